	.target	sm_80

	.elftype	@"ET_EXEC"


//--------------------- .note.nv.tkinfo           --------------------------
	.section	.note.nv.tkinfo,"",@"SHT_NOTE"
	.sectionflags	@"SHF_NOTE_NV_TKINFO"
	.tkinfo
        /*0018*/ 	.word	0x00000002
        /*0030*/ 	.string	""
        /*0030*/ 	.string	"ptxas"
        /*0030*/ 	.string	"Cuda compilation tools, release 13.0, V13.0.88"
        /*0030*/ 	.string	"Build cuda_13.0.r13.0/compiler.36424714_0"
        /*0030*/ 	.string	"-arch sm_80 -m 64 "



//--------------------- .note.nv.cuinfo           --------------------------
	.section	.note.nv.cuinfo,"",@"SHT_NOTE"
	.sectionflags	@"SHF_NOTE_NV_CUINFO"
        /*0018*/ 	.short	0x0002
        /*001a*/ 	.short	0x0050
        /*001c*/ 	.short	0x0082
	.zero		2


//--------------------- .nv.info                  --------------------------
	.section	.nv.info,"",@"SHT_CUDA_INFO"
	.align	4


	//----- nvinfo : EIATTR_REGCOUNT
	.align		4
        /*0000*/ 	.byte	0x04, 0x2f
        /*0002*/ 	.short	(.L_12 - .L_11)
	.align		4
.L_11:
        /*0004*/ 	.word	index@(_ZN5flash16flash_fwd_kernelI23Flash_fwd_kernel_traitsILi256ELi128ELi64ELi8ELb0ELb0EN7cutlass6half_tE19Flash_kernel_traitsILi256ELi128ELi64ELi8ES3_EELb0ELb0ELb1ELb1ELb0ELb0ELb1ELb0EEEvNS_16Flash_fwd_paramsE)
        /*0008*/ 	.word	0x000000ff


	//----- nvinfo : EIATTR_FRAME_SIZE
	.align		4
.L_12:
        /*000c*/ 	.byte	0x04, 0x11
        /*000e*/ 	.short	(.L_14 - .L_13)
	.align		4
.L_13:
        /*0010*/ 	.word	index@(_ZN5flash16flash_fwd_kernelI23Flash_fwd_kernel_traitsILi256ELi128ELi64ELi8ELb0ELb0EN7cutlass6half_tE19Flash_kernel_traitsILi256ELi128ELi64ELi8ES3_EELb0ELb0ELb1ELb1ELb0ELb0ELb1ELb0EEEvNS_16Flash_fwd_paramsE)
        /*0014*/ 	.word	0x000000b0


	//----- nvinfo : EIATTR_REGCOUNT
	.align		4
.L_14:
        /*0018*/ 	.byte	0x04, 0x2f
        /*001a*/ 	.short	(.L_16 - .L_15)
	.align		4
.L_15:
        /*001c*/ 	.word	index@(_ZN5flash16flash_fwd_kernelI23Flash_fwd_kernel_traitsILi256ELi128ELi64ELi8ELb0ELb0EN7cutlass6half_tE19Flash_kernel_traitsILi256ELi128ELi64ELi8ES3_EELb1ELb0ELb1ELb1ELb0ELb0ELb0ELb1EEEvNS_16Flash_fwd_paramsE)
        /*0020*/ 	.word	0x000000ff


	//----- nvinfo : EIATTR_FRAME_SIZE
	.align		4
.L_16:
        /*0024*/ 	.byte	0x04, 0x11
        /*0026*/ 	.short	(.L_18 - .L_17)
	.align		4
.L_17:
        /*0028*/ 	.word	index@($__internal_0_$__cuda_sm70_shflsync_bfly_p)
        /*002c*/ 	.word	0x00000000


	//----- nvinfo : EIATTR_FRAME_SIZE
	.align		4
.L_18:
        /*0030*/ 	.byte	0x04, 0x11
        /*0032*/ 	.short	(.L_20 - .L_19)
	.align		4
.L_19:
        /*0034*/ 	.word	index@($_ZN5flash16flash_fwd_kernelI23Flash_fwd_kernel_traitsILi256ELi128ELi64ELi8ELb0ELb0EN7cutlass6half_tE19Flash_kernel_traitsILi256ELi128ELi64ELi8ES3_EELb1ELb0ELb1ELb1ELb0ELb0ELb0ELb1EEEvNS_16Flash_fwd_paramsE$_ZN5flash22compute_attn_1rowblockI23Flash_fwd_kernel_traitsILi256ELi128ELi64ELi8ELb0ELb0EN7cutlass6half_tE19Flash_kernel_traitsILi256ELi128ELi64ELi8ES3_EELb1ELb0ELb1ELb1ELb0ELb0ELb0ELb1ENS_16Flash_fwd_paramsEEEvRKT8_iii)
        /*0038*/ 	.word	0x00000000


	//----- nvinfo : EIATTR_FRAME_SIZE
	.align		4
.L_20:
        /*003c*/ 	.byte	0x04, 0x11
        /*003e*/ 	.short	(.L_22 - .L_21)
	.align		4
.L_21:
        /*0040*/ 	.word	index@(_ZN5flash16flash_fwd_kernelI23Flash_fwd_kernel_traitsILi256ELi128ELi64ELi8ELb0ELb0EN7cutlass6half_tE19Flash_kernel_traitsILi256ELi128ELi64ELi8ES3_EELb1ELb0ELb1ELb1ELb0ELb0ELb0ELb1EEEvNS_16Flash_fwd_paramsE)
        /*0044*/ 	.word	0x00000208


	//----- nvinfo : EIATTR_REGCOUNT
	.align		4
.L_22:
        /*0048*/ 	.byte	0x04, 0x2f
        /*004a*/ 	.short	(.L_24 - .L_23)
	.align		4
.L_23:
        /*004c*/ 	.word	index@(_ZN5flash16flash_fwd_kernelI23Flash_fwd_kernel_traitsILi256ELi128ELi64ELi8ELb0ELb0EN7cutlass6half_tE19Flash_kernel_traitsILi256ELi128ELi64ELi8ES3_EELb0ELb0ELb1ELb0ELb0ELb0ELb1ELb0EEEvNS_16Flash_fwd_paramsE)
        /*0050*/ 	.word	0x000000ff


	//----- nvinfo : EIATTR_FRAME_SIZE
	.align		4
.L_24:
        /*0054*/ 	.byte	0x04, 0x11
        /*0056*/ 	.short	(.L_26 - .L_25)
	.align		4
.L_25:
        /*0058*/ 	.word	index@(_ZN5flash16flash_fwd_kernelI23Flash_fwd_kernel_traitsILi256ELi128ELi64ELi8ELb0ELb0EN7cutlass6half_tE19Flash_kernel_traitsILi256ELi128ELi64ELi8ES3_EELb0ELb0ELb1ELb0ELb0ELb0ELb1ELb0EEEvNS_16Flash_fwd_paramsE)
        /*005c*/ 	.word	0x00000068


	//----- nvinfo : EIATTR_REGCOUNT
	.align		4
.L_26:
        /*0060*/ 	.byte	0x04, 0x2f
        /*0062*/ 	.short	(.L_28 - .L_27)
	.align		4
.L_27:
        /*0064*/ 	.word	index@(_ZN5flash16flash_fwd_kernelI23Flash_fwd_kernel_traitsILi256ELi128ELi64ELi8ELb0ELb0EN7cutlass6half_tE19Flash_kernel_traitsILi256ELi128ELi64ELi8ES3_EELb1ELb0ELb1ELb0ELb0ELb0ELb0ELb1EEEvNS_16Flash_fwd_paramsE)
        /*0068*/ 	.word	0x000000ff


	//----- nvinfo : EIATTR_FRAME_SIZE
	.align		4
.L_28:
        /*006c*/ 	.byte	0x04, 0x11
        /*006e*/ 	.short	(.L_30 - .L_29)
	.align		4
.L_29:
        /*0070*/ 	.word	index@(_ZN5flash16flash_fwd_kernelI23Flash_fwd_kernel_traitsILi256ELi128ELi64ELi8ELb0ELb0EN7cutlass6half_tE19Flash_kernel_traitsILi256ELi128ELi64ELi8ES3_EELb1ELb0ELb1ELb0ELb0ELb0ELb0ELb1EEEvNS_16Flash_fwd_paramsE)
        /*0074*/ 	.word	0x000001b0


	//----- nvinfo : EIATTR_REGCOUNT
	.align		4
.L_30:
        /*0078*/ 	.byte	0x04, 0x2f
        /*007a*/ 	.short	(.L_32 - .L_31)
	.align		4
.L_31:
        /*007c*/ 	.word	index@(_ZN5flash16flash_fwd_kernelI23Flash_fwd_kernel_traitsILi256ELi128ELi64ELi8ELb0ELb0EN7cutlass6half_tE19Flash_kernel_traitsILi256ELi128ELi64ELi8ES3_EELb1ELb0ELb1ELb1ELb0ELb0ELb0ELb0EEEvNS_16Flash_fwd_paramsE)
        /*0080*/ 	.word	0x000000ff


	//----- nvinfo : EIATTR_FRAME_SIZE
	.align		4
.L_32:
        /*0084*/ 	.byte	0x04, 0x11
        /*0086*/ 	.short	(.L_34 - .L_33)
	.align		4
.L_33:
        /*0088*/ 	.word	index@(_ZN5flash16flash_fwd_kernelI23Flash_fwd_kernel_traitsILi256ELi128ELi64ELi8ELb0ELb0EN7cutlass6half_tE19Flash_kernel_traitsILi256ELi128ELi64ELi8ES3_EELb1ELb0ELb1ELb1ELb0ELb0ELb0ELb0EEEvNS_16Flash_fwd_paramsE)
        /*008c*/ 	.word	0x00000050


	//----- nvinfo : EIATTR_REGCOUNT
	.align		4
.L_34:
        /*0090*/ 	.byte	0x04, 0x2f
        /*0092*/ 	.short	(.L_36 - .L_35)
	.align		4
.L_35:
        /*0094*/ 	.word	index@(_ZN5flash16flash_fwd_kernelI23Flash_fwd_kernel_traitsILi256ELi128ELi64ELi8ELb0ELb0EN7cutlass6half_tE19Flash_kernel_traitsILi256ELi128ELi64ELi8ES3_EELb0ELb0ELb1ELb0ELb0ELb1ELb1ELb0EEEvNS_16Flash_fwd_paramsE)
        /*0098*/ 	.word	0x000000ff


	//----- nvinfo : EIATTR_FRAME_SIZE
	.align		4
.L_36:
        /*009c*/ 	.byte	0x04, 0x11
        /*009e*/ 	.short	(.L_38 - .L_37)
	.align		4
.L_37:
        /*00a0*/ 	.word	index@(_ZN5flash16flash_fwd_kernelI23Flash_fwd_kernel_traitsILi256ELi128ELi64ELi8ELb0ELb0EN7cutlass6half_tE19Flash_kernel_traitsILi256ELi128ELi64ELi8ES3_EELb0ELb0ELb1ELb0ELb0ELb1ELb1ELb0EEEvNS_16Flash_fwd_paramsE)
        /*00a4*/ 	.word	0x00000008


	//----- nvinfo : EIATTR_REGCOUNT
	.align		4
.L_38:
        /*00a8*/ 	.byte	0x04, 0x2f
        /*00aa*/ 	.short	(.L_40 - .L_39)
	.align		4
.L_39:
        /*00ac*/ 	.word	index@(_ZN5flash16flash_fwd_kernelI23Flash_fwd_kernel_traitsILi256ELi128ELi64ELi8ELb0ELb0EN7cutlass6half_tE19Flash_kernel_traitsILi256ELi128ELi64ELi8ES3_EELb1ELb0ELb1ELb0ELb0ELb1ELb0ELb0EEEvNS_16Flash_fwd_paramsE)
        /*00b0*/ 	.word	0x000000ff


	//----- nvinfo : EIATTR_FRAME_SIZE
	.align		4
.L_40:
        /*00b4*/ 	.byte	0x04, 0x11
        /*00b6*/ 	.short	(.L_42 - .L_41)
	.align		4
.L_41:
        /*00b8*/ 	.word	index@(_ZN5flash16flash_fwd_kernelI23Flash_fwd_kernel_traitsILi256ELi128ELi64ELi8ELb0ELb0EN7cutlass6half_tE19Flash_kernel_traitsILi256ELi128ELi64ELi8ES3_EELb1ELb0ELb1ELb0ELb0ELb1ELb0ELb0EEEvNS_16Flash_fwd_paramsE)
        /*00bc*/ 	.word	0x00000078


	//----- nvinfo : EIATTR_REGCOUNT
	.align		4
.L_42:
        /*00c0*/ 	.byte	0x04, 0x2f
        /*00c2*/ 	.short	(.L_44 - .L_43)
	.align		4
.L_43:
        /*00c4*/ 	.word	index@(_ZN5flash16flash_fwd_kernelI23Flash_fwd_kernel_traitsILi256ELi128ELi64ELi8ELb0ELb0EN7cutlass6half_tE19Flash_kernel_traitsILi256ELi128ELi64ELi8ES3_EELb0ELb0ELb0ELb1ELb0ELb0ELb1ELb0EEEvNS_16Flash_fwd_paramsE)
        /*00c8*/ 	.word	0x000000ff


	//----- nvinfo : EIATTR_FRAME_SIZE
	.align		4
.L_44:
        /*00cc*/ 	.byte	0x04, 0x11
        /*00ce*/ 	.short	(.L_46 - .L_45)
	.align		4
.L_45:
        /*00d0*/ 	.word	index@(_ZN5flash16flash_fwd_kernelI23Flash_fwd_kernel_traitsILi256ELi128ELi64ELi8ELb0ELb0EN7cutlass6half_tE19Flash_kernel_traitsILi256ELi128ELi64ELi8ES3_EELb0ELb0ELb0ELb1ELb0ELb0ELb1ELb0EEEvNS_16Flash_fwd_paramsE)
        /*00d4*/ 	.word	0x00000050


	//----- nvinfo : EIATTR_REGCOUNT
	.align		4
.L_46:
        /*00d8*/ 	.byte	0x04, 0x2f
        /*00da*/ 	.short	(.L_48 - .L_47)
	.align		4
.L_47:
        /*00dc*/ 	.word	index@(_ZN5flash16flash_fwd_kernelI23Flash_fwd_kernel_traitsILi256ELi128ELi64ELi8ELb0ELb0EN7cutlass6half_tE19Flash_kernel_traitsILi256ELi128ELi64ELi8ES3_EELb1ELb0ELb0ELb1ELb0ELb0ELb0ELb1EEEvNS_16Flash_fwd_paramsE)
        /*00e0*/ 	.word	0x000000ff


	//----- nvinfo : EIATTR_FRAME_SIZE
	.align		4
.L_48:
        /*00e4*/ 	.byte	0x04, 0x11
        /*00e6*/ 	.short	(.L_50 - .L_49)
	.align		4
.L_49:
        /*00e8*/ 	.word	index@(_ZN5flash16flash_fwd_kernelI23Flash_fwd_kernel_traitsILi256ELi128ELi64ELi8ELb0ELb0EN7cutlass6half_tE19Flash_kernel_traitsILi256ELi128ELi64ELi8ES3_EELb1ELb0ELb0ELb1ELb0ELb0ELb0ELb1EEEvNS_16Flash_fwd_paramsE)
        /*00ec*/ 	.word	0x00000070


	//----- nvinfo : EIATTR_REGCOUNT
	.align		4
.L_50:
        /*00f0*/ 	.byte	0x04, 0x2f
        /*00f2*/ 	.short	(.L_52 - .L_51)
	.align		4
.L_51:
        /*00f4*/ 	.word	index@(_ZN5flash16flash_fwd_kernelI23Flash_fwd_kernel_traitsILi256ELi128ELi64ELi8ELb0ELb0EN7cutlass6half_tE19Flash_kernel_traitsILi256ELi128ELi64ELi8ES3_EELb0ELb0ELb0ELb0ELb0ELb0ELb1ELb0EEEvNS_16Flash_fwd_paramsE)
        /*00f8*/ 	.word	0x000000ff


	//----- nvinfo : EIATTR_FRAME_SIZE
	.align		4
.L_52:
        /*00fc*/ 	.byte	0x04, 0x11
        /*00fe*/ 	.short	(.L_54 - .L_53)
	.align		4
.L_53:
        /*0100*/ 	.word	index@(_ZN5flash16flash_fwd_kernelI23Flash_fwd_kernel_traitsILi256ELi128ELi64ELi8ELb0ELb0EN7cutlass6half_tE19Flash_kernel_traitsILi256ELi128ELi64ELi8ES3_EELb0ELb0ELb0ELb0ELb0ELb0ELb1ELb0EEEvNS_16Flash_fwd_paramsE)
        /*0104*/ 	.word	0x00000020


	//----- nvinfo : EIATTR_REGCOUNT
	.align		4
.L_54:
        /*0108*/ 	.byte	0x04, 0x2f
        /*010a*/ 	.short	(.L_56 - .L_55)
	.align		4
.L_55:
        /*010c*/ 	.word	index@(_ZN5flash16flash_fwd_kernelI23Flash_fwd_kernel_traitsILi256ELi128ELi64ELi8ELb0ELb0EN7cutlass6half_tE19Flash_kernel_traitsILi256ELi128ELi64ELi8ES3_EELb1ELb0ELb0ELb0ELb0ELb0ELb0ELb1EEEvNS_16Flash_fwd_paramsE)
        /*0110*/ 	.word	0x000000ff


	//----- nvinfo : EIATTR_FRAME_SIZE
	.align		4
.L_56:
        /*0114*/ 	.byte	0x04, 0x11
        /*0116*/ 	.short	(.L_58 - .L_57)
	.align		4
.L_57:
        /*0118*/ 	.word	index@(_ZN5flash16flash_fwd_kernelI23Flash_fwd_kernel_traitsILi256ELi128ELi64ELi8ELb0ELb0EN7cutlass6half_tE19Flash_kernel_traitsILi256ELi128ELi64ELi8ES3_EELb1ELb0ELb0ELb0ELb0ELb0ELb0ELb1EEEvNS_16Flash_fwd_paramsE)
        /*011c*/ 	.word	0x00000070


	//----- nvinfo : EIATTR_REGCOUNT
	.align		4
.L_58:
        /*0120*/ 	.byte	0x04, 0x2f
        /*0122*/ 	.short	(.L_60 - .L_59)
	.align		4
.L_59:
        /*0124*/ 	.word	index@(_ZN5flash16flash_fwd_kernelI23Flash_fwd_kernel_traitsILi256ELi128ELi64ELi8ELb0ELb0EN7cutlass6half_tE19Flash_kernel_traitsILi256ELi128ELi64ELi8ES3_EELb1ELb0ELb0ELb1ELb0ELb0ELb0ELb0EEEvNS_16Flash_fwd_paramsE)
        /*0128*/ 	.word	0x000000ff


	//----- nvinfo : EIATTR_FRAME_SIZE
	.align		4
.L_60:
        /*012c*/ 	.byte	0x04, 0x11
        /*012e*/ 	.short	(.L_62 - .L_61)
	.align		4
.L_61:
        /*0130*/ 	.word	index@(_ZN5flash16flash_fwd_kernelI23Flash_fwd_kernel_traitsILi256ELi128ELi64ELi8ELb0ELb0EN7cutlass6half_tE19Flash_kernel_traitsILi256ELi128ELi64ELi8ES3_EELb1ELb0ELb0ELb1ELb0ELb0ELb0ELb0EEEvNS_16Flash_fwd_paramsE)
        /*0134*/ 	.word	0x00000030


	//----- nvinfo : EIATTR_REGCOUNT
	.align		4
.L_62:
        /*0138*/ 	.byte	0x04, 0x2f
        /*013a*/ 	.short	(.L_64 - .L_63)
	.align		4
.L_63:
        /*013c*/ 	.word	index@(_ZN5flash16flash_fwd_kernelI23Flash_fwd_kernel_traitsILi256ELi128ELi64ELi8ELb0ELb0EN7cutlass6half_tE19Flash_kernel_traitsILi256ELi128ELi64ELi8ES3_EELb0ELb0ELb0ELb0ELb0ELb1ELb1ELb0EEEvNS_16Flash_fwd_paramsE)
        /*0140*/ 	.word	0x000000ff


	//----- nvinfo : EIATTR_FRAME_SIZE
	.align		4
.L_64:
        /*0144*/ 	.byte	0x04, 0x11
        /*0146*/ 	.short	(.L_66 - .L_65)
	.align		4
.L_65:
        /*0148*/ 	.word	index@(_ZN5flash16flash_fwd_kernelI23Flash_fwd_kernel_traitsILi256ELi128ELi64ELi8ELb0ELb0EN7cutlass6half_tE19Flash_kernel_traitsILi256ELi128ELi64ELi8ES3_EELb0ELb0ELb0ELb0ELb0ELb1ELb1ELb0EEEvNS_16Flash_fwd_paramsE)
        /*014c*/ 	.word	0x00000008


	//----- nvinfo : EIATTR_REGCOUNT
	.align		4
.L_66:
        /*0150*/ 	.byte	0x04, 0x2f
        /*0152*/ 	.short	(.L_68 - .L_67)
	.align		4
.L_67:
        /*0154*/ 	.word	index@(_ZN5flash16flash_fwd_kernelI23Flash_fwd_kernel_traitsILi256ELi128ELi64ELi8ELb0ELb0EN7cutlass6half_tE19Flash_kernel_traitsILi256ELi128ELi64ELi8ES3_EELb1ELb0ELb0ELb0ELb0ELb1ELb0ELb0EEEvNS_16Flash_fwd_paramsE)
        /*0158*/ 	.word	0x000000fe


	//----- nvinfo : EIATTR_FRAME_SIZE
	.align		4
.L_68:
        /*015c*/ 	.byte	0x04, 0x11
        /*015e*/ 	.short	(.L_70 - .L_69)
	.align		4
.L_69:
        /*0160*/ 	.word	index@(_ZN5flash16flash_fwd_kernelI23Flash_fwd_kernel_traitsILi256ELi128ELi64ELi8ELb0ELb0EN7cutlass6half_tE19Flash_kernel_traitsILi256ELi128ELi64ELi8ES3_EELb1ELb0ELb0ELb0ELb0ELb1ELb0ELb0EEEvNS_16Flash_fwd_paramsE)
        /*0164*/ 	.word	0x00000010


	//----- nvinfo : EIATTR_REGCOUNT
	.align		4
.L_70:
        /*0168*/ 	.byte	0x04, 0x2f
        /*016a*/ 	.short	(.L_72 - .L_71)
	.align		4
.L_71:
        /*016c*/ 	.word	index@(_ZN5flash16flash_fwd_kernelI23Flash_fwd_kernel_traitsILi256ELi128ELi64ELi8ELb0ELb0EN7cutlass6half_tE19Flash_kernel_traitsILi256ELi128ELi64ELi8ES3_EELb1ELb0ELb1ELb0ELb0ELb0ELb0ELb0EEEvNS_16Flash_fwd_paramsE)
        /*0170*/ 	.word	0x000000ff


	//----- nvinfo : EIATTR_FRAME_SIZE
	.align		4
.L_72:
        /*0174*/ 	.byte	0x04, 0x11
        /*0176*/ 	.short	(.L_74 - .L_73)
	.align		4
.L_73:
        /*0178*/ 	.word	index@(_ZN5flash16flash_fwd_kernelI23Flash_fwd_kernel_traitsILi256ELi128ELi64ELi8ELb0ELb0EN7cutlass6half_tE19Flash_kernel_traitsILi256ELi128ELi64ELi8ES3_EELb1ELb0ELb1ELb0ELb0ELb0ELb0ELb0EEEvNS_16Flash_fwd_paramsE)
        /*017c*/ 	.word	0x00000040


	//----- nvinfo : EIATTR_REGCOUNT
	.align		4
.L_74:
        /*0180*/ 	.byte	0x04, 0x2f
        /*0182*/ 	.short	(.L_76 - .L_75)
	.align		4
.L_75:
        /*0184*/ 	.word	index@(_ZN5flash16flash_fwd_kernelI23Flash_fwd_kernel_traitsILi256ELi128ELi64ELi8ELb0ELb0EN7cutlass6half_tE19Flash_kernel_traitsILi256ELi128ELi64ELi8ES3_EELb1ELb0ELb0ELb0ELb0ELb0ELb0ELb0EEEvNS_16Flash_fwd_paramsE)
        /*0188*/ 	.word	0x000000ff


	//----- nvinfo : EIATTR_FRAME_SIZE
	.align		4
.L_76:
        /*018c*/ 	.byte	0x04, 0x11
        /*018e*/ 	.short	(.L_78 - .L_77)
	.align		4
.L_77:
        /*0190*/ 	.word	index@(_ZN5flash16flash_fwd_kernelI23Flash_fwd_kernel_traitsILi256ELi128ELi64ELi8ELb0ELb0EN7cutlass6half_tE19Flash_kernel_traitsILi256ELi128ELi64ELi8ES3_EELb1ELb0ELb0ELb0ELb0ELb0ELb0ELb0EEEvNS_16Flash_fwd_paramsE)
        /*0194*/ 	.word	0x00000070


	//----- nvinfo : EIATTR_REGCOUNT
	.align		4
.L_78:
        /*0198*/ 	.byte	0x04, 0x2f
        /*019a*/ 	.short	(.L_80 - .L_79)
	.align		4
.L_79:
        /*019c*/ 	.word	index@(_ZN5flash16flash_fwd_kernelI23Flash_fwd_kernel_traitsILi256ELi64ELi64ELi4ELb0ELb0EN7cutlass6half_tE19Flash_kernel_traitsILi256ELi64ELi64ELi4ES3_EELb0ELb0ELb1ELb1ELb0ELb0ELb1ELb0EEEvNS_16Flash_fwd_paramsE)
        /*01a0*/ 	.word	0x000000ff


	//----- nvinfo : EIATTR_FRAME_SIZE
	.align		4
.L_80:
        /*01a4*/ 	.byte	0x04, 0x11
        /*01a6*/ 	.short	(.L_82 - .L_81)
	.align		4
.L_81:
        /*01a8*/ 	.word	index@(_ZN5flash16flash_fwd_kernelI23Flash_fwd_kernel_traitsILi256ELi64ELi64ELi4ELb0ELb0EN7cutlass6half_tE19Flash_kernel_traitsILi256ELi64ELi64ELi4ES3_EELb0ELb0ELb1ELb1ELb0ELb0ELb1ELb0EEEvNS_16Flash_fwd_paramsE)
        /*01ac*/ 	.word	0x00000028


	//----- nvinfo : EIATTR_REGCOUNT
	.align		4
.L_82:
        /*01b0*/ 	.byte	0x04, 0x2f
        /*01b2*/ 	.short	(.L_84 - .L_83)
	.align		4
.L_83:
        /*01b4*/ 	.word	index@(_ZN5flash16flash_fwd_kernelI23Flash_fwd_kernel_traitsILi256ELi64ELi64ELi4ELb0ELb0EN7cutlass6half_tE19Flash_kernel_traitsILi256ELi64ELi64ELi4ES3_EELb1ELb0ELb1ELb1ELb0ELb0ELb0ELb1EEEvNS_16Flash_fwd_paramsE)
        /*01b8*/ 	.word	0x000000ff


	//----- nvinfo : EIATTR_FRAME_SIZE
	.align		4
.L_84:
        /*01bc*/ 	.byte	0x04, 0x11
        /*01be*/ 	.short	(.L_86 - .L_85)
	.align		4
.L_85:
        /*01c0*/ 	.word	index@(_ZN5flash16flash_fwd_kernelI23Flash_fwd_kernel_traitsILi256ELi64ELi64ELi4ELb0ELb0EN7cutlass6half_tE19Flash_kernel_traitsILi256ELi64ELi64ELi4ES3_EELb1ELb0ELb1ELb1ELb0ELb0ELb0ELb1EEEvNS_16Flash_fwd_paramsE)
        /*01c4*/ 	.word	0x00000178


	//----- nvinfo : EIATTR_REGCOUNT
	.align		4
.L_86:
        /*01c8*/ 	.byte	0x04, 0x2f
        /*01ca*/ 	.short	(.L_88 - .L_87)
	.align		4
.L_87:
        /*01cc*/ 	.word	index@(_ZN5flash16flash_fwd_kernelI23Flash_fwd_kernel_traitsILi256ELi64ELi64ELi4ELb0ELb0EN7cutlass6half_tE19Flash_kernel_traitsILi256ELi64ELi64ELi4ES3_EELb0ELb0ELb1ELb0ELb0ELb0ELb1ELb0EEEvNS_16Flash_fwd_paramsE)
        /*01d0*/ 	.word	0x000000ff


	//----- nvinfo : EIATTR_FRAME_SIZE
	.align		4
.L_88:
        /*01d4*/ 	.byte	0x04, 0x11
        /*01d6*/ 	.short	(.L_90 - .L_89)
	.align		4
.L_89:
        /*01d8*/ 	.word	index@(_ZN5flash16flash_fwd_kernelI23Flash_fwd_kernel_traitsILi256ELi64ELi64ELi4ELb0ELb0EN7cutlass6half_tE19Flash_kernel_traitsILi256ELi64ELi64ELi4ES3_EELb0ELb0ELb1ELb0ELb0ELb0ELb1ELb0EEEvNS_16Flash_fwd_paramsE)
        /*01dc*/ 	.word	0x00000038


	//----- nvinfo : EIATTR_REGCOUNT
	.align		4
.L_90:
        /*01e0*/ 	.byte	0x04, 0x2f
        /*01e2*/ 	.short	(.L_92 - .L_91)
	.align		4
.L_91:
        /*01e4*/ 	.word	index@(_ZN5flash16flash_fwd_kernelI23Flash_fwd_kernel_traitsILi256ELi64ELi64ELi4ELb0ELb0EN7cutlass6half_tE19Flash_kernel_traitsILi256ELi64ELi64ELi4ES3_EELb1ELb0ELb1ELb0ELb0ELb0ELb0ELb1EEEvNS_16Flash_fwd_paramsE)
        /*01e8*/ 	.word	0x000000ff


	//----- nvinfo : EIATTR_FRAME_SIZE
	.align		4
.L_92:
        /*01ec*/ 	.byte	0x04, 0x11
        /*01ee*/ 	.short	(.L_94 - .L_93)
	.align		4
.L_93:
        /*01f0*/ 	.word	index@(_ZN5flash16flash_fwd_kernelI23Flash_fwd_kernel_traitsILi256ELi64ELi64ELi4ELb0ELb0EN7cutlass6half_tE19Flash_kernel_traitsILi256ELi64ELi64ELi4ES3_EELb1ELb0ELb1ELb0ELb0ELb0ELb0ELb1EEEvNS_16Flash_fwd_paramsE)
        /*01f4*/ 	.word	0x00000190


	//----- nvinfo : EIATTR_REGCOUNT
	.align		4
.L_94:
        /*01f8*/ 	.byte	0x04, 0x2f
        /*01fa*/ 	.short	(.L_96 - .L_95)
	.align		4
.L_95:
        /*01fc*/ 	.word	index@(_ZN5flash16flash_fwd_kernelI23Flash_fwd_kernel_traitsILi256ELi64ELi64ELi4ELb0ELb0EN7cutlass6half_tE19Flash_kernel_traitsILi256ELi64ELi64ELi4ES3_EELb1ELb0ELb1ELb1ELb0ELb0ELb0ELb0EEEvNS_16Flash_fwd_paramsE)
        /*0200*/ 	.word	0x000000ff


	//----- nvinfo : EIATTR_FRAME_SIZE
	.align		4
.L_96:
        /*0204*/ 	.byte	0x04, 0x11
        /*0206*/ 	.short	(.L_98 - .L_97)
	.align		4
.L_97:
        /*0208*/ 	.word	index@(_ZN5flash16flash_fwd_kernelI23Flash_fwd_kernel_traitsILi256ELi64ELi64ELi4ELb0ELb0EN7cutlass6half_tE19Flash_kernel_traitsILi256ELi64ELi64ELi4ES3_EELb1ELb0ELb1ELb1ELb0ELb0ELb0ELb0EEEvNS_16Flash_fwd_paramsE)
        /*020c*/ 	.word	0x00000058


	//----- nvinfo : EIATTR_REGCOUNT
	.align		4
.L_98:
        /*0210*/ 	.byte	0x04, 0x2f
        /*0212*/ 	.short	(.L_100 - .L_99)
	.align		4
.L_99:
        /*0214*/ 	.word	index@(_ZN5flash16flash_fwd_kernelI23Flash_fwd_kernel_traitsILi256ELi64ELi64ELi4ELb0ELb0EN7cutlass6half_tE19Flash_kernel_traitsILi256ELi64ELi64ELi4ES3_EELb0ELb0ELb1ELb0ELb0ELb1ELb1ELb0EEEvNS_16Flash_fwd_paramsE)
        /*0218*/ 	.word	0x000000ff


	//----- nvinfo : EIATTR_FRAME_SIZE
	.align		4
.L_100:
        /*021c*/ 	.byte	0x04, 0x11
        /*021e*/ 	.short	(.L_102 - .L_101)
	.align		4
.L_101:
        /*0220*/ 	.word	index@(_ZN5flash16flash_fwd_kernelI23Flash_fwd_kernel_traitsILi256ELi64ELi64ELi4ELb0ELb0EN7cutlass6half_tE19Flash_kernel_traitsILi256ELi64ELi64ELi4ES3_EELb0ELb0ELb1ELb0ELb0ELb1ELb1ELb0EEEvNS_16Flash_fwd_paramsE)
        /*0224*/ 	.word	0x00000008


	//----- nvinfo : EIATTR_REGCOUNT
	.align		4
.L_102:
        /*0228*/ 	.byte	0x04, 0x2f
        /*022a*/ 	.short	(.L_104 - .L_103)
	.align		4
.L_103:
        /*022c*/ 	.word	index@(_ZN5flash16flash_fwd_kernelI23Flash_fwd_kernel_traitsILi256ELi64ELi64ELi4ELb0ELb0EN7cutlass6half_tE19Flash_kernel_traitsILi256ELi64ELi64ELi4ES3_EELb1ELb0ELb1ELb0ELb0ELb1ELb0ELb0EEEvNS_16Flash_fwd_paramsE)
        /*0230*/ 	.word	0x000000ff


	//----- nvinfo : EIATTR_FRAME_SIZE
	.align		4
.L_104:
        /*0234*/ 	.byte	0x04, 0x11
        /*0236*/ 	.short	(.L_106 - .L_105)
	.align		4
.L_105:
        /*0238*/ 	.word	index@(_ZN5flash16flash_fwd_kernelI23Flash_fwd_kernel_traitsILi256ELi64ELi64ELi4ELb0ELb0EN7cutlass6half_tE19Flash_kernel_traitsILi256ELi64ELi64ELi4ES3_EELb1ELb0ELb1ELb0ELb0ELb1ELb0ELb0EEEvNS_16Flash_fwd_paramsE)
        /*023c*/ 	.word	0x00000080


	//----- nvinfo : EIATTR_REGCOUNT
	.align		4
.L_106:
        /*0240*/ 	.byte	0x04, 0x2f
        /*0242*/ 	.short	(.L_108 - .L_107)
	.align		4
.L_107:
        /*0244*/ 	.word	index@(_ZN5flash16flash_fwd_kernelI23Flash_fwd_kernel_traitsILi256ELi64ELi64ELi4ELb0ELb0EN7cutlass6half_tE19Flash_kernel_traitsILi256ELi64ELi64ELi4ES3_EELb0ELb0ELb0ELb1ELb0ELb0ELb1ELb0EEEvNS_16Flash_fwd_paramsE)
        /*0248*/ 	.word	0x000000ff


	//----- nvinfo : EIATTR_FRAME_SIZE
	.align		4
.L_108:
        /*024c*/ 	.byte	0x04, 0x11
        /*024e*/ 	.short	(.L_110 - .L_109)
	.align		4
.L_109:
        /*0250*/ 	.word	index@(_ZN5flash16flash_fwd_kernelI23Flash_fwd_kernel_traitsILi256ELi64ELi64ELi4ELb0ELb0EN7cutlass6half_tE19Flash_kernel_traitsILi256ELi64ELi64ELi4ES3_EELb0ELb0ELb0ELb1ELb0ELb0ELb1ELb0EEEvNS_16Flash_fwd_paramsE)
        /*0254*/ 	.word	0x00000060


	//----- nvinfo : EIATTR_REGCOUNT
	.align		4
.L_110:
        /*0258*/ 	.byte	0x04, 0x2f
        /*025a*/ 	.short	(.L_112 - .L_111)
	.align		4
.L_111:
        /*025c*/ 	.word	index@(_ZN5flash16flash_fwd_kernelI23Flash_fwd_kernel_traitsILi256ELi64ELi64ELi4ELb0ELb0EN7cutlass6half_tE19Flash_kernel_traitsILi256ELi64ELi64ELi4ES3_EELb1ELb0ELb0ELb1ELb0ELb0ELb0ELb1EEEvNS_16Flash_fwd_paramsE)
        /*0260*/ 	.word	0x000000ff


	//----- nvinfo : EIATTR_FRAME_SIZE
	.align		4
.L_112:
        /*0264*/ 	.byte	0x04, 0x11
        /*0266*/ 	.short	(.L_114 - .L_113)
	.align		4
.L_113:
        /*0268*/ 	.word	index@(_ZN5flash16flash_fwd_kernelI23Flash_fwd_kernel_traitsILi256ELi64ELi64ELi4ELb0ELb0EN7cutlass6half_tE19Flash_kernel_traitsILi256ELi64ELi64ELi4ES3_EELb1ELb0ELb0ELb1ELb0ELb0ELb0ELb1EEEvNS_16Flash_fwd_paramsE)
        /*026c*/ 	.word	0x00000088


	//----- nvinfo : EIATTR_REGCOUNT
	.align		4
.L_114:
        /*0270*/ 	.byte	0x04, 0x2f
        /*0272*/ 	.short	(.L_116 - .L_115)
	.align		4
.L_115:
        /*0274*/ 	.word	index@(_ZN5flash16flash_fwd_kernelI23Flash_fwd_kernel_traitsILi256ELi64ELi64ELi4ELb0ELb0EN7cutlass6half_tE19Flash_kernel_traitsILi256ELi64ELi64ELi4ES3_EELb0ELb0ELb0ELb0ELb0ELb0ELb1ELb0EEEvNS_16Flash_fwd_paramsE)
        /*0278*/ 	.word	0x000000ff


	//----- nvinfo : EIATTR_FRAME_SIZE
	.align		4
.L_116:
        /*027c*/ 	.byte	0x04, 0x11
        /*027e*/ 	.short	(.L_118 - .L_117)
	.align		4
.L_117:
        /*0280*/ 	.word	index@(_ZN5flash16flash_fwd_kernelI23Flash_fwd_kernel_traitsILi256ELi64ELi64ELi4ELb0ELb0EN7cutlass6half_tE19Flash_kernel_traitsILi256ELi64ELi64ELi4ES3_EELb0ELb0ELb0ELb0ELb0ELb0ELb1ELb0EEEvNS_16Flash_fwd_paramsE)
        /*0284*/ 	.word	0x00000060


	//----- nvinfo : EIATTR_REGCOUNT
	.align		4
.L_118:
        /*0288*/ 	.byte	0x04, 0x2f
        /*028a*/ 	.short	(.L_120 - .L_119)
	.align		4
.L_119:
        /*028c*/ 	.word	index@(_ZN5flash16flash_fwd_kernelI23Flash_fwd_kernel_traitsILi256ELi64ELi64ELi4ELb0ELb0EN7cutlass6half_tE19Flash_kernel_traitsILi256ELi64ELi64ELi4ES3_EELb1ELb0ELb0ELb0ELb0ELb0ELb0ELb1EEEvNS_16Flash_fwd_paramsE)
        /*0290*/ 	.word	0x000000ff


	//----- nvinfo : EIATTR_FRAME_SIZE
	.align		4
.L_120:
        /*0294*/ 	.byte	0x04, 0x11
        /*0296*/ 	.short	(.L_122 - .L_121)
	.align		4
.L_121:
        /*0298*/ 	.word	index@(_ZN5flash16flash_fwd_kernelI23Flash_fwd_kernel_traitsILi256ELi64ELi64ELi4ELb0ELb0EN7cutlass6half_tE19Flash_kernel_traitsILi256ELi64ELi64ELi4ES3_EELb1ELb0ELb0ELb0ELb0ELb0ELb0ELb1EEEvNS_16Flash_fwd_paramsE)
        /*029c*/ 	.word	0x00000088


	//----- nvinfo : EIATTR_REGCOUNT
	.align		4
.L_122:
        /*02a0*/ 	.byte	0x04, 0x2f
        /*02a2*/ 	.short	(.L_124 - .L_123)
	.align		4
.L_123:
        /*02a4*/ 	.word	index@(_ZN5flash16flash_fwd_kernelI23Flash_fwd_kernel_traitsILi256ELi64ELi64ELi4ELb0ELb0EN7cutlass6half_tE19Flash_kernel_traitsILi256ELi64ELi64ELi4ES3_EELb1ELb0ELb0ELb1ELb0ELb0ELb0ELb0EEEvNS_16Flash_fwd_paramsE)
        /*02a8*/ 	.word	0x000000ff


	//----- nvinfo : EIATTR_FRAME_SIZE
	.align		4
.L_124:
        /*02ac*/ 	.byte	0x04, 0x11
        /*02ae*/ 	.short	(.L_126 - .L_125)
	.align		4
.L_125:
        /*02b0*/ 	.word	index@(_ZN5flash16flash_fwd_kernelI23Flash_fwd_kernel_traitsILi256ELi64ELi64ELi4ELb0ELb0EN7cutlass6half_tE19Flash_kernel_traitsILi256ELi64ELi64ELi4ES3_EELb1ELb0ELb0ELb1ELb0ELb0ELb0ELb0EEEvNS_16Flash_fwd_paramsE)
        /*02b4*/ 	.word	0x00000088


	//----- nvinfo : EIATTR_REGCOUNT
	.align		4
.L_126:
        /*02b8*/ 	.byte	0x04, 0x2f
        /*02ba*/ 	.short	(.L_128 - .L_127)
	.align		4
.L_127:
        /*02bc*/ 	.word	index@(_ZN5flash16flash_fwd_kernelI23Flash_fwd_kernel_traitsILi256ELi64ELi64ELi4ELb0ELb0EN7cutlass6half_tE19Flash_kernel_traitsILi256ELi64ELi64ELi4ES3_EELb0ELb0ELb0ELb0ELb0ELb1ELb1ELb0EEEvNS_16Flash_fwd_paramsE)
        /*02c0*/ 	.word	0x000000ff


	//----- nvinfo : EIATTR_FRAME_SIZE
	.align		4
.L_128:
        /*02c4*/ 	.byte	0x04, 0x11
        /*02c6*/ 	.short	(.L_130 - .L_129)
	.align		4
.L_129:
        /*02c8*/ 	.word	index@(_ZN5flash16flash_fwd_kernelI23Flash_fwd_kernel_traitsILi256ELi64ELi64ELi4ELb0ELb0EN7cutlass6half_tE19Flash_kernel_traitsILi256ELi64ELi64ELi4ES3_EELb0ELb0ELb0ELb0ELb0ELb1ELb1ELb0EEEvNS_16Flash_fwd_paramsE)
        /*02cc*/ 	.word	0x00000008


	//----- nvinfo : EIATTR_REGCOUNT
	.align		4
.L_130:
        /*02d0*/ 	.byte	0x04, 0x2f
        /*02d2*/ 	.short	(.L_132 - .L_131)
	.align		4
.L_131:
        /*02d4*/ 	.word	index@(_ZN5flash16flash_fwd_kernelI23Flash_fwd_kernel_traitsILi256ELi64ELi64ELi4ELb0ELb0EN7cutlass6half_tE19Flash_kernel_traitsILi256ELi64ELi64ELi4ES3_EELb1ELb0ELb0ELb0ELb0ELb1ELb0ELb0EEEvNS_16Flash_fwd_paramsE)
        /*02d8*/ 	.word	0x000000ff


	//----- nvinfo : EIATTR_FRAME_SIZE
	.align		4
.L_132:
        /*02dc*/ 	.byte	0x04, 0x11
        /*02de*/ 	.short	(.L_134 - .L_133)
	.align		4
.L_133:
        /*02e0*/ 	.word	index@(_ZN5flash16flash_fwd_kernelI23Flash_fwd_kernel_traitsILi256ELi64ELi64ELi4ELb0ELb0EN7cutlass6half_tE19Flash_kernel_traitsILi256ELi64ELi64ELi4ES3_EELb1ELb0ELb0ELb0ELb0ELb1ELb0ELb0EEEvNS_16Flash_fwd_paramsE)
        /*02e4*/ 	.word	0x00000038


	//----- nvinfo : EIATTR_REGCOUNT
	.align		4
.L_134:
        /*02e8*/ 	.byte	0x04, 0x2f
        /*02ea*/ 	.short	(.L_136 - .L_135)
	.align		4
.L_135:
        /*02ec*/ 	.word	index@(_ZN5flash16flash_fwd_kernelI23Flash_fwd_kernel_traitsILi256ELi64ELi64ELi4ELb0ELb0EN7cutlass6half_tE19Flash_kernel_traitsILi256ELi64ELi64ELi4ES3_EELb1ELb0ELb1ELb0ELb0ELb0ELb0ELb0EEEvNS_16Flash_fwd_paramsE)
        /*02f0*/ 	.word	0x000000ff


	//----- nvinfo : EIATTR_FRAME_SIZE
	.align		4
.L_136:
        /*02f4*/ 	.byte	0x04, 0x11
        /*02f6*/ 	.short	(.L_138 - .L_137)
	.align		4
.L_137:
        /*02f8*/ 	.word	index@(_ZN5flash16flash_fwd_kernelI23Flash_fwd_kernel_traitsILi256ELi64ELi64ELi4ELb0ELb0EN7cutlass6half_tE19Flash_kernel_traitsILi256ELi64ELi64ELi4ES3_EELb1ELb0ELb1ELb0ELb0ELb0ELb0ELb0EEEvNS_16Flash_fwd_paramsE)
        /*02fc*/ 	.word	0x00000040


	//----- nvinfo : EIATTR_REGCOUNT
	.align		4
.L_138:
        /*0300*/ 	.byte	0x04, 0x2f
        /*0302*/ 	.short	(.L_140 - .L_139)
	.align		4
.L_139:
        /*0304*/ 	.word	index@(_ZN5flash16flash_fwd_kernelI23Flash_fwd_kernel_traitsILi256ELi64ELi64ELi4ELb0ELb0EN7cutlass6half_tE19Flash_kernel_traitsILi256ELi64ELi64ELi4ES3_EELb1ELb0ELb0ELb0ELb0ELb0ELb0ELb0EEEvNS_16Flash_fwd_paramsE)
        /*0308*/ 	.word	0x000000ff


	//----- nvinfo : EIATTR_FRAME_SIZE
	.align		4
.L_140:
        /*030c*/ 	.byte	0x04, 0x11
        /*030e*/ 	.short	(.L_142 - .L_141)
	.align		4
.L_141:
        /*0310*/ 	.word	index@(_ZN5flash16flash_fwd_kernelI23Flash_fwd_kernel_traitsILi256ELi64ELi64ELi4ELb0ELb0EN7cutlass6half_tE19Flash_kernel_traitsILi256ELi64ELi64ELi4ES3_EELb1ELb0ELb0ELb0ELb0ELb0ELb0ELb0EEEvNS_16Flash_fwd_paramsE)
        /*0314*/ 	.word	0x00000038


	//----- nvinfo : EIATTR_REGCOUNT
	.align		4
.L_142:
        /*0318*/ 	.byte	0x04, 0x2f
        /*031a*/ 	.short	(.L_144 - .L_143)
	.align		4
.L_143:
        /*031c*/ 	.word	index@(_ZN5flash16flash_fwd_kernelI23Flash_fwd_kernel_traitsILi256ELi128ELi64ELi8ELb0ELb0EN7cutlass6half_tE19Flash_kernel_traitsILi256ELi128ELi64ELi8ES3_EELb0ELb0ELb1ELb1ELb0ELb0ELb0ELb0EEEvNS_16Flash_fwd_paramsE)
        /*0320*/ 	.word	0x000000ff


	//----- nvinfo : EIATTR_FRAME_SIZE
	.align		4
.L_144:
        /*0324*/ 	.byte	0x04, 0x11
        /*0326*/ 	.short	(.L_146 - .L_145)
	.align		4
.L_145:
        /*0328*/ 	.word	index@(_ZN5flash16flash_fwd_kernelI23Flash_fwd_kernel_traitsILi256ELi128ELi64ELi8ELb0ELb0EN7cutlass6half_tE19Flash_kernel_traitsILi256ELi128ELi64ELi8ES3_EELb0ELb0ELb1ELb1ELb0ELb0ELb0ELb0EEEvNS_16Flash_fwd_paramsE)
        /*032c*/ 	.word	0x000000b8


	//----- nvinfo : EIATTR_REGCOUNT
	.align		4
.L_146:
        /*0330*/ 	.byte	0x04, 0x2f
        /*0332*/ 	.short	(.L_148 - .L_147)
	.align		4
.L_147:
        /*0334*/ 	.word	index@(_ZN5flash16flash_fwd_kernelI23Flash_fwd_kernel_traitsILi256ELi128ELi64ELi8ELb0ELb0EN7cutlass6half_tE19Flash_kernel_traitsILi256ELi128ELi64ELi8ES3_EELb0ELb0ELb1ELb0ELb0ELb0ELb0ELb0EEEvNS_16Flash_fwd_paramsE)
        /*0338*/ 	.word	0x000000ff


	//----- nvinfo : EIATTR_FRAME_SIZE
	.align		4
.L_148:
        /*033c*/ 	.byte	0x04, 0x11
        /*033e*/ 	.short	(.L_150 - .L_149)
	.align		4
.L_149:
        /*0340*/ 	.word	index@(_ZN5flash16flash_fwd_kernelI23Flash_fwd_kernel_traitsILi256ELi128ELi64ELi8ELb0ELb0EN7cutlass6half_tE19Flash_kernel_traitsILi256ELi128ELi64ELi8ES3_EELb0ELb0ELb1ELb0ELb0ELb0ELb0ELb0EEEvNS_16Flash_fwd_paramsE)
        /*0344*/ 	.word	0x00000068


	//----- nvinfo : EIATTR_REGCOUNT
	.align		4
.L_150:
        /*0348*/ 	.byte	0x04, 0x2f
        /*034a*/ 	.short	(.L_152 - .L_151)
	.align		4
.L_151:
        /*034c*/ 	.word	index@(_ZN5flash16flash_fwd_kernelI23Flash_fwd_kernel_traitsILi256ELi128ELi64ELi8ELb0ELb0EN7cutlass6half_tE19Flash_kernel_traitsILi256ELi128ELi64ELi8ES3_EELb0ELb0ELb1ELb0ELb0ELb1ELb0ELb0EEEvNS_16Flash_fwd_paramsE)
        /*0350*/ 	.word	0x000000ff


	//----- nvinfo : EIATTR_FRAME_SIZE
	.align		4
.L_152:
        /*0354*/ 	.byte	0x04, 0x11
        /*0356*/ 	.short	(.L_154 - .L_153)
	.align		4
.L_153:
        /*0358*/ 	.word	index@(_ZN5flash16flash_fwd_kernelI23Flash_fwd_kernel_traitsILi256ELi128ELi64ELi8ELb0ELb0EN7cutlass6half_tE19Flash_kernel_traitsILi256ELi128ELi64ELi8ES3_EELb0ELb0ELb1ELb0ELb0ELb1ELb0ELb0EEEvNS_16Flash_fwd_paramsE)
        /*035c*/ 	.word	0x00000050


	//----- nvinfo : EIATTR_REGCOUNT
	.align		4
.L_154:
        /*0360*/ 	.byte	0x04, 0x2f
        /*0362*/ 	.short	(.L_156 - .L_155)
	.align		4
.L_155:
        /*0364*/ 	.word	index@(_ZN5flash16flash_fwd_kernelI23Flash_fwd_kernel_traitsILi256ELi128ELi64ELi8ELb0ELb0EN7cutlass6half_tE19Flash_kernel_traitsILi256ELi128ELi64ELi8ES3_EELb0ELb0ELb0ELb1ELb0ELb0ELb0ELb0EEEvNS_16Flash_fwd_paramsE)
        /*0368*/ 	.word	0x000000ff


	//----- nvinfo : EIATTR_FRAME_SIZE
	.align		4
.L_156:
        /*036c*/ 	.byte	0x04, 0x11
        /*036e*/ 	.short	(.L_158 - .L_157)
	.align		4
.L_157:
        /*0370*/ 	.word	index@(_ZN5flash16flash_fwd_kernelI23Flash_fwd_kernel_traitsILi256ELi128ELi64ELi8ELb0ELb0EN7cutlass6half_tE19Flash_kernel_traitsILi256ELi128ELi64ELi8ES3_EELb0ELb0ELb0ELb1ELb0ELb0ELb0ELb0EEEvNS_16Flash_fwd_paramsE)
        /*0374*/ 	.word	0x00000048


	//----- nvinfo : EIATTR_REGCOUNT
	.align		4
.L_158:
        /*0378*/ 	.byte	0x04, 0x2f
        /*037a*/ 	.short	(.L_160 - .L_159)
	.align		4
.L_159:
        /*037c*/ 	.word	index@(_ZN5flash16flash_fwd_kernelI23Flash_fwd_kernel_traitsILi256ELi128ELi64ELi8ELb0ELb0EN7cutlass6half_tE19Flash_kernel_traitsILi256ELi128ELi64ELi8ES3_EELb0ELb0ELb0ELb0ELb0ELb0ELb0ELb0EEEvNS_16Flash_fwd_paramsE)
        /*0380*/ 	.word	0x000000ff


	//----- nvinfo : EIATTR_FRAME_SIZE
	.align		4
.L_160:
        /*0384*/ 	.byte	0x04, 0x11
        /*0386*/ 	.short	(.L_162 - .L_161)
	.align		4
.L_161:
        /*0388*/ 	.word	index@(_ZN5flash16flash_fwd_kernelI23Flash_fwd_kernel_traitsILi256ELi128ELi64ELi8ELb0ELb0EN7cutlass6half_tE19Flash_kernel_traitsILi256ELi128ELi64ELi8ES3_EELb0ELb0ELb0ELb0ELb0ELb0ELb0ELb0EEEvNS_16Flash_fwd_paramsE)
        /*038c*/ 	.word	0x00000010


	//----- nvinfo : EIATTR_REGCOUNT
	.align		4
.L_162:
        /*0390*/ 	.byte	0x04, 0x2f
        /*0392*/ 	.short	(.L_164 - .L_163)
	.align		4
.L_163:
        /*0394*/ 	.word	index@(_ZN5flash16flash_fwd_kernelI23Flash_fwd_kernel_traitsILi256ELi128ELi64ELi8ELb0ELb0EN7cutlass6half_tE19Flash_kernel_traitsILi256ELi128ELi64ELi8ES3_EELb0ELb0ELb0ELb0ELb0ELb1ELb0ELb0EEEvNS_16Flash_fwd_paramsE)
        /*0398*/ 	.word	0x000000fe


	//----- nvinfo : EIATTR_FRAME_SIZE
	.align		4
.L_164:
        /*039c*/ 	.byte	0x04, 0x11
        /*039e*/ 	.short	(.L_166 - .L_165)
	.align		4
.L_165:
        /*03a0*/ 	.word	index@(_ZN5flash16flash_fwd_kernelI23Flash_fwd_kernel_traitsILi256ELi128ELi64ELi8ELb0ELb0EN7cutlass6half_tE19Flash_kernel_traitsILi256ELi128ELi64ELi8ES3_EELb0ELb0ELb0ELb0ELb0ELb1ELb0ELb0EEEvNS_16Flash_fwd_paramsE)
        /*03a4*/ 	.word	0x00000000


	//----- nvinfo : EIATTR_REGCOUNT
	.align		4
.L_166:
        /*03a8*/ 	.byte	0x04, 0x2f
        /*03aa*/ 	.short	(.L_168 - .L_167)
	.align		4
.L_167:
        /*03ac*/ 	.word	index@(_ZN5flash16flash_fwd_kernelI23Flash_fwd_kernel_traitsILi256ELi64ELi64ELi4ELb0ELb0EN7cutlass6half_tE19Flash_kernel_traitsILi256ELi64ELi64ELi4ES3_EELb0ELb0ELb1ELb1ELb0ELb0ELb0ELb0EEEvNS_16Flash_fwd_paramsE)
        /*03b0*/ 	.word	0x000000ff


	//----- nvinfo : EIATTR_FRAME_SIZE
	.align		4
.L_168:
        /*03b4*/ 	.byte	0x04, 0x11
        /*03b6*/ 	.short	(.L_170 - .L_169)
	.align		4
.L_169:
        /*03b8*/ 	.word	index@(_ZN5flash16flash_fwd_kernelI23Flash_fwd_kernel_traitsILi256ELi64ELi64ELi4ELb0ELb0EN7cutlass6half_tE19Flash_kernel_traitsILi256ELi64ELi64ELi4ES3_EELb0ELb0ELb1ELb1ELb0ELb0ELb0ELb0EEEvNS_16Flash_fwd_paramsE)
        /*03bc*/ 	.word	0x00000030


	//----- nvinfo : EIATTR_REGCOUNT
	.align		4
.L_170:
        /*03c0*/ 	.byte	0x04, 0x2f
        /*03c2*/ 	.short	(.L_172 - .L_171)
	.align		4
.L_171:
        /*03c4*/ 	.word	index@(_ZN5flash16flash_fwd_kernelI23Flash_fwd_kernel_traitsILi256ELi64ELi64ELi4ELb0ELb0EN7cutlass6half_tE19Flash_kernel_traitsILi256ELi64ELi64ELi4ES3_EELb0ELb0ELb1ELb0ELb0ELb0ELb0ELb0EEEvNS_16Flash_fwd_paramsE)
        /*03c8*/ 	.word	0x000000ff


	//----- nvinfo : EIATTR_FRAME_SIZE
	.align		4
.L_172:
        /*03cc*/ 	.byte	0x04, 0x11
        /*03ce*/ 	.short	(.L_174 - .L_173)
	.align		4
.L_173:
        /*03d0*/ 	.word	index@(_ZN5flash16flash_fwd_kernelI23Flash_fwd_kernel_traitsILi256ELi64ELi64ELi4ELb0ELb0EN7cutlass6half_tE19Flash_kernel_traitsILi256ELi64ELi64ELi4ES3_EELb0ELb0ELb1ELb0ELb0ELb0ELb0ELb0EEEvNS_16Flash_fwd_paramsE)
        /*03d4*/ 	.word	0x00000038


	//----- nvinfo : EIATTR_REGCOUNT
	.align		4
.L_174:
        /*03d8*/ 	.byte	0x04, 0x2f
        /*03da*/ 	.short	(.L_176 - .L_175)
	.align		4
.L_175:
        /*03dc*/ 	.word	index@(_ZN5flash16flash_fwd_kernelI23Flash_fwd_kernel_traitsILi256ELi64ELi64ELi4ELb0ELb0EN7cutlass6half_tE19Flash_kernel_traitsILi256ELi64ELi64ELi4ES3_EELb0ELb0ELb1ELb0ELb0ELb1ELb0ELb0EEEvNS_16Flash_fwd_paramsE)
        /*03e0*/ 	.word	0x000000ff


	//----- nvinfo : EIATTR_FRAME_SIZE
	.align		4
.L_176:
        /*03e4*/ 	.byte	0x04, 0x11
        /*03e6*/ 	.short	(.L_178 - .L_177)
	.align		4
.L_177:
        /*03e8*/ 	.word	index@(_ZN5flash16flash_fwd_kernelI23Flash_fwd_kernel_traitsILi256ELi64ELi64ELi4ELb0ELb0EN7cutlass6half_tE19Flash_kernel_traitsILi256ELi64ELi64ELi4ES3_EELb0ELb0ELb1ELb0ELb0ELb1ELb0ELb0EEEvNS_16Flash_fwd_paramsE)
        /*03ec*/ 	.word	0x00000000


	//----- nvinfo : EIATTR_REGCOUNT
	.align		4
.L_178:
        /*03f0*/ 	.byte	0x04, 0x2f
        /*03f2*/ 	.short	(.L_180 - .L_179)
	.align		4
.L_179:
        /*03f4*/ 	.word	index@(_ZN5flash16flash_fwd_kernelI23Flash_fwd_kernel_traitsILi256ELi64ELi64ELi4ELb0ELb0EN7cutlass6half_tE19Flash_kernel_traitsILi256ELi64ELi64ELi4ES3_EELb0ELb0ELb0ELb1ELb0ELb0ELb0ELb0EEEvNS_16Flash_fwd_paramsE)
        /*03f8*/ 	.word	0x000000ff


	//----- nvinfo : EIATTR_FRAME_SIZE
	.align		4
.L_180:
        /*03fc*/ 	.byte	0x04, 0x11
        /*03fe*/ 	.short	(.L_182 - .L_181)
	.align		4
.L_181:
        /*0400*/ 	.word	index@(_ZN5flash16flash_fwd_kernelI23Flash_fwd_kernel_traitsILi256ELi64ELi64ELi4ELb0ELb0EN7cutlass6half_tE19Flash_kernel_traitsILi256ELi64ELi64ELi4ES3_EELb0ELb0ELb0ELb1ELb0ELb0ELb0ELb0EEEvNS_16Flash_fwd_paramsE)
        /*0404*/ 	.word	0x00000058


	//----- nvinfo : EIATTR_REGCOUNT
	.align		4
.L_182:
        /*0408*/ 	.byte	0x04, 0x2f
        /*040a*/ 	.short	(.L_184 - .L_183)
	.align		4
.L_183:
        /*040c*/ 	.word	index@(_ZN5flash16flash_fwd_kernelI23Flash_fwd_kernel_traitsILi256ELi64ELi64ELi4ELb0ELb0EN7cutlass6half_tE19Flash_kernel_traitsILi256ELi64ELi64ELi4ES3_EELb0ELb0ELb0ELb0ELb0ELb0ELb0ELb0EEEvNS_16Flash_fwd_paramsE)
        /*0410*/ 	.word	0x000000ff


	//----- nvinfo : EIATTR_FRAME_SIZE
	.align		4
.L_184:
        /*0414*/ 	.byte	0x04, 0x11
        /*0416*/ 	.short	(.L_186 - .L_185)
	.align		4
.L_185:
        /*0418*/ 	.word	index@(_ZN5flash16flash_fwd_kernelI23Flash_fwd_kernel_traitsILi256ELi64ELi64ELi4ELb0ELb0EN7cutlass6half_tE19Flash_kernel_traitsILi256ELi64ELi64ELi4ES3_EELb0ELb0ELb0ELb0ELb0ELb0ELb0ELb0EEEvNS_16Flash_fwd_paramsE)
        /*041c*/ 	.word	0x00000050


	//----- nvinfo : EIATTR_REGCOUNT
	.align		4
.L_186:
        /*0420*/ 	.byte	0x04, 0x2f
        /*0422*/ 	.short	(.L_188 - .L_187)
	.align		4
.L_187:
        /*0424*/ 	.word	index@(_ZN5flash16flash_fwd_kernelI23Flash_fwd_kernel_traitsILi256ELi64ELi64ELi4ELb0ELb0EN7cutlass6half_tE19Flash_kernel_traitsILi256ELi64ELi64ELi4ES3_EELb0ELb0ELb0ELb0ELb0ELb1ELb0ELb0EEEvNS_16Flash_fwd_paramsE)
        /*0428*/ 	.word	0x000000fe


	//----- nvinfo : EIATTR_FRAME_SIZE
	.align		4
.L_188:
        /*042c*/ 	.byte	0x04, 0x11
        /*042e*/ 	.short	(.L_190 - .L_189)
	.align		4
.L_189:
        /*0430*/ 	.word	index@(_ZN5flash16flash_fwd_kernelI23Flash_fwd_kernel_traitsILi256ELi64ELi64ELi4ELb0ELb0EN7cutlass6half_tE19Flash_kernel_traitsILi256ELi64ELi64ELi4ES3_EELb0ELb0ELb0ELb0ELb0ELb1ELb0ELb0EEEvNS_16Flash_fwd_paramsE)
        /*0434*/ 	.word	0x00000000


	//----- nvinfo : EIATTR_MIN_STACK_SIZE
	.align		4
.L_190:
        /*0438*/ 	.byte	0x04, 0x12
        /*043a*/ 	.short	(.L_192 - .L_191)
	.align		4
.L_191:
        /*043c*/ 	.word	index@(_ZN5flash16flash_fwd_kernelI23Flash_fwd_kernel_traitsILi256ELi64ELi64ELi4ELb0ELb0EN7cutlass6half_tE19Flash_kernel_traitsILi256ELi64ELi64ELi4ES3_EELb0ELb0ELb0ELb0ELb0ELb1ELb0ELb0EEEvNS_16Flash_fwd_paramsE)
        /*0440*/ 	.word	0x00000000


	//----- nvinfo : EIATTR_MIN_STACK_SIZE
	.align		4
.L_192:
        /*0444*/ 	.byte	0x04, 0x12
        /*0446*/ 	.short	(.L_194 - .L_193)
	.align		4
.L_193:
        /*0448*/ 	.word	index@(_ZN5flash16flash_fwd_kernelI23Flash_fwd_kernel_traitsILi256ELi64ELi64ELi4ELb0ELb0EN7cutlass6half_tE19Flash_kernel_traitsILi256ELi64ELi64ELi4ES3_EELb0ELb0ELb0ELb0ELb0ELb0ELb0ELb0EEEvNS_16Flash_fwd_paramsE)
        /*044c*/ 	.word	0x00000050


	//----- nvinfo : EIATTR_MIN_STACK_SIZE
	.align		4
.L_194:
        /*0450*/ 	.byte	0x04, 0x12
        /*0452*/ 	.short	(.L_196 - .L_195)
	.align		4
.L_195:
        /*0454*/ 	.word	index@(_ZN5flash16flash_fwd_kernelI23Flash_fwd_kernel_traitsILi256ELi64ELi64ELi4ELb0ELb0EN7cutlass6half_tE19Flash_kernel_traitsILi256ELi64ELi64ELi4ES3_EELb0ELb0ELb0ELb1ELb0ELb0ELb0ELb0EEEvNS_16Flash_fwd_paramsE)
        /*0458*/ 	.word	0x00000058


	//----- nvinfo : EIATTR_MIN_STACK_SIZE
	.align		4
.L_196:
        /*045c*/ 	.byte	0x04, 0x12
        /*045e*/ 	.short	(.L_198 - .L_197)
	.align		4
.L_197:
        /*0460*/ 	.word	index@(_ZN5flash16flash_fwd_kernelI23Flash_fwd_kernel_traitsILi256ELi64ELi64ELi4ELb0ELb0EN7cutlass6half_tE19Flash_kernel_traitsILi256ELi64ELi64ELi4ES3_EELb0ELb0ELb1ELb0ELb0ELb1ELb0ELb0EEEvNS_16Flash_fwd_paramsE)
        /*0464*/ 	.word	0x00000000


	//----- nvinfo : EIATTR_MIN_STACK_SIZE
	.align		4
.L_198:
        /*0468*/ 	.byte	0x04, 0x12
        /*046a*/ 	.short	(.L_200 - .L_199)
	.align		4
.L_199:
        /*046c*/ 	.word	index@(_ZN5flash16flash_fwd_kernelI23Flash_fwd_kernel_traitsILi256ELi64ELi64ELi4ELb0ELb0EN7cutlass6half_tE19Flash_kernel_traitsILi256ELi64ELi64ELi4ES3_EELb0ELb0ELb1ELb0ELb0ELb0ELb0ELb0EEEvNS_16Flash_fwd_paramsE)
        /*0470*/ 	.word	0x00000038


	//----- nvinfo : EIATTR_MIN_STACK_SIZE
	.align		4
.L_200:
        /*0474*/ 	.byte	0x04, 0x12
        /*0476*/ 	.short	(.L_202 - .L_201)
	.align		4
.L_201:
        /*0478*/ 	.word	index@(_ZN5flash16flash_fwd_kernelI23Flash_fwd_kernel_traitsILi256ELi64ELi64ELi4ELb0ELb0EN7cutlass6half_tE19Flash_kernel_traitsILi256ELi64ELi64ELi4ES3_EELb0ELb0ELb1ELb1ELb0ELb0ELb0ELb0EEEvNS_16Flash_fwd_paramsE)
        /*047c*/ 	.word	0x00000030


	//----- nvinfo : EIATTR_MIN_STACK_SIZE
	.align		4
.L_202:
        /*0480*/ 	.byte	0x04, 0x12
        /*0482*/ 	.short	(.L_204 - .L_203)
	.align		4
.L_203:
        /*0484*/ 	.word	index@(_ZN5flash16flash_fwd_kernelI23Flash_fwd_kernel_traitsILi256ELi128ELi64ELi8ELb0ELb0EN7cutlass6half_tE19Flash_kernel_traitsILi256ELi128ELi64ELi8ES3_EELb0ELb0ELb0ELb0ELb0ELb1ELb0ELb0EEEvNS_16Flash_fwd_paramsE)
        /*0488*/ 	.word	0x00000000


	//----- nvinfo : EIATTR_MIN_STACK_SIZE
	.align		4
.L_204:
        /*048c*/ 	.byte	0x04, 0x12
        /*048e*/ 	.short	(.L_206 - .L_205)
	.align		4
.L_205:
        /*0490*/ 	.word	index@(_ZN5flash16flash_fwd_kernelI23Flash_fwd_kernel_traitsILi256ELi128ELi64ELi8ELb0ELb0EN7cutlass6half_tE19Flash_kernel_traitsILi256ELi128ELi64ELi8ES3_EELb0ELb0ELb0ELb0ELb0ELb0ELb0ELb0EEEvNS_16Flash_fwd_paramsE)
        /*0494*/ 	.word	0x00000010


	//----- nvinfo : EIATTR_MIN_STACK_SIZE
	.align		4
.L_206:
        /*0498*/ 	.byte	0x04, 0x12
        /*049a*/ 	.short	(.L_208 - .L_207)
	.align		4
.L_207:
        /*049c*/ 	.word	index@(_ZN5flash16flash_fwd_kernelI23Flash_fwd_kernel_traitsILi256ELi128ELi64ELi8ELb0ELb0EN7cutlass6half_tE19Flash_kernel_traitsILi256ELi128ELi64ELi8ES3_EELb0ELb0ELb0ELb1ELb0ELb0ELb0ELb0EEEvNS_16Flash_fwd_paramsE)
        /*04a0*/ 	.word	0x00000048


	//----- nvinfo : EIATTR_MIN_STACK_SIZE
	.align		4
.L_208:
        /*04a4*/ 	.byte	0x04, 0x12
        /*04a6*/ 	.short	(.L_210 - .L_209)
	.align		4
.L_209:
        /*04a8*/ 	.word	index@(_ZN5flash16flash_fwd_kernelI23Flash_fwd_kernel_traitsILi256ELi128ELi64ELi8ELb0ELb0EN7cutlass6half_tE19Flash_kernel_traitsILi256ELi128ELi64ELi8ES3_EELb0ELb0ELb1ELb0ELb0ELb1ELb0ELb0EEEvNS_16Flash_fwd_paramsE)
        /*04ac*/ 	.word	0x00000050


	//----- nvinfo : EIATTR_MIN_STACK_SIZE
	.align		4
.L_210:
        /*04b0*/ 	.byte	0x04, 0x12
        /*04b2*/ 	.short	(.L_212 - .L_211)
	.align		4
.L_211:
        /*04b4*/ 	.word	index@(_ZN5flash16flash_fwd_kernelI23Flash_fwd_kernel_traitsILi256ELi128ELi64ELi8ELb0ELb0EN7cutlass6half_tE19Flash_kernel_traitsILi256ELi128ELi64ELi8ES3_EELb0ELb0ELb1ELb0ELb0ELb0ELb0ELb0EEEvNS_16Flash_fwd_paramsE)
        /*04b8*/ 	.word	0x00000068


	//----- nvinfo : EIATTR_MIN_STACK_SIZE
	.align		4
.L_212:
        /*04bc*/ 	.byte	0x04, 0x12
        /*04be*/ 	.short	(.L_214 - .L_213)
	.align		4
.L_213:
        /*04c0*/ 	.word	index@(_ZN5flash16flash_fwd_kernelI23Flash_fwd_kernel_traitsILi256ELi128ELi64ELi8ELb0ELb0EN7cutlass6half_tE19Flash_kernel_traitsILi256ELi128ELi64ELi8ES3_EELb0ELb0ELb1ELb1ELb0ELb0ELb0ELb0EEEvNS_16Flash_fwd_paramsE)
        /*04c4*/ 	.word	0x000000b8


	//----- nvinfo : EIATTR_MIN_STACK_SIZE
	.align		4
.L_214:
        /*04c8*/ 	.byte	0x04, 0x12
        /*04ca*/ 	.short	(.L_216 - .L_215)
	.align		4
.L_215:
        /*04cc*/ 	.word	index@(_ZN5flash16flash_fwd_kernelI23Flash_fwd_kernel_traitsILi256ELi64ELi64ELi4ELb0ELb0EN7cutlass6half_tE19Flash_kernel_traitsILi256ELi64ELi64ELi4ES3_EELb1ELb0ELb0ELb0ELb0ELb0ELb0ELb0EEEvNS_16Flash_fwd_paramsE)
        /*04d0*/ 	.word	0x00000038


	//----- nvinfo : EIATTR_MIN_STACK_SIZE
	.align		4
.L_216:
        /*04d4*/ 	.byte	0x04, 0x12
        /*04d6*/ 	.short	(.L_218 - .L_217)
	.align		4
.L_217:
        /*04d8*/ 	.word	index@(_ZN5flash16flash_fwd_kernelI23Flash_fwd_kernel_traitsILi256ELi64ELi64ELi4ELb0ELb0EN7cutlass6half_tE19Flash_kernel_traitsILi256ELi64ELi64ELi4ES3_EELb1ELb0ELb1ELb0ELb0ELb0ELb0ELb0EEEvNS_16Flash_fwd_paramsE)
        /*04dc*/ 	.word	0x00000040


	//----- nvinfo : EIATTR_MIN_STACK_SIZE
	.align		4
.L_218:
        /*04e0*/ 	.byte	0x04, 0x12
        /*04e2*/ 	.short	(.L_220 - .L_219)
	.align		4
.L_219:
        /*04e4*/ 	.word	index@(_ZN5flash16flash_fwd_kernelI23Flash_fwd_kernel_traitsILi256ELi64ELi64ELi4ELb0ELb0EN7cutlass6half_tE19Flash_kernel_traitsILi256ELi64ELi64ELi4ES3_EELb1ELb0ELb0ELb0ELb0ELb1ELb0ELb0EEEvNS_16Flash_fwd_paramsE)
        /*04e8*/ 	.word	0x00000038


	//----- nvinfo : EIATTR_MIN_STACK_SIZE
	.align		4
.L_220:
        /*04ec*/ 	.byte	0x04, 0x12
        /*04ee*/ 	.short	(.L_222 - .L_221)
	.align		4
.L_221:
        /*04f0*/ 	.word	index@(_ZN5flash16flash_fwd_kernelI23Flash_fwd_kernel_traitsILi256ELi64ELi64ELi4ELb0ELb0EN7cutlass6half_tE19Flash_kernel_traitsILi256ELi64ELi64ELi4ES3_EELb0ELb0ELb0ELb0ELb0ELb1ELb1ELb0EEEvNS_16Flash_fwd_paramsE)
        /*04f4*/ 	.word	0x00000008


	//----- nvinfo : EIATTR_MIN_STACK_SIZE
	.align		4
.L_222:
        /*04f8*/ 	.byte	0x04, 0x12
        /*04fa*/ 	.short	(.L_224 - .L_223)
	.align		4
.L_223:
        /*04fc*/ 	.word	index@(_ZN5flash16flash_fwd_kernelI23Flash_fwd_kernel_traitsILi256ELi64ELi64ELi4ELb0ELb0EN7cutlass6half_tE19Flash_kernel_traitsILi256ELi64ELi64ELi4ES3_EELb1ELb0ELb0ELb1ELb0ELb0ELb0ELb0EEEvNS_16Flash_fwd_paramsE)
        /*0500*/ 	.word	0x00000088


	//----- nvinfo : EIATTR_MIN_STACK_SIZE
	.align		4
.L_224:
        /*0504*/ 	.byte	0x04, 0x12
        /*0506*/ 	.short	(.L_226 - .L_225)
	.align		4
.L_225:
        /*0508*/ 	.word	index@(_ZN5flash16flash_fwd_kernelI23Flash_fwd_kernel_traitsILi256ELi64ELi64ELi4ELb0ELb0EN7cutlass6half_tE19Flash_kernel_traitsILi256ELi64ELi64ELi4ES3_EELb1ELb0ELb0ELb0ELb0ELb0ELb0ELb1EEEvNS_16Flash_fwd_paramsE)
        /*050c*/ 	.word	0x00000088


	//----- nvinfo : EIATTR_MIN_STACK_SIZE
	.align		4
.L_226:
        /*0510*/ 	.byte	0x04, 0x12
        /*0512*/ 	.short	(.L_228 - .L_227)
	.align		4
.L_227:
        /*0514*/ 	.word	index@(_ZN5flash16flash_fwd_kernelI23Flash_fwd_kernel_traitsILi256ELi64ELi64ELi4ELb0ELb0EN7cutlass6half_tE19Flash_kernel_traitsILi256ELi64ELi64ELi4ES3_EELb0ELb0ELb0ELb0ELb0ELb0ELb1ELb0EEEvNS_16Flash_fwd_paramsE)
        /*0518*/ 	.word	0x00000060


	//----- nvinfo : EIATTR_MIN_STACK_SIZE
	.align		4
.L_228:
        /*051c*/ 	.byte	0x04, 0x12
        /*051e*/ 	.short	(.L_230 - .L_229)
	.align		4
.L_229:
        /*0520*/ 	.word	index@(_ZN5flash16flash_fwd_kernelI23Flash_fwd_kernel_traitsILi256ELi64ELi64ELi4ELb0ELb0EN7cutlass6half_tE19Flash_kernel_traitsILi256ELi64ELi64ELi4ES3_EELb1ELb0ELb0ELb1ELb0ELb0ELb0ELb1EEEvNS_16Flash_fwd_paramsE)
        /*0524*/ 	.word	0x00000088


	//----- nvinfo : EIATTR_MIN_STACK_SIZE
	.align		4
.L_230:
        /*0528*/ 	.byte	0x04, 0x12
        /*052a*/ 	.short	(.L_232 - .L_231)
	.align		4
.L_231:
        /*052c*/ 	.word	index@(_ZN5flash16flash_fwd_kernelI23Flash_fwd_kernel_traitsILi256ELi64ELi64ELi4ELb0ELb0EN7cutlass6half_tE19Flash_kernel_traitsILi256ELi64ELi64ELi4ES3_EELb0ELb0ELb0ELb1ELb0ELb0ELb1ELb0EEEvNS_16Flash_fwd_paramsE)
        /*0530*/ 	.word	0x00000060


	//----- nvinfo : EIATTR_MIN_STACK_SIZE
	.align		4
.L_232:
        /*0534*/ 	.byte	0x04, 0x12
        /*0536*/ 	.short	(.L_234 - .L_233)
	.align		4
.L_233:
        /*0538*/ 	.word	index@(_ZN5flash16flash_fwd_kernelI23Flash_fwd_kernel_traitsILi256ELi64ELi64ELi4ELb0ELb0EN7cutlass6half_tE19Flash_kernel_traitsILi256ELi64ELi64ELi4ES3_EELb1ELb0ELb1ELb0ELb0ELb1ELb0ELb0EEEvNS_16Flash_fwd_paramsE)
        /*053c*/ 	.word	0x00000080


	//----- nvinfo : EIATTR_MIN_STACK_SIZE
	.align		4
.L_234:
        /*0540*/ 	.byte	0x04, 0x12
        /*0542*/ 	.short	(.L_236 - .L_235)
	.align		4
.L_235:
        /*0544*/ 	.word	index@(_ZN5flash16flash_fwd_kernelI23Flash_fwd_kernel_traitsILi256ELi64ELi64ELi4ELb0ELb0EN7cutlass6half_tE19Flash_kernel_traitsILi256ELi64ELi64ELi4ES3_EELb0ELb0ELb1ELb0ELb0ELb1ELb1ELb0EEEvNS_16Flash_fwd_paramsE)
        /*0548*/ 	.word	0x00000008


	//----- nvinfo : EIATTR_MIN_STACK_SIZE
	.align		4
.L_236:
        /*054c*/ 	.byte	0x04, 0x12
        /*054e*/ 	.short	(.L_238 - .L_237)
	.align		4
.L_237:
        /*0550*/ 	.word	index@(_ZN5flash16flash_fwd_kernelI23Flash_fwd_kernel_traitsILi256ELi64ELi64ELi4ELb0ELb0EN7cutlass6half_tE19Flash_kernel_traitsILi256ELi64ELi64ELi4ES3_EELb1ELb0ELb1ELb1ELb0ELb0ELb0ELb0EEEvNS_16Flash_fwd_paramsE)
        /*0554*/ 	.word	0x00000058


	//----- nvinfo : EIATTR_MIN_STACK_SIZE
	.align		4
.L_238:
        /*0558*/ 	.byte	0x04, 0x12
        /*055a*/ 	.short	(.L_240 - .L_239)
	.align		4
.L_239:
        /*055c*/ 	.word	index@(_ZN5flash16flash_fwd_kernelI23Flash_fwd_kernel_traitsILi256ELi64ELi64ELi4ELb0ELb0EN7cutlass6half_tE19Flash_kernel_traitsILi256ELi64ELi64ELi4ES3_EELb1ELb0ELb1ELb0ELb0ELb0ELb0ELb1EEEvNS_16Flash_fwd_paramsE)
        /*0560*/ 	.word	0x00000190


	//----- nvinfo : EIATTR_MIN_STACK_SIZE
	.align		4
.L_240:
        /*0564*/ 	.byte	0x04, 0x12
        /*0566*/ 	.short	(.L_242 - .L_241)
	.align		4
.L_241:
        /*0568*/ 	.word	index@(_ZN5flash16flash_fwd_kernelI23Flash_fwd_kernel_traitsILi256ELi64ELi64ELi4ELb0ELb0EN7cutlass6half_tE19Flash_kernel_traitsILi256ELi64ELi64ELi4ES3_EELb0ELb0ELb1ELb0ELb0ELb0ELb1ELb0EEEvNS_16Flash_fwd_paramsE)
        /*056c*/ 	.word	0x00000038


	//----- nvinfo : EIATTR_MIN_STACK_SIZE
	.align		4
.L_242:
        /*0570*/ 	.byte	0x04, 0x12
        /*0572*/ 	.short	(.L_244 - .L_243)
	.align		4
.L_243:
        /*0574*/ 	.word	index@(_ZN5flash16flash_fwd_kernelI23Flash_fwd_kernel_traitsILi256ELi64ELi64ELi4ELb0ELb0EN7cutlass6half_tE19Flash_kernel_traitsILi256ELi64ELi64ELi4ES3_EELb1ELb0ELb1ELb1ELb0ELb0ELb0ELb1EEEvNS_16Flash_fwd_paramsE)
        /*0578*/ 	.word	0x00000178


	//----- nvinfo : EIATTR_MIN_STACK_SIZE
	.align		4
.L_244:
        /*057c*/ 	.byte	0x04, 0x12
        /*057e*/ 	.short	(.L_246 - .L_245)
	.align		4
.L_245:
        /*0580*/ 	.word	index@(_ZN5flash16flash_fwd_kernelI23Flash_fwd_kernel_traitsILi256ELi64ELi64ELi4ELb0ELb0EN7cutlass6half_tE19Flash_kernel_traitsILi256ELi64ELi64ELi4ES3_EELb0ELb0ELb1ELb1ELb0ELb0ELb1ELb0EEEvNS_16Flash_fwd_paramsE)
        /*0584*/ 	.word	0x00000028


	//----- nvinfo : EIATTR_MIN_STACK_SIZE
	.align		4
.L_246:
        /*0588*/ 	.byte	0x04, 0x12
        /*058a*/ 	.short	(.L_248 - .L_247)
	.align		4
.L_247:
        /*058c*/ 	.word	index@(_ZN5flash16flash_fwd_kernelI23Flash_fwd_kernel_traitsILi256ELi128ELi64ELi8ELb0ELb0EN7cutlass6half_tE19Flash_kernel_traitsILi256ELi128ELi64ELi8ES3_EELb1ELb0ELb0ELb0ELb0ELb0ELb0ELb0EEEvNS_16Flash_fwd_paramsE)
        /*0590*/ 	.word	0x00000070


	//----- nvinfo : EIATTR_MIN_STACK_SIZE
	.align		4
.L_248:
        /*0594*/ 	.byte	0x04, 0x12
        /*0596*/ 	.short	(.L_250 - .L_249)
	.align		4
.L_249:
        /*0598*/ 	.word	index@(_ZN5flash16flash_fwd_kernelI23Flash_fwd_kernel_traitsILi256ELi128ELi64ELi8ELb0ELb0EN7cutlass6half_tE19Flash_kernel_traitsILi256ELi128ELi64ELi8ES3_EELb1ELb0ELb1ELb0ELb0ELb0ELb0ELb0EEEvNS_16Flash_fwd_paramsE)
        /*059c*/ 	.word	0x00000040


	//----- nvinfo : EIATTR_MIN_STACK_SIZE
	.align		4
.L_250:
        /*05a0*/ 	.byte	0x04, 0x12
        /*05a2*/ 	.short	(.L_252 - .L_251)
	.align		4
.L_251:
        /*05a4*/ 	.word	index@(_ZN5flash16flash_fwd_kernelI23Flash_fwd_kernel_traitsILi256ELi128ELi64ELi8ELb0ELb0EN7cutlass6half_tE19Flash_kernel_traitsILi256ELi128ELi64ELi8ES3_EELb1ELb0ELb0ELb0ELb0ELb1ELb0ELb0EEEvNS_16Flash_fwd_paramsE)
        /*05a8*/ 	.word	0x00000010


	//----- nvinfo : EIATTR_MIN_STACK_SIZE
	.align		4
.L_252:
        /*05ac*/ 	.byte	0x04, 0x12
        /*05ae*/ 	.short	(.L_254 - .L_253)
	.align		4
.L_253:
        /*05b0*/ 	.word	index@(_ZN5flash16flash_fwd_kernelI23Flash_fwd_kernel_traitsILi256ELi128ELi64ELi8ELb0ELb0EN7cutlass6half_tE19Flash_kernel_traitsILi256ELi128ELi64ELi8ES3_EELb0ELb0ELb0ELb0ELb0ELb1ELb1ELb0EEEvNS_16Flash_fwd_paramsE)
        /*05b4*/ 	.word	0x00000008


	//----- nvinfo : EIATTR_MIN_STACK_SIZE
	.align		4
.L_254:
        /*05b8*/ 	.byte	0x04, 0x12
        /*05ba*/ 	.short	(.L_256 - .L_255)
	.align		4
.L_255:
        /*05bc*/ 	.word	index@(_ZN5flash16flash_fwd_kernelI23Flash_fwd_kernel_traitsILi256ELi128ELi64ELi8ELb0ELb0EN7cutlass6half_tE19Flash_kernel_traitsILi256ELi128ELi64ELi8ES3_EELb1ELb0ELb0ELb1ELb0ELb0ELb0ELb0EEEvNS_16Flash_fwd_paramsE)
        /*05c0*/ 	.word	0x00000030


	//----- nvinfo : EIATTR_MIN_STACK_SIZE
	.align		4
.L_256:
        /*05c4*/ 	.byte	0x04, 0x12
        /*05c6*/ 	.short	(.L_258 - .L_257)
	.align		4
.L_257:
        /*05c8*/ 	.word	index@(_ZN5flash16flash_fwd_kernelI23Flash_fwd_kernel_traitsILi256ELi128ELi64ELi8ELb0ELb0EN7cutlass6half_tE19Flash_kernel_traitsILi256ELi128ELi64ELi8ES3_EELb1ELb0ELb0ELb0ELb0ELb0ELb0ELb1EEEvNS_16Flash_fwd_paramsE)
        /*05cc*/ 	.word	0x00000070


	//----- nvinfo : EIATTR_MIN_STACK_SIZE
	.align		4
.L_258:
        /*05d0*/ 	.byte	0x04, 0x12
        /*05d2*/ 	.short	(.L_260 - .L_259)
	.align		4
.L_259:
        /*05d4*/ 	.word	index@(_ZN5flash16flash_fwd_kernelI23Flash_fwd_kernel_traitsILi256ELi128ELi64ELi8ELb0ELb0EN7cutlass6half_tE19Flash_kernel_traitsILi256ELi128ELi64ELi8ES3_EELb0ELb0ELb0ELb0ELb0ELb0ELb1ELb0EEEvNS_16Flash_fwd_paramsE)
        /*05d8*/ 	.word	0x00000020


	//----- nvinfo : EIATTR_MIN_STACK_SIZE
	.align		4
.L_260:
        /*05dc*/ 	.byte	0x04, 0x12
        /*05de*/ 	.short	(.L_262 - .L_261)
	.align		4
.L_261:
        /*05e0*/ 	.word	index@(_ZN5flash16flash_fwd_kernelI23Flash_fwd_kernel_traitsILi256ELi128ELi64ELi8ELb0ELb0EN7cutlass6half_tE19Flash_kernel_traitsILi256ELi128ELi64ELi8ES3_EELb1ELb0ELb0ELb1ELb0ELb0ELb0ELb1EEEvNS_16Flash_fwd_paramsE)
        /*05e4*/ 	.word	0x00000070


	//----- nvinfo : EIATTR_MIN_STACK_SIZE
	.align		4
.L_262:
        /*05e8*/ 	.byte	0x04, 0x12
        /*05ea*/ 	.short	(.L_264 - .L_263)
	.align		4
.L_263:
        /*05ec*/ 	.word	index@(_ZN5flash16flash_fwd_kernelI23Flash_fwd_kernel_traitsILi256ELi128ELi64ELi8ELb0ELb0EN7cutlass6half_tE19Flash_kernel_traitsILi256ELi128ELi64ELi8ES3_EELb0ELb0ELb0ELb1ELb0ELb0ELb1ELb0EEEvNS_16Flash_fwd_paramsE)
        /*05f0*/ 	.word	0x00000050


	//----- nvinfo : EIATTR_MIN_STACK_SIZE
	.align		4
.L_264:
        /*05f4*/ 	.byte	0x04, 0x12
        /*05f6*/ 	.short	(.L_266 - .L_265)
	.align		4
.L_265:
        /*05f8*/ 	.word	index@(_ZN5flash16flash_fwd_kernelI23Flash_fwd_kernel_traitsILi256ELi128ELi64ELi8ELb0ELb0EN7cutlass6half_tE19Flash_kernel_traitsILi256ELi128ELi64ELi8ES3_EELb1ELb0ELb1ELb0ELb0ELb1ELb0ELb0EEEvNS_16Flash_fwd_paramsE)
        /*05fc*/ 	.word	0x00000078


	//----- nvinfo : EIATTR_MIN_STACK_SIZE
	.align		4
.L_266:
        /*0600*/ 	.byte	0x04, 0x12
        /*0602*/ 	.short	(.L_268 - .L_267)
	.align		4
.L_267:
        /*0604*/ 	.word	index@(_ZN5flash16flash_fwd_kernelI23Flash_fwd_kernel_traitsILi256ELi128ELi64ELi8ELb0ELb0EN7cutlass6half_tE19Flash_kernel_traitsILi256ELi128ELi64ELi8ES3_EELb0ELb0ELb1ELb0ELb0ELb1ELb1ELb0EEEvNS_16Flash_fwd_paramsE)
        /*0608*/ 	.word	0x00000008


	//----- nvinfo : EIATTR_MIN_STACK_SIZE
	.align		4
.L_268:
        /*060c*/ 	.byte	0x04, 0x12
        /*060e*/ 	.short	(.L_270 - .L_269)
	.align		4
.L_269:
        /*0610*/ 	.word	index@(_ZN5flash16flash_fwd_kernelI23Flash_fwd_kernel_traitsILi256ELi128ELi64ELi8ELb0ELb0EN7cutlass6half_tE19Flash_kernel_traitsILi256ELi128ELi64ELi8ES3_EELb1ELb0ELb1ELb1ELb0ELb0ELb0ELb0EEEvNS_16Flash_fwd_paramsE)
        /*0614*/ 	.word	0x00000050


	//----- nvinfo : EIATTR_MIN_STACK_SIZE
	.align		4
.L_270:
        /*0618*/ 	.byte	0x04, 0x12
        /*061a*/ 	.short	(.L_272 - .L_271)
	.align		4
.L_271:
        /*061c*/ 	.word	index@(_ZN5flash16flash_fwd_kernelI23Flash_fwd_kernel_traitsILi256ELi128ELi64ELi8ELb0ELb0EN7cutlass6half_tE19Flash_kernel_traitsILi256ELi128ELi64ELi8ES3_EELb1ELb0ELb1ELb0ELb0ELb0ELb0ELb1EEEvNS_16Flash_fwd_paramsE)
        /*0620*/ 	.word	0x000001b0


	//----- nvinfo : EIATTR_MIN_STACK_SIZE
	.align		4
.L_272:
        /*0624*/ 	.byte	0x04, 0x12
        /*0626*/ 	.short	(.L_274 - .L_273)
	.align		4
.L_273:
        /*0628*/ 	.word	index@(_ZN5flash16flash_fwd_kernelI23Flash_fwd_kernel_traitsILi256ELi128ELi64ELi8ELb0ELb0EN7cutlass6half_tE19Flash_kernel_traitsILi256ELi128ELi64ELi8ES3_EELb0ELb0ELb1ELb0ELb0ELb0ELb1ELb0EEEvNS_16Flash_fwd_paramsE)
        /*062c*/ 	.word	0x00000068


	//----- nvinfo : EIATTR_MIN_STACK_SIZE
	.align		4
.L_274:
        /*0630*/ 	.byte	0x04, 0x12
        /*0632*/ 	.short	(.L_276 - .L_275)
	.align		4
.L_275:
        /*0634*/ 	.word	index@(_ZN5flash16flash_fwd_kernelI23Flash_fwd_kernel_traitsILi256ELi128ELi64ELi8ELb0ELb0EN7cutlass6half_tE19Flash_kernel_traitsILi256ELi128ELi64ELi8ES3_EELb1ELb0ELb1ELb1ELb0ELb0ELb0ELb1EEEvNS_16Flash_fwd_paramsE)
        /*0638*/ 	.word	0x00000208


	//----- nvinfo : EIATTR_MIN_STACK_SIZE
	.align		4
.L_276:
        /*063c*/ 	.byte	0x04, 0x12
        /*063e*/ 	.short	(.L_278 - .L_277)
	.align		4
.L_277:
        /*0640*/ 	.word	index@(_ZN5flash16flash_fwd_kernelI23Flash_fwd_kernel_traitsILi256ELi128ELi64ELi8ELb0ELb0EN7cutlass6half_tE19Flash_kernel_traitsILi256ELi128ELi64ELi8ES3_EELb0ELb0ELb1ELb1ELb0ELb0ELb1ELb0EEEvNS_16Flash_fwd_paramsE)
        /*0644*/ 	.word	0x000000b0
.L_278:


//--------------------- .nv.info._ZN5flash16flash_fwd_kernelI23Flash_fwd_kernel_traitsILi256ELi64ELi64ELi4ELb0ELb0EN7cutlass6half_tE19Flash_kernel_traitsILi256ELi64ELi64ELi4ES3_EELb0ELb0ELb0ELb0ELb0ELb1ELb0ELb0EEEvNS_16Flash_fwd_paramsE --------------------------
	.section	.nv.info._ZN5flash16flash_fwd_kernelI23Flash_fwd_kernel_traitsILi256ELi64ELi64ELi4ELb0ELb0EN7cutlass6half_tE19Flash_kernel_traitsILi256ELi64ELi64ELi4ES3_EELb0ELb0ELb0ELb0ELb0ELb1ELb0ELb0EEEvNS_16Flash_fwd_paramsE,"",@"SHT_CUDA_INFO"
	.sectionflags	@""
	.align	4


	//----- nvinfo : EIATTR_CUDA_API_VERSION
	.align		4
        /*0000*/ 	.byte	0x04, 0x37
        /*0002*/ 	.short	(.L_280 - .L_279)
.L_279:
        /*0004*/ 	.word	0x00000082


	//----- nvinfo : EIATTR_SW2861232_WAR
	.align		4
.L_280:
        /*0008*/ 	.byte	0x01, 0x35
	.zero		2


	//----- nvinfo : EIATTR_PARAM_CBANK
	.align		4
        /*000c*/ 	.byte	0x04, 0x0a
        /*000e*/ 	.short	(.L_282 - .L_281)
	.align		4
.L_281:
        /*0010*/ 	.word	index@(.nv.constant0._ZN5flash16flash_fwd_kernelI23Flash_fwd_kernel_traitsILi256ELi64ELi64ELi4ELb0ELb0EN7cutlass6half_tE19Flash_kernel_traitsILi256ELi64ELi64ELi4ES3_EELb0ELb0ELb0ELb0ELb0ELb1ELb0ELb0EEEvNS_16Flash_fwd_paramsE)
        /*0014*/ 	.short	0x0160
        /*0016*/ 	.short	0x01d0


	//----- nvinfo : EIATTR_CBANK_PARAM_SIZE
	.align		4
.L_282:
        /*0018*/ 	.byte	0x03, 0x19
        /*001a*/ 	.short	0x01d0


	//----- nvinfo : EIATTR_KPARAM_INFO
	.align		4
        /*001c*/ 	.byte	0x04, 0x17
        /*001e*/ 	.short	(.L_284 - .L_283)
.L_283:
        /*0020*/ 	.word	0x00000000
        /*0024*/ 	.short	0x0000
        /*0026*/ 	.short	0x0000
        /*0028*/ 	.byte	0x00, 0xf0, 0x41, 0x07


	//----- nvinfo : EIATTR_MAXREG_COUNT
	.align		4
.L_284:
        /*002c*/ 	.byte	0x03, 0x1b
        /*002e*/ 	.short	0x00ff


	//----- nvinfo : EIATTR_NUM_BARRIERS
	.align		4
        /*0030*/ 	.byte	0x02, 0x4c
        /*0032*/ 	.byte	0x01
	.zero		1


	//----- nvinfo : EIATTR_MERCURY_ISA_VERSION
	.align		4
        /*0034*/ 	.byte	0x03, 0x5f
        /*0036*/ 	.short	0x0000


	//----- nvinfo : EIATTR_INT_WARP_WIDE_INSTR_OFFSETS
	.align		4
        /*0038*/ 	.byte	0x04, 0x31
        /*003a*/ 	.short	(.L_286 - .L_285)


	//   ....[0]....
.L_285:
        /*003c*/ 	.word	0x000016b0


	//----- nvinfo : EIATTR_COOP_GROUP_MASK_REGIDS
	.align		4
.L_286:
        /*0040*/ 	.byte	0x04, 0x29
        /*0042*/ 	.short	(.L_288 - .L_287)


	//   ....[0]....
.L_287:
        /*0044*/ 	.word	0xffffffff


	//   ....[1]....
        /*0048*/ 	.word	0xffffffff


	//   ....[2]....
        /*004c*/ 	.word	0xffffffff


	//   ....[3]....
        /*0050*/ 	.word	0xffffffff


	//   ....[4]....
        /*0054*/ 	.word	0xffffffff


	//   ....[5]....
        /*0058*/ 	.word	0xffffffff


	//   ....[6]....
        /*005c*/ 	.word	0xffffffff


	//   ....[7]....
        /*0060*/ 	.word	0xffffffff


	//   ....[8]....
        /*0064*/ 	.word	0xffffffff


	//   ....[9]....
        /*0068*/ 	.word	0xffffffff


	//   ....[10]....
        /*006c*/ 	.word	0xffffffff


	//   ....[11]....
        /*0070*/ 	.word	0xffffffff


	//----- nvinfo : EIATTR_COOP_GROUP_INSTR_OFFSETS
	.align		4
.L_288:
        /*0074*/ 	.byte	0x04, 0x28
        /*0076*/ 	.short	(.L_290 - .L_289)


	//   ....[0]....
.L_289:
        /*0078*/ 	.word	0x00003300


	//   ....[1]....
        /*007c*/ 	.word	0x00003320


	//   ....[2]....
        /*0080*/ 	.word	0x000033c0


	//   ....[3]....
        /*0084*/ 	.word	0x000033d0


	//   ....[4]....
        /*0088*/ 	.word	0x00005c30


	//   ....[5]....
        /*008c*/ 	.word	0x00005c50


	//   ....[6]....
        /*0090*/ 	.word	0x00005c80


	//   ....[7]....
        /*0094*/ 	.word	0x00005c90


	//   ....[8]....
        /*0098*/ 	.word	0x00007860


	//   ....[9]....
        /*009c*/ 	.word	0x000078a0


	//   ....[10]....
        /*00a0*/ 	.word	0x00007990


	//   ....[11]....
        /*00a4*/ 	.word	0x000079c0


	//----- nvinfo : EIATTR_EXIT_INSTR_OFFSETS
	.align		4
.L_290:
        /*00a8*/ 	.byte	0x04, 0x1c
        /*00aa*/ 	.short	(.L_292 - .L_291)


	//   ....[0]....
.L_291:
        /*00ac*/ 	.word	0x000004d0


	//   ....[1]....
        /*00b0*/ 	.word	0x000095b0


	//   ....[2]....
        /*00b4*/ 	.word	0x00009690


	//   ....[3]....
        /*00b8*/ 	.word	0x0000a060


	//   ....[4]....
        /*00bc*/ 	.word	0x0000a0e0


	//----- nvinfo : EIATTR_CTAIDZ_USED
	.align		4
.L_292:
        /*00c0*/ 	.byte	0x01, 0x04
	.zero		2


	//----- nvinfo : EIATTR_CRS_STACK_SIZE
	.align		4
        /*00c4*/ 	.byte	0x04, 0x1e
        /*00c6*/ 	.short	(.L_294 - .L_293)
.L_293:
        /*00c8*/ 	.word	0x00000000
.L_294:


//--------------------- .nv.info._ZN5flash16flash_fwd_kernelI23Flash_fwd_kernel_traitsILi256ELi64ELi64ELi4ELb0ELb0EN7cutlass6half_tE19Flash_kernel_traitsILi256ELi64ELi64ELi4ES3_EELb0ELb0ELb0ELb0ELb0ELb0ELb0ELb0EEEvNS_16Flash_fwd_paramsE --------------------------
	.section	.nv.info._ZN5flash16flash_fwd_kernelI23Flash_fwd_kernel_traitsILi256ELi64ELi64ELi4ELb0ELb0EN7cutlass6half_tE19Flash_kernel_traitsILi256ELi64ELi64ELi4ES3_EELb0ELb0ELb0ELb0ELb0ELb0ELb0ELb0EEEvNS_16Flash_fwd_paramsE,"",@"SHT_CUDA_INFO"
	.sectionflags	@""
	.align	4


	//----- nvinfo : EIATTR_CUDA_API_VERSION
	.align		4
        /*0000*/ 	.byte	0x04, 0x37
        /*0002*/ 	.short	(.L_296 - .L_295)
.L_295:
        /*0004*/ 	.word	0x00000082


	//----- nvinfo : EIATTR_SW2861232_WAR
	.align		4
.L_296:
        /*0008*/ 	.byte	0x01, 0x35
	.zero		2


	//----- nvinfo : EIATTR_PARAM_CBANK
	.align		4
        /*000c*/ 	.byte	0x04, 0x0a
        /*000e*/ 	.short	(.L_298 - .L_297)
	.align		4
.L_297:
        /*0010*/ 	.word	index@(.nv.constant0._ZN5flash16flash_fwd_kernelI23Flash_fwd_kernel_traitsILi256ELi64ELi64ELi4ELb0ELb0EN7cutlass6half_tE19Flash_kernel_traitsILi256ELi64ELi64ELi4ES3_EELb0ELb0ELb0ELb0ELb0ELb0ELb0ELb0EEEvNS_16Flash_fwd_paramsE)
        /*0014*/ 	.short	0x0160
        /*0016*/ 	.short	0x01d0


	//----- nvinfo : EIATTR_CBANK_PARAM_SIZE
	.align		4
.L_298:
        /*0018*/ 	.byte	0x03, 0x19
        /*001a*/ 	.short	0x01d0


	//----- nvinfo : EIATTR_KPARAM_INFO
	.align		4
        /*001c*/ 	.byte	0x04, 0x17
        /*001e*/ 	.short	(.L_300 - .L_299)
.L_299:
        /*0020*/ 	.word	0x00000000
        /*0024*/ 	.short	0x0000
        /*0026*/ 	.short	0x0000
        /*0028*/ 	.byte	0x00, 0xf0, 0x41, 0x07


	//----- nvinfo : EIATTR_MAXREG_COUNT
	.align		4
.L_300:
        /*002c*/ 	.byte	0x03, 0x1b
        /*002e*/ 	.short	0x00ff


	//----- nvinfo : EIATTR_NUM_BARRIERS
	.align		4
        /*0030*/ 	.byte	0x02, 0x4c
        /*0032*/ 	.byte	0x01
	.zero		1


	//----- nvinfo : EIATTR_ANNOTATIONS
	.align		4
        /*0034*/ 	.byte	0x04, 0x55
        /*0036*/ 	.short	(.L_302 - .L_301)


	//   ....[0]....
.L_301:
        /*0038*/ 	.word	0x00000001
        /*003c*/ 	.byte	0x10, 0x0f, 0x00, 0x00, 0x01, 0x00, 0x00, 0x00, 0x40, 0x0f, 0x00, 0x00, 0x01, 0x00, 0x00, 0x00
        /* <DEDUP_REMOVED lines=15> */
        /*013c*/ 	.byte	0x60, 0x79, 0x00, 0x00, 0x01, 0x00, 0x00, 0x00, 0x30, 0x80, 0x00, 0x00


	//----- nvinfo : EIATTR_MERCURY_ISA_VERSION
	.align		4
.L_302:
        /*0148*/ 	.byte	0x03, 0x5f
        /*014a*/ 	.short	0x0000


	//----- nvinfo : EIATTR_COOP_GROUP_MASK_REGIDS
	.align		4
        /*014c*/ 	.byte	0x04, 0x29
        /*014e*/ 	.short	(.L_304 - .L_303)


	//   ....[0]....
.L_303:
        /*0150*/ 	.word	0xffffffff


	//   ....[1]....
        /*0154*/ 	.word	0xffffffff


	//   ....[2]....
        /*0158*/ 	.word	0xffffffff


	//   ....[3]....
        /*015c*/ 	.word	0xffffffff


	//   ....[4]....
        /*0160*/ 	.word	0xffffffff


	//   ....[5]....
        /*0164*/ 	.word	0xffffffff


	//   ....[6]....
        /*0168*/ 	.word	0xffffffff


	//   ....[7]....
        /*016c*/ 	.word	0xffffffff


	//   ....[8]....
        /*0170*/ 	.word	0xffffffff


	//   ....[9]....
        /*0174*/ 	.word	0xffffffff


	//   ....[10]....
        /*0178*/ 	.word	0xffffffff


	//   ....[11]....
        /*017c*/ 	.word	0xffffffff


	//----- nvinfo : EIATTR_COOP_GROUP_INSTR_OFFSETS
	.align		4
.L_304:
        /*0180*/ 	.byte	0x04, 0x28
        /*0182*/ 	.short	(.L_306 - .L_305)


	//   ....[0]....
.L_305:
        /*0184*/ 	.word	0x00005170


	//   ....[1]....
        /*0188*/ 	.word	0x00005190


	//   ....[2]....
        /*018c*/ 	.word	0x000051c0


	//   ....[3]....
        /*0190*/ 	.word	0x000051e0


	//   ....[4]....
        /*0194*/ 	.word	0x00009b10


	//   ....[5]....
        /*0198*/ 	.word	0x00009b30


	//   ....[6]....
        /*019c*/ 	.word	0x00009b60


	//   ....[7]....
        /*01a0*/ 	.word	0x00009b70


	//   ....[8]....
        /*01a4*/ 	.word	0x0000b760


	//   ....[9]....
        /*01a8*/ 	.word	0x0000b7a0


	//   ....[10]....
        /*01ac*/ 	.word	0x0000b880


	//   ....[11]....
        /*01b0*/ 	.word	0x0000b8a0


	//----- nvinfo : EIATTR_EXIT_INSTR_OFFSETS
	.align		4
.L_306:
        /*01b4*/ 	.byte	0x04, 0x1c
        /*01b6*/ 	.short	(.L_308 - .L_307)


	//   ....[0]....
.L_307:
        /*01b8*/ 	.word	0x000004e0


	//   ....[1]....
        /*01bc*/ 	.word	0x0000d5f0


	//   ....[2]....
        /*01c0*/ 	.word	0x0000d710


	//   ....[3]....
        /*01c4*/ 	.word	0x0000d730


	//   ....[4]....
        /*01c8*/ 	.word	0x0000e230


	//   ....[5]....
        /*01cc*/ 	.word	0x0000e2b0


	//----- nvinfo : EIATTR_CTAIDZ_USED
	.align		4
.L_308:
        /*01d0*/ 	.byte	0x01, 0x04
	.zero		2


	//----- nvinfo : EIATTR_CRS_STACK_SIZE
	.align		4
        /*01d4*/ 	.byte	0x04, 0x1e
        /*01d6*/ 	.short	(.L_310 - .L_309)
.L_309:
        /*01d8*/ 	.word	0x00000000
.L_310:


//--------------------- .nv.info._ZN5flash16flash_fwd_kernelI23Flash_fwd_kernel_traitsILi256ELi64ELi64ELi4ELb0ELb0EN7cutlass6half_tE19Flash_kernel_traitsILi256ELi64ELi64ELi4ES3_EELb0ELb0ELb0ELb1ELb0ELb0ELb0ELb0EEEvNS_16Flash_fwd_paramsE --------------------------
	.section	.nv.info._ZN5flash16flash_fwd_kernelI23Flash_fwd_kernel_traitsILi256ELi64ELi64ELi4ELb0ELb0EN7cutlass6half_tE19Flash_kernel_traitsILi256ELi64ELi64ELi4ES3_EELb0ELb0ELb0ELb1ELb0ELb0ELb0ELb0EEEvNS_16Flash_fwd_paramsE,"",@"SHT_CUDA_INFO"
	.sectionflags	@""
	.align	4


	//----- nvinfo : EIATTR_CUDA_API_VERSION
	.align		4
        /*0000*/ 	.byte	0x04, 0x37
        /*0002*/ 	.short	(.L_312 - .L_311)
.L_311:
        /*0004*/ 	.word	0x00000082


	//----- nvinfo : EIATTR_SW2861232_WAR
	.align		4
.L_312:
        /*0008*/ 	.byte	0x01, 0x35
	.zero		2


	//----- nvinfo : EIATTR_PARAM_CBANK
	.align		4
        /*000c*/ 	.byte	0x04, 0x0a
        /*000e*/ 	.short	(.L_314 - .L_313)
	.align		4
.L_313:
        /*0010*/ 	.word	index@(.nv.constant0._ZN5flash16flash_fwd_kernelI23Flash_fwd_kernel_traitsILi256ELi64ELi64ELi4ELb0ELb0EN7cutlass6half_tE19Flash_kernel_traitsILi256ELi64ELi64ELi4ES3_EELb0ELb0ELb0ELb1ELb0ELb0ELb0ELb0EEEvNS_16Flash_fwd_paramsE)
        /*0014*/ 	.short	0x0160
        /*0016*/ 	.short	0x01d0


	//----- nvinfo : EIATTR_CBANK_PARAM_SIZE
	.align		4
.L_314:
        /*0018*/ 	.byte	0x03, 0x19
        /*001a*/ 	.short	0x01d0


	//----- nvinfo : EIATTR_KPARAM_INFO
	.align		4
        /*001c*/ 	.byte	0x04, 0x17
        /*001e*/ 	.short	(.L_316 - .L_315)
.L_315:
        /*0020*/ 	.word	0x00000000
        /*0024*/ 	.short	0x0000
        /*0026*/ 	.short	0x0000
        /*0028*/ 	.byte	0x00, 0xf0, 0x41, 0x07


	//----- nvinfo : EIATTR_MAXREG_COUNT
	.align		4
.L_316:
        /*002c*/ 	.byte	0x03, 0x1b
        /*002e*/ 	.short	0x00ff


	//----- nvinfo : EIATTR_NUM_BARRIERS
	.align		4
        /*0030*/ 	.byte	0x02, 0x4c
        /*0032*/ 	.byte	0x01
	.zero		1


	//----- nvinfo : EIATTR_ANNOTATIONS
	.align		4
        /*0034*/ 	.byte	0x04, 0x55
        /*0036*/ 	.short	(.L_318 - .L_317)


	//   ....[0]....
.L_317:
        /* <DEDUP_REMOVED lines=21> */


	//----- nvinfo : EIATTR_MERCURY_ISA_VERSION
	.align		4
.L_318:
        /*0178*/ 	.byte	0x03, 0x5f
        /*017a*/ 	.short	0x0000


	//----- nvinfo : EIATTR_COOP_GROUP_MASK_REGIDS
	.align		4
        /*017c*/ 	.byte	0x04, 0x29
        /*017e*/ 	.short	(.L_320 - .L_319)


	//   ....[0]....
.L_319:
        /*0180*/ 	.word	0xffffffff


	//   ....[1]....
        /*0184*/ 	.word	0xffffffff


	//   ....[2]....
        /*0188*/ 	.word	0xffffffff


	//   ....[3]....
        /*018c*/ 	.word	0xffffffff


	//   ....[4]....
        /*0190*/ 	.word	0xffffffff


	//   ....[5]....
        /*0194*/ 	.word	0xffffffff


	//   ....[6]....
        /*0198*/ 	.word	0xffffffff


	//   ....[7]....
        /*019c*/ 	.word	0xffffffff


	//   ....[8]....
        /*01a0*/ 	.word	0xffffffff


	//   ....[9]....
        /*01a4*/ 	.word	0xffffffff


	//   ....[10]....
        /*01a8*/ 	.word	0xffffffff


	//   ....[11]....
        /*01ac*/ 	.word	0xffffffff


	//----- nvinfo : EIATTR_COOP_GROUP_INSTR_OFFSETS
	.align		4
.L_320:
        /*01b0*/ 	.byte	0x04, 0x28
        /*01b2*/ 	.short	(.L_322 - .L_321)


	//   ....[0]....
.L_321:
        /*01b4*/ 	.word	0x00005d30


	//   ....[1]....
        /*01b8*/ 	.word	0x00005d40


	//   ....[2]....
        /*01bc*/ 	.word	0x00005d70


	//   ....[3]....
        /*01c0*/ 	.word	0x00005d80


	//   ....[4]....
        /*01c4*/ 	.word	0x0000aa30


	//   ....[5]....
        /*01c8*/ 	.word	0x0000aa40


	//   ....[6]....
        /*01cc*/ 	.word	0x0000aa70


	//   ....[7]....
        /*01d0*/ 	.word	0x0000aa80


	//   ....[8]....
        /*01d4*/ 	.word	0x0000c670


	//   ....[9]....
        /*01d8*/ 	.word	0x0000c6b0


	//   ....[10]....
        /*01dc*/ 	.word	0x0000c790


	//   ....[11]....
        /*01e0*/ 	.word	0x0000c7b0


	//----- nvinfo : EIATTR_EXIT_INSTR_OFFSETS
	.align		4
.L_322:
        /*01e4*/ 	.byte	0x04, 0x1c
        /*01e6*/ 	.short	(.L_324 - .L_323)


	//   ....[0]....
.L_323:
        /*01e8*/ 	.word	0x000004e0


	//   ....[1]....
        /*01ec*/ 	.word	0x0000e550


	//   ....[2]....
        /*01f0*/ 	.word	0x0000e670


	//   ....[3]....
        /*01f4*/ 	.word	0x0000e690


	//   ....[4]....
        /*01f8*/ 	.word	0x0000f1a0


	//   ....[5]....
        /*01fc*/ 	.word	0x0000f220


	//----- nvinfo : EIATTR_CTAIDZ_USED
	.align		4
.L_324:
        /*0200*/ 	.byte	0x01, 0x04
	.zero		2


	//----- nvinfo : EIATTR_CRS_STACK_SIZE
	.align		4
        /*0204*/ 	.byte	0x04, 0x1e
        /*0206*/ 	.short	(.L_326 - .L_325)
.L_325:
        /*0208*/ 	.word	0x00000000
.L_326:


//--------------------- .nv.info._ZN5flash16flash_fwd_kernelI23Flash_fwd_kernel_traitsILi256ELi64ELi64ELi4ELb0ELb0EN7cutlass6half_tE19Flash_kernel_traitsILi256ELi64ELi64ELi4ES3_EELb0ELb0ELb1ELb0ELb0ELb1ELb0ELb0EEEvNS_16Flash_fwd_paramsE --------------------------
	.section	.nv.info._ZN5flash16flash_fwd_kernelI23Flash_fwd_kernel_traitsILi256ELi64ELi64ELi4ELb0ELb0EN7cutlass6half_tE19Flash_kernel_traitsILi256ELi64ELi64ELi4ES3_EELb0ELb0ELb1ELb0ELb0ELb1ELb0ELb0EEEvNS_16Flash_fwd_paramsE,"",@"SHT_CUDA_INFO"
	.sectionflags	@""
	.align	4


	//----- nvinfo : EIATTR_CUDA_API_VERSION
	.align		4
        /*0000*/ 	.byte	0x04, 0x37
        /*0002*/ 	.short	(.L_328 - .L_327)
.L_327:
        /*0004*/ 	.word	0x00000082


	//----- nvinfo : EIATTR_SW2861232_WAR
	.align		4
.L_328:
        /*0008*/ 	.byte	0x01, 0x35
	.zero		2


	//----- nvinfo : EIATTR_PARAM_CBANK
	.align		4
        /*000c*/ 	.byte	0x04, 0x0a
        /*000e*/ 	.short	(.L_330 - .L_329)
	.align		4
.L_329:
        /*0010*/ 	.word	index@(.nv.constant0._ZN5flash16flash_fwd_kernelI23Flash_fwd_kernel_traitsILi256ELi64ELi64ELi4ELb0ELb0EN7cutlass6half_tE19Flash_kernel_traitsILi256ELi64ELi64ELi4ES3_EELb0ELb0ELb1ELb0ELb0ELb1ELb0ELb0EEEvNS_16Flash_fwd_paramsE)
        /*0014*/ 	.short	0x0160
        /*0016*/ 	.short	0x01d0


	//----- nvinfo : EIATTR_CBANK_PARAM_SIZE
	.align		4
.L_330:
        /*0018*/ 	.byte	0x03, 0x19
        /*001a*/ 	.short	0x01d0


	//----- nvinfo : EIATTR_KPARAM_INFO
	.align		4
        /*001c*/ 	.byte	0x04, 0x17
        /*001e*/ 	.short	(.L_332 - .L_331)
.L_331:
        /*0020*/ 	.word	0x00000000
        /*0024*/ 	.short	0x0000
        /*0026*/ 	.short	0x0000
        /*0028*/ 	.byte	0x00, 0xf0, 0x41, 0x07


	//----- nvinfo : EIATTR_MAXREG_COUNT
	.align		4
.L_332:
        /*002c*/ 	.byte	0x03, 0x1b
        /*002e*/ 	.short	0x00ff


	//----- nvinfo : EIATTR_NUM_BARRIERS
	.align		4
        /*0030*/ 	.byte	0x02, 0x4c
        /*0032*/ 	.byte	0x01
	.zero		1


	//----- nvinfo : EIATTR_MERCURY_ISA_VERSION
	.align		4
        /*0034*/ 	.byte	0x03, 0x5f
        /*0036*/ 	.short	0x0000


	//----- nvinfo : EIATTR_INT_WARP_WIDE_INSTR_OFFSETS
	.align		4
        /*0038*/ 	.byte	0x04, 0x31
        /*003a*/ 	.short	(.L_334 - .L_333)


	//   ....[0]....
.L_333:
        /*003c*/ 	.word	0x00001ec0


	//   ....[1]....
        /*0040*/ 	.word	0x000021e0


	//----- nvinfo : EIATTR_COOP_GROUP_MASK_REGIDS
	.align		4
.L_334:
        /*0044*/ 	.byte	0x04, 0x29
        /*0046*/ 	.short	(.L_336 - .L_335)


	//   ....[0]....
.L_335:
        /*0048*/ 	.word	0xffffffff


	//   ....[1]....
        /*004c*/ 	.word	0xffffffff


	//   ....[2]....
        /*0050*/ 	.word	0xffffffff


	//   ....[3]....
        /*0054*/ 	.word	0xffffffff


	//   ....[4]....
        /*0058*/ 	.word	0xffffffff


	//   ....[5]....
        /*005c*/ 	.word	0xffffffff


	//   ....[6]....
        /*0060*/ 	.word	0xffffffff


	//   ....[7]....
        /*0064*/ 	.word	0xffffffff


	//   ....[8]....
        /*0068*/ 	.word	0xffffffff


	//   ....[9]....
        /*006c*/ 	.word	0xffffffff


	//   ....[10]....
        /*0070*/ 	.word	0xffffffff


	//   ....[11]....
        /*0074*/ 	.word	0xffffffff


	//   ....[12]....
        /*0078*/ 	.word	0xffffffff


	//   ....[13]....
        /*007c*/ 	.word	0xffffffff


	//   ....[14]....
        /*0080*/ 	.word	0xffffffff


	//   ....[15]....
        /*0084*/ 	.word	0xffffffff


	//----- nvinfo : EIATTR_COOP_GROUP_INSTR_OFFSETS
	.align		4
.L_336:
        /*0088*/ 	.byte	0x04, 0x28
        /*008a*/ 	.short	(.L_338 - .L_337)


	//   ....[0]....
.L_337:
        /*008c*/ 	.word	0x00004300


	//   ....[1]....
        /*0090*/ 	.word	0x00004320


	//   ....[2]....
        /*0094*/ 	.word	0x000043c0


	//   ....[3]....
        /*0098*/ 	.word	0x000043d0


	//   ....[4]....
        /*009c*/ 	.word	0x00007310


	//   ....[5]....
        /*00a0*/ 	.word	0x00007320


	//   ....[6]....
        /*00a4*/ 	.word	0x00007350


	//   ....[7]....
        /*00a8*/ 	.word	0x00007360


	//   ....[8]....
        /*00ac*/ 	.word	0x0000ab90


	//   ....[9]....
        /*00b0*/ 	.word	0x0000abb0


	//   ....[10]....
        /*00b4*/ 	.word	0x0000abe0


	//   ....[11]....
        /*00b8*/ 	.word	0x0000abf0


	//   ....[12]....
        /*00bc*/ 	.word	0x0000c850


	//   ....[13]....
        /*00c0*/ 	.word	0x0000c890


	//   ....[14]....
        /*00c4*/ 	.word	0x0000c9a0


	//   ....[15]....
        /*00c8*/ 	.word	0x0000c9d0


	//----- nvinfo : EIATTR_EXIT_INSTR_OFFSETS
	.align		4
.L_338:
        /*00cc*/ 	.byte	0x04, 0x1c
        /*00ce*/ 	.short	(.L_340 - .L_339)


	//   ....[0]....
.L_339:
        /*00d0*/ 	.word	0x000004d0


	//   ....[1]....
        /*00d4*/ 	.word	0x00001010


	//   ....[2]....
        /*00d8*/ 	.word	0x00001090


	//   ....[3]....
        /*00dc*/ 	.word	0x0000e580


	//   ....[4]....
        /*00e0*/ 	.word	0x0000e660


	//----- nvinfo : EIATTR_CTAIDZ_USED
	.align		4
.L_340:
        /*00e4*/ 	.byte	0x01, 0x04
	.zero		2


	//----- nvinfo : EIATTR_CRS_STACK_SIZE
	.align		4
        /*00e8*/ 	.byte	0x04, 0x1e
        /*00ea*/ 	.short	(.L_342 - .L_341)
.L_341:
        /*00ec*/ 	.word	0x00000000
.L_342:


//--------------------- .nv.info._ZN5flash16flash_fwd_kernelI23Flash_fwd_kernel_traitsILi256ELi64ELi64ELi4ELb0ELb0EN7cutlass6half_tE19Flash_kernel_traitsILi256ELi64ELi64ELi4ES3_EELb0ELb0ELb1ELb0ELb0ELb0ELb0ELb0EEEvNS_16Flash_fwd_paramsE --------------------------
	.section	.nv.info._ZN5flash16flash_fwd_kernelI23Flash_fwd_kernel_traitsILi256ELi64ELi64ELi4ELb0ELb0EN7cutlass6half_tE19Flash_kernel_traitsILi256ELi64ELi64ELi4ES3_EELb0ELb0ELb1ELb0ELb0ELb0ELb0ELb0EEEvNS_16Flash_fwd_paramsE,"",@"SHT_CUDA_INFO"
	.sectionflags	@""
	.align	4


	//----- nvinfo : EIATTR_CUDA_API_VERSION
	.align		4
        /*0000*/ 	.byte	0x04, 0x37
        /*0002*/ 	.short	(.L_344 - .L_343)
.L_343:
        /*0004*/ 	.word	0x00000082


	//----- nvinfo : EIATTR_SW2861232_WAR
	.align		4
.L_344:
        /*0008*/ 	.byte	0x01, 0x35
	.zero		2


	//----- nvinfo : EIATTR_PARAM_CBANK
	.align		4
        /*000c*/ 	.byte	0x04, 0x0a
        /*000e*/ 	.short	(.L_346 - .L_345)
	.align		4
.L_345:
        /*0010*/ 	.word	index@(.nv.constant0._ZN5flash16flash_fwd_kernelI23Flash_fwd_kernel_traitsILi256ELi64ELi64ELi4ELb0ELb0EN7cutlass6half_tE19Flash_kernel_traitsILi256ELi64ELi64ELi4ES3_EELb0ELb0ELb1ELb0ELb0ELb0ELb0ELb0EEEvNS_16Flash_fwd_paramsE)
        /*0014*/ 	.short	0x0160
        /*0016*/ 	.short	0x01d0


	//----- nvinfo : EIATTR_CBANK_PARAM_SIZE
	.align		4
.L_346:
        /*0018*/ 	.byte	0x03, 0x19
        /*001a*/ 	.short	0x01d0


	//----- nvinfo : EIATTR_KPARAM_INFO
	.align		4
        /*001c*/ 	.byte	0x04, 0x17
        /*001e*/ 	.short	(.L_348 - .L_347)
.L_347:
        /*0020*/ 	.word	0x00000000
        /*0024*/ 	.short	0x0000
        /*0026*/ 	.short	0x0000
        /*0028*/ 	.byte	0x00, 0xf0, 0x41, 0x07


	//----- nvinfo : EIATTR_MAXREG_COUNT
	.align		4
.L_348:
        /*002c*/ 	.byte	0x03, 0x1b
        /*002e*/ 	.short	0x00ff


	//----- nvinfo : EIATTR_NUM_BARRIERS
	.align		4
        /*0030*/ 	.byte	0x02, 0x4c
        /*0032*/ 	.byte	0x01
	.zero		1


	//----- nvinfo : EIATTR_ANNOTATIONS
	.align		4
        /*0034*/ 	.byte	0x04, 0x55
        /*0036*/ 	.short	(.L_350 - .L_349)


	//   ....[0]....
.L_349:
        /*0038*/ 	.word	0x00000001
        /*003c*/ 	.byte	0x10, 0xba, 0x00, 0x00, 0x01, 0x00, 0x00, 0x00, 0x70, 0xba, 0x00, 0x00, 0x01, 0x00, 0x00, 0x00
        /*004c*/ 	.byte	0x80, 0xba, 0x00, 0x00, 0x01, 0x00, 0x00, 0x00, 0x90, 0xba, 0x00, 0x00, 0x01, 0x00, 0x00, 0x00
        /*005c*/ 	.byte	0x70, 0xc1, 0x00, 0x00, 0x01, 0x00, 0x00, 0x00, 0xa0, 0xc1, 0x00, 0x00, 0x01, 0x00, 0x00, 0x00
        /*006c*/ 	.byte	0xd0, 0xc2, 0x00, 0x00, 0x01, 0x00, 0x00, 0x00, 0xe0, 0xc2, 0x00, 0x00, 0x01, 0x00, 0x00, 0x00
        /*007c*/ 	.byte	0x40, 0xc3, 0x00, 0x00, 0x01, 0x00, 0x00, 0x00, 0x50, 0xc3, 0x00, 0x00, 0x01, 0x00, 0x00, 0x00
        /*008c*/ 	.byte	0x60, 0xc3, 0x00, 0x00, 0x01, 0x00, 0x00, 0x00, 0x40, 0xd9, 0x00, 0x00, 0x01, 0x00, 0x00, 0x00
        /*009c*/ 	.byte	0x70, 0xd9, 0x00, 0x00, 0x01, 0x00, 0x00, 0x00, 0xb0, 0xd9, 0x00, 0x00


	//----- nvinfo : EIATTR_MERCURY_ISA_VERSION
	.align		4
.L_350:
        /*00a8*/ 	.byte	0x03, 0x5f
        /*00aa*/ 	.short	0x0000


	//----- nvinfo : EIATTR_COOP_GROUP_MASK_REGIDS
	.align		4
        /*00ac*/ 	.byte	0x04, 0x29
        /*00ae*/ 	.short	(.L_352 - .L_351)


	//   ....[0]....
.L_351:
        /*00b0*/ 	.word	0xffffffff


	//   ....[1]....
        /*00b4*/ 	.word	0xffffffff


	//   ....[2]....
        /*00b8*/ 	.word	0xffffffff


	//   ....[3]....
        /*00bc*/ 	.word	0xffffffff


	//   ....[4]....
        /*00c0*/ 	.word	0xffffffff


	//   ....[5]....
        /*00c4*/ 	.word	0xffffffff


	//   ....[6]....
        /*00c8*/ 	.word	0xffffffff


	//   ....[7]....
        /*00cc*/ 	.word	0xffffffff


	//   ....[8]....
        /*00d0*/ 	.word	0xffffffff


	//   ....[9]....
        /*00d4*/ 	.word	0xffffffff


	//   ....[10]....
        /*00d8*/ 	.word	0xffffffff


	//   ....[11]....
        /*00dc*/ 	.word	0xffffffff


	//   ....[12]....
        /*00e0*/ 	.word	0xffffffff


	//   ....[13]....
        /*00e4*/ 	.word	0xffffffff


	//   ....[14]....
        /*00e8*/ 	.word	0xffffffff


	//   ....[15]....
        /*00ec*/ 	.word	0xffffffff


	//----- nvinfo : EIATTR_COOP_GROUP_INSTR_OFFSETS
	.align		4
.L_352:
        /*00f0*/ 	.byte	0x04, 0x28
        /*00f2*/ 	.short	(.L_354 - .L_353)


	//   ....[0]....
.L_353:
        /*00f4*/ 	.word	0x00006070


	//   ....[1]....
        /*00f8*/ 	.word	0x00006090


	//   ....[2]....
        /*00fc*/ 	.word	0x00006130


	//   ....[3]....
        /*0100*/ 	.word	0x00006140


	//   ....[4]....
        /*0104*/ 	.word	0x00009b50


	//   ....[5]....
        /*0108*/ 	.word	0x00009ba0


	//   ....[6]....
        /*010c*/ 	.word	0x00009bc0


	//   ....[7]....
        /*0110*/ 	.word	0x00009be0


	//   ....[8]....
        /*0114*/ 	.word	0x0000e3e0


	//   ....[9]....
        /*0118*/ 	.word	0x0000e400


	//   ....[10]....
        /*011c*/ 	.word	0x0000e430


	//   ....[11]....
        /*0120*/ 	.word	0x0000e440


	//   ....[12]....
        /*0124*/ 	.word	0x00010180


	//   ....[13]....
        /*0128*/ 	.word	0x000101c0


	//   ....[14]....
        /*012c*/ 	.word	0x000102d0


	//   ....[15]....
        /*0130*/ 	.word	0x00010300


	//----- nvinfo : EIATTR_EXIT_INSTR_OFFSETS
	.align		4
.L_354:
        /*0134*/ 	.byte	0x04, 0x1c
        /*0136*/ 	.short	(.L_356 - .L_355)


	//   ....[0]....
.L_355:
        /*0138*/ 	.word	0x000004e0


	//   ....[1]....
        /*013c*/ 	.word	0x00001150


	//   ....[2]....
        /*0140*/ 	.word	0x000011d0


	//   ....[3]....
        /*0144*/ 	.word	0x00012040


	//   ....[4]....
        /*0148*/ 	.word	0x00012160


	//   ....[5]....
        /*014c*/ 	.word	0x00012180


	//----- nvinfo : EIATTR_CTAIDZ_USED
	.align		4
.L_356:
        /*0150*/ 	.byte	0x01, 0x04
	.zero		2


	//----- nvinfo : EIATTR_CRS_STACK_SIZE
	.align		4
        /*0154*/ 	.byte	0x04, 0x1e
        /*0156*/ 	.short	(.L_358 - .L_357)
.L_357:
        /*0158*/ 	.word	0x00000000
.L_358:


//--------------------- .nv.info._ZN5flash16flash_fwd_kernelI23Flash_fwd_kernel_traitsILi256ELi64ELi64ELi4ELb0ELb0EN7cutlass6half_tE19Flash_kernel_traitsILi256ELi64ELi64ELi4ES3_EELb0ELb0ELb1ELb1ELb0ELb0ELb0ELb0EEEvNS_16Flash_fwd_paramsE --------------------------
	.section	.nv.info._ZN5flash16flash_fwd_kernelI23Flash_fwd_kernel_traitsILi256ELi64ELi64ELi4ELb0ELb0EN7cutlass6half_tE19Flash_kernel_traitsILi256ELi64ELi64ELi4ES3_EELb0ELb0ELb1ELb1ELb0ELb0ELb0ELb0EEEvNS_16Flash_fwd_paramsE,"",@"SHT_CUDA_INFO"
	.sectionflags	@""
	.align	4


	//----- nvinfo : EIATTR_CUDA_API_VERSION
	.align		4
        /*0000*/ 	.byte	0x04, 0x37
        /*0002*/ 	.short	(.L_360 - .L_359)
.L_359:
        /*0004*/ 	.word	0x00000082


	//----- nvinfo : EIATTR_SW2861232_WAR
	.align		4
.L_360:
        /*0008*/ 	.byte	0x01, 0x35
	.zero		2


	//----- nvinfo : EIATTR_PARAM_CBANK
	.align		4
        /*000c*/ 	.byte	0x04, 0x0a
        /*000e*/ 	.short	(.L_362 - .L_361)
	.align		4
.L_361:
        /*0010*/ 	.word	index@(.nv.constant0._ZN5flash16flash_fwd_kernelI23Flash_fwd_kernel_traitsILi256ELi64ELi64ELi4ELb0ELb0EN7cutlass6half_tE19Flash_kernel_traitsILi256ELi64ELi64ELi4ES3_EELb0ELb0ELb1ELb1ELb0ELb0ELb0ELb0EEEvNS_16Flash_fwd_paramsE)
        /*0014*/ 	.short	0x0160
        /*0016*/ 	.short	0x01d0


	//----- nvinfo : EIATTR_CBANK_PARAM_SIZE
	.align		4
.L_362:
        /*0018*/ 	.byte	0x03, 0x19
        /*001a*/ 	.short	0x01d0


	//----- nvinfo : EIATTR_KPARAM_INFO
	.align		4
        /*001c*/ 	.byte	0x04, 0x17
        /*001e*/ 	.short	(.L_364 - .L_363)
.L_363:
        /*0020*/ 	.word	0x00000000
        /*0024*/ 	.short	0x0000
        /*0026*/ 	.short	0x0000
        /*0028*/ 	.byte	0x00, 0xf0, 0x41, 0x07


	//----- nvinfo : EIATTR_MAXREG_COUNT
	.align		4
.L_364:
        /*002c*/ 	.byte	0x03, 0x1b
        /*002e*/ 	.short	0x00ff


	//----- nvinfo : EIATTR_NUM_BARRIERS
	.align		4
        /*0030*/ 	.byte	0x02, 0x4c
        /*0032*/ 	.byte	0x01
	.zero		1


	//----- nvinfo : EIATTR_ANNOTATIONS
	.align		4
        /*0034*/ 	.byte	0x04, 0x55
        /*0036*/ 	.short	(.L_366 - .L_365)


	//   ....[0]....
.L_365:
        /* <DEDUP_REMOVED lines=8> */
        /*00ac*/ 	.byte	0xd0, 0x1b, 0x01, 0x00


	//----- nvinfo : EIATTR_MERCURY_ISA_VERSION
	.align		4
.L_366:
        /*00b0*/ 	.byte	0x03, 0x5f
        /*00b2*/ 	.short	0x0000


	//----- nvinfo : EIATTR_COOP_GROUP_MASK_REGIDS
	.align		4
        /*00b4*/ 	.byte	0x04, 0x29
        /*00b6*/ 	.short	(.L_368 - .L_367)


	//   ....[0]....
.L_367:
        /*00b8*/ 	.word	0xffffffff


	//   ....[1]....
        /*00bc*/ 	.word	0xffffffff


	//   ....[2]....
        /*00c0*/ 	.word	0xffffffff


	//   ....[3]....
        /*00c4*/ 	.word	0xffffffff


	//   ....[4]....
        /*00c8*/ 	.word	0xffffffff


	//   ....[5]....
        /*00cc*/ 	.word	0xffffffff


	//   ....[6]....
        /*00d0*/ 	.word	0xffffffff


	//   ....[7]....
        /*00d4*/ 	.word	0xffffffff


	//   ....[8]....
        /*00d8*/ 	.word	0xffffffff


	//   ....[9]....
        /*00dc*/ 	.word	0xffffffff


	//   ....[10]....
        /*00e0*/ 	.word	0xffffffff


	//   ....[11]....
        /*00e4*/ 	.word	0xffffffff


	//   ....[12]....
        /*00e8*/ 	.word	0xffffffff


	//   ....[13]....
        /*00ec*/ 	.word	0xffffffff


	//   ....[14]....
        /*00f0*/ 	.word	0xffffffff


	//   ....[15]....
        /*00f4*/ 	.word	0xffffffff


	//----- nvinfo : EIATTR_COOP_GROUP_INSTR_OFFSETS
	.align		4
.L_368:
        /*00f8*/ 	.byte	0x04, 0x28
        /*00fa*/ 	.short	(.L_370 - .L_369)


	//   ....[0]....
.L_369:
        /*00fc*/ 	.word	0x00006a60


	//   ....[1]....
        /*0100*/ 	.word	0x00006a80


	//   ....[2]....
        /*0104*/ 	.word	0x00006b20


	//   ....[3]....
        /*0108*/ 	.word	0x00006b30


	//   ....[4]....
        /*010c*/ 	.word	0x0000ae20


	//   ....[5]....
        /*0110*/ 	.word	0x0000ae30


	//   ....[6]....
        /*0114*/ 	.word	0x0000ae60


	//   ....[7]....
        /*0118*/ 	.word	0x0000ae70


	//   ....[8]....
        /*011c*/ 	.word	0x0000fde0


	//   ....[9]....
        /*0120*/ 	.word	0x0000ff40


	//   ....[10]....
        /*0124*/ 	.word	0x0000ff50


	//   ....[11]....
        /*0128*/ 	.word	0x0000ffb0


	//   ....[12]....
        /*012c*/ 	.word	0x00011c10


	//   ....[13]....
        /*0130*/ 	.word	0x00011d30


	//   ....[14]....
        /*0134*/ 	.word	0x00012540


	//   ....[15]....
        /*0138*/ 	.word	0x00012570


	//----- nvinfo : EIATTR_EXIT_INSTR_OFFSETS
	.align		4
.L_370:
        /*013c*/ 	.byte	0x04, 0x1c
        /*013e*/ 	.short	(.L_372 - .L_371)


	//   ....[0]....
.L_371:
        /*0140*/ 	.word	0x000004e0


	//   ....[1]....
        /*0144*/ 	.word	0x00001150


	//   ....[2]....
        /*0148*/ 	.word	0x000011d0


	//   ....[3]....
        /*014c*/ 	.word	0x00013aa0


	//   ....[4]....
        /*0150*/ 	.word	0x00013bc0


	//   ....[5]....
        /*0154*/ 	.word	0x00013be0


	//----- nvinfo : EIATTR_CTAIDZ_USED
	.align		4
.L_372:
        /*0158*/ 	.byte	0x01, 0x04
	.zero		2


	//----- nvinfo : EIATTR_CRS_STACK_SIZE
	.align		4
        /*015c*/ 	.byte	0x04, 0x1e
        /*015e*/ 	.short	(.L_374 - .L_373)
.L_373:
        /*0160*/ 	.word	0x00000000
.L_374:


//--------------------- .nv.info._ZN5flash16flash_fwd_kernelI23Flash_fwd_kernel_traitsILi256ELi128ELi64ELi8ELb0ELb0EN7cutlass6half_tE19Flash_kernel_traitsILi256ELi128ELi64ELi8ES3_EELb0ELb0ELb0ELb0ELb0ELb1ELb0ELb0EEEvNS_16Flash_fwd_paramsE --------------------------
	.section	.nv.info._ZN5flash16flash_fwd_kernelI23Flash_fwd_kernel_traitsILi256ELi128ELi64ELi8ELb0ELb0EN7cutlass6half_tE19Flash_kernel_traitsILi256ELi128ELi64ELi8ES3_EELb0ELb0ELb0ELb0ELb0ELb1ELb0ELb0EEEvNS_16Flash_fwd_paramsE,"",@"SHT_CUDA_INFO"
	.sectionflags	@""
	.align	4


	//----- nvinfo : EIATTR_CUDA_API_VERSION
	.align		4
        /*0000*/ 	.byte	0x04, 0x37
        /*0002*/ 	.short	(.L_376 - .L_375)
.L_375:
        /*0004*/ 	.word	0x00000082


	//----- nvinfo : EIATTR_SW2861232_WAR
	.align		4
.L_376:
        /*0008*/ 	.byte	0x01, 0x35
	.zero		2


	//----- nvinfo : EIATTR_PARAM_CBANK
	.align		4
        /*000c*/ 	.byte	0x04, 0x0a
        /*000e*/ 	.short	(.L_378 - .L_377)
	.align		4
.L_377:
        /*0010*/ 	.word	index@(.nv.constant0._ZN5flash16flash_fwd_kernelI23Flash_fwd_kernel_traitsILi256ELi128ELi64ELi8ELb0ELb0EN7cutlass6half_tE19Flash_kernel_traitsILi256ELi128ELi64ELi8ES3_EELb0ELb0ELb0ELb0ELb0ELb1ELb0ELb0EEEvNS_16Flash_fwd_paramsE)
        /*0014*/ 	.short	0x0160
        /*0016*/ 	.short	0x01d0


	//----- nvinfo : EIATTR_CBANK_PARAM_SIZE
	.align		4
.L_378:
        /*0018*/ 	.byte	0x03, 0x19
        /*001a*/ 	.short	0x01d0


	//----- nvinfo : EIATTR_KPARAM_INFO
	.align		4
        /*001c*/ 	.byte	0x04, 0x17
        /*001e*/ 	.short	(.L_380 - .L_379)
.L_379:
        /*0020*/ 	.word	0x00000000
        /*0024*/ 	.short	0x0000
        /*0026*/ 	.short	0x0000
        /*0028*/ 	.byte	0x00, 0xf0, 0x41, 0x07


	//----- nvinfo : EIATTR_MAXREG_COUNT
	.align		4
.L_380:
        /*002c*/ 	.byte	0x03, 0x1b
        /*002e*/ 	.short	0x00ff


	//----- nvinfo : EIATTR_NUM_BARRIERS
	.align		4
        /*0030*/ 	.byte	0x02, 0x4c
        /*0032*/ 	.byte	0x01
	.zero		1


	//----- nvinfo : EIATTR_MERCURY_ISA_VERSION
	.align		4
        /*0034*/ 	.byte	0x03, 0x5f
        /*0036*/ 	.short	0x0000


	//----- nvinfo : EIATTR_COOP_GROUP_MASK_REGIDS
	.align		4
        /*0038*/ 	.byte	0x04, 0x29
        /*003a*/ 	.short	(.L_382 - .L_381)


	//   ....[0]....
.L_381:
        /*003c*/ 	.word	0xffffffff


	//   ....[1]....
        /*0040*/ 	.word	0xffffffff


	//   ....[2]....
        /*0044*/ 	.word	0xffffffff


	//   ....[3]....
        /*0048*/ 	.word	0xffffffff


	//   ....[4]....
        /*004c*/ 	.word	0xffffffff


	//   ....[5]....
        /*0050*/ 	.word	0xffffffff


	//   ....[6]....
        /*0054*/ 	.word	0xffffffff


	//   ....[7]....
        /*0058*/ 	.word	0xffffffff


	//   ....[8]....
        /*005c*/ 	.word	0xffffffff


	//   ....[9]....
        /*0060*/ 	.word	0xffffffff


	//   ....[10]....
        /*0064*/ 	.word	0xffffffff


	//   ....[11]....
        /*0068*/ 	.word	0xffffffff


	//----- nvinfo : EIATTR_COOP_GROUP_INSTR_OFFSETS
	.align		4
.L_382:
        /*006c*/ 	.byte	0x04, 0x28
        /*006e*/ 	.short	(.L_384 - .L_383)


	//   ....[0]....
.L_383:
        /*0070*/ 	.word	0x00002ea0


	//   ....[1]....
        /*0074*/ 	.word	0x00002ec0


	//   ....[2]....
        /*0078*/ 	.word	0x00002f60


	//   ....[3]....
        /*007c*/ 	.word	0x00002f70


	//   ....[4]....
        /*0080*/ 	.word	0x00005640


	//   ....[5]....
        /*0084*/ 	.word	0x00005660


	//   ....[6]....
        /*0088*/ 	.word	0x00005690


	//   ....[7]....
        /*008c*/ 	.word	0x000056a0


	//   ....[8]....
        /*0090*/ 	.word	0x00007270


	//   ....[9]....
        /*0094*/ 	.word	0x000072b0


	//   ....[10]....
        /*0098*/ 	.word	0x000073a0


	//   ....[11]....
        /*009c*/ 	.word	0x000073d0


	//----- nvinfo : EIATTR_EXIT_INSTR_OFFSETS
	.align		4
.L_384:
        /*00a0*/ 	.byte	0x04, 0x1c
        /*00a2*/ 	.short	(.L_386 - .L_385)


	//   ....[0]....
.L_385:
        /*00a4*/ 	.word	0x000004d0


	//   ....[1]....
        /*00a8*/ 	.word	0x00008fc0


	//   ....[2]....
        /*00ac*/ 	.word	0x000090a0


	//   ....[3]....
        /*00b0*/ 	.word	0x00009a70


	//   ....[4]....
        /*00b4*/ 	.word	0x00009af0


	//----- nvinfo : EIATTR_CTAIDZ_USED
	.align		4
.L_386:
        /*00b8*/ 	.byte	0x01, 0x04
	.zero		2


	//----- nvinfo : EIATTR_CRS_STACK_SIZE
	.align		4
        /*00bc*/ 	.byte	0x04, 0x1e
        /*00be*/ 	.short	(.L_388 - .L_387)
.L_387:
        /*00c0*/ 	.word	0x00000000
.L_388:


//--------------------- .nv.info._ZN5flash16flash_fwd_kernelI23Flash_fwd_kernel_traitsILi256ELi128ELi64ELi8ELb0ELb0EN7cutlass6half_tE19Flash_kernel_traitsILi256ELi128ELi64ELi8ES3_EELb0ELb0ELb0ELb0ELb0ELb0ELb0ELb0EEEvNS_16Flash_fwd_paramsE --------------------------
	.section	.nv.info._ZN5flash16flash_fwd_kernelI23Flash_fwd_kernel_traitsILi256ELi128ELi64ELi8ELb0ELb0EN7cutlass6half_tE19Flash_kernel_traitsILi256ELi128ELi64ELi8ES3_EELb0ELb0ELb0ELb0ELb0ELb0ELb0ELb0EEEvNS_16Flash_fwd_paramsE,"",@"SHT_CUDA_INFO"
	.sectionflags	@""
	.align	4


	//----- nvinfo : EIATTR_CUDA_API_VERSION
	.align		4
        /*0000*/ 	.byte	0x04, 0x37
        /*0002*/ 	.short	(.L_390 - .L_389)
.L_389:
        /*0004*/ 	.word	0x00000082


	//----- nvinfo : EIATTR_SW2861232_WAR
	.align		4
.L_390:
        /*0008*/ 	.byte	0x01, 0x35
	.zero		2


	//----- nvinfo : EIATTR_PARAM_CBANK
	.align		4
        /*000c*/ 	.byte	0x04, 0x0a
        /*000e*/ 	.short	(.L_392 - .L_391)
	.align		4
.L_391:
        /*0010*/ 	.word	index@(.nv.constant0._ZN5flash16flash_fwd_kernelI23Flash_fwd_kernel_traitsILi256ELi128ELi64ELi8ELb0ELb0EN7cutlass6half_tE19Flash_kernel_traitsILi256ELi128ELi64ELi8ES3_EELb0ELb0ELb0ELb0ELb0ELb0ELb0ELb0EEEvNS_16Flash_fwd_paramsE)
        /*0014*/ 	.short	0x0160
        /*0016*/ 	.short	0x01d0


	//----- nvinfo : EIATTR_CBANK_PARAM_SIZE
	.align		4
.L_392:
        /*0018*/ 	.byte	0x03, 0x19
        /*001a*/ 	.short	0x01d0


	//----- nvinfo : EIATTR_KPARAM_INFO
	.align		4
        /*001c*/ 	.byte	0x04, 0x17
        /*001e*/ 	.short	(.L_394 - .L_393)
.L_393:
        /*0020*/ 	.word	0x00000000
        /*0024*/ 	.short	0x0000
        /*0026*/ 	.short	0x0000
        /*0028*/ 	.byte	0x00, 0xf0, 0x41, 0x07


	//----- nvinfo : EIATTR_MAXREG_COUNT
	.align		4
.L_394:
        /*002c*/ 	.byte	0x03, 0x1b
        /*002e*/ 	.short	0x00ff


	//----- nvinfo : EIATTR_NUM_BARRIERS
	.align		4
        /*0030*/ 	.byte	0x02, 0x4c
        /*0032*/ 	.byte	0x01
	.zero		1


	//----- nvinfo : EIATTR_ANNOTATIONS
	.align		4
        /*0034*/ 	.byte	0x04, 0x55
        /*0036*/ 	.short	(.L_396 - .L_395)


	//   ....[0]....
.L_395:
        /*0038*/ 	.word	0x00000001
        /*003c*/ 	.byte	0x50, 0x57, 0x00, 0x00, 0x01, 0x00, 0x00, 0x00, 0xd0, 0x5b, 0x00, 0x00, 0x01, 0x00, 0x00, 0x00
        /*004c*/ 	.byte	0x20, 0x5d, 0x00, 0x00, 0x01, 0x00, 0x00, 0x00, 0xa0, 0x6e, 0x00, 0x00


	//----- nvinfo : EIATTR_MERCURY_ISA_VERSION
	.align		4
.L_396:
        /*0058*/ 	.byte	0x03, 0x5f
        /*005a*/ 	.short	0x0000


	//----- nvinfo : EIATTR_INT_WARP_WIDE_INSTR_OFFSETS
	.align		4
        /*005c*/ 	.byte	0x04, 0x31
        /*005e*/ 	.short	(.L_398 - .L_397)


	//   ....[0]....
.L_397:
        /*0060*/ 	.word	0x00005790


	//----- nvinfo : EIATTR_COOP_GROUP_MASK_REGIDS
	.align		4
.L_398:
        /*0064*/ 	.byte	0x04, 0x29
        /*0066*/ 	.short	(.L_400 - .L_399)


	//   ....[0]....
.L_399:
        /*0068*/ 	.word	0xffffffff


	//   ....[1]....
        /*006c*/ 	.word	0xffffffff


	//   ....[2]....
        /*0070*/ 	.word	0xffffffff


	//   ....[3]....
        /*0074*/ 	.word	0xffffffff


	//   ....[4]....
        /*0078*/ 	.word	0xffffffff


	//   ....[5]....
        /*007c*/ 	.word	0xffffffff


	//   ....[6]....
        /*0080*/ 	.word	0xffffffff


	//   ....[7]....
        /*0084*/ 	.word	0xffffffff


	//   ....[8]....
        /*0088*/ 	.word	0xffffffff


	//   ....[9]....
        /*008c*/ 	.word	0xffffffff


	//   ....[10]....
        /*0090*/ 	.word	0xffffffff


	//   ....[11]....
        /*0094*/ 	.word	0xffffffff


	//----- nvinfo : EIATTR_COOP_GROUP_INSTR_OFFSETS
	.align		4
.L_400:
        /*0098*/ 	.byte	0x04, 0x28
        /*009a*/ 	.short	(.L_402 - .L_401)


	//   ....[0]....
.L_401:
        /*009c*/ 	.word	0x000040f0


	//   ....[1]....
        /*00a0*/ 	.word	0x00004110


	//   ....[2]....
        /*00a4*/ 	.word	0x000041b0


	//   ....[3]....
        /*00a8*/ 	.word	0x000041c0


	//   ....[4]....
        /*00ac*/ 	.word	0x000071b0


	//   ....[5]....
        /*00b0*/ 	.word	0x000071c0


	//   ....[6]....
        /*00b4*/ 	.word	0x000071f0


	//   ....[7]....
        /*00b8*/ 	.word	0x00007200


	//   ....[8]....
        /*00bc*/ 	.word	0x00008de0


	//   ....[9]....
        /*00c0*/ 	.word	0x00008e20


	//   ....[10]....
        /*00c4*/ 	.word	0x00008f20


	//   ....[11]....
        /*00c8*/ 	.word	0x00008f50


	//----- nvinfo : EIATTR_EXIT_INSTR_OFFSETS
	.align		4
.L_402:
        /*00cc*/ 	.byte	0x04, 0x1c
        /*00ce*/ 	.short	(.L_404 - .L_403)


	//   ....[0]....
.L_403:
        /*00d0*/ 	.word	0x000004e0


	//   ....[1]....
        /*00d4*/ 	.word	0x0000ac40


	//   ....[2]....
        /*00d8*/ 	.word	0x0000ad60


	//   ....[3]....
        /*00dc*/ 	.word	0x0000ad80


	//   ....[4]....
        /*00e0*/ 	.word	0x0000b880


	//   ....[5]....
        /*00e4*/ 	.word	0x0000b900


	//----- nvinfo : EIATTR_CTAIDZ_USED
	.align		4
.L_404:
        /*00e8*/ 	.byte	0x01, 0x04
	.zero		2


	//----- nvinfo : EIATTR_CRS_STACK_SIZE
	.align		4
        /*00ec*/ 	.byte	0x04, 0x1e
        /*00ee*/ 	.short	(.L_406 - .L_405)
.L_405:
        /*00f0*/ 	.word	0x00000000
.L_406:


//--------------------- .nv.info._ZN5flash16flash_fwd_kernelI23Flash_fwd_kernel_traitsILi256ELi128ELi64ELi8ELb0ELb0EN7cutlass6half_tE19Flash_kernel_traitsILi256ELi128ELi64ELi8ES3_EELb0ELb0ELb0ELb1ELb0ELb0ELb0ELb0EEEvNS_16Flash_fwd_paramsE --------------------------
	.section	.nv.info._ZN5flash16flash_fwd_kernelI23Flash_fwd_kernel_traitsILi256ELi128ELi64ELi8ELb0ELb0EN7cutlass6half_tE19Flash_kernel_traitsILi256ELi128ELi64ELi8ES3_EELb0ELb0ELb0ELb1ELb0ELb0ELb0ELb0EEEvNS_16Flash_fwd_paramsE,"",@"SHT_CUDA_INFO"
	.sectionflags	@""
	.align	4


	//----- nvinfo : EIATTR_CUDA_API_VERSION
	.align		4
        /*0000*/ 	.byte	0x04, 0x37
        /*0002*/ 	.short	(.L_408 - .L_407)
.L_407:
        /*0004*/ 	.word	0x00000082


	//----- nvinfo : EIATTR_SW2861232_WAR
	.align		4
.L_408:
        /*0008*/ 	.byte	0x01, 0x35
	.zero		2


	//----- nvinfo : EIATTR_PARAM_CBANK
	.align		4
        /*000c*/ 	.byte	0x04, 0x0a
        /*000e*/ 	.short	(.L_410 - .L_409)
	.align		4
.L_409:
        /*0010*/ 	.word	index@(.nv.constant0._ZN5flash16flash_fwd_kernelI23Flash_fwd_kernel_traitsILi256ELi128ELi64ELi8ELb0ELb0EN7cutlass6half_tE19Flash_kernel_traitsILi256ELi128ELi64ELi8ES3_EELb0ELb0ELb0ELb1ELb0ELb0ELb0ELb0EEEvNS_16Flash_fwd_paramsE)
        /*0014*/ 	.short	0x0160
        /*0016*/ 	.short	0x01d0


	//----- nvinfo : EIATTR_CBANK_PARAM_SIZE
	.align		4
.L_410:
        /*0018*/ 	.byte	0x03, 0x19
        /*001a*/ 	.short	0x01d0


	//----- nvinfo : EIATTR_KPARAM_INFO
	.align		4
        /*001c*/ 	.byte	0x04, 0x17
        /*001e*/ 	.short	(.L_412 - .L_411)
.L_411:
        /*0020*/ 	.word	0x00000000
        /*0024*/ 	.short	0x0000
        /*0026*/ 	.short	0x0000
        /*0028*/ 	.byte	0x00, 0xf0, 0x41, 0x07


	//----- nvinfo : EIATTR_MAXREG_COUNT
	.align		4
.L_412:
        /*002c*/ 	.byte	0x03, 0x1b
        /*002e*/ 	.short	0x00ff


	//----- nvinfo : EIATTR_NUM_BARRIERS
	.align		4
        /*0030*/ 	.byte	0x02, 0x4c
        /*0032*/ 	.byte	0x01
	.zero		1


	//----- nvinfo : EIATTR_ANNOTATIONS
	.align		4
        /*0034*/ 	.byte	0x04, 0x55
        /*0036*/ 	.short	(.L_414 - .L_413)


	//   ....[0]....
.L_413:
        /* <DEDUP_REMOVED lines=21> */


	//----- nvinfo : EIATTR_MERCURY_ISA_VERSION
	.align		4
.L_414:
        /*0170*/ 	.byte	0x03, 0x5f
        /*0172*/ 	.short	0x0000


	//----- nvinfo : EIATTR_INT_WARP_WIDE_INSTR_OFFSETS
	.align		4
        /*0174*/ 	.byte	0x04, 0x31
        /*0176*/ 	.short	(.L_416 - .L_415)


	//   ....[0]....
.L_415:
        /*0178*/ 	.word	0x000073b0


	//----- nvinfo : EIATTR_COOP_GROUP_MASK_REGIDS
	.align		4
.L_416:
        /*017c*/ 	.byte	0x04, 0x29
        /*017e*/ 	.short	(.L_418 - .L_417)


	//   ....[0]....
.L_417:
        /*0180*/ 	.word	0xffffffff


	//   ....[1]....
        /*0184*/ 	.word	0xffffffff


	//   ....[2]....
        /*0188*/ 	.word	0xffffffff


	//   ....[3]....
        /*018c*/ 	.word	0xffffffff


	//   ....[4]....
        /*0190*/ 	.word	0xffffffff


	//   ....[5]....
        /*0194*/ 	.word	0xffffffff


	//   ....[6]....
        /*0198*/ 	.word	0xffffffff


	//   ....[7]....
        /*019c*/ 	.word	0xffffffff


	//   ....[8]....
        /*01a0*/ 	.word	0xffffffff


	//   ....[9]....
        /*01a4*/ 	.word	0xffffffff


	//   ....[10]....
        /*01a8*/ 	.word	0xffffffff


	//   ....[11]....
        /*01ac*/ 	.word	0xffffffff


	//----- nvinfo : EIATTR_COOP_GROUP_INSTR_OFFSETS
	.align		4
.L_418:
        /*01b0*/ 	.byte	0x04, 0x28
        /*01b2*/ 	.short	(.L_420 - .L_419)


	//   ....[0]....
.L_419:
        /*01b4*/ 	.word	0x00004e20


	//   ....[1]....
        /*01b8*/ 	.word	0x00004e40


	//   ....[2]....
        /*01bc*/ 	.word	0x00004f90


	//   ....[3]....
        /*01c0*/ 	.word	0x00004fc0


	//   ....[4]....
        /*01c4*/ 	.word	0x00009430


	//   ....[5]....
        /*01c8*/ 	.word	0x00009440


	//   ....[6]....
        /*01cc*/ 	.word	0x00009470


	//   ....[7]....
        /*01d0*/ 	.word	0x00009480


	//   ....[8]....
        /*01d4*/ 	.word	0x0000b070


	//   ....[9]....
        /*01d8*/ 	.word	0x0000b0b0


	//   ....[10]....
        /*01dc*/ 	.word	0x0000b1a0


	//   ....[11]....
        /*01e0*/ 	.word	0x0000b1d0


	//----- nvinfo : EIATTR_EXIT_INSTR_OFFSETS
	.align		4
.L_420:
        /*01e4*/ 	.byte	0x04, 0x1c
        /*01e6*/ 	.short	(.L_422 - .L_421)


	//   ....[0]....
.L_421:
        /*01e8*/ 	.word	0x000004e0


	//   ....[1]....
        /*01ec*/ 	.word	0x0000cf30


	//   ....[2]....
        /*01f0*/ 	.word	0x0000d050


	//   ....[3]....
        /*01f4*/ 	.word	0x0000d070


	//   ....[4]....
        /*01f8*/ 	.word	0x0000db80


	//   ....[5]....
        /*01fc*/ 	.word	0x0000dc00


	//----- nvinfo : EIATTR_CTAIDZ_USED
	.align		4
.L_422:
        /*0200*/ 	.byte	0x01, 0x04
	.zero		2


	//----- nvinfo : EIATTR_CRS_STACK_SIZE
	.align		4
        /*0204*/ 	.byte	0x04, 0x1e
        /*0206*/ 	.short	(.L_424 - .L_423)
.L_423:
        /*0208*/ 	.word	0x00000000
.L_424:


//--------------------- .nv.info._ZN5flash16flash_fwd_kernelI23Flash_fwd_kernel_traitsILi256ELi128ELi64ELi8ELb0ELb0EN7cutlass6half_tE19Flash_kernel_traitsILi256ELi128ELi64ELi8ES3_EELb0ELb0ELb1ELb0ELb0ELb1ELb0ELb0EEEvNS_16Flash_fwd_paramsE --------------------------
	.section	.nv.info._ZN5flash16flash_fwd_kernelI23Flash_fwd_kernel_traitsILi256ELi128ELi64ELi8ELb0ELb0EN7cutlass6half_tE19Flash_kernel_traitsILi256ELi128ELi64ELi8ES3_EELb0ELb0ELb1ELb0ELb0ELb1ELb0ELb0EEEvNS_16Flash_fwd_paramsE,"",@"SHT_CUDA_INFO"
	.sectionflags	@""
	.align	4


	//----- nvinfo : EIATTR_CUDA_API_VERSION
	.align		4
        /*0000*/ 	.byte	0x04, 0x37
        /*0002*/ 	.short	(.L_426 - .L_425)
.L_425:
        /*0004*/ 	.word	0x00000082


	//----- nvinfo : EIATTR_SW2861232_WAR
	.align		4
.L_426:
        /*0008*/ 	.byte	0x01, 0x35
	.zero		2


	//----- nvinfo : EIATTR_PARAM_CBANK
	.align		4
        /*000c*/ 	.byte	0x04, 0x0a
        /*000e*/ 	.short	(.L_428 - .L_427)
	.align		4
.L_427:
        /*0010*/ 	.word	index@(.nv.constant0._ZN5flash16flash_fwd_kernelI23Flash_fwd_kernel_traitsILi256ELi128ELi64ELi8ELb0ELb0EN7cutlass6half_tE19Flash_kernel_traitsILi256ELi128ELi64ELi8ES3_EELb0ELb0ELb1ELb0ELb0ELb1ELb0ELb0EEEvNS_16Flash_fwd_paramsE)
        /*0014*/ 	.short	0x0160
        /*0016*/ 	.short	0x01d0


	//----- nvinfo : EIATTR_CBANK_PARAM_SIZE
	.align		4
.L_428:
        /*0018*/ 	.byte	0x03, 0x19
        /*001a*/ 	.short	0x01d0


	//----- nvinfo : EIATTR_KPARAM_INFO
	.align		4
        /*001c*/ 	.byte	0x04, 0x17
        /*001e*/ 	.short	(.L_430 - .L_429)
.L_429:
        /*0020*/ 	.word	0x00000000
        /*0024*/ 	.short	0x0000
        /*0026*/ 	.short	0x0000
        /*0028*/ 	.byte	0x00, 0xf0, 0x41, 0x07


	//----- nvinfo : EIATTR_MAXREG_COUNT
	.align		4
.L_430:
        /*002c*/ 	.byte	0x03, 0x1b
        /*002e*/ 	.short	0x00ff


	//----- nvinfo : EIATTR_NUM_BARRIERS
	.align		4
        /*0030*/ 	.byte	0x02, 0x4c
        /*0032*/ 	.byte	0x01
	.zero		1


	//----- nvinfo : EIATTR_ANNOTATIONS
	.align		4
        /*0034*/ 	.byte	0x04, 0x55
        /*0036*/ 	.short	(.L_432 - .L_431)


	//   ....[0]....
.L_431:
        /* <DEDUP_REMOVED lines=25> */


	//----- nvinfo : EIATTR_MERCURY_ISA_VERSION
	.align		4
.L_432:
        /*01b8*/ 	.byte	0x03, 0x5f
        /*01ba*/ 	.short	0x0000


	//----- nvinfo : EIATTR_COOP_GROUP_MASK_REGIDS
	.align		4
        /*01bc*/ 	.byte	0x04, 0x29
        /*01be*/ 	.short	(.L_434 - .L_433)


	//   ....[0]....
.L_433:
        /*01c0*/ 	.word	0xffffffff


	//   ....[1]....
        /*01c4*/ 	.word	0xffffffff


	//   ....[2]....
        /*01c8*/ 	.word	0xffffffff


	//   ....[3]....
        /*01cc*/ 	.word	0xffffffff


	//   ....[4]....
        /*01d0*/ 	.word	0xffffffff


	//   ....[5]....
        /*01d4*/ 	.word	0xffffffff


	//   ....[6]....
        /*01d8*/ 	.word	0xffffffff


	//   ....[7]....
        /*01dc*/ 	.word	0xffffffff


	//   ....[8]....
        /*01e0*/ 	.word	0xffffffff


	//   ....[9]....
        /*01e4*/ 	.word	0xffffffff


	//   ....[10]....
        /*01e8*/ 	.word	0xffffffff


	//   ....[11]....
        /*01ec*/ 	.word	0xffffffff


	//   ....[12]....
        /*01f0*/ 	.word	0xffffffff


	//   ....[13]....
        /*01f4*/ 	.word	0xffffffff


	//   ....[14]....
        /*01f8*/ 	.word	0xffffffff


	//   ....[15]....
        /*01fc*/ 	.word	0xffffffff


	//   ....[16]....
        /*0200*/ 	.word	0xffffffff


	//   ....[17]....
        /*0204*/ 	.word	0xffffffff


	//   ....[18]....
        /*0208*/ 	.word	0xffffffff


	//   ....[19]....
        /*020c*/ 	.word	0xffffffff


	//----- nvinfo : EIATTR_COOP_GROUP_INSTR_OFFSETS
	.align		4
.L_434:
        /*0210*/ 	.byte	0x04, 0x28
        /*0212*/ 	.short	(.L_436 - .L_435)


	//   ....[0]....
.L_435:
        /*0214*/ 	.word	0x00003f10


	//   ....[1]....
        /*0218*/ 	.word	0x00003f60


	//   ....[2]....
        /*021c*/ 	.word	0x00003f80


	//   ....[3]....
        /*0220*/ 	.word	0x00003fa0


	//   ....[4]....
        /*0224*/ 	.word	0x00007920


	//   ....[5]....
        /*0228*/ 	.word	0x00007970


	//   ....[6]....
        /*022c*/ 	.word	0x00007990


	//   ....[7]....
        /*0230*/ 	.word	0x000079b0


	//   ....[8]....
        /*0234*/ 	.word	0x0000bdb0


	//   ....[9]....
        /*0238*/ 	.word	0x0000be00


	//   ....[10]....
        /*023c*/ 	.word	0x0000be20


	//   ....[11]....
        /*0240*/ 	.word	0x0000be40


	//   ....[12]....
        /*0244*/ 	.word	0x000104d0


	//   ....[13]....
        /*0248*/ 	.word	0x00010610


	//   ....[14]....
        /*024c*/ 	.word	0x00010620


	//   ....[15]....
        /*0250*/ 	.word	0x00010680


	//   ....[16]....
        /*0254*/ 	.word	0x00012460


	//   ....[17]....
        /*0258*/ 	.word	0x00012470


	//   ....[18]....
        /*025c*/ 	.word	0x000124a0


	//   ....[19]....
        /*0260*/ 	.word	0x000124b0


	//----- nvinfo : EIATTR_EXIT_INSTR_OFFSETS
	.align		4
.L_436:
        /*0264*/ 	.byte	0x04, 0x1c
        /*0266*/ 	.short	(.L_438 - .L_437)


	//   ....[0]....
.L_437:
        /*0268*/ 	.word	0x000004e0


	//   ....[1]....
        /*026c*/ 	.word	0x00001020


	//   ....[2]....
        /*0270*/ 	.word	0x000010a0


	//   ....[3]....
        /*0274*/ 	.word	0x00014020


	//   ....[4]....
        /*0278*/ 	.word	0x00014110


	//----- nvinfo : EIATTR_CTAIDZ_USED
	.align		4
.L_438:
        /*027c*/ 	.byte	0x01, 0x04
	.zero		2


	//----- nvinfo : EIATTR_CRS_STACK_SIZE
	.align		4
        /*0280*/ 	.byte	0x04, 0x1e
        /*0282*/ 	.short	(.L_440 - .L_439)
.L_439:
        /*0284*/ 	.word	0x00000000
.L_440:


//--------------------- .nv.info._ZN5flash16flash_fwd_kernelI23Flash_fwd_kernel_traitsILi256ELi128ELi64ELi8ELb0ELb0EN7cutlass6half_tE19Flash_kernel_traitsILi256ELi128ELi64ELi8ES3_EELb0ELb0ELb1ELb0ELb0ELb0ELb0ELb0EEEvNS_16Flash_fwd_paramsE --------------------------
	.section	.nv.info._ZN5flash16flash_fwd_kernelI23Flash_fwd_kernel_traitsILi256ELi128ELi64ELi8ELb0ELb0EN7cutlass6half_tE19Flash_kernel_traitsILi256ELi128ELi64ELi8ES3_EELb0ELb0ELb1ELb0ELb0ELb0ELb0ELb0EEEvNS_16Flash_fwd_paramsE,"",@"SHT_CUDA_INFO"
	.sectionflags	@""
	.align	4


	//----- nvinfo : EIATTR_CUDA_API_VERSION
	.align		4
        /*0000*/ 	.byte	0x04, 0x37
        /*0002*/ 	.short	(.L_442 - .L_441)
.L_441:
        /*0004*/ 	.word	0x00000082


	//----- nvinfo : EIATTR_SW2861232_WAR
	.align		4
.L_442:
        /*0008*/ 	.byte	0x01, 0x35
	.zero		2


	//----- nvinfo : EIATTR_PARAM_CBANK
	.align		4
        /*000c*/ 	.byte	0x04, 0x0a
        /*000e*/ 	.short	(.L_444 - .L_443)
	.align		4
.L_443:
        /*0010*/ 	.word	index@(.nv.constant0._ZN5flash16flash_fwd_kernelI23Flash_fwd_kernel_traitsILi256ELi128ELi64ELi8ELb0ELb0EN7cutlass6half_tE19Flash_kernel_traitsILi256ELi128ELi64ELi8ES3_EELb0ELb0ELb1ELb0ELb0ELb0ELb0ELb0EEEvNS_16Flash_fwd_paramsE)
        /*0014*/ 	.short	0x0160
        /*0016*/ 	.short	0x01d0


	//----- nvinfo : EIATTR_CBANK_PARAM_SIZE
	.align		4
.L_444:
        /*0018*/ 	.byte	0x03, 0x19
        /*001a*/ 	.short	0x01d0


	//----- nvinfo : EIATTR_KPARAM_INFO
	.align		4
        /*001c*/ 	.byte	0x04, 0x17
        /*001e*/ 	.short	(.L_446 - .L_445)
.L_445:
        /*0020*/ 	.word	0x00000000
        /*0024*/ 	.short	0x0000
        /*0026*/ 	.short	0x0000
        /*0028*/ 	.byte	0x00, 0xf0, 0x41, 0x07


	//----- nvinfo : EIATTR_MAXREG_COUNT
	.align		4
.L_446:
        /*002c*/ 	.byte	0x03, 0x1b
        /*002e*/ 	.short	0x00ff


	//----- nvinfo : EIATTR_NUM_BARRIERS
	.align		4
        /*0030*/ 	.byte	0x02, 0x4c
        /*0032*/ 	.byte	0x01
	.zero		1


	//----- nvinfo : EIATTR_ANNOTATIONS
	.align		4
        /*0034*/ 	.byte	0x04, 0x55
        /*0036*/ 	.short	(.L_448 - .L_447)


	//   ....[0]....
.L_447:
        /* <DEDUP_REMOVED lines=31> */


	//----- nvinfo : EIATTR_MERCURY_ISA_VERSION
	.align		4
.L_448:
        /*0218*/ 	.byte	0x03, 0x5f
        /*021a*/ 	.short	0x0000


	//----- nvinfo : EIATTR_COOP_GROUP_MASK_REGIDS
	.align		4
        /*021c*/ 	.byte	0x04, 0x29
        /*021e*/ 	.short	(.L_450 - .L_449)


	//   ....[0]....
.L_449:
        /*0220*/ 	.word	0xffffffff


	//   ....[1]....
        /*0224*/ 	.word	0xffffffff


	//   ....[2]....
        /*0228*/ 	.word	0xffffffff


	//   ....[3]....
        /*022c*/ 	.word	0xffffffff


	//   ....[4]....
        /*0230*/ 	.word	0xffffffff


	//   ....[5]....
        /*0234*/ 	.word	0xffffffff


	//   ....[6]....
        /*0238*/ 	.word	0xffffffff


	//   ....[7]....
        /*023c*/ 	.word	0xffffffff


	//   ....[8]....
        /*0240*/ 	.word	0xffffffff


	//   ....[9]....
        /*0244*/ 	.word	0xffffffff


	//   ....[10]....
        /*0248*/ 	.word	0xffffffff


	//   ....[11]....
        /*024c*/ 	.word	0xffffffff


	//   ....[12]....
        /*0250*/ 	.word	0xffffffff


	//   ....[13]....
        /*0254*/ 	.word	0xffffffff


	//   ....[14]....
        /*0258*/ 	.word	0xffffffff


	//   ....[15]....
        /*025c*/ 	.word	0xffffffff


	//   ....[16]....
        /*0260*/ 	.word	0xffffffff


	//   ....[17]....
        /*0264*/ 	.word	0xffffffff


	//   ....[18]....
        /*0268*/ 	.word	0xffffffff


	//   ....[19]....
        /*026c*/ 	.word	0xffffffff


	//----- nvinfo : EIATTR_COOP_GROUP_INSTR_OFFSETS
	.align		4
.L_450:
        /*0270*/ 	.byte	0x04, 0x28
        /*0272*/ 	.short	(.L_452 - .L_451)


	//   ....[0]....
.L_451:
        /*0274*/ 	.word	0x000052f0


	//   ....[1]....
        /*0278*/ 	.word	0x00005340


	//   ....[2]....
        /*027c*/ 	.word	0x00005360


	//   ....[3]....
        /*0280*/ 	.word	0x00005380


	//   ....[4]....
        /*0284*/ 	.word	0x000092f0


	//   ....[5]....
        /*0288*/ 	.word	0x00009340


	//   ....[6]....
        /*028c*/ 	.word	0x00009360


	//   ....[7]....
        /*0290*/ 	.word	0x00009380


	//   ....[8]....
        /*0294*/ 	.word	0x0000d900


	//   ....[9]....
        /*0298*/ 	.word	0x0000d940


	//   ....[10]....
        /*029c*/ 	.word	0x0000d960


	//   ....[11]....
        /*02a0*/ 	.word	0x0000d980


	//   ....[12]....
        /*02a4*/ 	.word	0x00012570


	//   ....[13]....
        /*02a8*/ 	.word	0x000125b0


	//   ....[14]....
        /*02ac*/ 	.word	0x000125d0


	//   ....[15]....
        /*02b0*/ 	.word	0x000125f0


	//   ....[16]....
        /*02b4*/ 	.word	0x00014540


	//   ....[17]....
        /*02b8*/ 	.word	0x00014550


	//   ....[18]....
        /*02bc*/ 	.word	0x00014580


	//   ....[19]....
        /*02c0*/ 	.word	0x00014590


	//----- nvinfo : EIATTR_EXIT_INSTR_OFFSETS
	.align		4
.L_452:
        /*02c4*/ 	.byte	0x04, 0x1c
        /*02c6*/ 	.short	(.L_454 - .L_453)


	//   ....[0]....
.L_453:
        /*02c8*/ 	.word	0x000004d0


	//   ....[1]....
        /*02cc*/ 	.word	0x00001150


	//   ....[2]....
        /*02d0*/ 	.word	0x000011d0


	//   ....[3]....
        /*02d4*/ 	.word	0x00016170


	//   ....[4]....
        /*02d8*/ 	.word	0x00016290


	//   ....[5]....
        /*02dc*/ 	.word	0x000162b0


	//----- nvinfo : EIATTR_CTAIDZ_USED
	.align		4
.L_454:
        /*02e0*/ 	.byte	0x01, 0x04
	.zero		2


	//----- nvinfo : EIATTR_CRS_STACK_SIZE
	.align		4
        /*02e4*/ 	.byte	0x04, 0x1e
        /*02e6*/ 	.short	(.L_456 - .L_455)
.L_455:
        /*02e8*/ 	.word	0x00000000
.L_456:


//--------------------- .nv.info._ZN5flash16flash_fwd_kernelI23Flash_fwd_kernel_traitsILi256ELi128ELi64ELi8ELb0ELb0EN7cutlass6half_tE19Flash_kernel_traitsILi256ELi128ELi64ELi8ES3_EELb0ELb0ELb1ELb1ELb0ELb0ELb0ELb0EEEvNS_16Flash_fwd_paramsE --------------------------
	.section	.nv.info._ZN5flash16flash_fwd_kernelI23Flash_fwd_kernel_traitsILi256ELi128ELi64ELi8ELb0ELb0EN7cutlass6half_tE19Flash_kernel_traitsILi256ELi128ELi64ELi8ES3_EELb0ELb0ELb1ELb1ELb0ELb0ELb0ELb0EEEvNS_16Flash_fwd_paramsE,"",@"SHT_CUDA_INFO"
	.sectionflags	@""
	.align	4


	//----- nvinfo : EIATTR_CUDA_API_VERSION
	.align		4
        /*0000*/ 	.byte	0x04, 0x37
        /*0002*/ 	.short	(.L_458 - .L_457)
.L_457:
        /*0004*/ 	.word	0x00000082


	//----- nvinfo : EIATTR_SW2861232_WAR
	.align		4
.L_458:
        /*0008*/ 	.byte	0x01, 0x35
	.zero		2


	//----- nvinfo : EIATTR_PARAM_CBANK
	.align		4
        /*000c*/ 	.byte	0x04, 0x0a
        /*000e*/ 	.short	(.L_460 - .L_459)
	.align		4
.L_459:
        /*0010*/ 	.word	index@(.nv.constant0._ZN5flash16flash_fwd_kernelI23Flash_fwd_kernel_traitsILi256ELi128ELi64ELi8ELb0ELb0EN7cutlass6half_tE19Flash_kernel_traitsILi256ELi128ELi64ELi8ES3_EELb0ELb0ELb1ELb1ELb0ELb0ELb0ELb0EEEvNS_16Flash_fwd_paramsE)
        /*0014*/ 	.short	0x0160
        /*0016*/ 	.short	0x01d0


	//----- nvinfo : EIATTR_CBANK_PARAM_SIZE
	.align		4
.L_460:
        /*0018*/ 	.byte	0x03, 0x19
        /*001a*/ 	.short	0x01d0


	//----- nvinfo : EIATTR_KPARAM_INFO
	.align		4
        /*001c*/ 	.byte	0x04, 0x17
        /*001e*/ 	.short	(.L_462 - .L_461)
.L_461:
        /*0020*/ 	.word	0x00000000
        /*0024*/ 	.short	0x0000
        /*0026*/ 	.short	0x0000
        /*0028*/ 	.byte	0x00, 0xf0, 0x41, 0x07


	//----- nvinfo : EIATTR_MAXREG_COUNT
	.align		4
.L_462:
        /*002c*/ 	.byte	0x03, 0x1b
        /*002e*/ 	.short	0x00ff


	//----- nvinfo : EIATTR_NUM_BARRIERS
	.align		4
        /*0030*/ 	.byte	0x02, 0x4c
        /*0032*/ 	.byte	0x01
	.zero		1


	//----- nvinfo : EIATTR_ANNOTATIONS
	.align		4
        /*0034*/ 	.byte	0x04, 0x55
        /*0036*/ 	.short	(.L_464 - .L_463)


	//   ....[0]....
.L_463:
        /* <DEDUP_REMOVED lines=49> */


	//----- nvinfo : EIATTR_MERCURY_ISA_VERSION
	.align		4
.L_464:
        /*0338*/ 	.byte	0x03, 0x5f
        /*033a*/ 	.short	0x0000


	//----- nvinfo : EIATTR_COOP_GROUP_MASK_REGIDS
	.align		4
        /*033c*/ 	.byte	0x04, 0x29
        /*033e*/ 	.short	(.L_466 - .L_465)


	//   ....[0]....
.L_465:
        /*0340*/ 	.word	0xffffffff


	//   ....[1]....
        /*0344*/ 	.word	0xffffffff


	//   ....[2]....
        /*0348*/ 	.word	0xffffffff


	//   ....[3]....
        /*034c*/ 	.word	0xffffffff


	//   ....[4]....
        /*0350*/ 	.word	0xffffffff


	//   ....[5]....
        /*0354*/ 	.word	0xffffffff


	//   ....[6]....
        /*0358*/ 	.word	0xffffffff


	//   ....[7]....
        /*035c*/ 	.word	0xffffffff


	//   ....[8]....
        /*0360*/ 	.word	0xffffffff


	//   ....[9]....
        /*0364*/ 	.word	0xffffffff


	//   ....[10]....
        /*0368*/ 	.word	0xffffffff


	//   ....[11]....
        /*036c*/ 	.word	0xffffffff


	//   ....[12]....
        /*0370*/ 	.word	0xffffffff


	//   ....[13]....
        /*0374*/ 	.word	0xffffffff


	//   ....[14]....
        /*0378*/ 	.word	0xffffffff


	//   ....[15]....
        /*037c*/ 	.word	0xffffffff


	//   ....[16]....
        /*0380*/ 	.word	0xffffffff


	//   ....[17]....
        /*0384*/ 	.word	0xffffffff


	//   ....[18]....
        /*0388*/ 	.word	0xffffffff


	//   ....[19]....
        /*038c*/ 	.word	0xffffffff


	//----- nvinfo : EIATTR_COOP_GROUP_INSTR_OFFSETS
	.align		4
.L_466:
        /*0390*/ 	.byte	0x04, 0x28
        /*0392*/ 	.short	(.L_468 - .L_467)


	//   ....[0]....
.L_467:
        /*0394*/ 	.word	0x00005ef0


	//   ....[1]....
        /*0398*/ 	.word	0x00005f10


	//   ....[2]....
        /*039c*/ 	.word	0x00005fc0


	//   ....[3]....
        /*03a0*/ 	.word	0x00006020


	//   ....[4]....
        /*03a4*/ 	.word	0x0000ada0


	//   ....[5]....
        /*03a8*/ 	.word	0x0000adf0


	//   ....[6]....
        /*03ac*/ 	.word	0x0000ae10


	//   ....[7]....
        /*03b0*/ 	.word	0x0000ae30


	//   ....[8]....
        /*03b4*/ 	.word	0x0000fc90


	//   ....[9]....
        /*03b8*/ 	.word	0x0000fce0


	//   ....[10]....
        /*03bc*/ 	.word	0x0000fd00


	//   ....[11]....
        /*03c0*/ 	.word	0x0000fd20


	//   ....[12]....
        /*03c4*/ 	.word	0x00014e10


	//   ....[13]....
        /*03c8*/ 	.word	0x00014f50


	//   ....[14]....
        /*03cc*/ 	.word	0x00014fa0


	//   ....[15]....
        /*03d0*/ 	.word	0x00015020


	//   ....[16]....
        /*03d4*/ 	.word	0x00016f50


	//   ....[17]....
        /*03d8*/ 	.word	0x00016f60


	//   ....[18]....
        /*03dc*/ 	.word	0x00016f90


	//   ....[19]....
        /*03e0*/ 	.word	0x00016fa0


	//----- nvinfo : EIATTR_EXIT_INSTR_OFFSETS
	.align		4
.L_468:
        /*03e4*/ 	.byte	0x04, 0x1c
        /*03e6*/ 	.short	(.L_470 - .L_469)


	//   ....[0]....
.L_469:
        /*03e8*/ 	.word	0x000004d0


	//   ....[1]....
        /*03ec*/ 	.word	0x00001150


	//   ....[2]....
        /*03f0*/ 	.word	0x000011d0


	//   ....[3]....
        /*03f4*/ 	.word	0x00018b80


	//   ....[4]....
        /*03f8*/ 	.word	0x00018ca0


	//   ....[5]....
        /*03fc*/ 	.word	0x00018cc0


	//----- nvinfo : EIATTR_CTAIDZ_USED
	.align		4
.L_470:
        /*0400*/ 	.byte	0x01, 0x04
	.zero		2


	//----- nvinfo : EIATTR_CRS_STACK_SIZE
	.align		4
        /*0404*/ 	.byte	0x04, 0x1e
        /*0406*/ 	.short	(.L_472 - .L_471)
.L_471:
        /*0408*/ 	.word	0x00000000
.L_472:


//--------------------- .nv.info._ZN5flash16flash_fwd_kernelI23Flash_fwd_kernel_traitsILi256ELi64ELi64ELi4ELb0ELb0EN7cutlass6half_tE19Flash_kernel_traitsILi256ELi64ELi64ELi4ES3_EELb1ELb0ELb0ELb0ELb0ELb0ELb0ELb0EEEvNS_16Flash_fwd_paramsE --------------------------
	.section	.nv.info._ZN5flash16flash_fwd_kernelI23Flash_fwd_kernel_traitsILi256ELi64ELi64ELi4ELb0ELb0EN7cutlass6half_tE19Flash_kernel_traitsILi256ELi64ELi64ELi4ES3_EELb1ELb0ELb0ELb0ELb0ELb0ELb0ELb0EEEvNS_16Flash_fwd_paramsE,"",@"SHT_CUDA_INFO"
	.sectionflags	@""
	.align	4


	//----- nvinfo : EIATTR_CUDA_API_VERSION
	.align		4
        /*0000*/ 	.byte	0x04, 0x37
        /*0002*/ 	.short	(.L_474 - .L_473)
.L_473:
        /*0004*/ 	.word	0x00000082


	//----- nvinfo : EIATTR_SW2861232_WAR
	.align		4
.L_474:
        /*0008*/ 	.byte	0x01, 0x35
	.zero		2


	//----- nvinfo : EIATTR_PARAM_CBANK
	.align		4
        /*000c*/ 	.byte	0x04, 0x0a
        /*000e*/ 	.short	(.L_476 - .L_475)
	.align		4
.L_475:
        /*0010*/ 	.word	index@(.nv.constant0._ZN5flash16flash_fwd_kernelI23Flash_fwd_kernel_traitsILi256ELi64ELi64ELi4ELb0ELb0EN7cutlass6half_tE19Flash_kernel_traitsILi256ELi64ELi64ELi4ES3_EELb1ELb0ELb0ELb0ELb0ELb0ELb0ELb0EEEvNS_16Flash_fwd_paramsE)
        /*0014*/ 	.short	0x0160
        /*0016*/ 	.short	0x01d0


	//----- nvinfo : EIATTR_CBANK_PARAM_SIZE
	.align		4
.L_476:
        /*0018*/ 	.byte	0x03, 0x19
        /*001a*/ 	.short	0x01d0


	//----- nvinfo : EIATTR_KPARAM_INFO
	.align		4
        /*001c*/ 	.byte	0x04, 0x17
        /*001e*/ 	.short	(.L_478 - .L_477)
.L_477:
        /*0020*/ 	.word	0x00000000
        /*0024*/ 	.short	0x0000
        /*0026*/ 	.short	0x0000
        /*0028*/ 	.byte	0x00, 0xf0, 0x41, 0x07


	//----- nvinfo : EIATTR_MAXREG_COUNT
	.align		4
.L_478:
        /*002c*/ 	.byte	0x03, 0x1b
        /*002e*/ 	.short	0x00ff


	//----- nvinfo : EIATTR_NUM_BARRIERS
	.align		4
        /*0030*/ 	.byte	0x02, 0x4c
        /*0032*/ 	.byte	0x01
	.zero		1


	//----- nvinfo : EIATTR_ANNOTATIONS
	.align		4
        /*0034*/ 	.byte	0x04, 0x55
        /*0036*/ 	.short	(.L_480 - .L_479)


	//   ....[0]....
.L_479:
        /* <DEDUP_REMOVED lines=13> */


	//----- nvinfo : EIATTR_MERCURY_ISA_VERSION
	.align		4
.L_480:
        /*00f8*/ 	.byte	0x03, 0x5f
        /*00fa*/ 	.short	0x0000


	//----- nvinfo : EIATTR_COOP_GROUP_MASK_REGIDS
	.align		4
        /*00fc*/ 	.byte	0x04, 0x29
        /*00fe*/ 	.short	(.L_482 - .L_481)


	//   ....[0]....
.L_481:
        /*0100*/ 	.word	0xffffffff


	//   ....[1]....
        /*0104*/ 	.word	0xffffffff


	//   ....[2]....
        /*0108*/ 	.word	0xffffffff


	//   ....[3]....
        /*010c*/ 	.word	0xffffffff


	//   ....[4]....
        /*0110*/ 	.word	0xffffffff


	//   ....[5]....
        /*0114*/ 	.word	0xffffffff


	//   ....[6]....
        /*0118*/ 	.word	0xffffffff


	//   ....[7]....
        /*011c*/ 	.word	0xffffffff


	//   ....[8]....
        /*0120*/ 	.word	0xffffffff


	//   ....[9]....
        /*0124*/ 	.word	0xffffffff


	//   ....[10]....
        /*0128*/ 	.word	0xffffffff


	//   ....[11]....
        /*012c*/ 	.word	0xffffffff


	//----- nvinfo : EIATTR_COOP_GROUP_INSTR_OFFSETS
	.align		4
.L_482:
        /*0130*/ 	.byte	0x04, 0x28
        /*0132*/ 	.short	(.L_484 - .L_483)


	//   ....[0]....
.L_483:
        /*0134*/ 	.word	0x000053e0


	//   ....[1]....
        /*0138*/ 	.word	0x00005460


	//   ....[2]....
        /*013c*/ 	.word	0x00005480


	//   ....[3]....
        /*0140*/ 	.word	0x00005520


	//   ....[4]....
        /*0144*/ 	.word	0x0000a260


	//   ....[5]....
        /*0148*/ 	.word	0x0000a2b0


	//   ....[6]....
        /*014c*/ 	.word	0x0000a2e0


	//   ....[7]....
        /*0150*/ 	.word	0x0000a2f0


	//   ....[8]....
        /*0154*/ 	.word	0x0000c810


	//   ....[9]....
        /*0158*/ 	.word	0x0000c850


	//   ....[10]....
        /*015c*/ 	.word	0x0000c930


	//   ....[11]....
        /*0160*/ 	.word	0x0000c960


	//----- nvinfo : EIATTR_EXIT_INSTR_OFFSETS
	.align		4
.L_484:
        /*0164*/ 	.byte	0x04, 0x1c
        /*0166*/ 	.short	(.L_486 - .L_485)


	//   ....[0]....
.L_485:
        /*0168*/ 	.word	0x00000730


	//   ....[1]....
        /*016c*/ 	.word	0x0000e700


	//   ....[2]....
        /*0170*/ 	.word	0x0000e820


	//   ....[3]....
        /*0174*/ 	.word	0x0000e840


	//   ....[4]....
        /*0178*/ 	.word	0x0000f350


	//   ....[5]....
        /*017c*/ 	.word	0x0000f3d0


	//----- nvinfo : EIATTR_CTAIDZ_USED
	.align		4
.L_486:
        /*0180*/ 	.byte	0x01, 0x04
	.zero		2


	//----- nvinfo : EIATTR_CRS_STACK_SIZE
	.align		4
        /*0184*/ 	.byte	0x04, 0x1e
        /*0186*/ 	.short	(.L_488 - .L_487)
.L_487:
        /*0188*/ 	.word	0x00000000
.L_488:


//--------------------- .nv.info._ZN5flash16flash_fwd_kernelI23Flash_fwd_kernel_traitsILi256ELi64ELi64ELi4ELb0ELb0EN7cutlass6half_tE19Flash_kernel_traitsILi256ELi64ELi64ELi4ES3_EELb1ELb0ELb1ELb0ELb0ELb0ELb0ELb0EEEvNS_16Flash_fwd_paramsE --------------------------
	.section	.nv.info._ZN5flash16flash_fwd_kernelI23Flash_fwd_kernel_traitsILi256ELi64ELi64ELi4ELb0ELb0EN7cutlass6half_tE19Flash_kernel_traitsILi256ELi64ELi64ELi4ES3_EELb1ELb0ELb1ELb0ELb0ELb0ELb0ELb0EEEvNS_16Flash_fwd_paramsE,"",@"SHT_CUDA_INFO"
	.sectionflags	@""
	.align	4


	//----- nvinfo : EIATTR_CUDA_API_VERSION
	.align		4
        /*0000*/ 	.byte	0x04, 0x37
        /*0002*/ 	.short	(.L_490 - .L_489)
.L_489:
        /*0004*/ 	.word	0x00000082


	//----- nvinfo : EIATTR_SW2861232_WAR
	.align		4
.L_490:
        /*0008*/ 	.byte	0x01, 0x35
	.zero		2


	//----- nvinfo : EIATTR_PARAM_CBANK
	.align		4
        /*000c*/ 	.byte	0x04, 0x0a
        /*000e*/ 	.short	(.L_492 - .L_491)
	.align		4
.L_491:
        /*0010*/ 	.word	index@(.nv.constant0._ZN5flash16flash_fwd_kernelI23Flash_fwd_kernel_traitsILi256ELi64ELi64ELi4ELb0ELb0EN7cutlass6half_tE19Flash_kernel_traitsILi256ELi64ELi64ELi4ES3_EELb1ELb0ELb1ELb0ELb0ELb0ELb0ELb0EEEvNS_16Flash_fwd_paramsE)
        /*0014*/ 	.short	0x0160
        /*0016*/ 	.short	0x01d0


	//----- nvinfo : EIATTR_CBANK_PARAM_SIZE
	.align		4
.L_492:
        /*0018*/ 	.byte	0x03, 0x19
        /*001a*/ 	.short	0x01d0


	//----- nvinfo : EIATTR_KPARAM_INFO
	.align		4
        /*001c*/ 	.byte	0x04, 0x17
        /*001e*/ 	.short	(.L_494 - .L_493)
.L_493:
        /*0020*/ 	.word	0x00000000
        /*0024*/ 	.short	0x0000
        /*0026*/ 	.short	0x0000
        /*0028*/ 	.byte	0x00, 0xf0, 0x41, 0x07


	//----- nvinfo : EIATTR_MAXREG_COUNT
	.align		4
.L_494:
        /*002c*/ 	.byte	0x03, 0x1b
        /*002e*/ 	.short	0x00ff


	//----- nvinfo : EIATTR_NUM_BARRIERS
	.align		4
        /*0030*/ 	.byte	0x02, 0x4c
        /*0032*/ 	.byte	0x01
	.zero		1


	//----- nvinfo : EIATTR_ANNOTATIONS
	.align		4
        /*0034*/ 	.byte	0x04, 0x55
        /*0036*/ 	.short	(.L_496 - .L_495)


	//   ....[0]....
.L_495:
        /* <DEDUP_REMOVED lines=9> */


	//----- nvinfo : EIATTR_MERCURY_ISA_VERSION
	.align		4
.L_496:
        /*00b8*/ 	.byte	0x03, 0x5f
        /*00ba*/ 	.short	0x0000


	//----- nvinfo : EIATTR_COOP_GROUP_MASK_REGIDS
	.align		4
        /*00bc*/ 	.byte	0x04, 0x29
        /*00be*/ 	.short	(.L_498 - .L_497)


	//   ....[0]....
.L_497:
        /*00c0*/ 	.word	0xffffffff


	//   ....[1]....
        /*00c4*/ 	.word	0xffffffff


	//   ....[2]....
        /*00c8*/ 	.word	0xffffffff


	//   ....[3]....
        /*00cc*/ 	.word	0xffffffff


	//   ....[4]....
        /*00d0*/ 	.word	0xffffffff


	//   ....[5]....
        /*00d4*/ 	.word	0xffffffff


	//   ....[6]....
        /*00d8*/ 	.word	0xffffffff


	//   ....[7]....
        /*00dc*/ 	.word	0xffffffff


	//   ....[8]....
        /*00e0*/ 	.word	0xffffffff


	//   ....[9]....
        /*00e4*/ 	.word	0xffffffff


	//   ....[10]....
        /*00e8*/ 	.word	0xffffffff


	//   ....[11]....
        /*00ec*/ 	.word	0xffffffff


	//   ....[12]....
        /*00f0*/ 	.word	0xffffffff


	//   ....[13]....
        /*00f4*/ 	.word	0xffffffff


	//   ....[14]....
        /*00f8*/ 	.word	0xffffffff


	//   ....[15]....
        /*00fc*/ 	.word	0xffffffff


	//----- nvinfo : EIATTR_COOP_GROUP_INSTR_OFFSETS
	.align		4
.L_498:
        /*0100*/ 	.byte	0x04, 0x28
        /*0102*/ 	.short	(.L_500 - .L_499)


	//   ....[0]....
.L_499:
        /*0104*/ 	.word	0x00006420


	//   ....[1]....
        /*0108*/ 	.word	0x00006460


	//   ....[2]....
        /*010c*/ 	.word	0x00006590


	//   ....[3]....
        /*0110*/ 	.word	0x000065d0


	//   ....[4]....
        /*0114*/ 	.word	0x0000a6f0


	//   ....[5]....
        /*0118*/ 	.word	0x0000a850


	//   ....[6]....
        /*011c*/ 	.word	0x0000a880


	//   ....[7]....
        /*0120*/ 	.word	0x0000a910


	//   ....[8]....
        /*0124*/ 	.word	0x0000fb80


	//   ....[9]....
        /*0128*/ 	.word	0x0000fbd0


	//   ....[10]....
        /*012c*/ 	.word	0x0000fbf0


	//   ....[11]....
        /*0130*/ 	.word	0x0000fc10


	//   ....[12]....
        /*0134*/ 	.word	0x00012250


	//   ....[13]....
        /*0138*/ 	.word	0x00012290


	//   ....[14]....
        /*013c*/ 	.word	0x000123c0


	//   ....[15]....
        /*0140*/ 	.word	0x000123f0


	//----- nvinfo : EIATTR_EXIT_INSTR_OFFSETS
	.align		4
.L_500:
        /*0144*/ 	.byte	0x04, 0x1c
        /*0146*/ 	.short	(.L_502 - .L_501)


	//   ....[0]....
.L_501:
        /*0148*/ 	.word	0x000006e0


	//   ....[1]....
        /*014c*/ 	.word	0x00001350


	//   ....[2]....
        /*0150*/ 	.word	0x000013d0


	//   ....[3]....
        /*0154*/ 	.word	0x00014140


	//   ....[4]....
        /*0158*/ 	.word	0x00014260


	//   ....[5]....
        /*015c*/ 	.word	0x00014280


	//----- nvinfo : EIATTR_CTAIDZ_USED
	.align		4
.L_502:
        /*0160*/ 	.byte	0x01, 0x04
	.zero		2


	//----- nvinfo : EIATTR_CRS_STACK_SIZE
	.align		4
        /*0164*/ 	.byte	0x04, 0x1e
        /*0166*/ 	.short	(.L_504 - .L_503)
.L_503:
        /*0168*/ 	.word	0x00000000
.L_504:


//--------------------- .nv.info._ZN5flash16flash_fwd_kernelI23Flash_fwd_kernel_traitsILi256ELi64ELi64ELi4ELb0ELb0EN7cutlass6half_tE19Flash_kernel_traitsILi256ELi64ELi64ELi4ES3_EELb1ELb0ELb0ELb0ELb0ELb1ELb0ELb0EEEvNS_16Flash_fwd_paramsE --------------------------
	.section	.nv.info._ZN5flash16flash_fwd_kernelI23Flash_fwd_kernel_traitsILi256ELi64ELi64ELi4ELb0ELb0EN7cutlass6half_tE19Flash_kernel_traitsILi256ELi64ELi64ELi4ES3_EELb1ELb0ELb0ELb0ELb0ELb1ELb0ELb0EEEvNS_16Flash_fwd_paramsE,"",@"SHT_CUDA_INFO"
	.sectionflags	@""
	.align	4


	//----- nvinfo : EIATTR_CUDA_API_VERSION
	.align		4
        /*0000*/ 	.byte	0x04, 0x37
        /*0002*/ 	.short	(.L_506 - .L_505)
.L_505:
        /*0004*/ 	.word	0x00000082


	//----- nvinfo : EIATTR_SW2861232_WAR
	.align		4
.L_506:
        /*0008*/ 	.byte	0x01, 0x35
	.zero		2


	//----- nvinfo : EIATTR_PARAM_CBANK
	.align		4
        /*000c*/ 	.byte	0x04, 0x0a
        /*000e*/ 	.short	(.L_508 - .L_507)
	.align		4
.L_507:
        /*0010*/ 	.word	index@(.nv.constant0._ZN5flash16flash_fwd_kernelI23Flash_fwd_kernel_traitsILi256ELi64ELi64ELi4ELb0ELb0EN7cutlass6half_tE19Flash_kernel_traitsILi256ELi64ELi64ELi4ES3_EELb1ELb0ELb0ELb0ELb0ELb1ELb0ELb0EEEvNS_16Flash_fwd_paramsE)
        /*0014*/ 	.short	0x0160
        /*0016*/ 	.short	0x01d0


	//----- nvinfo : EIATTR_CBANK_PARAM_SIZE
	.align		4
.L_508:
        /*0018*/ 	.byte	0x03, 0x19
        /*001a*/ 	.short	0x01d0


	//----- nvinfo : EIATTR_KPARAM_INFO
	.align		4
        /*001c*/ 	.byte	0x04, 0x17
        /*001e*/ 	.short	(.L_510 - .L_509)
.L_509:
        /*0020*/ 	.word	0x00000000
        /*0024*/ 	.short	0x0000
        /*0026*/ 	.short	0x0000
        /*0028*/ 	.byte	0x00, 0xf0, 0x41, 0x07


	//----- nvinfo : EIATTR_MAXREG_COUNT
	.align		4
.L_510:
        /*002c*/ 	.byte	0x03, 0x1b
        /*002e*/ 	.short	0x00ff


	//----- nvinfo : EIATTR_NUM_BARRIERS
	.align		4
        /*0030*/ 	.byte	0x02, 0x4c
        /*0032*/ 	.byte	0x01
	.zero		1


	//----- nvinfo : EIATTR_ANNOTATIONS
	.align		4
        /*0034*/ 	.byte	0x04, 0x55
        /*0036*/ 	.short	(.L_512 - .L_511)


	//   ....[0]....
.L_511:
        /* <DEDUP_REMOVED lines=11> */


	//----- nvinfo : EIATTR_MERCURY_ISA_VERSION
	.align		4
.L_512:
        /*00d8*/ 	.byte	0x03, 0x5f
        /*00da*/ 	.short	0x0000


	//----- nvinfo : EIATTR_INT_WARP_WIDE_INSTR_OFFSETS
	.align		4
        /*00dc*/ 	.byte	0x04, 0x31
        /*00de*/ 	.short	(.L_514 - .L_513)


	//   ....[0]....
.L_513:
        /*00e0*/ 	.word	0x000018e0


	//----- nvinfo : EIATTR_COOP_GROUP_MASK_REGIDS
	.align		4
.L_514:
        /*00e4*/ 	.byte	0x04, 0x29
        /*00e6*/ 	.short	(.L_516 - .L_515)


	//   ....[0]....
.L_515:
        /*00e8*/ 	.word	0xffffffff


	//   ....[1]....
        /*00ec*/ 	.word	0xffffffff


	//   ....[2]....
        /*00f0*/ 	.word	0xffffffff


	//   ....[3]....
        /*00f4*/ 	.word	0xffffffff


	//   ....[4]....
        /*00f8*/ 	.word	0xffffffff


	//   ....[5]....
        /*00fc*/ 	.word	0xffffffff


	//   ....[6]....
        /*0100*/ 	.word	0xffffffff


	//   ....[7]....
        /*0104*/ 	.word	0xffffffff


	//   ....[8]....
        /*0108*/ 	.word	0xffffffff


	//   ....[9]....
        /*010c*/ 	.word	0xffffffff


	//   ....[10]....
        /*0110*/ 	.word	0xffffffff


	//   ....[11]....
        /*0114*/ 	.word	0xffffffff


	//----- nvinfo : EIATTR_COOP_GROUP_INSTR_OFFSETS
	.align		4
.L_516:
        /*0118*/ 	.byte	0x04, 0x28
        /*011a*/ 	.short	(.L_518 - .L_517)


	//   ....[0]....
.L_517:
        /*011c*/ 	.word	0x00003770


	//   ....[1]....
        /*0120*/ 	.word	0x000037b0


	//   ....[2]....
        /*0124*/ 	.word	0x000037e0


	//   ....[3]....
        /*0128*/ 	.word	0x00003850


	//   ....[4]....
        /*012c*/ 	.word	0x000077d0


	//   ....[5]....
        /*0130*/ 	.word	0x00007820


	//   ....[6]....
        /*0134*/ 	.word	0x00007850


	//   ....[7]....
        /*0138*/ 	.word	0x00007860


	//   ....[8]....
        /*013c*/ 	.word	0x00009d70


	//   ....[9]....
        /*0140*/ 	.word	0x00009db0


	//   ....[10]....
        /*0144*/ 	.word	0x00009e90


	//   ....[11]....
        /*0148*/ 	.word	0x00009ec0


	//----- nvinfo : EIATTR_EXIT_INSTR_OFFSETS
	.align		4
.L_518:
        /*014c*/ 	.byte	0x04, 0x1c
        /*014e*/ 	.short	(.L_520 - .L_519)


	//   ....[0]....
.L_519:
        /*0150*/ 	.word	0x00000730


	//   ....[1]....
        /*0154*/ 	.word	0x0000bb20


	//   ....[2]....
        /*0158*/ 	.word	0x0000bc10


	//   ....[3]....
        /*015c*/ 	.word	0x0000c5f0


	//   ....[4]....
        /*0160*/ 	.word	0x0000c670


	//----- nvinfo : EIATTR_CTAIDZ_USED
	.align		4
.L_520:
        /*0164*/ 	.byte	0x01, 0x04
	.zero		2


	//----- nvinfo : EIATTR_CRS_STACK_SIZE
	.align		4
        /*0168*/ 	.byte	0x04, 0x1e
        /*016a*/ 	.short	(.L_522 - .L_521)
.L_521:
        /*016c*/ 	.word	0x00000000
.L_522:


//--------------------- .nv.info._ZN5flash16flash_fwd_kernelI23Flash_fwd_kernel_traitsILi256ELi64ELi64ELi4ELb0ELb0EN7cutlass6half_tE19Flash_kernel_traitsILi256ELi64ELi64ELi4ES3_EELb0ELb0ELb0ELb0ELb0ELb1ELb1ELb0EEEvNS_16Flash_fwd_paramsE --------------------------
	.section	.nv.info._ZN5flash16flash_fwd_kernelI23Flash_fwd_kernel_traitsILi256ELi64ELi64ELi4ELb0ELb0EN7cutlass6half_tE19Flash_kernel_traitsILi256ELi64ELi64ELi4ES3_EELb0ELb0ELb0ELb0ELb0ELb1ELb1ELb0EEEvNS_16Flash_fwd_paramsE,"",@"SHT_CUDA_INFO"
	.sectionflags	@""
	.align	4


	//----- nvinfo : EIATTR_CUDA_API_VERSION
	.align		4
        /*0000*/ 	.byte	0x04, 0x37
        /*0002*/ 	.short	(.L_524 - .L_523)
.L_523:
        /*0004*/ 	.word	0x00000082


	//----- nvinfo : EIATTR_SW2861232_WAR
	.align		4
.L_524:
        /*0008*/ 	.byte	0x01, 0x35
	.zero		2


	//----- nvinfo : EIATTR_PARAM_CBANK
	.align		4
        /*000c*/ 	.byte	0x04, 0x0a
        /*000e*/ 	.short	(.L_526 - .L_525)
	.align		4
.L_525:
        /*0010*/ 	.word	index@(.nv.constant0._ZN5flash16flash_fwd_kernelI23Flash_fwd_kernel_traitsILi256ELi64ELi64ELi4ELb0ELb0EN7cutlass6half_tE19Flash_kernel_traitsILi256ELi64ELi64ELi4ES3_EELb0ELb0ELb0ELb0ELb0ELb1ELb1ELb0EEEvNS_16Flash_fwd_paramsE)
        /*0014*/ 	.short	0x0160
        /*0016*/ 	.short	0x01d0


	//----- nvinfo : EIATTR_CBANK_PARAM_SIZE
	.align		4
.L_526:
        /*0018*/ 	.byte	0x03, 0x19
        /*001a*/ 	.short	0x01d0


	//----- nvinfo : EIATTR_KPARAM_INFO
	.align		4
        /*001c*/ 	.byte	0x04, 0x17
        /*001e*/ 	.short	(.L_528 - .L_527)
.L_527:
        /*0020*/ 	.word	0x00000000
        /*0024*/ 	.short	0x0000
        /*0026*/ 	.short	0x0000
        /*0028*/ 	.byte	0x00, 0xf0, 0x41, 0x07


	//----- nvinfo : EIATTR_MAXREG_COUNT
	.align		4
.L_528:
        /*002c*/ 	.byte	0x03, 0x1b
        /*002e*/ 	.short	0x00ff


	//----- nvinfo : EIATTR_NUM_BARRIERS
	.align		4
        /*0030*/ 	.byte	0x02, 0x4c
        /*0032*/ 	.byte	0x01
	.zero		1


	//----- nvinfo : EIATTR_ANNOTATIONS
	.align		4
        /*0034*/ 	.byte	0x04, 0x55
        /*0036*/ 	.short	(.L_530 - .L_529)


	//   ....[0]....
.L_529:
        /*0038*/ 	.word	0x00000001
        /*003c*/ 	.byte	0x90, 0x45, 0x00, 0x00, 0x01, 0x00, 0x00, 0x00, 0x10, 0x63, 0x00, 0x00, 0x01, 0x00, 0x00, 0x00
        /*004c*/ 	.byte	0x30, 0x7b, 0x00, 0x00, 0x01, 0x00, 0x00, 0x00, 0xa0, 0x80, 0x00, 0x00


	//----- nvinfo : EIATTR_MERCURY_ISA_VERSION
	.align		4
.L_530:
        /*0058*/ 	.byte	0x03, 0x5f
        /*005a*/ 	.short	0x0000


	//----- nvinfo : EIATTR_INT_WARP_WIDE_INSTR_OFFSETS
	.align		4
        /*005c*/ 	.byte	0x04, 0x31
        /*005e*/ 	.short	(.L_532 - .L_531)


	//   ....[0]....
.L_531:
        /*0060*/ 	.word	0x000016f0


	//----- nvinfo : EIATTR_COOP_GROUP_MASK_REGIDS
	.align		4
.L_532:
        /*0064*/ 	.byte	0x04, 0x29
        /*0066*/ 	.short	(.L_534 - .L_533)


	//   ....[0]....
.L_533:
        /*0068*/ 	.word	0xffffffff


	//   ....[1]....
        /*006c*/ 	.word	0xffffffff


	//   ....[2]....
        /*0070*/ 	.word	0xffffffff


	//   ....[3]....
        /*0074*/ 	.word	0xffffffff


	//   ....[4]....
        /*0078*/ 	.word	0xffffffff


	//   ....[5]....
        /*007c*/ 	.word	0xffffffff


	//   ....[6]....
        /*0080*/ 	.word	0xffffffff


	//   ....[7]....
        /*0084*/ 	.word	0xffffffff


	//   ....[8]....
        /*0088*/ 	.word	0xffffffff


	//   ....[9]....
        /*008c*/ 	.word	0xffffffff


	//   ....[10]....
        /*0090*/ 	.word	0xffffffff


	//   ....[11]....
        /*0094*/ 	.word	0xffffffff


	//----- nvinfo : EIATTR_COOP_GROUP_INSTR_OFFSETS
	.align		4
.L_534:
        /*0098*/ 	.byte	0x04, 0x28
        /*009a*/ 	.short	(.L_536 - .L_535)


	//   ....[0]....
.L_535:
        /*009c*/ 	.word	0x00003710


	//   ....[1]....
        /*00a0*/ 	.word	0x00003730


	//   ....[2]....
        /*00a4*/ 	.word	0x000037d0


	//   ....[3]....
        /*00a8*/ 	.word	0x000037e0


	//   ....[4]....
        /*00ac*/ 	.word	0x00006450


	//   ....[5]....
        /*00b0*/ 	.word	0x00006460


	//   ....[6]....
        /*00b4*/ 	.word	0x00006480


	//   ....[7]....
        /*00b8*/ 	.word	0x000064a0


	//   ....[8]....
        /*00bc*/ 	.word	0x000080e0


	//   ....[9]....
        /*00c0*/ 	.word	0x000081e0


	//   ....[10]....
        /*00c4*/ 	.word	0x00008570


	//   ....[11]....
        /*00c8*/ 	.word	0x000085a0


	//----- nvinfo : EIATTR_EXIT_INSTR_OFFSETS
	.align		4
.L_536:
        /*00cc*/ 	.byte	0x04, 0x1c
        /*00ce*/ 	.short	(.L_538 - .L_537)


	//   ....[0]....
.L_537:
        /*00d0*/ 	.word	0x000004e0


	//   ....[1]....
        /*00d4*/ 	.word	0x00009e00


	//   ....[2]....
        /*00d8*/ 	.word	0x00009ef0


	//   ....[3]....
        /*00dc*/ 	.word	0x0000a8c0


	//   ....[4]....
        /*00e0*/ 	.word	0x0000a940


	//----- nvinfo : EIATTR_CTAIDZ_USED
	.align		4
.L_538:
        /*00e4*/ 	.byte	0x01, 0x04
	.zero		2


	//----- nvinfo : EIATTR_CRS_STACK_SIZE
	.align		4
        /*00e8*/ 	.byte	0x04, 0x1e
        /*00ea*/ 	.short	(.L_540 - .L_539)
.L_539:
        /*00ec*/ 	.word	0x00000000
.L_540:


//--------------------- .nv.info._ZN5flash16flash_fwd_kernelI23Flash_fwd_kernel_traitsILi256ELi64ELi64ELi4ELb0ELb0EN7cutlass6half_tE19Flash_kernel_traitsILi256ELi64ELi64ELi4ES3_EELb1ELb0ELb0ELb1ELb0ELb0ELb0ELb0EEEvNS_16Flash_fwd_paramsE --------------------------
	.section	.nv.info._ZN5flash16flash_fwd_kernelI23Flash_fwd_kernel_traitsILi256ELi64ELi64ELi4ELb0ELb0EN7cutlass6half_tE19Flash_kernel_traitsILi256ELi64ELi64ELi4ES3_EELb1ELb0ELb0ELb1ELb0ELb0ELb0ELb0EEEvNS_16Flash_fwd_paramsE,"",@"SHT_CUDA_INFO"
	.sectionflags	@""
	.align	4


	//----- nvinfo : EIATTR_CUDA_API_VERSION
	.align		4
        /*0000*/ 	.byte	0x04, 0x37
        /*0002*/ 	.short	(.L_542 - .L_541)
.L_541:
        /*0004*/ 	.word	0x00000082


	//----- nvinfo : EIATTR_SW2861232_WAR
	.align		4
.L_542:
        /*0008*/ 	.byte	0x01, 0x35
	.zero		2


	//----- nvinfo : EIATTR_PARAM_CBANK
	.align		4
        /*000c*/ 	.byte	0x04, 0x0a
        /*000e*/ 	.short	(.L_544 - .L_543)
	.align		4
.L_543:
        /*0010*/ 	.word	index@(.nv.constant0._ZN5flash16flash_fwd_kernelI23Flash_fwd_kernel_traitsILi256ELi64ELi64ELi4ELb0ELb0EN7cutlass6half_tE19Flash_kernel_traitsILi256ELi64ELi64ELi4ES3_EELb1ELb0ELb0ELb1ELb0ELb0ELb0ELb0EEEvNS_16Flash_fwd_paramsE)
        /*0014*/ 	.short	0x0160
        /*0016*/ 	.short	0x01d0


	//----- nvinfo : EIATTR_CBANK_PARAM_SIZE
	.align		4
.L_544:
        /*0018*/ 	.byte	0x03, 0x19
        /*001a*/ 	.short	0x01d0


	//----- nvinfo : EIATTR_KPARAM_INFO
	.align		4
        /*001c*/ 	.byte	0x04, 0x17
        /*001e*/ 	.short	(.L_546 - .L_545)
.L_545:
        /*0020*/ 	.word	0x00000000
        /*0024*/ 	.short	0x0000
        /*0026*/ 	.short	0x0000
        /*0028*/ 	.byte	0x00, 0xf0, 0x41, 0x07


	//----- nvinfo : EIATTR_MAXREG_COUNT
	.align		4
.L_546:
        /*002c*/ 	.byte	0x03, 0x1b
        /*002e*/ 	.short	0x00ff


	//----- nvinfo : EIATTR_NUM_BARRIERS
	.align		4
        /*0030*/ 	.byte	0x02, 0x4c
        /*0032*/ 	.byte	0x01
	.zero		1


	//----- nvinfo : EIATTR_ANNOTATIONS
	.align		4
        /*0034*/ 	.byte	0x04, 0x55
        /*0036*/ 	.short	(.L_548 - .L_547)


	//   ....[0]....
.L_547:
        /* <DEDUP_REMOVED lines=34> */


	//----- nvinfo : EIATTR_MERCURY_ISA_VERSION
	.align		4
.L_548:
        /*0240*/ 	.byte	0x03, 0x5f
        /*0242*/ 	.short	0x0000


	//----- nvinfo : EIATTR_COOP_GROUP_MASK_REGIDS
	.align		4
        /*0244*/ 	.byte	0x04, 0x29
        /*0246*/ 	.short	(.L_550 - .L_549)


	//   ....[0]....
.L_549:
        /*0248*/ 	.word	0xffffffff


	//   ....[1]....
        /*024c*/ 	.word	0xffffffff


	//   ....[2]....
        /*0250*/ 	.word	0xffffffff


	//   ....[3]....
        /*0254*/ 	.word	0xffffffff


	//   ....[4]....
        /*0258*/ 	.word	0xffffffff


	//   ....[5]....
        /*025c*/ 	.word	0xffffffff


	//   ....[6]....
        /*0260*/ 	.word	0xffffffff


	//   ....[7]....
        /*0264*/ 	.word	0xffffffff


	//   ....[8]....
        /*0268*/ 	.word	0xffffffff


	//   ....[9]....
        /*026c*/ 	.word	0xffffffff


	//   ....[10]....
        /*0270*/ 	.word	0xffffffff


	//   ....[11]....
        /*0274*/ 	.word	0xffffffff


	//----- nvinfo : EIATTR_COOP_GROUP_INSTR_OFFSETS
	.align		4
.L_550:
        /*0278*/ 	.byte	0x04, 0x28
        /*027a*/ 	.short	(.L_552 - .L_551)


	//   ....[0]....
.L_551:
        /*027c*/ 	.word	0x00006070


	//   ....[1]....
        /*0280*/ 	.word	0x000060f0


	//   ....[2]....
        /*0284*/ 	.word	0x000063f0


	//   ....[3]....
        /*0288*/ 	.word	0x00006410


	//   ....[4]....
        /*028c*/ 	.word	0x0000b9f0


	//   ....[5]....
        /*0290*/ 	.word	0x0000ba80


	//   ....[6]....
        /*0294*/ 	.word	0x0000baa0


	//   ....[7]....
        /*0298*/ 	.word	0x0000bb20


	//   ....[8]....
        /*029c*/ 	.word	0x0000dfa0


	//   ....[9]....
        /*02a0*/ 	.word	0x0000dfe0


	//   ....[10]....
        /*02a4*/ 	.word	0x0000e0c0


	//   ....[11]....
        /*02a8*/ 	.word	0x0000e0f0


	//----- nvinfo : EIATTR_EXIT_INSTR_OFFSETS
	.align		4
.L_552:
        /*02ac*/ 	.byte	0x04, 0x1c
        /*02ae*/ 	.short	(.L_554 - .L_553)


	//   ....[0]....
.L_553:
        /*02b0*/ 	.word	0x00000730


	//   ....[1]....
        /*02b4*/ 	.word	0x0000fed0


	//   ....[2]....
        /*02b8*/ 	.word	0x0000fff0


	//   ....[3]....
        /*02bc*/ 	.word	0x00010010


	//   ....[4]....
        /*02c0*/ 	.word	0x00010b30


	//   ....[5]....
        /*02c4*/ 	.word	0x00010bb0


	//----- nvinfo : EIATTR_CTAIDZ_USED
	.align		4
.L_554:
        /*02c8*/ 	.byte	0x01, 0x04
	.zero		2


	//----- nvinfo : EIATTR_CRS_STACK_SIZE
	.align		4
        /*02cc*/ 	.byte	0x04, 0x1e
        /*02ce*/ 	.short	(.L_556 - .L_555)
.L_555:
        /*02d0*/ 	.word	0x00000000
.L_556:


//--------------------- .nv.info._ZN5flash16flash_fwd_kernelI23Flash_fwd_kernel_traitsILi256ELi64ELi64ELi4ELb0ELb0EN7cutlass6half_tE19Flash_kernel_traitsILi256ELi64ELi64ELi4ES3_EELb1ELb0ELb0ELb0ELb0ELb0ELb0ELb1EEEvNS_16Flash_fwd_paramsE --------------------------
	.section	.nv.info._ZN5flash16flash_fwd_kernelI23Flash_fwd_kernel_traitsILi256ELi64ELi64ELi4ELb0ELb0EN7cutlass6half_tE19Flash_kernel_traitsILi256ELi64ELi64ELi4ES3_EELb1ELb0ELb0ELb0ELb0ELb0ELb0ELb1EEEvNS_16Flash_fwd_paramsE,"",@"SHT_CUDA_INFO"
	.sectionflags	@""
	.align	4


	//----- nvinfo : EIATTR_CUDA_API_VERSION
	.align		4
        /*0000*/ 	.byte	0x04, 0x37
        /*0002*/ 	.short	(.L_558 - .L_557)
.L_557:
        /*0004*/ 	.word	0x00000082


	//----- nvinfo : EIATTR_SW2861232_WAR
	.align		4
.L_558:
        /*0008*/ 	.byte	0x01, 0x35
	.zero		2


	//----- nvinfo : EIATTR_PARAM_CBANK
	.align		4
        /*000c*/ 	.byte	0x04, 0x0a
        /*000e*/ 	.short	(.L_560 - .L_559)
	.align		4
.L_559:
        /*0010*/ 	.word	index@(.nv.constant0._ZN5flash16flash_fwd_kernelI23Flash_fwd_kernel_traitsILi256ELi64ELi64ELi4ELb0ELb0EN7cutlass6half_tE19Flash_kernel_traitsILi256ELi64ELi64ELi4ES3_EELb1ELb0ELb0ELb0ELb0ELb0ELb0ELb1EEEvNS_16Flash_fwd_paramsE)
        /*0014*/ 	.short	0x0160
        /*0016*/ 	.short	0x01d0


	//----- nvinfo : EIATTR_CBANK_PARAM_SIZE
	.align		4
.L_560:
        /*0018*/ 	.byte	0x03, 0x19
        /*001a*/ 	.short	0x01d0


	//----- nvinfo : EIATTR_KPARAM_INFO
	.align		4
        /*001c*/ 	.byte	0x04, 0x17
        /*001e*/ 	.short	(.L_562 - .L_561)
.L_561:
        /*0020*/ 	.word	0x00000000
        /*0024*/ 	.short	0x0000
        /*0026*/ 	.short	0x0000
        /*0028*/ 	.byte	0x00, 0xf0, 0x41, 0x07


	//----- nvinfo : EIATTR_MAXREG_COUNT
	.align		4
.L_562:
        /*002c*/ 	.byte	0x03, 0x1b
        /*002e*/ 	.short	0x00ff


	//----- nvinfo : EIATTR_NUM_BARRIERS
	.align		4
        /*0030*/ 	.byte	0x02, 0x4c
        /*0032*/ 	.byte	0x01
	.zero		1


	//----- nvinfo : EIATTR_ANNOTATIONS
	.align		4
        /*0034*/ 	.byte	0x04, 0x55
        /*0036*/ 	.short	(.L_564 - .L_563)


	//   ....[0]....
.L_563:
        /* <DEDUP_REMOVED lines=25> */


	//----- nvinfo : EIATTR_MERCURY_ISA_VERSION
	.align		4
.L_564:
        /*01b8*/ 	.byte	0x03, 0x5f
        /*01ba*/ 	.short	0x0000


	//----- nvinfo : EIATTR_COOP_GROUP_MASK_REGIDS
	.align		4
        /*01bc*/ 	.byte	0x04, 0x29
        /*01be*/ 	.short	(.L_566 - .L_565)


	//   ....[0]....
.L_565:
        /*01c0*/ 	.word	0xffffffff


	//   ....[1]....
        /*01c4*/ 	.word	0xffffffff


	//   ....[2]....
        /*01c8*/ 	.word	0xffffffff


	//   ....[3]....
        /*01cc*/ 	.word	0xffffffff


	//   ....[4]....
        /*01d0*/ 	.word	0xffffffff


	//   ....[5]....
        /*01d4*/ 	.word	0xffffffff


	//   ....[6]....
        /*01d8*/ 	.word	0xffffffff


	//   ....[7]....
        /*01dc*/ 	.word	0xffffffff


	//   ....[8]....
        /*01e0*/ 	.word	0xffffffff


	//   ....[9]....
        /*01e4*/ 	.word	0xffffffff


	//   ....[10]....
        /*01e8*/ 	.word	0xffffffff


	//   ....[11]....
        /*01ec*/ 	.word	0xffffffff


	//----- nvinfo : EIATTR_COOP_GROUP_INSTR_OFFSETS
	.align		4
.L_566:
        /*01f0*/ 	.byte	0x04, 0x28
        /*01f2*/ 	.short	(.L_568 - .L_567)


	//   ....[0]....
.L_567:
        /*01f4*/ 	.word	0x00005530


	//   ....[1]....
        /*01f8*/ 	.word	0x00005560


	//   ....[2]....
        /*01fc*/ 	.word	0x00005690


	//   ....[3]....
        /*0200*/ 	.word	0x000056c0


	//   ....[4]....
        /*0204*/ 	.word	0x0000a9e0


	//   ....[5]....
        /*0208*/ 	.word	0x0000a9f0


	//   ....[6]....
        /*020c*/ 	.word	0x0000aa10


	//   ....[7]....
        /*0210*/ 	.word	0x0000aa30


	//   ....[8]....
        /*0214*/ 	.word	0x0000e5c0


	//   ....[9]....
        /*0218*/ 	.word	0x0000e5d0


	//   ....[10]....
        /*021c*/ 	.word	0x0000e610


	//   ....[11]....
        /*0220*/ 	.word	0x0000e620


	//----- nvinfo : EIATTR_EXIT_INSTR_OFFSETS
	.align		4
.L_568:
        /*0224*/ 	.byte	0x04, 0x1c
        /*0226*/ 	.short	(.L_570 - .L_569)


	//   ....[0]....
.L_569:
        /*0228*/ 	.word	0x00000660


	//   ....[1]....
        /*022c*/ 	.word	0x000101f0


	//   ....[2]....
        /*0230*/ 	.word	0x00010310


	//   ....[3]....
        /*0234*/ 	.word	0x00010330


	//   ....[4]....
        /*0238*/ 	.word	0x00010e40


	//   ....[5]....
        /*023c*/ 	.word	0x00010ec0


	//----- nvinfo : EIATTR_CTAIDZ_USED
	.align		4
.L_570:
        /*0240*/ 	.byte	0x01, 0x04
	.zero		2


	//----- nvinfo : EIATTR_CRS_STACK_SIZE
	.align		4
        /*0244*/ 	.byte	0x04, 0x1e
        /*0246*/ 	.short	(.L_572 - .L_571)
.L_571:
        /*0248*/ 	.word	0x00000000
.L_572:


//--------------------- .nv.info._ZN5flash16flash_fwd_kernelI23Flash_fwd_kernel_traitsILi256ELi64ELi64ELi4ELb0ELb0EN7cutlass6half_tE19Flash_kernel_traitsILi256ELi64ELi64ELi4ES3_EELb0ELb0ELb0ELb0ELb0ELb0ELb1ELb0EEEvNS_16Flash_fwd_paramsE --------------------------
	.section	.nv.info._ZN5flash16flash_fwd_kernelI23Flash_fwd_kernel_traitsILi256ELi64ELi64ELi4ELb0ELb0EN7cutlass6half_tE19Flash_kernel_traitsILi256ELi64ELi64ELi4ES3_EELb0ELb0ELb0ELb0ELb0ELb0ELb1ELb0EEEvNS_16Flash_fwd_paramsE,"",@"SHT_CUDA_INFO"
	.sectionflags	@""
	.align	4


	//----- nvinfo : EIATTR_CUDA_API_VERSION
	.align		4
        /*0000*/ 	.byte	0x04, 0x37
        /*0002*/ 	.short	(.L_574 - .L_573)
.L_573:
        /*0004*/ 	.word	0x00000082


	//----- nvinfo : EIATTR_SW2861232_WAR
	.align		4
.L_574:
        /*0008*/ 	.byte	0x01, 0x35
	.zero		2


	//----- nvinfo : EIATTR_PARAM_CBANK
	.align		4
        /*000c*/ 	.byte	0x04, 0x0a
        /*000e*/ 	.short	(.L_576 - .L_575)
	.align		4
.L_575:
        /*0010*/ 	.word	index@(.nv.constant0._ZN5flash16flash_fwd_kernelI23Flash_fwd_kernel_traitsILi256ELi64ELi64ELi4ELb0ELb0EN7cutlass6half_tE19Flash_kernel_traitsILi256ELi64ELi64ELi4ES3_EELb0ELb0ELb0ELb0ELb0ELb0ELb1ELb0EEEvNS_16Flash_fwd_paramsE)
        /*0014*/ 	.short	0x0160
        /*0016*/ 	.short	0x01d0


	//----- nvinfo : EIATTR_CBANK_PARAM_SIZE
	.align		4
.L_576:
        /*0018*/ 	.byte	0x03, 0x19
        /*001a*/ 	.short	0x01d0


	//----- nvinfo : EIATTR_KPARAM_INFO
	.align		4
        /*001c*/ 	.byte	0x04, 0x17
        /*001e*/ 	.short	(.L_578 - .L_577)
.L_577:
        /*0020*/ 	.word	0x00000000
        /*0024*/ 	.short	0x0000
        /*0026*/ 	.short	0x0000
        /*0028*/ 	.byte	0x00, 0xf0, 0x41, 0x07


	//----- nvinfo : EIATTR_MAXREG_COUNT
	.align		4
.L_578:
        /*002c*/ 	.byte	0x03, 0x1b
        /*002e*/ 	.short	0x00ff


	//----- nvinfo : EIATTR_NUM_BARRIERS
	.align		4
        /*0030*/ 	.byte	0x02, 0x4c
        /*0032*/ 	.byte	0x01
	.zero		1


	//----- nvinfo : EIATTR_ANNOTATIONS
	.align		4
        /*0034*/ 	.byte	0x04, 0x55
        /*0036*/ 	.short	(.L_580 - .L_579)


	//   ....[0]....
.L_579:
        /* <DEDUP_REMOVED lines=25> */


	//----- nvinfo : EIATTR_MERCURY_ISA_VERSION
	.align		4
.L_580:
        /*01b0*/ 	.byte	0x03, 0x5f
        /*01b2*/ 	.short	0x0000


	//----- nvinfo : EIATTR_COOP_GROUP_MASK_REGIDS
	.align		4
        /*01b4*/ 	.byte	0x04, 0x29
        /*01b6*/ 	.short	(.L_582 - .L_581)


	//   ....[0]....
.L_581:
        /*01b8*/ 	.word	0xffffffff


	//   ....[1]....
        /*01bc*/ 	.word	0xffffffff


	//   ....[2]....
        /*01c0*/ 	.word	0xffffffff


	//   ....[3]....
        /*01c4*/ 	.word	0xffffffff


	//   ....[4]....
        /*01c8*/ 	.word	0xffffffff


	//   ....[5]....
        /*01cc*/ 	.word	0xffffffff


	//   ....[6]....
        /*01d0*/ 	.word	0xffffffff


	//   ....[7]....
        /*01d4*/ 	.word	0xffffffff


	//   ....[8]....
        /*01d8*/ 	.word	0xffffffff


	//   ....[9]....
        /*01dc*/ 	.word	0xffffffff


	//   ....[10]....
        /*01e0*/ 	.word	0xffffffff


	//   ....[11]....
        /*01e4*/ 	.word	0xffffffff


	//----- nvinfo : EIATTR_COOP_GROUP_INSTR_OFFSETS
	.align		4
.L_582:
        /*01e8*/ 	.byte	0x04, 0x28
        /*01ea*/ 	.short	(.L_584 - .L_583)


	//   ....[0]....
.L_583:
        /*01ec*/ 	.word	0x00005550


	//   ....[1]....
        /*01f0*/ 	.word	0x00005580


	//   ....[2]....
        /*01f4*/ 	.word	0x000056d0


	//   ....[3]....
        /*01f8*/ 	.word	0x00005700


	//   ....[4]....
        /*01fc*/ 	.word	0x0000a260


	//   ....[5]....
        /*0200*/ 	.word	0x0000a280


	//   ....[6]....
        /*0204*/ 	.word	0x0000a2b0


	//   ....[7]....
        /*0208*/ 	.word	0x0000a2c0


	//   ....[8]....
        /*020c*/ 	.word	0x0000c240


	//   ....[9]....
        /*0210*/ 	.word	0x0000c250


	//   ....[10]....
        /*0214*/ 	.word	0x0000c280


	//   ....[11]....
        /*0218*/ 	.word	0x0000c290


	//----- nvinfo : EIATTR_EXIT_INSTR_OFFSETS
	.align		4
.L_584:
        /*021c*/ 	.byte	0x04, 0x1c
        /*021e*/ 	.short	(.L_586 - .L_585)


	//   ....[0]....
.L_585:
        /*0220*/ 	.word	0x000004e0


	//   ....[1]....
        /*0224*/ 	.word	0x0000de40


	//   ....[2]....
        /*0228*/ 	.word	0x0000df60


	//   ....[3]....
        /*022c*/ 	.word	0x0000df80


	//   ....[4]....
        /*0230*/ 	.word	0x0000ea80


	//   ....[5]....
        /*0234*/ 	.word	0x0000eb00


	//----- nvinfo : EIATTR_CTAIDZ_USED
	.align		4
.L_586:
        /*0238*/ 	.byte	0x01, 0x04
	.zero		2


	//----- nvinfo : EIATTR_CRS_STACK_SIZE
	.align		4
        /*023c*/ 	.byte	0x04, 0x1e
        /*023e*/ 	.short	(.L_588 - .L_587)
.L_587:
        /*0240*/ 	.word	0x00000000
.L_588:


//--------------------- .nv.info._ZN5flash16flash_fwd_kernelI23Flash_fwd_kernel_traitsILi256ELi64ELi64ELi4ELb0ELb0EN7cutlass6half_tE19Flash_kernel_traitsILi256ELi64ELi64ELi4ES3_EELb1ELb0ELb0ELb1ELb0ELb0ELb0ELb1EEEvNS_16Flash_fwd_paramsE --------------------------
	.section	.nv.info._ZN5flash16flash_fwd_kernelI23Flash_fwd_kernel_traitsILi256ELi64ELi64ELi4ELb0ELb0EN7cutlass6half_tE19Flash_kernel_traitsILi256ELi64ELi64ELi4ES3_EELb1ELb0ELb0ELb1ELb0ELb0ELb0ELb1EEEvNS_16Flash_fwd_paramsE,"",@"SHT_CUDA_INFO"
	.sectionflags	@""
	.align	4


	//----- nvinfo : EIATTR_CUDA_API_VERSION
	.align		4
        /*0000*/ 	.byte	0x04, 0x37
        /*0002*/ 	.short	(.L_590 - .L_589)
.L_589:
        /*0004*/ 	.word	0x00000082


	//----- nvinfo : EIATTR_SW2861232_WAR
	.align		4
.L_590:
        /*0008*/ 	.byte	0x01, 0x35
	.zero		2


	//----- nvinfo : EIATTR_PARAM_CBANK
	.align		4
        /*000c*/ 	.byte	0x04, 0x0a
        /*000e*/ 	.short	(.L_592 - .L_591)
	.align		4
.L_591:
        /*0010*/ 	.word	index@(.nv.constant0._ZN5flash16flash_fwd_kernelI23Flash_fwd_kernel_traitsILi256ELi64ELi64ELi4ELb0ELb0EN7cutlass6half_tE19Flash_kernel_traitsILi256ELi64ELi64ELi4ES3_EELb1ELb0ELb0ELb1ELb0ELb0ELb0ELb1EEEvNS_16Flash_fwd_paramsE)
        /*0014*/ 	.short	0x0160
        /*0016*/ 	.short	0x01d0


	//----- nvinfo : EIATTR_CBANK_PARAM_SIZE
	.align		4
.L_592:
        /*0018*/ 	.byte	0x03, 0x19
        /*001a*/ 	.short	0x01d0


	//----- nvinfo : EIATTR_KPARAM_INFO
	.align		4
        /*001c*/ 	.byte	0x04, 0x17
        /*001e*/ 	.short	(.L_594 - .L_593)
.L_593:
        /*0020*/ 	.word	0x00000000
        /*0024*/ 	.short	0x0000
        /*0026*/ 	.short	0x0000
        /*0028*/ 	.byte	0x00, 0xf0, 0x41, 0x07


	//----- nvinfo : EIATTR_MAXREG_COUNT
	.align		4
.L_594:
        /*002c*/ 	.byte	0x03, 0x1b
        /*002e*/ 	.short	0x00ff


	//----- nvinfo : EIATTR_NUM_BARRIERS
	.align		4
        /*0030*/ 	.byte	0x02, 0x4c
        /*0032*/ 	.byte	0x01
	.zero		1


	//----- nvinfo : EIATTR_ANNOTATIONS
	.align		4
        /*0034*/ 	.byte	0x04, 0x55
        /*0036*/ 	.short	(.L_596 - .L_595)


	//   ....[0]....
.L_595:
        /* <DEDUP_REMOVED lines=26> */


	//----- nvinfo : EIATTR_MERCURY_ISA_VERSION
	.align		4
.L_596:
        /*01c8*/ 	.byte	0x03, 0x5f
        /*01ca*/ 	.short	0x0000


	//----- nvinfo : EIATTR_COOP_GROUP_MASK_REGIDS
	.align		4
        /*01cc*/ 	.byte	0x04, 0x29
        /*01ce*/ 	.short	(.L_598 - .L_597)


	//   ....[0]....
.L_597:
        /*01d0*/ 	.word	0xffffffff


	//   ....[1]....
        /*01d4*/ 	.word	0xffffffff


	//   ....[2]....
        /*01d8*/ 	.word	0xffffffff


	//   ....[3]....
        /*01dc*/ 	.word	0xffffffff


	//   ....[4]....
        /*01e0*/ 	.word	0xffffffff


	//   ....[5]....
        /*01e4*/ 	.word	0xffffffff


	//   ....[6]....
        /*01e8*/ 	.word	0xffffffff


	//   ....[7]....
        /*01ec*/ 	.word	0xffffffff


	//   ....[8]....
        /*01f0*/ 	.word	0xffffffff


	//   ....[9]....
        /*01f4*/ 	.word	0xffffffff


	//   ....[10]....
        /*01f8*/ 	.word	0xffffffff


	//   ....[11]....
        /*01fc*/ 	.word	0xffffffff


	//----- nvinfo : EIATTR_COOP_GROUP_INSTR_OFFSETS
	.align		4
.L_598:
        /*0200*/ 	.byte	0x04, 0x28
        /*0202*/ 	.short	(.L_600 - .L_599)


	//   ....[0]....
.L_599:
        /*0204*/ 	.word	0x00005f90


	//   ....[1]....
        /*0208*/ 	.word	0x00005fd0


	//   ....[2]....
        /*020c*/ 	.word	0x000060e0


	//   ....[3]....
        /*0210*/ 	.word	0x00006110


	//   ....[4]....
        /*0214*/ 	.word	0x0000bb60


	//   ....[5]....
        /*0218*/ 	.word	0x0000bb70


	//   ....[6]....
        /*021c*/ 	.word	0x0000bb90


	//   ....[7]....
        /*0220*/ 	.word	0x0000bbb0


	//   ....[8]....
        /*0224*/ 	.word	0x0000f620


	//   ....[9]....
        /*0228*/ 	.word	0x0000f630


	//   ....[10]....
        /*022c*/ 	.word	0x0000f670


	//   ....[11]....
        /*0230*/ 	.word	0x0000f680


	//----- nvinfo : EIATTR_EXIT_INSTR_OFFSETS
	.align		4
.L_600:
        /*0234*/ 	.byte	0x04, 0x1c
        /*0236*/ 	.short	(.L_602 - .L_601)


	//   ....[0]....
.L_601:
        /*0238*/ 	.word	0x00000660


	//   ....[1]....
        /*023c*/ 	.word	0x00011250


	//   ....[2]....
        /*0240*/ 	.word	0x00011370


	//   ....[3]....
        /*0244*/ 	.word	0x00011390


	//   ....[4]....
        /*0248*/ 	.word	0x00011eb0


	//   ....[5]....
        /*024c*/ 	.word	0x00011f30


	//----- nvinfo : EIATTR_CTAIDZ_USED
	.align		4
.L_602:
        /*0250*/ 	.byte	0x01, 0x04
	.zero		2


	//----- nvinfo : EIATTR_CRS_STACK_SIZE
	.align		4
        /*0254*/ 	.byte	0x04, 0x1e
        /*0256*/ 	.short	(.L_604 - .L_603)
.L_603:
        /*0258*/ 	.word	0x00000000
.L_604:


//--------------------- .nv.info._ZN5flash16flash_fwd_kernelI23Flash_fwd_kernel_traitsILi256ELi64ELi64ELi4ELb0ELb0EN7cutlass6half_tE19Flash_kernel_traitsILi256ELi64ELi64ELi4ES3_EELb0ELb0ELb0ELb1ELb0ELb0ELb1ELb0EEEvNS_16Flash_fwd_paramsE --------------------------
	.section	.nv.info._ZN5flash16flash_fwd_kernelI23Flash_fwd_kernel_traitsILi256ELi64ELi64ELi4ELb0ELb0EN7cutlass6half_tE19Flash_kernel_traitsILi256ELi64ELi64ELi4ES3_EELb0ELb0ELb0ELb1ELb0ELb0ELb1ELb0EEEvNS_16Flash_fwd_paramsE,"",@"SHT_CUDA_INFO"
	.sectionflags	@""
	.align	4


	//----- nvinfo : EIATTR_CUDA_API_VERSION
	.align		4
        /*0000*/ 	.byte	0x04, 0x37
        /*0002*/ 	.short	(.L_606 - .L_605)
.L_605:
        /*0004*/ 	.word	0x00000082


	//----- nvinfo : EIATTR_SW2861232_WAR
	.align		4
.L_606:
        /*0008*/ 	.byte	0x01, 0x35
	.zero		2


	//----- nvinfo : EIATTR_PARAM_CBANK
	.align		4
        /*000c*/ 	.byte	0x04, 0x0a
        /*000e*/ 	.short	(.L_608 - .L_607)
	.align		4
.L_607:
        /*0010*/ 	.word	index@(.nv.constant0._ZN5flash16flash_fwd_kernelI23Flash_fwd_kernel_traitsILi256ELi64ELi64ELi4ELb0ELb0EN7cutlass6half_tE19Flash_kernel_traitsILi256ELi64ELi64ELi4ES3_EELb0ELb0ELb0ELb1ELb0ELb0ELb1ELb0EEEvNS_16Flash_fwd_paramsE)
        /*0014*/ 	.short	0x0160
        /*0016*/ 	.short	0x01d0


	//----- nvinfo : EIATTR_CBANK_PARAM_SIZE
	.align		4
.L_608:
        /*0018*/ 	.byte	0x03, 0x19
        /*001a*/ 	.short	0x01d0


	//----- nvinfo : EIATTR_KPARAM_INFO
	.align		4
        /*001c*/ 	.byte	0x04, 0x17
        /*001e*/ 	.short	(.L_610 - .L_609)
.L_609:
        /*0020*/ 	.word	0x00000000
        /*0024*/ 	.short	0x0000
        /*0026*/ 	.short	0x0000
        /*0028*/ 	.byte	0x00, 0xf0, 0x41, 0x07


	//----- nvinfo : EIATTR_MAXREG_COUNT
	.align		4
.L_610:
        /*002c*/ 	.byte	0x03, 0x1b
        /*002e*/ 	.short	0x00ff


	//----- nvinfo : EIATTR_NUM_BARRIERS
	.align		4
        /*0030*/ 	.byte	0x02, 0x4c
        /*0032*/ 	.byte	0x01
	.zero		1


	//----- nvinfo : EIATTR_ANNOTATIONS
	.align		4
        /*0034*/ 	.byte	0x04, 0x55
        /*0036*/ 	.short	(.L_612 - .L_611)


	//   ....[0]....
.L_611:
        /* <DEDUP_REMOVED lines=25> */


	//----- nvinfo : EIATTR_MERCURY_ISA_VERSION
	.align		4
.L_612:
        /*01b0*/ 	.byte	0x03, 0x5f
        /*01b2*/ 	.short	0x0000


	//----- nvinfo : EIATTR_COOP_GROUP_MASK_REGIDS
	.align		4
        /*01b4*/ 	.byte	0x04, 0x29
        /*01b6*/ 	.short	(.L_614 - .L_613)


	//   ....[0]....
.L_613:
        /*01b8*/ 	.word	0xffffffff


	//   ....[1]....
        /*01bc*/ 	.word	0xffffffff


	//   ....[2]....
        /*01c0*/ 	.word	0xffffffff


	//   ....[3]....
        /*01c4*/ 	.word	0xffffffff


	//   ....[4]....
        /*01c8*/ 	.word	0xffffffff


	//   ....[5]....
        /*01cc*/ 	.word	0xffffffff


	//   ....[6]....
        /*01d0*/ 	.word	0xffffffff


	//   ....[7]....
        /*01d4*/ 	.word	0xffffffff


	//   ....[8]....
        /*01d8*/ 	.word	0xffffffff


	//   ....[9]....
        /*01dc*/ 	.word	0xffffffff


	//   ....[10]....
        /*01e0*/ 	.word	0xffffffff


	//   ....[11]....
        /*01e4*/ 	.word	0xffffffff


	//----- nvinfo : EIATTR_COOP_GROUP_INSTR_OFFSETS
	.align		4
.L_614:
        /*01e8*/ 	.byte	0x04, 0x28
        /*01ea*/ 	.short	(.L_616 - .L_615)


	//   ....[0]....
.L_615:
        /*01ec*/ 	.word	0x00006030


	//   ....[1]....
        /*01f0*/ 	.word	0x00006060


	//   ....[2]....
        /*01f4*/ 	.word	0x00006160


	//   ....[3]....
        /*01f8*/ 	.word	0x00006190


	//   ....[4]....
        /*01fc*/ 	.word	0x0000b3d0


	//   ....[5]....
        /*0200*/ 	.word	0x0000b460


	//   ....[6]....
        /*0204*/ 	.word	0x0000b470


	//   ....[7]....
        /*0208*/ 	.word	0x0000b4d0


	//   ....[8]....
        /*020c*/ 	.word	0x0000d3c0


	//   ....[9]....
        /*0210*/ 	.word	0x0000d3d0


	//   ....[10]....
        /*0214*/ 	.word	0x0000d400


	//   ....[11]....
        /*0218*/ 	.word	0x0000d410


	//----- nvinfo : EIATTR_EXIT_INSTR_OFFSETS
	.align		4
.L_616:
        /*021c*/ 	.byte	0x04, 0x1c
        /*021e*/ 	.short	(.L_618 - .L_617)


	//   ....[0]....
.L_617:
        /*0220*/ 	.word	0x000004e0


	//   ....[1]....
        /*0224*/ 	.word	0x0000eff0


	//   ....[2]....
        /*0228*/ 	.word	0x0000f110


	//   ....[3]....
        /*022c*/ 	.word	0x0000f130


	//   ....[4]....
        /*0230*/ 	.word	0x0000fc40


	//   ....[5]....
        /*0234*/ 	.word	0x0000fcc0


	//----- nvinfo : EIATTR_CTAIDZ_USED
	.align		4
.L_618:
        /*0238*/ 	.byte	0x01, 0x04
	.zero		2


	//----- nvinfo : EIATTR_CRS_STACK_SIZE
	.align		4
        /*023c*/ 	.byte	0x04, 0x1e
        /*023e*/ 	.short	(.L_620 - .L_619)
.L_619:
        /*0240*/ 	.word	0x00000000
.L_620:


//--------------------- .nv.info._ZN5flash16flash_fwd_kernelI23Flash_fwd_kernel_traitsILi256ELi64ELi64ELi4ELb0ELb0EN7cutlass6half_tE19Flash_kernel_traitsILi256ELi64ELi64ELi4ES3_EELb1ELb0ELb1ELb0ELb0ELb1ELb0ELb0EEEvNS_16Flash_fwd_paramsE --------------------------
	.section	.nv.info._ZN5flash16flash_fwd_kernelI23Flash_fwd_kernel_traitsILi256ELi64ELi64ELi4ELb0ELb0EN7cutlass6half_tE19Flash_kernel_traitsILi256ELi64ELi64ELi4ES3_EELb1ELb0ELb1ELb0ELb0ELb1ELb0ELb0EEEvNS_16Flash_fwd_paramsE,"",@"SHT_CUDA_INFO"
	.sectionflags	@""
	.align	4


	//----- nvinfo : EIATTR_CUDA_API_VERSION
	.align		4
        /*0000*/ 	.byte	0x04, 0x37
        /*0002*/ 	.short	(.L_622 - .L_621)
.L_621:
        /*0004*/ 	.word	0x00000082


	//----- nvinfo : EIATTR_SW2861232_WAR
	.align		4
.L_622:
        /*0008*/ 	.byte	0x01, 0x35
	.zero		2


	//----- nvinfo : EIATTR_PARAM_CBANK
	.align		4
        /*000c*/ 	.byte	0x04, 0x0a
        /*000e*/ 	.short	(.L_624 - .L_623)
	.align		4
.L_623:
        /*0010*/ 	.word	index@(.nv.constant0._ZN5flash16flash_fwd_kernelI23Flash_fwd_kernel_traitsILi256ELi64ELi64ELi4ELb0ELb0EN7cutlass6half_tE19Flash_kernel_traitsILi256ELi64ELi64ELi4ES3_EELb1ELb0ELb1ELb0ELb0ELb1ELb0ELb0EEEvNS_16Flash_fwd_paramsE)
        /*0014*/ 	.short	0x0160
        /*0016*/ 	.short	0x01d0


	//----- nvinfo : EIATTR_CBANK_PARAM_SIZE
	.align		4
.L_624:
        /*0018*/ 	.byte	0x03, 0x19
        /*001a*/ 	.short	0x01d0


	//----- nvinfo : EIATTR_KPARAM_INFO
	.align		4
        /*001c*/ 	.byte	0x04, 0x17
        /*001e*/ 	.short	(.L_626 - .L_625)
.L_625:
        /*0020*/ 	.word	0x00000000
        /*0024*/ 	.short	0x0000
        /*0026*/ 	.short	0x0000
        /*0028*/ 	.byte	0x00, 0xf0, 0x41, 0x07


	//----- nvinfo : EIATTR_MAXREG_COUNT
	.align		4
.L_626:
        /*002c*/ 	.byte	0x03, 0x1b
        /*002e*/ 	.short	0x00ff


	//----- nvinfo : EIATTR_NUM_BARRIERS
	.align		4
        /*0030*/ 	.byte	0x02, 0x4c
        /*0032*/ 	.byte	0x01
	.zero		1


	//----- nvinfo : EIATTR_ANNOTATIONS
	.align		4
        /*0034*/ 	.byte	0x04, 0x55
        /*0036*/ 	.short	(.L_628 - .L_627)


	//   ....[0]....
.L_627:
        /* <DEDUP_REMOVED lines=28> */


	//----- nvinfo : EIATTR_MERCURY_ISA_VERSION
	.align		4
.L_628:
        /*01e8*/ 	.byte	0x03, 0x5f
        /*01ea*/ 	.short	0x0000


	//----- nvinfo : EIATTR_COOP_GROUP_MASK_REGIDS
	.align		4
        /*01ec*/ 	.byte	0x04, 0x29
        /*01ee*/ 	.short	(.L_630 - .L_629)


	//   ....[0]....
.L_629:
        /*01f0*/ 	.word	0xffffffff


	//   ....[1]....
        /*01f4*/ 	.word	0xffffffff


	//   ....[2]....
        /*01f8*/ 	.word	0xffffffff


	//   ....[3]....
        /*01fc*/ 	.word	0xffffffff


	//   ....[4]....
        /*0200*/ 	.word	0xffffffff


	//   ....[5]....
        /*0204*/ 	.word	0xffffffff


	//   ....[6]....
        /*0208*/ 	.word	0xffffffff


	//   ....[7]....
        /*020c*/ 	.word	0xffffffff


	//   ....[8]....
        /*0210*/ 	.word	0xffffffff


	//   ....[9]....
        /*0214*/ 	.word	0xffffffff


	//   ....[10]....
        /*0218*/ 	.word	0xffffffff


	//   ....[11]....
        /*021c*/ 	.word	0xffffffff


	//   ....[12]....
        /*0220*/ 	.word	0xffffffff


	//   ....[13]....
        /*0224*/ 	.word	0xffffffff


	//   ....[14]....
        /*0228*/ 	.word	0xffffffff


	//   ....[15]....
        /*022c*/ 	.word	0xffffffff


	//----- nvinfo : EIATTR_COOP_GROUP_INSTR_OFFSETS
	.align		4
.L_630:
        /*0230*/ 	.byte	0x04, 0x28
        /*0232*/ 	.short	(.L_632 - .L_631)


	//   ....[0]....
.L_631:
        /*0234*/ 	.word	0x00004740


	//   ....[1]....
        /*0238*/ 	.word	0x00004810


	//   ....[2]....
        /*023c*/ 	.word	0x00004870


	//   ....[3]....
        /*0240*/ 	.word	0x00004940


	//   ....[4]....
        /*0244*/ 	.word	0x00008ce0


	//   ....[5]....
        /*0248*/ 	.word	0x00008d20


	//   ....[6]....
        /*024c*/ 	.word	0x00008e30


	//   ....[7]....
        /*0250*/ 	.word	0x00008ed0


	//   ....[8]....
        /*0254*/ 	.word	0x0000dde0


	//   ....[9]....
        /*0258*/ 	.word	0x0000def0


	//   ....[10]....
        /*025c*/ 	.word	0x0000df10


	//   ....[11]....
        /*0260*/ 	.word	0x0000df70


	//   ....[12]....
        /*0264*/ 	.word	0x00010880


	//   ....[13]....
        /*0268*/ 	.word	0x00010890


	//   ....[14]....
        /*026c*/ 	.word	0x000108b0


	//   ....[15]....
        /*0270*/ 	.word	0x000108d0


	//----- nvinfo : EIATTR_EXIT_INSTR_OFFSETS
	.align		4
.L_632:
        /*0274*/ 	.byte	0x04, 0x1c
        /*0276*/ 	.short	(.L_634 - .L_633)


	//   ....[0]....
.L_633:
        /*0278*/ 	.word	0x00000730


	//   ....[1]....
        /*027c*/ 	.word	0x00001280


	//   ....[2]....
        /*0280*/ 	.word	0x00001300


	//   ....[3]....
        /*0284*/ 	.word	0x000123b0


	//   ....[4]....
        /*0288*/ 	.word	0x000124a0


	//----- nvinfo : EIATTR_CTAIDZ_USED
	.align		4
.L_634:
        /*028c*/ 	.byte	0x01, 0x04
	.zero		2


	//----- nvinfo : EIATTR_CRS_STACK_SIZE
	.align		4
        /*0290*/ 	.byte	0x04, 0x1e
        /*0292*/ 	.short	(.L_636 - .L_635)
.L_635:
        /*0294*/ 	.word	0x00000000
.L_636:


//--------------------- .nv.info._ZN5flash16flash_fwd_kernelI23Flash_fwd_kernel_traitsILi256ELi64ELi64ELi4ELb0ELb0EN7cutlass6half_tE19Flash_kernel_traitsILi256ELi64ELi64ELi4ES3_EELb0ELb0ELb1ELb0ELb0ELb1ELb1ELb0EEEvNS_16Flash_fwd_paramsE --------------------------
	.section	.nv.info._ZN5flash16flash_fwd_kernelI23Flash_fwd_kernel_traitsILi256ELi64ELi64ELi4ELb0ELb0EN7cutlass6half_tE19Flash_kernel_traitsILi256ELi64ELi64ELi4ES3_EELb0ELb0ELb1ELb0ELb0ELb1ELb1ELb0EEEvNS_16Flash_fwd_paramsE,"",@"SHT_CUDA_INFO"
	.sectionflags	@""
	.align	4


	//----- nvinfo : EIATTR_CUDA_API_VERSION
	.align		4
        /*0000*/ 	.byte	0x04, 0x37
        /*0002*/ 	.short	(.L_638 - .L_637)
.L_637:
        /*0004*/ 	.word	0x00000082


	//----- nvinfo : EIATTR_SW2861232_WAR
	.align		4
.L_638:
        /*0008*/ 	.byte	0x01, 0x35
	.zero		2


	//----- nvinfo : EIATTR_PARAM_CBANK
	.align		4
        /*000c*/ 	.byte	0x04, 0x0a
        /*000e*/ 	.short	(.L_640 - .L_639)
	.align		4
.L_639:
        /*0010*/ 	.word	index@(.nv.constant0._ZN5flash16flash_fwd_kernelI23Flash_fwd_kernel_traitsILi256ELi64ELi64ELi4ELb0ELb0EN7cutlass6half_tE19Flash_kernel_traitsILi256ELi64ELi64ELi4ES3_EELb0ELb0ELb1ELb0ELb0ELb1ELb1ELb0EEEvNS_16Flash_fwd_paramsE)
        /*0014*/ 	.short	0x0160
        /*0016*/ 	.short	0x01d0


	//----- nvinfo : EIATTR_CBANK_PARAM_SIZE
	.align		4
.L_640:
        /*0018*/ 	.byte	0x03, 0x19
        /*001a*/ 	.short	0x01d0


	//----- nvinfo : EIATTR_KPARAM_INFO
	.align		4
        /*001c*/ 	.byte	0x04, 0x17
        /*001e*/ 	.short	(.L_642 - .L_641)
.L_641:
        /*0020*/ 	.word	0x00000000
        /*0024*/ 	.short	0x0000
        /*0026*/ 	.short	0x0000
        /*0028*/ 	.byte	0x00, 0xf0, 0x41, 0x07


	//----- nvinfo : EIATTR_MAXREG_COUNT
	.align		4
.L_642:
        /*002c*/ 	.byte	0x03, 0x1b
        /*002e*/ 	.short	0x00ff


	//----- nvinfo : EIATTR_NUM_BARRIERS
	.align		4
        /*0030*/ 	.byte	0x02, 0x4c
        /*0032*/ 	.byte	0x01
	.zero		1


	//----- nvinfo : EIATTR_ANNOTATIONS
	.align		4
        /*0034*/ 	.byte	0x04, 0x55
        /*0036*/ 	.short	(.L_644 - .L_643)


	//   ....[0]....
.L_643:
        /*0038*/ 	.word	0x00000001
        /*003c*/ 	.byte	0x80, 0x58, 0x00, 0x00, 0x01, 0x00, 0x00, 0x00, 0xd0, 0x94, 0x00, 0x00, 0x01, 0x00, 0x00, 0x00
        /*004c*/ 	.byte	0x20, 0xd1, 0x00, 0x00, 0x01, 0x00, 0x00, 0x00, 0x50, 0xd4, 0x00, 0x00, 0x01, 0x00, 0x00, 0x00
        /*005c*/ 	.byte	0x80, 0xd4, 0x00, 0x00


	//----- nvinfo : EIATTR_MERCURY_ISA_VERSION
	.align		4
.L_644:
        /*0060*/ 	.byte	0x03, 0x5f
        /*0062*/ 	.short	0x0000


	//----- nvinfo : EIATTR_INT_WARP_WIDE_INSTR_OFFSETS
	.align		4
        /*0064*/ 	.byte	0x04, 0x31
        /*0066*/ 	.short	(.L_646 - .L_645)


	//   ....[0]....
.L_645:
        /*0068*/ 	.word	0x00001e00


	//   ....[1]....
        /*006c*/ 	.word	0x00002270


	//----- nvinfo : EIATTR_COOP_GROUP_MASK_REGIDS
	.align		4
.L_646:
        /*0070*/ 	.byte	0x04, 0x29
        /*0072*/ 	.short	(.L_648 - .L_647)


	//   ....[0]....
.L_647:
        /*0074*/ 	.word	0xffffffff


	//   ....[1]....
        /*0078*/ 	.word	0xffffffff


	//   ....[2]....
        /*007c*/ 	.word	0xffffffff


	//   ....[3]....
        /*0080*/ 	.word	0xffffffff


	//   ....[4]....
        /*0084*/ 	.word	0xffffffff


	//   ....[5]....
        /*0088*/ 	.word	0xffffffff


	//   ....[6]....
        /*008c*/ 	.word	0xffffffff


	//   ....[7]....
        /*0090*/ 	.word	0xffffffff


	//   ....[8]....
        /*0094*/ 	.word	0xffffffff


	//   ....[9]....
        /*0098*/ 	.word	0xffffffff


	//   ....[10]....
        /*009c*/ 	.word	0xffffffff


	//   ....[11]....
        /*00a0*/ 	.word	0xffffffff


	//   ....[12]....
        /*00a4*/ 	.word	0xffffffff


	//   ....[13]....
        /*00a8*/ 	.word	0xffffffff


	//   ....[14]....
        /*00ac*/ 	.word	0xffffffff


	//   ....[15]....
        /*00b0*/ 	.word	0xffffffff


	//----- nvinfo : EIATTR_COOP_GROUP_INSTR_OFFSETS
	.align		4
.L_648:
        /*00b4*/ 	.byte	0x04, 0x28
        /*00b6*/ 	.short	(.L_650 - .L_649)


	//   ....[0]....
.L_649:
        /*00b8*/ 	.word	0x00004710


	//   ....[1]....
        /*00bc*/ 	.word	0x00004730


	//   ....[2]....
        /*00c0*/ 	.word	0x000047d0


	//   ....[3]....
        /*00c4*/ 	.word	0x000047e0


	//   ....[4]....
        /*00c8*/ 	.word	0x00007af0


	//   ....[5]....
        /*00cc*/ 	.word	0x00007b00


	//   ....[6]....
        /*00d0*/ 	.word	0x00007b30


	//   ....[7]....
        /*00d4*/ 	.word	0x00007b40


	//   ....[8]....
        /*00d8*/ 	.word	0x0000b7a0


	//   ....[9]....
        /*00dc*/ 	.word	0x0000b7c0


	//   ....[10]....
        /*00e0*/ 	.word	0x0000b7f0


	//   ....[11]....
        /*00e4*/ 	.word	0x0000b810


	//   ....[12]....
        /*00e8*/ 	.word	0x0000d4c0


	//   ....[13]....
        /*00ec*/ 	.word	0x0000d5e0


	//   ....[14]....
        /*00f0*/ 	.word	0x0000ddf0


	//   ....[15]....
        /*00f4*/ 	.word	0x0000de20


	//----- nvinfo : EIATTR_EXIT_INSTR_OFFSETS
	.align		4
.L_650:
        /*00f8*/ 	.byte	0x04, 0x1c
        /*00fa*/ 	.short	(.L_652 - .L_651)


	//   ....[0]....
.L_651:
        /*00fc*/ 	.word	0x000004e0


	//   ....[1]....
        /*0100*/ 	.word	0x00001020


	//   ....[2]....
        /*0104*/ 	.word	0x000010a0


	//   ....[3]....
        /*0108*/ 	.word	0x0000f1c0


	//   ....[4]....
        /*010c*/ 	.word	0x0000f2a0


	//----- nvinfo : EIATTR_CTAIDZ_USED
	.align		4
.L_652:
        /*0110*/ 	.byte	0x01, 0x04
	.zero		2


	//----- nvinfo : EIATTR_CRS_STACK_SIZE
	.align		4
        /*0114*/ 	.byte	0x04, 0x1e
        /*0116*/ 	.short	(.L_654 - .L_653)
.L_653:
        /*0118*/ 	.word	0x00000000
.L_654:


//--------------------- .nv.info._ZN5flash16flash_fwd_kernelI23Flash_fwd_kernel_traitsILi256ELi64ELi64ELi4ELb0ELb0EN7cutlass6half_tE19Flash_kernel_traitsILi256ELi64ELi64ELi4ES3_EELb1ELb0ELb1ELb1ELb0ELb0ELb0ELb0EEEvNS_16Flash_fwd_paramsE --------------------------
	.section	.nv.info._ZN5flash16flash_fwd_kernelI23Flash_fwd_kernel_traitsILi256ELi64ELi64ELi4ELb0ELb0EN7cutlass6half_tE19Flash_kernel_traitsILi256ELi64ELi64ELi4ES3_EELb1ELb0ELb1ELb1ELb0ELb0ELb0ELb0EEEvNS_16Flash_fwd_paramsE,"",@"SHT_CUDA_INFO"
	.sectionflags	@""
	.align	4


	//----- nvinfo : EIATTR_CUDA_API_VERSION
	.align		4
        /*0000*/ 	.byte	0x04, 0x37
        /*0002*/ 	.short	(.L_656 - .L_655)
.L_655:
        /*0004*/ 	.word	0x00000082


	//----- nvinfo : EIATTR_SW2861232_WAR
	.align		4
.L_656:
        /*0008*/ 	.byte	0x01, 0x35
	.zero		2


	//----- nvinfo : EIATTR_PARAM_CBANK
	.align		4
        /*000c*/ 	.byte	0x04, 0x0a
        /*000e*/ 	.short	(.L_658 - .L_657)
	.align		4
.L_657:
        /*0010*/ 	.word	index@(.nv.constant0._ZN5flash16flash_fwd_kernelI23Flash_fwd_kernel_traitsILi256ELi64ELi64ELi4ELb0ELb0EN7cutlass6half_tE19Flash_kernel_traitsILi256ELi64ELi64ELi4ES3_EELb1ELb0ELb1ELb1ELb0ELb0ELb0ELb0EEEvNS_16Flash_fwd_paramsE)
        /*0014*/ 	.short	0x0160
        /*0016*/ 	.short	0x01d0


	//----- nvinfo : EIATTR_CBANK_PARAM_SIZE
	.align		4
.L_658:
        /*0018*/ 	.byte	0x03, 0x19
        /*001a*/ 	.short	0x01d0


	//----- nvinfo : EIATTR_KPARAM_INFO
	.align		4
        /*001c*/ 	.byte	0x04, 0x17
        /*001e*/ 	.short	(.L_660 - .L_659)
.L_659:
        /*0020*/ 	.word	0x00000000
        /*0024*/ 	.short	0x0000
        /*0026*/ 	.short	0x0000
        /*0028*/ 	.byte	0x00, 0xf0, 0x41, 0x07


	//----- nvinfo : EIATTR_MAXREG_COUNT
	.align		4
.L_660:
        /*002c*/ 	.byte	0x03, 0x1b
        /*002e*/ 	.short	0x00ff


	//----- nvinfo : EIATTR_NUM_BARRIERS
	.align		4
        /*0030*/ 	.byte	0x02, 0x4c
        /*0032*/ 	.byte	0x01
	.zero		1


	//----- nvinfo : EIATTR_ANNOTATIONS
	.align		4
        /*0034*/ 	.byte	0x04, 0x55
        /*0036*/ 	.short	(.L_662 - .L_661)


	//   ....[0]....
.L_661:
        /* <DEDUP_REMOVED lines=14> */


	//----- nvinfo : EIATTR_MERCURY_ISA_VERSION
	.align		4
.L_662:
        /*0108*/ 	.byte	0x03, 0x5f
        /*010a*/ 	.short	0x0000


	//----- nvinfo : EIATTR_COOP_GROUP_MASK_REGIDS
	.align		4
        /*010c*/ 	.byte	0x04, 0x29
        /*010e*/ 	.short	(.L_664 - .L_663)


	//   ....[0]....
.L_663:
        /*0110*/ 	.word	0xffffffff


	//   ....[1]....
        /*0114*/ 	.word	0xffffffff


	//   ....[2]....
        /*0118*/ 	.word	0xffffffff


	//   ....[3]....
        /*011c*/ 	.word	0xffffffff


	//   ....[4]....
        /*0120*/ 	.word	0xffffffff


	//   ....[5]....
        /*0124*/ 	.word	0xffffffff


	//   ....[6]....
        /*0128*/ 	.word	0xffffffff


	//   ....[7]....
        /*012c*/ 	.word	0xffffffff


	//   ....[8]....
        /*0130*/ 	.word	0xffffffff


	//   ....[9]....
        /*0134*/ 	.word	0xffffffff


	//   ....[10]....
        /*0138*/ 	.word	0xffffffff


	//   ....[11]....
        /*013c*/ 	.word	0xffffffff


	//   ....[12]....
        /*0140*/ 	.word	0xffffffff


	//   ....[13]....
        /*0144*/ 	.word	0xffffffff


	//   ....[14]....
        /*0148*/ 	.word	0xffffffff


	//   ....[15]....
        /*014c*/ 	.word	0xffffffff


	//----- nvinfo : EIATTR_COOP_GROUP_INSTR_OFFSETS
	.align		4
.L_664:
        /*0150*/ 	.byte	0x04, 0x28
        /*0152*/ 	.short	(.L_666 - .L_665)


	//   ....[0]....
.L_665:
        /*0154*/ 	.word	0x00006e00


	//   ....[1]....
        /*0158*/ 	.word	0x00006e40


	//   ....[2]....
        /*015c*/ 	.word	0x00006f30


	//   ....[3]....
        /*0160*/ 	.word	0x00006f80


	//   ....[4]....
        /*0164*/ 	.word	0x0000bad0


	//   ....[5]....
        /*0168*/ 	.word	0x0000bba0


	//   ....[6]....
        /*016c*/ 	.word	0x0000bbc0


	//   ....[7]....
        /*0170*/ 	.word	0x0000bc30


	//   ....[8]....
        /*0174*/ 	.word	0x00011790


	//   ....[9]....
        /*0178*/ 	.word	0x000117a0


	//   ....[10]....
        /*017c*/ 	.word	0x000117c0


	//   ....[11]....
        /*0180*/ 	.word	0x000117e0


	//   ....[12]....
        /*0184*/ 	.word	0x00013e20


	//   ....[13]....
        /*0188*/ 	.word	0x00013e60


	//   ....[14]....
        /*018c*/ 	.word	0x00013f90


	//   ....[15]....
        /*0190*/ 	.word	0x00013fc0


	//----- nvinfo : EIATTR_EXIT_INSTR_OFFSETS
	.align		4
.L_666:
        /*0194*/ 	.byte	0x04, 0x1c
        /*0196*/ 	.short	(.L_668 - .L_667)


	//   ....[0]....
.L_667:
        /*0198*/ 	.word	0x000006e0


	//   ....[1]....
        /*019c*/ 	.word	0x00001350


	//   ....[2]....
        /*01a0*/ 	.word	0x000013d0


	//   ....[3]....
        /*01a4*/ 	.word	0x00015d10


	//   ....[4]....
        /*01a8*/ 	.word	0x00015e30


	//   ....[5]....
        /*01ac*/ 	.word	0x00015e50


	//----- nvinfo : EIATTR_CTAIDZ_USED
	.align		4
.L_668:
        /*01b0*/ 	.byte	0x01, 0x04
	.zero		2


	//----- nvinfo : EIATTR_CRS_STACK_SIZE
	.align		4
        /*01b4*/ 	.byte	0x04, 0x1e
        /*01b6*/ 	.short	(.L_670 - .L_669)
.L_669:
        /*01b8*/ 	.word	0x00000000
.L_670:


//--------------------- .nv.info._ZN5flash16flash_fwd_kernelI23Flash_fwd_kernel_traitsILi256ELi64ELi64ELi4ELb0ELb0EN7cutlass6half_tE19Flash_kernel_traitsILi256ELi64ELi64ELi4ES3_EELb1ELb0ELb1ELb0ELb0ELb0ELb0ELb1EEEvNS_16Flash_fwd_paramsE --------------------------
	.section	.nv.info._ZN5flash16flash_fwd_kernelI23Flash_fwd_kernel_traitsILi256ELi64ELi64ELi4ELb0ELb0EN7cutlass6half_tE19Flash_kernel_traitsILi256ELi64ELi64ELi4ES3_EELb1ELb0ELb1ELb0ELb0ELb0ELb0ELb1EEEvNS_16Flash_fwd_paramsE,"",@"SHT_CUDA_INFO"
	.sectionflags	@""
	.align	4


	//----- nvinfo : EIATTR_CUDA_API_VERSION
	.align		4
        /*0000*/ 	.byte	0x04, 0x37
        /*0002*/ 	.short	(.L_672 - .L_671)
.L_671:
        /*0004*/ 	.word	0x00000082


	//----- nvinfo : EIATTR_SW2861232_WAR
	.align		4
.L_672:
        /*0008*/ 	.byte	0x01, 0x35
	.zero		2


	//----- nvinfo : EIATTR_PARAM_CBANK
	.align		4
        /*000c*/ 	.byte	0x04, 0x0a
        /*000e*/ 	.short	(.L_674 - .L_673)
	.align		4
.L_673:
        /*0010*/ 	.word	index@(.nv.constant0._ZN5flash16flash_fwd_kernelI23Flash_fwd_kernel_traitsILi256ELi64ELi64ELi4ELb0ELb0EN7cutlass6half_tE19Flash_kernel_traitsILi256ELi64ELi64ELi4ES3_EELb1ELb0ELb1ELb0ELb0ELb0ELb0ELb1EEEvNS_16Flash_fwd_paramsE)
        /*0014*/ 	.short	0x0160
        /*0016*/ 	.short	0x01d0


	//----- nvinfo : EIATTR_CBANK_PARAM_SIZE
	.align		4
.L_674:
        /*0018*/ 	.byte	0x03, 0x19
        /*001a*/ 	.short	0x01d0


	//----- nvinfo : EIATTR_KPARAM_INFO
	.align		4
        /*001c*/ 	.byte	0x04, 0x17
        /*001e*/ 	.short	(.L_676 - .L_675)
.L_675:
        /*0020*/ 	.word	0x00000000
        /*0024*/ 	.short	0x0000
        /*0026*/ 	.short	0x0000
        /*0028*/ 	.byte	0x00, 0xf0, 0x41, 0x07


	//----- nvinfo : EIATTR_MAXREG_COUNT
	.align		4
.L_676:
        /*002c*/ 	.byte	0x03, 0x1b
        /*002e*/ 	.short	0x00ff


	//----- nvinfo : EIATTR_NUM_BARRIERS
	.align		4
        /*0030*/ 	.byte	0x02, 0x4c
        /*0032*/ 	.byte	0x01
	.zero		1


	//----- nvinfo : EIATTR_ANNOTATIONS
	.align		4
        /*0034*/ 	.byte	0x04, 0x55
        /*0036*/ 	.short	(.L_678 - .L_677)


	//   ....[0]....
.L_677:
        /* <DEDUP_REMOVED lines=115> */


	//----- nvinfo : EIATTR_MERCURY_ISA_VERSION
	.align		4
.L_678:
        /*0750*/ 	.byte	0x03, 0x5f
        /*0752*/ 	.short	0x0000


	//----- nvinfo : EIATTR_COOP_GROUP_MASK_REGIDS
	.align		4
        /*0754*/ 	.byte	0x04, 0x29
        /*0756*/ 	.short	(.L_680 - .L_679)


	//   ....[0]....
.L_679:
        /*0758*/ 	.word	0xffffffff


	//   ....[1]....
        /*075c*/ 	.word	0xffffffff


	//   ....[2]....
        /*0760*/ 	.word	0xffffffff


	//   ....[3]....
        /*0764*/ 	.word	0xffffffff


	//   ....[4]....
        /*0768*/ 	.word	0xffffffff


	//   ....[5]....
        /*076c*/ 	.word	0xffffffff


	//   ....[6]....
        /*0770*/ 	.word	0xffffffff


	//   ....[7]....
        /*0774*/ 	.word	0xffffffff


	//   ....[8]....
        /*0778*/ 	.word	0xffffffff


	//   ....[9]....
        /*077c*/ 	.word	0xffffffff


	//   ....[10]....
        /*0780*/ 	.word	0xffffffff


	//   ....[11]....
        /*0784*/ 	.word	0xffffffff


	//   ....[12]....
        /*0788*/ 	.word	0xffffffff


	//   ....[13]....
        /*078c*/ 	.word	0xffffffff


	//   ....[14]....
        /*0790*/ 	.word	0xffffffff


	//   ....[15]....
        /*0794*/ 	.word	0xffffffff


	//----- nvinfo : EIATTR_COOP_GROUP_INSTR_OFFSETS
	.align		4
.L_680:
        /*0798*/ 	.byte	0x04, 0x28
        /*079a*/ 	.short	(.L_682 - .L_681)


	//   ....[0]....
.L_681:
        /*079c*/ 	.word	0x00006710


	//   ....[1]....
        /*07a0*/ 	.word	0x00006730


	//   ....[2]....
        /*07a4*/ 	.word	0x000067c0


	//   ....[3]....
        /*07a8*/ 	.word	0x000067f0


	//   ....[4]....
        /*07ac*/ 	.word	0x0000c930


	//   ....[5]....
        /*07b0*/ 	.word	0x0000c940


	//   ....[6]....
        /*07b4*/ 	.word	0x0000c9d0


	//   ....[7]....
        /*07b8*/ 	.word	0x0000c9e0


	//   ....[8]....
        /*07bc*/ 	.word	0x00014b00


	//   ....[9]....
        /*07c0*/ 	.word	0x00014ba0


	//   ....[10]....
        /*07c4*/ 	.word	0x00014c60


	//   ....[11]....
        /*07c8*/ 	.word	0x00014d50


	//   ....[12]....
        /*07cc*/ 	.word	0x00018990


	//   ....[13]....
        /*07d0*/ 	.word	0x000189a0


	//   ....[14]....
        /*07d4*/ 	.word	0x000189c0


	//   ....[15]....
        /*07d8*/ 	.word	0x000189f0


	//----- nvinfo : EIATTR_EXIT_INSTR_OFFSETS
	.align		4
.L_682:
        /*07dc*/ 	.byte	0x04, 0x1c
        /*07de*/ 	.short	(.L_684 - .L_683)


	//   ....[0]....
.L_683:
        /*07e0*/ 	.word	0x000006a0


	//   ....[1]....
        /*07e4*/ 	.word	0x00001330


	//   ....[2]....
        /*07e8*/ 	.word	0x000013b0


	//   ....[3]....
        /*07ec*/ 	.word	0x0001a5d0


	//   ....[4]....
        /*07f0*/ 	.word	0x0001a6f0


	//   ....[5]....
        /*07f4*/ 	.word	0x0001a710


	//----- nvinfo : EIATTR_CTAIDZ_USED
	.align		4
.L_684:
        /*07f8*/ 	.byte	0x01, 0x04
	.zero		2


	//----- nvinfo : EIATTR_CRS_STACK_SIZE
	.align		4
        /*07fc*/ 	.byte	0x04, 0x1e
        /*07fe*/ 	.short	(.L_686 - .L_685)
.L_685:
        /*0800*/ 	.word	0x00000000
.L_686:


//--------------------- .nv.info._ZN5flash16flash_fwd_kernelI23Flash_fwd_kernel_traitsILi256ELi64ELi64ELi4ELb0ELb0EN7cutlass6half_tE19Flash_kernel_traitsILi256ELi64ELi64ELi4ES3_EELb0ELb0ELb1ELb0ELb0ELb0ELb1ELb0EEEvNS_16Flash_fwd_paramsE --------------------------
	.section	.nv.info._ZN5flash16flash_fwd_kernelI23Flash_fwd_kernel_traitsILi256ELi64ELi64ELi4ELb0ELb0EN7cutlass6half_tE19Flash_kernel_traitsILi256ELi64ELi64ELi4ES3_EELb0ELb0ELb1ELb0ELb0ELb0ELb1ELb0EEEvNS_16Flash_fwd_paramsE,"",@"SHT_CUDA_INFO"
	.sectionflags	@""
	.align	4


	//----- nvinfo : EIATTR_CUDA_API_VERSION
	.align		4
        /*0000*/ 	.byte	0x04, 0x37
        /*0002*/ 	.short	(.L_688 - .L_687)
.L_687:
        /*0004*/ 	.word	0x00000082


	//----- nvinfo : EIATTR_SW2861232_WAR
	.align		4
.L_688:
        /*0008*/ 	.byte	0x01, 0x35
	.zero		2


	//----- nvinfo : EIATTR_PARAM_CBANK
	.align		4
        /*000c*/ 	.byte	0x04, 0x0a
        /*000e*/ 	.short	(.L_690 - .L_689)
	.align		4
.L_689:
        /*0010*/ 	.word	index@(.nv.constant0._ZN5flash16flash_fwd_kernelI23Flash_fwd_kernel_traitsILi256ELi64ELi64ELi4ELb0ELb0EN7cutlass6half_tE19Flash_kernel_traitsILi256ELi64ELi64ELi4ES3_EELb0ELb0ELb1ELb0ELb0ELb0ELb1ELb0EEEvNS_16Flash_fwd_paramsE)
        /*0014*/ 	.short	0x0160
        /*0016*/ 	.short	0x01d0


	//----- nvinfo : EIATTR_CBANK_PARAM_SIZE
	.align		4
.L_690:
        /*0018*/ 	.byte	0x03, 0x19
        /*001a*/ 	.short	0x01d0


	//----- nvinfo : EIATTR_KPARAM_INFO
	.align		4
        /*001c*/ 	.byte	0x04, 0x17
        /*001e*/ 	.short	(.L_692 - .L_691)
.L_691:
        /*0020*/ 	.word	0x00000000
        /*0024*/ 	.short	0x0000
        /*0026*/ 	.short	0x0000
        /*0028*/ 	.byte	0x00, 0xf0, 0x41, 0x07


	//----- nvinfo : EIATTR_MAXREG_COUNT
	.align		4
.L_692:
        /*002c*/ 	.byte	0x03, 0x1b
        /*002e*/ 	.short	0x00ff


	//----- nvinfo : EIATTR_NUM_BARRIERS
	.align		4
        /*0030*/ 	.byte	0x02, 0x4c
        /*0032*/ 	.byte	0x01
	.zero		1


	//----- nvinfo : EIATTR_ANNOTATIONS
	.align		4
        /*0034*/ 	.byte	0x04, 0x55
        /*0036*/ 	.short	(.L_694 - .L_693)


	//   ....[0]....
.L_693:
        /* <DEDUP_REMOVED lines=8> */


	//----- nvinfo : EIATTR_MERCURY_ISA_VERSION
	.align		4
.L_694:
        /*00a8*/ 	.byte	0x03, 0x5f
        /*00aa*/ 	.short	0x0000


	//----- nvinfo : EIATTR_COOP_GROUP_MASK_REGIDS
	.align		4
        /*00ac*/ 	.byte	0x04, 0x29
        /*00ae*/ 	.short	(.L_696 - .L_695)


	//   ....[0]....
.L_695:
        /*00b0*/ 	.word	0xffffffff


	//   ....[1]....
        /*00b4*/ 	.word	0xffffffff


	//   ....[2]....
        /*00b8*/ 	.word	0xffffffff


	//   ....[3]....
        /*00bc*/ 	.word	0xffffffff


	//   ....[4]....
        /*00c0*/ 	.word	0xffffffff


	//   ....[5]....
        /*00c4*/ 	.word	0xffffffff


	//   ....[6]....
        /*00c8*/ 	.word	0xffffffff


	//   ....[7]....
        /*00cc*/ 	.word	0xffffffff


	//   ....[8]....
        /*00d0*/ 	.word	0xffffffff


	//   ....[9]....
        /*00d4*/ 	.word	0xffffffff


	//   ....[10]....
        /*00d8*/ 	.word	0xffffffff


	//   ....[11]....
        /*00dc*/ 	.word	0xffffffff


	//   ....[12]....
        /*00e0*/ 	.word	0xffffffff


	//   ....[13]....
        /*00e4*/ 	.word	0xffffffff


	//   ....[14]....
        /*00e8*/ 	.word	0xffffffff


	//   ....[15]....
        /*00ec*/ 	.word	0xffffffff


	//----- nvinfo : EIATTR_COOP_GROUP_INSTR_OFFSETS
	.align		4
.L_696:
        /*00f0*/ 	.byte	0x04, 0x28
        /*00f2*/ 	.short	(.L_698 - .L_697)


	//   ....[0]....
.L_697:
        /*00f4*/ 	.word	0x00006470


	//   ....[1]....
        /*00f8*/ 	.word	0x00006490


	//   ....[2]....
        /*00fc*/ 	.word	0x00006530


	//   ....[3]....
        /*0100*/ 	.word	0x00006540


	//   ....[4]....
        /*0104*/ 	.word	0x0000a370


	//   ....[5]....
        /*0108*/ 	.word	0x0000a380


	//   ....[6]....
        /*010c*/ 	.word	0x0000a3b0


	//   ....[7]....
        /*0110*/ 	.word	0x0000a3c0


	//   ....[8]....
        /*0114*/ 	.word	0x0000eee0


	//   ....[9]....
        /*0118*/ 	.word	0x0000f010


	//   ....[10]....
        /*011c*/ 	.word	0x0000f020


	//   ....[11]....
        /*0120*/ 	.word	0x0000f040


	//   ....[12]....
        /*0124*/ 	.word	0x00010da0


	//   ....[13]....
        /*0128*/ 	.word	0x00010de0


	//   ....[14]....
        /*012c*/ 	.word	0x00010ef0


	//   ....[15]....
        /*0130*/ 	.word	0x00010f20


	//----- nvinfo : EIATTR_EXIT_INSTR_OFFSETS
	.align		4
.L_698:
        /*0134*/ 	.byte	0x04, 0x1c
        /*0136*/ 	.short	(.L_700 - .L_699)


	//   ....[0]....
.L_699:
        /*0138*/ 	.word	0x000004e0


	//   ....[1]....
        /*013c*/ 	.word	0x00001150


	//   ....[2]....
        /*0140*/ 	.word	0x000011d0


	//   ....[3]....
        /*0144*/ 	.word	0x00012c60


	//   ....[4]....
        /*0148*/ 	.word	0x00012d80


	//   ....[5]....
        /*014c*/ 	.word	0x00012da0


	//----- nvinfo : EIATTR_CTAIDZ_USED
	.align		4
.L_700:
        /*0150*/ 	.byte	0x01, 0x04
	.zero		2


	//----- nvinfo : EIATTR_CRS_STACK_SIZE
	.align		4
        /*0154*/ 	.byte	0x04, 0x1e
        /*0156*/ 	.short	(.L_702 - .L_701)
.L_701:
        /*0158*/ 	.word	0x00000000
.L_702:


//--------------------- .nv.info._ZN5flash16flash_fwd_kernelI23Flash_fwd_kernel_traitsILi256ELi64ELi64ELi4ELb0ELb0EN7cutlass6half_tE19Flash_kernel_traitsILi256ELi64ELi64ELi4ES3_EELb1ELb0ELb1ELb1ELb0ELb0ELb0ELb1EEEvNS_16Flash_fwd_paramsE --------------------------
	.section	.nv.info._ZN5flash16flash_fwd_kernelI23Flash_fwd_kernel_traitsILi256ELi64ELi64ELi4ELb0ELb0EN7cutlass6half_tE19Flash_kernel_traitsILi256ELi64ELi64ELi4ES3_EELb1ELb0ELb1ELb1ELb0ELb0ELb0ELb1EEEvNS_16Flash_fwd_paramsE,"",@"SHT_CUDA_INFO"
	.sectionflags	@""
	.align	4


	//----- nvinfo : EIATTR_CUDA_API_VERSION
	.align		4
        /*0000*/ 	.byte	0x04, 0x37
        /*0002*/ 	.short	(.L_704 - .L_703)
.L_703:
        /*0004*/ 	.word	0x00000082


	//----- nvinfo : EIATTR_SW2861232_WAR
	.align		4
.L_704:
        /*0008*/ 	.byte	0x01, 0x35
	.zero		2


	//----- nvinfo : EIATTR_PARAM_CBANK
	.align		4
        /*000c*/ 	.byte	0x04, 0x0a
        /*000e*/ 	.short	(.L_706 - .L_705)
	.align		4
.L_705:
        /*0010*/ 	.word	index@(.nv.constant0._ZN5flash16flash_fwd_kernelI23Flash_fwd_kernel_traitsILi256ELi64ELi64ELi4ELb0ELb0EN7cutlass6half_tE19Flash_kernel_traitsILi256ELi64ELi64ELi4ES3_EELb1ELb0ELb1ELb1ELb0ELb0ELb0ELb1EEEvNS_16Flash_fwd_paramsE)
        /*0014*/ 	.short	0x0160
        /*0016*/ 	.short	0x01d0


	//----- nvinfo : EIATTR_CBANK_PARAM_SIZE
	.align		4
.L_706:
        /*0018*/ 	.byte	0x03, 0x19
        /*001a*/ 	.short	0x01d0


	//----- nvinfo : EIATTR_KPARAM_INFO
	.align		4
        /*001c*/ 	.byte	0x04, 0x17
        /*001e*/ 	.short	(.L_708 - .L_707)
.L_707:
        /*0020*/ 	.word	0x00000000
        /*0024*/ 	.short	0x0000
        /*0026*/ 	.short	0x0000
        /*0028*/ 	.byte	0x00, 0xf0, 0x41, 0x07


	//----- nvinfo : EIATTR_MAXREG_COUNT
	.align		4
.L_708:
        /*002c*/ 	.byte	0x03, 0x1b
        /*002e*/ 	.short	0x00ff


	//----- nvinfo : EIATTR_NUM_BARRIERS
	.align		4
        /*0030*/ 	.byte	0x02, 0x4c
        /*0032*/ 	.byte	0x01
	.zero		1


	//----- nvinfo : EIATTR_ANNOTATIONS
	.align		4
        /*0034*/ 	.byte	0x04, 0x55
        /*0036*/ 	.short	(.L_710 - .L_709)


	//   ....[0]....
.L_709:
        /* <DEDUP_REMOVED lines=106> */


	//----- nvinfo : EIATTR_MERCURY_ISA_VERSION
	.align		4
.L_710:
        /*06c0*/ 	.byte	0x03, 0x5f
        /*06c2*/ 	.short	0x0000


	//----- nvinfo : EIATTR_COOP_GROUP_MASK_REGIDS
	.align		4
        /*06c4*/ 	.byte	0x04, 0x29
        /*06c6*/ 	.short	(.L_712 - .L_711)


	//   ....[0]....
.L_711:
        /*06c8*/ 	.word	0xffffffff


	//   ....[1]....
        /*06cc*/ 	.word	0xffffffff


	//   ....[2]....
        /*06d0*/ 	.word	0xffffffff


	//   ....[3]....
        /*06d4*/ 	.word	0xffffffff


	//   ....[4]....
        /*06d8*/ 	.word	0xffffffff


	//   ....[5]....
        /*06dc*/ 	.word	0xffffffff


	//   ....[6]....
        /*06e0*/ 	.word	0xffffffff


	//   ....[7]....
        /*06e4*/ 	.word	0xffffffff


	//   ....[8]....
        /*06e8*/ 	.word	0xffffffff


	//   ....[9]....
        /*06ec*/ 	.word	0xffffffff


	//   ....[10]....
        /*06f0*/ 	.word	0xffffffff


	//   ....[11]....
        /*06f4*/ 	.word	0xffffffff


	//   ....[12]....
        /*06f8*/ 	.word	0xffffffff


	//   ....[13]....
        /*06fc*/ 	.word	0xffffffff


	//   ....[14]....
        /*0700*/ 	.word	0xffffffff


	//   ....[15]....
        /*0704*/ 	.word	0xffffffff


	//----- nvinfo : EIATTR_COOP_GROUP_INSTR_OFFSETS
	.align		4
.L_712:
        /*0708*/ 	.byte	0x04, 0x28
        /*070a*/ 	.short	(.L_714 - .L_713)


	//   ....[0]....
.L_713:
        /*070c*/ 	.word	0x00007170


	//   ....[1]....
        /*0710*/ 	.word	0x00007190


	//   ....[2]....
        /*0714*/ 	.word	0x00007200


	//   ....[3]....
        /*0718*/ 	.word	0x00007220


	//   ....[4]....
        /*071c*/ 	.word	0x0000dc90


	//   ....[5]....
        /*0720*/ 	.word	0x0000dca0


	//   ....[6]....
        /*0724*/ 	.word	0x0000dd20


	//   ....[7]....
        /*0728*/ 	.word	0x0000dd30


	//   ....[8]....
        /*072c*/ 	.word	0x00016150


	//   ....[9]....
        /*0730*/ 	.word	0x00016170


	//   ....[10]....
        /*0734*/ 	.word	0x00016190


	//   ....[11]....
        /*0738*/ 	.word	0x000161b0


	//   ....[12]....
        /*073c*/ 	.word	0x00019f00


	//   ....[13]....
        /*0740*/ 	.word	0x00019f10


	//   ....[14]....
        /*0744*/ 	.word	0x00019f30


	//   ....[15]....
        /*0748*/ 	.word	0x00019f60


	//----- nvinfo : EIATTR_EXIT_INSTR_OFFSETS
	.align		4
.L_714:
        /*074c*/ 	.byte	0x04, 0x1c
        /*074e*/ 	.short	(.L_716 - .L_715)


	//   ....[0]....
.L_715:
        /*0750*/ 	.word	0x000006a0


	//   ....[1]....
        /*0754*/ 	.word	0x00001330


	//   ....[2]....
        /*0758*/ 	.word	0x000013b0


	//   ....[3]....
        /*075c*/ 	.word	0x0001ba70


	//   ....[4]....
        /*0760*/ 	.word	0x0001bb90


	//   ....[5]....
        /*0764*/ 	.word	0x0001bbb0


	//----- nvinfo : EIATTR_CTAIDZ_USED
	.align		4
.L_716:
        /*0768*/ 	.byte	0x01, 0x04
	.zero		2


	//----- nvinfo : EIATTR_CRS_STACK_SIZE
	.align		4
        /*076c*/ 	.byte	0x04, 0x1e
        /*076e*/ 	.short	(.L_718 - .L_717)
.L_717:
        /*0770*/ 	.word	0x00000000
.L_718:


//--------------------- .nv.info._ZN5flash16flash_fwd_kernelI23Flash_fwd_kernel_traitsILi256ELi64ELi64ELi4ELb0ELb0EN7cutlass6half_tE19Flash_kernel_traitsILi256ELi64ELi64ELi4ES3_EELb0ELb0ELb1ELb1ELb0ELb0ELb1ELb0EEEvNS_16Flash_fwd_paramsE --------------------------
	.section	.nv.info._ZN5flash16flash_fwd_kernelI23Flash_fwd_kernel_traitsILi256ELi64ELi64ELi4ELb0ELb0EN7cutlass6half_tE19Flash_kernel_traitsILi256ELi64ELi64ELi4ES3_EELb0ELb0ELb1ELb1ELb0ELb0ELb1ELb0EEEvNS_16Flash_fwd_paramsE,"",@"SHT_CUDA_INFO"
	.sectionflags	@""
	.align	4


	//----- nvinfo : EIATTR_CUDA_API_VERSION
	.align		4
        /*0000*/ 	.byte	0x04, 0x37
        /*0002*/ 	.short	(.L_720 - .L_719)
.L_719:
        /*0004*/ 	.word	0x00000082


	//----- nvinfo : EIATTR_SW2861232_WAR
	.align		4
.L_720:
        /*0008*/ 	.byte	0x01, 0x35
	.zero		2


	//----- nvinfo : EIATTR_PARAM_CBANK
	.align		4
        /*000c*/ 	.byte	0x04, 0x0a
        /*000e*/ 	.short	(.L_722 - .L_721)
	.align		4
.L_721:
        /*0010*/ 	.word	index@(.nv.constant0._ZN5flash16flash_fwd_kernelI23Flash_fwd_kernel_traitsILi256ELi64ELi64ELi4ELb0ELb0EN7cutlass6half_tE19Flash_kernel_traitsILi256ELi64ELi64ELi4ES3_EELb0ELb0ELb1ELb1ELb0ELb0ELb1ELb0EEEvNS_16Flash_fwd_paramsE)
        /*0014*/ 	.short	0x0160
        /*0016*/ 	.short	0x01d0


	//----- nvinfo : EIATTR_CBANK_PARAM_SIZE
	.align		4
.L_722:
        /*0018*/ 	.byte	0x03, 0x19
        /*001a*/ 	.short	0x01d0


	//----- nvinfo : EIATTR_KPARAM_INFO
	.align		4
        /*001c*/ 	.byte	0x04, 0x17
        /*001e*/ 	.short	(.L_724 - .L_723)
.L_723:
        /*0020*/ 	.word	0x00000000
        /*0024*/ 	.short	0x0000
        /*0026*/ 	.short	0x0000
        /*0028*/ 	.byte	0x00, 0xf0, 0x41, 0x07


	//----- nvinfo : EIATTR_MAXREG_COUNT
	.align		4
.L_724:
        /*002c*/ 	.byte	0x03, 0x1b
        /*002e*/ 	.short	0x00ff


	//----- nvinfo : EIATTR_NUM_BARRIERS
	.align		4
        /*0030*/ 	.byte	0x02, 0x4c
        /*0032*/ 	.byte	0x01
	.zero		1


	//----- nvinfo : EIATTR_ANNOTATIONS
	.align		4
        /*0034*/ 	.byte	0x04, 0x55
        /*0036*/ 	.short	(.L_726 - .L_725)


	//   ....[0]....
.L_725:
        /*0038*/ 	.word	0x00000001
        /*003c*/ 	.byte	0x00, 0xd6, 0x00, 0x00, 0x01, 0x00, 0x00, 0x00, 0x10, 0xd6, 0x00, 0x00, 0x01, 0x00, 0x00, 0x00
        /*004c*/ 	.byte	0x20, 0xd6, 0x00, 0x00, 0x01, 0x00, 0x00, 0x00, 0x00, 0xdd, 0x00, 0x00, 0x01, 0x00, 0x00, 0x00
        /*005c*/ 	.byte	0x30, 0xdd, 0x00, 0x00, 0x01, 0x00, 0x00, 0x00, 0x80, 0xde, 0x00, 0x00, 0x01, 0x00, 0x00, 0x00
        /*006c*/ 	.byte	0xc0, 0xde, 0x00, 0x00, 0x01, 0x00, 0x00, 0x00, 0x20, 0xe0, 0x00, 0x00, 0x01, 0x00, 0x00, 0x00
        /*007c*/ 	.byte	0x30, 0xf4, 0x00, 0x00, 0x01, 0x00, 0x00, 0x00, 0x60, 0xf5, 0x00, 0x00


	//----- nvinfo : EIATTR_MERCURY_ISA_VERSION
	.align		4
.L_726:
        /*0088*/ 	.byte	0x03, 0x5f
        /*008a*/ 	.short	0x0000


	//----- nvinfo : EIATTR_COOP_GROUP_MASK_REGIDS
	.align		4
        /*008c*/ 	.byte	0x04, 0x29
        /*008e*/ 	.short	(.L_728 - .L_727)


	//   ....[0]....
.L_727:
        /*0090*/ 	.word	0xffffffff


	//   ....[1]....
        /*0094*/ 	.word	0xffffffff


	//   ....[2]....
        /*0098*/ 	.word	0xffffffff


	//   ....[3]....
        /*009c*/ 	.word	0xffffffff


	//   ....[4]....
        /*00a0*/ 	.word	0xffffffff


	//   ....[5]....
        /*00a4*/ 	.word	0xffffffff


	//   ....[6]....
        /*00a8*/ 	.word	0xffffffff


	//   ....[7]....
        /*00ac*/ 	.word	0xffffffff


	//   ....[8]....
        /*00b0*/ 	.word	0xffffffff


	//   ....[9]....
        /*00b4*/ 	.word	0xffffffff


	//   ....[10]....
        /*00b8*/ 	.word	0xffffffff


	//   ....[11]....
        /*00bc*/ 	.word	0xffffffff


	//   ....[12]....
        /*00c0*/ 	.word	0xffffffff


	//   ....[13]....
        /*00c4*/ 	.word	0xffffffff


	//   ....[14]....
        /*00c8*/ 	.word	0xffffffff


	//   ....[15]....
        /*00cc*/ 	.word	0xffffffff


	//----- nvinfo : EIATTR_COOP_GROUP_INSTR_OFFSETS
	.align		4
.L_728:
        /*00d0*/ 	.byte	0x04, 0x28
        /*00d2*/ 	.short	(.L_730 - .L_729)


	//   ....[0]....
.L_729:
        /*00d4*/ 	.word	0x00006f80


	//   ....[1]....
        /*00d8*/ 	.word	0x00006fa0


	//   ....[2]....
        /*00dc*/ 	.word	0x00007040


	//   ....[3]....
        /*00e0*/ 	.word	0x00007050


	//   ....[4]....
        /*00e4*/ 	.word	0x0000b730


	//   ....[5]....
        /*00e8*/ 	.word	0x0000b740


	//   ....[6]....
        /*00ec*/ 	.word	0x0000b770


	//   ....[7]....
        /*00f0*/ 	.word	0x0000b780


	//   ....[8]....
        /*00f4*/ 	.word	0x00010a40


	//   ....[9]....
        /*00f8*/ 	.word	0x00010bd0


	//   ....[10]....
        /*00fc*/ 	.word	0x00010be0


	//   ....[11]....
        /*0100*/ 	.word	0x00010c00


	//   ....[12]....
        /*0104*/ 	.word	0x00012970


	//   ....[13]....
        /*0108*/ 	.word	0x000129b0


	//   ....[14]....
        /*010c*/ 	.word	0x00012ac0


	//   ....[15]....
        /*0110*/ 	.word	0x00012af0


	//----- nvinfo : EIATTR_EXIT_INSTR_OFFSETS
	.align		4
.L_730:
        /*0114*/ 	.byte	0x04, 0x1c
        /*0116*/ 	.short	(.L_732 - .L_731)


	//   ....[0]....
.L_731:
        /*0118*/ 	.word	0x000004e0


	//   ....[1]....
        /*011c*/ 	.word	0x00001150


	//   ....[2]....
        /*0120*/ 	.word	0x000011d0


	//   ....[3]....
        /*0124*/ 	.word	0x00014830


	//   ....[4]....
        /*0128*/ 	.word	0x00014950


	//   ....[5]....
        /*012c*/ 	.word	0x00014970


	//----- nvinfo : EIATTR_CTAIDZ_USED
	.align		4
.L_732:
        /*0130*/ 	.byte	0x01, 0x04
	.zero		2


	//----- nvinfo : EIATTR_CRS_STACK_SIZE
	.align		4
        /*0134*/ 	.byte	0x04, 0x1e
        /*0136*/ 	.short	(.L_734 - .L_733)
.L_733:
        /*0138*/ 	.word	0x00000000
.L_734:


//--------------------- .nv.info._ZN5flash16flash_fwd_kernelI23Flash_fwd_kernel_traitsILi256ELi128ELi64ELi8ELb0ELb0EN7cutlass6half_tE19Flash_kernel_traitsILi256ELi128ELi64ELi8ES3_EELb1ELb0ELb0ELb0ELb0ELb0ELb0ELb0EEEvNS_16Flash_fwd_paramsE --------------------------
	.section	.nv.info._ZN5flash16flash_fwd_kernelI23Flash_fwd_kernel_traitsILi256ELi128ELi64ELi8ELb0ELb0EN7cutlass6half_tE19Flash_kernel_traitsILi256ELi128ELi64ELi8ES3_EELb1ELb0ELb0ELb0ELb0ELb0ELb0ELb0EEEvNS_16Flash_fwd_paramsE,"",@"SHT_CUDA_INFO"
	.sectionflags	@""
	.align	4


	//----- nvinfo : EIATTR_CUDA_API_VERSION
	.align		4
        /*0000*/ 	.byte	0x04, 0x37
        /*0002*/ 	.short	(.L_736 - .L_735)
.L_735:
        /*0004*/ 	.word	0x00000082


	//----- nvinfo : EIATTR_SW2861232_WAR
	.align		4
.L_736:
        /*0008*/ 	.byte	0x01, 0x35
	.zero		2


	//----- nvinfo : EIATTR_PARAM_CBANK
	.align		4
        /*000c*/ 	.byte	0x04, 0x0a
        /*000e*/ 	.short	(.L_738 - .L_737)
	.align		4
.L_737:
        /*0010*/ 	.word	index@(.nv.constant0._ZN5flash16flash_fwd_kernelI23Flash_fwd_kernel_traitsILi256ELi128ELi64ELi8ELb0ELb0EN7cutlass6half_tE19Flash_kernel_traitsILi256ELi128ELi64ELi8ES3_EELb1ELb0ELb0ELb0ELb0ELb0ELb0ELb0EEEvNS_16Flash_fwd_paramsE)
        /*0014*/ 	.short	0x0160
        /*0016*/ 	.short	0x01d0


	//----- nvinfo : EIATTR_CBANK_PARAM_SIZE
	.align		4
.L_738:
        /*0018*/ 	.byte	0x03, 0x19
        /*001a*/ 	.short	0x01d0


	//----- nvinfo : EIATTR_KPARAM_INFO
	.align		4
        /*001c*/ 	.byte	0x04, 0x17
        /*001e*/ 	.short	(.L_740 - .L_739)
.L_739:
        /*0020*/ 	.word	0x00000000
        /*0024*/ 	.short	0x0000
        /*0026*/ 	.short	0x0000
        /*0028*/ 	.byte	0x00, 0xf0, 0x41, 0x07


	//----- nvinfo : EIATTR_MAXREG_COUNT
	.align		4
.L_740:
        /*002c*/ 	.byte	0x03, 0x1b
        /*002e*/ 	.short	0x00ff


	//----- nvinfo : EIATTR_NUM_BARRIERS
	.align		4
        /*0030*/ 	.byte	0x02, 0x4c
        /*0032*/ 	.byte	0x01
	.zero		1


	//----- nvinfo : EIATTR_ANNOTATIONS
	.align		4
        /*0034*/ 	.byte	0x04, 0x55
        /*0036*/ 	.short	(.L_742 - .L_741)


	//   ....[0]....
.L_741:
        /* <DEDUP_REMOVED lines=29> */


	//----- nvinfo : EIATTR_MERCURY_ISA_VERSION
	.align		4
.L_742:
        /*01f8*/ 	.byte	0x03, 0x5f
        /*01fa*/ 	.short	0x0000


	//----- nvinfo : EIATTR_INT_WARP_WIDE_INSTR_OFFSETS
	.align		4
        /*01fc*/ 	.byte	0x04, 0x31
        /*01fe*/ 	.short	(.L_744 - .L_743)


	//   ....[0]....
.L_743:
        /*0200*/ 	.word	0x000079b0


	//----- nvinfo : EIATTR_COOP_GROUP_MASK_REGIDS
	.align		4
.L_744:
        /*0204*/ 	.byte	0x04, 0x29
        /*0206*/ 	.short	(.L_746 - .L_745)


	//   ....[0]....
.L_745:
        /*0208*/ 	.word	0xffffffff


	//   ....[1]....
        /*020c*/ 	.word	0xffffffff


	//   ....[2]....
        /*0210*/ 	.word	0xffffffff


	//   ....[3]....
        /*0214*/ 	.word	0xffffffff


	//   ....[4]....
        /*0218*/ 	.word	0xffffffff


	//   ....[5]....
        /*021c*/ 	.word	0xffffffff


	//   ....[6]....
        /*0220*/ 	.word	0xffffffff


	//   ....[7]....
        /*0224*/ 	.word	0xffffffff


	//   ....[8]....
        /*0228*/ 	.word	0xffffffff


	//   ....[9]....
        /*022c*/ 	.word	0xffffffff


	//   ....[10]....
        /*0230*/ 	.word	0xffffffff


	//   ....[11]....
        /*0234*/ 	.word	0xffffffff


	//----- nvinfo : EIATTR_COOP_GROUP_INSTR_OFFSETS
	.align		4
.L_746:
        /*0238*/ 	.byte	0x04, 0x28
        /*023a*/ 	.short	(.L_748 - .L_747)


	//   ....[0]....
.L_747:
        /*023c*/ 	.word	0x00004660


	//   ....[1]....
        /*0240*/ 	.word	0x00004690


	//   ....[2]....
        /*0244*/ 	.word	0x000046c0


	//   ....[3]....
        /*0248*/ 	.word	0x00004730


	//   ....[4]....
        /*024c*/ 	.word	0x00009380


	//   ....[5]....
        /*0250*/ 	.word	0x000093d0


	//   ....[6]....
        /*0254*/ 	.word	0x00009400


	//   ....[7]....
        /*0258*/ 	.word	0x00009410


	//   ....[8]....
        /*025c*/ 	.word	0x0000b920


	//   ....[9]....
        /*0260*/ 	.word	0x0000b960


	//   ....[10]....
        /*0264*/ 	.word	0x0000ba40


	//   ....[11]....
        /*0268*/ 	.word	0x0000ba70


	//----- nvinfo : EIATTR_EXIT_INSTR_OFFSETS
	.align		4
.L_748:
        /*026c*/ 	.byte	0x04, 0x1c
        /*026e*/ 	.short	(.L_750 - .L_749)


	//   ....[0]....
.L_749:
        /*0270*/ 	.word	0x00000730


	//   ....[1]....
        /*0274*/ 	.word	0x0000d7f0


	//   ....[2]....
        /*0278*/ 	.word	0x0000d910


	//   ....[3]....
        /*027c*/ 	.word	0x0000d930


	//   ....[4]....
        /*0280*/ 	.word	0x0000e440


	//   ....[5]....
        /*0284*/ 	.word	0x0000e4c0


	//----- nvinfo : EIATTR_CTAIDZ_USED
	.align		4
.L_750:
        /*0288*/ 	.byte	0x01, 0x04
	.zero		2


	//----- nvinfo : EIATTR_CRS_STACK_SIZE
	.align		4
        /*028c*/ 	.byte	0x04, 0x1e
        /*028e*/ 	.short	(.L_752 - .L_751)
.L_751:
        /*0290*/ 	.word	0x00000000
.L_752:


//--------------------- .nv.info._ZN5flash16flash_fwd_kernelI23Flash_fwd_kernel_traitsILi256ELi128ELi64ELi8ELb0ELb0EN7cutlass6half_tE19Flash_kernel_traitsILi256ELi128ELi64ELi8ES3_EELb1ELb0ELb1ELb0ELb0ELb0ELb0ELb0EEEvNS_16Flash_fwd_paramsE --------------------------
	.section	.nv.info._ZN5flash16flash_fwd_kernelI23Flash_fwd_kernel_traitsILi256ELi128ELi64ELi8ELb0ELb0EN7cutlass6half_tE19Flash_kernel_traitsILi256ELi128ELi64ELi8ES3_EELb1ELb0ELb1ELb0ELb0ELb0ELb0ELb0EEEvNS_16Flash_fwd_paramsE,"",@"SHT_CUDA_INFO"
	.sectionflags	@""
	.align	4


	//----- nvinfo : EIATTR_CUDA_API_VERSION
	.align		4
        /*0000*/ 	.byte	0x04, 0x37
        /*0002*/ 	.short	(.L_754 - .L_753)
.L_753:
        /*0004*/ 	.word	0x00000082


	//----- nvinfo : EIATTR_SW2861232_WAR
	.align		4
.L_754:
        /*0008*/ 	.byte	0x01, 0x35
	.zero		2


	//----- nvinfo : EIATTR_PARAM_CBANK
	.align		4
        /*000c*/ 	.byte	0x04, 0x0a
        /*000e*/ 	.short	(.L_756 - .L_755)
	.align		4
.L_755:
        /*0010*/ 	.word	index@(.nv.constant0._ZN5flash16flash_fwd_kernelI23Flash_fwd_kernel_traitsILi256ELi128ELi64ELi8ELb0ELb0EN7cutlass6half_tE19Flash_kernel_traitsILi256ELi128ELi64ELi8ES3_EELb1ELb0ELb1ELb0ELb0ELb0ELb0ELb0EEEvNS_16Flash_fwd_paramsE)
        /*0014*/ 	.short	0x0160
        /*0016*/ 	.short	0x01d0


	//----- nvinfo : EIATTR_CBANK_PARAM_SIZE
	.align		4
.L_756:
        /*0018*/ 	.byte	0x03, 0x19
        /*001a*/ 	.short	0x01d0


	//----- nvinfo : EIATTR_KPARAM_INFO
	.align		4
        /*001c*/ 	.byte	0x04, 0x17
        /*001e*/ 	.short	(.L_758 - .L_757)
.L_757:
        /*0020*/ 	.word	0x00000000
        /*0024*/ 	.short	0x0000
        /*0026*/ 	.short	0x0000
        /*0028*/ 	.byte	0x00, 0xf0, 0x41, 0x07


	//----- nvinfo : EIATTR_MAXREG_COUNT
	.align		4
.L_758:
        /*002c*/ 	.byte	0x03, 0x1b
        /*002e*/ 	.short	0x00ff


	//----- nvinfo : EIATTR_NUM_BARRIERS
	.align		4
        /*0030*/ 	.byte	0x02, 0x4c
        /*0032*/ 	.byte	0x01
	.zero		1


	//----- nvinfo : EIATTR_ANNOTATIONS
	.align		4
        /*0034*/ 	.byte	0x04, 0x55
        /*0036*/ 	.short	(.L_760 - .L_759)


	//   ....[0]....
.L_759:
        /* <DEDUP_REMOVED lines=15> */


	//----- nvinfo : EIATTR_MERCURY_ISA_VERSION
	.align		4
.L_760:
        /*0118*/ 	.byte	0x03, 0x5f
        /*011a*/ 	.short	0x0000


	//----- nvinfo : EIATTR_COOP_GROUP_MASK_REGIDS
	.align		4
        /*011c*/ 	.byte	0x04, 0x29
        /*011e*/ 	.short	(.L_762 - .L_761)


	//   ....[0]....
.L_761:
        /*0120*/ 	.word	0xffffffff


	//   ....[1]....
        /*0124*/ 	.word	0xffffffff


	//   ....[2]....
        /*0128*/ 	.word	0xffffffff


	//   ....[3]....
        /*012c*/ 	.word	0xffffffff


	//   ....[4]....
        /*0130*/ 	.word	0xffffffff


	//   ....[5]....
        /*0134*/ 	.word	0xffffffff


	//   ....[6]....
        /*0138*/ 	.word	0xffffffff


	//   ....[7]....
        /*013c*/ 	.word	0xffffffff


	//   ....[8]....
        /*0140*/ 	.word	0xffffffff


	//   ....[9]....
        /*0144*/ 	.word	0xffffffff


	//   ....[10]....
        /*0148*/ 	.word	0xffffffff


	//   ....[11]....
        /*014c*/ 	.word	0xffffffff


	//   ....[12]....
        /*0150*/ 	.word	0xffffffff


	//   ....[13]....
        /*0154*/ 	.word	0xffffffff


	//   ....[14]....
        /*0158*/ 	.word	0xffffffff


	//   ....[15]....
        /*015c*/ 	.word	0xffffffff


	//   ....[16]....
        /*0160*/ 	.word	0xffffffff


	//   ....[17]....
        /*0164*/ 	.word	0xffffffff


	//   ....[18]....
        /*0168*/ 	.word	0xffffffff


	//   ....[19]....
        /*016c*/ 	.word	0xffffffff


	//----- nvinfo : EIATTR_COOP_GROUP_INSTR_OFFSETS
	.align		4
.L_762:
        /*0170*/ 	.byte	0x04, 0x28
        /*0172*/ 	.short	(.L_764 - .L_763)


	//   ....[0]....
.L_763:
        /*0174*/ 	.word	0x00005350


	//   ....[1]....
        /*0178*/ 	.word	0x00005540


	//   ....[2]....
        /*017c*/ 	.word	0x000056a0


	//   ....[3]....
        /*0180*/ 	.word	0x000057d0


	//   ....[4]....
        /*0184*/ 	.word	0x000093d0


	//   ....[5]....
        /*0188*/ 	.word	0x00009490


	//   ....[6]....
        /*018c*/ 	.word	0x000094c0


	//   ....[7]....
        /*0190*/ 	.word	0x00009540


	//   ....[8]....
        /*0194*/ 	.word	0x0000dac0


	//   ....[9]....
        /*0198*/ 	.word	0x0000daf0


	//   ....[10]....
        /*019c*/ 	.word	0x0000dbc0


	//   ....[11]....
        /*01a0*/ 	.word	0x0000dbf0


	//   ....[12]....
        /*01a4*/ 	.word	0x00012400


	//   ....[13]....
        /*01a8*/ 	.word	0x00012460


	//   ....[14]....
        /*01ac*/ 	.word	0x00012480


	//   ....[15]....
        /*01b0*/ 	.word	0x000124a0


	//   ....[16]....
        /*01b4*/ 	.word	0x00014b60


	//   ....[17]....
        /*01b8*/ 	.word	0x00014ba0


	//   ....[18]....
        /*01bc*/ 	.word	0x00014cc0


	//   ....[19]....
        /*01c0*/ 	.word	0x00014d00


	//----- nvinfo : EIATTR_EXIT_INSTR_OFFSETS
	.align		4
.L_764:
        /*01c4*/ 	.byte	0x04, 0x1c
        /*01c6*/ 	.short	(.L_766 - .L_765)


	//   ....[0]....
.L_765:
        /*01c8*/ 	.word	0x000006e0


	//   ....[1]....
        /*01cc*/ 	.word	0x00001350


	//   ....[2]....
        /*01d0*/ 	.word	0x000013d0


	//   ....[3]....
        /*01d4*/ 	.word	0x00016a50


	//   ....[4]....
        /*01d8*/ 	.word	0x00016b70


	//   ....[5]....
        /*01dc*/ 	.word	0x00016b90


	//----- nvinfo : EIATTR_CTAIDZ_USED
	.align		4
.L_766:
        /*01e0*/ 	.byte	0x01, 0x04
	.zero		2


	//----- nvinfo : EIATTR_CRS_STACK_SIZE
	.align		4
        /*01e4*/ 	.byte	0x04, 0x1e
        /*01e6*/ 	.short	(.L_768 - .L_767)
.L_767:
        /*01e8*/ 	.word	0x00000000
.L_768:


//--------------------- .nv.info._ZN5flash16flash_fwd_kernelI23Flash_fwd_kernel_traitsILi256ELi128ELi64ELi8ELb0ELb0EN7cutlass6half_tE19Flash_kernel_traitsILi256ELi128ELi64ELi8ES3_EELb1ELb0ELb0ELb0ELb0ELb1ELb0ELb0EEEvNS_16Flash_fwd_paramsE --------------------------
	.section	.nv.info._ZN5flash16flash_fwd_kernelI23Flash_fwd_kernel_traitsILi256ELi128ELi64ELi8ELb0ELb0EN7cutlass6half_tE19Flash_kernel_traitsILi256ELi128ELi64ELi8ES3_EELb1ELb0ELb0ELb0ELb0ELb1ELb0ELb0EEEvNS_16Flash_fwd_paramsE,"",@"SHT_CUDA_INFO"
	.sectionflags	@""
	.align	4


	//----- nvinfo : EIATTR_CUDA_API_VERSION
	.align		4
        /*0000*/ 	.byte	0x04, 0x37
        /*0002*/ 	.short	(.L_770 - .L_769)
.L_769:
        /*0004*/ 	.word	0x00000082


	//----- nvinfo : EIATTR_SW2861232_WAR
	.align		4
.L_770:
        /*0008*/ 	.byte	0x01, 0x35
	.zero		2


	//----- nvinfo : EIATTR_PARAM_CBANK
	.align		4
        /*000c*/ 	.byte	0x04, 0x0a
        /*000e*/ 	.short	(.L_772 - .L_771)
	.align		4
.L_771:
        /*0010*/ 	.word	index@(.nv.constant0._ZN5flash16flash_fwd_kernelI23Flash_fwd_kernel_traitsILi256ELi128ELi64ELi8ELb0ELb0EN7cutlass6half_tE19Flash_kernel_traitsILi256ELi128ELi64ELi8ES3_EELb1ELb0ELb0ELb0ELb0ELb1ELb0ELb0EEEvNS_16Flash_fwd_paramsE)
        /*0014*/ 	.short	0x0160
        /*0016*/ 	.short	0x01d0


	//----- nvinfo : EIATTR_CBANK_PARAM_SIZE
	.align		4
.L_772:
        /*0018*/ 	.byte	0x03, 0x19
        /*001a*/ 	.short	0x01d0


	//----- nvinfo : EIATTR_KPARAM_INFO
	.align		4
        /*001c*/ 	.byte	0x04, 0x17
        /*001e*/ 	.short	(.L_774 - .L_773)
.L_773:
        /*0020*/ 	.word	0x00000000
        /*0024*/ 	.short	0x0000
        /*0026*/ 	.short	0x0000
        /*0028*/ 	.byte	0x00, 0xf0, 0x41, 0x07


	//----- nvinfo : EIATTR_MAXREG_COUNT
	.align		4
.L_774:
        /*002c*/ 	.byte	0x03, 0x1b
        /*002e*/ 	.short	0x00ff


	//----- nvinfo : EIATTR_NUM_BARRIERS
	.align		4
        /*0030*/ 	.byte	0x02, 0x4c
        /*0032*/ 	.byte	0x01
	.zero		1


	//----- nvinfo : EIATTR_ANNOTATIONS
	.align		4
        /*0034*/ 	.byte	0x04, 0x55
        /*0036*/ 	.short	(.L_776 - .L_775)


	//   ....[0]....
.L_775:
        /*0038*/ 	.word	0x00000001
        /*003c*/ 	.byte	0xa0, 0x4f, 0x00, 0x00, 0x01, 0x00, 0x00, 0x00, 0x00, 0x61, 0x00, 0x00, 0x01, 0x00, 0x00, 0x00
        /*004c*/ 	.byte	0x20, 0x62, 0x00, 0x00, 0x01, 0x00, 0x00, 0x00, 0xe0, 0x7f, 0x00, 0x00


	//----- nvinfo : EIATTR_MERCURY_ISA_VERSION
	.align		4
.L_776:
        /*0058*/ 	.byte	0x03, 0x5f
        /*005a*/ 	.short	0x0000


	//----- nvinfo : EIATTR_COOP_GROUP_MASK_REGIDS
	.align		4
        /*005c*/ 	.byte	0x04, 0x29
        /*005e*/ 	.short	(.L_778 - .L_777)


	//   ....[0]....
.L_777:
        /*0060*/ 	.word	0xffffffff


	//   ....[1]....
        /*0064*/ 	.word	0xffffffff


	//   ....[2]....
        /*0068*/ 	.word	0xffffffff


	//   ....[3]....
        /*006c*/ 	.word	0xffffffff


	//   ....[4]....
        /*0070*/ 	.word	0xffffffff


	//   ....[5]....
        /*0074*/ 	.word	0xffffffff


	//   ....[6]....
        /*0078*/ 	.word	0xffffffff


	//   ....[7]....
        /*007c*/ 	.word	0xffffffff


	//   ....[8]....
        /*0080*/ 	.word	0xffffffff


	//   ....[9]....
        /*0084*/ 	.word	0xffffffff


	//   ....[10]....
        /*0088*/ 	.word	0xffffffff


	//   ....[11]....
        /*008c*/ 	.word	0xffffffff


	//----- nvinfo : EIATTR_COOP_GROUP_INSTR_OFFSETS
	.align		4
.L_778:
        /*0090*/ 	.byte	0x04, 0x28
        /*0092*/ 	.short	(.L_780 - .L_779)


	//   ....[0]....
.L_779:
        /*0094*/ 	.word	0x000032b0


	//   ....[1]....
        /*0098*/ 	.word	0x000033c0


	//   ....[2]....
        /*009c*/ 	.word	0x000033e0


	//   ....[3]....
        /*00a0*/ 	.word	0x00003480


	//   ....[4]....
        /*00a4*/ 	.word	0x00006360


	//   ....[5]....
        /*00a8*/ 	.word	0x00006370


	//   ....[6]....
        /*00ac*/ 	.word	0x000063c0


	//   ....[7]....
        /*00b0*/ 	.word	0x000063d0


	//   ....[8]....
        /*00b4*/ 	.word	0x00008910


	//   ....[9]....
        /*00b8*/ 	.word	0x00008950


	//   ....[10]....
        /*00bc*/ 	.word	0x00008a60


	//   ....[11]....
        /*00c0*/ 	.word	0x00008a80


	//----- nvinfo : EIATTR_EXIT_INSTR_OFFSETS
	.align		4
.L_780:
        /*00c4*/ 	.byte	0x04, 0x1c
        /*00c6*/ 	.short	(.L_782 - .L_781)


	//   ....[0]....
.L_781:
        /*00c8*/ 	.word	0x00000720


	//   ....[1]....
        /*00cc*/ 	.word	0x0000a690


	//   ....[2]....
        /*00d0*/ 	.word	0x0000a780


	//   ....[3]....
        /*00d4*/ 	.word	0x0000b160


	//   ....[4]....
        /*00d8*/ 	.word	0x0000b1e0


	//----- nvinfo : EIATTR_CTAIDZ_USED
	.align		4
.L_782:
        /*00dc*/ 	.byte	0x01, 0x04
	.zero		2


	//----- nvinfo : EIATTR_CRS_STACK_SIZE
	.align		4
        /*00e0*/ 	.byte	0x04, 0x1e
        /*00e2*/ 	.short	(.L_784 - .L_783)
.L_783:
        /*00e4*/ 	.word	0x00000000
.L_784:


//--------------------- .nv.info._ZN5flash16flash_fwd_kernelI23Flash_fwd_kernel_traitsILi256ELi128ELi64ELi8ELb0ELb0EN7cutlass6half_tE19Flash_kernel_traitsILi256ELi128ELi64ELi8ES3_EELb0ELb0ELb0ELb0ELb0ELb1ELb1ELb0EEEvNS_16Flash_fwd_paramsE --------------------------
	.section	.nv.info._ZN5flash16flash_fwd_kernelI23Flash_fwd_kernel_traitsILi256ELi128ELi64ELi8ELb0ELb0EN7cutlass6half_tE19Flash_kernel_traitsILi256ELi128ELi64ELi8ES3_EELb0ELb0ELb0ELb0ELb0ELb1ELb1ELb0EEEvNS_16Flash_fwd_paramsE,"",@"SHT_CUDA_INFO"
	.sectionflags	@""
	.align	4


	//----- nvinfo : EIATTR_CUDA_API_VERSION
	.align		4
        /*0000*/ 	.byte	0x04, 0x37
        /*0002*/ 	.short	(.L_786 - .L_785)
.L_785:
        /*0004*/ 	.word	0x00000082


	//----- nvinfo : EIATTR_SW2861232_WAR
	.align		4
.L_786:
        /*0008*/ 	.byte	0x01, 0x35
	.zero		2


	//----- nvinfo : EIATTR_PARAM_CBANK
	.align		4
        /*000c*/ 	.byte	0x04, 0x0a
        /*000e*/ 	.short	(.L_788 - .L_787)
	.align		4
.L_787:
        /*0010*/ 	.word	index@(.nv.constant0._ZN5flash16flash_fwd_kernelI23Flash_fwd_kernel_traitsILi256ELi128ELi64ELi8ELb0ELb0EN7cutlass6half_tE19Flash_kernel_traitsILi256ELi128ELi64ELi8ES3_EELb0ELb0ELb0ELb0ELb0ELb1ELb1ELb0EEEvNS_16Flash_fwd_paramsE)
        /*0014*/ 	.short	0x0160
        /*0016*/ 	.short	0x01d0


	//----- nvinfo : EIATTR_CBANK_PARAM_SIZE
	.align		4
.L_788:
        /*0018*/ 	.byte	0x03, 0x19
        /*001a*/ 	.short	0x01d0


	//----- nvinfo : EIATTR_KPARAM_INFO
	.align		4
        /*001c*/ 	.byte	0x04, 0x17
        /*001e*/ 	.short	(.L_790 - .L_789)
.L_789:
        /*0020*/ 	.word	0x00000000
        /*0024*/ 	.short	0x0000
        /*0026*/ 	.short	0x0000
        /*0028*/ 	.byte	0x00, 0xf0, 0x41, 0x07


	//----- nvinfo : EIATTR_MAXREG_COUNT
	.align		4
.L_790:
        /*002c*/ 	.byte	0x03, 0x1b
        /*002e*/ 	.short	0x00ff


	//----- nvinfo : EIATTR_NUM_BARRIERS
	.align		4
        /*0030*/ 	.byte	0x02, 0x4c
        /*0032*/ 	.byte	0x01
	.zero		1


	//----- nvinfo : EIATTR_ANNOTATIONS
	.align		4
        /*0034*/ 	.byte	0x04, 0x55
        /*0036*/ 	.short	(.L_792 - .L_791)


	//   ....[0]....
.L_791:
        /*0038*/ 	.word	0x00000001
        /*003c*/ 	.byte	0x40, 0x41, 0x00, 0x00, 0x01, 0x00, 0x00, 0x00, 0x30, 0x5d, 0x00, 0x00, 0x01, 0x00, 0x00, 0x00
        /*004c*/ 	.byte	0x50, 0x75, 0x00, 0x00, 0x01, 0x00, 0x00, 0x00, 0xc0, 0x7a, 0x00, 0x00


	//----- nvinfo : EIATTR_MERCURY_ISA_VERSION
	.align		4
.L_792:
        /*0058*/ 	.byte	0x03, 0x5f
        /*005a*/ 	.short	0x0000


	//----- nvinfo : EIATTR_COOP_GROUP_MASK_REGIDS
	.align		4
        /*005c*/ 	.byte	0x04, 0x29
        /*005e*/ 	.short	(.L_794 - .L_793)


	//   ....[0]....
.L_793:
        /*0060*/ 	.word	0xffffffff


	//   ....[1]....
        /*0064*/ 	.word	0xffffffff


	//   ....[2]....
        /*0068*/ 	.word	0xffffffff


	//   ....[3]....
        /*006c*/ 	.word	0xffffffff


	//   ....[4]....
        /*0070*/ 	.word	0xffffffff


	//   ....[5]....
        /*0074*/ 	.word	0xffffffff


	//   ....[6]....
        /*0078*/ 	.word	0xffffffff


	//   ....[7]....
        /*007c*/ 	.word	0xffffffff


	//   ....[8]....
        /*0080*/ 	.word	0xffffffff


	//   ....[9]....
        /*0084*/ 	.word	0xffffffff


	//   ....[10]....
        /*0088*/ 	.word	0xffffffff


	//   ....[11]....
        /*008c*/ 	.word	0xffffffff


	//----- nvinfo : EIATTR_COOP_GROUP_INSTR_OFFSETS
	.align		4
.L_794:
        /*0090*/ 	.byte	0x04, 0x28
        /*0092*/ 	.short	(.L_796 - .L_795)


	//   ....[0]....
.L_795:
        /*0094*/ 	.word	0x000032c0


	//   ....[1]....
        /*0098*/ 	.word	0x000032e0


	//   ....[2]....
        /*009c*/ 	.word	0x00003380


	//   ....[3]....
        /*00a0*/ 	.word	0x00003390


	//   ....[4]....
        /*00a4*/ 	.word	0x00005e70


	//   ....[5]....
        /*00a8*/ 	.word	0x00005e80


	//   ....[6]....
        /*00ac*/ 	.word	0x00005ea0


	//   ....[7]....
        /*00b0*/ 	.word	0x00005ec0


	//   ....[8]....
        /*00b4*/ 	.word	0x00007b00


	//   ....[9]....
        /*00b8*/ 	.word	0x00007c00


	//   ....[10]....
        /*00bc*/ 	.word	0x00007f90


	//   ....[11]....
        /*00c0*/ 	.word	0x00007fc0


	//----- nvinfo : EIATTR_EXIT_INSTR_OFFSETS
	.align		4
.L_796:
        /*00c4*/ 	.byte	0x04, 0x1c
        /*00c6*/ 	.short	(.L_798 - .L_797)


	//   ....[0]....
.L_797:
        /*00c8*/ 	.word	0x000004e0


	//   ....[1]....
        /*00cc*/ 	.word	0x00009820


	//   ....[2]....
        /*00d0*/ 	.word	0x00009910


	//   ....[3]....
        /*00d4*/ 	.word	0x0000a2e0


	//   ....[4]....
        /*00d8*/ 	.word	0x0000a360


	//----- nvinfo : EIATTR_CTAIDZ_USED
	.align		4
.L_798:
        /*00dc*/ 	.byte	0x01, 0x04
	.zero		2


	//----- nvinfo : EIATTR_CRS_STACK_SIZE
	.align		4
        /*00e0*/ 	.byte	0x04, 0x1e
        /*00e2*/ 	.short	(.L_800 - .L_799)
.L_799:
        /*00e4*/ 	.word	0x00000000
.L_800:


//--------------------- .nv.info._ZN5flash16flash_fwd_kernelI23Flash_fwd_kernel_traitsILi256ELi128ELi64ELi8ELb0ELb0EN7cutlass6half_tE19Flash_kernel_traitsILi256ELi128ELi64ELi8ES3_EELb1ELb0ELb0ELb1ELb0ELb0ELb0ELb0EEEvNS_16Flash_fwd_paramsE --------------------------
	.section	.nv.info._ZN5flash16flash_fwd_kernelI23Flash_fwd_kernel_traitsILi256ELi128ELi64ELi8ELb0ELb0EN7cutlass6half_tE19Flash_kernel_traitsILi256ELi128ELi64ELi8ES3_EELb1ELb0ELb0ELb1ELb0ELb0ELb0ELb0EEEvNS_16Flash_fwd_paramsE,"",@"SHT_CUDA_INFO"
	.sectionflags	@""
	.align	4


	//----- nvinfo : EIATTR_CUDA_API_VERSION
	.align		4
        /*0000*/ 	.byte	0x04, 0x37
        /*0002*/ 	.short	(.L_802 - .L_801)
.L_801:
        /*0004*/ 	.word	0x00000082


	//----- nvinfo : EIATTR_SW2861232_WAR
	.align		4
.L_802:
        /*0008*/ 	.byte	0x01, 0x35
	.zero		2


	//----- nvinfo : EIATTR_PARAM_CBANK
	.align		4
        /*000c*/ 	.byte	0x04, 0x0a
        /*000e*/ 	.short	(.L_804 - .L_803)
	.align		4
.L_803:
        /*0010*/ 	.word	index@(.nv.constant0._ZN5flash16flash_fwd_kernelI23Flash_fwd_kernel_traitsILi256ELi128ELi64ELi8ELb0ELb0EN7cutlass6half_tE19Flash_kernel_traitsILi256ELi128ELi64ELi8ES3_EELb1ELb0ELb0ELb1ELb0ELb0ELb0ELb0EEEvNS_16Flash_fwd_paramsE)
        /*0014*/ 	.short	0x0160
        /*0016*/ 	.short	0x01d0


	//----- nvinfo : EIATTR_CBANK_PARAM_SIZE
	.align		4
.L_804:
        /*0018*/ 	.byte	0x03, 0x19
        /*001a*/ 	.short	0x01d0


	//----- nvinfo : EIATTR_KPARAM_INFO
	.align		4
        /*001c*/ 	.byte	0x04, 0x17
        /*001e*/ 	.short	(.L_806 - .L_805)
.L_805:
        /*0020*/ 	.word	0x00000000
        /*0024*/ 	.short	0x0000
        /*0026*/ 	.short	0x0000
        /*0028*/ 	.byte	0x00, 0xf0, 0x41, 0x07


	//----- nvinfo : EIATTR_MAXREG_COUNT
	.align		4
.L_806:
        /*002c*/ 	.byte	0x03, 0x1b
        /*002e*/ 	.short	0x00ff


	//----- nvinfo : EIATTR_NUM_BARRIERS
	.align		4
        /*0030*/ 	.byte	0x02, 0x4c
        /*0032*/ 	.byte	0x01
	.zero		1


	//----- nvinfo : EIATTR_ANNOTATIONS
	.align		4
        /*0034*/ 	.byte	0x04, 0x55
        /*0036*/ 	.short	(.L_808 - .L_807)


	//   ....[0]....
.L_807:
        /* <DEDUP_REMOVED lines=12> */


	//----- nvinfo : EIATTR_MERCURY_ISA_VERSION
	.align		4
.L_808:
        /*00e8*/ 	.byte	0x03, 0x5f
        /*00ea*/ 	.short	0x0000


	//----- nvinfo : EIATTR_INT_WARP_WIDE_INSTR_OFFSETS
	.align		4
        /*00ec*/ 	.byte	0x04, 0x31
        /*00ee*/ 	.short	(.L_810 - .L_809)


	//   ....[0]....
.L_809:
        /*00f0*/ 	.word	0x00007ec0


	//----- nvinfo : EIATTR_COOP_GROUP_MASK_REGIDS
	.align		4
.L_810:
        /*00f4*/ 	.byte	0x04, 0x29
        /*00f6*/ 	.short	(.L_812 - .L_811)


	//   ....[0]....
.L_811:
        /*00f8*/ 	.word	0xffffffff


	//   ....[1]....
        /*00fc*/ 	.word	0xffffffff


	//   ....[2]....
        /*0100*/ 	.word	0xffffffff


	//   ....[3]....
        /*0104*/ 	.word	0xffffffff


	//   ....[4]....
        /*0108*/ 	.word	0xffffffff


	//   ....[5]....
        /*010c*/ 	.word	0xffffffff


	//   ....[6]....
        /*0110*/ 	.word	0xffffffff


	//   ....[7]....
        /*0114*/ 	.word	0xffffffff


	//   ....[8]....
        /*0118*/ 	.word	0xffffffff


	//   ....[9]....
        /*011c*/ 	.word	0xffffffff


	//   ....[10]....
        /*0120*/ 	.word	0xffffffff


	//   ....[11]....
        /*0124*/ 	.word	0xffffffff


	//----- nvinfo : EIATTR_COOP_GROUP_INSTR_OFFSETS
	.align		4
.L_812:
        /*0128*/ 	.byte	0x04, 0x28
        /*012a*/ 	.short	(.L_814 - .L_813)


	//   ....[0]....
.L_813:
        /*012c*/ 	.word	0x00005050


	//   ....[1]....
        /*0130*/ 	.word	0x00005100


	//   ....[2]....
        /*0134*/ 	.word	0x00005120


	//   ....[3]....
        /*0138*/ 	.word	0x000051c0


	//   ....[4]....
        /*013c*/ 	.word	0x00009ee0


	//   ....[5]....
        /*0140*/ 	.word	0x00009f70


	//   ....[6]....
        /*0144*/ 	.word	0x00009f90


	//   ....[7]....
        /*0148*/ 	.word	0x0000a040


	//   ....[8]....
        /*014c*/ 	.word	0x0000c4c0


	//   ....[9]....
        /*0150*/ 	.word	0x0000c500


	//   ....[10]....
        /*0154*/ 	.word	0x0000c5e0


	//   ....[11]....
        /*0158*/ 	.word	0x0000c610


	//----- nvinfo : EIATTR_EXIT_INSTR_OFFSETS
	.align		4
.L_814:
        /*015c*/ 	.byte	0x04, 0x1c
        /*015e*/ 	.short	(.L_816 - .L_815)


	//   ....[0]....
.L_815:
        /*0160*/ 	.word	0x00000730


	//   ....[1]....
        /*0164*/ 	.word	0x0000e3c0


	//   ....[2]....
        /*0168*/ 	.word	0x0000e4e0


	//   ....[3]....
        /*016c*/ 	.word	0x0000e500


	//   ....[4]....
        /*0170*/ 	.word	0x0000f020


	//   ....[5]....
        /*0174*/ 	.word	0x0000f0a0


	//----- nvinfo : EIATTR_CTAIDZ_USED
	.align		4
.L_816:
        /*0178*/ 	.byte	0x01, 0x04
	.zero		2


	//----- nvinfo : EIATTR_CRS_STACK_SIZE
	.align		4
        /*017c*/ 	.byte	0x04, 0x1e
        /*017e*/ 	.short	(.L_818 - .L_817)
.L_817:
        /*0180*/ 	.word	0x00000000
.L_818:


//--------------------- .nv.info._ZN5flash16flash_fwd_kernelI23Flash_fwd_kernel_traitsILi256ELi128ELi64ELi8ELb0ELb0EN7cutlass6half_tE19Flash_kernel_traitsILi256ELi128ELi64ELi8ES3_EELb1ELb0ELb0ELb0ELb0ELb0ELb0ELb1EEEvNS_16Flash_fwd_paramsE --------------------------
	.section	.nv.info._ZN5flash16flash_fwd_kernelI23Flash_fwd_kernel_traitsILi256ELi128ELi64ELi8ELb0ELb0EN7cutlass6half_tE19Flash_kernel_traitsILi256ELi128ELi64ELi8ES3_EELb1ELb0ELb0ELb0ELb0ELb0ELb0ELb1EEEvNS_16Flash_fwd_paramsE,"",@"SHT_CUDA_INFO"
	.sectionflags	@""
	.align	4


	//----- nvinfo : EIATTR_CUDA_API_VERSION
	.align		4
        /*0000*/ 	.byte	0x04, 0x37
        /*0002*/ 	.short	(.L_820 - .L_819)
.L_819:
        /*0004*/ 	.word	0x00000082


	//----- nvinfo : EIATTR_SW2861232_WAR
	.align		4
.L_820:
        /*0008*/ 	.byte	0x01, 0x35
	.zero		2


	//----- nvinfo : EIATTR_PARAM_CBANK
	.align		4
        /*000c*/ 	.byte	0x04, 0x0a
        /*000e*/ 	.short	(.L_822 - .L_821)
	.align		4
.L_821:
        /*0010*/ 	.word	index@(.nv.constant0._ZN5flash16flash_fwd_kernelI23Flash_fwd_kernel_traitsILi256ELi128ELi64ELi8ELb0ELb0EN7cutlass6half_tE19Flash_kernel_traitsILi256ELi128ELi64ELi8ES3_EELb1ELb0ELb0ELb0ELb0ELb0ELb0ELb1EEEvNS_16Flash_fwd_paramsE)
        /*0014*/ 	.short	0x0160
        /*0016*/ 	.short	0x01d0


	//----- nvinfo : EIATTR_CBANK_PARAM_SIZE
	.align		4
.L_822:
        /*0018*/ 	.byte	0x03, 0x19
        /*001a*/ 	.short	0x01d0


	//----- nvinfo : EIATTR_KPARAM_INFO
	.align		4
        /*001c*/ 	.byte	0x04, 0x17
        /*001e*/ 	.short	(.L_824 - .L_823)
.L_823:
        /*0020*/ 	.word	0x00000000
        /*0024*/ 	.short	0x0000
        /*0026*/ 	.short	0x0000
        /*0028*/ 	.byte	0x00, 0xf0, 0x41, 0x07


	//----- nvinfo : EIATTR_MAXREG_COUNT
	.align		4
.L_824:
        /*002c*/ 	.byte	0x03, 0x1b
        /*002e*/ 	.short	0x00ff


	//----- nvinfo : EIATTR_NUM_BARRIERS
	.align		4
        /*0030*/ 	.byte	0x02, 0x4c
        /*0032*/ 	.byte	0x01
	.zero		1


	//----- nvinfo : EIATTR_ANNOTATIONS
	.align		4
        /*0034*/ 	.byte	0x04, 0x55
        /*0036*/ 	.short	(.L_826 - .L_825)


	//   ....[0]....
.L_825:
        /* <DEDUP_REMOVED lines=23> */


	//----- nvinfo : EIATTR_MERCURY_ISA_VERSION
	.align		4
.L_826:
        /*0190*/ 	.byte	0x03, 0x5f
        /*0192*/ 	.short	0x0000


	//----- nvinfo : EIATTR_COOP_GROUP_MASK_REGIDS
	.align		4
        /*0194*/ 	.byte	0x04, 0x29
        /*0196*/ 	.short	(.L_828 - .L_827)


	//   ....[0]....
.L_827:
        /*0198*/ 	.word	0xffffffff


	//   ....[1]....
        /*019c*/ 	.word	0xffffffff


	//   ....[2]....
        /*01a0*/ 	.word	0xffffffff


	//   ....[3]....
        /*01a4*/ 	.word	0xffffffff


	//   ....[4]....
        /*01a8*/ 	.word	0xffffffff


	//   ....[5]....
        /*01ac*/ 	.word	0xffffffff


	//   ....[6]....
        /*01b0*/ 	.word	0xffffffff


	//   ....[7]....
        /*01b4*/ 	.word	0xffffffff


	//   ....[8]....
        /*01b8*/ 	.word	0xffffffff


	//   ....[9]....
        /*01bc*/ 	.word	0xffffffff


	//   ....[10]....
        /*01c0*/ 	.word	0xffffffff


	//   ....[11]....
        /*01c4*/ 	.word	0xffffffff


	//----- nvinfo : EIATTR_COOP_GROUP_INSTR_OFFSETS
	.align		4
.L_828:
        /*01c8*/ 	.byte	0x04, 0x28
        /*01ca*/ 	.short	(.L_830 - .L_829)


	//   ....[0]....
.L_829:
        /*01cc*/ 	.word	0x000046b0


	//   ....[1]....
        /*01d0*/ 	.word	0x00004700


	//   ....[2]....
        /*01d4*/ 	.word	0x000047e0


	//   ....[3]....
        /*01d8*/ 	.word	0x00004840


	//   ....[4]....
        /*01dc*/ 	.word	0x00009230


	//   ....[5]....
        /*01e0*/ 	.word	0x00009240


	//   ....[6]....
        /*01e4*/ 	.word	0x000092b0


	//   ....[7]....
        /*01e8*/ 	.word	0x000092e0


	//   ....[8]....
        /*01ec*/ 	.word	0x0000cbb0


	//   ....[9]....
        /*01f0*/ 	.word	0x0000cce0


	//   ....[10]....
        /*01f4*/ 	.word	0x0000d510


	//   ....[11]....
        /*01f8*/ 	.word	0x0000d540


	//----- nvinfo : EIATTR_EXIT_INSTR_OFFSETS
	.align		4
.L_830:
        /*01fc*/ 	.byte	0x04, 0x1c
        /*01fe*/ 	.short	(.L_832 - .L_831)


	//   ....[0]....
.L_831:
        /*0200*/ 	.word	0x00000660


	//   ....[1]....
        /*0204*/ 	.word	0x0000e9d0


	//   ....[2]....
        /*0208*/ 	.word	0x0000eae0


	//   ....[3]....
        /*020c*/ 	.word	0x0000eb00


	//   ....[4]....
        /*0210*/ 	.word	0x0000f610


	//   ....[5]....
        /*0214*/ 	.word	0x0000f690


	//----- nvinfo : EIATTR_CTAIDZ_USED
	.align		4
.L_832:
        /*0218*/ 	.byte	0x01, 0x04
	.zero		2


	//----- nvinfo : EIATTR_CRS_STACK_SIZE
	.align		4
        /*021c*/ 	.byte	0x04, 0x1e
        /*021e*/ 	.short	(.L_834 - .L_833)
.L_833:
        /*0220*/ 	.word	0x00000000
.L_834:


//--------------------- .nv.info._ZN5flash16flash_fwd_kernelI23Flash_fwd_kernel_traitsILi256ELi128ELi64ELi8ELb0ELb0EN7cutlass6half_tE19Flash_kernel_traitsILi256ELi128ELi64ELi8ES3_EELb0ELb0ELb0ELb0ELb0ELb0ELb1ELb0EEEvNS_16Flash_fwd_paramsE --------------------------
	.section	.nv.info._ZN5flash16flash_fwd_kernelI23Flash_fwd_kernel_traitsILi256ELi128ELi64ELi8ELb0ELb0EN7cutlass6half_tE19Flash_kernel_traitsILi256ELi128ELi64ELi8ES3_EELb0ELb0ELb0ELb0ELb0ELb0ELb1ELb0EEEvNS_16Flash_fwd_paramsE,"",@"SHT_CUDA_INFO"
	.sectionflags	@""
	.align	4


	//----- nvinfo : EIATTR_CUDA_API_VERSION
	.align		4
        /*0000*/ 	.byte	0x04, 0x37
        /*0002*/ 	.short	(.L_836 - .L_835)
.L_835:
        /*0004*/ 	.word	0x00000082


	//----- nvinfo : EIATTR_SW2861232_WAR
	.align		4
.L_836:
        /*0008*/ 	.byte	0x01, 0x35
	.zero		2


	//----- nvinfo : EIATTR_PARAM_CBANK
	.align		4
        /*000c*/ 	.byte	0x04, 0x0a
        /*000e*/ 	.short	(.L_838 - .L_837)
	.align		4
.L_837:
        /*0010*/ 	.word	index@(.nv.constant0._ZN5flash16flash_fwd_kernelI23Flash_fwd_kernel_traitsILi256ELi128ELi64ELi8ELb0ELb0EN7cutlass6half_tE19Flash_kernel_traitsILi256ELi128ELi64ELi8ES3_EELb0ELb0ELb0ELb0ELb0ELb0ELb1ELb0EEEvNS_16Flash_fwd_paramsE)
        /*0014*/ 	.short	0x0160
        /*0016*/ 	.short	0x01d0


	//----- nvinfo : EIATTR_CBANK_PARAM_SIZE
	.align		4
.L_838:
        /*0018*/ 	.byte	0x03, 0x19
        /*001a*/ 	.short	0x01d0


	//----- nvinfo : EIATTR_KPARAM_INFO
	.align		4
        /*001c*/ 	.byte	0x04, 0x17
        /*001e*/ 	.short	(.L_840 - .L_839)
.L_839:
        /*0020*/ 	.word	0x00000000
        /*0024*/ 	.short	0x0000
        /*0026*/ 	.short	0x0000
        /*0028*/ 	.byte	0x00, 0xf0, 0x41, 0x07


	//----- nvinfo : EIATTR_MAXREG_COUNT
	.align		4
.L_840:
        /*002c*/ 	.byte	0x03, 0x1b
        /*002e*/ 	.short	0x00ff


	//----- nvinfo : EIATTR_NUM_BARRIERS
	.align		4
        /*0030*/ 	.byte	0x02, 0x4c
        /*0032*/ 	.byte	0x01
	.zero		1


	//----- nvinfo : EIATTR_ANNOTATIONS
	.align		4
        /*0034*/ 	.byte	0x04, 0x55
        /*0036*/ 	.short	(.L_842 - .L_841)


	//   ....[0]....
.L_841:
        /* <DEDUP_REMOVED lines=8> */


	//----- nvinfo : EIATTR_MERCURY_ISA_VERSION
	.align		4
.L_842:
        /*00a8*/ 	.byte	0x03, 0x5f
        /*00aa*/ 	.short	0x0000


	//----- nvinfo : EIATTR_INT_WARP_WIDE_INSTR_OFFSETS
	.align		4
        /*00ac*/ 	.byte	0x04, 0x31
        /*00ae*/ 	.short	(.L_844 - .L_843)


	//   ....[0]....
.L_843:
        /*00b0*/ 	.word	0x00005bb0


	//----- nvinfo : EIATTR_COOP_GROUP_MASK_REGIDS
	.align		4
.L_844:
        /*00b4*/ 	.byte	0x04, 0x29
        /*00b6*/ 	.short	(.L_846 - .L_845)


	//   ....[0]....
.L_845:
        /*00b8*/ 	.word	0xffffffff


	//   ....[1]....
        /*00bc*/ 	.word	0xffffffff


	//   ....[2]....
        /*00c0*/ 	.word	0xffffffff


	//   ....[3]....
        /*00c4*/ 	.word	0xffffffff


	//   ....[4]....
        /*00c8*/ 	.word	0xffffffff


	//   ....[5]....
        /*00cc*/ 	.word	0xffffffff


	//   ....[6]....
        /*00d0*/ 	.word	0xffffffff


	//   ....[7]....
        /*00d4*/ 	.word	0xffffffff


	//   ....[8]....
        /*00d8*/ 	.word	0xffffffff


	//   ....[9]....
        /*00dc*/ 	.word	0xffffffff


	//   ....[10]....
        /*00e0*/ 	.word	0xffffffff


	//   ....[11]....
        /*00e4*/ 	.word	0xffffffff


	//----- nvinfo : EIATTR_COOP_GROUP_INSTR_OFFSETS
	.align		4
.L_846:
        /*00e8*/ 	.byte	0x04, 0x28
        /*00ea*/ 	.short	(.L_848 - .L_847)


	//   ....[0]....
.L_847:
        /*00ec*/ 	.word	0x000044f0


	//   ....[1]....
        /*00f0*/ 	.word	0x00004510


	//   ....[2]....
        /*00f4*/ 	.word	0x000045b0


	//   ....[3]....
        /*00f8*/ 	.word	0x000045c0


	//   ....[4]....
        /*00fc*/ 	.word	0x00007a90


	//   ....[5]....
        /*0100*/ 	.word	0x00007ab0


	//   ....[6]....
        /*0104*/ 	.word	0x00007ae0


	//   ....[7]....
        /*0108*/ 	.word	0x00007af0


	//   ....[8]....
        /*010c*/ 	.word	0x00009af0


	//   ....[9]....
        /*0110*/ 	.word	0x00009b00


	//   ....[10]....
        /*0114*/ 	.word	0x00009b30


	//   ....[11]....
        /*0118*/ 	.word	0x00009b50


	//----- nvinfo : EIATTR_EXIT_INSTR_OFFSETS
	.align		4
.L_848:
        /*011c*/ 	.byte	0x04, 0x1c
        /*011e*/ 	.short	(.L_850 - .L_849)


	//   ....[0]....
.L_849:
        /*0120*/ 	.word	0x000004e0


	//   ....[1]....
        /*0124*/ 	.word	0x0000b670


	//   ....[2]....
        /*0128*/ 	.word	0x0000b790


	//   ....[3]....
        /*012c*/ 	.word	0x0000b7b0


	//   ....[4]....
        /*0130*/ 	.word	0x0000c2b0


	//   ....[5]....
        /*0134*/ 	.word	0x0000c330


	//----- nvinfo : EIATTR_CTAIDZ_USED
	.align		4
.L_850:
        /*0138*/ 	.byte	0x01, 0x04
	.zero		2


	//----- nvinfo : EIATTR_CRS_STACK_SIZE
	.align		4
        /*013c*/ 	.byte	0x04, 0x1e
        /*013e*/ 	.short	(.L_852 - .L_851)
.L_851:
        /*0140*/ 	.word	0x00000000
.L_852:


//--------------------- .nv.info._ZN5flash16flash_fwd_kernelI23Flash_fwd_kernel_traitsILi256ELi128ELi64ELi8ELb0ELb0EN7cutlass6half_tE19Flash_kernel_traitsILi256ELi128ELi64ELi8ES3_EELb1ELb0ELb0ELb1ELb0ELb0ELb0ELb1EEEvNS_16Flash_fwd_paramsE --------------------------
	.section	.nv.info._ZN5flash16flash_fwd_kernelI23Flash_fwd_kernel_traitsILi256ELi128ELi64ELi8ELb0ELb0EN7cutlass6half_tE19Flash_kernel_traitsILi256ELi128ELi64ELi8ES3_EELb1ELb0ELb0ELb1ELb0ELb0ELb0ELb1EEEvNS_16Flash_fwd_paramsE,"",@"SHT_CUDA_INFO"
	.sectionflags	@""
	.align	4


	//----- nvinfo : EIATTR_CUDA_API_VERSION
	.align		4
        /*0000*/ 	.byte	0x04, 0x37
        /*0002*/ 	.short	(.L_854 - .L_853)
.L_853:
        /*0004*/ 	.word	0x00000082


	//----- nvinfo : EIATTR_SW2861232_WAR
	.align		4
.L_854:
        /*0008*/ 	.byte	0x01, 0x35
	.zero		2


	//----- nvinfo : EIATTR_PARAM_CBANK
	.align		4
        /*000c*/ 	.byte	0x04, 0x0a
        /*000e*/ 	.short	(.L_856 - .L_855)
	.align		4
.L_855:
        /*0010*/ 	.word	index@(.nv.constant0._ZN5flash16flash_fwd_kernelI23Flash_fwd_kernel_traitsILi256ELi128ELi64ELi8ELb0ELb0EN7cutlass6half_tE19Flash_kernel_traitsILi256ELi128ELi64ELi8ES3_EELb1ELb0ELb0ELb1ELb0ELb0ELb0ELb1EEEvNS_16Flash_fwd_paramsE)
        /*0014*/ 	.short	0x0160
        /*0016*/ 	.short	0x01d0


	//----- nvinfo : EIATTR_CBANK_PARAM_SIZE
	.align		4
.L_856:
        /*0018*/ 	.byte	0x03, 0x19
        /*001a*/ 	.short	0x01d0


	//----- nvinfo : EIATTR_KPARAM_INFO
	.align		4
        /*001c*/ 	.byte	0x04, 0x17
        /*001e*/ 	.short	(.L_858 - .L_857)
.L_857:
        /*0020*/ 	.word	0x00000000
        /*0024*/ 	.short	0x0000
        /*0026*/ 	.short	0x0000
        /*0028*/ 	.byte	0x00, 0xf0, 0x41, 0x07


	//----- nvinfo : EIATTR_MAXREG_COUNT
	.align		4
.L_858:
        /*002c*/ 	.byte	0x03, 0x1b
        /*002e*/ 	.short	0x00ff


	//----- nvinfo : EIATTR_NUM_BARRIERS
	.align		4
        /*0030*/ 	.byte	0x02, 0x4c
        /*0032*/ 	.byte	0x01
	.zero		1


	//----- nvinfo : EIATTR_ANNOTATIONS
	.align		4
        /*0034*/ 	.byte	0x04, 0x55
        /*0036*/ 	.short	(.L_860 - .L_859)


	//   ....[0]....
.L_859:
        /* <DEDUP_REMOVED lines=24> */


	//----- nvinfo : EIATTR_MERCURY_ISA_VERSION
	.align		4
.L_860:
        /*01a0*/ 	.byte	0x03, 0x5f
        /*01a2*/ 	.short	0x0000


	//----- nvinfo : EIATTR_COOP_GROUP_MASK_REGIDS
	.align		4
        /*01a4*/ 	.byte	0x04, 0x29
        /*01a6*/ 	.short	(.L_862 - .L_861)


	//   ....[0]....
.L_861:
        /*01a8*/ 	.word	0xffffffff


	//   ....[1]....
        /*01ac*/ 	.word	0xffffffff


	//   ....[2]....
        /*01b0*/ 	.word	0xffffffff


	//   ....[3]....
        /*01b4*/ 	.word	0xffffffff


	//   ....[4]....
        /*01b8*/ 	.word	0xffffffff


	//   ....[5]....
        /*01bc*/ 	.word	0xffffffff


	//   ....[6]....
        /*01c0*/ 	.word	0xffffffff


	//   ....[7]....
        /*01c4*/ 	.word	0xffffffff


	//   ....[8]....
        /*01c8*/ 	.word	0xffffffff


	//   ....[9]....
        /*01cc*/ 	.word	0xffffffff


	//   ....[10]....
        /*01d0*/ 	.word	0xffffffff


	//   ....[11]....
        /*01d4*/ 	.word	0xffffffff


	//----- nvinfo : EIATTR_COOP_GROUP_INSTR_OFFSETS
	.align		4
.L_862:
        /*01d8*/ 	.byte	0x04, 0x28
        /*01da*/ 	.short	(.L_864 - .L_863)


	//   ....[0]....
.L_863:
        /*01dc*/ 	.word	0x00005100


	//   ....[1]....
        /*01e0*/ 	.word	0x00005260


	//   ....[2]....
        /*01e4*/ 	.word	0x00005280


	//   ....[3]....
        /*01e8*/ 	.word	0x00005300


	//   ....[4]....
        /*01ec*/ 	.word	0x0000a340


	//   ....[5]....
        /*01f0*/ 	.word	0x0000a360


	//   ....[6]....
        /*01f4*/ 	.word	0x0000a3b0


	//   ....[7]....
        /*01f8*/ 	.word	0x0000a400


	//   ....[8]....
        /*01fc*/ 	.word	0x0000e0d0


	//   ....[9]....
        /*0200*/ 	.word	0x0000e0e0


	//   ....[10]....
        /*0204*/ 	.word	0x0000e120


	//   ....[11]....
        /*0208*/ 	.word	0x0000e130


	//----- nvinfo : EIATTR_EXIT_INSTR_OFFSETS
	.align		4
.L_864:
        /*020c*/ 	.byte	0x04, 0x1c
        /*020e*/ 	.short	(.L_866 - .L_865)


	//   ....[0]....
.L_865:
        /*0210*/ 	.word	0x00000660


	//   ....[1]....
        /*0214*/ 	.word	0x0000fc30


	//   ....[2]....
        /*0218*/ 	.word	0x0000fd40


	//   ....[3]....
        /*021c*/ 	.word	0x0000fd60


	//   ....[4]....
        /*0220*/ 	.word	0x00010880


	//   ....[5]....
        /*0224*/ 	.word	0x00010900


	//----- nvinfo : EIATTR_CTAIDZ_USED
	.align		4
.L_866:
        /*0228*/ 	.byte	0x01, 0x04
	.zero		2


	//----- nvinfo : EIATTR_CRS_STACK_SIZE
	.align		4
        /*022c*/ 	.byte	0x04, 0x1e
        /*022e*/ 	.short	(.L_868 - .L_867)
.L_867:
        /*0230*/ 	.word	0x00000000
.L_868:


//--------------------- .nv.info._ZN5flash16flash_fwd_kernelI23Flash_fwd_kernel_traitsILi256ELi128ELi64ELi8ELb0ELb0EN7cutlass6half_tE19Flash_kernel_traitsILi256ELi128ELi64ELi8ES3_EELb0ELb0ELb0ELb1ELb0ELb0ELb1ELb0EEEvNS_16Flash_fwd_paramsE --------------------------
	.section	.nv.info._ZN5flash16flash_fwd_kernelI23Flash_fwd_kernel_traitsILi256ELi128ELi64ELi8ELb0ELb0EN7cutlass6half_tE19Flash_kernel_traitsILi256ELi128ELi64ELi8ES3_EELb0ELb0ELb0ELb1ELb0ELb0ELb1ELb0EEEvNS_16Flash_fwd_paramsE,"",@"SHT_CUDA_INFO"
	.sectionflags	@""
	.align	4


	//----- nvinfo : EIATTR_CUDA_API_VERSION
	.align		4
        /*0000*/ 	.byte	0x04, 0x37
        /*0002*/ 	.short	(.L_870 - .L_869)
.L_869:
        /*0004*/ 	.word	0x00000082


	//----- nvinfo : EIATTR_SW2861232_WAR
	.align		4
.L_870:
        /*0008*/ 	.byte	0x01, 0x35
	.zero		2


	//----- nvinfo : EIATTR_PARAM_CBANK
	.align		4
        /*000c*/ 	.byte	0x04, 0x0a
        /*000e*/ 	.short	(.L_872 - .L_871)
	.align		4
.L_871:
        /*0010*/ 	.word	index@(.nv.constant0._ZN5flash16flash_fwd_kernelI23Flash_fwd_kernel_traitsILi256ELi128ELi64ELi8ELb0ELb0EN7cutlass6half_tE19Flash_kernel_traitsILi256ELi128ELi64ELi8ES3_EELb0ELb0ELb0ELb1ELb0ELb0ELb1ELb0EEEvNS_16Flash_fwd_paramsE)
        /*0014*/ 	.short	0x0160
        /*0016*/ 	.short	0x01d0


	//----- nvinfo : EIATTR_CBANK_PARAM_SIZE
	.align		4
.L_872:
        /*0018*/ 	.byte	0x03, 0x19
        /*001a*/ 	.short	0x01d0


	//----- nvinfo : EIATTR_KPARAM_INFO
	.align		4
        /*001c*/ 	.byte	0x04, 0x17
        /*001e*/ 	.short	(.L_874 - .L_873)
.L_873:
        /*0020*/ 	.word	0x00000000
        /*0024*/ 	.short	0x0000
        /*0026*/ 	.short	0x0000
        /*0028*/ 	.byte	0x00, 0xf0, 0x41, 0x07


	//----- nvinfo : EIATTR_MAXREG_COUNT
	.align		4
.L_874:
        /*002c*/ 	.byte	0x03, 0x1b
        /*002e*/ 	.short	0x00ff


	//----- nvinfo : EIATTR_NUM_BARRIERS
	.align		4
        /*0030*/ 	.byte	0x02, 0x4c
        /*0032*/ 	.byte	0x01
	.zero		1


	//----- nvinfo : EIATTR_ANNOTATIONS
	.align		4
        /*0034*/ 	.byte	0x04, 0x55
        /*0036*/ 	.short	(.L_876 - .L_875)


	//   ....[0]....
.L_875:
        /* <DEDUP_REMOVED lines=20> */


	//----- nvinfo : EIATTR_MERCURY_ISA_VERSION
	.align		4
.L_876:
        /*0160*/ 	.byte	0x03, 0x5f
        /*0162*/ 	.short	0x0000


	//----- nvinfo : EIATTR_INT_WARP_WIDE_INSTR_OFFSETS
	.align		4
        /*0164*/ 	.byte	0x04, 0x31
        /*0166*/ 	.short	(.L_878 - .L_877)


	//   ....[0]....
.L_877:
        /*0168*/ 	.word	0x00007420


	//----- nvinfo : EIATTR_COOP_GROUP_MASK_REGIDS
	.align		4
.L_878:
        /*016c*/ 	.byte	0x04, 0x29
        /*016e*/ 	.short	(.L_880 - .L_879)


	//   ....[0]....
.L_879:
        /*0170*/ 	.word	0xffffffff


	//   ....[1]....
        /*0174*/ 	.word	0xffffffff


	//   ....[2]....
        /*0178*/ 	.word	0xffffffff


	//   ....[3]....
        /*017c*/ 	.word	0xffffffff


	//   ....[4]....
        /*0180*/ 	.word	0xffffffff


	//   ....[5]....
        /*0184*/ 	.word	0xffffffff


	//   ....[6]....
        /*0188*/ 	.word	0xffffffff


	//   ....[7]....
        /*018c*/ 	.word	0xffffffff


	//   ....[8]....
        /*0190*/ 	.word	0xffffffff


	//   ....[9]....
        /*0194*/ 	.word	0xffffffff


	//   ....[10]....
        /*0198*/ 	.word	0xffffffff


	//   ....[11]....
        /*019c*/ 	.word	0xffffffff


	//----- nvinfo : EIATTR_COOP_GROUP_INSTR_OFFSETS
	.align		4
.L_880:
        /*01a0*/ 	.byte	0x04, 0x28
        /*01a2*/ 	.short	(.L_882 - .L_881)


	//   ....[0]....
.L_881:
        /*01a4*/ 	.word	0x00005190


	//   ....[1]....
        /*01a8*/ 	.word	0x000051e0


	//   ....[2]....
        /*01ac*/ 	.word	0x00005200


	//   ....[3]....
        /*01b0*/ 	.word	0x00005220


	//   ....[4]....
        /*01b4*/ 	.word	0x00009890


	//   ....[5]....
        /*01b8*/ 	.word	0x00009920


	//   ....[6]....
        /*01bc*/ 	.word	0x00009930


	//   ....[7]....
        /*01c0*/ 	.word	0x00009990


	//   ....[8]....
        /*01c4*/ 	.word	0x0000b550


	//   ....[9]....
        /*01c8*/ 	.word	0x0000b590


	//   ....[10]....
        /*01cc*/ 	.word	0x0000b680


	//   ....[11]....
        /*01d0*/ 	.word	0x0000b6b0


	//----- nvinfo : EIATTR_EXIT_INSTR_OFFSETS
	.align		4
.L_882:
        /*01d4*/ 	.byte	0x04, 0x1c
        /*01d6*/ 	.short	(.L_884 - .L_883)


	//   ....[0]....
.L_883:
        /*01d8*/ 	.word	0x000004e0


	//   ....[1]....
        /*01dc*/ 	.word	0x0000d420


	//   ....[2]....
        /*01e0*/ 	.word	0x0000d540


	//   ....[3]....
        /*01e4*/ 	.word	0x0000d560


	//   ....[4]....
        /*01e8*/ 	.word	0x0000e070


	//   ....[5]....
        /*01ec*/ 	.word	0x0000e0f0


	//----- nvinfo : EIATTR_CTAIDZ_USED
	.align		4
.L_884:
        /*01f0*/ 	.byte	0x01, 0x04
	.zero		2


	//----- nvinfo : EIATTR_CRS_STACK_SIZE
	.align		4
        /*01f4*/ 	.byte	0x04, 0x1e
        /*01f6*/ 	.short	(.L_886 - .L_885)
.L_885:
        /*01f8*/ 	.word	0x00000000
.L_886:


//--------------------- .nv.info._ZN5flash16flash_fwd_kernelI23Flash_fwd_kernel_traitsILi256ELi128ELi64ELi8ELb0ELb0EN7cutlass6half_tE19Flash_kernel_traitsILi256ELi128ELi64ELi8ES3_EELb1ELb0ELb1ELb0ELb0ELb1ELb0ELb0EEEvNS_16Flash_fwd_paramsE --------------------------
	.section	.nv.info._ZN5flash16flash_fwd_kernelI23Flash_fwd_kernel_traitsILi256ELi128ELi64ELi8ELb0ELb0EN7cutlass6half_tE19Flash_kernel_traitsILi256ELi128ELi64ELi8ES3_EELb1ELb0ELb1ELb0ELb0ELb1ELb0ELb0EEEvNS_16Flash_fwd_paramsE,"",@"SHT_CUDA_INFO"
	.sectionflags	@""
	.align	4


	//----- nvinfo : EIATTR_CUDA_API_VERSION
	.align		4
        /*0000*/ 	.byte	0x04, 0x37
        /*0002*/ 	.short	(.L_888 - .L_887)
.L_887:
        /*0004*/ 	.word	0x00000082


	//----- nvinfo : EIATTR_SW2861232_WAR
	.align		4
.L_888:
        /*0008*/ 	.byte	0x01, 0x35
	.zero		2


	//----- nvinfo : EIATTR_PARAM_CBANK
	.align		4
        /*000c*/ 	.byte	0x04, 0x0a
        /*000e*/ 	.short	(.L_890 - .L_889)
	.align		4
.L_889:
        /*0010*/ 	.word	index@(.nv.constant0._ZN5flash16flash_fwd_kernelI23Flash_fwd_kernel_traitsILi256ELi128ELi64ELi8ELb0ELb0EN7cutlass6half_tE19Flash_kernel_traitsILi256ELi128ELi64ELi8ES3_EELb1ELb0ELb1ELb0ELb0ELb1ELb0ELb0EEEvNS_16Flash_fwd_paramsE)
        /*0014*/ 	.short	0x0160
        /*0016*/ 	.short	0x01d0


	//----- nvinfo : EIATTR_CBANK_PARAM_SIZE
	.align		4
.L_890:
        /*0018*/ 	.byte	0x03, 0x19
        /*001a*/ 	.short	0x01d0


	//----- nvinfo : EIATTR_KPARAM_INFO
	.align		4
        /*001c*/ 	.byte	0x04, 0x17
        /*001e*/ 	.short	(.L_892 - .L_891)
.L_891:
        /*0020*/ 	.word	0x00000000
        /*0024*/ 	.short	0x0000
        /*0026*/ 	.short	0x0000
        /*0028*/ 	.byte	0x00, 0xf0, 0x41, 0x07


	//----- nvinfo : EIATTR_MAXREG_COUNT
	.align		4
.L_892:
        /*002c*/ 	.byte	0x03, 0x1b
        /*002e*/ 	.short	0x00ff


	//----- nvinfo : EIATTR_NUM_BARRIERS
	.align		4
        /*0030*/ 	.byte	0x02, 0x4c
        /*0032*/ 	.byte	0x01
	.zero		1


	//----- nvinfo : EIATTR_ANNOTATIONS
	.align		4
        /*0034*/ 	.byte	0x04, 0x55
        /*0036*/ 	.short	(.L_894 - .L_893)


	//   ....[0]....
.L_893:
        /* <DEDUP_REMOVED lines=30> */


	//----- nvinfo : EIATTR_MERCURY_ISA_VERSION
	.align		4
.L_894:
        /*0208*/ 	.byte	0x03, 0x5f
        /*020a*/ 	.short	0x0000


	//----- nvinfo : EIATTR_COOP_GROUP_MASK_REGIDS
	.align		4
        /*020c*/ 	.byte	0x04, 0x29
        /*020e*/ 	.short	(.L_896 - .L_895)


	//   ....[0]....
.L_895:
        /*0210*/ 	.word	0xffffffff


	//   ....[1]....
        /*0214*/ 	.word	0xffffffff


	//   ....[2]....
        /*0218*/ 	.word	0xffffffff


	//   ....[3]....
        /*021c*/ 	.word	0xffffffff


	//   ....[4]....
        /*0220*/ 	.word	0xffffffff


	//   ....[5]....
        /*0224*/ 	.word	0xffffffff


	//   ....[6]....
        /*0228*/ 	.word	0xffffffff


	//   ....[7]....
        /*022c*/ 	.word	0xffffffff


	//   ....[8]....
        /*0230*/ 	.word	0xffffffff


	//   ....[9]....
        /*0234*/ 	.word	0xffffffff


	//   ....[10]....
        /*0238*/ 	.word	0xffffffff


	//   ....[11]....
        /*023c*/ 	.word	0xffffffff


	//   ....[12]....
        /*0240*/ 	.word	0xffffffff


	//   ....[13]....
        /*0244*/ 	.word	0xffffffff


	//   ....[14]....
        /*0248*/ 	.word	0xffffffff


	//   ....[15]....
        /*024c*/ 	.word	0xffffffff


	//   ....[16]....
        /*0250*/ 	.word	0xffffffff


	//   ....[17]....
        /*0254*/ 	.word	0xffffffff


	//   ....[18]....
        /*0258*/ 	.word	0xffffffff


	//   ....[19]....
        /*025c*/ 	.word	0xffffffff


	//----- nvinfo : EIATTR_COOP_GROUP_INSTR_OFFSETS
	.align		4
.L_896:
        /*0260*/ 	.byte	0x04, 0x28
        /*0262*/ 	.short	(.L_898 - .L_897)


	//   ....[0]....
.L_897:
        /*0264*/ 	.word	0x000042d0


	//   ....[1]....
        /*0268*/ 	.word	0x000043b0


	//   ....[2]....
        /*026c*/ 	.word	0x00004400


	//   ....[3]....
        /*0270*/ 	.word	0x000044d0


	//   ....[4]....
        /*0274*/ 	.word	0x00008680


	//   ....[5]....
        /*0278*/ 	.word	0x000086f0


	//   ....[6]....
        /*027c*/ 	.word	0x00008710


	//   ....[7]....
        /*0280*/ 	.word	0x00008730


	//   ....[8]....
        /*0284*/ 	.word	0x0000d800


	//   ....[9]....
        /*0288*/ 	.word	0x0000d950


	//   ....[10]....
        /*028c*/ 	.word	0x0000d990


	//   ....[11]....
        /*0290*/ 	.word	0x0000da60


	//   ....[12]....
        /*0294*/ 	.word	0x00012360


	//   ....[13]....
        /*0298*/ 	.word	0x00012470


	//   ....[14]....
        /*029c*/ 	.word	0x00012490


	//   ....[15]....
        /*02a0*/ 	.word	0x000124f0


	//   ....[16]....
        /*02a4*/ 	.word	0x00014d80


	//   ....[17]....
        /*02a8*/ 	.word	0x00014d90


	//   ....[18]....
        /*02ac*/ 	.word	0x00014db0


	//   ....[19]....
        /*02b0*/ 	.word	0x00014dd0


	//----- nvinfo : EIATTR_EXIT_INSTR_OFFSETS
	.align		4
.L_898:
        /*02b4*/ 	.byte	0x04, 0x1c
        /*02b6*/ 	.short	(.L_900 - .L_899)


	//   ....[0]....
.L_899:
        /*02b8*/ 	.word	0x00000730


	//   ....[1]....
        /*02bc*/ 	.word	0x00001280


	//   ....[2]....
        /*02c0*/ 	.word	0x00001300


	//   ....[3]....
        /*02c4*/ 	.word	0x000168b0


	//   ....[4]....
        /*02c8*/ 	.word	0x000169a0


	//----- nvinfo : EIATTR_CTAIDZ_USED
	.align		4
.L_900:
        /*02cc*/ 	.byte	0x01, 0x04
	.zero		2


	//----- nvinfo : EIATTR_CRS_STACK_SIZE
	.align		4
        /*02d0*/ 	.byte	0x04, 0x1e
        /*02d2*/ 	.short	(.L_902 - .L_901)
.L_901:
        /*02d4*/ 	.word	0x00000000
.L_902:


//--------------------- .nv.info._ZN5flash16flash_fwd_kernelI23Flash_fwd_kernel_traitsILi256ELi128ELi64ELi8ELb0ELb0EN7cutlass6half_tE19Flash_kernel_traitsILi256ELi128ELi64ELi8ES3_EELb0ELb0ELb1ELb0ELb0ELb1ELb1ELb0EEEvNS_16Flash_fwd_paramsE --------------------------
	.section	.nv.info._ZN5flash16flash_fwd_kernelI23Flash_fwd_kernel_traitsILi256ELi128ELi64ELi8ELb0ELb0EN7cutlass6half_tE19Flash_kernel_traitsILi256ELi128ELi64ELi8ES3_EELb0ELb0ELb1ELb0ELb0ELb1ELb1ELb0EEEvNS_16Flash_fwd_paramsE,"",@"SHT_CUDA_INFO"
	.sectionflags	@""
	.align	4


	//----- nvinfo : EIATTR_CUDA_API_VERSION
	.align		4
        /*0000*/ 	.byte	0x04, 0x37
        /*0002*/ 	.short	(.L_904 - .L_903)
.L_903:
        /*0004*/ 	.word	0x00000082


	//----- nvinfo : EIATTR_SW2861232_WAR
	.align		4
.L_904:
        /*0008*/ 	.byte	0x01, 0x35
	.zero		2


	//----- nvinfo : EIATTR_PARAM_CBANK
	.align		4
        /*000c*/ 	.byte	0x04, 0x0a
        /*000e*/ 	.short	(.L_906 - .L_905)
	.align		4
.L_905:
        /*0010*/ 	.word	index@(.nv.constant0._ZN5flash16flash_fwd_kernelI23Flash_fwd_kernel_traitsILi256ELi128ELi64ELi8ELb0ELb0EN7cutlass6half_tE19Flash_kernel_traitsILi256ELi128ELi64ELi8ES3_EELb0ELb0ELb1ELb0ELb0ELb1ELb1ELb0EEEvNS_16Flash_fwd_paramsE)
        /*0014*/ 	.short	0x0160
        /*0016*/ 	.short	0x01d0


	//----- nvinfo : EIATTR_CBANK_PARAM_SIZE
	.align		4
.L_906:
        /*0018*/ 	.byte	0x03, 0x19
        /*001a*/ 	.short	0x01d0


	//----- nvinfo : EIATTR_KPARAM_INFO
	.align		4
        /*001c*/ 	.byte	0x04, 0x17
        /*001e*/ 	.short	(.L_908 - .L_907)
.L_907:
        /*0020*/ 	.word	0x00000000
        /*0024*/ 	.short	0x0000
        /*0026*/ 	.short	0x0000
        /*0028*/ 	.byte	0x00, 0xf0, 0x41, 0x07


	//----- nvinfo : EIATTR_MAXREG_COUNT
	.align		4
.L_908:
        /*002c*/ 	.byte	0x03, 0x1b
        /*002e*/ 	.short	0x00ff


	//----- nvinfo : EIATTR_NUM_BARRIERS
	.align		4
        /*0030*/ 	.byte	0x02, 0x4c
        /*0032*/ 	.byte	0x01
	.zero		1


	//----- nvinfo : EIATTR_ANNOTATIONS
	.align		4
        /*0034*/ 	.byte	0x04, 0x55
        /*0036*/ 	.short	(.L_910 - .L_909)


	//   ....[0]....
.L_909:
        /*0038*/ 	.word	0x00000001
        /*003c*/ 	.byte	0xc0, 0x53, 0x00, 0x00, 0x01, 0x00, 0x00, 0x00, 0x70, 0x8e, 0x00, 0x00, 0x01, 0x00, 0x00, 0x00
        /*004c*/ 	.byte	0x00, 0xc9, 0x00, 0x00, 0x01, 0x00, 0x00, 0x00, 0xf0, 0x03, 0x01, 0x00, 0x01, 0x00, 0x00, 0x00
        /*005c*/ 	.byte	0x20, 0x07, 0x01, 0x00, 0x01, 0x00, 0x00, 0x00, 0x50, 0x07, 0x01, 0x00


	//----- nvinfo : EIATTR_MERCURY_ISA_VERSION
	.align		4
.L_910:
        /*0068*/ 	.byte	0x03, 0x5f
        /*006a*/ 	.short	0x0000


	//----- nvinfo : EIATTR_COOP_GROUP_MASK_REGIDS
	.align		4
        /*006c*/ 	.byte	0x04, 0x29
        /*006e*/ 	.short	(.L_912 - .L_911)


	//   ....[0]....
.L_911:
        /*0070*/ 	.word	0xffffffff


	//   ....[1]....
        /*0074*/ 	.word	0xffffffff


	//   ....[2]....
        /*0078*/ 	.word	0xffffffff


	//   ....[3]....
        /*007c*/ 	.word	0xffffffff


	//   ....[4]....
        /*0080*/ 	.word	0xffffffff


	//   ....[5]....
        /*0084*/ 	.word	0xffffffff


	//   ....[6]....
        /*0088*/ 	.word	0xffffffff


	//   ....[7]....
        /*008c*/ 	.word	0xffffffff


	//   ....[8]....
        /*0090*/ 	.word	0xffffffff


	//   ....[9]....
        /*0094*/ 	.word	0xffffffff


	//   ....[10]....
        /*0098*/ 	.word	0xffffffff


	//   ....[11]....
        /*009c*/ 	.word	0xffffffff


	//   ....[12]....
        /*00a0*/ 	.word	0xffffffff


	//   ....[13]....
        /*00a4*/ 	.word	0xffffffff


	//   ....[14]....
        /*00a8*/ 	.word	0xffffffff


	//   ....[15]....
        /*00ac*/ 	.word	0xffffffff


	//   ....[16]....
        /*00b0*/ 	.word	0xffffffff


	//   ....[17]....
        /*00b4*/ 	.word	0xffffffff


	//   ....[18]....
        /*00b8*/ 	.word	0xffffffff


	//   ....[19]....
        /*00bc*/ 	.word	0xffffffff


	//----- nvinfo : EIATTR_COOP_GROUP_INSTR_OFFSETS
	.align		4
.L_912:
        /*00c0*/ 	.byte	0x04, 0x28
        /*00c2*/ 	.short	(.L_914 - .L_913)


	//   ....[0]....
.L_913:
        /*00c4*/ 	.word	0x00004250


	//   ....[1]....
        /*00c8*/ 	.word	0x00004270


	//   ....[2]....
        /*00cc*/ 	.word	0x00004310


	//   ....[3]....
        /*00d0*/ 	.word	0x00004320


	//   ....[4]....
        /*00d4*/ 	.word	0x00007490


	//   ....[5]....
        /*00d8*/ 	.word	0x000074a0


	//   ....[6]....
        /*00dc*/ 	.word	0x000074d0


	//   ....[7]....
        /*00e0*/ 	.word	0x000074e0


	//   ....[8]....
        /*00e4*/ 	.word	0x0000aea0


	//   ....[9]....
        /*00e8*/ 	.word	0x0000af60


	//   ....[10]....
        /*00ec*/ 	.word	0x0000af70


	//   ....[11]....
        /*00f0*/ 	.word	0x0000afa0


	//   ....[12]....
        /*00f4*/ 	.word	0x0000ea70


	//   ....[13]....
        /*00f8*/ 	.word	0x0000ea90


	//   ....[14]....
        /*00fc*/ 	.word	0x0000eac0


	//   ....[15]....
        /*0100*/ 	.word	0x0000eae0


	//   ....[16]....
        /*0104*/ 	.word	0x00010790


	//   ....[17]....
        /*0108*/ 	.word	0x000108b0


	//   ....[18]....
        /*010c*/ 	.word	0x000110c0


	//   ....[19]....
        /*0110*/ 	.word	0x000110f0


	//----- nvinfo : EIATTR_EXIT_INSTR_OFFSETS
	.align		4
.L_914:
        /*0114*/ 	.byte	0x04, 0x1c
        /*0116*/ 	.short	(.L_916 - .L_915)


	//   ....[0]....
.L_915:
        /*0118*/ 	.word	0x000004e0


	//   ....[1]....
        /*011c*/ 	.word	0x00001020


	//   ....[2]....
        /*0120*/ 	.word	0x000010a0


	//   ....[3]....
        /*0124*/ 	.word	0x00012490


	//   ....[4]....
        /*0128*/ 	.word	0x00012570


	//----- nvinfo : EIATTR_CTAIDZ_USED
	.align		4
.L_916:
        /*012c*/ 	.byte	0x01, 0x04
	.zero		2


	//----- nvinfo : EIATTR_CRS_STACK_SIZE
	.align		4
        /*0130*/ 	.byte	0x04, 0x1e
        /*0132*/ 	.short	(.L_918 - .L_917)
.L_917:
        /*0134*/ 	.word	0x00000000
.L_918:


//--------------------- .nv.info._ZN5flash16flash_fwd_kernelI23Flash_fwd_kernel_traitsILi256ELi128ELi64ELi8ELb0ELb0EN7cutlass6half_tE19Flash_kernel_traitsILi256ELi128ELi64ELi8ES3_EELb1ELb0ELb1ELb1ELb0ELb0ELb0ELb0EEEvNS_16Flash_fwd_paramsE --------------------------
	.section	.nv.info._ZN5flash16flash_fwd_kernelI23Flash_fwd_kernel_traitsILi256ELi128ELi64ELi8ELb0ELb0EN7cutlass6half_tE19Flash_kernel_traitsILi256ELi128ELi64ELi8ES3_EELb1ELb0ELb1ELb1ELb0ELb0ELb0ELb0EEEvNS_16Flash_fwd_paramsE,"",@"SHT_CUDA_INFO"
	.sectionflags	@""
	.align	4


	//----- nvinfo : EIATTR_CUDA_API_VERSION
	.align		4
        /*0000*/ 	.byte	0x04, 0x37
        /*0002*/ 	.short	(.L_920 - .L_919)
.L_919:
        /*0004*/ 	.word	0x00000082


	//----- nvinfo : EIATTR_SW2861232_WAR
	.align		4
.L_920:
        /*0008*/ 	.byte	0x01, 0x35
	.zero		2


	//----- nvinfo : EIATTR_PARAM_CBANK
	.align		4
        /*000c*/ 	.byte	0x04, 0x0a
        /*000e*/ 	.short	(.L_922 - .L_921)
	.align		4
.L_921:
        /*0010*/ 	.word	index@(.nv.constant0._ZN5flash16flash_fwd_kernelI23Flash_fwd_kernel_traitsILi256ELi128ELi64ELi8ELb0ELb0EN7cutlass6half_tE19Flash_kernel_traitsILi256ELi128ELi64ELi8ES3_EELb1ELb0ELb1ELb1ELb0ELb0ELb0ELb0EEEvNS_16Flash_fwd_paramsE)
        /*0014*/ 	.short	0x0160
        /*0016*/ 	.short	0x01d0


	//----- nvinfo : EIATTR_CBANK_PARAM_SIZE
	.align		4
.L_922:
        /*0018*/ 	.byte	0x03, 0x19
        /*001a*/ 	.short	0x01d0


	//----- nvinfo : EIATTR_KPARAM_INFO
	.align		4
        /*001c*/ 	.byte	0x04, 0x17
        /*001e*/ 	.short	(.L_924 - .L_923)
.L_923:
        /*0020*/ 	.word	0x00000000
        /*0024*/ 	.short	0x0000
        /*0026*/ 	.short	0x0000
        /*0028*/ 	.byte	0x00, 0xf0, 0x41, 0x07


	//----- nvinfo : EIATTR_MAXREG_COUNT
	.align		4
.L_924:
        /*002c*/ 	.byte	0x03, 0x1b
        /*002e*/ 	.short	0x00ff


	//----- nvinfo : EIATTR_NUM_BARRIERS
	.align		4
        /*0030*/ 	.byte	0x02, 0x4c
        /*0032*/ 	.byte	0x01
	.zero		1


	//----- nvinfo : EIATTR_ANNOTATIONS
	.align		4
        /*0034*/ 	.byte	0x04, 0x55
        /*0036*/ 	.short	(.L_926 - .L_925)


	//   ....[0]....
.L_925:
        /* <DEDUP_REMOVED lines=12> */


	//----- nvinfo : EIATTR_MERCURY_ISA_VERSION
	.align		4
.L_926:
        /*00e8*/ 	.byte	0x03, 0x5f
        /*00ea*/ 	.short	0x0000


	//----- nvinfo : EIATTR_COOP_GROUP_MASK_REGIDS
	.align		4
        /*00ec*/ 	.byte	0x04, 0x29
        /*00ee*/ 	.short	(.L_928 - .L_927)


	//   ....[0]....
.L_927:
        /*00f0*/ 	.word	0xffffffff


	//   ....[1]....
        /*00f4*/ 	.word	0xffffffff


	//   ....[2]....
        /*00f8*/ 	.word	0xffffffff


	//   ....[3]....
        /*00fc*/ 	.word	0xffffffff


	//   ....[4]....
        /*0100*/ 	.word	0xffffffff


	//   ....[5]....
        /*0104*/ 	.word	0xffffffff


	//   ....[6]....
        /*0108*/ 	.word	0xffffffff


	//   ....[7]....
        /*010c*/ 	.word	0xffffffff


	//   ....[8]....
        /*0110*/ 	.word	0xffffffff


	//   ....[9]....
        /*0114*/ 	.word	0xffffffff


	//   ....[10]....
        /*0118*/ 	.word	0xffffffff


	//   ....[11]....
        /*011c*/ 	.word	0xffffffff


	//   ....[12]....
        /*0120*/ 	.word	0xffffffff


	//   ....[13]....
        /*0124*/ 	.word	0xffffffff


	//   ....[14]....
        /*0128*/ 	.word	0xffffffff


	//   ....[15]....
        /*012c*/ 	.word	0xffffffff


	//   ....[16]....
        /*0130*/ 	.word	0xffffffff


	//   ....[17]....
        /*0134*/ 	.word	0xffffffff


	//   ....[18]....
        /*0138*/ 	.word	0xffffffff


	//   ....[19]....
        /*013c*/ 	.word	0xffffffff


	//----- nvinfo : EIATTR_COOP_GROUP_INSTR_OFFSETS
	.align		4
.L_928:
        /*0140*/ 	.byte	0x04, 0x28
        /*0142*/ 	.short	(.L_930 - .L_929)


	//   ....[0]....
.L_929:
        /*0144*/ 	.word	0x00005f10


	//   ....[1]....
        /*0148*/ 	.word	0x00006050


	//   ....[2]....
        /*014c*/ 	.word	0x00006080


	//   ....[3]....
        /*0150*/ 	.word	0x00006140


	//   ....[4]....
        /*0154*/ 	.word	0x0000a550


	//   ....[5]....
        /*0158*/ 	.word	0x0000a5b0


	//   ....[6]....
        /*015c*/ 	.word	0x0000a650


	//   ....[7]....
        /*0160*/ 	.word	0x0000a6b0


	//   ....[8]....
        /*0164*/ 	.word	0x0000f460


	//   ....[9]....
        /*0168*/ 	.word	0x0000f480


	//   ....[10]....
        /*016c*/ 	.word	0x0000f540


	//   ....[11]....
        /*0170*/ 	.word	0x0000f560


	//   ....[12]....
        /*0174*/ 	.word	0x00014880


	//   ....[13]....
        /*0178*/ 	.word	0x00014890


	//   ....[14]....
        /*017c*/ 	.word	0x000148b0


	//   ....[15]....
        /*0180*/ 	.word	0x000148d0


	//   ....[16]....
        /*0184*/ 	.word	0x00016f90


	//   ....[17]....
        /*0188*/ 	.word	0x00016fd0


	//   ....[18]....
        /*018c*/ 	.word	0x00017100


	//   ....[19]....
        /*0190*/ 	.word	0x00017130


	//----- nvinfo : EIATTR_EXIT_INSTR_OFFSETS
	.align		4
.L_930:
        /*0194*/ 	.byte	0x04, 0x1c
        /*0196*/ 	.short	(.L_932 - .L_931)


	//   ....[0]....
.L_931:
        /*0198*/ 	.word	0x000006e0


	//   ....[1]....
        /*019c*/ 	.word	0x00001350


	//   ....[2]....
        /*01a0*/ 	.word	0x000013d0


	//   ....[3]....
        /*01a4*/ 	.word	0x00018e80


	//   ....[4]....
        /*01a8*/ 	.word	0x00018fa0


	//   ....[5]....
        /*01ac*/ 	.word	0x00018fc0


	//----- nvinfo : EIATTR_CTAIDZ_USED
	.align		4
.L_932:
        /*01b0*/ 	.byte	0x01, 0x04
	.zero		2


	//----- nvinfo : EIATTR_CRS_STACK_SIZE
	.align		4
        /*01b4*/ 	.byte	0x04, 0x1e
        /*01b6*/ 	.short	(.L_934 - .L_933)
.L_933:
        /*01b8*/ 	.word	0x00000000
.L_934:


//--------------------- .nv.info._ZN5flash16flash_fwd_kernelI23Flash_fwd_kernel_traitsILi256ELi128ELi64ELi8ELb0ELb0EN7cutlass6half_tE19Flash_kernel_traitsILi256ELi128ELi64ELi8ES3_EELb1ELb0ELb1ELb0ELb0ELb0ELb0ELb1EEEvNS_16Flash_fwd_paramsE --------------------------
	.section	.nv.info._ZN5flash16flash_fwd_kernelI23Flash_fwd_kernel_traitsILi256ELi128ELi64ELi8ELb0ELb0EN7cutlass6half_tE19Flash_kernel_traitsILi256ELi128ELi64ELi8ES3_EELb1ELb0ELb1ELb0ELb0ELb0ELb0ELb1EEEvNS_16Flash_fwd_paramsE,"",@"SHT_CUDA_INFO"
	.sectionflags	@""
	.align	4


	//----- nvinfo : EIATTR_CUDA_API_VERSION
	.align		4
        /*0000*/ 	.byte	0x04, 0x37
        /*0002*/ 	.short	(.L_936 - .L_935)
.L_935:
        /*0004*/ 	.word	0x00000082


	//----- nvinfo : EIATTR_SW2861232_WAR
	.align		4
.L_936:
        /*0008*/ 	.byte	0x01, 0x35
	.zero		2


	//----- nvinfo : EIATTR_PARAM_CBANK
	.align		4
        /*000c*/ 	.byte	0x04, 0x0a
        /*000e*/ 	.short	(.L_938 - .L_937)
	.align		4
.L_937:
        /*0010*/ 	.word	index@(.nv.constant0._ZN5flash16flash_fwd_kernelI23Flash_fwd_kernel_traitsILi256ELi128ELi64ELi8ELb0ELb0EN7cutlass6half_tE19Flash_kernel_traitsILi256ELi128ELi64ELi8ES3_EELb1ELb0ELb1ELb0ELb0ELb0ELb0ELb1EEEvNS_16Flash_fwd_paramsE)
        /*0014*/ 	.short	0x0160
        /*0016*/ 	.short	0x01d0


	//----- nvinfo : EIATTR_CBANK_PARAM_SIZE
	.align		4
.L_938:
        /*0018*/ 	.byte	0x03, 0x19
        /*001a*/ 	.short	0x01d0


	//----- nvinfo : EIATTR_KPARAM_INFO
	.align		4
        /*001c*/ 	.byte	0x04, 0x17
        /*001e*/ 	.short	(.L_940 - .L_939)
.L_939:
        /*0020*/ 	.word	0x00000000
        /*0024*/ 	.short	0x0000
        /*0026*/ 	.short	0x0000
        /*0028*/ 	.byte	0x00, 0xf0, 0x41, 0x07


	//----- nvinfo : EIATTR_MAXREG_COUNT
	.align		4
.L_940:
        /*002c*/ 	.byte	0x03, 0x1b
        /*002e*/ 	.short	0x00ff


	//----- nvinfo : EIATTR_NUM_BARRIERS
	.align		4
        /*0030*/ 	.byte	0x02, 0x4c
        /*0032*/ 	.byte	0x01
	.zero		1


	//----- nvinfo : EIATTR_ANNOTATIONS
	.align		4
        /*0034*/ 	.byte	0x04, 0x55
        /*0036*/ 	.short	(.L_942 - .L_941)


	//   ....[0]....
.L_941:
        /* <DEDUP_REMOVED lines=148> */


	//----- nvinfo : EIATTR_MERCURY_ISA_VERSION
	.align		4
.L_942:
        /*0960*/ 	.byte	0x03, 0x5f
        /*0962*/ 	.short	0x0000


	//----- nvinfo : EIATTR_COOP_GROUP_MASK_REGIDS
	.align		4
        /*0964*/ 	.byte	0x04, 0x29
        /*0966*/ 	.short	(.L_944 - .L_943)


	//   ....[0]....
.L_943:
        /*0968*/ 	.word	0xffffffff


	//   ....[1]....
        /*096c*/ 	.word	0xffffffff


	//   ....[2]....
        /*0970*/ 	.word	0xffffffff


	//   ....[3]....
        /*0974*/ 	.word	0xffffffff


	//   ....[4]....
        /*0978*/ 	.word	0xffffffff


	//   ....[5]....
        /*097c*/ 	.word	0xffffffff


	//   ....[6]....
        /*0980*/ 	.word	0xffffffff


	//   ....[7]....
        /*0984*/ 	.word	0xffffffff


	//   ....[8]....
        /*0988*/ 	.word	0xffffffff


	//   ....[9]....
        /*098c*/ 	.word	0xffffffff


	//   ....[10]....
        /*0990*/ 	.word	0xffffffff


	//   ....[11]....
        /*0994*/ 	.word	0xffffffff


	//   ....[12]....
        /*0998*/ 	.word	0xffffffff


	//   ....[13]....
        /*099c*/ 	.word	0xffffffff


	//   ....[14]....
        /*09a0*/ 	.word	0xffffffff


	//   ....[15]....
        /*09a4*/ 	.word	0xffffffff


	//   ....[16]....
        /*09a8*/ 	.word	0xffffffff


	//   ....[17]....
        /*09ac*/ 	.word	0xffffffff


	//   ....[18]....
        /*09b0*/ 	.word	0xffffffff


	//   ....[19]....
        /*09b4*/ 	.word	0xffffffff


	//----- nvinfo : EIATTR_COOP_GROUP_INSTR_OFFSETS
	.align		4
.L_944:
        /*09b8*/ 	.byte	0x04, 0x28
        /*09ba*/ 	.short	(.L_946 - .L_945)


	//   ....[0]....
.L_945:
        /*09bc*/ 	.word	0x000057f0


	//   ....[1]....
        /*09c0*/ 	.word	0x00005800


	//   ....[2]....
        /*09c4*/ 	.word	0x00005850


	//   ....[3]....
        /*09c8*/ 	.word	0x00005870


	//   ....[4]....
        /*09cc*/ 	.word	0x0000aea0


	//   ....[5]....
        /*09d0*/ 	.word	0x0000afb0


	//   ....[6]....
        /*09d4*/ 	.word	0x0000b0a0


	//   ....[7]....
        /*09d8*/ 	.word	0x0000b0e0


	//   ....[8]....
        /*09dc*/ 	.word	0x00012e20


	//   ....[9]....
        /*09e0*/ 	.word	0x00012e80


	//   ....[10]....
        /*09e4*/ 	.word	0x00012ea0


	//   ....[11]....
        /*09e8*/ 	.word	0x00012ec0


	//   ....[12]....
        /*09ec*/ 	.word	0x0001ad70


	//   ....[13]....
        /*09f0*/ 	.word	0x0001ad90


	//   ....[14]....
        /*09f4*/ 	.word	0x0001adb0


	//   ....[15]....
        /*09f8*/ 	.word	0x0001add0


	//   ....[16]....
        /*09fc*/ 	.word	0x0001e700


	//   ....[17]....
        /*0a00*/ 	.word	0x0001e740


	//   ....[18]....
        /*0a04*/ 	.word	0x0001e850


	//   ....[19]....
        /*0a08*/ 	.word	0x0001e890


	//----- nvinfo : EIATTR_EXIT_INSTR_OFFSETS
	.align		4
.L_946:
        /*0a0c*/ 	.byte	0x04, 0x1c
        /*0a0e*/ 	.short	(.L_948 - .L_947)


	//   ....[0]....
.L_947:
        /*0a10*/ 	.word	0x000006a0


	//   ....[1]....
        /*0a14*/ 	.word	0x00001330


	//   ....[2]....
        /*0a18*/ 	.word	0x000013b0


	//   ....[3]....
        /*0a1c*/ 	.word	0x00020650


	//   ....[4]....
        /*0a20*/ 	.word	0x00020770


	//   ....[5]....
        /*0a24*/ 	.word	0x00020790


	//----- nvinfo : EIATTR_CTAIDZ_USED
	.align		4
.L_948:
        /*0a28*/ 	.byte	0x01, 0x04
	.zero		2


	//----- nvinfo : EIATTR_CRS_STACK_SIZE
	.align		4
        /*0a2c*/ 	.byte	0x04, 0x1e
        /*0a2e*/ 	.short	(.L_950 - .L_949)
.L_949:
        /*0a30*/ 	.word	0x00000000
.L_950:


//--------------------- .nv.info._ZN5flash16flash_fwd_kernelI23Flash_fwd_kernel_traitsILi256ELi128ELi64ELi8ELb0ELb0EN7cutlass6half_tE19Flash_kernel_traitsILi256ELi128ELi64ELi8ES3_EELb0ELb0ELb1ELb0ELb0ELb0ELb1ELb0EEEvNS_16Flash_fwd_paramsE --------------------------
	.section	.nv.info._ZN5flash16flash_fwd_kernelI23Flash_fwd_kernel_traitsILi256ELi128ELi64ELi8ELb0ELb0EN7cutlass6half_tE19Flash_kernel_traitsILi256ELi128ELi64ELi8ES3_EELb0ELb0ELb1ELb0ELb0ELb0ELb1ELb0EEEvNS_16Flash_fwd_paramsE,"",@"SHT_CUDA_INFO"
	.sectionflags	@""
	.align	4


	//----- nvinfo : EIATTR_CUDA_API_VERSION
	.align		4
        /*0000*/ 	.byte	0x04, 0x37
        /*0002*/ 	.short	(.L_952 - .L_951)
.L_951:
        /*0004*/ 	.word	0x00000082


	//----- nvinfo : EIATTR_SW2861232_WAR
	.align		4
.L_952:
        /*0008*/ 	.byte	0x01, 0x35
	.zero		2


	//----- nvinfo : EIATTR_PARAM_CBANK
	.align		4
        /*000c*/ 	.byte	0x04, 0x0a
        /*000e*/ 	.short	(.L_954 - .L_953)
	.align		4
.L_953:
        /*0010*/ 	.word	index@(.nv.constant0._ZN5flash16flash_fwd_kernelI23Flash_fwd_kernel_traitsILi256ELi128ELi64ELi8ELb0ELb0EN7cutlass6half_tE19Flash_kernel_traitsILi256ELi128ELi64ELi8ES3_EELb0ELb0ELb1ELb0ELb0ELb0ELb1ELb0EEEvNS_16Flash_fwd_paramsE)
        /*0014*/ 	.short	0x0160
        /*0016*/ 	.short	0x01d0


	//----- nvinfo : EIATTR_CBANK_PARAM_SIZE
	.align		4
.L_954:
        /*0018*/ 	.byte	0x03, 0x19
        /*001a*/ 	.short	0x01d0


	//----- nvinfo : EIATTR_KPARAM_INFO
	.align		4
        /*001c*/ 	.byte	0x04, 0x17
        /*001e*/ 	.short	(.L_956 - .L_955)
.L_955:
        /*0020*/ 	.word	0x00000000
        /*0024*/ 	.short	0x0000
        /*0026*/ 	.short	0x0000
        /*0028*/ 	.byte	0x00, 0xf0, 0x41, 0x07


	//----- nvinfo : EIATTR_MAXREG_COUNT
	.align		4
.L_956:
        /*002c*/ 	.byte	0x03, 0x1b
        /*002e*/ 	.short	0x00ff


	//----- nvinfo : EIATTR_NUM_BARRIERS
	.align		4
        /*0030*/ 	.byte	0x02, 0x4c
        /*0032*/ 	.byte	0x01
	.zero		1


	//----- nvinfo : EIATTR_ANNOTATIONS
	.align		4
        /*0034*/ 	.byte	0x04, 0x55
        /*0036*/ 	.short	(.L_958 - .L_957)


	//   ....[0]....
.L_957:
        /* <DEDUP_REMOVED lines=31> */


	//----- nvinfo : EIATTR_MERCURY_ISA_VERSION
	.align		4
.L_958:
        /*0218*/ 	.byte	0x03, 0x5f
        /*021a*/ 	.short	0x0000


	//----- nvinfo : EIATTR_COOP_GROUP_MASK_REGIDS
	.align		4
        /*021c*/ 	.byte	0x04, 0x29
        /*021e*/ 	.short	(.L_960 - .L_959)


	//   ....[0]....
.L_959:
        /*0220*/ 	.word	0xffffffff


	//   ....[1]....
        /*0224*/ 	.word	0xffffffff


	//   ....[2]....
        /*0228*/ 	.word	0xffffffff


	//   ....[3]....
        /*022c*/ 	.word	0xffffffff


	//   ....[4]....
        /*0230*/ 	.word	0xffffffff


	//   ....[5]....
        /*0234*/ 	.word	0xffffffff


	//   ....[6]....
        /*0238*/ 	.word	0xffffffff


	//   ....[7]....
        /*023c*/ 	.word	0xffffffff


	//   ....[8]....
        /*0240*/ 	.word	0xffffffff


	//   ....[9]....
        /*0244*/ 	.word	0xffffffff


	//   ....[10]....
        /*0248*/ 	.word	0xffffffff


	//   ....[11]....
        /*024c*/ 	.word	0xffffffff


	//   ....[12]....
        /*0250*/ 	.word	0xffffffff


	//   ....[13]....
        /*0254*/ 	.word	0xffffffff


	//   ....[14]....
        /*0258*/ 	.word	0xffffffff


	//   ....[15]....
        /*025c*/ 	.word	0xffffffff


	//   ....[16]....
        /*0260*/ 	.word	0xffffffff


	//   ....[17]....
        /*0264*/ 	.word	0xffffffff


	//   ....[18]....
        /*0268*/ 	.word	0xffffffff


	//   ....[19]....
        /*026c*/ 	.word	0xffffffff


	//----- nvinfo : EIATTR_COOP_GROUP_INSTR_OFFSETS
	.align		4
.L_960:
        /*0270*/ 	.byte	0x04, 0x28
        /*0272*/ 	.short	(.L_962 - .L_961)


	//   ....[0]....
.L_961:
        /*0274*/ 	.word	0x00005700


	//   ....[1]....
        /*0278*/ 	.word	0x00005750


	//   ....[2]....
        /*027c*/ 	.word	0x00005770


	//   ....[3]....
        /*0280*/ 	.word	0x00005790


	//   ....[4]....
        /*0284*/ 	.word	0x00009be0


	//   ....[5]....
        /*0288*/ 	.word	0x00009c30


	//   ....[6]....
        /*028c*/ 	.word	0x00009c50


	//   ....[7]....
        /*0290*/ 	.word	0x00009c70


	//   ....[8]....
        /*0294*/ 	.word	0x0000e4c0


	//   ....[9]....
        /*0298*/ 	.word	0x0000e500


	//   ....[10]....
        /*029c*/ 	.word	0x0000e520


	//   ....[11]....
        /*02a0*/ 	.word	0x0000e540


	//   ....[12]....
        /*02a4*/ 	.word	0x00013650


	//   ....[13]....
        /*02a8*/ 	.word	0x00013660


	//   ....[14]....
        /*02ac*/ 	.word	0x00013680


	//   ....[15]....
        /*02b0*/ 	.word	0x000136a0


	//   ....[16]....
        /*02b4*/ 	.word	0x00015610


	//   ....[17]....
        /*02b8*/ 	.word	0x00015620


	//   ....[18]....
        /*02bc*/ 	.word	0x00015650


	//   ....[19]....
        /*02c0*/ 	.word	0x00015660


	//----- nvinfo : EIATTR_EXIT_INSTR_OFFSETS
	.align		4
.L_962:
        /*02c4*/ 	.byte	0x04, 0x1c
        /*02c6*/ 	.short	(.L_964 - .L_963)


	//   ....[0]....
.L_963:
        /*02c8*/ 	.word	0x000004d0


	//   ....[1]....
        /*02cc*/ 	.word	0x00001150


	//   ....[2]....
        /*02d0*/ 	.word	0x000011d0


	//   ....[3]....
        /*02d4*/ 	.word	0x00017240


	//   ....[4]....
        /*02d8*/ 	.word	0x00017360


	//   ....[5]....
        /*02dc*/ 	.word	0x00017380


	//----- nvinfo : EIATTR_CTAIDZ_USED
	.align		4
.L_964:
        /*02e0*/ 	.byte	0x01, 0x04
	.zero		2


	//----- nvinfo : EIATTR_CRS_STACK_SIZE
	.align		4
        /*02e4*/ 	.byte	0x04, 0x1e
        /*02e6*/ 	.short	(.L_966 - .L_965)
.L_965:
        /*02e8*/ 	.word	0x00000000
.L_966:


//--------------------- .nv.info._ZN5flash16flash_fwd_kernelI23Flash_fwd_kernel_traitsILi256ELi128ELi64ELi8ELb0ELb0EN7cutlass6half_tE19Flash_kernel_traitsILi256ELi128ELi64ELi8ES3_EELb1ELb0ELb1ELb1ELb0ELb0ELb0ELb1EEEvNS_16Flash_fwd_paramsE --------------------------
	.section	.nv.info._ZN5flash16flash_fwd_kernelI23Flash_fwd_kernel_traitsILi256ELi128ELi64ELi8ELb0ELb0EN7cutlass6half_tE19Flash_kernel_traitsILi256ELi128ELi64ELi8ES3_EELb1ELb0ELb1ELb1ELb0ELb0ELb0ELb1EEEvNS_16Flash_fwd_paramsE,"",@"SHT_CUDA_INFO"
	.sectionflags	@""
	.align	4


	//----- nvinfo : EIATTR_CUDA_API_VERSION
	.align		4
        /*0000*/ 	.byte	0x04, 0x37
        /*0002*/ 	.short	(.L_968 - .L_967)
.L_967:
        /*0004*/ 	.word	0x00000082


	//----- nvinfo : EIATTR_SW2861232_WAR
	.align		4
.L_968:
        /*0008*/ 	.byte	0x01, 0x35
	.zero		2


	//----- nvinfo : EIATTR_PARAM_CBANK
	.align		4
        /*000c*/ 	.byte	0x04, 0x0a
        /*000e*/ 	.short	(.L_970 - .L_969)
	.align		4
.L_969:
        /*0010*/ 	.word	index@(.nv.constant0._ZN5flash16flash_fwd_kernelI23Flash_fwd_kernel_traitsILi256ELi128ELi64ELi8ELb0ELb0EN7cutlass6half_tE19Flash_kernel_traitsILi256ELi128ELi64ELi8ES3_EELb1ELb0ELb1ELb1ELb0ELb0ELb0ELb1EEEvNS_16Flash_fwd_paramsE)
        /*0014*/ 	.short	0x0160
        /*0016*/ 	.short	0x01d0


	//----- nvinfo : EIATTR_CBANK_PARAM_SIZE
	.align		4
.L_970:
        /*0018*/ 	.byte	0x03, 0x19
        /*001a*/ 	.short	0x01d0


	//----- nvinfo : EIATTR_KPARAM_INFO
	.align		4
        /*001c*/ 	.byte	0x04, 0x17
        /*001e*/ 	.short	(.L_972 - .L_971)
.L_971:
        /*0020*/ 	.word	0x00000000
        /*0024*/ 	.short	0x0000
        /*0026*/ 	.short	0x0000
        /*0028*/ 	.byte	0x00, 0xf0, 0x41, 0x07


	//----- nvinfo : EIATTR_MAXREG_COUNT
	.align		4
.L_972:
        /*002c*/ 	.byte	0x03, 0x1b
        /*002e*/ 	.short	0x00ff


	//----- nvinfo : EIATTR_NUM_BARRIERS
	.align		4
        /*0030*/ 	.byte	0x02, 0x4c
        /*0032*/ 	.byte	0x01
	.zero		1


	//----- nvinfo : EIATTR_ANNOTATIONS
	.align		4
        /*0034*/ 	.byte	0x04, 0x55
        /*0036*/ 	.short	(.L_974 - .L_973)


	//   ....[0]....
.L_973:
        /* <DEDUP_REMOVED lines=197> */


	//----- nvinfo : EIATTR_MERCURY_ISA_VERSION
	.align		4
.L_974:
        /*0c70*/ 	.byte	0x03, 0x5f
        /*0c72*/ 	.short	0x0000


	//----- nvinfo : EIATTR_COOP_GROUP_MASK_REGIDS
	.align		4
        /*0c74*/ 	.byte	0x04, 0x29
        /*0c76*/ 	.short	(.L_976 - .L_975)


	//   ....[0]....
.L_975:
        /*0c78*/ 	.word	0xffffffff


	//   ....[1]....
        /*0c7c*/ 	.word	0xffffffff


	//   ....[2]....
        /*0c80*/ 	.word	0xffffffff


	//   ....[3]....
        /*0c84*/ 	.word	0xffffffff


	//   ....[4]....
        /*0c88*/ 	.word	0xffffffff


	//   ....[5]....
        /*0c8c*/ 	.word	0xffffffff


	//   ....[6]....
        /*0c90*/ 	.word	0xffffffff


	//   ....[7]....
        /*0c94*/ 	.word	0xffffffff


	//   ....[8]....
        /*0c98*/ 	.word	0xffffffff


	//   ....[9]....
        /*0c9c*/ 	.word	0xffffffff


	//   ....[10]....
        /*0ca0*/ 	.word	0xffffffff


	//   ....[11]....
        /*0ca4*/ 	.word	0xffffffff


	//   ....[12]....
        /*0ca8*/ 	.word	0xffffffff


	//   ....[13]....
        /*0cac*/ 	.word	0xffffffff


	//   ....[14]....
        /*0cb0*/ 	.word	0xffffffff


	//   ....[15]....
        /*0cb4*/ 	.word	0xffffffff


	//   ....[16]....
        /*0cb8*/ 	.word	0xffffffff


	//   ....[17]....
        /*0cbc*/ 	.word	0xffffffff


	//   ....[18]....
        /*0cc0*/ 	.word	0xffffffff


	//   ....[19]....
        /*0cc4*/ 	.word	0xffffffff


	//   ....[20]....
        /*0cc8*/ 	.word	0xffffffff


	//   ....[21]....
        /*0ccc*/ 	.word	0xffffffff


	//   ....[22]....
        /*0cd0*/ 	.word	0xffffffff


	//   ....[23]....
        /*0cd4*/ 	.word	0xffffffff


	//----- nvinfo : EIATTR_COOP_GROUP_INSTR_OFFSETS
	.align		4
.L_976:
        /*0cd8*/ 	.byte	0x04, 0x28
        /*0cda*/ 	.short	(.L_978 - .L_977)


	//   ....[0]....
.L_977:
        /*0cdc*/ 	.word	0x00006170


	//   ....[1]....
        /*0ce0*/ 	.word	0x00006270


	//   ....[2]....
        /*0ce4*/ 	.word	0x00006340


	//   ....[3]....
        /*0ce8*/ 	.word	0x00006480


	//   ....[4]....
        /*0cec*/ 	.word	0x0000bdd0


	//   ....[5]....
        /*0cf0*/ 	.word	0x0000be50


	//   ....[6]....
        /*0cf4*/ 	.word	0x0000be60


	//   ....[7]....
        /*0cf8*/ 	.word	0x0000c1d0


	//   ....[8]....
        /*0cfc*/ 	.word	0x00014040


	//   ....[9]....
        /*0d00*/ 	.word	0x00014060


	//   ....[10]....
        /*0d04*/ 	.word	0x00014080


	//   ....[11]....
        /*0d08*/ 	.word	0x000140a0


	//   ....[12]....
        /*0d0c*/ 	.word	0x0001bd40


	//   ....[13]....
        /*0d10*/ 	.word	0x0001bd70


	//   ....[14]....
        /*0d14*/ 	.word	0x0001c040


	//   ....[15]....
        /*0d18*/ 	.word	0x0001c090


	//   ....[16]....
        /*0d1c*/ 	.word	0x0001fad0


	//   ....[17]....
        /*0d20*/ 	.word	0x0001fb20


	//   ....[18]....
        /*0d24*/ 	.word	0x0001fb40


	//   ....[19]....
        /*0d28*/ 	.word	0x0001fb60


	//   ....[20]....
        /*0d2c*/ 	.word	0x00021d50


	//   ....[21]....
        /*0d30*/ 	.word	0x00021da0


	//   ....[22]....
        /*0d34*/ 	.word	0x00021df0


	//   ....[23]....
        /*0d38*/ 	.word	0x00021e50


	//----- nvinfo : EIATTR_EXIT_INSTR_OFFSETS
	.align		4
.L_978:
        /*0d3c*/ 	.byte	0x04, 0x1c
        /*0d3e*/ 	.short	(.L_980 - .L_979)


	//   ....[0]....
.L_979:
        /*0d40*/ 	.word	0x00000080


	//----- nvinfo : EIATTR_CTAIDZ_USED
	.align		4
.L_980:
        /*0d44*/ 	.byte	0x01, 0x04
	.zero		2


	//----- nvinfo : EIATTR_CRS_STACK_SIZE
	.align		4
        /*0d48*/ 	.byte	0x04, 0x1e
        /*0d4a*/ 	.short	(.L_982 - .L_981)
.L_981:
        /*0d4c*/ 	.word	0x00000000
.L_982:


//--------------------- .nv.info._ZN5flash16flash_fwd_kernelI23Flash_fwd_kernel_traitsILi256ELi128ELi64ELi8ELb0ELb0EN7cutlass6half_tE19Flash_kernel_traitsILi256ELi128ELi64ELi8ES3_EELb0ELb0ELb1ELb1ELb0ELb0ELb1ELb0EEEvNS_16Flash_fwd_paramsE --------------------------
	.section	.nv.info._ZN5flash16flash_fwd_kernelI23Flash_fwd_kernel_traitsILi256ELi128ELi64ELi8ELb0ELb0EN7cutlass6half_tE19Flash_kernel_traitsILi256ELi128ELi64ELi8ES3_EELb0ELb0ELb1ELb1ELb0ELb0ELb1ELb0EEEvNS_16Flash_fwd_paramsE,"",@"SHT_CUDA_INFO"
	.sectionflags	@""
	.align	4


	//----- nvinfo : EIATTR_CUDA_API_VERSION
	.align		4
        /*0000*/ 	.byte	0x04, 0x37
        /*0002*/ 	.short	(.L_984 - .L_983)
.L_983:
        /*0004*/ 	.word	0x00000082


	//----- nvinfo : EIATTR_SW2861232_WAR
	.align		4
.L_984:
        /*0008*/ 	.byte	0x01, 0x35
	.zero		2


	//----- nvinfo : EIATTR_PARAM_CBANK
	.align		4
        /*000c*/ 	.byte	0x04, 0x0a
        /*000e*/ 	.short	(.L_986 - .L_985)
	.align		4
.L_985:
        /*0010*/ 	.word	index@(.nv.constant0._ZN5flash16flash_fwd_kernelI23Flash_fwd_kernel_traitsILi256ELi128ELi64ELi8ELb0ELb0EN7cutlass6half_tE19Flash_kernel_traitsILi256ELi128ELi64ELi8ES3_EELb0ELb0ELb1ELb1ELb0ELb0ELb1ELb0EEEvNS_16Flash_fwd_paramsE)
        /*0014*/ 	.short	0x0160
        /*0016*/ 	.short	0x01d0


	//----- nvinfo : EIATTR_CBANK_PARAM_SIZE
	.align		4
.L_986:
        /*0018*/ 	.byte	0x03, 0x19
        /*001a*/ 	.short	0x01d0


	//----- nvinfo : EIATTR_KPARAM_INFO
	.align		4
        /*001c*/ 	.byte	0x04, 0x17
        /*001e*/ 	.short	(.L_988 - .L_987)
.L_987:
        /*0020*/ 	.word	0x00000000
        /*0024*/ 	.short	0x0000
        /*0026*/ 	.short	0x0000
        /*0028*/ 	.byte	0x00, 0xf0, 0x41, 0x07


	//----- nvinfo : EIATTR_MAXREG_COUNT
	.align		4
.L_988:
        /*002c*/ 	.byte	0x03, 0x1b
        /*002e*/ 	.short	0x00ff


	//----- nvinfo : EIATTR_NUM_BARRIERS
	.align		4
        /*0030*/ 	.byte	0x02, 0x4c
        /*0032*/ 	.byte	0x01
	.zero		1


	//----- nvinfo : EIATTR_ANNOTATIONS
	.align		4
        /*0034*/ 	.byte	0x04, 0x55
        /*0036*/ 	.short	(.L_990 - .L_989)


	//   ....[0]....
.L_989:
        /* <DEDUP_REMOVED lines=51> */


	//----- nvinfo : EIATTR_MERCURY_ISA_VERSION
	.align		4
.L_990:
        /*0358*/ 	.byte	0x03, 0x5f
        /*035a*/ 	.short	0x0000


	//----- nvinfo : EIATTR_COOP_GROUP_MASK_REGIDS
	.align		4
        /*035c*/ 	.byte	0x04, 0x29
        /*035e*/ 	.short	(.L_992 - .L_991)


	//   ....[0]....
.L_991:
        /*0360*/ 	.word	0xffffffff


	//   ....[1]....
        /*0364*/ 	.word	0xffffffff


	//   ....[2]....
        /*0368*/ 	.word	0xffffffff


	//   ....[3]....
        /*036c*/ 	.word	0xffffffff


	//   ....[4]....
        /*0370*/ 	.word	0xffffffff


	//   ....[5]....
        /*0374*/ 	.word	0xffffffff


	//   ....[6]....
        /*0378*/ 	.word	0xffffffff


	//   ....[7]....
        /*037c*/ 	.word	0xffffffff


	//   ....[8]....
        /*0380*/ 	.word	0xffffffff


	//   ....[9]....
        /*0384*/ 	.word	0xffffffff


	//   ....[10]....
        /*0388*/ 	.word	0xffffffff


	//   ....[11]....
        /*038c*/ 	.word	0xffffffff


	//   ....[12]....
        /*0390*/ 	.word	0xffffffff


	//   ....[13]....
        /*0394*/ 	.word	0xffffffff


	//   ....[14]....
        /*0398*/ 	.word	0xffffffff


	//   ....[15]....
        /*039c*/ 	.word	0xffffffff


	//   ....[16]....
        /*03a0*/ 	.word	0xffffffff


	//   ....[17]....
        /*03a4*/ 	.word	0xffffffff


	//   ....[18]....
        /*03a8*/ 	.word	0xffffffff


	//   ....[19]....
        /*03ac*/ 	.word	0xffffffff


	//----- nvinfo : EIATTR_COOP_GROUP_INSTR_OFFSETS
	.align		4
.L_992:
        /*03b0*/ 	.byte	0x04, 0x28
        /*03b2*/ 	.short	(.L_994 - .L_993)


	//   ....[0]....
.L_993:
        /*03b4*/ 	.word	0x00006360


	//   ....[1]....
        /*03b8*/ 	.word	0x00006390


	//   ....[2]....
        /*03bc*/ 	.word	0x000064a0


	//   ....[3]....
        /*03c0*/ 	.word	0x000064f0


	//   ....[4]....
        /*03c4*/ 	.word	0x0000b2f0


	//   ....[5]....
        /*03c8*/ 	.word	0x0000b340


	//   ....[6]....
        /*03cc*/ 	.word	0x0000b360


	//   ....[7]....
        /*03d0*/ 	.word	0x0000b380


	//   ....[8]....
        /*03d4*/ 	.word	0x000106c0


	//   ....[9]....
        /*03d8*/ 	.word	0x00010710


	//   ....[10]....
        /*03dc*/ 	.word	0x00010730


	//   ....[11]....
        /*03e0*/ 	.word	0x00010750


	//   ....[12]....
        /*03e4*/ 	.word	0x00015c70


	//   ....[13]....
        /*03e8*/ 	.word	0x00015da0


	//   ....[14]....
        /*03ec*/ 	.word	0x00015db0


	//   ....[15]....
        /*03f0*/ 	.word	0x00015e10


	//   ....[16]....
        /*03f4*/ 	.word	0x00017d40


	//   ....[17]....
        /*03f8*/ 	.word	0x00017d50


	//   ....[18]....
        /*03fc*/ 	.word	0x00017d80


	//   ....[19]....
        /*0400*/ 	.word	0x00017d90


	//----- nvinfo : EIATTR_EXIT_INSTR_OFFSETS
	.align		4
.L_994:
        /*0404*/ 	.byte	0x04, 0x1c
        /*0406*/ 	.short	(.L_996 - .L_995)


	//   ....[0]....
.L_995:
        /*0408*/ 	.word	0x000004d0


	//   ....[1]....
        /*040c*/ 	.word	0x00001150


	//   ....[2]....
        /*0410*/ 	.word	0x000011d0


	//   ....[3]....
        /*0414*/ 	.word	0x00019970


	//   ....[4]....
        /*0418*/ 	.word	0x00019a90


	//   ....[5]....
        /*041c*/ 	.word	0x00019ab0


	//----- nvinfo : EIATTR_CTAIDZ_USED
	.align		4
.L_996:
        /*0420*/ 	.byte	0x01, 0x04
	.zero		2


	//----- nvinfo : EIATTR_CRS_STACK_SIZE
	.align		4
        /*0424*/ 	.byte	0x04, 0x1e
        /*0426*/ 	.short	(.L_998 - .L_997)
.L_997:
        /*0428*/ 	.word	0x00000000
.L_998:


//--------------------- .nv.callgraph             --------------------------
	.section	.nv.callgraph,"",@"SHT_CUDA_CALLGRAPH"
	.align	4
	.sectionentsize	8
	.align		4
        /*0000*/ 	.word	0x00000000
	.align		4
        /*0004*/ 	.word	0xffffffff
	.align		4
        /*0008*/ 	.word	0x00000000
	.align		4
        /*000c*/ 	.word	0xfffffffe
	.align		4
        /*0010*/ 	.word	0x00000000
	.align		4
        /*0014*/ 	.word	0xfffffffd
	.align		4
        /*0018*/ 	.word	0x00000000
	.align		4
        /*001c*/ 	.word	0xfffffffc


//--------------------- .nv.rel.action            --------------------------
	.section	.nv.rel.action,"",@"SHT_CUDA_RELOCINFO"
	.align	8
	.sectionentsize	8
        /*0000*/ 	.byte	0x73, 0x00, 0x00, 0x00, 0x00, 0x00, 0x00, 0x00, 0x00, 0x00, 0x00, 0x11, 0x25, 0x00, 0x05, 0x36


//--------------------- .nv.constant4             --------------------------
	.section	.nv.constant4,"a",@progbits
	.align	8
	.align		8
.nv.constant4:
        /*0000*/ 	.dword	_ZN66_INTERNAL_a1905241_30_flash_fwd_hdim256_fp16_sm80_cu_9949e2e8_40384cuda3std3__45__cpo5beginE
	.align		8
        /*0008*/ 	.dword	_ZN66_INTERNAL_a1905241_30_flash_fwd_hdim256_fp16_sm80_cu_9949e2e8_40384cuda3std3__45__cpo3endE
	.align		8
        /*0010*/ 	.dword	_ZN66_INTERNAL_a1905241_30_flash_fwd_hdim256_fp16_sm80_cu_9949e2e8_40384cuda3std3__45__cpo6cbeginE
	.align		8
        /*0018*/ 	.dword	_ZN66_INTERNAL_a1905241_30_flash_fwd_hdim256_fp16_sm80_cu_9949e2e8_40384cuda3std3__45__cpo4cendE
	.align		8
        /*0020*/ 	.dword	_ZN66_INTERNAL_a1905241_30_flash_fwd_hdim256_fp16_sm80_cu_9949e2e8_40384cuda3std3__468_GLOBAL__N__a1905241_30_flash_fwd_hdim256_fp16_sm80_cu_9949e2e8_40386ignoreE
	.align		8
        /*0028*/ 	.dword	_ZN66_INTERNAL_a1905241_30_flash_fwd_hdim256_fp16_sm80_cu_9949e2e8_40384cuda3std3__419piecewise_constructE
	.align		8
        /*0030*/ 	.dword	_ZN66_INTERNAL_a1905241_30_flash_fwd_hdim256_fp16_sm80_cu_9949e2e8_40384cuda3std3__48in_placeE
	.align		8
        /*0038*/ 	.dword	_ZN66_INTERNAL_a1905241_30_flash_fwd_hdim256_fp16_sm80_cu_9949e2e8_40384cuda3std6ranges3__45__cpo4swapE
	.align		8
        /*0040*/ 	.dword	_ZN66_INTERNAL_a1905241_30_flash_fwd_hdim256_fp16_sm80_cu_9949e2e8_40384cuda3std6ranges3__45__cpo9iter_moveE
	.align		8
        /*0048*/ 	.dword	_ZN66_INTERNAL_a1905241_30_flash_fwd_hdim256_fp16_sm80_cu_9949e2e8_40384cute7productE
	.align		8
        /*0050*/ 	.dword	_ZN66_INTERNAL_a1905241_30_flash_fwd_hdim256_fp16_sm80_cu_9949e2e8_40384cute1_E


//--------------------- .nv.constant0._ZN5flash16flash_fwd_kernelI23Flash_fwd_kernel_traitsILi256ELi64ELi64ELi4ELb0ELb0EN7cutlass6half_tE19Flash_kernel_traitsILi256ELi64ELi64ELi4ES3_EELb0ELb0ELb0ELb0ELb0ELb1ELb0ELb0EEEvNS_16Flash_fwd_paramsE --------------------------
	.section	.nv.constant0._ZN5flash16flash_fwd_kernelI23Flash_fwd_kernel_traitsILi256ELi64ELi64ELi4ELb0ELb0EN7cutlass6half_tE19Flash_kernel_traitsILi256ELi64ELi64ELi4ES3_EELb0ELb0ELb0ELb0ELb0ELb1ELb0ELb0EEEvNS_16Flash_fwd_paramsE,"a",@progbits
	.sectionflags	@""
	.align	4
.nv.constant0._ZN5flash16flash_fwd_kernelI23Flash_fwd_kernel_traitsILi256ELi64ELi64ELi4ELb0ELb0EN7cutlass6half_tE19Flash_kernel_traitsILi256ELi64ELi64ELi4ES3_EELb0ELb0ELb0ELb0ELb0ELb1ELb0ELb0EEEvNS_16Flash_fwd_paramsE:
	.zero		816


//--------------------- .nv.constant0._ZN5flash16flash_fwd_kernelI23Flash_fwd_kernel_traitsILi256ELi64ELi64ELi4ELb0ELb0EN7cutlass6half_tE19Flash_kernel_traitsILi256ELi64ELi64ELi4ES3_EELb0ELb0ELb0ELb0ELb0ELb0ELb0ELb0EEEvNS_16Flash_fwd_paramsE --------------------------
	.section	.nv.constant0._ZN5flash16flash_fwd_kernelI23Flash_fwd_kernel_traitsILi256ELi64ELi64ELi4ELb0ELb0EN7cutlass6half_tE19Flash_kernel_traitsILi256ELi64ELi64ELi4ES3_EELb0ELb0ELb0ELb0ELb0ELb0ELb0ELb0EEEvNS_16Flash_fwd_paramsE,"a",@progbits
	.sectionflags	@""
	.align	4
.nv.constant0._ZN5flash16flash_fwd_kernelI23Flash_fwd_kernel_traitsILi256ELi64ELi64ELi4ELb0ELb0EN7cutlass6half_tE19Flash_kernel_traitsILi256ELi64ELi64ELi4ES3_EELb0ELb0ELb0ELb0ELb0ELb0ELb0ELb0EEEvNS_16Flash_fwd_paramsE:
	.zero		816


//--------------------- .nv.constant0._ZN5flash16flash_fwd_kernelI23Flash_fwd_kernel_traitsILi256ELi64ELi64ELi4ELb0ELb0EN7cutlass6half_tE19Flash_kernel_traitsILi256ELi64ELi64ELi4ES3_EELb0ELb0ELb0ELb1ELb0ELb0ELb0ELb0EEEvNS_16Flash_fwd_paramsE --------------------------
	.section	.nv.constant0._ZN5flash16flash_fwd_kernelI23Flash_fwd_kernel_traitsILi256ELi64ELi64ELi4ELb0ELb0EN7cutlass6half_tE19Flash_kernel_traitsILi256ELi64ELi64ELi4ES3_EELb0ELb0ELb0ELb1ELb0ELb0ELb0ELb0EEEvNS_16Flash_fwd_paramsE,"a",@progbits
	.sectionflags	@""
	.align	4
.nv.constant0._ZN5flash16flash_fwd_kernelI23Flash_fwd_kernel_traitsILi256ELi64ELi64ELi4ELb0ELb0EN7cutlass6half_tE19Flash_kernel_traitsILi256ELi64ELi64ELi4ES3_EELb0ELb0ELb0ELb1ELb0ELb0ELb0ELb0EEEvNS_16Flash_fwd_paramsE:
	.zero		816


//--------------------- .nv.constant0._ZN5flash16flash_fwd_kernelI23Flash_fwd_kernel_traitsILi256ELi64ELi64ELi4ELb0ELb0EN7cutlass6half_tE19Flash_kernel_traitsILi256ELi64ELi64ELi4ES3_EELb0ELb0ELb1ELb0ELb0ELb1ELb0ELb0EEEvNS_16Flash_fwd_paramsE --------------------------
	.section	.nv.constant0._ZN5flash16flash_fwd_kernelI23Flash_fwd_kernel_traitsILi256ELi64ELi64ELi4ELb0ELb0EN7cutlass6half_tE19Flash_kernel_traitsILi256ELi64ELi64ELi4ES3_EELb0ELb0ELb1ELb0ELb0ELb1ELb0ELb0EEEvNS_16Flash_fwd_paramsE,"a",@progbits
	.sectionflags	@""
	.align	4
.nv.constant0._ZN5flash16flash_fwd_kernelI23Flash_fwd_kernel_traitsILi256ELi64ELi64ELi4ELb0ELb0EN7cutlass6half_tE19Flash_kernel_traitsILi256ELi64ELi64ELi4ES3_EELb0ELb0ELb1ELb0ELb0ELb1ELb0ELb0EEEvNS_16Flash_fwd_paramsE:
	.zero		816


//--------------------- .nv.constant0._ZN5flash16flash_fwd_kernelI23Flash_fwd_kernel_traitsILi256ELi64ELi64ELi4ELb0ELb0EN7cutlass6half_tE19Flash_kernel_traitsILi256ELi64ELi64ELi4ES3_EELb0ELb0ELb1ELb0ELb0ELb0ELb0ELb0EEEvNS_16Flash_fwd_paramsE --------------------------
	.section	.nv.constant0._ZN5flash16flash_fwd_kernelI23Flash_fwd_kernel_traitsILi256ELi64ELi64ELi4ELb0ELb0EN7cutlass6half_tE19Flash_kernel_traitsILi256ELi64ELi64ELi4ES3_EELb0ELb0ELb1ELb0ELb0ELb0ELb0ELb0EEEvNS_16Flash_fwd_paramsE,"a",@progbits
	.sectionflags	@""
	.align	4
.nv.constant0._ZN5flash16flash_fwd_kernelI23Flash_fwd_kernel_traitsILi256ELi64ELi64ELi4ELb0ELb0EN7cutlass6half_tE19Flash_kernel_traitsILi256ELi64ELi64ELi4ES3_EELb0ELb0ELb1ELb0ELb0ELb0ELb0ELb0EEEvNS_16Flash_fwd_paramsE:
	.zero		816


//--------------------- .nv.constant0._ZN5flash16flash_fwd_kernelI23Flash_fwd_kernel_traitsILi256ELi64ELi64ELi4ELb0ELb0EN7cutlass6half_tE19Flash_kernel_traitsILi256ELi64ELi64ELi4ES3_EELb0ELb0ELb1ELb1ELb0ELb0ELb0ELb0EEEvNS_16Flash_fwd_paramsE --------------------------
	.section	.nv.constant0._ZN5flash16flash_fwd_kernelI23Flash_fwd_kernel_traitsILi256ELi64ELi64ELi4ELb0ELb0EN7cutlass6half_tE19Flash_kernel_traitsILi256ELi64ELi64ELi4ES3_EELb0ELb0ELb1ELb1ELb0ELb0ELb0ELb0EEEvNS_16Flash_fwd_paramsE,"a",@progbits
	.sectionflags	@""
	.align	4
.nv.constant0._ZN5flash16flash_fwd_kernelI23Flash_fwd_kernel_traitsILi256ELi64ELi64ELi4ELb0ELb0EN7cutlass6half_tE19Flash_kernel_traitsILi256ELi64ELi64ELi4ES3_EELb0ELb0ELb1ELb1ELb0ELb0ELb0ELb0EEEvNS_16Flash_fwd_paramsE:
	.zero		816


//--------------------- .nv.constant0._ZN5flash16flash_fwd_kernelI23Flash_fwd_kernel_traitsILi256ELi128ELi64ELi8ELb0ELb0EN7cutlass6half_tE19Flash_kernel_traitsILi256ELi128ELi64ELi8ES3_EELb0ELb0ELb0ELb0ELb0ELb1ELb0ELb0EEEvNS_16Flash_fwd_paramsE --------------------------
	.section	.nv.constant0._ZN5flash16flash_fwd_kernelI23Flash_fwd_kernel_traitsILi256ELi128ELi64ELi8ELb0ELb0EN7cutlass6half_tE19Flash_kernel_traitsILi256ELi128ELi64ELi8ES3_EELb0ELb0ELb0ELb0ELb0ELb1ELb0ELb0EEEvNS_16Flash_fwd_paramsE,"a",@progbits
	.sectionflags	@""
	.align	4
.nv.constant0._ZN5flash16flash_fwd_kernelI23Flash_fwd_kernel_traitsILi256ELi128ELi64ELi8ELb0ELb0EN7cutlass6half_tE19Flash_kernel_traitsILi256ELi128ELi64ELi8ES3_EELb0ELb0ELb0ELb0ELb0ELb1ELb0ELb0EEEvNS_16Flash_fwd_paramsE:
	.zero		816


//--------------------- .nv.constant0._ZN5flash16flash_fwd_kernelI23Flash_fwd_kernel_traitsILi256ELi128ELi64ELi8ELb0ELb0EN7cutlass6half_tE19Flash_kernel_traitsILi256ELi128ELi64ELi8ES3_EELb0ELb0ELb0ELb0ELb0ELb0ELb0ELb0EEEvNS_16Flash_fwd_paramsE --------------------------
	.section	.nv.constant0._ZN5flash16flash_fwd_kernelI23Flash_fwd_kernel_traitsILi256ELi128ELi64ELi8ELb0ELb0EN7cutlass6half_tE19Flash_kernel_traitsILi256ELi128ELi64ELi8ES3_EELb0ELb0ELb0ELb0ELb0ELb0ELb0ELb0EEEvNS_16Flash_fwd_paramsE,"a",@progbits
	.sectionflags	@""
	.align	4
.nv.constant0._ZN5flash16flash_fwd_kernelI23Flash_fwd_kernel_traitsILi256ELi128ELi64ELi8ELb0ELb0EN7cutlass6half_tE19Flash_kernel_traitsILi256ELi128ELi64ELi8ES3_EELb0ELb0ELb0ELb0ELb0ELb0ELb0ELb0EEEvNS_16Flash_fwd_paramsE:
	.zero		816


//--------------------- .nv.constant0._ZN5flash16flash_fwd_kernelI23Flash_fwd_kernel_traitsILi256ELi128ELi64ELi8ELb0ELb0EN7cutlass6half_tE19Flash_kernel_traitsILi256ELi128ELi64ELi8ES3_EELb0ELb0ELb0ELb1ELb0ELb0ELb0ELb0EEEvNS_16Flash_fwd_paramsE --------------------------
	.section	.nv.constant0._ZN5flash16flash_fwd_kernelI23Flash_fwd_kernel_traitsILi256ELi128ELi64ELi8ELb0ELb0EN7cutlass6half_tE19Flash_kernel_traitsILi256ELi128ELi64ELi8ES3_EELb0ELb0ELb0ELb1ELb0ELb0ELb0ELb0EEEvNS_16Flash_fwd_paramsE,"a",@progbits
	.sectionflags	@""
	.align	4
.nv.constant0._ZN5flash16flash_fwd_kernelI23Flash_fwd_kernel_traitsILi256ELi128ELi64ELi8ELb0ELb0EN7cutlass6half_tE19Flash_kernel_traitsILi256ELi128ELi64ELi8ES3_EELb0ELb0ELb0ELb1ELb0ELb0ELb0ELb0EEEvNS_16Flash_fwd_paramsE:
	.zero		816


//--------------------- .nv.constant0._ZN5flash16flash_fwd_kernelI23Flash_fwd_kernel_traitsILi256ELi128ELi64ELi8ELb0ELb0EN7cutlass6half_tE19Flash_kernel_traitsILi256ELi128ELi64ELi8ES3_EELb0ELb0ELb1ELb0ELb0ELb1ELb0ELb0EEEvNS_16Flash_fwd_paramsE --------------------------
	.section	.nv.constant0._ZN5flash16flash_fwd_kernelI23Flash_fwd_kernel_traitsILi256ELi128ELi64ELi8ELb0ELb0EN7cutlass6half_tE19Flash_kernel_traitsILi256ELi128ELi64ELi8ES3_EELb0ELb0ELb1ELb0ELb0ELb1ELb0ELb0EEEvNS_16Flash_fwd_paramsE,"a",@progbits
	.sectionflags	@""
	.align	4
.nv.constant0._ZN5flash16flash_fwd_kernelI23Flash_fwd_kernel_traitsILi256ELi128ELi64ELi8ELb0ELb0EN7cutlass6half_tE19Flash_kernel_traitsILi256ELi128ELi64ELi8ES3_EELb0ELb0ELb1ELb0ELb0ELb1ELb0ELb0EEEvNS_16Flash_fwd_paramsE:
	.zero		816


//--------------------- .nv.constant0._ZN5flash16flash_fwd_kernelI23Flash_fwd_kernel_traitsILi256ELi128ELi64ELi8ELb0ELb0EN7cutlass6half_tE19Flash_kernel_traitsILi256ELi128ELi64ELi8ES3_EELb0ELb0ELb1ELb0ELb0ELb0ELb0ELb0EEEvNS_16Flash_fwd_paramsE --------------------------
	.section	.nv.constant0._ZN5flash16flash_fwd_kernelI23Flash_fwd_kernel_traitsILi256ELi128ELi64ELi8ELb0ELb0EN7cutlass6half_tE19Flash_kernel_traitsILi256ELi128ELi64ELi8ES3_EELb0ELb0ELb1ELb0ELb0ELb0ELb0ELb0EEEvNS_16Flash_fwd_paramsE,"a",@progbits
	.sectionflags	@""
	.align	4
.nv.constant0._ZN5flash16flash_fwd_kernelI23Flash_fwd_kernel_traitsILi256ELi128ELi64ELi8ELb0ELb0EN7cutlass6half_tE19Flash_kernel_traitsILi256ELi128ELi64ELi8ES3_EELb0ELb0ELb1ELb0ELb0ELb0ELb0ELb0EEEvNS_16Flash_fwd_paramsE:
	.zero		816


//--------------------- .nv.constant0._ZN5flash16flash_fwd_kernelI23Flash_fwd_kernel_traitsILi256ELi128ELi64ELi8ELb0ELb0EN7cutlass6half_tE19Flash_kernel_traitsILi256ELi128ELi64ELi8ES3_EELb0ELb0ELb1ELb1ELb0ELb0ELb0ELb0EEEvNS_16Flash_fwd_paramsE --------------------------
	.section	.nv.constant0._ZN5flash16flash_fwd_kernelI23Flash_fwd_kernel_traitsILi256ELi128ELi64ELi8ELb0ELb0EN7cutlass6half_tE19Flash_kernel_traitsILi256ELi128ELi64ELi8ES3_EELb0ELb0ELb1ELb1ELb0ELb0ELb0ELb0EEEvNS_16Flash_fwd_paramsE,"a",@progbits
	.sectionflags	@""
	.align	4
.nv.constant0._ZN5flash16flash_fwd_kernelI23Flash_fwd_kernel_traitsILi256ELi128ELi64ELi8ELb0ELb0EN7cutlass6half_tE19Flash_kernel_traitsILi256ELi128ELi64ELi8ES3_EELb0ELb0ELb1ELb1ELb0ELb0ELb0ELb0EEEvNS_16Flash_fwd_paramsE:
	.zero		816


//--------------------- .nv.constant0._ZN5flash16flash_fwd_kernelI23Flash_fwd_kernel_traitsILi256ELi64ELi64ELi4ELb0ELb0EN7cutlass6half_tE19Flash_kernel_traitsILi256ELi64ELi64ELi4ES3_EELb1ELb0ELb0ELb0ELb0ELb0ELb0ELb0EEEvNS_16Flash_fwd_paramsE --------------------------
	.section	.nv.constant0._ZN5flash16flash_fwd_kernelI23Flash_fwd_kernel_traitsILi256ELi64ELi64ELi4ELb0ELb0EN7cutlass6half_tE19Flash_kernel_traitsILi256ELi64ELi64ELi4ES3_EELb1ELb0ELb0ELb0ELb0ELb0ELb0ELb0EEEvNS_16Flash_fwd_paramsE,"a",@progbits
	.sectionflags	@""
	.align	4
.nv.constant0._ZN5flash16flash_fwd_kernelI23Flash_fwd_kernel_traitsILi256ELi64ELi64ELi4ELb0ELb0EN7cutlass6half_tE19Flash_kernel_traitsILi256ELi64ELi64ELi4ES3_EELb1ELb0ELb0ELb0ELb0ELb0ELb0ELb0EEEvNS_16Flash_fwd_paramsE:
	.zero		816


//--------------------- .nv.constant0._ZN5flash16flash_fwd_kernelI23Flash_fwd_kernel_traitsILi256ELi64ELi64ELi4ELb0ELb0EN7cutlass6half_tE19Flash_kernel_traitsILi256ELi64ELi64ELi4ES3_EELb1ELb0ELb1ELb0ELb0ELb0ELb0ELb0EEEvNS_16Flash_fwd_paramsE --------------------------
	.section	.nv.constant0._ZN5flash16flash_fwd_kernelI23Flash_fwd_kernel_traitsILi256ELi64ELi64ELi4ELb0ELb0EN7cutlass6half_tE19Flash_kernel_traitsILi256ELi64ELi64ELi4ES3_EELb1ELb0ELb1ELb0ELb0ELb0ELb0ELb0EEEvNS_16Flash_fwd_paramsE,"a",@progbits
	.sectionflags	@""
	.align	4
.nv.constant0._ZN5flash16flash_fwd_kernelI23Flash_fwd_kernel_traitsILi256ELi64ELi64ELi4ELb0ELb0EN7cutlass6half_tE19Flash_kernel_traitsILi256ELi64ELi64ELi4ES3_EELb1ELb0ELb1ELb0ELb0ELb0ELb0ELb0EEEvNS_16Flash_fwd_paramsE:
	.zero		816


//--------------------- .nv.constant0._ZN5flash16flash_fwd_kernelI23Flash_fwd_kernel_traitsILi256ELi64ELi64ELi4ELb0ELb0EN7cutlass6half_tE19Flash_kernel_traitsILi256ELi64ELi64ELi4ES3_EELb1ELb0ELb0ELb0ELb0ELb1ELb0ELb0EEEvNS_16Flash_fwd_paramsE --------------------------
	.section	.nv.constant0._ZN5flash16flash_fwd_kernelI23Flash_fwd_kernel_traitsILi256ELi64ELi64ELi4ELb0ELb0EN7cutlass6half_tE19Flash_kernel_traitsILi256ELi64ELi64ELi4ES3_EELb1ELb0ELb0ELb0ELb0ELb1ELb0ELb0EEEvNS_16Flash_fwd_paramsE,"a",@progbits
	.sectionflags	@""
	.align	4
.nv.constant0._ZN5flash16flash_fwd_kernelI23Flash_fwd_kernel_traitsILi256ELi64ELi64ELi4ELb0ELb0EN7cutlass6half_tE19Flash_kernel_traitsILi256ELi64ELi64ELi4ES3_EELb1ELb0ELb0ELb0ELb0ELb1ELb0ELb0EEEvNS_16Flash_fwd_paramsE:
	.zero		816


//--------------------- .nv.constant0._ZN5flash16flash_fwd_kernelI23Flash_fwd_kernel_traitsILi256ELi64ELi64ELi4ELb0ELb0EN7cutlass6half_tE19Flash_kernel_traitsILi256ELi64ELi64ELi4ES3_EELb0ELb0ELb0ELb0ELb0ELb1ELb1ELb0EEEvNS_16Flash_fwd_paramsE --------------------------
	.section	.nv.constant0._ZN5flash16flash_fwd_kernelI23Flash_fwd_kernel_traitsILi256ELi64ELi64ELi4ELb0ELb0EN7cutlass6half_tE19Flash_kernel_traitsILi256ELi64ELi64ELi4ES3_EELb0ELb0ELb0ELb0ELb0ELb1ELb1ELb0EEEvNS_16Flash_fwd_paramsE,"a",@progbits
	.sectionflags	@""
	.align	4
.nv.constant0._ZN5flash16flash_fwd_kernelI23Flash_fwd_kernel_traitsILi256ELi64ELi64ELi4ELb0ELb0EN7cutlass6half_tE19Flash_kernel_traitsILi256ELi64ELi64ELi4ES3_EELb0ELb0ELb0ELb0ELb0ELb1ELb1ELb0EEEvNS_16Flash_fwd_paramsE:
	.zero		816


//--------------------- .nv.constant0._ZN5flash16flash_fwd_kernelI23Flash_fwd_kernel_traitsILi256ELi64ELi64ELi4ELb0ELb0EN7cutlass6half_tE19Flash_kernel_traitsILi256ELi64ELi64ELi4ES3_EELb1ELb0ELb0ELb1ELb0ELb0ELb0ELb0EEEvNS_16Flash_fwd_paramsE --------------------------
	.section	.nv.constant0._ZN5flash16flash_fwd_kernelI23Flash_fwd_kernel_traitsILi256ELi64ELi64ELi4ELb0ELb0EN7cutlass6half_tE19Flash_kernel_traitsILi256ELi64ELi64ELi4ES3_EELb1ELb0ELb0ELb1ELb0ELb0ELb0ELb0EEEvNS_16Flash_fwd_paramsE,"a",@progbits
	.sectionflags	@""
	.align	4
.nv.constant0._ZN5flash16flash_fwd_kernelI23Flash_fwd_kernel_traitsILi256ELi64ELi64ELi4ELb0ELb0EN7cutlass6half_tE19Flash_kernel_traitsILi256ELi64ELi64ELi4ES3_EELb1ELb0ELb0ELb1ELb0ELb0ELb0ELb0EEEvNS_16Flash_fwd_paramsE:
	.zero		816


//--------------------- .nv.constant0._ZN5flash16flash_fwd_kernelI23Flash_fwd_kernel_traitsILi256ELi64ELi64ELi4ELb0ELb0EN7cutlass6half_tE19Flash_kernel_traitsILi256ELi64ELi64ELi4ES3_EELb1ELb0ELb0ELb0ELb0ELb0ELb0ELb1EEEvNS_16Flash_fwd_paramsE --------------------------
	.section	.nv.constant0._ZN5flash16flash_fwd_kernelI23Flash_fwd_kernel_traitsILi256ELi64ELi64ELi4ELb0ELb0EN7cutlass6half_tE19Flash_kernel_traitsILi256ELi64ELi64ELi4ES3_EELb1ELb0ELb0ELb0ELb0ELb0ELb0ELb1EEEvNS_16Flash_fwd_paramsE,"a",@progbits
	.sectionflags	@""
	.align	4
.nv.constant0._ZN5flash16flash_fwd_kernelI23Flash_fwd_kernel_traitsILi256ELi64ELi64ELi4ELb0ELb0EN7cutlass6half_tE19Flash_kernel_traitsILi256ELi64ELi64ELi4ES3_EELb1ELb0ELb0ELb0ELb0ELb0ELb0ELb1EEEvNS_16Flash_fwd_paramsE:
	.zero		816


//--------------------- .nv.constant0._ZN5flash16flash_fwd_kernelI23Flash_fwd_kernel_traitsILi256ELi64ELi64ELi4ELb0ELb0EN7cutlass6half_tE19Flash_kernel_traitsILi256ELi64ELi64ELi4ES3_EELb0ELb0ELb0ELb0ELb0ELb0ELb1ELb0EEEvNS_16Flash_fwd_paramsE --------------------------
	.section	.nv.constant0._ZN5flash16flash_fwd_kernelI23Flash_fwd_kernel_traitsILi256ELi64ELi64ELi4ELb0ELb0EN7cutlass6half_tE19Flash_kernel_traitsILi256ELi64ELi64ELi4ES3_EELb0ELb0ELb0ELb0ELb0ELb0ELb1ELb0EEEvNS_16Flash_fwd_paramsE,"a",@progbits
	.sectionflags	@""
	.align	4
.nv.constant0._ZN5flash16flash_fwd_kernelI23Flash_fwd_kernel_traitsILi256ELi64ELi64ELi4ELb0ELb0EN7cutlass6half_tE19Flash_kernel_traitsILi256ELi64ELi64ELi4ES3_EELb0ELb0ELb0ELb0ELb0ELb0ELb1ELb0EEEvNS_16Flash_fwd_paramsE:
	.zero		816


//--------------------- .nv.constant0._ZN5flash16flash_fwd_kernelI23Flash_fwd_kernel_traitsILi256ELi64ELi64ELi4ELb0ELb0EN7cutlass6half_tE19Flash_kernel_traitsILi256ELi64ELi64ELi4ES3_EELb1ELb0ELb0ELb1ELb0ELb0ELb0ELb1EEEvNS_16Flash_fwd_paramsE --------------------------
	.section	.nv.constant0._ZN5flash16flash_fwd_kernelI23Flash_fwd_kernel_traitsILi256ELi64ELi64ELi4ELb0ELb0EN7cutlass6half_tE19Flash_kernel_traitsILi256ELi64ELi64ELi4ES3_EELb1ELb0ELb0ELb1ELb0ELb0ELb0ELb1EEEvNS_16Flash_fwd_paramsE,"a",@progbits
	.sectionflags	@""
	.align	4
.nv.constant0._ZN5flash16flash_fwd_kernelI23Flash_fwd_kernel_traitsILi256ELi64ELi64ELi4ELb0ELb0EN7cutlass6half_tE19Flash_kernel_traitsILi256ELi64ELi64ELi4ES3_EELb1ELb0ELb0ELb1ELb0ELb0ELb0ELb1EEEvNS_16Flash_fwd_paramsE:
	.zero		816


//--------------------- .nv.constant0._ZN5flash16flash_fwd_kernelI23Flash_fwd_kernel_traitsILi256ELi64ELi64ELi4ELb0ELb0EN7cutlass6half_tE19Flash_kernel_traitsILi256ELi64ELi64ELi4ES3_EELb0ELb0ELb0ELb1ELb0ELb0ELb1ELb0EEEvNS_16Flash_fwd_paramsE --------------------------
	.section	.nv.constant0._ZN5flash16flash_fwd_kernelI23Flash_fwd_kernel_traitsILi256ELi64ELi64ELi4ELb0ELb0EN7cutlass6half_tE19Flash_kernel_traitsILi256ELi64ELi64ELi4ES3_EELb0ELb0ELb0ELb1ELb0ELb0ELb1ELb0EEEvNS_16Flash_fwd_paramsE,"a",@progbits
	.sectionflags	@""
	.align	4
.nv.constant0._ZN5flash16flash_fwd_kernelI23Flash_fwd_kernel_traitsILi256ELi64ELi64ELi4ELb0ELb0EN7cutlass6half_tE19Flash_kernel_traitsILi256ELi64ELi64ELi4ES3_EELb0ELb0ELb0ELb1ELb0ELb0ELb1ELb0EEEvNS_16Flash_fwd_paramsE:
	.zero		816


//--------------------- .nv.constant0._ZN5flash16flash_fwd_kernelI23Flash_fwd_kernel_traitsILi256ELi64ELi64ELi4ELb0ELb0EN7cutlass6half_tE19Flash_kernel_traitsILi256ELi64ELi64ELi4ES3_EELb1ELb0ELb1ELb0ELb0ELb1ELb0ELb0EEEvNS_16Flash_fwd_paramsE --------------------------
	.section	.nv.constant0._ZN5flash16flash_fwd_kernelI23Flash_fwd_kernel_traitsILi256ELi64ELi64ELi4ELb0ELb0EN7cutlass6half_tE19Flash_kernel_traitsILi256ELi64ELi64ELi4ES3_EELb1ELb0ELb1ELb0ELb0ELb1ELb0ELb0EEEvNS_16Flash_fwd_paramsE,"a",@progbits
	.sectionflags	@""
	.align	4
.nv.constant0._ZN5flash16flash_fwd_kernelI23Flash_fwd_kernel_traitsILi256ELi64ELi64ELi4ELb0ELb0EN7cutlass6half_tE19Flash_kernel_traitsILi256ELi64ELi64ELi4ES3_EELb1ELb0ELb1ELb0ELb0ELb1ELb0ELb0EEEvNS_16Flash_fwd_paramsE:
	.zero		816


//--------------------- .nv.constant0._ZN5flash16flash_fwd_kernelI23Flash_fwd_kernel_traitsILi256ELi64ELi64ELi4ELb0ELb0EN7cutlass6half_tE19Flash_kernel_traitsILi256ELi64ELi64ELi4ES3_EELb0ELb0ELb1ELb0ELb0ELb1ELb1ELb0EEEvNS_16Flash_fwd_paramsE --------------------------
	.section	.nv.constant0._ZN5flash16flash_fwd_kernelI23Flash_fwd_kernel_traitsILi256ELi64ELi64ELi4ELb0ELb0EN7cutlass6half_tE19Flash_kernel_traitsILi256ELi64ELi64ELi4ES3_EELb0ELb0ELb1ELb0ELb0ELb1ELb1ELb0EEEvNS_16Flash_fwd_paramsE,"a",@progbits
	.sectionflags	@""
	.align	4
.nv.constant0._ZN5flash16flash_fwd_kernelI23Flash_fwd_kernel_traitsILi256ELi64ELi64ELi4ELb0ELb0EN7cutlass6half_tE19Flash_kernel_traitsILi256ELi64ELi64ELi4ES3_EELb0ELb0ELb1ELb0ELb0ELb1ELb1ELb0EEEvNS_16Flash_fwd_paramsE:
	.zero		816


//--------------------- .nv.constant0._ZN5flash16flash_fwd_kernelI23Flash_fwd_kernel_traitsILi256ELi64ELi64ELi4ELb0ELb0EN7cutlass6half_tE19Flash_kernel_traitsILi256ELi64ELi64ELi4ES3_EELb1ELb0ELb1ELb1ELb0ELb0ELb0ELb0EEEvNS_16Flash_fwd_paramsE --------------------------
	.section	.nv.constant0._ZN5flash16flash_fwd_kernelI23Flash_fwd_kernel_traitsILi256ELi64ELi64ELi4ELb0ELb0EN7cutlass6half_tE19Flash_kernel_traitsILi256ELi64ELi64ELi4ES3_EELb1ELb0ELb1ELb1ELb0ELb0ELb0ELb0EEEvNS_16Flash_fwd_paramsE,"a",@progbits
	.sectionflags	@""
	.align	4
.nv.constant0._ZN5flash16flash_fwd_kernelI23Flash_fwd_kernel_traitsILi256ELi64ELi64ELi4ELb0ELb0EN7cutlass6half_tE19Flash_kernel_traitsILi256ELi64ELi64ELi4ES3_EELb1ELb0ELb1ELb1ELb0ELb0ELb0ELb0EEEvNS_16Flash_fwd_paramsE:
	.zero		816


//--------------------- .nv.constant0._ZN5flash16flash_fwd_kernelI23Flash_fwd_kernel_traitsILi256ELi64ELi64ELi4ELb0ELb0EN7cutlass6half_tE19Flash_kernel_traitsILi256ELi64ELi64ELi4ES3_EELb1ELb0ELb1ELb0ELb0ELb0ELb0ELb1EEEvNS_16Flash_fwd_paramsE --------------------------
	.section	.nv.constant0._ZN5flash16flash_fwd_kernelI23Flash_fwd_kernel_traitsILi256ELi64ELi64ELi4ELb0ELb0EN7cutlass6half_tE19Flash_kernel_traitsILi256ELi64ELi64ELi4ES3_EELb1ELb0ELb1ELb0ELb0ELb0ELb0ELb1EEEvNS_16Flash_fwd_paramsE,"a",@progbits
	.sectionflags	@""
	.align	4
.nv.constant0._ZN5flash16flash_fwd_kernelI23Flash_fwd_kernel_traitsILi256ELi64ELi64ELi4ELb0ELb0EN7cutlass6half_tE19Flash_kernel_traitsILi256ELi64ELi64ELi4ES3_EELb1ELb0ELb1ELb0ELb0ELb0ELb0ELb1EEEvNS_16Flash_fwd_paramsE:
	.zero		816


//--------------------- .nv.constant0._ZN5flash16flash_fwd_kernelI23Flash_fwd_kernel_traitsILi256ELi64ELi64ELi4ELb0ELb0EN7cutlass6half_tE19Flash_kernel_traitsILi256ELi64ELi64ELi4ES3_EELb0ELb0ELb1ELb0ELb0ELb0ELb1ELb0EEEvNS_16Flash_fwd_paramsE --------------------------
	.section	.nv.constant0._ZN5flash16flash_fwd_kernelI23Flash_fwd_kernel_traitsILi256ELi64ELi64ELi4ELb0ELb0EN7cutlass6half_tE19Flash_kernel_traitsILi256ELi64ELi64ELi4ES3_EELb0ELb0ELb1ELb0ELb0ELb0ELb1ELb0EEEvNS_16Flash_fwd_paramsE,"a",@progbits
	.sectionflags	@""
	.align	4
.nv.constant0._ZN5flash16flash_fwd_kernelI23Flash_fwd_kernel_traitsILi256ELi64ELi64ELi4ELb0ELb0EN7cutlass6half_tE19Flash_kernel_traitsILi256ELi64ELi64ELi4ES3_EELb0ELb0ELb1ELb0ELb0ELb0ELb1ELb0EEEvNS_16Flash_fwd_paramsE:
	.zero		816


//--------------------- .nv.constant0._ZN5flash16flash_fwd_kernelI23Flash_fwd_kernel_traitsILi256ELi64ELi64ELi4ELb0ELb0EN7cutlass6half_tE19Flash_kernel_traitsILi256ELi64ELi64ELi4ES3_EELb1ELb0ELb1ELb1ELb0ELb0ELb0ELb1EEEvNS_16Flash_fwd_paramsE --------------------------
	.section	.nv.constant0._ZN5flash16flash_fwd_kernelI23Flash_fwd_kernel_traitsILi256ELi64ELi64ELi4ELb0ELb0EN7cutlass6half_tE19Flash_kernel_traitsILi256ELi64ELi64ELi4ES3_EELb1ELb0ELb1ELb1ELb0ELb0ELb0ELb1EEEvNS_16Flash_fwd_paramsE,"a",@progbits
	.sectionflags	@""
	.align	4
.nv.constant0._ZN5flash16flash_fwd_kernelI23Flash_fwd_kernel_traitsILi256ELi64ELi64ELi4ELb0ELb0EN7cutlass6half_tE19Flash_kernel_traitsILi256ELi64ELi64ELi4ES3_EELb1ELb0ELb1ELb1ELb0ELb0ELb0ELb1EEEvNS_16Flash_fwd_paramsE:
	.zero		816


//--------------------- .nv.constant0._ZN5flash16flash_fwd_kernelI23Flash_fwd_kernel_traitsILi256ELi64ELi64ELi4ELb0ELb0EN7cutlass6half_tE19Flash_kernel_traitsILi256ELi64ELi64ELi4ES3_EELb0ELb0ELb1ELb1ELb0ELb0ELb1ELb0EEEvNS_16Flash_fwd_paramsE --------------------------
	.section	.nv.constant0._ZN5flash16flash_fwd_kernelI23Flash_fwd_kernel_traitsILi256ELi64ELi64ELi4ELb0ELb0EN7cutlass6half_tE19Flash_kernel_traitsILi256ELi64ELi64ELi4ES3_EELb0ELb0ELb1ELb1ELb0ELb0ELb1ELb0EEEvNS_16Flash_fwd_paramsE,"a",@progbits
	.sectionflags	@""
	.align	4
.nv.constant0._ZN5flash16flash_fwd_kernelI23Flash_fwd_kernel_traitsILi256ELi64ELi64ELi4ELb0ELb0EN7cutlass6half_tE19Flash_kernel_traitsILi256ELi64ELi64ELi4ES3_EELb0ELb0ELb1ELb1ELb0ELb0ELb1ELb0EEEvNS_16Flash_fwd_paramsE:
	.zero		816


//--------------------- .nv.constant0._ZN5flash16flash_fwd_kernelI23Flash_fwd_kernel_traitsILi256ELi128ELi64ELi8ELb0ELb0EN7cutlass6half_tE19Flash_kernel_traitsILi256ELi128ELi64ELi8ES3_EELb1ELb0ELb0ELb0ELb0ELb0ELb0ELb0EEEvNS_16Flash_fwd_paramsE --------------------------
	.section	.nv.constant0._ZN5flash16flash_fwd_kernelI23Flash_fwd_kernel_traitsILi256ELi128ELi64ELi8ELb0ELb0EN7cutlass6half_tE19Flash_kernel_traitsILi256ELi128ELi64ELi8ES3_EELb1ELb0ELb0ELb0ELb0ELb0ELb0ELb0EEEvNS_16Flash_fwd_paramsE,"a",@progbits
	.sectionflags	@""
	.align	4
.nv.constant0._ZN5flash16flash_fwd_kernelI23Flash_fwd_kernel_traitsILi256ELi128ELi64ELi8ELb0ELb0EN7cutlass6half_tE19Flash_kernel_traitsILi256ELi128ELi64ELi8ES3_EELb1ELb0ELb0ELb0ELb0ELb0ELb0ELb0EEEvNS_16Flash_fwd_paramsE:
	.zero		816


//--------------------- .nv.constant0._ZN5flash16flash_fwd_kernelI23Flash_fwd_kernel_traitsILi256ELi128ELi64ELi8ELb0ELb0EN7cutlass6half_tE19Flash_kernel_traitsILi256ELi128ELi64ELi8ES3_EELb1ELb0ELb1ELb0ELb0ELb0ELb0ELb0EEEvNS_16Flash_fwd_paramsE --------------------------
	.section	.nv.constant0._ZN5flash16flash_fwd_kernelI23Flash_fwd_kernel_traitsILi256ELi128ELi64ELi8ELb0ELb0EN7cutlass6half_tE19Flash_kernel_traitsILi256ELi128ELi64ELi8ES3_EELb1ELb0ELb1ELb0ELb0ELb0ELb0ELb0EEEvNS_16Flash_fwd_paramsE,"a",@progbits
	.sectionflags	@""
	.align	4
.nv.constant0._ZN5flash16flash_fwd_kernelI23Flash_fwd_kernel_traitsILi256ELi128ELi64ELi8ELb0ELb0EN7cutlass6half_tE19Flash_kernel_traitsILi256ELi128ELi64ELi8ES3_EELb1ELb0ELb1ELb0ELb0ELb0ELb0ELb0EEEvNS_16Flash_fwd_paramsE:
	.zero		816


//--------------------- .nv.constant0._ZN5flash16flash_fwd_kernelI23Flash_fwd_kernel_traitsILi256ELi128ELi64ELi8ELb0ELb0EN7cutlass6half_tE19Flash_kernel_traitsILi256ELi128ELi64ELi8ES3_EELb1ELb0ELb0ELb0ELb0ELb1ELb0ELb0EEEvNS_16Flash_fwd_paramsE --------------------------
	.section	.nv.constant0._ZN5flash16flash_fwd_kernelI23Flash_fwd_kernel_traitsILi256ELi128ELi64ELi8ELb0ELb0EN7cutlass6half_tE19Flash_kernel_traitsILi256ELi128ELi64ELi8ES3_EELb1ELb0ELb0ELb0ELb0ELb1ELb0ELb0EEEvNS_16Flash_fwd_paramsE,"a",@progbits
	.sectionflags	@""
	.align	4
.nv.constant0._ZN5flash16flash_fwd_kernelI23Flash_fwd_kernel_traitsILi256ELi128ELi64ELi8ELb0ELb0EN7cutlass6half_tE19Flash_kernel_traitsILi256ELi128ELi64ELi8ES3_EELb1ELb0ELb0ELb0ELb0ELb1ELb0ELb0EEEvNS_16Flash_fwd_paramsE:
	.zero		816


//--------------------- .nv.constant0._ZN5flash16flash_fwd_kernelI23Flash_fwd_kernel_traitsILi256ELi128ELi64ELi8ELb0ELb0EN7cutlass6half_tE19Flash_kernel_traitsILi256ELi128ELi64ELi8ES3_EELb0ELb0ELb0ELb0ELb0ELb1ELb1ELb0EEEvNS_16Flash_fwd_paramsE --------------------------
	.section	.nv.constant0._ZN5flash16flash_fwd_kernelI23Flash_fwd_kernel_traitsILi256ELi128ELi64ELi8ELb0ELb0EN7cutlass6half_tE19Flash_kernel_traitsILi256ELi128ELi64ELi8ES3_EELb0ELb0ELb0ELb0ELb0ELb1ELb1ELb0EEEvNS_16Flash_fwd_paramsE,"a",@progbits
	.sectionflags	@""
	.align	4
.nv.constant0._ZN5flash16flash_fwd_kernelI23Flash_fwd_kernel_traitsILi256ELi128ELi64ELi8ELb0ELb0EN7cutlass6half_tE19Flash_kernel_traitsILi256ELi128ELi64ELi8ES3_EELb0ELb0ELb0ELb0ELb0ELb1ELb1ELb0EEEvNS_16Flash_fwd_paramsE:
	.zero		816


//--------------------- .nv.constant0._ZN5flash16flash_fwd_kernelI23Flash_fwd_kernel_traitsILi256ELi128ELi64ELi8ELb0ELb0EN7cutlass6half_tE19Flash_kernel_traitsILi256ELi128ELi64ELi8ES3_EELb1ELb0ELb0ELb1ELb0ELb0ELb0ELb0EEEvNS_16Flash_fwd_paramsE --------------------------
	.section	.nv.constant0._ZN5flash16flash_fwd_kernelI23Flash_fwd_kernel_traitsILi256ELi128ELi64ELi8ELb0ELb0EN7cutlass6half_tE19Flash_kernel_traitsILi256ELi128ELi64ELi8ES3_EELb1ELb0ELb0ELb1ELb0ELb0ELb0ELb0EEEvNS_16Flash_fwd_paramsE,"a",@progbits
	.sectionflags	@""
	.align	4
.nv.constant0._ZN5flash16flash_fwd_kernelI23Flash_fwd_kernel_traitsILi256ELi128ELi64ELi8ELb0ELb0EN7cutlass6half_tE19Flash_kernel_traitsILi256ELi128ELi64ELi8ES3_EELb1ELb0ELb0ELb1ELb0ELb0ELb0ELb0EEEvNS_16Flash_fwd_paramsE:
	.zero		816


//--------------------- .nv.constant0._ZN5flash16flash_fwd_kernelI23Flash_fwd_kernel_traitsILi256ELi128ELi64ELi8ELb0ELb0EN7cutlass6half_tE19Flash_kernel_traitsILi256ELi128ELi64ELi8ES3_EELb1ELb0ELb0ELb0ELb0ELb0ELb0ELb1EEEvNS_16Flash_fwd_paramsE --------------------------
	.section	.nv.constant0._ZN5flash16flash_fwd_kernelI23Flash_fwd_kernel_traitsILi256ELi128ELi64ELi8ELb0ELb0EN7cutlass6half_tE19Flash_kernel_traitsILi256ELi128ELi64ELi8ES3_EELb1ELb0ELb0ELb0ELb0ELb0ELb0ELb1EEEvNS_16Flash_fwd_paramsE,"a",@progbits
	.sectionflags	@""
	.align	4
.nv.constant0._ZN5flash16flash_fwd_kernelI23Flash_fwd_kernel_traitsILi256ELi128ELi64ELi8ELb0ELb0EN7cutlass6half_tE19Flash_kernel_traitsILi256ELi128ELi64ELi8ES3_EELb1ELb0ELb0ELb0ELb0ELb0ELb0ELb1EEEvNS_16Flash_fwd_paramsE:
	.zero		816


//--------------------- .nv.constant0._ZN5flash16flash_fwd_kernelI23Flash_fwd_kernel_traitsILi256ELi128ELi64ELi8ELb0ELb0EN7cutlass6half_tE19Flash_kernel_traitsILi256ELi128ELi64ELi8ES3_EELb0ELb0ELb0ELb0ELb0ELb0ELb1ELb0EEEvNS_16Flash_fwd_paramsE --------------------------
	.section	.nv.constant0._ZN5flash16flash_fwd_kernelI23Flash_fwd_kernel_traitsILi256ELi128ELi64ELi8ELb0ELb0EN7cutlass6half_tE19Flash_kernel_traitsILi256ELi128ELi64ELi8ES3_EELb0ELb0ELb0ELb0ELb0ELb0ELb1ELb0EEEvNS_16Flash_fwd_paramsE,"a",@progbits
	.sectionflags	@""
	.align	4
.nv.constant0._ZN5flash16flash_fwd_kernelI23Flash_fwd_kernel_traitsILi256ELi128ELi64ELi8ELb0ELb0EN7cutlass6half_tE19Flash_kernel_traitsILi256ELi128ELi64ELi8ES3_EELb0ELb0ELb0ELb0ELb0ELb0ELb1ELb0EEEvNS_16Flash_fwd_paramsE:
	.zero		816


//--------------------- .nv.constant0._ZN5flash16flash_fwd_kernelI23Flash_fwd_kernel_traitsILi256ELi128ELi64ELi8ELb0ELb0EN7cutlass6half_tE19Flash_kernel_traitsILi256ELi128ELi64ELi8ES3_EELb1ELb0ELb0ELb1ELb0ELb0ELb0ELb1EEEvNS_16Flash_fwd_paramsE --------------------------
	.section	.nv.constant0._ZN5flash16flash_fwd_kernelI23Flash_fwd_kernel_traitsILi256ELi128ELi64ELi8ELb0ELb0EN7cutlass6half_tE19Flash_kernel_traitsILi256ELi128ELi64ELi8ES3_EELb1ELb0ELb0ELb1ELb0ELb0ELb0ELb1EEEvNS_16Flash_fwd_paramsE,"a",@progbits
	.sectionflags	@""
	.align	4
.nv.constant0._ZN5flash16flash_fwd_kernelI23Flash_fwd_kernel_traitsILi256ELi128ELi64ELi8ELb0ELb0EN7cutlass6half_tE19Flash_kernel_traitsILi256ELi128ELi64ELi8ES3_EELb1ELb0ELb0ELb1ELb0ELb0ELb0ELb1EEEvNS_16Flash_fwd_paramsE:
	.zero		816


//--------------------- .nv.constant0._ZN5flash16flash_fwd_kernelI23Flash_fwd_kernel_traitsILi256ELi128ELi64ELi8ELb0ELb0EN7cutlass6half_tE19Flash_kernel_traitsILi256ELi128ELi64ELi8ES3_EELb0ELb0ELb0ELb1ELb0ELb0ELb1ELb0EEEvNS_16Flash_fwd_paramsE --------------------------
	.section	.nv.constant0._ZN5flash16flash_fwd_kernelI23Flash_fwd_kernel_traitsILi256ELi128ELi64ELi8ELb0ELb0EN7cutlass6half_tE19Flash_kernel_traitsILi256ELi128ELi64ELi8ES3_EELb0ELb0ELb0ELb1ELb0ELb0ELb1ELb0EEEvNS_16Flash_fwd_paramsE,"a",@progbits
	.sectionflags	@""
	.align	4
.nv.constant0._ZN5flash16flash_fwd_kernelI23Flash_fwd_kernel_traitsILi256ELi128ELi64ELi8ELb0ELb0EN7cutlass6half_tE19Flash_kernel_traitsILi256ELi128ELi64ELi8ES3_EELb0ELb0ELb0ELb1ELb0ELb0ELb1ELb0EEEvNS_16Flash_fwd_paramsE:
	.zero		816


//--------------------- .nv.constant0._ZN5flash16flash_fwd_kernelI23Flash_fwd_kernel_traitsILi256ELi128ELi64ELi8ELb0ELb0EN7cutlass6half_tE19Flash_kernel_traitsILi256ELi128ELi64ELi8ES3_EELb1ELb0ELb1ELb0ELb0ELb1ELb0ELb0EEEvNS_16Flash_fwd_paramsE --------------------------
	.section	.nv.constant0._ZN5flash16flash_fwd_kernelI23Flash_fwd_kernel_traitsILi256ELi128ELi64ELi8ELb0ELb0EN7cutlass6half_tE19Flash_kernel_traitsILi256ELi128ELi64ELi8ES3_EELb1ELb0ELb1ELb0ELb0ELb1ELb0ELb0EEEvNS_16Flash_fwd_paramsE,"a",@progbits
	.sectionflags	@""
	.align	4
.nv.constant0._ZN5flash16flash_fwd_kernelI23Flash_fwd_kernel_traitsILi256ELi128ELi64ELi8ELb0ELb0EN7cutlass6half_tE19Flash_kernel_traitsILi256ELi128ELi64ELi8ES3_EELb1ELb0ELb1ELb0ELb0ELb1ELb0ELb0EEEvNS_16Flash_fwd_paramsE:
	.zero		816


//--------------------- .nv.constant0._ZN5flash16flash_fwd_kernelI23Flash_fwd_kernel_traitsILi256ELi128ELi64ELi8ELb0ELb0EN7cutlass6half_tE19Flash_kernel_traitsILi256ELi128ELi64ELi8ES3_EELb0ELb0ELb1ELb0ELb0ELb1ELb1ELb0EEEvNS_16Flash_fwd_paramsE --------------------------
	.section	.nv.constant0._ZN5flash16flash_fwd_kernelI23Flash_fwd_kernel_traitsILi256ELi128ELi64ELi8ELb0ELb0EN7cutlass6half_tE19Flash_kernel_traitsILi256ELi128ELi64ELi8ES3_EELb0ELb0ELb1ELb0ELb0ELb1ELb1ELb0EEEvNS_16Flash_fwd_paramsE,"a",@progbits
	.sectionflags	@""
	.align	4
.nv.constant0._ZN5flash16flash_fwd_kernelI23Flash_fwd_kernel_traitsILi256ELi128ELi64ELi8ELb0ELb0EN7cutlass6half_tE19Flash_kernel_traitsILi256ELi128ELi64ELi8ES3_EELb0ELb0ELb1ELb0ELb0ELb1ELb1ELb0EEEvNS_16Flash_fwd_paramsE:
	.zero		816


//--------------------- .nv.constant0._ZN5flash16flash_fwd_kernelI23Flash_fwd_kernel_traitsILi256ELi128ELi64ELi8ELb0ELb0EN7cutlass6half_tE19Flash_kernel_traitsILi256ELi128ELi64ELi8ES3_EELb1ELb0ELb1ELb1ELb0ELb0ELb0ELb0EEEvNS_16Flash_fwd_paramsE --------------------------
	.section	.nv.constant0._ZN5flash16flash_fwd_kernelI23Flash_fwd_kernel_traitsILi256ELi128ELi64ELi8ELb0ELb0EN7cutlass6half_tE19Flash_kernel_traitsILi256ELi128ELi64ELi8ES3_EELb1ELb0ELb1ELb1ELb0ELb0ELb0ELb0EEEvNS_16Flash_fwd_paramsE,"a",@progbits
	.sectionflags	@""
	.align	4
.nv.constant0._ZN5flash16flash_fwd_kernelI23Flash_fwd_kernel_traitsILi256ELi128ELi64ELi8ELb0ELb0EN7cutlass6half_tE19Flash_kernel_traitsILi256ELi128ELi64ELi8ES3_EELb1ELb0ELb1ELb1ELb0ELb0ELb0ELb0EEEvNS_16Flash_fwd_paramsE:
	.zero		816


//--------------------- .nv.constant0._ZN5flash16flash_fwd_kernelI23Flash_fwd_kernel_traitsILi256ELi128ELi64ELi8ELb0ELb0EN7cutlass6half_tE19Flash_kernel_traitsILi256ELi128ELi64ELi8ES3_EELb1ELb0ELb1ELb0ELb0ELb0ELb0ELb1EEEvNS_16Flash_fwd_paramsE --------------------------
	.section	.nv.constant0._ZN5flash16flash_fwd_kernelI23Flash_fwd_kernel_traitsILi256ELi128ELi64ELi8ELb0ELb0EN7cutlass6half_tE19Flash_kernel_traitsILi256ELi128ELi64ELi8ES3_EELb1ELb0ELb1ELb0ELb0ELb0ELb0ELb1EEEvNS_16Flash_fwd_paramsE,"a",@progbits
	.sectionflags	@""
	.align	4
.nv.constant0._ZN5flash16flash_fwd_kernelI23Flash_fwd_kernel_traitsILi256ELi128ELi64ELi8ELb0ELb0EN7cutlass6half_tE19Flash_kernel_traitsILi256ELi128ELi64ELi8ES3_EELb1ELb0ELb1ELb0ELb0ELb0ELb0ELb1EEEvNS_16Flash_fwd_paramsE:
	.zero		816


//--------------------- .nv.constant0._ZN5flash16flash_fwd_kernelI23Flash_fwd_kernel_traitsILi256ELi128ELi64ELi8ELb0ELb0EN7cutlass6half_tE19Flash_kernel_traitsILi256ELi128ELi64ELi8ES3_EELb0ELb0ELb1ELb0ELb0ELb0ELb1ELb0EEEvNS_16Flash_fwd_paramsE --------------------------
	.section	.nv.constant0._ZN5flash16flash_fwd_kernelI23Flash_fwd_kernel_traitsILi256ELi128ELi64ELi8ELb0ELb0EN7cutlass6half_tE19Flash_kernel_traitsILi256ELi128ELi64ELi8ES3_EELb0ELb0ELb1ELb0ELb0ELb0ELb1ELb0EEEvNS_16Flash_fwd_paramsE,"a",@progbits
	.sectionflags	@""
	.align	4
.nv.constant0._ZN5flash16flash_fwd_kernelI23Flash_fwd_kernel_traitsILi256ELi128ELi64ELi8ELb0ELb0EN7cutlass6half_tE19Flash_kernel_traitsILi256ELi128ELi64ELi8ES3_EELb0ELb0ELb1ELb0ELb0ELb0ELb1ELb0EEEvNS_16Flash_fwd_paramsE:
	.zero		816


//--------------------- .nv.constant0._ZN5flash16flash_fwd_kernelI23Flash_fwd_kernel_traitsILi256ELi128ELi64ELi8ELb0ELb0EN7cutlass6half_tE19Flash_kernel_traitsILi256ELi128ELi64ELi8ES3_EELb1ELb0ELb1ELb1ELb0ELb0ELb0ELb1EEEvNS_16Flash_fwd_paramsE --------------------------
	.section	.nv.constant0._ZN5flash16flash_fwd_kernelI23Flash_fwd_kernel_traitsILi256ELi128ELi64ELi8ELb0ELb0EN7cutlass6half_tE19Flash_kernel_traitsILi256ELi128ELi64ELi8ES3_EELb1ELb0ELb1ELb1ELb0ELb0ELb0ELb1EEEvNS_16Flash_fwd_paramsE,"a",@progbits
	.sectionflags	@""
	.align	4
.nv.constant0._ZN5flash16flash_fwd_kernelI23Flash_fwd_kernel_traitsILi256ELi128ELi64ELi8ELb0ELb0EN7cutlass6half_tE19Flash_kernel_traitsILi256ELi128ELi64ELi8ES3_EELb1ELb0ELb1ELb1ELb0ELb0ELb0ELb1EEEvNS_16Flash_fwd_paramsE:
	.zero		816


//--------------------- .nv.constant0._ZN5flash16flash_fwd_kernelI23Flash_fwd_kernel_traitsILi256ELi128ELi64ELi8ELb0ELb0EN7cutlass6half_tE19Flash_kernel_traitsILi256ELi128ELi64ELi8ES3_EELb0ELb0ELb1ELb1ELb0ELb0ELb1ELb0EEEvNS_16Flash_fwd_paramsE --------------------------
	.section	.nv.constant0._ZN5flash16flash_fwd_kernelI23Flash_fwd_kernel_traitsILi256ELi128ELi64ELi8ELb0ELb0EN7cutlass6half_tE19Flash_kernel_traitsILi256ELi128ELi64ELi8ES3_EELb0ELb0ELb1ELb1ELb0ELb0ELb1ELb0EEEvNS_16Flash_fwd_paramsE,"a",@progbits
	.sectionflags	@""
	.align	4
.nv.constant0._ZN5flash16flash_fwd_kernelI23Flash_fwd_kernel_traitsILi256ELi128ELi64ELi8ELb0ELb0EN7cutlass6half_tE19Flash_kernel_traitsILi256ELi128ELi64ELi8ES3_EELb0ELb0ELb1ELb1ELb0ELb0ELb1ELb0EEEvNS_16Flash_fwd_paramsE:
	.zero		816


//--------------------- .text._ZN5flash16flash_fwd_kernelI23Flash_fwd_kernel_traitsILi256ELi64ELi64ELi4ELb0ELb0EN7cutlass6half_tE19Flash_kernel_traitsILi256ELi64ELi64ELi4ES3_EELb0ELb0ELb0ELb0ELb0ELb1ELb0ELb0EEEvNS_16Flash_fwd_paramsE --------------------------
	.section	.text._ZN5flash16flash_fwd_kernelI23Flash_fwd_kernel_traitsILi256ELi64ELi64ELi4ELb0ELb0EN7cutlass6half_tE19Flash_kernel_traitsILi256ELi64ELi64ELi4ES3_EELb0ELb0ELb0ELb0ELb0ELb1ELb0ELb0EEEvNS_16Flash_fwd_paramsE,"ax",@progbits
	.sectioninfo	@"SHI_REGISTERS=254"
	.align	128
        .global         _ZN5flash16flash_fwd_kernelI23Flash_fwd_kernel_traitsILi256ELi64ELi64ELi4ELb0ELb0EN7cutlass6half_tE19Flash_kernel_traitsILi256ELi64ELi64ELi4ES3_EELb0ELb0ELb0ELb0ELb0ELb1ELb0ELb0EEEvNS_16Flash_fwd_paramsE
        .type           _ZN5flash16flash_fwd_kernelI23Flash_fwd_kernel_traitsILi256ELi64ELi64ELi4ELb0ELb0EN7cutlass6half_tE19Flash_kernel_traitsILi256ELi64ELi64ELi4ES3_EELb0ELb0ELb0ELb0ELb0ELb1ELb0ELb0EEEvNS_16Flash_fwd_paramsE,@function
        .size           _ZN5flash16flash_fwd_kernelI23Flash_fwd_kernel_traitsILi256ELi64ELi64ELi4ELb0ELb0EN7cutlass6half_tE19Flash_kernel_traitsILi256ELi64ELi64ELi4ES3_EELb0ELb0ELb0ELb0ELb0ELb1ELb0ELb0EEEvNS_16Flash_fwd_paramsE,(.L_x_2022 - _ZN5flash16flash_fwd_kernelI23Flash_fwd_kernel_traitsILi256ELi64ELi64ELi4ELb0ELb0EN7cutlass6half_tE19Flash_kernel_traitsILi256ELi64ELi64ELi4ES3_EELb0ELb0ELb0ELb0ELb0ELb1ELb0ELb0EEEvNS_16Flash_fwd_paramsE)
        .other          _ZN5flash16flash_fwd_kernelI23Flash_fwd_kernel_traitsILi256ELi64ELi64ELi4ELb0ELb0EN7cutlass6half_tE19Flash_kernel_traitsILi256ELi64ELi64ELi4ES3_EELb0ELb0ELb0ELb0ELb0ELb1ELb0ELb0EEEvNS_16Flash_fwd_paramsE,@"STO_CUDA_ENTRY STV_DEFAULT"
_ZN5flash16flash_fwd_kernelI23Flash_fwd_kernel_traitsILi256ELi64ELi64ELi4ELb0ELb0EN7cutlass6half_tE19Flash_kernel_traitsILi256ELi64ELi64ELi4ES3_EELb0ELb0ELb0ELb0ELb0ELb1ELb0ELb0EEEvNS_16Flash_fwd_paramsE:
.text._ZN5flash16flash_fwd_kernelI23Flash_fwd_kernel_traitsILi256ELi64ELi64ELi4ELb0ELb0EN7cutlass6half_tE19Flash_kernel_traitsILi256ELi64ELi64ELi4ES3_EELb0ELb0ELb0ELb0ELb0ELb1ELb0ELb0EEEvNS_16Flash_fwd_paramsE:
[----:B------:R-:W-:Y:S02]  /*0000*/  MOV R1, c[0x0][0x28] ;  /* 0x00000a0000017a02 */ /* 0x000fe40000000f00 */
[----:B------:R-:W1:Y:S01]  /*0010*/  S2UR UR10, SR_CTAID.Y ;  /* 0x00000000000a79c3 */ /* 0x000e620000002600 */
[----:B------:R-:W-:Y:S02]  /*0020*/  ULDC.64 UR4, c[0x0][0x240] ;  /* 0x0000900000047ab9 */ /* 0x000fe40000000a00 */
[----:B------:R-:W-:Y:S02]  /*0030*/  UISETP.NE.U32.AND UP2, UPT, URZ, UR4, UPT ;  /* 0x000000043f00728c */ /* 0x000fe4000bf45070 */
[----:B------:R-:W-:Y:S02]  /*0040*/  UMOV UR7, 0x4 ;  /* 0x0000000400077882 */ /* 0x000fe40000000000 */
[----:B------:R-:W-:Y:S02]  /*0050*/  UISETP.NE.AND.EX UP2, UPT, URZ, UR5, UPT, UP2 ;  /* 0x000000053f00728c */ /* 0x000fe4000bf45320 */
[----:B------:R-:W-:Y:S02]  /*0060*/  ULDC.64 UR12, c[0x0][0x240] ;  /* 0x00009000000c7ab9 */ /* 0x000fe40000000a00 */
[----:B------:R-:W-:-:S02]  /*0070*/  ULDC.64 UR4, c[0x0][0x250] ;  /* 0x0000940000047ab9 */ /* 0x000fc40000000a00 */
[----:B------:R-:W-:Y:S01]  /*0080*/  PLOP3.LUT P2, PT, PT, PT, UP2, 0x80, 0x0 ;  /* 0x000000000000781c */ /* 0x000fe20003f4f028 */
[----:B------:R-:W-:Y:S02]  /*0090*/  UISETP.NE.U32.AND UP0, UPT, URZ, UR4, UPT ;  /* 0x000000043f00728c */ /* 0x000fe4000bf05070 */
[----:B------:R-:W-:Y:S02]  /*00a0*/  ULDC.64 UR16, c[0x0][0x118] ;  /* 0x0000460000107ab9 */ /* 0x000fe40000000a00 */
[----:B------:R-:W-:Y:S02]  /*00b0*/  UISETP.NE.AND.EX UP0, UPT, URZ, UR5, UPT, UP0 ;  /* 0x000000053f00728c */ /* 0x000fe4000bf05300 */
[----:B------:R-:W-:Y:S02]  /*00c0*/  ULDC.U8 UR6, c[0x0][0x312] ;  /* 0x0000c48000067ab9 */ /* 0x000fe40000000000 */
[----:B------:R-:W-:Y:S02]  /*00d0*/  ULDC.64 UR8, c[0x0][0x248] ;  /* 0x0000920000087ab9 */ /* 0x000fe40000000a00 */
[----:B-1----:R-:W-:Y:S01]  /*00e0*/  UIMAD.WIDE UR12, UR10, UR7, UR12 ;  /* 0x000000070a0c72a5 */ /* 0x002fe2000f8e020c */
[----:B------:R-:W-:Y:S01]  /*00f0*/  PLOP3.LUT P0, PT, PT, PT, UP0, 0x80, 0x0 ;  /* 0x000000000000781c */ /* 0x000fe20003f0f008 */
[----:B------:R-:W-:-:S02]  /*0100*/  ULDC.64 UR4, c[0x0][0x250] ;  /* 0x0000940000047ab9 */ /* 0x000fc40000000a00 */
[----:B------:R-:W-:Y:S02]  /*0110*/  UISETP.NE.AND UP3, UPT, UR6, URZ, UPT ;  /* 0x0000003f0600728c */ /* 0x000fe4000bf65270 */
[----:B------:R-:W-:Y:S01]  /*0120*/  IMAD.U32 R10, RZ, RZ, UR12 ;  /* 0x0000000cff0a7e24 */ /* 0x000fe2000f8e00ff */
[----:B------:R-:W-:Y:S01]  /*0130*/  UISETP.EQ.U32.AND UP1, UPT, URZ, UR8, UPT ;  /* 0x000000083f00728c */ /* 0x000fe2000bf22070 */
[----:B------:R-:W-:Y:S01]  /*0140*/  IMAD.U32 R11, RZ, RZ, UR13 ;  /* 0x0000000dff0b7e24 */ /* 0x000fe2000f8e00ff */
[----:B------:R-:W-:Y:S02]  /*0150*/  @UP0 UIMAD.WIDE UR4, UR10, UR7, UR4 ;  /* 0x000000070a0402a5 */ /* 0x000fe4000f8e0204 */
[----:B------:R-:W-:Y:S02]  /*0160*/  UISETP.EQ.OR.EX UP1, UPT, URZ, UR9, !UP3, UP1 ;  /* 0x000000093f00728c */ /* 0x000fe4000df22710 */
[----:B------:R-:W2:Y:S01]  /*0170*/  @P2 LDG.E R6, [R10.64] ;  /* 0x000000100a062981 */ /* 0x000ea2000c1e1900 */
[----:B------:R-:W-:-:S03]  /*0180*/  ULDC.64 UR8, c[0x0][0x248] ;  /* 0x0000920000087ab9 */ /* 0x000fc60000000a00 */
[----:B------:R-:W3:Y:S01]  /*0190*/  @P2 LDG.E R0, [R10.64+0x4] ;  /* 0x000004100a002981 */ /* 0x000ee2000c1e1900 */
[----:B------:R-:W-:Y:S01]  /*01a0*/  IMAD.U32 R8, RZ, RZ, UR4 ;  /* 0x00000004ff087e24 */ /* 0x000fe2000f8e00ff */
[----:B------:R-:W-:-:S05]  /*01b0*/  MOV R9, UR5 ;  /* 0x0000000500097c02 */ /* 0x000fca0008000f00 */
[----:B------:R-:W4:Y:S01]  /*01c0*/  @P0 LDG.E R4, [R8.64] ;  /* 0x0000001008040981 */ /* 0x000f22000c1e1900 */
[----:B------:R-:W-:Y:S01]  /*01d0*/  PLOP3.LUT P1, PT, PT, PT, UP1, 0x80, 0x0 ;  /* 0x000000000000781c */ /* 0x000fe20003f2f018 */
[----:B------:R-:W-:-:S06]  /*01e0*/  UIMAD.WIDE UR8, UR10, UR7, UR8 ;  /* 0x000000070a0872a5 */ /* 0x000fcc000f8e0208 */
[----:B------:R-:W-:Y:S01]  /*01f0*/  IMAD.U32 R2, RZ, RZ, UR8 ;  /* 0x00000008ff027e24 */ /* 0x000fe2000f8e00ff */
[----:B------:R-:W-:-:S05]  /*0200*/  MOV R3, UR9 ;  /* 0x0000000900037c02 */ /* 0x000fca0008000f00 */
[----:B------:R-:W5:Y:S01]  /*0210*/  @!P1 LDG.E R5, [R2.64] ;  /* 0x0000001002059981 */ /* 0x000f62000c1e1900 */
[----:B------:R-:W-:Y:S02]  /*0220*/  UMOV UR9, 0xffffffff ;  /* 0xffffffff00097882 */ /* 0x000fe40000000000 */
[----:B------:R-:W-:Y:S01]  /*0230*/  UMOV UR14, URZ ;  /* 0x0000003f000e7c82 */ /* 0x000fe20008000000 */
[----:B------:R-:W1:Y:S01]  /*0240*/  S2R R84, SR_TID.X ;  /* 0x0000000000547919 */ /* 0x000e620000002100 */
[----:B------:R-:W-:Y:S01]  /*0250*/  UMOV UR19, 0xffffffff ;  /* 0xffffffff00137882 */ /* 0x000fe20000000000 */
[----:B------:R-:W1:Y:S08]  /*0260*/  S2UR UR12, SR_CTAID.X ;  /* 0x00000000000c79c3 */ /* 0x000e700000002500 */
[----:B------:R-:W1:Y:S08]  /*0270*/  S2UR UR11, SR_CTAID.Z ;  /* 0x00000000000b79c3 */ /* 0x000e700000002700 */
[----:B--2---:R-:W2:Y:S08]  /*0280*/  @P2 R2UR UR9, R6 ;  /* 0x00000000060923c2 */ /* 0x004eb000000e0000 */
[----:B---3--:R-:W2:Y:S08]  /*0290*/  @P2 R2UR UR15, R0 ;  /* 0x00000000000f23c2 */ /* 0x008eb000000e0000 */
[----:B----4-:R3:W4:Y:S01]  /*02a0*/  @P0 R2UR UR14, R4 ;  /* 0x00000000040e03c2 */ /* 0x01072200000e0000 */
[----:B------:R-:W-:-:S04]  /*02b0*/  ISETP.NE.U32.AND P0, PT, RZ, c[0x0][0x248], PT ;  /* 0x00009200ff007a0c */ /* 0x000fc80003f05070 */
[----:B------:R-:W-:-:S03]  /*02c0*/  ISETP.NE.AND.EX P0, PT, RZ, c[0x0][0x24c], PT, P0 ;  /* 0x00009300ff007a0c */ /* 0x000fc60003f05300 */
[----:B-----5:R3:W1:Y:S01]  /*02d0*/  @!P1 R2UR UR19, R5 ;  /* 0x00000000051393c2 */ /* 0x02066200000e0000 */
[----:B--2---:R-:W-:-:S07]  /*02e0*/  @UP2 UIADD3 UR15, UR15, -UR9, URZ ;  /* 0x800000090f0f2290 */ /* 0x004fce000fffe03f */
[----:B------:R-:W-:Y:S02]  /*02f0*/  @!UP2 ULDC UR15, c[0x0][0x214] ;  /* 0x00008500000faab9 */ /* 0x000fe40000000800 */
[----:B-1-34-:R-:W-:Y:S05]  /*0300*/  @!P0 BRA `(.L_x_0) ;  /* 0x0000007000008947 */ /* 0x01afea0003800000 */
[----:B------:R-:W-:-:S13]  /*0310*/  PLOP3.LUT P0, PT, PT, PT, UP3, 0x80, 0x0 ;  /* 0x000000000000781c */ /* 0x000fda0003f0f038 */
[----:B------:R-:W2:Y:S04]  /*0320*/  @P0 LDG.E R0, [R2.64+0x4] ;  /* 0x0000041002000981 */ /* 0x000ea8000c1e1900 */
[----:B------:R-:W3:Y:S01]  /*0330*/  @!P0 LDG.E R4, [R2.64] ;  /* 0x0000001002048981 */ /* 0x000ee2000c1e1900 */
[----:B--2---:R-:W1:Y:S02]  /*0340*/  @P0 R2UR UR6, R0 ;  /* 0x00000000000603c2 */ /* 0x004e6400000e0000 */
[----:B-1----:R-:W-:-:S11]  /*0350*/  @UP3 UIADD3 UR6, UR6, -UR19, URZ ;  /* 0x8000001306063290 */ /* 0x002fd6000fffe03f */
[----:B---3--:R1:W2:Y:S02]  /*0360*/  @!P0 R2UR UR6, R4 ;  /* 0x00000000040683c2 */ /* 0x0082a400000e0000 */
[----:B-12---:R-:W-:Y:S05]  /*0370*/  BRA `(.L_x_1) ;  /* 0x0000001000007947 */ /* 0x006fea0003800000 */
.L_x_0:
[----:B------:R-:W-:Y:S02]  /*0380*/  ULDC UR6, c[0x0][0x218] ;  /* 0x0000860000067ab9 */ /* 0x000fe40000000800 */
.L_x_1:
[----:B------:R-:W-:Y:S02]  /*0390*/  ULDC.64 UR4, c[0x0][0x258] ;  /* 0x0000960000047ab9 */ /* 0x000fe40000000a00 */
[----:B------:R-:W-:-:S04]  /*03a0*/  UISETP.NE.U32.AND UP2, UPT, URZ, UR4, UPT ;  /* 0x000000043f00728c */ /* 0x000fc8000bf45070 */
[----:B------:R-:W-:-:S03]  /*03b0*/  UISETP.NE.AND.EX UP2, UPT, URZ, UR5, UPT, UP2 ;  /* 0x000000053f00728c */ /* 0x000fc6000bf45320 */
[----:B------:R-:W-:-:S03]  /*03c0*/  ULDC.64 UR4, c[0x0][0x258] ;  /* 0x0000960000047ab9 */ /* 0x000fc60000000a00 */
[----:B------:R-:W-:-:S05]  /*03d0*/  PLOP3.LUT P0, PT, PT, PT, UP2, 0x80, 0x0 ;  /* 0x000000000000781c */ /* 0x000fca0003f0f028 */
[----:B------:R-:W-:-:S06]  /*03e0*/  @UP2 UIMAD.WIDE UR4, UR10, UR7, UR4 ;  /* 0x000000070a0422a5 */ /* 0x000fcc000f8e0204 */
[----:B------:R-:W-:Y:S02]  /*03f0*/  IMAD.U32 R2, RZ, RZ, UR4 ;  /* 0x00000004ff027e24 */ /* 0x000fe4000f8e00ff */
[----:B------:R-:W-:Y:S01]  /*0400*/  IMAD.U32 R3, RZ, RZ, UR5 ;  /* 0x00000005ff037e24 */ /* 0x000fe2000f8e00ff */
[----:B------:R-:W-:Y:S02]  /*0410*/  USHF.L.U32 UR12, UR12, 0x6, URZ ;  /* 0x000000060c0c7899 */ /* 0x000fe4000800063f */
[----:B------:R-:W-:Y:S02]  /*0420*/  ULDC.64 UR4, c[0x0][0x268] ;  /* 0x00009a0000047ab9 */ /* 0x000fe40000000a00 */
[----:B------:R-:W2:Y:S01]  /*0430*/  @P0 LDG.E R0, [R2.64] ;  /* 0x0000001002000981 */ /* 0x000ea2000c1e1900 */
[----:B------:R-:W-:Y:S02]  /*0440*/  UISETP.GT.AND UP0, UPT, UR15, UR12, UPT ;  /* 0x0000000c0f00728c */ /* 0x000fe4000bf04270 */
[----:B------:R-:W-:-:S03]  /*0450*/  @!UP2 UISETP.NE.U32.AND UP1, UPT, URZ, UR4, UPT ;  /* 0x000000043f00a28c */ /* 0x000fc6000bf25070 */
[----:B------:R-:W-:Y:S02]  /*0460*/  ULDC UR4, c[0x0][0x21c] ;  /* 0x0000870000047ab9 */ /* 0x000fe40000000800 */
[----:B------:R-:W-:-:S04]  /*0470*/  @!UP2 UISETP.NE.AND.EX UP1, UPT, URZ, UR5, UPT, UP1 ;  /* 0x000000053f00a28c */ /* 0x000fc8000bf25310 */
[----:B------:R-:W-:Y:S01]  /*0480*/  @!UP2 USEL UR4, URZ, UR4, !UP1 ;  /* 0x000000043f04a287 */ /* 0x000fe2000c800000 */
[----:B--2---:R-:W1:Y:S01]  /*0490*/  @P0 R2UR UR13, R0 ;  /* 0x00000000000d03c2 */ /* 0x004e6200000e0000 */
[----:B------:R-:W-:Y:S01]  /*04a0*/  PLOP3.LUT P0, PT, PT, PT, UP0, 0x80, 0x0 ;  /* 0x000000000000781c */ /* 0x000fe20003f0f008 */
[----:B-1----:R-:W-:Y:S02]  /*04b0*/  @UP2 UIADD3 UR13, UR13, -UR14, URZ ;  /* 0x8000000e0d0d2290 */ /* 0x002fe4000fffe03f */
[----:B------:R-:W-:-:S10]  /*04c0*/  @!UP2 UIADD3 UR13, UR4, UR6, -UR14 ;  /* 0x00000006040da290 */ /* 0x000fd4000fffe80e */
[----:B------:R-:W-:Y:S05]  /*04d0*/  @!P0 EXIT ;  /* 0x000000000000894d */ /* 0x000fea0003800000 */
[----:B------:R-:W-:Y:S02]  /*04e0*/  UISETP.GE.AND UP0, UPT, UR13, 0x1, UPT ;  /* 0x000000010d00788c */ /* 0x000fe4000bf06270 */
[----:B------:R-:W-:-:S04]  /*04f0*/  UIADD3 UR4, UR13, 0x3f, URZ ;  /* 0x0000003f0d047890 */ /* 0x000fc8000fffe03f */
[----:B------:R-:W-:Y:S01]  /*0500*/  PLOP3.LUT P0, PT, PT, PT, UP0, 0x80, 0x0 ;  /* 0x000000000000781c */ /* 0x000fe20003f0f008 */
[----:B------:R-:W-:-:S04]  /*0510*/  USHF.R.S32.HI UR8, URZ, 0x1f, UR4 ;  /* 0x0000001f3f087899 */ /* 0x000fc80008011404 */
[----:B------:R-:W-:-:S08]  /*0520*/  ULEA.HI UR8, UR8, UR4, URZ, 0x6 ;  /* 0x0000000408087291 */ /* 0x000fd0000f8f303f */
[----:B------:R-:W-:Y:S05]  /*0530*/  @!P0 BRA `(.L_x_2) ;  /* 0x0000916000008947 */ /* 0x000fea0003800000 */
[----:B------:R-:W-:Y:S02]  /*0540*/  UISETP.NE.AND UP1, UPT, UR9, -0x1, UPT ;  /* 0xffffffff0900788c */ /* 0x000fe4000bf25270 */
[----:B------:R-:W-:Y:S02]  /*0550*/  UISETP.NE.AND UP0, UPT, UR19, -0x1, UPT ;  /* 0xffffffff1300788c */ /* 0x000fe4000bf05270 */
[----:B------:R-:W-:Y:S02]  /*0560*/  ULDC.64 UR4, c[0x0][0x190] ;  /* 0x0000640000047ab9 */ /* 0x000fe40000000a00 */
[----:B------:R-:W-:Y:S02]  /*0570*/  ULDC.64 UR6, c[0x0][0x178] ;  /* 0x00005e0000067ab9 */ /* 0x000fe40000000a00 */
[----:B------:R-:W-:-:S03]  /*0580*/  PLOP3.LUT P0, PT, PT, PT, UP0, 0x80, 0x0 ;  /* 0x000000000000781c */ /* 0x000fc60003f0f008 */
[----:B------:R-:W-:Y:S02]  /*0590*/  @UP1 UIMAD.WIDE.U32 UR24, UR9, UR4, URZ ;  /* 0x00000004091812a5 */ /* 0x000fe4000f8e003f */
[----:B------:R-:W-:Y:S02]  /*05a0*/  @!UP1 USHF.R.S32.HI UR22, URZ, 0x1f, UR10 ;  /* 0x0000001f3f169899 */ /* 0x000fe4000801140a */
[----:B------:R-:W-:Y:S02]  /*05b0*/  @UP0 UIADD3 UR23, UR14, UR19, URZ ;  /* 0x000000130e170290 */ /* 0x000fe4000fffe03f */
[----:B------:R-:W-:Y:S02]  /*05c0*/  @UP1 UIMAD UR18, UR9, UR5, UR25 ;  /* 0x00000005091212a4 */ /* 0x000fe4000f8e0219 */
[----:B------:R-:W-:Y:S02]  /*05d0*/  @!UP1 UIMAD.WIDE.U32 UR20, UR10, UR6, URZ ;  /* 0x000000060a1492a5 */ /* 0x000fe4000f8e003f */
[----:B------:R-:W-:-:S02]  /*05e0*/  ULDC.64 UR4, c[0x0][0x198] ;  /* 0x0000660000047ab9 */ /* 0x000fc40000000a00 */
[----:B------:R-:W-:Y:S02]  /*05f0*/  @!UP1 UIMAD UR22, UR22, UR6, URZ ;  /* 0x00000006161692a4 */ /* 0x000fe4000f8e023f */
[----:B------:R-:W-:Y:S02]  /*0600*/  @UP0 UIMAD.WIDE.U32 UR26, UR23, UR4, URZ ;  /* 0x00000004171a02a5 */ /* 0x000fe4000f8e003f */
[----:B------:R-:W-:Y:S02]  /*0610*/  @!UP1 UIMAD UR22, UR10, UR7, UR22 ;  /* 0x000000070a1692a4 */ /* 0x000fe4000f8e0216 */
[----:B------:R-:W-:Y:S02]  /*0620*/  @UP1 UMOV UR6, UR24 ;  /* 0x0000001800061c82 */ /* 0x000fe40008000000 */
[----:B------:R-:W-:Y:S02]  /*0630*/  @!UP1 UMOV UR6, UR20 ;  /* 0x0000001400069c82 */ /* 0x000fe40008000000 */
[----:B------:R-:W-:-:S02]  /*0640*/  @UP0 UIMAD UR7, UR23, UR5, UR27 ;  /* 0x00000005170702a4 */ /* 0x000fc4000f8e021b */
[----:B------:R-:W-:Y:S02]  /*0650*/  @!UP1 UIADD3 UR18, UR21, UR22, URZ ;  /* 0x0000001615129290 */ /* 0x000fe4000fffe03f */
[----:B------:R-:W-:Y:S01]  /*0660*/  @UP0 UMOV UR20, UR26 ;  /* 0x0000001a00140c82 */ /* 0x000fe20008000000 */
[----:B------:R-:W-:Y:S05]  /*0670*/  @P0 BRA `(.L_x_3) ;  /* 0x000000d000000947 */ /* 0x000fea0003800000 */
[----:B------:R-:W-:Y:S02]  /*0680*/  USHF.R.S32.HI UR20, URZ, 0x1f, UR14 ;  /* 0x0000001f3f147899 */ /* 0x000fe4000801140e */
[----:B------:R-:W-:Y:S02]  /*0690*/  ULDC.64 UR4, c[0x0][0x198] ;  /* 0x0000660000047ab9 */ /* 0x000fe40000000a00 */
[----:B------:R-:W-:Y:S02]  /*06a0*/  UIMAD UR20, UR20, UR4, URZ ;  /* 0x00000004141472a4 */ /* 0x000fe4000f8e023f */
[----:B------:R-:W-:Y:S02]  /*06b0*/  UIMAD.WIDE.U32 UR22, UR14, UR4, URZ ;  /* 0x000000040e1672a5 */ /* 0x000fe4000f8e003f */
[----:B------:R-:W-:-:S02]  /*06c0*/  UIMAD UR20, UR14, UR5, UR20 ;  /* 0x000000050e1472a4 */ /* 0x000fc4000f8e0214 */
[----:B------:R-:W-:Y:S02]  /*06d0*/  USHF.R.S32.HI UR7, URZ, 0x1f, UR10 ;  /* 0x0000001f3f077899 */ /* 0x000fe4000801140a */
[----:B------:R-:W-:Y:S02]  /*06e0*/  ULDC.64 UR4, c[0x0][0x180] ;  /* 0x0000600000047ab9 */ /* 0x000fe40000000a00 */
[----:B------:R-:W-:Y:S02]  /*06f0*/  UIADD3 UR21, UR23, UR20, URZ ;  /* 0x0000001417157290 */ /* 0x000fe4000fffe03f */
[----:B------:R-:W-:Y:S02]  /*0700*/  UIMAD UR7, UR7, UR4, URZ ;  /* 0x00000004070772a4 */ /* 0x000fe4000f8e023f */
[----:B------:R-:W-:Y:S02]  /*0710*/  UMOV UR20, UR22 ;  /* 0x0000001600147c82 */ /* 0x000fe40008000000 */
[----:B------:R-:W-:-:S02]  /*0720*/  UIMAD UR7, UR10, UR5, UR7 ;  /* 0x000000050a0772a4 */ /* 0x000fc4000f8e0207 */
[----:B------:R-:W-:-:S04]  /*0730*/  UIMAD.WIDE.U32 UR20, UR10, UR4, UR20 ;  /* 0x000000040a1472a5 */ /* 0x000fc8000f8e0014 */
[----:B------:R-:W-:Y:S02]  /*0740*/  UIADD3 UR7, UR21, UR7, URZ ;  /* 0x0000000715077290 */ /* 0x000fe4000fffe03f */
.L_x_3:
[----:B------:R-:W-:Y:S01]  /*0750*/  IABS R3, c[0x0][0x1c8] ;  /* 0x0000720000037a13 */ /* 0x000fe20000000000 */
[----:B------:R-:W1:Y:S01]  /*0760*/  S2R R0, SR_CTAID.Z ;  /* 0x0000000000007919 */ /* 0x000e620000002700 */
[----:B------:R-:W-:Y:S02]  /*0770*/  ULDC UR4, c[0x0][0x1c8] ;  /* 0x0000720000047ab9 */ /* 0x000fe40000000800 */
[----:B------:R-:W2:Y:S01]  /*0780*/  I2F.RP R6, R3 ;  /* 0x0000000300067306 */ /* 0x000ea20000209400 */
[----:B------:R-:W-:Y:S02]  /*0790*/  ULOP3.LUT UR4, UR11, UR4, URZ, 0x3c, !UPT ;  /* 0x000000040b047292 */ /* 0x000fe4000f8e3c3f */
[----:B------:R-:W-:-:S04]  /*07a0*/  @UP0 UIADD3 UR19, UR14, UR19, URZ ;  /* 0x000000130e130290 */ /* 0x000fc8000fffe03f */
[----:B------:R-:W-:Y:S01]  /*07b0*/  ISETP.LE.AND P1, PT, RZ, UR4, PT ;  /* 0x00000004ff007c0c */ /* 0x000fe2000bf23270 */
[----:B------:R-:W-:Y:S02]  /*07c0*/  ULDC.64 UR4, c[0x0][0x1a0] ;  /* 0x0000680000047ab9 */ /* 0x000fe40000000a00 */
[----:B------:R-:W-:-:S04]  /*07d0*/  @UP0 UIMAD.WIDE.U32 UR22, UR19, UR4, URZ ;  /* 0x00000004131602a5 */ /* 0x000fc8000f8e003f */
[----:B------:R-:W-:Y:S01]  /*07e0*/  @UP0 UIMAD UR21, UR19, UR5, UR23 ;  /* 0x00000005131502a4 */ /* 0x000fe2000f8e0217 */
[----:B--2---:R-:W2:Y:S01]  /*07f0*/  MUFU.RCP R4, R6 ;  /* 0x0000000600047308 */ /* 0x004ea20000001000 */
[----:B------:R-:W-:Y:S01]  /*0800*/  USHF.R.S32.HI UR19, URZ, 0x1f, UR11 ;  /* 0x0000001f3f137899 */ /* 0x000fe2000801140b */
[----:B-1----:R-:W-:Y:S02]  /*0810*/  IABS R0, R0 ;  /* 0x0000000000007213 */ /* 0x002fe40000000000 */
[----:B--2---:R-:W-:-:S04]  /*0820*/  IADD3 R4, R4, 0xffffffe, RZ ;  /* 0x0ffffffe04047810 */ /* 0x004fc80007ffe0ff */
[----:B------:R-:W1:Y:S02]  /*0830*/  F2I.FTZ.U32.TRUNC.NTZ R5, R4 ;  /* 0x0000000400057305 */ /* 0x000e64000021f000 */
[----:B-1----:R-:W-:Y:S02]  /*0840*/  IMAD.MOV R2, RZ, RZ, -R5 ;  /* 0x000000ffff027224 */ /* 0x002fe400078e0a05 */
[----:B------:R-:W-:Y:S02]  /*0850*/  IMAD.MOV.U32 R4, RZ, RZ, RZ ;  /* 0x000000ffff047224 */ /* 0x000fe400078e00ff */
[----:B------:R-:W-:-:S04]  /*0860*/  IMAD R2, R2, R3, RZ ;  /* 0x0000000302027224 */ /* 0x000fc800078e02ff */
[----:B------:R-:W-:-:S04]  /*0870*/  IMAD.HI.U32 R5, R5, R2, R4 ;  /* 0x0000000205057227 */ /* 0x000fc800078e0004 */
[----:B------:R-:W-:-:S04]  /*0880*/  IMAD.MOV.U32 R2, RZ, RZ, R0 ;  /* 0x000000ffff027224 */ /* 0x000fc800078e0000 */
[----:B------:R-:W-:-:S04]  /*0890*/  IMAD.HI.U32 R238, R5, R2, RZ ;  /* 0x0000000205ee7227 */ /* 0x000fc800078e00ff */
[----:B------:R-:W-:-:S04]  /*08a0*/  IMAD.MOV R0, RZ, RZ, -R238 ;  /* 0x000000ffff007224 */ /* 0x000fc800078e0aee */
[----:B------:R-:W-:-:S05]  /*08b0*/  IMAD R0, R3, R0, R2 ;  /* 0x0000000003007224 */ /* 0x000fca00078e0202 */
[----:B------:R-:W-:-:S13]  /*08c0*/  ISETP.GT.U32.AND P2, PT, R3, R0, PT ;  /* 0x000000000300720c */ /* 0x000fda0003f44070 */
[----:B------:R-:W-:Y:S01]  /*08d0*/  @!P2 IMAD.IADD R0, R0, 0x1, -R3 ;  /* 0x000000010000a824 */ /* 0x000fe200078e0a03 */
[----:B------:R-:W-:Y:S02]  /*08e0*/  @!P2 IADD3 R238, R238, 0x1, RZ ;  /* 0x00000001eeeea810 */ /* 0x000fe40007ffe0ff */
[----:B------:R-:W-:Y:S02]  /*08f0*/  ISETP.NE.AND P2, PT, RZ, c[0x0][0x1c8], PT ;  /* 0x00007200ff007a0c */ /* 0x000fe40003f45270 */
[----:B------:R-:W-:-:S13]  /*0900*/  ISETP.GE.U32.AND P3, PT, R0, R3, PT ;  /* 0x000000030000720c */ /* 0x000fda0003f66070 */
[----:B------:R-:W-:-:S05]  /*0910*/  @P3 IADD3 R238, R238, 0x1, RZ ;  /* 0x00000001eeee3810 */ /* 0x000fca0007ffe0ff */
[----:B------:R-:W-:Y:S01]  /*0920*/  @!P1 IMAD.MOV R238, RZ, RZ, -R238 ;  /* 0x000000ffffee9224 */ /* 0x000fe200078e0aee */
[----:B------:R-:W-:Y:S01]  /*0930*/  @!P2 LOP3.LUT R238, RZ, c[0x0][0x1c8], RZ, 0x33, !PT ;  /* 0x00007200ffeeaa12 */ /* 0x000fe200078e33ff */
        /* <DEDUP_REMOVED lines=10> */
[----:B------:R-:W-:Y:S02]  /*09e0*/  UIMAD.WIDE.U32 UR22, UR10, UR4, UR22 ;  /* 0x000000040a1672a5 */ /* 0x000fe4000f8e0016 */
[----:B------:R-:W-:-:S04]  /*09f0*/  UIMAD UR5, UR10, UR5, UR14 ;  /* 0x000000050a0572a4 */ /* 0x000fc8000f8e020e */
[----:B------:R-:W-:Y:S02]  /*0a00*/  UIADD3 UR21, UR23, UR5, URZ ;  /* 0x0000000517157290 */ /* 0x000fe4000fffe03f */
.L_x_4:
[----:B------:R-:W-:Y:S01]  /*0a10*/  SHF.R.S32.HI R9, RZ, 0x1f, R84 ;  /* 0x0000001fff097819 */ /* 0x000fe20000011454 */
[----:B------:R-:W1:Y:S01]  /*0a20*/  S2R R247, SR_CTAID.X ;  /* 0x0000000000f77919 */ /* 0x000e620000002500 */
[----:B------:R-:W-:Y:S01]  /*0a30*/  UIADD3 UR12, -UR12, UR15, URZ ;  /* 0x0000000f0c0c7290 */ /* 0x000fe2000fffe13f */
[----:B------:R-:W-:Y:S01]  /*0a40*/  SHF.R.S32.HI R8, RZ, 0x1f, R238 ;  /* 0x0000001fff087819 */ /* 0x000fe200000114ee */
[----:B------:R-:W-:Y:S01]  /*0a50*/  ULDC.64 UR4, c[0x0][0x1a8] ;  /* 0x00006a0000047ab9 */ /* 0x000fe20000000a00 */
[CC--:B------:R-:W-:Y:S01]  /*0a60*/  LEA.HI R5, R9.reuse, R84.reuse, RZ, 0x3 ;  /* 0x0000005409057211 */ /* 0x0c0fe200078f18ff */
[----:B------:R-:W2:Y:S01]  /*0a70*/  S2R R24, SR_CTAID.Z ;  /* 0x0000000000187919 */ /* 0x000ea20000002700 */
[----:B------:R-:W-:Y:S01]  /*0a80*/  UIMAD UR4, UR19, UR4, URZ ;  /* 0x00000004130472a4 */ /* 0x000fe2000f8e023f */
[----:B------:R-:W-:Y:S01]  /*0a90*/  LEA.HI R4, R9, R84, RZ, 0x6 ;  /* 0x0000005409047211 */ /* 0x000fe200078f30ff */
[----:B------:R-:W-:Y:S01]  /*0aa0*/  ULEA.HI.SX32 UR10, UR8, 0xffffffff, 0x1a ;  /* 0xffffffff080a7891 */ /* 0x000fe2000f8fd23f */
[----:B------:R-:W-:Y:S01]  /*0ab0*/  SHF.R.S32.HI R10, RZ, 0x3, R5 ;  /* 0x00000003ff0a7819 */ /* 0x000fe20000011405 */
[----:B------:R-:W-:Y:S01]  /*0ac0*/  UIMAD UR4, UR11, UR5, UR4 ;  /* 0x000000050b0472a4 */ /* 0x000fe2000f8e0204 */
[----:B------:R-:W-:Y:S01]  /*0ad0*/  LOP3.LUT R5, R5, 0xfffffff8, RZ, 0xc0, !PT ;  /* 0xfffffff805057812 */ /* 0x000fe200078ec0ff */
[----:B------:R-:W-:Y:S01]  /*0ae0*/  IMAD.SHL.U32 R4, R4, 0x8, RZ ;  /* 0x0000000804047824 */ /* 0x000fe200078e00ff */
[C---:B------:R-:W-:Y:S01]  /*0af0*/  IADD3 R16, R10.reuse, 0x10, RZ ;  /* 0x000000100a107810 */ /* 0x040fe20007ffe0ff */
[----:B------:R-:W-:Y:S01]  /*0b00*/  IMAD.SHL.U32 R3, R10, 0x40, RZ ;  /* 0x000000400a037824 */ /* 0x000fe200078e00ff */
[--C-:B------:R-:W-:Y:S01]  /*0b10*/  SHF.R.S32.HI R11, RZ, 0x1f, R10.reuse ;  /* 0x0000001fff0b7819 */ /* 0x100fe2000001140a */
[----:B------:R-:W-:Y:S01]  /*0b20*/  IMAD.IADD R0, R84, 0x1, -R5 ;  /* 0x0000000154007824 */ /* 0x000fe200078e0a05 */
[----:B------:R-:W-:Y:S01]  /*0b30*/  IADD3 R7, R10, 0x20, RZ ;  /* 0x000000200a077810 */ /* 0x000fe20007ffe0ff */
[----:B------:R-:W-:Y:S01]  /*0b40*/  IMAD R243, R8, c[0x0][0x1b0], RZ ;  /* 0x00006c0008f37a24 */ /* 0x000fe200078e02ff */
[----:B------:R-:W-:Y:S01]  /*0b50*/  LOP3.LUT R3, R3, 0x1c0, RZ, 0xc0, !PT ;  /* 0x000001c003037812 */ /* 0x000fe200078ec0ff */
[----:B------:R-:W-:Y:S01]  /*0b60*/  IMAD.SHL.U32 R244, R0, 0x8, RZ ;  /* 0x0000000800f47824 */ /* 0x000fe200078e00ff */
[----:B------:R-:W-:Y:S01]  /*0b70*/  ISETP.GE.AND P3, PT, R16, UR12, PT ;  /* 0x0000000c10007c0c */ /* 0x000fe2000bf66270 */
[----:B------:R-:W-:Y:S01]  /*0b80*/  IMAD R243, R238, c[0x0][0x1b4], R243 ;  /* 0x00006d00eef37a24 */ /* 0x000fe200078e02f3 */
[----:B------:R-:W-:Y:S01]  /*0b90*/  SHF.R.U32.HI R237, RZ, 0x3, R3 ;  /* 0x00000003ffed7819 */ /* 0x000fe20000011603 */
[----:B-1----:R-:W-:Y:S01]  /*0ba0*/  IMAD.WIDE R246, R247, 0x40, R10 ;  /* 0x00000040f7f67825 */ /* 0x002fe200078e020a */
[----:B------:R-:W-:-:S02]  /*0bb0*/  SHF.R.S32.HI R245, RZ, 0x1f, R244 ;  /* 0x0000001ffff57819 */ /* 0x000fc400000114f4 */
[--C-:B------:R-:W-:Y:S01]  /*0bc0*/  LOP3.LUT R2, R3, 0x38, R244.reuse, 0xf8, !PT ;  /* 0x0000003803027812 */ /* 0x100fe200078ef8f4 */
[----:B------:R-:W-:Y:S01]  /*0bd0*/  IMAD R3, R11, c[0x0][0x198], RZ ;  /* 0x000066000b037a24 */ /* 0x000fe200078e02ff */
[----:B------:R-:W-:Y:S01]  /*0be0*/  ISETP.GE.AND P1, PT, R7, UR12, PT ;  /* 0x0000000c07007c0c */ /* 0x000fe2000bf26270 */
[----:B------:R-:W-:Y:S01]  /*0bf0*/  IMAD.WIDE.U32 R12, R10, c[0x0][0x198], R244 ;  /* 0x000066000a0c7a25 */ /* 0x000fe200078e00f4 */
[----:B------:R-:W-:Y:S01]  /*0c00*/  IADD3 R14, P0, R244, UR6, RZ ;  /* 0x00000006f40e7c10 */ /* 0x000fe2000ff1e0ff */
[----:B------:R-:W-:Y:S01]  /*0c10*/  UIMAD UR6, UR10, -0x40, UR13 ;  /* 0xffffffc00a0678a4 */ /* 0x000fe2000f8e020d */
[----:B------:R-:W-:Y:S01]  /*0c20*/  LOP3.LUT R237, R2, R237, RZ, 0x3c, !PT ;  /* 0x000000ed02ed7212 */ /* 0x000fe200078e3cff */
[----:B------:R-:W-:Y:S01]  /*0c30*/  IMAD R2, R10, c[0x0][0x19c], R3 ;  /* 0x000067000a027a24 */ /* 0x000fe200078e0203 */
[----:B------:R-:W-:Y:S01]  /*0c40*/  IADD3.X R15, R245, UR18, RZ, P0, !PT ;  /* 0x00000012f50f7c10 */ /* 0x000fe200087fe4ff */
[----:B------:R-:W-:Y:S01]  /*0c50*/  IMAD R11, R11, c[0x0][0x1a0], RZ ;  /* 0x000068000b0b7a24 */ /* 0x000fe200078e02ff */
[----:B------:R-:W-:Y:S01]  /*0c60*/  IADD3 R240, P4, R12, UR20, RZ ;  /* 0x000000140cf07c10 */ /* 0x000fe2000ff9e0ff */
[----:B------:R-:W-:Y:S01]  /*0c70*/  IMAD R235, R8, c[0x0][0x1b8], RZ ;  /* 0x00006e0008eb7a24 */ /* 0x000fe200078e02ff */
[----:B------:R-:W-:Y:S01]  /*0c80*/  IADD3 R236, R10, 0x30, RZ ;  /* 0x000000300aec7810 */ /* 0x000fe20007ffe0ff */
[----:B--2---:R-:W-:Y:S01]  /*0c90*/  IMAD.WIDE.U32 R24, R24, c[0x0][0x1a8], R14 ;  /* 0x00006a0018187a25 */ /* 0x004fe200078e000e */
[----:B------:R-:W-:-:S02]  /*0ca0*/  ISETP.GE.AND P2, PT, R10, UR12, PT ;  /* 0x0000000c0a007c0c */ /* 0x000fc4000bf46270 */
[----:B------:R-:W-:Y:S01]  /*0cb0*/  IADD3.X R241, R13, UR7, R2, P4, !PT ;  /* 0x000000070df17c10 */ /* 0x000fe2000a7fe402 */
[--C-:B------:R-:W-:Y:S01]  /*0cc0*/  @!P3 IMAD.MOV.U32 R22, RZ, RZ, R24.reuse ;  /* 0x000000ffff16b224 */ /* 0x100fe200078e0018 */
[----:B------:R-:W-:Y:S01]  /*0cd0*/  ISETP.GE.AND P0, PT, R236, UR12, PT ;  /* 0x0000000cec007c0c */ /* 0x000fe2000bf06270 */
[----:B------:R-:W-:Y:S01]  /*0ce0*/  @!P1 IMAD.MOV.U32 R20, RZ, RZ, R24 ;  /* 0x000000ffff149224 */ /* 0x000fe200078e0018 */
[----:B------:R-:W-:Y:S01]  /*0cf0*/  @!P3 IADD3 R18, P4, R246, 0x10, RZ ;  /* 0x00000010f612b810 */ /* 0x000fe20007f9e0ff */
[----:B------:R-:W-:Y:S01]  /*0d00*/  IMAD.WIDE.U32 R240, R238, c[0x0][0x1b0], R240 ;  /* 0x00006c00eef07a25 */ /* 0x000fe200078e00f0 */
[----:B------:R-:W-:Y:S01]  /*0d10*/  @!P1 IADD3 R14, P5, R246, 0x20, RZ ;  /* 0x00000020f60e9810 */ /* 0x000fe20007fbe0ff */
[----:B------:R-:W-:Y:S01]  /*0d20*/  USHF.R.S32.HI UR7, URZ, 0x1f, UR10 ;  /* 0x0000001f3f077899 */ /* 0x000fe2000801140a */
[----:B------:R-:W-:Y:S01]  /*0d30*/  IADD3 R25, R25, UR4, RZ ;  /* 0x0000000419197c10 */ /* 0x000fe2000fffe0ff */
[--C-:B------:R-:W-:Y:S01]  /*0d40*/  @!P3 IMAD.X R15, RZ, RZ, R247.reuse, P4 ;  /* 0x000000ffff0fb224 */ /* 0x100fe200020e06f7 */
[----:B------:R-:W-:Y:S01]  /*0d50*/  LOP3.LUT R237, R237, 0xfffffe00, R4, 0xf8, !PT ;  /* 0xfffffe00eded7812 */ /* 0x000fe200078ef804 */
[----:B------:R-:W-:Y:S01]  /*0d60*/  @!P1 IMAD.X R13, RZ, RZ, R247, P5 ;  /* 0x000000ffff0d9224 */ /* 0x000fe200028e06f7 */
[----:B------:R-:W-:Y:S01]  /*0d70*/  ISETP.GE.AND P6, PT, R10, UR6, PT ;  /* 0x000000060a007c0c */ /* 0x000fe2000bfc6270 */
[----:B------:R-:W-:Y:S01]  /*0d80*/  @!P3 IMAD R15, R15, c[0x0][0x190], RZ ;  /* 0x000064000f0fba24 */ /* 0x000fe200078e02ff */
[----:B------:R-:W-:Y:S01]  /*0d90*/  ULDC.64 UR4, c[0x0][0x1a0] ;  /* 0x0000680000047ab9 */ /* 0x000fe20000000a00 */
[----:B------:R-:W-:Y:S01]  /*0da0*/  @!P2 IMAD R3, R247, c[0x0][0x190], RZ ;  /* 0x00006400f703aa24 */ /* 0x000fe200078e02ff */
[----:B------:R-:W-:Y:S01]  /*0db0*/  @!P0 IADD3 R12, P4, R246, 0x30, RZ ;  /* 0x00000030f60c8810 */ /* 0x000fe20007f9e0ff */
[--C-:B------:R-:W-:Y:S01]  /*0dc0*/  @!P3 IMAD.MOV.U32 R23, RZ, RZ, R25.reuse ;  /* 0x000000ffff17b224 */ /* 0x100fe200078e0019 */
[----:B------:R-:W-:Y:S01]  /*0dd0*/  UIMAD.WIDE.U32 UR18, UR10, UR4, URZ ;  /* 0x000000040a1272a5 */ /* 0x000fe2000f8e003f */
[----:B------:R-:W-:-:S02]  /*0de0*/  @!P1 IMAD.MOV.U32 R21, RZ, RZ, R25 ;  /* 0x000000ffff159224 */ /* 0x000fc400078e0019 */
[--C-:B------:R-:W-:Y:S02]  /*0df0*/  @!P0 IMAD.MOV.U32 R26, RZ, RZ, R24.reuse ;  /* 0x000000ffff1a8224 */ /* 0x100fe400078e0018 */
[----:B------:R-:W-:Y:S02]  /*0e00*/  @!P0 IMAD.MOV.U32 R27, RZ, RZ, R25 ;  /* 0x000000ffff1b8224 */ /* 0x000fe400078e0019 */
[----:B------:R-:W-:Y:S02]  /*0e10*/  @!P1 IMAD R13, R13, c[0x0][0x190], RZ ;  /* 0x000064000d0d9a24 */ /* 0x000fe400078e02ff */
[----:B------:R-:W-:Y:S02]  /*0e20*/  @!P3 IMAD R4, R18, c[0x0][0x194], R15 ;  /* 0x000065001204ba24 */ /* 0x000fe400078e020f */
[C---:B------:R-:W-:Y:S02]  /*0e30*/  @!P2 IMAD R3, R246.reuse, c[0x0][0x194], R3 ;  /* 0x00006500f603aa24 */ /* 0x040fe400078e0203 */
[----:B------:R-:W-:-:S04]  /*0e40*/  @!P2 IMAD.WIDE.U32 R24, R246, c[0x0][0x190], R24 ;  /* 0x00006400f618aa25 */ /* 0x000fc800078e0018 */
[----:B------:R-:W-:Y:S01]  /*0e50*/  @!P3 IMAD.WIDE.U32 R18, R18, c[0x0][0x190], R22 ;  /* 0x000064001212ba25 */ /* 0x000fe200078e0016 */
[----:B------:R-:W-:-:S03]  /*0e60*/  @!P2 LEA R22, P5, R24, c[0x0][0x160], 0x1 ;  /* 0x000058001816aa11 */ /* 0x000fc600078a08ff */
[C---:B------:R-:W-:Y:S02]  /*0e70*/  @!P1 IMAD R2, R14.reuse, c[0x0][0x194], R13 ;  /* 0x000065000e029a24 */ /* 0x040fe400078e020d */
[----:B------:R-:W-:Y:S02]  /*0e80*/  @!P0 IMAD.X R5, RZ, RZ, R247, P4 ;  /* 0x000000ffff058224 */ /* 0x000fe400020e06f7 */
[----:B------:R-:W-:Y:S01]  /*0e90*/  @!P1 IMAD.WIDE.U32 R14, R14, c[0x0][0x190], R20 ;  /* 0x000064000e0e9a25 */ /* 0x000fe200078e0014 */
[----:B------:R-:W-:-:S03]  /*0ea0*/  @!P3 LEA R20, P4, R18, c[0x0][0x160], 0x1 ;  /* 0x000058001214ba11 */ /* 0x000fc600078808ff */
[----:B------:R-:W-:Y:S02]  /*0eb0*/  @!P2 IMAD.IADD R3, R25, 0x1, R3 ;  /* 0x000000011903a824 */ /* 0x000fe400078e0203 */
[----:B------:R-:W-:Y:S02]  /*0ec0*/  @!P3 IMAD.IADD R4, R19, 0x1, R4 ;  /* 0x000000011304b824 */ /* 0x000fe400078e0204 */
[----:B------:R-:W-:Y:S01]  /*0ed0*/  @!P0 IMAD R5, R5, c[0x0][0x190], RZ ;  /* 0x0000640005058a24 */ /* 0x000fe200078e02ff */
[----:B------:R-:W-:Y:S01]  /*0ee0*/  @!P2 LEA.HI.X R23, R24, c[0x0][0x164], R3, 0x1, P5 ;  /* 0x000059001817aa11 */ /* 0x000fe200028f0c03 */
[----:B------:R-:W-:Y:S01]  /*0ef0*/  IMAD.MOV.U32 R3, RZ, RZ, c[0x0][0x198] ;  /* 0x00006600ff037624 */ /* 0x000fe200078e00ff */
[----:B------:R-:W-:Y:S01]  /*0f00*/  @!P3 LEA.HI.X R21, R18, c[0x0][0x164], R4, 0x1, P4 ;  /* 0x000059001215ba11 */ /* 0x000fe200020f0c04 */
[----:B------:R-:W-:Y:S01]  /*0f10*/  IMAD.MOV.U32 R4, RZ, RZ, 0x6 ;  /* 0x00000006ff047424 */ /* 0x000fe200078e00ff */
[----:B------:R-:W-:Y:S01]  /*0f20*/  @!P1 LEA R18, P4, R14, c[0x0][0x160], 0x1 ;  /* 0x000058000e129a11 */ /* 0x000fe200078808ff */
[----:B------:R-:W-:Y:S01]  /*0f30*/  @!P0 IMAD R5, R12, c[0x0][0x194], R5 ;  /* 0x000065000c058a24 */ /* 0x000fe200078e0205 */
[----:B------:R-:W-:Y:S01]  /*0f40*/  ISETP.GE.AND P5, PT, R16, UR6, PT ;  /* 0x0000000610007c0c */ /* 0x000fe2000bfa6270 */
[----:B------:R-:W-:Y:S01]  /*0f50*/  @!P1 IMAD.IADD R2, R15, 0x1, R2 ;  /* 0x000000010f029824 */ /* 0x000fe200078e0202 */
[----:B------:R-:W-:Y:S01]  /*0f60*/  SHF.L.U64.HI R4, R3, R4, c[0x0][0x19c] ;  /* 0x0000670003047619 */ /* 0x000fe20000010204 */
[----:B------:R-:W-:-:S03]  /*0f70*/  @!P0 IMAD.WIDE.U32 R12, R12, c[0x0][0x190], R26 ;  /* 0x000064000c0c8a25 */ /* 0x000fc600078e001a */
[----:B------:R-:W-:Y:S01]  /*0f80*/  @!P1 LEA.HI.X R19, R14, c[0x0][0x164], R2, 0x1, P4 ;  /* 0x000059000e139a11 */ /* 0x000fe200020f0c02 */
[----:B------:R-:W-:Y:S01]  /*0f90*/  @!P0 IMAD.IADD R5, R13, 0x1, R5 ;  /* 0x000000010d058824 */ /* 0x000fe200078e0205 */
[----:B------:R-:W-:Y:S01]  /*0fa0*/  @!P0 LEA R14, P4, R12, c[0x0][0x160], 0x1 ;  /* 0x000058000c0e8a11 */ /* 0x000fe200078808ff */
[----:B------:R-:W-:Y:S02]  /*0fb0*/  IMAD.SHL.U32 R85, R3, 0x40, RZ ;  /* 0x0000004003557824 */ /* 0x000fe400078e00ff */
[----:B------:R-:W-:Y:S01]  /*0fc0*/  IMAD R2, R4, UR10, RZ ;  /* 0x0000000a04027c24 */ /* 0x000fe2000f8e02ff */
[----:B------:R-:W-:Y:S01]  /*0fd0*/  @!P0 LEA.HI.X R15, R12, c[0x0][0x164], R5, 0x1, P4 ;  /* 0x000059000c0f8a11 */ /* 0x000fe200020f0c05 */
[----:B------:R-:W-:Y:S01]  /*0fe0*/  IMAD.IADD R243, R241, 0x1, R243 ;  /* 0x00000001f1f37824 */ /* 0x000fe200078e02f3 */
[----:B------:R-:W-:Y:S01]  /*0ff0*/  ISETP.GE.AND P4, PT, R7, UR6, PT ;  /* 0x0000000607007c0c */ /* 0x000fe2000bf86270 */
[----:B------:R-:W-:Y:S02]  /*1000*/  IMAD.SHL.U32 R237, R237, 0x2, RZ ;  /* 0x00000002eded7824 */ /* 0x000fe400078e00ff */
[----:B------:R-:W-:-:S02]  /*1010*/  IMAD.MOV.U32 R242, RZ, RZ, R240 ;  /* 0x000000fffff27224 */ /* 0x000fc400078e00f0 */
[C---:B------:R-:W-:Y:S01]  /*1020*/  IMAD R5, R85.reuse, UR7, R2 ;  /* 0x0000000755057c24 */ /* 0x040fe2000f8e0202 */
[----:B------:R-:W-:Y:S01]  /*1030*/  @!PT LDS RZ, [RZ] ;  /* 0x00000000fffff984 */ /* 0x000fe20000000800 */
[----:B------:R-:W-:Y:S01]  /*1040*/  @!PT LDS RZ, [RZ] ;  /* 0x00000000fffff984 */ /* 0x000fe20000000800 */
[----:B------:R-:W-:Y:S01]  /*1050*/  @!PT LDS RZ, [RZ] ;  /* 0x00000000fffff984 */ /* 0x000fe20000000800 */
[----:B------:R1:W-:Y:S01]  /*1060*/  @!P2 LDGSTS.E.BYPASS.LTC128B.128 [R237], [R22.64] ;  /* 0x0000000016edafae */ /* 0x0003e2000b901d50 */
[----:B------:R-:W-:Y:S01]  /*1070*/  IMAD.WIDE.U32 R12, R85, UR10, R242 ;  /* 0x0000000a550c7c25 */ /* 0x000fe2000f8e00f2 */
[----:B------:R-:W-:Y:S02]  /*1080*/  UIMAD UR7, UR7, UR4, URZ ;  /* 0x00000004070772a4 */ /* 0x000fe4000f8e023f */
[----:B------:R1:W-:Y:S01]  /*1090*/  @!P2 LDGSTS.E.BYPASS.LTC128B.128 [R237+0x2000], [R22.64+0x80] ;  /* 0x0200008016edafae */ /* 0x0003e2000b901d50 */
[----:B------:R-:W-:Y:S01]  /*10a0*/  IMAD.MOV.U32 R2, RZ, RZ, c[0x0][0x19c] ;  /* 0x00006700ff027624 */ /* 0x000fe200078e00ff */
[----:B------:R-:W-:Y:S01]  /*10b0*/  UIMAD UR7, UR10, UR5, UR7 ;  /* 0x000000050a0772a4 */ /* 0x000fe2000f8e0207 */
[----:B------:R-:W-:Y:S01]  /*10c0*/  IMAD.IADD R13, R13, 0x1, R5 ;  /* 0x000000010d0d7824 */ /* 0x000fe200078e0205 */
[----:B------:R1:W-:Y:S01]  /*10d0*/  @!P2 LDGSTS.E.BYPASS.LTC128B.128 [R237+0x4000], [R22.64+0x100] ;  /* 0x0400010016edafae */ /* 0x0003e2000b901d50 */
[----:B------:R-:W-:Y:S01]  /*10e0*/  IMAD.WIDE.U32 R24, R3, 0x20, RZ ;  /* 0x0000002003187825 */ /* 0x000fe200078e00ff */
[----:B------:R-:W-:-:S02]  /*10f0*/  UIADD3 UR7, UR19, UR7, URZ ;  /* 0x0000000713077290 */ /* 0x000fc4000fffe03f */
[----:B------:R1:W-:Y:S01]  /*1100*/  @!P2 LDGSTS.E.BYPASS.LTC128B.128 [R237+0x6000], [R22.64+0x180] ;  /* 0x0600018016edafae */ /* 0x0003e2000b901d50 */
[C---:B------:R-:W-:Y:S01]  /*1110*/  @!P5 LEA R6, P2, R3.reuse, R12, 0x4 ;  /* 0x0000000c0306d211 */ /* 0x040fe200078420ff */
[----:B------:R-:W-:Y:S02]  /*1120*/  IMAD R11, R10, c[0x0][0x1a4], R11 ;  /* 0x000069000a0b7a24 */ /* 0x000fe400078e020b */
[----:B------:R2:W-:Y:S01]  /*1130*/  @!P3 LDGSTS.E.BYPASS.LTC128B.128 [R237+0x800], [R20.64] ;  /* 0x0080000014edbfae */ /* 0x0005e2000b901d50 */
[----:B------:R-:W-:Y:S01]  /*1140*/  @!P5 LEA.HI.X R5, R3, R13, R2, 0x4, P2 ;  /* 0x0000000d0305d211 */ /* 0x000fe200010f2402 */
[----:B------:R-:W-:Y:S01]  /*1150*/  IMAD R235, R238, c[0x0][0x1bc], R235 ;  /* 0x00006f00eeeb7a24 */ /* 0x000fe200078e02eb */
[----:B------:R-:W-:Y:S01]  /*1160*/  ISETP.GE.AND P2, PT, R16, UR6, PT ;  /* 0x0000000610007c0c */ /* 0x000fe2000bf46270 */
[----:B------:R2:W-:Y:S01]  /*1170*/  @!P3 LDGSTS.E.BYPASS.LTC128B.128 [R237+0x2800], [R20.64+0x80] ;  /* 0x0280008014edbfae */ /* 0x0005e2000b901d50 */
[----:B------:R-:W-:-:S03]  /*1180*/  IMAD.WIDE.U32 R16, R10, c[0x0][0x1a0], R244 ;  /* 0x000068000a107a25 */ /* 0x000fc600078e00f4 */
[----:B------:R2:W-:Y:S01]  /*1190*/  @!P3 LDGSTS.E.BYPASS.LTC128B.128 [R237+0x4800], [R20.64+0x100] ;  /* 0x0480010014edbfae */ /* 0x0005e2000b901d50 */
[----:B------:R-:W-:Y:S02]  /*11a0*/  IMAD.U32 R26, RZ, RZ, UR18 ;  /* 0x00000012ff1a7e24 */ /* 0x000fe4000f8e00ff */
[----:B------:R-:W-:Y:S01]  /*11b0*/  IMAD.U32 R8, RZ, RZ, UR7 ;  /* 0x00000007ff087e24 */ /* 0x000fe2000f8e00ff */
[----:B------:R2:W-:Y:S01]  /*11c0*/  @!P3 LDGSTS.E.BYPASS.LTC128B.128 [R237+0x6800], [R20.64+0x180] ;  /* 0x0680018014edbfae */ /* 0x0005e2000b901d50 */
[----:B------:R-:W-:Y:S01]  /*11d0*/  IMAD.U32 R27, RZ, RZ, UR19 ;  /* 0x00000013ff1b7e24 */ /* 0x000fe2000f8e00ff */
[----:B------:R-:W-:Y:S02]  /*11e0*/  UIMAD.WIDE.U32 UR18, UR4, 0x20, URZ ;  /* 0x00000020041278a5 */ /* 0x000fe4000f8e003f */
[----:B------:R3:W-:Y:S04]  /*11f0*/  @!P1 LDGSTS.E.BYPASS.LTC128B.128 [R237+0x1000], [R18.64] ;  /* 0x0100000012ed9fae */ /* 0x0007e8000b901d50 */
[----:B------:R3:W-:Y:S01]  /*1200*/  @!P1 LDGSTS.E.BYPASS.LTC128B.128 [R237+0x3000], [R18.64+0x80] ;  /* 0x0300008012ed9fae */ /* 0x0007e2000b901d50 */
[----:B-1----:R-:W-:-:S03]  /*1210*/  @!P5 LEA R22, P3, R6, c[0x0][0x168], 0x1 ;  /* 0x00005a000616da11 */ /* 0x002fc600078608ff */
[----:B------:R3:W-:Y:S01]  /*1220*/  @!P1 LDGSTS.E.BYPASS.LTC128B.128 [R237+0x5000], [R18.64+0x100] ;  /* 0x0500010012ed9fae */ /* 0x0007e2000b901d50 */
[----:B------:R-:W-:-:S03]  /*1230*/  @!P5 LEA.HI.X R23, R6, c[0x0][0x16c], R5, 0x1, P3 ;  /* 0x00005b000617da11 */ /* 0x000fc600018f0c05 */
[----:B------:R3:W-:Y:S01]  /*1240*/  @!P1 LDGSTS.E.BYPASS.LTC128B.128 [R237+0x7000], [R18.64+0x180] ;  /* 0x0700018012ed9fae */ /* 0x0007e2000b901d50 */
[----:B------:R-:W-:Y:S01]  /*1250*/  IMAD.SHL.U32 R5, R2, 0x20, RZ ;  /* 0x0000002002057824 */ /* 0x000fe200078e00ff */
[C---:B------:R-:W-:Y:S02]  /*1260*/  @!P4 IADD3 R6, P1, R12.reuse, R24, RZ ;  /* 0x000000180c06c210 */ /* 0x040fe40007f3e0ff */
[C---:B------:R-:W-:Y:S01]  /*1270*/  @!P6 LEA R24, P3, R12.reuse, c[0x0][0x168], 0x1 ;  /* 0x00005a000c18ea11 */ /* 0x040fe200078608ff */
[----:B------:R1:W-:Y:S01]  /*1280*/  @!P0 LDGSTS.E.BYPASS.LTC128B.128 [R237+0x1800], [R14.64] ;  /* 0x018000000eed8fae */ /* 0x0003e2000b901d50 */
[----:B------:R-:W-:Y:S02]  /*1290*/  @!P4 IADD3.X R5, R13, R25, R5, P1, !PT ;  /* 0x000000190d05c210 */ /* 0x000fe40000ffe405 */
[----:B------:R-:W-:Y:S01]  /*12a0*/  @!P6 LEA.HI.X R25, R12, c[0x0][0x16c], R13, 0x1, P3 ;  /* 0x00005b000c19ea11 */ /* 0x000fe200018f0c0d */
[----:B------:R1:W-:Y:S01]  /*12b0*/  @!P0 LDGSTS.E.BYPASS.LTC128B.128 [R237+0x3800], [R14.64+0x80] ;  /* 0x038000800eed8fae */ /* 0x0003e2000b901d50 */
[----:B------:R-:W-:-:S02]  /*12c0*/  ISETP.GE.AND P3, PT, R236, UR6, PT ;  /* 0x00000006ec007c0c */ /* 0x000fc4000bf66270 */
[----:B------:R-:W-:Y:S01]  /*12d0*/  IADD3 R16, P1, R16, UR22, RZ ;  /* 0x0000001610107c10 */ /* 0x000fe2000ff3e0ff */
[----:B------:R1:W-:Y:S03]  /*12e0*/  @!P0 LDGSTS.E.BYPASS.LTC128B.128 [R237+0x5800], [R14.64+0x100] ;  /* 0x058001000eed8fae */ /* 0x0003e6000b901d50 */
[----:B------:R-:W-:Y:S01]  /*12f0*/  IADD3.X R17, R17, UR21, R11, P1, !PT ;  /* 0x0000001511117c10 */ /* 0x000fe20008ffe40b */
[----:B------:R1:W-:Y:S01]  /*1300*/  @!P0 LDGSTS.E.BYPASS.LTC128B.128 [R237+0x7800], [R14.64+0x180] ;  /* 0x078001800eed8fae */ /* 0x0003e2000b901d50 */
[C---:B--2---:R-:W-:Y:S01]  /*1310*/  @!P4 LEA R20, P1, R6.reuse, c[0x0][0x168], 0x1 ;  /* 0x00005a000614ca11 */ /* 0x044fe200078208ff */
[----:B------:R-:W-:Y:S02]  /*1320*/  IMAD.U32 R11, RZ, RZ, UR4 ;  /* 0x00000004ff0b7e24 */ /* 0x000fe4000f8e00ff */
[----:B------:R2:W-:Y:S01]  /*1330*/  @!P6 LDGSTS.E.BYPASS.LTC128B.128 [R237+0x8000], [R24.64] ;  /* 0x0800000018edefae */ /* 0x0005e2000b901d50 */
[----:B------:R-:W-:Y:S01]  /*1340*/  @!P4 LEA.HI.X R21, R6, c[0x0][0x16c], R5, 0x1, P1 ;  /* 0x00005b000615ca11 */ /* 0x000fe200008f0c05 */
[----:B------:R-:W-:Y:S01]  /*1350*/  @!P3 IMAD R5, R2, 0x30, RZ ;  /* 0x000000300205b824 */ /* 0x000fe200078e02ff */
[-C--:B------:R-:W-:Y:S01]  /*1360*/  LEA.HI R6, R9, R84.reuse, RZ, 0x4 ;  /* 0x0000005409067211 */ /* 0x080fe200078f20ff */
[----:B------:R-:W-:Y:S01]  /*1370*/  @!P3 IMAD.WIDE.U32 R12, R3, 0x30, R12 ;  /* 0x00000030030cb825 */ /* 0x000fe200078e000c */
[----:B------:R2:W-:Y:S01]  /*1380*/  @!P6 LDGSTS.E.BYPASS.LTC128B.128 [R237+0xa000], [R24.64+0x80] ;  /* 0x0a00008018edefae */ /* 0x0005e2000b901d50 */
[----:B------:R-:W-:-:S02]  /*1390*/  LEA.HI R9, R9, R84, RZ, 0x5 ;  /* 0x0000005409097211 */ /* 0x000fc400078f28ff */
[----:B------:R-:W-:Y:S01]  /*13a0*/  @!P3 IMAD.IADD R5, R13, 0x1, R5 ;  /* 0x000000010d05b824 */ /* 0x000fe200078e0205 */
[----:B------:R2:W-:Y:S01]  /*13b0*/  @!P6 LDGSTS.E.BYPASS.LTC128B.128 [R237+0xc000], [R24.64+0x100] ;  /* 0x0c00010018edefae */ /* 0x0005e2000b901d50 */
[----:B---3--:R-:W-:Y:S01]  /*13c0*/  @!P3 LEA R18, P1, R12, c[0x0][0x168], 0x1 ;  /* 0x00005a000c12ba11 */ /* 0x008fe200078208ff */
[----:B------:R-:W-:Y:S02]  /*13d0*/  IMAD.WIDE.U32 R238, R238, c[0x0][0x1b8], R16 ;  /* 0x00006e00eeee7a25 */ /* 0x000fe400078e0010 */
[----:B------:R2:W-:Y:S01]  /*13e0*/  @!P6 LDGSTS.E.BYPASS.LTC128B.128 [R237+0xe000], [R24.64+0x180] ;  /* 0x0e00018018edefae */ /* 0x0005e2000b901d50 */
[----:B------:R-:W-:Y:S01]  /*13f0*/  @!P3 LEA.HI.X R19, R12, c[0x0][0x16c], R5, 0x1, P1 ;  /* 0x00005b000c13ba11 */ /* 0x000fe200008f0c05 */
[----:B------:R-:W-:Y:S01]  /*1400*/  IMAD.IADD R235, R239, 0x1, R235 ;  /* 0x00000001efeb7824 */ /* 0x000fe200078e02eb */
[----:B------:R-:W-:Y:S01]  /*1410*/  LOP3.LUT R5, R6, 0xfffffff0, RZ, 0xc0, !PT ;  /* 0xfffffff006057812 */ /* 0x000fe200078ec0ff */
[----:B------:R3:W-:Y:S01]  /*1420*/  @!P5 LDGSTS.E.BYPASS.LTC128B.128 [R237+0x8800], [R22.64] ;  /* 0x0880000016eddfae */ /* 0x0007e2000b901d50 */
[----:B------:R-:W-:Y:S01]  /*1430*/  ISETP.GE.AND P1, PT, R7, UR6, PT ;  /* 0x0000000607007c0c */ /* 0x000fe2000bf26270 */
[----:B------:R-:W-:Y:S01]  /*1440*/  IMAD.U32 R7, RZ, RZ, UR4 ;  /* 0x00000004ff077e24 */ /* 0x000fe2000f8e00ff */
[----:B------:R-:W-:Y:S01]  /*1450*/  LEA R16, P0, R26, R238, 0x6 ;  /* 0x000000ee1a107211 */ /* 0x000fe200078030ff */
[----:B------:R3:W-:Y:S01]  /*1460*/  @!P5 LDGSTS.E.BYPASS.LTC128B.128 [R237+0xa800], [R22.64+0x80] ;  /* 0x0a80008016eddfae */ /* 0x0007e2000b901d50 */
[----:B------:R-:W-:Y:S01]  /*1470*/  ISETP.GE.AND P6, PT, R10, UR6, PT ;  /* 0x000000060a007c0c */ /* 0x000fe2000bfc6270 */
[----:B-1----:R-:W-:Y:S01]  /*1480*/  IMAD.IADD R14, R84, 0x1, -R5 ;  /* 0x00000001540e7824 */ /* 0x002fe200078e0a05 */
[----:B------:R-:W-:Y:S01]  /*1490*/  LEA.HI.X R17, R26, R235, R8, 0x6, P0 ;  /* 0x000000eb1a117211 */ /* 0x000fe200000f3408 */
[----:B------:R3:W-:Y:S01]  /*14a0*/  @!P5 LDGSTS.E.BYPASS.LTC128B.128 [R237+0xc800], [R22.64+0x100] ;  /* 0x0c80010016eddfae */ /* 0x0007e2000b901d50 */
[----:B------:R-:W-:Y:S01]  /*14b0*/  IMAD.SHL.U32 R12, R0, 0x40, RZ ;  /* 0x00000040000c7824 */ /* 0x000fe200078e00ff */
[----:B------:R-:W-:Y:S01]  /*14c0*/  SHF.R.S32.HI R15, RZ, 0x4, R6 ;  /* 0x00000004ff0f7819 */ /* 0x000fe20000011406 */
[----:B------:R-:W-:Y:S01]  /*14d0*/  IMAD.SHL.U32 R13, R10, 0x8, RZ ;  /* 0x000000080a0d7824 */ /* 0x000fe200078e00ff */
[----:B------:R3:W-:Y:S01]  /*14e0*/  @!P5 LDGSTS.E.BYPASS.LTC128B.128 [R237+0xe800], [R22.64+0x180] ;  /* 0x0e80018016eddfae */ /* 0x0007e2000b901d50 */
[----:B------:R-:W-:Y:S01]  /*14f0*/  SHF.R.S32.HI R5, RZ, 0x1f, R14 ;  /* 0x0000001fff057819 */ /* 0x000fe2000001140e */
[----:B------:R-:W-:Y:S01]  /*1500*/  IMAD.U32 R10, RZ, RZ, UR5 ;  /* 0x00000005ff0a7e24 */ /* 0x000fe2000f8e00ff */
[----:B------:R-:W-:Y:S01]  /*1510*/  @!P2 LEA R7, P0, R7, R16, 0x4 ;  /* 0x000000100707a211 */ /* 0x000fe200078020ff */
[----:B------:R1:W-:Y:S01]  /*1520*/  @!P4 LDGSTS.E.BYPASS.LTC128B.128 [R237+0x9000], [R20.64] ;  /* 0x0900000014edcfae */ /* 0x0003e2000b901d50 */
[----:B------:R-:W-:Y:S01]  /*1530*/  LEA.HI R8, R5, R14, RZ, 0x3 ;  /* 0x0000000e05087211 */ /* 0x000fe200078f18ff */
[----:B------:R-:W-:Y:S01]  /*1540*/  IMAD.SHL.U32 R84, R84, 0x2, RZ ;  /* 0x0000000254547824 */ /* 0x000fe200078e00ff */
[----:B------:R-:W-:Y:S01]  /*1550*/  LOP3.LUT R12, R12, 0x1c0, RZ, 0xc0, !PT ;  /* 0x000001c00c0c7812 */ /* 0x000fe200078ec0ff */
[----:B------:R1:W-:Y:S01]  /*1560*/  @!P4 LDGSTS.E.BYPASS.LTC128B.128 [R237+0xb000], [R20.64+0x80] ;  /* 0x0b00008014edcfae */ /* 0x0003e2000b901d50 */
[----:B------:R-:W-:Y:S01]  /*1570*/  LEA.HI R6, R6, R15, RZ, 0x1 ;  /* 0x0000000f06067211 */ /* 0x000fe200078f08ff */
[C---:B------:R-:W-:Y:S01]  /*1580*/  IMAD.SHL.U32 R87, R8.reuse, 0x40, RZ ;  /* 0x0000004008577824 */ /* 0x040fe200078e00ff */
[----:B------:R-:W-:Y:S01]  /*1590*/  @!P2 LEA.HI.X R10, R11, R17, R10, 0x4, P0 ;  /* 0x000000110b0aa211 */ /* 0x000fe200000f240a */
[----:B------:R1:W-:Y:S01]  /*15a0*/  @!P4 LDGSTS.E.BYPASS.LTC128B.128 [R237+0xd000], [R20.64+0x100] ;  /* 0x0d00010014edcfae */ /* 0x0003e2000b901d50 */
[----:B------:R-:W-:-:S02]  /*15b0*/  LOP3.LUT R5, R8, 0xfffffff8, RZ, 0xc0, !PT ;  /* 0xfffffff808057812 */ /* 0x000fc400078ec0ff */
[----:B------:R-:W-:Y:S01]  /*15c0*/  ISETP.GE.AND P0, PT, R236, UR6, PT ;  /* 0x00000006ec007c0c */ /* 0x000fe2000bf06270 */
[----:B------:R1:W-:Y:S01]  /*15d0*/  @!P4 LDGSTS.E.BYPASS.LTC128B.128 [R237+0xf000], [R20.64+0x180] ;  /* 0x0f00018014edcfae */ /* 0x0003e2000b901d50 */
[----:B------:R-:W-:Y:S01]  /*15e0*/  LOP3.LUT R13, R12, 0x8, R13, 0xf8, !PT ;  /* 0x000000080c0d7812 */ /* 0x000fe200078ef80d */
[----:B------:R-:W-:Y:S01]  /*15f0*/  IMAD.IADD R5, R14, 0x1, -R5 ;  /* 0x000000010e057824 */ /* 0x000fe200078e0a05 */
[----:B------:R-:W-:Y:S01]  /*1600*/  LOP3.LUT R6, R6, 0xfffffffe, RZ, 0xc0, !PT ;  /* 0xfffffffe06067812 */ /* 0x000fe200078ec0ff */
[----:B------:R4:W-:Y:S01]  /*1610*/  @!P3 LDGSTS.E.BYPASS.LTC128B.128 [R237+0x9800], [R18.64] ;  /* 0x0980000012edbfae */ /* 0x0009e2000b901d50 */
[----:B------:R-:W-:Y:S01]  /*1620*/  SHF.R.U32.HI R12, RZ, 0x3, R12 ;  /* 0x00000003ff0c7819 */ /* 0x000fe2000001160c */
[----:B------:R-:W-:Y:S01]  /*1630*/  USHF.L.U32 UR6, UR5, 0x5, URZ ;  /* 0x0000000505067899 */ /* 0x000fe2000800063f */
[----:B------:R-:W-:Y:S01]  /*1640*/  SHF.R.S32.HI R8, RZ, 0x5, R9 ;  /* 0x00000005ff087819 */ /* 0x000fe20000011409 */
[----:B------:R4:W-:Y:S01]  /*1650*/  @!P3 LDGSTS.E.BYPASS.LTC128B.128 [R237+0xb800], [R18.64+0x80] ;  /* 0x0b80008012edbfae */ /* 0x0009e2000b901d50 */
[----:B------:R-:W-:Y:S01]  /*1660*/  LOP3.LUT R13, R13, R12, RZ, 0x3c, !PT ;  /* 0x0000000c0d0d7212 */ /* 0x000fe200078e3cff */
[----:B------:R-:W-:Y:S01]  /*1670*/  IMAD.IADD R6, R15, 0x1, -R6 ;  /* 0x000000010f067824 */ /* 0x000fe200078e0a06 */
[----:B------:R-:W-:Y:S01]  /*1680*/  LOP3.LUT R87, R87, 0xfffffe00, RZ, 0xc0, !PT ;  /* 0xfffffe0057577812 */ /* 0x000fe200078ec0ff */
[----:B------:R4:W-:Y:S01]  /*1690*/  @!P3 LDGSTS.E.BYPASS.LTC128B.128 [R237+0xd800], [R18.64+0x100] ;  /* 0x0d80010012edbfae */ /* 0x0009e2000b901d50 */
[----:B------:R-:W-:Y:S01]  /*16a0*/  IMAD.SHL.U32 R12, R5, 0x40, RZ ;  /* 0x00000040050c7824 */ /* 0x000fe200078e00ff */
[----:B------:R-:W-:Y:S01]  /*16b0*/  VOTEU.ALL UP0, P0 ;  /* 0x00000000003f7886 */ /* 0x000fe20000000000 */
[C---:B------:R-:W-:Y:S01]  /*16c0*/  IMAD R233, R6.reuse, 0x200, R13 ;  /* 0x0000020006e97824 */ /* 0x040fe200078e020d */
[----:B------:R4:W-:Y:S01]  /*16d0*/  @!P3 LDGSTS.E.BYPASS.LTC128B.128 [R237+0xf800], [R18.64+0x180] ;  /* 0x0f80018012edbfae */ /* 0x0009e2000b901d50 */
[----:B------:R-:W-:Y:S01]  /*16e0*/  IMAD.SHL.U32 R13, R6, 0x8, RZ ;  /* 0x00000008060d7824 */ /* 0x000fe200078e00ff */
[----:B------:R-:W-:Y:S01]  /*16f0*/  LOP3.LUT R12, R12, 0x1c0, RZ, 0xc0, !PT ;  /* 0x000001c00c0c7812 */ /* 0x000fe200078ec0ff */
[----:B------:R-:W-:Y:S01]  /*1700*/  IMAD.U32 R15, RZ, RZ, UR4 ;  /* 0x00000004ff0f7e24 */ /* 0x000fe2000f8e00ff */
[----:B------:R-:W0:Y:S01]  /*1710*/  LDGDEPBAR ;  /* 0x00000000000079af */ /* 0x000e220000000000 */
[----:B------:R-:W-:Y:S01]  /*1720*/  IMAD.U32 R11, RZ, RZ, UR6 ;  /* 0x00000006ff0b7e24 */ /* 0x000fe2000f8e00ff */
[----:B------:R-:W-:Y:S01]  /*1730*/  @!UP0 UIMAD UR6, UR5, 0x30, URZ ;  /* 0x00000030050688a4 */ /* 0x000fe2000f8e023f */
[----:B------:R-:W-:Y:S01]  /*1740*/  LOP3.LUT R13, R12, 0x8, R13, 0xf8, !PT ;  /* 0x000000080c0d7812 */ /* 0x000fe200078ef80d */
[----:B------:R-:W-:Y:S01]  /*1750*/  IMAD.SHL.U32 R233, R233, 0x2, RZ ;  /* 0x00000002e9e97824 */ /* 0x000fe200078e00ff */
[----:B------:R-:W-:Y:S01]  /*1760*/  SHF.R.U32.HI R6, RZ, 0x3, R12 ;  /* 0x00000003ff067819 */ /* 0x000fe2000001160c */
[----:B------:R-:W-:Y:S01]  /*1770*/  UISETP.GE.AND UP0, UPT, UR13, 0x41, UPT ;  /* 0x000000410d00788c */ /* 0x000fe2000bf06270 */
[----:B-1----:R-:W-:-:S02]  /*1780*/  @!P6 LEA R20, P4, R16, c[0x0][0x170], 0x1 ;  /* 0x00005c001014ea11 */ /* 0x002fc400078808ff */
[C---:B------:R-:W-:Y:S02]  /*1790*/  @!P1 IADD3 R12, P3, R16.reuse, UR18, RZ ;  /* 0x00000012100c9c10 */ /* 0x040fe4000ff7e0ff */
[----:B------:R-:W-:Y:S02]  /*17a0*/  @!P6 LEA.HI.X R21, R16, c[0x0][0x174], R17, 0x1, P4 ;  /* 0x00005d001015ea11 */ /* 0x000fe400020f0c11 */
[----:B------:R-:W-:Y:S02]  /*17b0*/  @!P2 LEA R14, P4, R7, c[0x0][0x170], 0x1 ;  /* 0x00005c00070eaa11 */ /* 0x000fe400078808ff */
[----:B------:R-:W-:Y:S02]  /*17c0*/  @!P1 IADD3.X R11, R17, UR19, R11, P3, !PT ;  /* 0x00000013110b9c10 */ /* 0x000fe40009ffe40b */
[----:B------:R-:W-:Y:S02]  /*17d0*/  LOP3.LUT R6, R13, R6, RZ, 0x3c, !PT ;  /* 0x000000060d067212 */ /* 0x000fe400078e3cff */
[----:B------:R-:W-:Y:S01]  /*17e0*/  IADD3 R231, R233, 0x8020, RZ ;  /* 0x00008020e9e77810 */ /* 0x000fe20007ffe0ff */
[----:B----4-:R-:W-:Y:S01]  /*17f0*/  @!P0 IMAD.WIDE.U32 R18, R15, 0x30, R16 ;  /* 0x000000300f128825 */ /* 0x010fe200078e0010 */
[----:B------:R-:W-:-:S04]  /*1800*/  DEPBAR.LE SB0, 0x0 ;  /* 0x000080000000791a */ /* 0x000fc80000000000 */
[----:B------:R-:W-:Y:S01]  /*1810*/  BAR.SYNC.DEFER_BLOCKING 0x0 ;  /* 0x0000000000007b1d */ /* 0x000fe20000010000 */
[----:B------:R-:W-:Y:S02]  /*1820*/  @!P2 LEA.HI.X R15, R7, c[0x0][0x174], R10, 0x1, P4 ;  /* 0x00005d00070faa11 */ /* 0x000fe400020f0c0a */
[----:B------:R-:W-:Y:S02]  /*1830*/  @!P1 LEA R16, P4, R12, c[0x0][0x170], 0x1 ;  /* 0x00005c000c109a11 */ /* 0x000fe400078808ff */
[----:B------:R-:W-:Y:S02]  /*1840*/  @!P0 IADD3 R7, R19, UR6, RZ ;  /* 0x0000000613078c10 */ /* 0x000fe4000fffe0ff */
[----:B------:R-:W-:Y:S02]  /*1850*/  @!P0 LEA R10, P3, R18, c[0x0][0x170], 0x1 ;  /* 0x00005c00120a8a11 */ /* 0x000fe400078608ff */
[----:B------:R-:W-:Y:S02]  /*1860*/  @!P1 LEA.HI.X R17, R12, c[0x0][0x174], R11, 0x1, P4 ;  /* 0x00005d000c119a11 */ /* 0x000fe400020f0c0b */
[----:B------:R-:W-:Y:S01]  /*1870*/  @!P0 LEA.HI.X R11, R18, c[0x0][0x174], R7, 0x1, P3 ;  /* 0x00005d00120b8a11 */ /* 0x000fe200018f0c07 */
[----:B------:R-:W-:-:S04]  /*1880*/  IMAD R7, R8, 0x400, R87 ;  /* 0x0000040008077824 */ /* 0x000fc800078e0257 */
[----:B------:R-:W-:Y:S02]  /*1890*/  IMAD.IADD R234, R6, 0x1, R7 ;  /* 0x0000000106ea7824 */ /* 0x000fe400078e0207 */
[----:B------:R-:W-:Y:S02]  /*18a0*/  IMAD.MOV.U32 R7, RZ, RZ, 0x10 ;  /* 0x00000010ff077424 */ /* 0x000fe400078e00ff */
[----:B------:R-:W-:Y:S01]  /*18b0*/  IMAD.SHL.U32 R234, R234, 0x2, RZ ;  /* 0x00000002eaea7824 */ /* 0x000fe200078e00ff */
[----:B------:R-:W-:Y:S04]  /*18c0*/  @P6 STS.128 [R237+0x10000], RZ ;  /* 0x010000ffed006388 */ /* 0x000fe80000000c00 */
[----:B------:R-:W-:Y:S04]  /*18d0*/  @P6 STS.128 [R237+0x12000], RZ ;  /* 0x012000ffed006388 */ /* 0x000fe80000000c00 */
[----:B------:R-:W-:Y:S04]  /*18e0*/  @P6 STS.128 [R237+0x14000], RZ ;  /* 0x014000ffed006388 */ /* 0x000fe80000000c00 */
[----:B------:R-:W-:Y:S04]  /*18f0*/  @P6 STS.128 [R237+0x16000], RZ ;  /* 0x016000ffed006388 */ /* 0x000fe80000000c00 */
[----:B------:R-:W-:Y:S01]  /*1900*/  @!PT LDS RZ, [RZ] ;  /* 0x00000000fffff984 */ /* 0x000fe20000000800 */
[----:B------:R-:W-:Y:S01]  /*1910*/  @!PT LDS RZ, [RZ] ;  /* 0x00000000fffff984 */ /* 0x000fe20000000800 */
[----:B------:R-:W-:Y:S01]  /*1920*/  @!PT LDS RZ, [RZ] ;  /* 0x00000000fffff984 */ /* 0x000fe20000000800 */
[----:B------:R3:W-:Y:S04]  /*1930*/  @!P6 LDGSTS.E.BYPASS.LTC128B.128 [R237+0x10000], [R20.64] ;  /* 0x1000000014edefae */ /* 0x0007e8000b901d50 */
[----:B------:R3:W-:Y:S04]  /*1940*/  @!P6 LDGSTS.E.BYPASS.LTC128B.128 [R237+0x12000], [R20.64+0x80] ;  /* 0x1200008014edefae */ /* 0x0007e8000b901d50 */
[----:B------:R3:W-:Y:S04]  /*1950*/  @!P6 LDGSTS.E.BYPASS.LTC128B.128 [R237+0x14000], [R20.64+0x100] ;  /* 0x1400010014edefae */ /* 0x0007e8000b901d50 */
[----:B------:R3:W-:Y:S04]  /*1960*/  @!P6 LDGSTS.E.BYPASS.LTC128B.128 [R237+0x16000], [R20.64+0x180] ;  /* 0x1600018014edefae */ /* 0x0007e8000b901d50 */
        /* <DEDUP_REMOVED lines=21> */
[----:B------:R4:W-:Y:S01]  /*1ac0*/  @!P1 LDGSTS.E.BYPASS.LTC128B.128 [R237+0x17000], [R16.64+0x180] ;  /* 0x1700018010ed9fae */ /* 0x0009e2000b901d50 */
[----:B------:R-:W-:Y:S01]  /*1ad0*/  R2P PR, R5, 0x6 ;  /* 0x0000000605007804 */ /* 0x000fe20000000000 */
[----:B------:R-:W-:-:S02]  /*1ae0*/  IMAD.MOV.U32 R5, RZ, RZ, 0x20 ;  /* 0x00000020ff057424 */ /* 0x000fc400078e00ff */
[----:B------:R-:W-:Y:S02]  /*1af0*/  @P0 STS.128 [R237+0x11800], RZ ;  /* 0x011800ffed000388 */ /* 0x000fe40000000c00 */
[----:B------:R-:W-:Y:S02]  /*1b00*/  SEL R7, R7, 0xfffffff0, !P1 ;  /* 0xfffffff007077807 */ /* 0x000fe40004800000 */
[----:B------:R-:W-:Y:S01]  /*1b10*/  @P0 STS.128 [R237+0x13800], RZ ;  /* 0x013800ffed000388 */ /* 0x000fe20000000c00 */
[----:B------:R-:W-:Y:S02]  /*1b20*/  SEL R5, R5, 0xffffffe0, !P2 ;  /* 0xffffffe005057807 */ /* 0x000fe40005000000 */
[----:B------:R-:W-:Y:S01]  /*1b30*/  R2P PR, R0, 0x6 ;  /* 0x0000000600007804 */ /* 0x000fe20000000000 */
[----:B------:R-:W-:Y:S01]  /*1b40*/  @P0 STS.128 [R237+0x15800], RZ ;  /* 0x015800ffed000388 */ /* 0x000fe20000000c00 */
[----:B------:R-:W-:Y:S01]  /*1b50*/  IADD3 R0, R233, 0x8000, RZ ;  /* 0x00008000e9007810 */ /* 0x000fe20007ffe0ff */
[----:B------:R-:W-:-:S02]  /*1b60*/  IMAD R232, R7, 0x2, R234 ;  /* 0x0000000207e87824 */ /* 0x000fc400078e02ea */
[----:B------:R-:W-:Y:S01]  /*1b70*/  @P0 STS.128 [R237+0x17800], RZ ;  /* 0x017800ffed000388 */ /* 0x000fe20000000c00 */
[C---:B------:R-:W-:Y:S02]  /*1b80*/  IMAD R230, R5.reuse, 0x2, R234 ;  /* 0x0000000205e67824 */ /* 0x040fe400078e02ea */
[----:B------:R-:W-:Y:S01]  /*1b90*/  IMAD R229, R5, 0x2, R232 ;  /* 0x0000000205e57824 */ /* 0x000fe200078e02e8 */
[----:B------:R-:W-:Y:S01]  /*1ba0*/  @!PT LDS RZ, [RZ] ;  /* 0x00000000fffff984 */ /* 0x000fe20000000800 */
[----:B------:R-:W-:Y:S01]  /*1bb0*/  @!PT LDS RZ, [RZ] ;  /* 0x00000000fffff984 */ /* 0x000fe20000000800 */
[----:B------:R-:W-:Y:S01]  /*1bc0*/  @!PT LDS RZ, [RZ] ;  /* 0x00000000fffff984 */ /* 0x000fe20000000800 */
[----:B------:R5:W-:Y:S04]  /*1bd0*/  @!P0 LDGSTS.E.BYPASS.LTC128B.128 [R237+0x11800], [R10.64] ;  /* 0x118000000aed8fae */ /* 0x000be8000b901d50 */
[----:B------:R5:W-:Y:S01]  /*1be0*/  @!P0 LDGSTS.E.BYPASS.LTC128B.128 [R237+0x13800], [R10.64+0x80] ;  /* 0x138000800aed8fae */ /* 0x000be2000b901d50 */
[----:B------:R-:W-:Y:S01]  /*1bf0*/  @P1 IADD3 R231, R0, -0x20, RZ ;  /* 0xffffffe000e71810 */ /* 0x000fe20007ffe0ff */
[----:B------:R-:W-:-:S02]  /*1c00*/  IMAD.MOV.U32 R0, RZ, RZ, 0x40 ;  /* 0x00000040ff007424 */ /* 0x000fc400078e00ff */
[----:B------:R5:W-:Y:S01]  /*1c10*/  @!P0 LDGSTS.E.BYPASS.LTC128B.128 [R237+0x15800], [R10.64+0x100] ;  /* 0x158001000aed8fae */ /* 0x000be2000b901d50 */
[C---:B------:R-:W-:Y:S02]  /*1c20*/  IADD3 R223, R231.reuse, 0x800, RZ ;  /* 0x00000800e7df7810 */ /* 0x040fe40007ffe0ff */
[----:B------:R-:W-:Y:S01]  /*1c30*/  SEL R0, R0, 0xffffffc0, !P2 ;  /* 0xffffffc000007807 */ /* 0x000fe20005000000 */
[----:B------:R5:W-:Y:S01]  /*1c40*/  @!P0 LDGSTS.E.BYPASS.LTC128B.128 [R237+0x17800], [R10.64+0x180] ;  /* 0x178001800aed8fae */ /* 0x000be2000b901d50 */
[C---:B------:R-:W-:Y:S02]  /*1c50*/  IADD3 R222, R231.reuse, 0x1000, RZ ;  /* 0x00001000e7de7810 */ /* 0x040fe40007ffe0ff */
[----:B------:R-:W-:Y:S01]  /*1c60*/  IADD3 R221, R231, 0x1800, RZ ;  /* 0x00001800e7dd7810 */ /* 0x000fe20007ffe0ff */
[----:B--2---:R-:W-:Y:S01]  /*1c70*/  LDSM.16.M88.4 R24, [R234] ;  /* 0x00000000ea18783b */ /* 0x004fe20000000200 */
[----:B------:R-:W-:Y:S01]  /*1c80*/  IMAD.IADD R227, R233, 0x1, R0 ;  /* 0x00000001e9e37824 */ /* 0x000fe200078e0200 */
[C---:B------:R-:W-:Y:S01]  /*1c90*/  IADD3 R219, R231.reuse, 0x2000, RZ ;  /* 0x00002000e7db7810 */ /* 0x040fe20007ffe0ff */
[----:B------:R-:W-:Y:S01]  /*1ca0*/  IMAD.IADD R220, R0, 0x1, R231 ;  /* 0x0000000100dc7824 */ /* 0x000fe200078e02e7 */
[----:B------:R-:W5:Y:S01]  /*1cb0*/  LDSM.16.M88.4 R72, [R233+0x8000] ;  /* 0x00800000e948783b */ /* 0x000f620000000200 */
[----:B------:R-:W-:Y:S01]  /*1cc0*/  IMAD.U32 R0, RZ, RZ, UR10 ;  /* 0x0000000aff007e24 */ /* 0x000fe2000f8e00ff */
[----:B------:R-:W-:-:S02]  /*1cd0*/  IADD3 R218, R231, 0x2800, RZ ;  /* 0x00002800e7da7810 */ /* 0x000fc40007ffe0ff */
[----:B------:R-:W2:Y:S01]  /*1ce0*/  LDSM.16.M88.4 R32, [R233+0x9000] ;  /* 0x00900000e920783b */ /* 0x000ea20000000200 */
[C---:B------:R-:W-:Y:S02]  /*1cf0*/  IADD3 R217, R231.reuse, 0x3000, RZ ;  /* 0x00003000e7d97810 */ /* 0x040fe40007ffe0ff */
[C---:B------:R-:W-:Y:S01]  /*1d00*/  IADD3 R216, R231.reuse, 0x3800, RZ ;  /* 0x00003800e7d87810 */ /* 0x040fe20007ffe0ff */
[----:B------:R-:W2:Y:S01]  /*1d10*/  LDSM.16.M88.4 R40, [R233+0x8800] ;  /* 0x00880000e928783b */ /* 0x000ea20000000200 */
[C---:B------:R-:W-:Y:S02]  /*1d20*/  IADD3 R215, R231.reuse, 0x4000, RZ ;  /* 0x00004000e7d77810 */ /* 0x040fe40007ffe0ff */
[C---:B------:R-:W-:Y:S01]  /*1d30*/  IADD3 R214, R231.reuse, 0x4800, RZ ;  /* 0x00004800e7d67810 */ /* 0x040fe20007ffe0ff */
[----:B-1----:R-:W1:Y:S01]  /*1d40*/  LDSM.16.M88.4 R12, [R233+0x9800] ;  /* 0x00980000e90c783b */ /* 0x002e620000000200 */
[C---:B------:R-:W-:Y:S02]  /*1d50*/  IADD3 R213, R231.reuse, 0x5000, RZ ;  /* 0x00005000e7d57810 */ /* 0x040fe40007ffe0ff */
[C---:B------:R-:W-:Y:S01]  /*1d60*/  IADD3 R212, R231.reuse, 0x5800, RZ ;  /* 0x00005800e7d47810 */ /* 0x040fe20007ffe0ff */
[----:B------:R-:W-:Y:S01]  /*1d70*/  LDSM.16.M88.4 R60, [R232] ;  /* 0x00000000e83c783b */ /* 0x000fe20000000200 */
[----:B------:R-:W-:-:S02]  /*1d80*/  IADD3 R211, R231, 0x6000, RZ ;  /* 0x00006000e7d37810 */ /* 0x000fc40007ffe0ff */
[C---:B------:R-:W-:Y:S01]  /*1d90*/  IADD3 R210, R231.reuse, 0x6800, RZ ;  /* 0x00006800e7d27810 */ /* 0x040fe20007ffe0ff */
[----:B------:R-:W1:Y:S01]  /*1da0*/  LDSM.16.M88.4 R64, [R231] ;  /* 0x00000000e740783b */ /* 0x000e620000000200 */
[C---:B------:R-:W-:Y:S02]  /*1db0*/  IADD3 R209, R231.reuse, 0x7000, RZ ;  /* 0x00007000e7d17810 */ /* 0x040fe40007ffe0ff */
[----:B------:R-:W-:Y:S01]  /*1dc0*/  IADD3 R208, R231, 0x7800, RZ ;  /* 0x00007800e7d07810 */ /* 0x000fe20007ffe0ff */
[----:B------:R-:W1:Y:S04]  /*1dd0*/  LDSM.16.M88.4 R52, [R231+0x1000] ;  /* 0x00100000e734783b */ /* 0x000e680000000200 */
[----:B------:R-:W1:Y:S04]  /*1de0*/  LDSM.16.M88.4 R56, [R231+0x800] ;  /* 0x00080000e738783b */ /* 0x000e680000000200 */
[----:B------:R-:W1:Y:S04]  /*1df0*/  LDSM.16.M88.4 R48, [R231+0x1800] ;  /* 0x00180000e730783b */ /* 0x000e680000000200 */
[----:B---3--:R-:W-:Y:S01]  /*1e00*/  LDSM.16.M88.4 R20, [R230] ;  /* 0x00000000e614783b */ /* 0x008fe20000000200 */
[C---:B-----5:R-:W-:Y:S03]  /*1e10*/  HMMA.16816.F32 R8, R24.reuse, R72, RZ ;  /* 0x000000481808723c */ /* 0x060fe600000018ff */
[----:B----4-:R-:W3:Y:S04]  /*1e20*/  LDSM.16.M88.4 R16, [R227+0x8000] ;  /* 0x00800000e310783b */ /* 0x010ee80000000200 */
[----:B------:R-:W4:Y:S01]  /*1e30*/  LDSM.16.M88.4 R80, [R227+0x9000] ;  /* 0x00900000e350783b */ /* 0x000f220000000200 */
[C---:B------:R-:W-:Y:S03]  /*1e40*/  HMMA.16816.F32 R72, R24.reuse, R74, RZ ;  /* 0x0000004a1848723c */ /* 0x040fe600000018ff */
[----:B------:R-:W-:Y:S04]  /*1e50*/  LDSM.16.M88.4 R76, [R227+0x9800] ;  /* 0x00980000e34c783b */ /* 0x000fe80000000200 */
[----:B------:R-:W-:Y:S01]  /*1e60*/  LDSM.16.M88.4 R68, [R229] ;  /* 0x00000000e544783b */ /* 0x000fe20000000200 */
[C---:B--2---:R-:W-:Y:S03]  /*1e70*/  HMMA.16816.F32 R36, R24.reuse, R32, RZ ;  /* 0x000000201824723c */ /* 0x044fe600000018ff */
[----:B------:R-:W0:Y:S05]  /*1e80*/  LDGDEPBAR ;  /* 0x00000000000079af */ /* 0x000e2a0000000000 */
[C---:B------:R-:W-:Y:S08]  /*1e90*/  HMMA.16816.F32 R44, R24.reuse, R40, RZ ;  /* 0x00000028182c723c */ /* 0x040ff000000018ff */
[C---:B------:R-:W-:Y:S08]  /*1ea0*/  HMMA.16816.F32 R32, R24.reuse, R34, RZ ;  /* 0x000000221820723c */ /* 0x040ff000000018ff */
[C---:B------:R-:W-:Y:S08]  /*1eb0*/  HMMA.16816.F32 R40, R24.reuse, R42, RZ ;  /* 0x0000002a1828723c */ /* 0x040ff000000018ff */
[C---:B-1----:R-:W-:Y:S08]  /*1ec0*/  HMMA.16816.F32 R28, R24.reuse, R12, RZ ;  /* 0x0000000c181c723c */ /* 0x042ff000000018ff */
[----:B------:R-:W-:Y:S01]  /*1ed0*/  HMMA.16816.F32 R24, R24, R14, RZ ;  /* 0x0000000e1818723c */ /* 0x000fe200000018ff */
[----:B------:R-:W1:Y:S07]  /*1ee0*/  LDSM.16.M88.4 R12, [R227+0x8800] ;  /* 0x00880000e30c783b */ /* 0x000e6e0000000200 */
[C---:B------:R-:W-:Y:S08]  /*1ef0*/  HMMA.16816.F32 R8, R60.reuse, R64, R8 ;  /* 0x000000403c08723c */ /* 0x040ff00000001808 */
[C---:B------:R-:W-:Y:S01]  /*1f00*/  HMMA.16816.F32 R72, R60.reuse, R66, R72 ;  /* 0x000000423c48723c */ /* 0x040fe20000001848 */
[----:B------:R-:W2:Y:S07]  /*1f10*/  LDSM.16.M88.4 R64, [R220] ;  /* 0x00000000dc40783b */ /* 0x000eae0000000200 */
[C---:B------:R-:W-:Y:S08]  /*1f20*/  HMMA.16816.F32 R36, R60.reuse, R52, R36 ;  /* 0x000000343c24723c */ /* 0x040ff00000001824 */
[C---:B------:R-:W-:Y:S01]  /*1f30*/  HMMA.16816.F32 R32, R60.reuse, R54, R32 ;  /* 0x000000363c20723c */ /* 0x040fe20000001820 */
[----:B------:R-:W-:Y:S07]  /*1f40*/  LDSM.16.M88.4 R52, [R220+0x800] ;  /* 0x00080000dc34783b */ /* 0x000fee0000000200 */
[C---:B------:R-:W-:Y:S08]  /*1f50*/  HMMA.16816.F32 R44, R60.reuse, R56, R44 ;  /* 0x000000383c2c723c */ /* 0x040ff0000000182c */
[C---:B------:R-:W-:Y:S01]  /*1f60*/  HMMA.16816.F32 R40, R60.reuse, R58, R40 ;  /* 0x0000003a3c28723c */ /* 0x040fe20000001828 */
[----:B------:R-:W-:Y:S07]  /*1f70*/  LDSM.16.M88.4 R56, [R234+0x2000] ;  /* 0x00200000ea38783b */ /* 0x000fee0000000200 */
[C---:B------:R-:W-:Y:S08]  /*1f80*/  HMMA.16816.F32 R28, R60.reuse, R48, R28 ;  /* 0x000000303c1c723c */ /* 0x040ff0000000181c */
[----:B------:R-:W-:Y:S01]  /*1f90*/  HMMA.16816.F32 R24, R60, R50, R24 ;  /* 0x000000323c18723c */ /* 0x000fe20000001818 */
[----:B------:R-:W5:Y:S04]  /*1fa0*/  LDSM.16.M88.4 R48, [R220+0x1000] ;  /* 0x00100000dc30783b */ /* 0x000f680000000200 */
[----:B------:R-:W2:Y:S03]  /*1fb0*/  LDSM.16.M88.4 R60, [R220+0x1800] ;  /* 0x00180000dc3c783b */ /* 0x000ea60000000200 */
[C---:B---3--:R-:W-:Y:S08]  /*1fc0*/  HMMA.16816.F32 R8, R20.reuse, R16, R8 ;  /* 0x000000101408723c */ /* 0x048ff00000001808 */
[C---:B------:R-:W-:Y:S01]  /*1fd0*/  HMMA.16816.F32 R72, R20.reuse, R18, R72 ;  /* 0x000000121448723c */ /* 0x040fe20000001848 */
[----:B------:R-:W3:Y:S07]  /*1fe0*/  LDSM.16.M88.4 R16, [R233+0xa000] ;  /* 0x00a00000e910783b */ /* 0x000eee0000000200 */
[C---:B----4-:R-:W-:Y:S08]  /*1ff0*/  HMMA.16816.F32 R36, R20.reuse, R80, R36 ;  /* 0x000000501424723c */ /* 0x050ff00000001824 */
[C---:B------:R-:W-:Y:S01]  /*2000*/  HMMA.16816.F32 R32, R20.reuse, R82, R32 ;  /* 0x000000521420723c */ /* 0x040fe20000001820 */
[----:B------:R-:W-:Y:S07]  /*2010*/  LDSM.16.M88.4 R80, [R233+0xb800] ;  /* 0x00b80000e950783b */ /* 0x000fee0000000200 */
[C---:B-1----:R-:W-:Y:S08]  /*2020*/  HMMA.16816.F32 R44, R20.reuse, R12, R44 ;  /* 0x0000000c142c723c */ /* 0x042ff0000000182c */
[C---:B------:R-:W-:Y:S01]  /*2030*/  HMMA.16816.F32 R40, R20.reuse, R14, R40 ;  /* 0x0000000e1428723c */ /* 0x040fe20000001828 */
[----:B------:R-:W1:Y:S07]  /*2040*/  LDSM.16.M88.4 R12, [R233+0xb000] ;  /* 0x00b00000e90c783b */ /* 0x000e6e0000000200 */
[C---:B------:R-:W-:Y:S08]  /*2050*/  HMMA.16816.F32 R28, R20.reuse, R76, R28 ;  /* 0x0000004c141c723c */ /* 0x040ff0000000181c */
[----:B------:R-:W-:Y:S01]  /*2060*/  HMMA.16816.F32 R24, R20, R78, R24 ;  /* 0x0000004e1418723c */ /* 0x000fe20000001818 */
[----:B------:R-:W4:Y:S07]  /*2070*/  LDSM.16.M88.4 R20, [R233+0xa800] ;  /* 0x00a80000e914783b */ /* 0x000f2e0000000200 */
[C---:B--2---:R-:W-:Y:S08]  /*2080*/  HMMA.16816.F32 R8, R68.reuse, R64, R8 ;  /* 0x000000404408723c */ /* 0x044ff00000001808 */
[C---:B------:R-:W-:Y:S01]  /*2090*/  HMMA.16816.F32 R76, R68.reuse, R66, R72 ;  /* 0x00000042444c723c */ /* 0x040fe20000001848 */
[----:B------:R-:W-:Y:S04]  /*20a0*/  LDSM.16.M88.4 R72, [R232+0x2000] ;  /* 0x00200000e848783b */ /* 0x000fe80000000200 */
[----:B------:R-:W2:Y:S03]  /*20b0*/  LDSM.16.M88.4 R64, [R231+0x2000] ;  /* 0x00200000e740783b */ /* 0x000ea60000000200 */
[C---:B-----5:R-:W-:Y:S08]  /*20c0*/  HMMA.16816.F32 R36, R68.reuse, R48, R36 ;  /* 0x000000304424723c */ /* 0x060ff00000001824 */
[C---:B------:R-:W-:Y:S01]  /*20d0*/  HMMA.16816.F32 R32, R68.reuse, R50, R32 ;  /* 0x000000324420723c */ /* 0x040fe20000001820 */
[----:B------:R-:W5:Y:S07]  /*20e0*/  LDSM.16.M88.4 R48, [R231+0x3000] ;  /* 0x00300000e730783b */ /* 0x000f6e0000000200 */
[C---:B------:R-:W-:Y:S08]  /*20f0*/  HMMA.16816.F32 R44, R68.reuse, R52, R44 ;  /* 0x00000034442c723c */ /* 0x040ff0000000182c */
[C---:B------:R-:W-:Y:S01]  /*2100*/  HMMA.16816.F32 R40, R68.reuse, R54, R40 ;  /* 0x000000364428723c */ /* 0x040fe20000001828 */
[----:B------:R-:W2:Y:S07]  /*2110*/  LDSM.16.M88.4 R52, [R231+0x2800] ;  /* 0x00280000e734783b */ /* 0x000eae0000000200 */
[C---:B------:R-:W-:Y:S08]  /*2120*/  HMMA.16816.F32 R28, R68.reuse, R60, R28 ;  /* 0x0000003c441c723c */ /* 0x040ff0000000181c */
[----:B------:R-:W-:Y:S01]  /*2130*/  HMMA.16816.F32 R24, R68, R62, R24 ;  /* 0x0000003e4418723c */ /* 0x000fe20000001818 */
[----:B------:R-:W2:Y:S04]  /*2140*/  LDSM.16.M88.4 R68, [R231+0x3800] ;  /* 0x00380000e744783b */ /* 0x000ea80000000200 */
[----:B------:R-:W-:Y:S03]  /*2150*/  LDSM.16.M88.4 R60, [R230+0x2000] ;  /* 0x00200000e63c783b */ /* 0x000fe60000000200 */
[C---:B---3--:R-:W-:Y:S08]  /*2160*/  HMMA.16816.F32 R8, R56.reuse, R16, R8 ;  /* 0x000000103808723c */ /* 0x048ff00000001808 */
[C---:B------:R-:W-:Y:S01]  /*2170*/  HMMA.16816.F32 R76, R56.reuse, R18, R76 ;  /* 0x00000012384c723c */ /* 0x040fe2000000184c */
[----:B------:R-:W3:Y:S07]  /*2180*/  LDSM.16.M88.4 R16, [R227+0xa000] ;  /* 0x00a00000e310783b */ /* 0x000eee0000000200 */
[C---:B-1----:R-:W-:Y:S08]  /*2190*/  HMMA.16816.F32 R36, R56.reuse, R12, R36 ;  /* 0x0000000c3824723c */ /* 0x042ff00000001824 */
[C---:B------:R-:W-:Y:S01]  /*21a0*/  HMMA.16816.F32 R32, R56.reuse, R14, R32 ;  /* 0x0000000e3820723c */ /* 0x040fe20000001820 */
[----:B------:R-:W1:Y:S07]  /*21b0*/  LDSM.16.M88.4 R12, [R227+0xb000] ;  /* 0x00b00000e30c783b */ /* 0x000e6e0000000200 */
[C---:B----4-:R-:W-:Y:S08]  /*21c0*/  HMMA.16816.F32 R44, R56.reuse, R20, R44 ;  /* 0x00000014382c723c */ /* 0x050ff0000000182c */
[C---:B------:R-:W-:Y:S01]  /*21d0*/  HMMA.16816.F32 R40, R56.reuse, R22, R40 ;  /* 0x000000163828723c */ /* 0x040fe20000001828 */
[----:B------:R-:W4:Y:S07]  /*21e0*/  LDSM.16.M88.4 R20, [R227+0xa800] ;  /* 0x00a80000e314783b */ /* 0x000f2e0000000200 */
[C---:B------:R-:W-:Y:S08]  /*21f0*/  HMMA.16816.F32 R28, R56.reuse, R80, R28 ;  /* 0x00000050381c723c */ /* 0x040ff0000000181c */
[----:B------:R-:W-:Y:S01]  /*2200*/  HMMA.16816.F32 R24, R56, R82, R24 ;  /* 0x000000523818723c */ /* 0x000fe20000001818 */
[----:B------:R-:W1:Y:S04]  /*2210*/  LDSM.16.M88.4 R80, [R227+0xb800] ;  /* 0x00b80000e350783b */ /* 0x000e680000000200 */
[----:B------:R-:W-:Y:S03]  /*2220*/  LDSM.16.M88.4 R56, [R220+0x2000] ;  /* 0x00200000dc38783b */ /* 0x000fe60000000200 */
[C---:B--2---:R-:W-:Y:S08]  /*2230*/  HMMA.16816.F32 R8, R72.reuse, R64, R8 ;  /* 0x000000404808723c */ /* 0x044ff00000001808 */
[C---:B------:R-:W-:Y:S01]  /*2240*/  HMMA.16816.F32 R76, R72.reuse, R66, R76 ;  /* 0x00000042484c723c */ /* 0x040fe2000000184c */
[----:B------:R-:W2:Y:S07]  /*2250*/  LDSM.16.M88.4 R64, [R229+0x2000] ;  /* 0x00200000e540783b */ /* 0x000eae0000000200 */
        /* <DEDUP_REMOVED lines=46> */
[----:B------:R-:W-:Y:S08]  /*2540*/  HMMA.16816.F32 R24, R68, R82, R24 ;  /* 0x000000524418723c */ /* 0x000ff00000001818 */
[C---:B--2---:R-:W-:Y:S08]  /*2550*/  HMMA.16816.F32 R8, R60.reuse, R56, R8 ;  /* 0x000000383c08723c */ /* 0x044ff00000001808 */
[C---:B------:R-:W-:Y:S01]  /*2560*/  HMMA.16816.F32 R76, R60.reuse, R58, R76 ;  /* 0x0000003a3c4c723c */ /* 0x040fe2000000184c */
[----:B------:R-:W-:Y:S07]  /*2570*/  LDSM.16.M88.4 R56, [R229+0x4000] ;  /* 0x00400000e538783b */ /* 0x000fee0000000200 */
[C---:B-----5:R-:W-:Y:S08]  /*2580*/  HMMA.16816.F32 R36, R60.reuse, R48, R36 ;  /* 0x000000303c24723c */ /* 0x060ff00000001824 */
[C---:B------:R-:W-:Y:S01]  /*2590*/  HMMA.16816.F32 R32, R60.reuse, R50, R32 ;  /* 0x000000323c20723c */ /* 0x040fe20000001820 */
[----:B------:R-:W2:Y:S07]  /*25a0*/  LDSM.16.M88.4 R48, [R227+0xd800] ;  /* 0x00d80000e330783b */ /* 0x000eae0000000200 */
[C---:B------:R-:W-:Y:S08]  /*25b0*/  HMMA.16816.F32 R44, R60.reuse, R52, R44 ;  /* 0x000000343c2c723c */ /* 0x040ff0000000182c */
[C---:B------:R-:W-:Y:S01]  /*25c0*/  HMMA.16816.F32 R40, R60.reuse, R54, R40 ;  /* 0x000000363c28723c */ /* 0x040fe20000001828 */
[----:B------:R-:W-:Y:S07]  /*25d0*/  LDSM.16.M88.4 R52, [R220+0x4000] ;  /* 0x00400000dc34783b */ /* 0x000fee0000000200 */
[C---:B------:R-:W-:Y:S08]  /*25e0*/  HMMA.16816.F32 R28, R60.reuse, R72, R28 ;  /* 0x000000483c1c723c */ /* 0x040ff0000000181c */
[----:B------:R-:W-:Y:S01]  /*25f0*/  HMMA.16816.F32 R24, R60, R74, R24 ;  /* 0x0000004a3c18723c */ /* 0x000fe20000001818 */
[----:B------:R-:W-:Y:S07]  /*2600*/  LDSM.16.M88.4 R60, [R220+0x5000] ;  /* 0x00500000dc3c783b */ /* 0x000fee0000000200 */
        /* <DEDUP_REMOVED lines=8> */
[----:B------:R-:W-:Y:S04]  /*2690*/  LDSM.16.M88.4 R32, [R234+0x6000] ;  /* 0x00600000ea20783b */ /* 0x000fe80000000200 */
[----:B------:R-:W-:Y:S03]  /*26a0*/  LDSM.16.M88.4 R20, [R233+0xe000] ;  /* 0x00e00000e914783b */ /* 0x000fe60000000200 */
[C---:B--2---:R-:W-:Y:S08]  /*26b0*/  HMMA.16816.F32 R28, R64.reuse, R48, R28 ;  /* 0x00000030401c723c */ /* 0x044ff0000000181c */
[----:B------:R-:W-:Y:S01]  /*26c0*/  HMMA.16816.F32 R64, R64, R50, R24 ;  /* 0x000000324040723c */ /* 0x000fe20000001818 */
[----:B------:R-:W2:Y:S04]  /*26d0*/  LDSM.16.M88.4 R48, [R233+0xe800] ;  /* 0x00e80000e930783b */ /* 0x000ea80000000200 */
[----:B------:R-:W4:Y:S03]  /*26e0*/  LDSM.16.M88.4 R24, [R233+0xf000] ;  /* 0x00f00000e918783b */ /* 0x000f260000000200 */
[C---:B---3--:R-:W-:Y:S08]  /*26f0*/  HMMA.16816.F32 R44, R56.reuse, R16, R44 ;  /* 0x00000010382c723c */ /* 0x048ff0000000182c */
[C---:B------:R-:W-:Y:S01]  /*2700*/  HMMA.16816.F32 R40, R56.reuse, R18, R40 ;  /* 0x000000123828723c */ /* 0x040fe20000001828 */
[----:B------:R-:W3:Y:S07]  /*2710*/  LDSM.16.M88.4 R16, [R233+0xf800] ;  /* 0x00f80000e910783b */ /* 0x000eee0000000200 */
[C---:B------:R-:W-:Y:S08]  /*2720*/  HMMA.16816.F32 R8, R56.reuse, R52, R8 ;  /* 0x000000343808723c */ /* 0x040ff00000001808 */
[C---:B------:R-:W-:Y:S01]  /*2730*/  HMMA.16816.F32 R76, R56.reuse, R54, R76 ;  /* 0x00000036384c723c */ /* 0x040fe2000000184c */
[----:B------:R-:W-:Y:S07]  /*2740*/  LDSM.16.M88.4 R52, [R231+0x6000] ;  /* 0x00600000e734783b */ /* 0x000fee0000000200 */
[C---:B------:R-:W-:Y:S08]  /*2750*/  HMMA.16816.F32 R36, R56.reuse, R60, R36 ;  /* 0x0000003c3824723c */ /* 0x040ff00000001824 */
[C---:B------:R-:W-:Y:S01]  /*2760*/  HMMA.16816.F32 R68, R56.reuse, R62, R68 ;  /* 0x0000003e3844723c */ /* 0x040fe20000001844 */
[----:B------:R-:W-:Y:S07]  /*2770*/  LDSM.16.M88.4 R60, [R231+0x7000] ;  /* 0x00700000e73c783b */ /* 0x000fee0000000200 */
[C---:B-1----:R-:W-:Y:S08]  /*2780*/  HMMA.16816.F32 R28, R56.reuse, R12, R28 ;  /* 0x0000000c381c723c */ /* 0x042ff0000000181c */
[----:B------:R-:W-:Y:S01]  /*2790*/  HMMA.16816.F32 R64, R56, R14, R64 ;  /* 0x0000000e3840723c */ /* 0x000fe20000001840 */
[----:B------:R-:W-:Y:S04]  /*27a0*/  LDSM.16.M88.4 R56, [R232+0x6000] ;  /* 0x00600000e838783b */ /* 0x000fe80000000200 */
[----:B------:R-:W1:Y:S03]  /*27b0*/  LDSM.16.M88.4 R12, [R231+0x6800] ;  /* 0x00680000e70c783b */ /* 0x000e660000000200 */
[C---:B--2---:R-:W-:Y:S08]  /*27c0*/  HMMA.16816.F32 R44, R32.reuse, R48, R44 ;  /* 0x00000030202c723c */ /* 0x044ff0000000182c */
[C---:B------:R-:W-:Y:S08]  /*27d0*/  HMMA.16816.F32 R40, R32.reuse, R50, R40 ;  /* 0x000000322028723c */ /* 0x040ff00000001828 */
[C---:B------:R-:W-:Y:S08]  /*27e0*/  HMMA.16816.F32 R8, R32.reuse, R20, R8 ;  /* 0x000000142008723c */ /* 0x040ff00000001808 */
[C---:B------:R-:W-:Y:S01]  /*27f0*/  HMMA.16816.F32 R76, R32.reuse, R22, R76 ;  /* 0x00000016204c723c */ /* 0x040fe2000000184c */
[----:B------:R-:W2:Y:S07]  /*2800*/  LDSM.16.M88.4 R20, [R231+0x7800] ;  /* 0x00780000e714783b */ /* 0x000eae0000000200 */
[C---:B----4-:R-:W-:Y:S08]  /*2810*/  HMMA.16816.F32 R36, R32.reuse, R24, R36 ;  /* 0x000000182024723c */ /* 0x050ff00000001824 */
[C---:B------:R-:W-:Y:S01]  /*2820*/  HMMA.16816.F32 R68, R32.reuse, R26, R68 ;  /* 0x0000001a2044723c */ /* 0x040fe20000001844 */
[----:B------:R-:W-:Y:S07]  /*2830*/  LDSM.16.M88.4 R24, [R227+0xe000] ;  /* 0x00e00000e318783b */ /* 0x000fee0000000200 */
[C---:B---3--:R-:W-:Y:S01]  /*2840*/  HMMA.16816.F32 R48, R32.reuse, R16, R28 ;  /* 0x000000102030723c */ /* 0x048fe2000000181c */
[----:B------:R-:W-:Y:S07]  /*2850*/  LDSM.16.M88.4 R28, [R230+0x6000] ;  /* 0x00600000e61c783b */ /* 0x000fee0000000200 */
[----:B------:R-:W-:Y:S01]  /*2860*/  HMMA.16816.F32 R64, R32, R18, R64 ;  /* 0x000000122040723c */ /* 0x000fe20000001840 */
[----:B------:R-:W3:Y:S04]  /*2870*/  LDSM.16.M88.4 R16, [R227+0xe800] ;  /* 0x00e80000e310783b */ /* 0x000ee80000000200 */
[----:B------:R-:W-:Y:S03]  /*2880*/  LDSM.16.M88.4 R32, [R227+0xf800] ;  /* 0x00f80000e320783b */ /* 0x000fe60000000200 */
[C---:B-1----:R-:W-:Y:S08]  /*2890*/  HMMA.16816.F32 R44, R56.reuse, R12, R44 ;  /* 0x0000000c382c723c */ /* 0x042ff0000000182c */
[C---:B------:R-:W-:Y:S01]  /*28a0*/  HMMA.16816.F32 R40, R56.reuse, R14, R40 ;  /* 0x0000000e3828723c */ /* 0x040fe20000001828 */
[----:B------:R-:W1:Y:S07]  /*28b0*/  LDSM.16.M88.4 R12, [R227+0xf000] ;  /* 0x00f00000e30c783b */ /* 0x000e6e0000000200 */
[C---:B------:R-:W-:Y:S08]  /*28c0*/  HMMA.16816.F32 R36, R56.reuse, R60, R36 ;  /* 0x0000003c3824723c */ /* 0x040ff00000001824 */
[C---:B------:R-:W-:Y:S08]  /*28d0*/  HMMA.16816.F32 R68, R56.reuse, R62, R68 ;  /* 0x0000003e3844723c */ /* 0x040ff00000001844 */
[C---:B------:R-:W-:Y:S08]  /*28e0*/  HMMA.16816.F32 R8, R56.reuse, R52, R8 ;  /* 0x000000343808723c */ /* 0x040ff00000001808 */
[C---:B------:R-:W-:Y:S01]  /*28f0*/  HMMA.16816.F32 R76, R56.reuse, R54, R76 ;  /* 0x00000036384c723c */ /* 0x040fe2000000184c */
[----:B------:R-:W-:Y:S07]  /*2900*/  LDSM.16.M88.4 R52, [R229+0x6000] ;  /* 0x00600000e534783b */ /* 0x000fee0000000200 */
[C---:B--2---:R-:W-:Y:S01]  /*2910*/  HMMA.16816.F32 R60, R56.reuse, R20, R48 ;  /* 0x00000014383c723c */ /* 0x044fe20000001830 */
[----:B------:R-:W2:Y:S07]  /*2920*/  LDSM.16.M88.4 R48, [R220+0x6000] ;  /* 0x00600000dc30783b */ /* 0x000eae0000000200 */
[----:B------:R-:W-:Y:S01]  /*2930*/  HMMA.16816.F32 R64, R56, R22, R64 ;  /* 0x000000163840723c */ /* 0x000fe20000001840 */
[----:B------:R-:W4:Y:S07]  /*2940*/  LDSM.16.M88.4 R20, [R220+0x6800] ;  /* 0x00680000dc14783b */ /* 0x000f2e0000000200 */
[C---:B---3--:R-:W-:Y:S07]  /*2950*/  HMMA.16816.F32 R44, R28.reuse, R16, R44 ;  /* 0x000000101c2c723c */ /* 0x048fee000000182c */
[----:B------:R-:W-:Y:S01]  /*2960*/  LOP3.LUT R17, R84, 0x6, RZ, 0xc0, !PT ;  /* 0x0000000654117812 */ /* 0x000fe200078ec0ff */
[----:B-1----:R-:W-:Y:S04]  /*2970*/  HMMA.16816.F32 R36, R28, R12, R36 ;  /* 0x0000000c1c24723c */ /* 0x002fe80000001824 */
[----:B------:R-:W-:-:S04]  /*2980*/  IMAD R0, R0, 0x40, R17 ;  /* 0x0000004000007824 */ /* 0x000fc800078e0211 */
[----:B------:R-:W-:Y:S01]  /*2990*/  HMMA.16816.F32 R68, R28, R14, R68 ;  /* 0x0000000e1c44723c */ /* 0x000fe20000001844 */
[----:B------:R-:W1:Y:S01]  /*29a0*/  LDSM.16.M88.4 R12, [R220+0x7000] ;  /* 0x00700000dc0c783b */ /* 0x000e620000000200 */
[----:B------:R-:W-:-:S06]  /*29b0*/  ISETP.GE.AND P1, PT, R0, UR13, PT ;  /* 0x0000000d00007c0c */ /* 0x000fcc000bf26270 */
[C---:B------:R-:W-:Y:S07]  /*29c0*/  HMMA.16816.F32 R8, R28.reuse, R24, R8 ;  /* 0x000000181c08723c */ /* 0x040fee0000001808 */
[C---:B------:R-:W-:Y:S01]  /*29d0*/  IADD3 R24, R0.reuse, 0x8, RZ ;  /* 0x0000000800187810 */ /* 0x040fe20007ffe0ff */
[----:B------:R-:W-:Y:S01]  /*29e0*/  HMMA.16816.F32 R40, R28, R18, R40 ;  /* 0x000000121c28723c */ /* 0x000fe20000001828 */
[----:B------:R-:W3:Y:S01]  /*29f0*/  LDSM.16.M88.4 R16, [R220+0x7800] ;  /* 0x00780000dc10783b */ /* 0x000ee20000000200 */
[----:B------:R-:W-:Y:S01]  /*2a00*/  IADD3 R25, R0, 0x1, RZ ;  /* 0x0000000100197810 */ /* 0x000fe20007ffe0ff */
[----:B------:R-:W-:-:S04]  /*2a10*/  DEPBAR.LE SB0, 0x0 ;  /* 0x000080000000791a */ /* 0x000fc80000000000 */
[----:B------:R-:W-:Y:S01]  /*2a20*/  ISETP.GE.AND P6, PT, R24, UR13, PT ;  /* 0x0000000d18007c0c */ /* 0x000fe2000bfc6270 */
[----:B------:R-:W-:Y:S01]  /*2a30*/  HMMA.16816.F32 R76, R28, R26, R76 ;  /* 0x0000001a1c4c723c */ /* 0x000fe2000000184c */
[----:B------:R-:W-:-:S07]  /*2a40*/  ISETP.GE.AND P0, PT, R25, UR13, PT ;  /* 0x0000000d19007c0c */ /* 0x000fce000bf06270 */
[----:B------:R-:W-:Y:S08]  /*2a50*/  HMMA.16816.F32 R64, R28, R34, R64 ;  /* 0x000000221c40723c */ /* 0x000ff00000001840 */
[C---:B--2---:R-:W-:Y:S08]  /*2a60*/  HMMA.16816.F32 R8, R52.reuse, R48, R8 ;  /* 0x000000303408723c */ /* 0x044ff00000001808 */
[C---:B------:R-:W-:Y:S08]  /*2a70*/  HMMA.16816.F32 R76, R52.reuse, R50, R76 ;  /* 0x00000032344c723c */ /* 0x040ff0000000184c */
[----:B----4-:R-:W-:Y:S07]  /*2a80*/  HMMA.16816.F32 R44, R52, R20, R44 ;  /* 0x00000014342c723c */ /* 0x010fee000000182c */
[C---:B------:R-:W-:Y:S01]  /*2a90*/  IADD3 R20, R0.reuse, 0x10, RZ ;  /* 0x0000001000147810 */ /* 0x040fe20007ffe0ff */
[----:B------:R-:W-:Y:S01]  /*2aa0*/  HMMA.16816.F32 R60, R28, R32, R60 ;  /* 0x000000201c3c723c */ /* 0x000fe2000000183c */
[----:B------:R-:W-:-:S02]  /*2ab0*/  IADD3 R21, R0, 0x9, RZ ;  /* 0x0000000900157810 */ /* 0x000fc40007ffe0ff */
[----:B------:R-:W-:Y:S02]  /*2ac0*/  ISETP.GE.AND P4, PT, R20, UR13, PT ;  /* 0x0000000d14007c0c */ /* 0x000fe4000bf86270 */
[C---:B------:R-:W-:Y:S02]  /*2ad0*/  IADD3 R20, R0.reuse, 0x11, RZ ;  /* 0x0000001100147810 */ /* 0x040fe40007ffe0ff */
[----:B------:R-:W-:Y:S01]  /*2ae0*/  ISETP.GE.AND P5, PT, R21, UR13, PT ;  /* 0x0000000d15007c0c */ /* 0x000fe2000bfa6270 */
[----:B-1----:R-:W-:Y:S01]  /*2af0*/  HMMA.16816.F32 R36, R52, R12, R36 ;  /* 0x0000000c3424723c */ /* 0x002fe20000001824 */
[----:B------:R-:W-:Y:S02]  /*2b00*/  IADD3 R21, R0, 0x19, RZ ;  /* 0x0000001900157810 */ /* 0x000fe40007ffe0ff */
[----:B------:R-:W-:Y:S02]  /*2b10*/  ISETP.GE.AND P3, PT, R20, UR13, PT ;  /* 0x0000000d14007c0c */ /* 0x000fe4000bf66270 */
[----:B------:R-:W-:-:S02]  /*2b20*/  FSEL R78, R78, -INF , !P6 ;  /* 0xff8000004e4e7808 */ /* 0x000fc40007000000 */
[----:B------:R-:W-:Y:S01]  /*2b30*/  FSEL R25, R76, -INF , !P6 ;  /* 0xff8000004c197808 */ /* 0x000fe20007000000 */
[C---:B---3--:R-:W-:Y:S01]  /*2b40*/  HMMA.16816.F32 R64, R52.reuse, R18, R64 ;  /* 0x000000123440723c */ /* 0x048fe20000001840 */
[----:B------:R-:W-:Y:S02]  /*2b50*/  FSEL R20, R10, -INF , !P1 ;  /* 0xff8000000a147808 */ /* 0x000fe40004800000 */
[----:B------:R-:W-:Y:S02]  /*2b60*/  IADD3 R10, R0, 0x20, RZ ;  /* 0x00000020000a7810 */ /* 0x000fe40007ffe0ff */
[----:B------:R-:W-:Y:S02]  /*2b70*/  FSEL R12, R46, -INF , !P4 ;  /* 0xff8000002e0c7808 */ /* 0x000fe40006000000 */
[----:B------:R-:W-:Y:S01]  /*2b80*/  FSEL R77, R77, -INF , !P5 ;  /* 0xff8000004d4d7808 */ /* 0x000fe20006800000 */
[C---:B------:R-:W-:Y:S07]  /*2b90*/  HMMA.16816.F32 R40, R52.reuse, R22, R40 ;  /* 0x000000163428723c */ /* 0x040fee0000001828 */
[----:B------:R-:W-:Y:S01]  /*2ba0*/  FSEL R23, R8, -INF , !P1 ;  /* 0xff80000008177808 */ /* 0x000fe20004800000 */
[----:B------:R-:W-:Y:S01]  /*2bb0*/  HMMA.16816.F32 R60, R52, R16, R60 ;  /* 0x00000010343c723c */ /* 0x000fe2000000183c */
[----:B------:R-:W-:-:S02]  /*2bc0*/  IADD3 R8, R0, 0x21, RZ ;  /* 0x0000002100087810 */ /* 0x000fc40007ffe0ff */
[----:B------:R-:W-:Y:S01]  /*2bd0*/  IADD3 R22, R0, 0x18, RZ ;  /* 0x0000001800167810 */ /* 0x000fe20007ffe0ff */
[----:B------:R-:W-:Y:S01]  /*2be0*/  BAR.SYNC.DEFER_BLOCKING 0x0 ;  /* 0x0000000000007b1d */ /* 0x000fe20000010000 */
[----:B------:R-:W-:Y:S02]  /*2bf0*/  ISETP.GE.AND P6, PT, R8, UR13, PT ;  /* 0x0000000d08007c0c */ /* 0x000fe4000bfc6270 */
[----:B------:R-:W-:Y:S01]  /*2c00*/  IADD3 R8, R0, 0x29, RZ ;  /* 0x0000002900087810 */ /* 0x000fe20007ffe0ff */
[----:B------:R-:W-:Y:S01]  /*2c10*/  HMMA.16816.F32 R68, R52, R14, R68 ;  /* 0x0000000e3444723c */ /* 0x000fe20000001844 */
[----:B------:R-:W-:Y:S02]  /*2c20*/  ISETP.GE.AND P1, PT, R21, UR13, PT ;  /* 0x0000000d15007c0c */ /* 0x000fe4000bf26270 */
[----:B------:R-:W-:Y:S02]  /*2c30*/  ISETP.GE.AND P2, PT, R22, UR13, PT ;  /* 0x0000000d16007c0c */ /* 0x000fe4000bf46270 */
[----:B------:R-:W-:-:S02]  /*2c40*/  FSEL R21, R11, -INF , !P0 ;  /* 0xff8000000b157808 */ /* 0x000fc40004000000 */
[----:B------:R-:W-:Y:S02]  /*2c50*/  FSEL R22, R9, -INF , !P0 ;  /* 0xff80000009167808 */ /* 0x000fe40004000000 */
[----:B------:R-:W-:Y:S02]  /*2c60*/  FSEL R11, R44, -INF , !P4 ;  /* 0xff8000002c0b7808 */ /* 0x000fe40006000000 */
[----:B------:R-:W-:Y:S02]  /*2c70*/  ISETP.GE.AND P0, PT, R10, UR13, PT ;  /* 0x0000000d0a007c0c */ /* 0x000fe4000bf06270 */
[----:B------:R-:W-:Y:S02]  /*2c80*/  ISETP.GE.AND P4, PT, R8, UR13, PT ;  /* 0x0000000d08007c0c */ /* 0x000fe4000bf86270 */
[C---:B------:R-:W-:Y:S02]  /*2c90*/  IADD3 R9, R0.reuse, 0x28, RZ ;  /* 0x0000002800097810 */ /* 0x040fe40007ffe0ff */
[----:B------:R-:W-:-:S02]  /*2ca0*/  IADD3 R8, R0, 0x30, RZ ;  /* 0x0000003000087810 */ /* 0x000fc40007ffe0ff */
[C---:B------:R-:W-:Y:S02]  /*2cb0*/  IADD3 R10, R0.reuse, 0x31, RZ ;  /* 0x00000031000a7810 */ /* 0x040fe40007ffe0ff */
[C---:B------:R-:W-:Y:S02]  /*2cc0*/  IADD3 R17, R0.reuse, 0x38, RZ ;  /* 0x0000003800117810 */ /* 0x040fe40007ffe0ff */
[----:B------:R-:W-:Y:S02]  /*2cd0*/  IADD3 R0, R0, 0x39, RZ ;  /* 0x0000003900007810 */ /* 0x000fe40007ffe0ff */
[----:B------:R-:W-:Y:S02]  /*2ce0*/  FSEL R186, R38, -INF , !P0 ;  /* 0xff80000026ba7808 */ /* 0x000fe40004000000 */
[----:B------:R-:W-:Y:S02]  /*2cf0*/  FSEL R191, R36, -INF , !P0 ;  /* 0xff80000024bf7808 */ /* 0x000fe40004000000 */
[----:B------:R-:W-:Y:S01]  /*2d00*/  ISETP.GE.AND P0, PT, R0, UR13, PT ;  /* 0x0000000d00007c0c */ /* 0x000fe2000bf06270 */
[----:B------:R-:W-:Y:S01]  /*2d10*/  IMAD.IADD R0, R87, 0x1, R6 ;  /* 0x0000000157007824 */ /* 0x000fe200078e0206 */
[----:B------:R-:W-:-:S02]  /*2d20*/  FSEL R14, R79, -INF , !P5 ;  /* 0xff8000004f0e7808 */ /* 0x000fc40006800000 */
[----:B------:R-:W-:Y:S02]  /*2d30*/  FSEL R168, R67, -INF , !P0 ;  /* 0xff80000043a87808 */ /* 0x000fe40004000000 */
[----:B------:R-:W-:Y:S02]  /*2d40*/  FSEL R171, R65, -INF , !P0 ;  /* 0xff80000041ab7808 */ /* 0x000fe40004000000 */
[----:B------:R-:W-:Y:S02]  /*2d50*/  PLOP3.LUT P0, PT, PT, PT, UP0, 0x80, 0x0 ;  /* 0x000000000000781c */ /* 0x000fe40003f0f008 */
[----:B------:R-:W-:Y:S02]  /*2d60*/  FSEL R16, R47, -INF , !P3 ;  /* 0xff8000002f107808 */ /* 0x000fe40005800000 */
[----:B------:R-:W-:Y:S02]  /*2d70*/  FSEL R15, R45, -INF , !P3 ;  /* 0xff8000002d0f7808 */ /* 0x000fe40005800000 */
[----:B------:R-:W-:-:S02]  /*2d80*/  ISETP.GE.AND P5, PT, R9, UR13, PT ;  /* 0x0000000d09007c0c */ /* 0x000fc4000bfa6270 */
[----:B------:R-:W-:Y:S02]  /*2d90*/  ISETP.GE.AND P3, PT, R8, UR13, PT ;  /* 0x0000000d08007c0c */ /* 0x000fe4000bf66270 */
[----:B------:R-:W-:Y:S02]  /*2da0*/  FSEL R8, R42, -INF , !P2 ;  /* 0xff8000002a087808 */ /* 0x000fe40005000000 */
[----:B------:R-:W-:Y:S02]  /*2db0*/  FSEL R9, R40, -INF , !P2 ;  /* 0xff80000028097808 */ /* 0x000fe40005000000 */
[----:B------:R-:W-:Y:S02]  /*2dc0*/  ISETP.GE.AND P2, PT, R10, UR13, PT ;  /* 0x0000000d0a007c0c */ /* 0x000fe4000bf46270 */
[----:B------:R-:W-:Y:S02]  /*2dd0*/  FSEL R10, R43, -INF , !P1 ;  /* 0xff8000002b0a7808 */ /* 0x000fe40004800000 */
[----:B------:R-:W-:-:S02]  /*2de0*/  FSEL R13, R41, -INF , !P1 ;  /* 0xff800000290d7808 */ /* 0x000fc40004800000 */
[----:B------:R-:W-:Y:S02]  /*2df0*/  ISETP.GE.AND P1, PT, R17, UR13, PT ;  /* 0x0000000d11007c0c */ /* 0x000fe4000bf26270 */
[----:B------:R-:W-:Y:S02]  /*2e00*/  FSEL R198, R39, -INF , !P6 ;  /* 0xff80000027c67808 */ /* 0x000fe40007000000 */
[----:B------:R-:W-:Y:S02]  /*2e10*/  FSEL R185, R37, -INF , !P6 ;  /* 0xff80000025b97808 */ /* 0x000fe40007000000 */
[----:B------:R-:W-:Y:S02]  /*2e20*/  FSEL R190, R70, -INF , !P5 ;  /* 0xff80000046be7808 */ /* 0x000fe40006800000 */
[----:B------:R-:W-:Y:S02]  /*2e30*/  FSEL R189, R68, -INF , !P5 ;  /* 0xff80000044bd7808 */ /* 0x000fe40006800000 */
[----:B------:R-:W-:-:S02]  /*2e40*/  FSEL R196, R71, -INF , !P4 ;  /* 0xff80000047c47808 */ /* 0x000fc40006000000 */
[----:B------:R-:W-:Y:S02]  /*2e50*/  FSEL R187, R69, -INF , !P4 ;  /* 0xff80000045bb7808 */ /* 0x000fe40006000000 */
[----:B------:R-:W-:Y:S02]  /*2e60*/  FSEL R192, R62, -INF , !P3 ;  /* 0xff8000003ec07808 */ /* 0x000fe40005800000 */
[----:B------:R-:W-:Y:S02]  /*2e70*/  FSEL R197, R60, -INF , !P3 ;  /* 0xff8000003cc57808 */ /* 0x000fe40005800000 */
[----:B------:R-:W-:Y:S02]  /*2e80*/  FSEL R188, R63, -INF , !P2 ;  /* 0xff8000003fbc7808 */ /* 0x000fe40005000000 */
[----:B------:R-:W-:Y:S02]  /*2e90*/  FSEL R195, R61, -INF , !P2 ;  /* 0xff8000003dc37808 */ /* 0x000fe40005000000 */
[----:B------:R-:W-:-:S02]  /*2ea0*/  FSEL R170, R66, -INF , !P1 ;  /* 0xff80000042aa7808 */ /* 0x000fc40004800000 */
[----:B------:R-:W-:Y:S01]  /*2eb0*/  FSEL R193, R64, -INF , !P1 ;  /* 0xff80000040c17808 */ /* 0x000fe20004800000 */
[----:B------:R-:W-:Y:S05]  /*2ec0*/  @!P0 BRA `(.L_x_5) ;  /* 0x0000024000008947 */ /* 0x000fea0003800000 */
[----:B------:R-:W-:Y:S01]  /*2ed0*/  ULEA.HI.SX32 UR7, UR8, 0xfffffffe, 0x1a ;  /* 0xfffffffe08077891 */ /* 0x000fe2000f8fd23f */
[C---:B------:R-:W-:Y:S01]  /*2ee0*/  IMAD.SHL.U32 R6, R3.reuse, 0x20, RZ ;  /* 0x0000002003067824 */ /* 0x040fe200078e00ff */
[----:B------:R-:W-:Y:S02]  /*2ef0*/  SHF.L.U64.HI R2, R3, 0x5, R2 ;  /* 0x0000000503027819 */ /* 0x000fe40000010202 */
[----:B------:R-:W-:Y:S02]  /*2f00*/  USHF.R.S32.HI UR6, URZ, 0x1f, UR7 ;  /* 0x0000001f3f067899 */ /* 0x000fe40008011407 */
[----:B------:R-:W-:Y:S02]  /*2f10*/  IMAD R4, R4, UR7, RZ ;  /* 0x0000000704047c24 */ /* 0x000fe4000f8e02ff */
[----:B------:R-:W-:-:S04]  /*2f20*/  IMAD.WIDE.U32 R18, R85, UR7, R242 ;  /* 0x0000000755127c25 */ /* 0x000fc8000f8e00f2 */
[----:B------:R-:W-:Y:S01]  /*2f30*/  IMAD R4, R85, UR6, R4 ;  /* 0x0000000655047c24 */ /* 0x000fe2000f8e0204 */
[----:B------:R-:W-:-:S03]  /*2f40*/  LEA R26, P2, R18, c[0x0][0x168], 0x1 ;  /* 0x00005a00121a7a11 */ /* 0x000fc600078408ff */
[----:B------:R-:W-:Y:S01]  /*2f50*/  IMAD.IADD R4, R19, 0x1, R4 ;  /* 0x0000000113047824 */ /* 0x000fe200078e0204 */
[----:B------:R-:W-:-:S04]  /*2f60*/  IADD3 R28, P1, R6, R26, RZ ;  /* 0x0000001a061c7210 */ /* 0x000fc80007f3e0ff */
[----:B------:R-:W-:Y:S02]  /*2f70*/  LEA.HI.X R27, R18, c[0x0][0x16c], R4, 0x1, P2 ;  /* 0x00005b00121b7a11 */ /* 0x000fe400010f0c04 */
[----:B------:R-:W-:Y:S02]  /*2f80*/  IADD3 R18, P2, R6, R28, RZ ;  /* 0x0000001c06127210 */ /* 0x000fe40007f5e0ff */
[----:B------:R-:W-:Y:S01]  /*2f90*/  IADD3.X R29, R2, R27, RZ, P1, !PT ;  /* 0x0000001b021d7210 */ /* 0x000fe20000ffe4ff */
[----:B------:R-:W-:Y:S01]  /*2fa0*/  @!PT LDS RZ, [RZ] ;  /* 0x00000000fffff984 */ /* 0x000fe20000000800 */
[----:B------:R-:W-:Y:S01]  /*2fb0*/  @!PT LDS RZ, [RZ] ;  /* 0x00000000fffff984 */ /* 0x000fe20000000800 */
[----:B------:R-:W-:Y:S01]  /*2fc0*/  @!PT LDS RZ, [RZ] ;  /* 0x00000000fffff984 */ /* 0x000fe20000000800 */
[----:B------:R1:W-:Y:S01]  /*2fd0*/  LDGSTS.E.BYPASS.LTC128B.128 [R237+0x8000], [R26.64] ;  /* 0x080000001aed7fae */ /* 0x0003e2000b901d50 */
[----:B------:R-:W-:-:S03]  /*2fe0*/  IADD3 R30, P1, R6, R18, RZ ;  /* 0x00000012061e7210 */ /* 0x000fc60007f3e0ff */
[----:B------:R1:W-:Y:S01]  /*2ff0*/  LDGSTS.E.BYPASS.LTC128B.128 [R237+0xa000], [R26.64+0x80] ;  /* 0x0a0000801aed7fae */ /* 0x0003e2000b901d50 */
[----:B------:R-:W-:-:S03]  /*3000*/  IMAD.X R19, R2, 0x1, R29, P2 ;  /* 0x0000000102137824 */ /* 0x000fc600010e061d */
[----:B------:R1:W-:Y:S02]  /*3010*/  LDGSTS.E.BYPASS.LTC128B.128 [R237+0xc000], [R26.64+0x100] ;  /* 0x0c0001001aed7fae */ /* 0x0003e4000b901d50 */
[----:B------:R-:W-:Y:S02]  /*3020*/  IADD3.X R31, R2, R19, RZ, P1, !PT ;  /* 0x00000013021f7210 */ /* 0x000fe40000ffe4ff */
[----:B------:R1:W-:Y:S04]  /*3030*/  LDGSTS.E.BYPASS.LTC128B.128 [R237+0xe000], [R26.64+0x180] ;  /* 0x0e0001801aed7fae */ /* 0x0003e8000b901d50 */
[----:B------:R1:W-:Y:S04]  /*3040*/  LDGSTS.E.BYPASS.LTC128B.128 [R237+0x8800], [R28.64] ;  /* 0x088000001ced7fae */ /* 0x0003e8000b901d50 */
[----:B------:R1:W-:Y:S04]  /*3050*/  LDGSTS.E.BYPASS.LTC128B.128 [R237+0xa800], [R28.64+0x80] ;  /* 0x0a8000801ced7fae */ /* 0x0003e8000b901d50 */
[----:B------:R1:W-:Y:S04]  /*3060*/  LDGSTS.E.BYPASS.LTC128B.128 [R237+0xc800], [R28.64+0x100] ;  /* 0x0c8001001ced7fae */ /* 0x0003e8000b901d50 */
        /* <DEDUP_REMOVED lines=9> */
[----:B------:R-:W0:Y:S02]  /*3100*/  LDGDEPBAR ;  /* 0x00000000000079af */ /* 0x000e240000000000 */
.L_x_5:
[----:B------:R-:W-:Y:S02]  /*3110*/  FMNMX.FTZ R4, R23, R22, !PT ;  /* 0x0000001617047209 */ /* 0x000fe40007810000 */
[----:B-1----:R-:W-:-:S02]  /*3120*/  FMNMX.FTZ R19, R20, R21, !PT ;  /* 0x0000001514137209 */ /* 0x002fc40007810000 */
[----:B------:R-:W-:Y:S02]  /*3130*/  FMNMX.FTZ R4, R25, R4, !PT ;  /* 0x0000000419047209 */ /* 0x000fe40007810000 */
[----:B------:R-:W-:Y:S02]  /*3140*/  FMNMX.FTZ R19, R78, R19, !PT ;  /* 0x000000134e137209 */ /* 0x000fe40007810000 */
[----:B------:R-:W-:Y:S02]  /*3150*/  FMNMX.FTZ R4, R77, R4, !PT ;  /* 0x000000044d047209 */ /* 0x000fe40007810000 */
[----:B------:R-:W-:Y:S02]  /*3160*/  FMNMX.FTZ R19, R14, R19, !PT ;  /* 0x000000130e137209 */ /* 0x000fe40007810000 */
[----:B------:R-:W-:Y:S02]  /*3170*/  FMNMX.FTZ R4, R11, R4, !PT ;  /* 0x000000040b047209 */ /* 0x000fe40007810000 */
[----:B------:R-:W-:-:S02]  /*3180*/  FMNMX.FTZ R19, R12, R19, !PT ;  /* 0x000000130c137209 */ /* 0x000fc40007810000 */
        /* <DEDUP_REMOVED lines=22> */
[----:B------:R-:W-:Y:S01]  /*32f0*/  SHF.L.U32 R228, R0, 0x1, RZ ;  /* 0x0000000100e47819 */ /* 0x000fe200000006ff */
[----:B------:R-:W1:Y:S03]  /*3300*/  SHFL.BFLY PT, R17, R4, 0x2, 0x1f ;  /* 0x0c401f0004117f89 */ /* 0x000e6600000e0000 */
[-C--:B------:R-:W-:Y:S01]  /*3310*/  LEA R226, R7, R228.reuse, 0x1 ;  /* 0x000000e407e27211 */ /* 0x080fe200078e08ff */
[----:B------:R-:W2:Y:S01]  /*3320*/  SHFL.BFLY PT, R2, R19, 0x2, 0x1f ;  /* 0x0c401f0013027f89 */ /* 0x000ea200000e0000 */
[----:B------:R-:W-:-:S02]  /*3330*/  LEA R225, R5, R228, 0x1 ;  /* 0x000000e405e17211 */ /* 0x000fc400078e08ff */
[----:B------:R-:W-:Y:S01]  /*3340*/  LEA R224, R5, R226, 0x1 ;  /* 0x000000e205e07211 */ /* 0x000fe200078e08ff */
[----:B------:R-:W-:Y:S04]  /*3350*/  LDSM.16.MT88.4 R36, [R228+0x10000] ;  /* 0x01000000e424783b */ /* 0x000fe80000004200 */
[----:B------:R-:W-:Y:S04]  /*3360*/  LDSM.16.MT88.4 R60, [R224+0x10000] ;  /* 0x01000000e03c783b */ /* 0x000fe80000004200 */
[----:B------:R-:W-:Y:S04]  /*3370*/  LDSM.16.MT88.4 R44, [R226+0x10000] ;  /* 0x01000000e22c783b */ /* 0x000fe80000004200 */
[----:B------:R-:W-:Y:S01]  /*3380*/  LDSM.16.MT88.4 R52, [R225+0x10000] ;  /* 0x01000000e134783b */ /* 0x000fe20000004200 */
[----:B-1----:R-:W-:-:S03]  /*3390*/  FMNMX.FTZ R17, R4, R17, !PT ;  /* 0x0000001104117209 */ /* 0x002fc60007810000 */
[----:B------:R-:W-:Y:S01]  /*33a0*/  LDSM.16.MT88.4 R68, [R228+0x12000] ;  /* 0x01200000e444783b */ /* 0x000fe20000004200 */
[----:B--2---:R-:W-:-:S03]  /*33b0*/  FMNMX.FTZ R2, R19, R2, !PT ;  /* 0x0000000213027209 */ /* 0x004fc60007810000 */
[----:B------:R-:W1:Y:S04]  /*33c0*/  SHFL.BFLY PT, R164, R17, 0x1, 0x1f ;  /* 0x0c201f0011a47f89 */ /* 0x000e6800000e0000 */
[----:B------:R-:W2:Y:S04]  /*33d0*/  SHFL.BFLY PT, R3, R2, 0x1, 0x1f ;  /* 0x0c201f0002037f89 */ /* 0x000ea800000e0000 */
[----:B------:R-:W-:Y:S04]  /*33e0*/  LDSM.16.MT88.4 R84, [R225+0x12000] ;  /* 0x01200000e154783b */ /* 0x000fe80000004200 */
[----:B------:R-:W-:Y:S04]  /*33f0*/  LDSM.16.MT88.4 R92, [R224+0x12000] ;  /* 0x01200000e05c783b */ /* 0x000fe80000004200 */
[----:B------:R-:W-:Y:S04]  /*3400*/  LDSM.16.MT88.4 R100, [R228+0x14000] ;  /* 0x01400000e464783b */ /* 0x000fe80000004200 */
[----:B------:R-:W-:Y:S01]  /*3410*/  LDSM.16.MT88.4 R108, [R226+0x14000] ;  /* 0x01400000e26c783b */ /* 0x000fe20000004200 */
[----:B-1----:R-:W-:-:S03]  /*3420*/  FMNMX.FTZ R164, R17, R164, !PT ;  /* 0x000000a411a47209 */ /* 0x002fc60007810000 */
[----:B------:R-:W-:Y:S01]  /*3430*/  LDSM.16.MT88.4 R116, [R225+0x14000] ;  /* 0x01400000e174783b */ /* 0x000fe20000004200 */
[----:B--2---:R-:W-:Y:S01]  /*3440*/  FMNMX.FTZ R3, R2, R3, !PT ;  /* 0x0000000302037209 */ /* 0x004fe20007810000 */
[C---:B------:R-:W-:Y:S01]  /*3450*/  FMUL.FTZ R194, R164.reuse, c[0x0][0x23c] ;  /* 0x00008f00a4c27a20 */ /* 0x040fe20000410000 */
[----:B------:R-:W-:Y:S01]  /*3460*/  FSETP.NEU.FTZ.AND P1, PT, R164, -INF , PT ;  /* 0xff800000a400780b */ /* 0x000fe20003f3d000 */
[----:B------:R-:W-:Y:S02]  /*3470*/  LDSM.16.MT88.4 R124, [R224+0x14000] ;  /* 0x01400000e07c783b */ /* 0x000fe40000004200 */
[C---:B------:R-:W-:Y:S01]  /*3480*/  FMUL.FTZ R169, R3.reuse, c[0x0][0x23c] ;  /* 0x00008f0003a97a20 */ /* 0x040fe20000410000 */
[----:B------:R-:W-:Y:S01]  /*3490*/  FSEL R194, R194, RZ, P1 ;  /* 0x000000ffc2c27208 */ /* 0x000fe20000800000 */
[----:B------:R-:W-:Y:S01]  /*34a0*/  LDSM.16.MT88.4 R132, [R228+0x16000] ;  /* 0x01600000e484783b */ /* 0x000fe20000004200 */
[----:B------:R-:W-:-:S03]  /*34b0*/  FSETP.NEU.FTZ.AND P1, PT, R3, -INF , PT ;  /* 0xff8000000300780b */ /* 0x000fc60003f3d000 */
[--C-:B------:R-:W-:Y:S01]  /*34c0*/  FFMA.FTZ R179, R23, c[0x0][0x23c], -R194.reuse ;  /* 0x00008f0017b37a23 */ /* 0x100fe200000108c2 */
[----:B------:R-:W-:Y:S01]  /*34d0*/  FSEL R169, R169, RZ, P1 ;  /* 0x000000ffa9a97208 */ /* 0x000fe20000800000 */
[--C-:B------:R-:W-:Y:S01]  /*34e0*/  FFMA.FTZ R178, R22, c[0x0][0x23c], -R194.reuse ;  /* 0x00008f0016b27a23 */ /* 0x100fe200000108c2 */
[----:B------:R-:W-:Y:S01]  /*34f0*/  LDSM.16.MT88.4 R156, [R226+0x16000] ;  /* 0x01600000e29c783b */ /* 0x000fe20000004200 */
[--C-:B------:R-:W-:Y:S02]  /*3500*/  FFMA.FTZ R176, R25, c[0x0][0x23c], -R194.reuse ;  /* 0x00008f0019b07a23 */ /* 0x100fe400000108c2 */
[----:B------:R-:W-:Y:S01]  /*3510*/  FFMA.FTZ R173, R77, c[0x0][0x23c], -R194 ;  /* 0x00008f004dad7a23 */ /* 0x000fe200000108c2 */
[----:B------:R-:W-:Y:S01]  /*3520*/  LDSM.16.MT88.4 R144, [R225+0x16000] ;  /* 0x01600000e190783b */ /* 0x000fe20000004200 */
[--C-:B------:R-:W-:Y:S01]  /*3530*/  FFMA.FTZ R181, R20, c[0x0][0x23c], -R169.reuse ;  /* 0x00008f0014b57a23 */ /* 0x100fe200000108a9 */
[----:B------:R-:W-:Y:S01]  /*3540*/  MUFU.EX2 R179, R179 ;  /* 0x000000b300b37308 */ /* 0x000fe20000000800 */
[--C-:B------:R-:W-:Y:S01]  /*3550*/  FFMA.FTZ R180, R21, c[0x0][0x23c], -R169.reuse ;  /* 0x00008f0015b47a23 */ /* 0x100fe200000108a9 */
[----:B------:R-:W-:Y:S01]  /*3560*/  LDSM.16.MT88.4 R4, [R224+0x16000] ;  /* 0x01600000e004783b */ /* 0x000fe20000004200 */
[----:B------:R-:W-:-:S02]  /*3570*/  FFMA.FTZ R183, R78, c[0x0][0x23c], -R169 ;  /* 0x00008f004eb77a23 */ /* 0x000fc400000108a9 */
[--C-:B------:R-:W-:Y:S01]  /*3580*/  FFMA.FTZ R174, R14, c[0x0][0x23c], -R169.reuse ;  /* 0x00008f000eae7a23 */ /* 0x100fe200000108a9 */
[----:B------:R-:W1:Y:S01]  /*3590*/  LDSM.16.MT88.4 R76, [R226+0x12000] ;  /* 0x01200000e24c783b */ /* 0x000e620000004200 */
[--C-:B------:R-:W-:Y:S01]  /*35a0*/  FFMA.FTZ R177, R11, c[0x0][0x23c], -R194.reuse ;  /* 0x00008f000bb17a23 */ /* 0x100fe200000108c2 */
[----:B------:R-:W2:Y:S01]  /*35b0*/  MUFU.EX2 R178, R178 ;  /* 0x000000b200b27308 */ /* 0x000ea20000000800 */
        /* <DEDUP_REMOVED lines=8> */
[----:B------:R-:W3:Y:S01]  /*3640*/  LDSM.16.MT88.4 R12, [R228+0x10800] ;  /* 0x01080000e40c783b */ /* 0x000ee20000004200 */
[----:B------:R-:W-:-:S02]  /*3650*/  FFMA.FTZ R0, R10, c[0x0][0x23c], -R169 ;  /* 0x00008f000a007a23 */ /* 0x000fc400000108a9 */
[--C-:B------:R-:W-:Y:S01]  /*3660*/  FFMA.FTZ R166, R16, c[0x0][0x23c], -R169.reuse ;  /* 0x00008f0010a67a23 */ /* 0x100fe200000108a9 */
[----:B------:R-:W4:Y:S01]  /*3670*/  LDSM.16.MT88.4 R8, [R224+0x10800] ;  /* 0x01080000e008783b */ /* 0x000f220000004200 */
[--C-:B------:R-:W-:Y:S01]  /*3680*/  FFMA.FTZ R182, R191, c[0x0][0x23c], -R194.reuse ;  /* 0x00008f00bfb67a23 */ /* 0x100fe200000108c2 */
[----:B------:R-:W5:Y:S01]  /*3690*/  MUFU.EX2 R173, R173 ;  /* 0x000000ad00ad7308 */ /* 0x000f620000000800 */
[----:B--2---:R-:W-:Y:S01]  /*36a0*/  F2FP.PACK_AB R148, R178, R179 ;  /* 0x000000b3b294723e */ /* 0x004fe200000000ff */
[----:B------:R-:W-:Y:S01]  /*36b0*/  LDSM.16.MT88.4 R24, [R225+0x10800] ;  /* 0x01080000e118783b */ /* 0x000fe20000004200 */
[--C-:B------:R-:W-:Y:S02]  /*36c0*/  FFMA.FTZ R184, R189, c[0x0][0x23c], -R194.reuse ;  /* 0x00008f00bdb87a23 */ /* 0x100fe400000108c2 */
[--C-:B------:R-:W-:Y:S01]  /*36d0*/  FFMA.FTZ R185, R185, c[0x0][0x23c], -R194.reuse ;  /* 0x00008f00b9b97a23 */ /* 0x100fe200000108c2 */
[----:B------:R-:W-:Y:S01]  /*36e0*/  LDSM.16.MT88.4 R16, [R226+0x12800] ;  /* 0x01280000e210783b */ /* 0x000fe20000004200 */
[----:B------:R-:W-:Y:S01]  /*36f0*/  FFMA.FTZ R187, R187, c[0x0][0x23c], -R194 ;  /* 0x00008f00bbbb7a23 */ /* 0x000fe200000108c2 */
[----:B------:R-:W-:Y:S01]  /*3700*/  MUFU.EX2 R181, R181 ;  /* 0x000000b500b57308 */ /* 0x000fe20000000800 */
[--C-:B------:R-:W-:Y:S01]  /*3710*/  FFMA.FTZ R186, R186, c[0x0][0x23c], -R169.reuse ;  /* 0x00008f00baba7a23 */ /* 0x100fe200000108a9 */
[----:B------:R-:W-:Y:S01]  /*3720*/  LDSM.16.MT88.4 R32, [R224+0x12800] ;  /* 0x01280000e020783b */ /* 0x000fe20000004200 */
[----:B------:R-:W-:-:S02]  /*3730*/  FFMA.FTZ R189, R198, c[0x0][0x23c], -R169 ;  /* 0x00008f00c6bd7a23 */ /* 0x000fc400000108a9 */
[--C-:B------:R-:W-:Y:S02]  /*3740*/  FFMA.FTZ R190, R190, c[0x0][0x23c], -R169.reuse ;  /* 0x00008f00bebe7a23 */ /* 0x100fe400000108a9 */
[--C-:B------:R-:W-:Y:S01]  /*3750*/  FFMA.FTZ R191, R196, c[0x0][0x23c], -R169.reuse ;  /* 0x00008f00c4bf7a23 */ /* 0x100fe200000108a9 */
[----:B------:R-:W2:Y:S01]  /*3760*/  MUFU.EX2 R180, R180 ;  /* 0x000000b400b47308 */ /* 0x000ea20000000800 */
[----:B-----5:R-:W-:Y:S01]  /*3770*/  F2FP.PACK_AB R150, R173, R176 ;  /* 0x000000b0ad96723e */ /* 0x020fe200000000ff */
[--C-:B------:R-:W-:Y:S02]  /*3780*/  FFMA.FTZ R196, R197, c[0x0][0x23c], -R194.reuse ;  /* 0x00008f00c5c47a23 */ /* 0x100fe400000108c2 */
[--C-:B------:R-:W-:Y:S02]  /*3790*/  FFMA.FTZ R195, R195, c[0x0][0x23c], -R194.reuse ;  /* 0x00008f00c3c37a23 */ /* 0x100fe400000108c2 */
[----:B------:R-:W-:Y:S02]  /*37a0*/  FFMA.FTZ R193, R193, c[0x0][0x23c], -R194 ;  /* 0x00008f00c1c17a23 */ /* 0x000fe400000108c2 */
[----:B------:R-:W-:Y:S01]  /*37b0*/  MUFU.EX2 R183, R183 ;  /* 0x000000b700b77308 */ /* 0x000fe20000000800 */
[----:B------:R-:W-:-:S02]  /*37c0*/  FFMA.FTZ R197, R188, c[0x0][0x23c], -R169 ;  /* 0x00008f00bcc57a23 */ /* 0x000fc400000108a9 */
[----:B------:R-:W-:Y:S02]  /*37d0*/  FFMA.FTZ R194, R171, c[0x0][0x23c], -R194 ;  /* 0x00008f00abc27a23 */ /* 0x000fe400000108c2 */
[--C-:B------:R-:W-:Y:S02]  /*37e0*/  FFMA.FTZ R192, R192, c[0x0][0x23c], -R169.reuse ;  /* 0x00008f00c0c07a23 */ /* 0x100fe400000108a9 */
[--C-:B------:R-:W-:Y:S01]  /*37f0*/  FFMA.FTZ R188, R170, c[0x0][0x23c], -R169.reuse ;  /* 0x00008f00aabc7a23 */ /* 0x100fe200000108a9 */
[----:B------:R-:W5:Y:S01]  /*3800*/  MUFU.EX2 R174, R174 ;  /* 0x000000ae00ae7308 */ /* 0x000f620000000800 */
[----:B--2---:R-:W-:Y:S01]  /*3810*/  F2FP.PACK_AB R149, R180, R181 ;  /* 0x000000b5b495723e */ /* 0x004fe200000000ff */
[----:B------:R-:W-:Y:S02]  /*3820*/  FFMA.FTZ R249, R168, c[0x0][0x23c], -R169 ;  /* 0x00008f00a8f97a23 */ /* 0x000fe400000108a9 */
[----:B------:R-:W-:Y:S01]  /*3830*/  FADD.FTZ R179, R179, R178 ;  /* 0x000000b2b3b37221 */ /* 0x000fe20000010000 */
[----:B------:R-:W-:Y:S01]  /*3840*/  LDSM.16.MT88.4 R168, [R225+0x13800] ;  /* 0x01380000e1a8783b */ /* 0x000fe20000004200 */
[----:B------:R-:W-:-:S02]  /*3850*/  FADD.FTZ R180, R181, R180 ;  /* 0x000000b4b5b47221 */ /* 0x000fc40000010000 */
[----:B------:R-:W-:Y:S01]  /*3860*/  MUFU.EX2 R177, R177 ;  /* 0x000000b100b17308 */ /* 0x000fe20000000800 */
[----:B------:R-:W-:-:S04]  /*3870*/  FADD.FTZ R176, R176, R179 ;  /* 0x000000b3b0b07221 */ /* 0x000fc80000010000 */
[----:B------:R-:W-:Y:S01]  /*3880*/  FADD.FTZ R176, R173, R176 ;  /* 0x000000b0adb07221 */ /* 0x000fe20000010000 */
[----:B-----5:R-:W-:Y:S02]  /*3890*/  F2FP.PACK_AB R151, R174, R183 ;  /* 0x000000b7ae97723e */ /* 0x020fe400000000ff */
[----:B------:R-:W2:Y:S01]  /*38a0*/  MUFU.EX2 R172, R172 ;  /* 0x000000ac00ac7308 */ /* 0x000ea20000000800 */
[----:B------:R-:W-:-:S04]  /*38b0*/  FADD.FTZ R183, R183, R180 ;  /* 0x000000b4b7b77221 */ /* 0x000fc80000010000 */
[----:B------:R-:W-:Y:S01]  /*38c0*/  FADD.FTZ R174, R174, R183 ;  /* 0x000000b7aeae7221 */ /* 0x000fe20000010000 */
[C---:B------:R-:W-:Y:S02]  /*38d0*/  HMMA.16816.F32 R160, R148.reuse, R36, RZ ;  /* 0x0000002494a0723c */ /* 0x040fe400000018ff */
[----:B------:R-:W-:Y:S06]  /*38e0*/  MUFU.EX2 R167, R167 ;  /* 0x000000a700a77308 */ /* 0x000fec0000000800 */
[C---:B------:R-:W-:Y:S02]  /*38f0*/  HMMA.16816.F32 R56, R148.reuse, R60, RZ ;  /* 0x0000003c9438723c */ /* 0x040fe400000018ff */
[----:B------:R-:W-:Y:S06]  /*3900*/  MUFU.EX2 R2, R2 ;  /* 0x0000000200027308 */ /* 0x000fec0000000800 */
[C---:B------:R-:W-:Y:S02]  /*3910*/  HMMA.16816.F32 R36, R148.reuse, R38, RZ ;  /* 0x000000269424723c */ /* 0x040fe400000018ff */
[----:B------:R-:W-:Y:S06]  /*3920*/  MUFU.EX2 R175, R175 ;  /* 0x000000af00af7308 */ /* 0x000fec0000000800 */
[C---:B------:R-:W-:Y:S02]  /*3930*/  HMMA.16816.F32 R60, R148.reuse, R62, RZ ;  /* 0x0000003e943c723c */ /* 0x040fe400000018ff */
[----:B------:R-:W5:Y:S06]  /*3940*/  MUFU.EX2 R166, R166 ;  /* 0x000000a600a67308 */ /* 0x000f6c0000000800 */
[C---:B------:R-:W-:Y:S02]  /*3950*/  HMMA.16816.F32 R40, R148.reuse, R44, RZ ;  /* 0x0000002c9428723c */ /* 0x040fe400000018ff */
[----:B------:R-:W-:Y:S06]  /*3960*/  MUFU.EX2 R165, R165 ;  /* 0x000000a500a57308 */ /* 0x000fec0000000800 */
[C---:B------:R-:W-:Y:S02]  /*3970*/  HMMA.16816.F32 R48, R148.reuse, R52, RZ ;  /* 0x000000349430723c */ /* 0x040fe400000018ff */
[----:B------:R-:W2:Y:S06]  /*3980*/  MUFU.EX2 R0, R0 ;  /* 0x0000000000007308 */ /* 0x000eac0000000800 */
[C---:B------:R-:W-:Y:S02]  /*3990*/  HMMA.16816.F32 R64, R148.reuse, R68, RZ ;  /* 0x000000449440723c */ /* 0x040fe400000018ff */
[----:B------:R-:W-:Y:S06]  /*39a0*/  MUFU.EX2 R182, R182 ;  /* 0x000000b600b67308 */ /* 0x000fec0000000800 */
[C---:B-1----:R-:W-:Y:S02]  /*39b0*/  HMMA.16816.F32 R72, R148.reuse, R76, RZ ;  /* 0x0000004c9448723c */ /* 0x042fe400000018ff */
[----:B------:R-:W1:Y:S06]  /*39c0*/  MUFU.EX2 R185, R185 ;  /* 0x000000b900b97308 */ /* 0x000e6c0000000800 */
[C---:B------:R-:W-:Y:S02]  /*39d0*/  HMMA.16816.F32 R80, R148.reuse, R84, RZ ;  /* 0x000000549450723c */ /* 0x040fe400000018ff */
[----:B------:R-:W-:Y:S06]  /*39e0*/  MUFU.EX2 R184, R184 ;  /* 0x000000b800b87308 */ /* 0x000fec0000000800 */
[C---:B------:R-:W-:Y:S02]  /*39f0*/  HMMA.16816.F32 R88, R148.reuse, R92, RZ ;  /* 0x0000005c9458723c */ /* 0x040fe400000018ff */
[----:B------:R-:W-:Y:S06]  /*3a00*/  MUFU.EX2 R187, R187 ;  /* 0x000000bb00bb7308 */ /* 0x000fec0000000800 */
[C---:B------:R-:W-:Y:S02]  /*3a10*/  HMMA.16816.F32 R96, R148.reuse, R100, RZ ;  /* 0x000000649460723c */ /* 0x040fe400000018ff */
[----:B------:R-:W-:Y:S06]  /*3a20*/  MUFU.EX2 R186, R186 ;  /* 0x000000ba00ba7308 */ /* 0x000fec0000000800 */
[C---:B------:R-:W-:Y:S02]  /*3a30*/  HMMA.16816.F32 R104, R148.reuse, R108, RZ ;  /* 0x0000006c9468723c */ /* 0x040fe400000018ff */
[----:B------:R-:W1:Y:S06]  /*3a40*/  MUFU.EX2 R189, R189 ;  /* 0x000000bd00bd7308 */ /* 0x000e6c0000000800 */
        /* <DEDUP_REMOVED lines=20> */
[C---:B------:R-:W-:Y:S08]  /*3b90*/  HMMA.16816.F32 R92, R148.reuse, R94, RZ ;  /* 0x0000005e945c723c */ /* 0x040ff000000018ff */
[C---:B------:R-:W-:Y:S08]  /*3ba0*/  HMMA.16816.F32 R100, R148.reuse, R102, RZ ;  /* 0x000000669464723c */ /* 0x040ff000000018ff */
[C---:B------:R-:W-:Y:S08]  /*3bb0*/  HMMA.16816.F32 R108, R148.reuse, R110, RZ ;  /* 0x0000006e946c723c */ /* 0x040ff000000018ff */
[C---:B------:R-:W-:Y:S08]  /*3bc0*/  HMMA.16816.F32 R116, R148.reuse, R118, RZ ;  /* 0x000000769474723c */ /* 0x040ff000000018ff */
[C---:B------:R-:W-:Y:S08]  /*3bd0*/  HMMA.16816.F32 R124, R148.reuse, R126, RZ ;  /* 0x0000007e947c723c */ /* 0x040ff000000018ff */
[C---:B------:R-:W-:Y:S08]  /*3be0*/  HMMA.16816.F32 R132, R148.reuse, R134, RZ ;  /* 0x000000869484723c */ /* 0x040ff000000018ff */
[C---:B------:R-:W-:Y:S08]  /*3bf0*/  HMMA.16816.F32 R156, R148.reuse, R158, RZ ;  /* 0x0000009e949c723c */ /* 0x040ff000000018ff */
[C---:B------:R-:W-:Y:S08]  /*3c00*/  HMMA.16816.F32 R144, R148.reuse, R146, RZ ;  /* 0x000000929490723c */ /* 0x040ff000000018ff */
[C---:B------:R-:W-:Y:S07]  /*3c10*/  HMMA.16816.F32 R152, R148.reuse, R4, RZ ;  /* 0x000000049498723c */ /* 0x040fee00000018ff */
[----:B--2---:R-:W-:Y:S01]  /*3c20*/  F2FP.PACK_AB R4, R172, R177 ;  /* 0x000000b1ac04723e */ /* 0x004fe200000000ff */
[----:B------:R-:W-:Y:S01]  /*3c30*/  HMMA.16816.F32 R148, R148, R6, RZ ;  /* 0x000000069494723c */ /* 0x000fe200000018ff */
[----:B-----5:R-:W-:Y:S01]  /*3c40*/  F2FP.PACK_AB R5, R166, R175 ;  /* 0x000000afa605723e */ /* 0x020fe200000000ff */
[----:B------:R-:W-:-:S02]  /*3c50*/  FADD.FTZ R177, R177, R176 ;  /* 0x000000b0b1b17221 */ /* 0x000fc40000010000 */
[----:B------:R-:W-:Y:S02]  /*3c60*/  FADD.FTZ R175, R175, R174 ;  /* 0x000000aeafaf7221 */ /* 0x000fe40000010000 */
[----:B------:R-:W-:Y:S01]  /*3c70*/  FADD.FTZ R172, R172, R177 ;  /* 0x000000b1acac7221 */ /* 0x000fe20000010000 */
[----:B------:R-:W-:Y:S01]  /*3c80*/  F2FP.PACK_AB R6, R2, R167 ;  /* 0x000000a70206723e */ /* 0x000fe200000000ff */
[----:B------:R-:W-:Y:S01]  /*3c90*/  FADD.FTZ R166, R166, R175 ;  /* 0x000000afa6a67221 */ /* 0x000fe20000010000 */
[----:B------:R-:W-:Y:S01]  /*3ca0*/  F2FP.PACK_AB R7, R0, R165 ;  /* 0x000000a50007723e */ /* 0x000fe200000000ff */
[----:B------:R-:W-:Y:S02]  /*3cb0*/  FADD.FTZ R167, R167, R172 ;  /* 0x000000aca7a77221 */ /* 0x000fe40000010000 */
[----:B------:R-:W-:Y:S02]  /*3cc0*/  FADD.FTZ R165, R165, R166 ;  /* 0x000000a6a5a57221 */ /* 0x000fe40000010000 */
[----:B------:R-:W-:-:S02]  /*3cd0*/  FADD.FTZ R167, R2, R167 ;  /* 0x000000a702a77221 */ /* 0x000fc40000010000 */
[----:B---3--:R-:W-:Y:S01]  /*3ce0*/  HMMA.16816.F32 R160, R4, R12, R160 ;  /* 0x0000000c04a0723c */ /* 0x008fe200000018a0 */
[----:B------:R-:W-:-:S07]  /*3cf0*/  FADD.FTZ R165, R0, R165 ;  /* 0x000000a500a57221 */ /* 0x000fce0000010000 */
[C---:B------:R-:W-:Y:S01]  /*3d00*/  HMMA.16816.F32 R36, R4.reuse, R14, R36 ;  /* 0x0000000e0424723c */ /* 0x040fe20000001824 */
[----:B------:R-:W2:Y:S07]  /*3d10*/  LDSM.16.MT88.4 R12, [R225+0x12800] ;  /* 0x01280000e10c783b */ /* 0x000eae0000004200 */
[C---:B----4-:R-:W-:Y:S08]  /*3d20*/  HMMA.16816.F32 R56, R4.reuse, R8, R56 ;  /* 0x000000080438723c */ /* 0x050ff00000001838 */
[C---:B------:R-:W-:Y:S01]  /*3d30*/  HMMA.16816.F32 R60, R4.reuse, R10, R60 ;  /* 0x0000000a043c723c */ /* 0x040fe2000000183c */
[----:B------:R-:W3:Y:S07]  /*3d40*/  LDSM.16.MT88.4 R8, [R225+0x14800] ;  /* 0x01480000e108783b */ /* 0x000eee0000004200 */
[C---:B------:R-:W-:Y:S08]  /*3d50*/  HMMA.16816.F32 R64, R4.reuse, R20, R64 ;  /* 0x000000140440723c */ /* 0x040ff00000001840 */
[C---:B------:R-:W-:Y:S01]  /*3d60*/  HMMA.16816.F32 R68, R4.reuse, R22, R68 ;  /* 0x000000160444723c */ /* 0x040fe20000001844 */
[----:B------:R-:W4:Y:S07]  /*3d70*/  LDSM.16.MT88.4 R20, [R224+0x14800] ;  /* 0x01480000e014783b */ /* 0x000f2e0000004200 */
[C---:B------:R-:W-:Y:S08]  /*3d80*/  HMMA.16816.F32 R40, R4.reuse, R28, R40 ;  /* 0x0000001c0428723c */ /* 0x040ff00000001828 */
[C---:B--2---:R-:W-:Y:S08]  /*3d90*/  HMMA.16816.F32 R80, R4.reuse, R12, R80 ;  /* 0x0000000c0450723c */ /* 0x044ff00000001850 */
[C---:B------:R-:W-:Y:S01]  /*3da0*/  HMMA.16816.F32 R84, R4.reuse, R14, R84 ;  /* 0x0000000e0454723c */ /* 0x040fe20000001854 */
[----:B------:R-:W2:Y:S07]  /*3db0*/  LDSM.16.MT88.4 R12, [R226+0x16800] ;  /* 0x01680000e20c783b */ /* 0x000eae0000004200 */
[C---:B---3--:R-:W-:Y:S08]  /*3dc0*/  HMMA.16816.F32 R112, R4.reuse, R8, R112 ;  /* 0x000000080470723c */ /* 0x048ff00000001870 */
[C---:B------:R-:W-:Y:S01]  /*3dd0*/  HMMA.16816.F32 R116, R4.reuse, R10, R116 ;  /* 0x0000000a0474723c */ /* 0x040fe20000001874 */
[----:B------:R-:W3:Y:S07]  /*3de0*/  LDSM.16.MT88.4 R8, [R225+0x16800] ;  /* 0x01680000e108783b */ /* 0x000eee0000004200 */
[C---:B------:R-:W-:Y:S01]  /*3df0*/  HMMA.16816.F32 R44, R4.reuse, R30, R44 ;  /* 0x0000001e042c723c */ /* 0x040fe2000000182c */
[----:B------:R-:W5:Y:S07]  /*3e00*/  LDSM.16.MT88.4 R28, [R228+0x14800] ;  /* 0x01480000e41c783b */ /* 0x000f6e0000004200 */
[C---:B------:R-:W-:Y:S08]  /*3e10*/  HMMA.16816.F32 R48, R4.reuse, R24, R48 ;  /* 0x000000180430723c */ /* 0x040ff00000001830 */
[C---:B------:R-:W-:Y:S01]  /*3e20*/  HMMA.16816.F32 R52, R4.reuse, R26, R52 ;  /* 0x0000001a0434723c */ /* 0x040fe20000001834 */
[----:B------:R-:W1:Y:S07]  /*3e30*/  LDSM.16.MT88.4 R24, [R226+0x14800] ;  /* 0x01480000e218783b */ /* 0x000e6e0000004200 */
[C---:B------:R-:W-:Y:S08]  /*3e40*/  HMMA.16816.F32 R72, R4.reuse, R16, R72 ;  /* 0x000000100448723c */ /* 0x040ff00000001848 */
[C---:B------:R-:W-:Y:S01]  /*3e50*/  HMMA.16816.F32 R76, R4.reuse, R18, R76 ;  /* 0x00000012044c723c */ /* 0x040fe2000000184c */
[----:B------:R-:W1:Y:S07]  /*3e60*/  LDSM.16.MT88.4 R16, [R228+0x16800] ;  /* 0x01680000e410783b */ /* 0x000e6e0000004200 */
[C---:B----4-:R-:W-:Y:S08]  /*3e70*/  HMMA.16816.F32 R120, R4.reuse, R20, R120 ;  /* 0x000000140478723c */ /* 0x050ff00000001878 */
[C---:B------:R-:W-:Y:S01]  /*3e80*/  HMMA.16816.F32 R124, R4.reuse, R22, R124 ;  /* 0x00000016047c723c */ /* 0x040fe2000000187c */
[----:B------:R-:W4:Y:S07]  /*3e90*/  LDSM.16.MT88.4 R20, [R224+0x16800] ;  /* 0x01680000e014783b */ /* 0x000f2e0000004200 */
[C---:B--2---:R-:W-:Y:S08]  /*3ea0*/  HMMA.16816.F32 R136, R4.reuse, R12, R136 ;  /* 0x0000000c0488723c */ /* 0x044ff00000001888 */
[C---:B------:R-:W-:Y:S01]  /*3eb0*/  HMMA.16816.F32 R156, R4.reuse, R14, R156 ;  /* 0x0000000e049c723c */ /* 0x040fe2000000189c */
[----:B------:R-:W2:Y:S07]  /*3ec0*/  LDSM.16.MT88.4 R12, [R225+0x11000] ;  /* 0x01100000e10c783b */ /* 0x000eae0000004200 */
[C---:B---3--:R-:W-:Y:S08]  /*3ed0*/  HMMA.16816.F32 R140, R4.reuse, R8, R140 ;  /* 0x00000008048c723c */ /* 0x048ff0000000188c */
[C---:B------:R-:W-:Y:S01]  /*3ee0*/  HMMA.16816.F32 R144, R4.reuse, R10, R144 ;  /* 0x0000000a0490723c */ /* 0x040fe20000001890 */
[----:B------:R-:W3:Y:S07]  /*3ef0*/  LDSM.16.MT88.4 R8, [R224+0x11000] ;  /* 0x01100000e008783b */ /* 0x000eee0000004200 */
[C---:B------:R-:W-:Y:S08]  /*3f00*/  HMMA.16816.F32 R88, R4.reuse, R32, R88 ;  /* 0x000000200458723c */ /* 0x040ff00000001858 */
[C---:B------:R-:W-:Y:S01]  /*3f10*/  HMMA.16816.F32 R92, R4.reuse, R34, R92 ;  /* 0x00000022045c723c */ /* 0x040fe2000000185c */
[----:B------:R-:W-:Y:S07]  /*3f20*/  LDSM.16.MT88.4 R32, [R226+0x13000] ;  /* 0x01300000e220783b */ /* 0x000fee0000004200 */
[C---:B-----5:R-:W-:Y:S08]  /*3f30*/  HMMA.16816.F32 R96, R4.reuse, R28, R96 ;  /* 0x0000001c0460723c */ /* 0x060ff00000001860 */
[C---:B------:R-:W-:Y:S01]  /*3f40*/  HMMA.16816.F32 R100, R4.reuse, R30, R100 ;  /* 0x0000001e0464723c */ /* 0x040fe20000001864 */
[----:B------:R-:W-:Y:S07]  /*3f50*/  LDSM.16.MT88.4 R28, [R224+0x13000] ;  /* 0x01300000e01c783b */ /* 0x000fee0000004200 */
[C---:B-1----:R-:W-:Y:S08]  /*3f60*/  HMMA.16816.F32 R104, R4.reuse, R24, R104 ;  /* 0x000000180468723c */ /* 0x042ff00000001868 */
[C---:B------:R-:W-:Y:S01]  /*3f70*/  HMMA.16816.F32 R108, R4.reuse, R26, R108 ;  /* 0x0000001a046c723c */ /* 0x040fe2000000186c */
[----:B------:R-:W-:Y:S07]  /*3f80*/  LDSM.16.MT88.4 R24, [R228+0x11000] ;  /* 0x01100000e418783b */ /* 0x000fee0000004200 */
[C---:B------:R-:W-:Y:S08]  /*3f90*/  HMMA.16816.F32 R128, R4.reuse, R16, R128 ;  /* 0x000000100480723c */ /* 0x040ff00000001880 */
[C---:B------:R-:W-:Y:S01]  /*3fa0*/  HMMA.16816.F32 R132, R4.reuse, R18, R132 ;  /* 0x000000120484723c */ /* 0x040fe20000001884 */
[----:B------:R-:W1:Y:S07]  /*3fb0*/  LDSM.16.MT88.4 R16, [R226+0x11000] ;  /* 0x01100000e210783b */ /* 0x000e6e0000004200 */
[C---:B----4-:R-:W-:Y:S08]  /*3fc0*/  HMMA.16816.F32 R152, R4.reuse, R20, R152 ;  /* 0x000000140498723c */ /* 0x050ff00000001898 */
[----:B------:R-:W-:Y:S01]  /*3fd0*/  HMMA.16816.F32 R148, R4, R22, R148 ;  /* 0x000000160494723c */ /* 0x000fe20000001894 */
[----:B------:R-:W-:Y:S06]  /*3fe0*/  LDSM.16.MT88.4 R20, [R228+0x13000] ;  /* 0x01300000e414783b */ /* 0x000fec0000004200 */
[----:B------:R-:W-:Y:S01]  /*3ff0*/  F2FP.PACK_AB R4, R185, R182 ;  /* 0x000000b6b904723e */ /* 0x000fe200000000ff */
[----:B------:R-:W-:Y:S01]  /*4000*/  FADD.FTZ R182, R182, R167 ;  /* 0x000000a7b6b67221 */ /* 0x000fe20000010000 */
[----:B------:R-:W-:Y:S01]  /*4010*/  F2FP.PACK_AB R5, R189, R186 ;  /* 0x000000babd05723e */ /* 0x000fe200000000ff */
[----:B------:R-:W-:Y:S01]  /*4020*/  FADD.FTZ R186, R186, R165 ;  /* 0x000000a5baba7221 */ /* 0x000fe20000010000 */
[----:B------:R-:W-:Y:S01]  /*4030*/  F2FP.PACK_AB R6, R187, R184 ;  /* 0x000000b8bb06723e */ /* 0x000fe200000000ff */
[----:B------:R-:W-:Y:S01]  /*4040*/  FADD.FTZ R185, R185, R182 ;  /* 0x000000b6b9b97221 */ /* 0x000fe20000010000 */
[----:B------:R-:W-:Y:S01]  /*4050*/  F2FP.PACK_AB R7, R191, R190 ;  /* 0x000000bebf07723e */ /* 0x000fe200000000ff */
[----:B------:R-:W-:-:S02]  /*4060*/  FADD.FTZ R189, R189, R186 ;  /* 0x000000babdbd7221 */ /* 0x000fc40000010000 */
[----:B------:R-:W-:Y:S02]  /*4070*/  FADD.FTZ R184, R184, R185 ;  /* 0x000000b9b8b87221 */ /* 0x000fe40000010000 */
[----:B------:R-:W-:Y:S02]  /*4080*/  FADD.FTZ R190, R190, R189 ;  /* 0x000000bdbebe7221 */ /* 0x000fe40000010000 */
[----:B--2---:R-:W-:Y:S01]  /*4090*/  HMMA.16816.F32 R48, R4, R12, R48 ;  /* 0x0000000c0430723c */ /* 0x004fe20000001830 */
[----:B------:R-:W-:Y:S02]  /*40a0*/  FADD.FTZ R187, R187, R184 ;  /* 0x000000b8bbbb7221 */ /* 0x000fe40000010000 */
[----:B------:R-:W-:-:S05]  /*40b0*/  FADD.FTZ R191, R191, R190 ;  /* 0x000000bebfbf7221 */ /* 0x000fca0000010000 */
[C---:B------:R-:W-:Y:S01]  /*40c0*/  HMMA.16816.F32 R52, R4.reuse, R14, R52 ;  /* 0x0000000e0434723c */ /* 0x040fe20000001834 */
[----:B------:R-:W2:Y:S07]  /*40d0*/  LDSM.16.MT88.4 R12, [R226+0x15000] ;  /* 0x01500000e20c783b */ /* 0x000eae0000004200 */
[C---:B---3--:R-:W-:Y:S08]  /*40e0*/  HMMA.16816.F32 R56, R4.reuse, R8, R56 ;  /* 0x000000080438723c */ /* 0x048ff00000001838 */
[C---:B------:R-:W-:Y:S01]  /*40f0*/  HMMA.16816.F32 R60, R4.reuse, R10, R60 ;  /* 0x0000000a043c723c */ /* 0x040fe2000000183c */
[----:B------:R-:W3:Y:S07]  /*4100*/  LDSM.16.MT88.4 R8, [R225+0x15000] ;  /* 0x01500000e108783b */ /* 0x000eee0000004200 */
[C---:B-1----:R-:W-:Y:S08]  /*4110*/  HMMA.16816.F32 R40, R4.reuse, R16, R40 ;  /* 0x000000100428723c */ /* 0x042ff00000001828 */
[C---:B------:R-:W-:Y:S01]  /*4120*/  HMMA.16816.F32 R44, R4.reuse, R18, R44 ;  /* 0x00000012042c723c */ /* 0x040fe2000000182c */
[----:B------:R-:W1:Y:S07]  /*4130*/  LDSM.16.MT88.4 R16, [R225+0x13000] ;  /* 0x01300000e110783b */ /* 0x000e6e0000004200 */
        /* <DEDUP_REMOVED lines=8> */
[----:B------:R-:W4:Y:S07]  /*41c0*/  LDSM.16.MT88.4 R24, [R228+0x15000] ;  /* 0x01500000e418783b */ /* 0x000f2e0000004200 */
[C---:B------:R-:W-:Y:S08]  /*41d0*/  HMMA.16816.F32 R64, R4.reuse, R20, R64 ;  /* 0x000000140440723c */ /* 0x040ff00000001840 */
[C---:B------:R-:W-:Y:S01]  /*41e0*/  HMMA.16816.F32 R68, R4.reuse, R22, R68 ;  /* 0x000000160444723c */ /* 0x040fe20000001844 */
[----:B------:R-:W5:Y:S07]  /*41f0*/  LDSM.16.MT88.4 R20, [R224+0x15000] ;  /* 0x01500000e014783b */ /* 0x000f6e0000004200 */
[C---:B------:R-:W-:Y:S08]  /*4200*/  HMMA.16816.F32 R72, R4.reuse, R32, R72 ;  /* 0x000000200448723c */ /* 0x040ff00000001848 */
[C---:B------:R-:W-:Y:S01]  /*4210*/  HMMA.16816.F32 R76, R4.reuse, R34, R76 ;  /* 0x00000022044c723c */ /* 0x040fe2000000184c */
[----:B------:R-:W-:Y:S07]  /*4220*/  LDSM.16.MT88.4 R32, [R224+0x17000] ;  /* 0x01700000e020783b */ /* 0x000fee0000004200 */
[C---:B-1----:R-:W-:Y:S08]  /*4230*/  HMMA.16816.F32 R80, R4.reuse, R16, R80 ;  /* 0x000000100450723c */ /* 0x042ff00000001850 */
[C---:B------:R-:W-:Y:S01]  /*4240*/  HMMA.16816.F32 R84, R4.reuse, R18, R84 ;  /* 0x000000120454723c */ /* 0x040fe20000001854 */
[----:B------:R-:W1:Y:S07]  /*4250*/  LDSM.16.MT88.4 R16, [R228+0x17000] ;  /* 0x01700000e410783b */ /* 0x000e6e0000004200 */
        /* <DEDUP_REMOVED lines=8> */
[----:B------:R-:W2:Y:S07]  /*42e0*/  LDSM.16.MT88.4 R28, [R228+0x11800] ;  /* 0x01180000e41c783b */ /* 0x000eae0000004200 */
[C---:B----4-:R-:W-:Y:S08]  /*42f0*/  HMMA.16816.F32 R96, R4.reuse, R24, R96 ;  /* 0x000000180460723c */ /* 0x050ff00000001860 */
[C---:B------:R-:W-:Y:S01]  /*4300*/  HMMA.16816.F32 R100, R4.reuse, R26, R100 ;  /* 0x0000001a0464723c */ /* 0x040fe20000001864 */
[----:B------:R-:W4:Y:S07]  /*4310*/  LDSM.16.MT88.4 R24, [R226+0x11800] ;  /* 0x01180000e218783b */ /* 0x000f2e0000004200 */
[C---:B-----5:R-:W-:Y:S08]  /*4320*/  HMMA.16816.F32 R120, R4.reuse, R20, R120 ;  /* 0x000000140478723c */ /* 0x060ff00000001878 */
[C---:B------:R-:W-:Y:S01]  /*4330*/  HMMA.16816.F32 R124, R4.reuse, R22, R124 ;  /* 0x00000016047c723c */ /* 0x040fe2000000187c */
[----:B------:R-:W5:Y:S07]  /*4340*/  LDSM.16.MT88.4 R20, [R225+0x11800] ;  /* 0x01180000e114783b */ /* 0x000f6e0000004200 */
[C---:B-1----:R-:W-:Y:S08]  /*4350*/  HMMA.16816.F32 R128, R4.reuse, R16, R128 ;  /* 0x000000100480723c */ /* 0x042ff00000001880 */
[C---:B------:R-:W-:Y:S01]  /*4360*/  HMMA.16816.F32 R132, R4.reuse, R18, R132 ;  /* 0x000000120484723c */ /* 0x040fe20000001884 */
[----:B------:R-:W1:Y:S07]  /*4370*/  LDSM.16.MT88.4 R16, [R228+0x13800] ;  /* 0x01380000e410783b */ /* 0x000e6e0000004200 */
[C---:B------:R-:W-:Y:S08]  /*4380*/  HMMA.16816.F32 R152, R4.reuse, R32, R152 ;  /* 0x000000200498723c */ /* 0x040ff00000001898 */
        /* <DEDUP_REMOVED lines=39> */
[C---:B------:R-:W-:Y:S08]  /*4600*/  HMMA.16816.F32 R84, R4.reuse, R170, R84 ;  /* 0x000000aa0454723c */ /* 0x040ff00000001854 */
[C---:B------:R-:W-:Y:S08]  /*4610*/  HMMA.16816.F32 R88, R4.reuse, R32, R88 ;  /* 0x000000200458723c */ /* 0x040ff00000001858 */
[C---:B------:R-:W-:Y:S08]  /*4620*/  HMMA.16816.F32 R92, R4.reuse, R34, R92 ;  /* 0x00000022045c723c */ /* 0x040ff0000000185c */
[C---:B------:R-:W-:Y:S08]  /*4630*/  HMMA.16816.F32 R104, R4.reuse, R28, R104 ;  /* 0x0000001c0468723c */ /* 0x040ff00000001868 */
[C---:B------:R-:W-:Y:S08]  /*4640*/  HMMA.16816.F32 R108, R4.reuse, R30, R108 ;  /* 0x0000001e046c723c */ /* 0x040ff0000000186c */
[C---:B----4-:R-:W-:Y:S08]  /*4650*/  HMMA.16816.F32 R112, R4.reuse, R24, R112 ;  /* 0x000000180470723c */ /* 0x050ff00000001870 */
[C---:B------:R-:W-:Y:S08]  /*4660*/  HMMA.16816.F32 R116, R4.reuse, R26, R116 ;  /* 0x0000001a0474723c */ /* 0x040ff00000001874 */
[C---:B-----5:R-:W-:Y:S08]  /*4670*/  HMMA.16816.F32 R120, R4.reuse, R20, R120 ;  /* 0x000000140478723c */ /* 0x060ff00000001878 */
[C---:B------:R-:W-:Y:S08]  /*4680*/  HMMA.16816.F32 R124, R4.reuse, R22, R124 ;  /* 0x00000016047c723c */ /* 0x040ff0000000187c */
[C---:B-1----:R-:W-:Y:S08]  /*4690*/  HMMA.16816.F32 R136, R4.reuse, R16, R136 ;  /* 0x000000100488723c */ /* 0x042ff00000001888 */
[C---:B------:R-:W-:Y:S08]  /*46a0*/  HMMA.16816.F32 R156, R4.reuse, R18, R156 ;  /* 0x00000012049c723c */ /* 0x040ff0000000189c */
[C---:B--2---:R-:W-:Y:S08]  /*46b0*/  HMMA.16816.F32 R140, R4.reuse, R12, R140 ;  /* 0x0000000c048c723c */ /* 0x044ff0000000188c */
[C---:B------:R-:W-:Y:S08]  /*46c0*/  HMMA.16816.F32 R144, R4.reuse, R14, R144 ;  /* 0x0000000e0490723c */ /* 0x040ff00000001890 */
[C---:B---3--:R-:W-:Y:S08]  /*46d0*/  HMMA.16816.F32 R152, R4.reuse, R8, R152 ;  /* 0x000000080498723c */ /* 0x048ff00000001898 */
[----:B------:R-:W-:Y:S01]  /*46e0*/  HMMA.16816.F32 R148, R4, R10, R148 ;  /* 0x0000000a0494723c */ /* 0x000fe20000001894 */
[----:B------:R-:W-:Y:S07]  /*46f0*/  @!P0 BRA `(.L_x_6) ;  /* 0x0000316000008947 */ /* 0x000fee0003800000 */
[----:B------:R-:W-:Y:S01]  /*4700*/  MOV R0, R3 ;  /* 0x0000000300007202 */ /* 0x000fe20000000f00 */
[----:B------:R-:W-:Y:S01]  /*4710*/  USHF.L.U64.HI UR10, UR4, 0x5, UR5 ;  /* 0x00000005040a7899 */ /* 0x000fe20008010205 */
[----:B------:R-:W-:Y:S01]  /*4720*/  MOV R165, R164 ;  /* 0x000000a400a57202 */ /* 0x000fe20000000f00 */
[----:B------:R-:W-:-:S02]  /*4730*/  USHF.L.U32 UR11, UR4, 0x5, URZ ;  /* 0x00000005040b7899 */ /* 0x000fc4000800063f */
[----:B------:R-:W-:Y:S02]  /*4740*/  ULEA.HI.SX32 UR14, UR8, 0xfffffffe, 0x1a ;  /* 0xfffffffe080e7891 */ /* 0x000fe4000f8fd23f */
[----:B------:R-:W-:Y:S01]  /*4750*/  ULDC.64 UR6, c[0x0][0x1a0] ;  /* 0x0000680000067ab9 */ /* 0x000fe20000000a00 */
[----:B------:R-:W-:Y:S08]  /*4760*/  BRA `(.L_x_7) ;  /* 0x000002b000007947 */ /* 0x000ff00003800000 */
.L_x_9:
[----:B------:R-:W-:Y:S02]  /*4770*/  UIADD3 UR13, UR14, -0x1, URZ ;  /* 0xffffffff0e0d7890 */ /* 0x000fe4000fffe03f */
[----:B------:R-:W-:Y:S02]  /*4780*/  ULDC.64 UR4, c[0x0][0x198] ;  /* 0x0000660000047ab9 */ /* 0x000fe40000000a00 */
[----:B------:R-:W-:Y:S02]  /*4790*/  USHF.R.S32.HI UR8, URZ, 0x1f, UR13 ;  /* 0x0000001f3f087899 */ /* 0x000fe4000801140d */
[----:B------:R-:W-:Y:S02]  /*47a0*/  UIMAD.WIDE.U32 UR18, UR13, UR4, URZ ;  /* 0x000000040d1272a5 */ /* 0x000fe4000f8e003f */
[----:B------:R-:W-:Y:S04]  /*47b0*/  UIMAD UR8, UR8, UR4, URZ ;  /* 0x00000004080872a4 */ /* 0x000fe8000f8e023f */
[----:B------:R-:W-:Y:S01]  /*47c0*/  UIMAD UR8, UR13, UR5, UR8 ;  /* 0x000000050d0872a4 */ /* 0x000fe2000f8e0208 */
[----:B------:R-:W-:Y:S02]  /*47d0*/  IMAD.U32 R168, RZ, RZ, UR18 ;  /* 0x00000012ffa87e24 */ /* 0x000fe4000f8e00ff */
[----:B------:R-:W-:Y:S01]  /*47e0*/  IMAD.U32 R169, RZ, RZ, UR19 ;  /* 0x00000013ffa97e24 */ /* 0x000fe2000f8e00ff */
[----:B------:R-:W-:Y:S02]  /*47f0*/  UIADD3 UR8, UR19, UR8, URZ ;  /* 0x0000000813087290 */ /* 0x000fe4000fffe03f */
[----:B------:R-:W-:Y:S04]  /*4800*/  LEA R2, P1, R168, R240, 0x6 ;  /* 0x000000f0a8027211 */ /* 0x000fe800078230ff */
[----:B------:R-:W-:Y:S01]  /*4810*/  IMAD.U32 R3, RZ, RZ, UR8 ;  /* 0x00000008ff037e24 */ /* 0x000fe2000f8e00ff */
[----:B------:R-:W-:Y:S01]  /*4820*/  LEA R166, P2, R2, c[0x0][0x168], 0x1 ;  /* 0x00005a0002a67a11 */ /* 0x000fe200078408ff */
[----:B------:R-:W-:Y:S02]  /*4830*/  USHF.L.U32 UR8, UR4, 0x5, URZ ;  /* 0x0000000504087899 */ /* 0x000fe4000800063f */
[----:B------:R-:W-:Y:S01]  /*4840*/  USHF.L.U64.HI UR4, UR4, 0x5, UR5 ;  /* 0x0000000504047899 */ /* 0x000fe20008010205 */
[----:B------:R-:W-:Y:S03]  /*4850*/  LEA.HI.X R3, R168, R243, R3, 0x6, P1 ;  /* 0x000000f3a8037211 */ /* 0x000fe600008f3403 */
[----:B------:R-:W-:Y:S02]  /*4860*/  IADD3 R168, P1, R166, UR8, RZ ;  /* 0x00000008a6a87c10 */ /* 0x000fe4000ff3e0ff */
[----:B------:R-:W-:Y:S02]  /*4870*/  LEA.HI.X R167, R2, c[0x0][0x16c], R3, 0x1, P2 ;  /* 0x00005b0002a77a11 */ /* 0x000fe400010f0c03 */
[----:B------:R-:W-:Y:S02]  /*4880*/  IADD3 R170, P2, R168, UR8, RZ ;  /* 0x00000008a8aa7c10 */ /* 0x000fe4000ff5e0ff */
[----:B------:R-:W-:Y:S01]  /*4890*/  IADD3.X R169, R167, UR4, RZ, P1, !PT ;  /* 0x00000004a7a97c10 */ /* 0x000fe20008ffe4ff */
[----:B------:R-:W-:Y:S01]  /*48a0*/  @!PT LDS RZ, [RZ] ;  /* 0x00000000fffff984 */ /* 0x000fe20000000800 */
[----:B------:R-:W-:Y:S01]  /*48b0*/  @!PT LDS RZ, [RZ] ;  /* 0x00000000fffff984 */ /* 0x000fe20000000800 */
[----:B------:R-:W-:Y:S01]  /*48c0*/  @!PT LDS RZ, [RZ] ;  /* 0x00000000fffff984 */ /* 0x000fe20000000800 */
[----:B------:R1:W-:Y:S01]  /*48d0*/  LDGSTS.E.BYPASS.LTC128B.128 [R237+0x8000], [R166.64] ;  /* 0x08000000a6ed7fae */ /* 0x0003e2000b901d50 */
[----:B------:R-:W-:Y:S02]  /*48e0*/  IADD3 R2, P1, R170, UR8, RZ ;  /* 0x00000008aa027c10 */ /* 0x000fe4000ff3e0ff */
[----:B------:R-:W-:Y:S01]  /*48f0*/  IADD3.X R171, R169, UR4, RZ, P2, !PT ;  /* 0x00000004a9ab7c10 */ /* 0x000fe200097fe4ff */
[----:B------:R1:W-:Y:S03]  /*4900*/  LDGSTS.E.BYPASS.LTC128B.128 [R237+0xa000], [R166.64+0x80] ;  /* 0x0a000080a6ed7fae */ /* 0x0003e6000b901d50 */
[----:B------:R-:W-:Y:S01]  /*4910*/  IADD3.X R3, R171, UR4, RZ, P1, !PT ;  /* 0x00000004ab037c10 */ /* 0x000fe20008ffe4ff */
        /* <DEDUP_REMOVED lines=14> */
[----:B------:R-:W0:Y:S01]  /*4a00*/  LDGDEPBAR ;  /* 0x00000000000079af */ /* 0x000e220000000000 */
[----:B------:R-:W-:-:S05]  /*4a10*/  BRA `(.L_x_8) ;  /* 0x00000fc000007947 */ /* 0x000fca0003800000 */
.L_x_7:
[----:B------:R-:W-:Y:S01]  /*4a20*/  USHF.R.S32.HI UR4, URZ, 0x1f, UR14 ;  /* 0x0000001f3f047899 */ /* 0x000fe2000801140e */
[----:B------:R-:W-:Y:S04]  /*4a30*/  DEPBAR.LE SB0, 0x0 ;  /* 0x000080000000791a */ /* 0x000fe80000000000 */
[----:B------:R-:W-:Y:S01]  /*4a40*/  UIMAD UR4, UR4, UR6, URZ ;  /* 0x00000006040472a4 */ /* 0x000fe2000f8e023f */
[----:B------:R-:W-:Y:S01]  /*4a50*/  BAR.SYNC.DEFER_BLOCKING 0x0 ;  /* 0x0000000000007b1d */ /* 0x000fe20000010000 */
[----:B------:R-:W-:Y:S02]  /*4a60*/  UIMAD.WIDE.U32 UR18, UR14, UR6, URZ ;  /* 0x000000060e1272a5 */ /* 0x000fe4000f8e003f */
[----:B------:R-:W-:Y:S04]  /*4a70*/  UIMAD UR4, UR14, UR7, UR4 ;  /* 0x000000070e0472a4 */ /* 0x000fe8000f8e0204 */
[----:B------:R-:W-:Y:S01]  /*4a80*/  UIADD3 UR4, UR19, UR4, URZ ;  /* 0x0000000413047290 */ /* 0x000fe2000fffe03f */
[----:B------:R-:W-:Y:S02]  /*4a90*/  IMAD.U32 R22, RZ, RZ, UR18 ;  /* 0x00000012ff167e24 */ /* 0x000fe4000f8e00ff */
[----:B------:R-:W-:Y:S03]  /*4aa0*/  IMAD.U32 R23, RZ, RZ, UR19 ;  /* 0x00000013ff177e24 */ /* 0x000fe6000f8e00ff */
[----:B------:R-:W-:Y:S01]  /*4ab0*/  IMAD.U32 R2, RZ, RZ, UR4 ;  /* 0x00000004ff027e24 */ /* 0x000fe2000f8e00ff */
[C---:B------:R-:W-:Y:S04]  /*4ac0*/  LEA R3, P0, R22.reuse, R238, 0x6 ;  /* 0x000000ee16037211 */ /* 0x040fe800078030ff */
[C---:B------:R-:W-:Y:S02]  /*4ad0*/  LEA R166, P1, R3.reuse, c[0x0][0x170], 0x1 ;  /* 0x00005c0003a67a11 */ /* 0x040fe400078208ff */
[----:B------:R-:W-:Y:S02]  /*4ae0*/  LEA.HI.X R2, R22, R235, R2, 0x6, P0 ;  /* 0x000000eb16027211 */ /* 0x000fe400000f3402 */
        /* <DEDUP_REMOVED lines=12> */
[----:B------:R1:W-:Y:S01]  /*4bb0*/  LDGSTS.E.BYPASS.LTC128B.128 [R237+0x14000], [R166.64+0x100] ;  /* 0x14000100a6ed7fae */ /* 0x0003e2000b901d50 */
[----:B------:R-:W-:Y:S03]  /*4bc0*/  ISETP.LT.AND P0, PT, RZ, UR14, PT ;  /* 0x0000000eff007c0c */ /* 0x000fe6000bf01270 */
        /* <DEDUP_REMOVED lines=13> */
[----:B------:R-:W-:Y:S04]  /*4ca0*/  LDSM.16.M88.4 R168, [R234] ;  /* 0x00000000eaa8783b */ /* 0x000fe80000000200 */
[----:B------:R-:W4:Y:S04]  /*4cb0*/  LDSM.16.M88.4 R172, [R233+0x8000] ;  /* 0x00800000e9ac783b */ /* 0x000f280000000200 */
[----:B------:R-:W5:Y:S04]  /*4cc0*/  LDSM.16.M88.4 R176, [R233+0x8800] ;  /* 0x00880000e9b0783b */ /* 0x000f680000000200 */
[----:B------:R-:W2:Y:S04]  /*4cd0*/  LDSM.16.M88.4 R180, [R233+0x9000] ;  /* 0x00900000e9b4783b */ /* 0x000ea80000000200 */
[----:B------:R-:W0:Y:S04]  /*4ce0*/  LDGDEPBAR ;  /* 0x00000000000079af */ /* 0x000e280000000000 */
[----:B------:R-:W1:Y:S04]  /*4cf0*/  LDSM.16.M88.4 R184, [R233+0x9800] ;  /* 0x00980000e9b8783b */ /* 0x000e680000000200 */
[----:B------:R-:W-:Y:S04]  /*4d00*/  LDSM.16.M88.4 R188, [R232] ;  /* 0x00000000e8bc783b */ /* 0x000fe80000000200 */
[----:B------:R-:W1:Y:S04]  /*4d10*/  LDSM.16.M88.4 R192, [R231] ;  /* 0x00000000e7c0783b */ /* 0x000e680000000200 */
[----:B------:R-:W1:Y:S04]  /*4d20*/  LDSM.16.M88.4 R196, [R223] ;  /* 0x00000000dfc4783b */ /* 0x000e680000000200 */
[----:B------:R-:W1:Y:S04]  /*4d30*/  LDSM.16.M88.4 R200, [R222] ;  /* 0x00000000dec8783b */ /* 0x000e680000000200 */
[----:B------:R-:W1:Y:S01]  /*4d40*/  LDSM.16.M88.4 R204, [R221] ;  /* 0x00000000ddcc783b */ /* 0x000e620000000200 */
[C---:B----4-:R-:W-:Y:S08]  /*4d50*/  HMMA.16816.F32 R4, R168.reuse, R172, RZ ;  /* 0x000000aca804723c */ /* 0x050ff000000018ff */
[C---:B------:R-:W-:Y:S01]  /*4d60*/  HMMA.16816.F32 R8, R168.reuse, R174, RZ ;  /* 0x000000aea808723c */ /* 0x040fe200000018ff */
[----:B------:R-:W-:Y:S07]  /*4d70*/  LDSM.16.M88.4 R172, [R230] ;  /* 0x00000000e6ac783b */ /* 0x000fee0000000200 */
[C---:B-----5:R-:W-:Y:S08]  /*4d80*/  HMMA.16816.F32 R12, R168.reuse, R176, RZ ;  /* 0x000000b0a80c723c */ /* 0x060ff000000018ff */
[C---:B------:R-:W-:Y:S01]  /*4d90*/  HMMA.16816.F32 R16, R168.reuse, R178, RZ ;  /* 0x000000b2a810723c */ /* 0x040fe200000018ff */
[----:B------:R-:W4:Y:S07]  /*4da0*/  LDSM.16.M88.4 R176, [R227+0x8000] ;  /* 0x00800000e3b0783b */ /* 0x000f2e0000000200 */
[C---:B--2---:R-:W-:Y:S08]  /*4db0*/  HMMA.16816.F32 R20, R168.reuse, R180, RZ ;  /* 0x000000b4a814723c */ /* 0x044ff000000018ff */
[C---:B---3--:R-:W-:Y:S01]  /*4dc0*/  HMMA.16816.F32 R24, R168.reuse, R182, RZ ;  /* 0x000000b6a818723c */ /* 0x048fe200000018ff */
[----:B------:R-:W2:Y:S07]  /*4dd0*/  LDSM.16.M88.4 R180, [R227+0x8800] ;  /* 0x00880000e3b4783b */ /* 0x000eae0000000200 */
[C---:B-1----:R-:W-:Y:S08]  /*4de0*/  HMMA.16816.F32 R28, R168.reuse, R184, RZ ;  /* 0x000000b8a81c723c */ /* 0x042ff000000018ff */
[----:B------:R-:W-:Y:S01]  /*4df0*/  HMMA.16816.F32 R32, R168, R186, RZ ;  /* 0x000000baa820723c */ /* 0x000fe200000018ff */
[----:B------:R-:W1:Y:S04]  /*4e00*/  LDSM.16.M88.4 R168, [R227+0x9000] ;  /* 0x00900000e3a8783b */ /* 0x000e680000000200 */
[----:B------:R-:W3:Y:S03]  /*4e10*/  LDSM.16.M88.4 R184, [R227+0x9800] ;  /* 0x00980000e3b8783b */ /* 0x000ee60000000200 */
[C---:B------:R-:W-:Y:S08]  /*4e20*/  HMMA.16816.F32 R4, R188.reuse, R192, R4 ;  /* 0x000000c0bc04723c */ /* 0x040ff00000001804 */
[C---:B------:R-:W-:Y:S01]  /*4e30*/  HMMA.16816.F32 R8, R188.reuse, R194, R8 ;  /* 0x000000c2bc08723c */ /* 0x040fe20000001808 */
[----:B------:R-:W-:Y:S07]  /*4e40*/  LDSM.16.M88.4 R192, [R229] ;  /* 0x00000000e5c0783b */ /* 0x000fee0000000200 */
[C---:B------:R-:W-:Y:S08]  /*4e50*/  HMMA.16816.F32 R12, R188.reuse, R196, R12 ;  /* 0x000000c4bc0c723c */ /* 0x040ff0000000180c */
[C---:B------:R-:W-:Y:S01]  /*4e60*/  HMMA.16816.F32 R16, R188.reuse, R198, R16 ;  /* 0x000000c6bc10723c */ /* 0x040fe20000001810 */
[----:B------:R-:W5:Y:S07]  /*4e70*/  LDSM.16.M88.4 R196, [R220] ;  /* 0x00000000dcc4783b */ /* 0x000f6e0000000200 */
[C---:B------:R-:W-:Y:S08]  /*4e80*/  HMMA.16816.F32 R20, R188.reuse, R200, R20 ;  /* 0x000000c8bc14723c */ /* 0x040ff00000001814 */
[C---:B------:R-:W-:Y:S01]  /*4e90*/  HMMA.16816.F32 R24, R188.reuse, R202, R24 ;  /* 0x000000cabc18723c */ /* 0x040fe20000001818 */
[----:B------:R-:W1:Y:S07]  /*4ea0*/  LDSM.16.M88.4 R200, [R220+0x800] ;  /* 0x00080000dcc8783b */ /* 0x000e6e0000000200 */
[C---:B------:R-:W-:Y:S08]  /*4eb0*/  HMMA.16816.F32 R28, R188.reuse, R204, R28 ;  /* 0x000000ccbc1c723c */ /* 0x040ff0000000181c */
[----:B------:R-:W-:Y:S01]  /*4ec0*/  HMMA.16816.F32 R32, R188, R206, R32 ;  /* 0x000000cebc20723c */ /* 0x000fe20000001820 */
[----:B------:R-:W3:Y:S04]  /*4ed0*/  LDSM.16.M88.4 R188, [R220+0x1000] ;  /* 0x00100000dcbc783b */ /* 0x000ee80000000200 */
[----:B------:R-:W3:Y:S03]  /*4ee0*/  LDSM.16.M88.4 R204, [R220+0x1800] ;  /* 0x00180000dccc783b */ /* 0x000ee60000000200 */
[C---:B----4-:R-:W-:Y:S08]  /*4ef0*/  HMMA.16816.F32 R4, R172.reuse, R176, R4 ;  /* 0x000000b0ac04723c */ /* 0x050ff00000001804 */
[C---:B------:R-:W-:Y:S01]  /*4f00*/  HMMA.16816.F32 R8, R172.reuse, R178, R8 ;  /* 0x000000b2ac08723c */ /* 0x040fe20000001808 */
[----:B------:R-:W-:Y:S07]  /*4f10*/  LDSM.16.M88.4 R176, [R233+0xa000] ;  /* 0x00a00000e9b0783b */ /* 0x000fee0000000200 */
[C---:B--2---:R-:W-:Y:S08]  /*4f20*/  HMMA.16816.F32 R12, R172.reuse, R180, R12 ;  /* 0x000000b4ac0c723c */ /* 0x044ff0000000180c */
[C---:B------:R-:W-:Y:S01]  /*4f30*/  HMMA.16816.F32 R16, R172.reuse, R182, R16 ;  /* 0x000000b6ac10723c */ /* 0x040fe20000001810 */
[----:B------:R-:W-:Y:S07]  /*4f40*/  LDSM.16.M88.4 R180, [R233+0xa800] ;  /* 0x00a80000e9b4783b */ /* 0x000fee0000000200 */
[C---:B-1----:R-:W-:Y:S08]  /*4f50*/  HMMA.16816.F32 R20, R172.reuse, R168, R20 ;  /* 0x000000a8ac14723c */ /* 0x042ff00000001814 */
[C---:B------:R-:W-:Y:S01]  /*4f60*/  HMMA.16816.F32 R24, R172.reuse, R170, R24 ;  /* 0x000000aaac18723c */ /* 0x040fe20000001818 */
[----:B------:R-:W1:Y:S07]  /*4f70*/  LDSM.16.M88.4 R168, [R234+0x2000] ;  /* 0x00200000eaa8783b */ /* 0x000e6e0000000200 */
[C---:B---3--:R-:W-:Y:S08]  /*4f80*/  HMMA.16816.F32 R28, R172.reuse, R184, R28 ;  /* 0x000000b8ac1c723c */ /* 0x048ff0000000181c */
[----:B------:R-:W-:Y:S01]  /*4f90*/  HMMA.16816.F32 R32, R172, R186, R32 ;  /* 0x000000baac20723c */ /* 0x000fe20000001820 */
[----:B------:R-:W2:Y:S04]  /*4fa0*/  LDSM.16.M88.4 R172, [R233+0xb000] ;  /* 0x00b00000e9ac783b */ /* 0x000ea80000000200 */
[----:B------:R-:W3:Y:S03]  /*4fb0*/  LDSM.16.M88.4 R184, [R233+0xb800] ;  /* 0x00b80000e9b8783b */ /* 0x000ee60000000200 */
[C---:B-----5:R-:W-:Y:S08]  /*4fc0*/  HMMA.16816.F32 R4, R192.reuse, R196, R4 ;  /* 0x000000c4c004723c */ /* 0x060ff00000001804 */
[C---:B------:R-:W-:Y:S01]  /*4fd0*/  HMMA.16816.F32 R8, R192.reuse, R198, R8 ;  /* 0x000000c6c008723c */ /* 0x040fe20000001808 */
[----:B------:R-:W-:Y:S07]  /*4fe0*/  LDSM.16.M88.4 R196, [R219] ;  /* 0x00000000dbc4783b */ /* 0x000fee0000000200 */
[C---:B------:R-:W-:Y:S08]  /*4ff0*/  HMMA.16816.F32 R12, R192.reuse, R200, R12 ;  /* 0x000000c8c00c723c */ /* 0x040ff0000000180c */
[C---:B------:R-:W-:Y:S01]  /*5000*/  HMMA.16816.F32 R16, R192.reuse, R202, R16 ;  /* 0x000000cac010723c */ /* 0x040fe20000001810 */
[----:B------:R-:W-:Y:S07]  /*5010*/  LDSM.16.M88.4 R200, [R218] ;  /* 0x00000000dac8783b */ /* 0x000fee0000000200 */
[C---:B------:R-:W-:Y:S08]  /*5020*/  HMMA.16816.F32 R20, R192.reuse, R188, R20 ;  /* 0x000000bcc014723c */ /* 0x040ff00000001814 */
[C---:B------:R-:W-:Y:S01]  /*5030*/  HMMA.16816.F32 R24, R192.reuse, R190, R24 ;  /* 0x000000bec018723c */ /* 0x040fe20000001818 */
[----:B------:R-:W4:Y:S07]  /*5040*/  LDSM.16.M88.4 R188, [R232+0x2000] ;  /* 0x00200000e8bc783b */ /* 0x000f2e0000000200 */
[C---:B------:R-:W-:Y:S08]  /*5050*/  HMMA.16816.F32 R28, R192.reuse, R204, R28 ;  /* 0x000000ccc01c723c */ /* 0x040ff0000000181c */
[----:B------:R-:W-:Y:S01]  /*5060*/  HMMA.16816.F32 R32, R192, R206, R32 ;  /* 0x000000cec020723c */ /* 0x000fe20000001820 */
[----:B------:R-:W5:Y:S04]  /*5070*/  LDSM.16.M88.4 R192, [R217] ;  /* 0x00000000d9c0783b */ /* 0x000f680000000200 */
[----:B------:R-:W3:Y:S03]  /*5080*/  LDSM.16.M88.4 R204, [R216] ;  /* 0x00000000d8cc783b */ /* 0x000ee60000000200 */
[C---:B-1----:R-:W-:Y:S08]  /*5090*/  HMMA.16816.F32 R4, R168.reuse, R176, R4 ;  /* 0x000000b0a804723c */ /* 0x042ff00000001804 */
[C---:B------:R-:W-:Y:S01]  /*50a0*/  HMMA.16816.F32 R8, R168.reuse, R178, R8 ;  /* 0x000000b2a808723c */ /* 0x040fe20000001808 */
[----:B------:R-:W-:Y:S07]  /*50b0*/  LDSM.16.M88.4 R176, [R227+0xa000] ;  /* 0x00a00000e3b0783b */ /* 0x000fee0000000200 */
[C---:B------:R-:W-:Y:S08]  /*50c0*/  HMMA.16816.F32 R12, R168.reuse, R180, R12 ;  /* 0x000000b4a80c723c */ /* 0x040ff0000000180c */
[C---:B------:R-:W-:Y:S01]  /*50d0*/  HMMA.16816.F32 R16, R168.reuse, R182, R16 ;  /* 0x000000b6a810723c */ /* 0x040fe20000001810 */
[----:B------:R-:W-:Y:S07]  /*50e0*/  LDSM.16.M88.4 R180, [R227+0xa800] ;  /* 0x00a80000e3b4783b */ /* 0x000fee0000000200 */
[C---:B--2---:R-:W-:Y:S08]  /*50f0*/  HMMA.16816.F32 R20, R168.reuse, R172, R20 ;  /* 0x000000aca814723c */ /* 0x044ff00000001814 */
[C---:B------:R-:W-:Y:S01]  /*5100*/  HMMA.16816.F32 R24, R168.reuse, R174, R24 ;  /* 0x000000aea818723c */ /* 0x040fe20000001818 */
[----:B------:R-:W1:Y:S07]  /*5110*/  LDSM.16.M88.4 R172, [R230+0x2000] ;  /* 0x00200000e6ac783b */ /* 0x000e6e0000000200 */
[C---:B---3--:R-:W-:Y:S08]  /*5120*/  HMMA.16816.F32 R28, R168.reuse, R184, R28 ;  /* 0x000000b8a81c723c */ /* 0x048ff0000000181c */
[----:B------:R-:W-:Y:S01]  /*5130*/  HMMA.16816.F32 R32, R168, R186, R32 ;  /* 0x000000baa820723c */ /* 0x000fe20000001820 */
[----:B------:R-:W2:Y:S04]  /*5140*/  LDSM.16.M88.4 R168, [R227+0xb000] ;  /* 0x00b00000e3a8783b */ /* 0x000ea80000000200 */
[----:B------:R-:W3:Y:S03]  /*5150*/  LDSM.16.M88.4 R184, [R227+0xb800] ;  /* 0x00b80000e3b8783b */ /* 0x000ee60000000200 */
[C---:B----4-:R-:W-:Y:S08]  /*5160*/  HMMA.16816.F32 R4, R188.reuse, R196, R4 ;  /* 0x000000c4bc04723c */ /* 0x050ff00000001804 */
[C---:B------:R-:W-:Y:S01]  /*5170*/  HMMA.16816.F32 R8, R188.reuse, R198, R8 ;  /* 0x000000c6bc08723c */ /* 0x040fe20000001808 */
[----:B------:R-:W-:Y:S07]  /*5180*/  LDSM.16.M88.4 R196, [R220+0x2000] ;  /* 0x00200000dcc4783b */ /* 0x000fee0000000200 */
[C---:B------:R-:W-:Y:S08]  /*5190*/  HMMA.16816.F32 R12, R188.reuse, R200, R12 ;  /* 0x000000c8bc0c723c */ /* 0x040ff0000000180c */
[C---:B------:R-:W-:Y:S01]  /*51a0*/  HMMA.16816.F32 R16, R188.reuse, R202, R16 ;  /* 0x000000cabc10723c */ /* 0x040fe20000001810 */
[----:B------:R-:W-:Y:S07]  /*51b0*/  LDSM.16.M88.4 R200, [R220+0x2800] ;  /* 0x00280000dcc8783b */ /* 0x000fee0000000200 */
[C---:B-----5:R-:W-:Y:S08]  /*51c0*/  HMMA.16816.F32 R20, R188.reuse, R192, R20 ;  /* 0x000000c0bc14723c */ /* 0x060ff00000001814 */
[C---:B------:R-:W-:Y:S01]  /*51d0*/  HMMA.16816.F32 R24, R188.reuse, R194, R24 ;  /* 0x000000c2bc18723c */ /* 0x040fe20000001818 */
[----:B------:R-:W4:Y:S07]  /*51e0*/  LDSM.16.M88.4 R192, [R229+0x2000] ;  /* 0x00200000e5c0783b */ /* 0x000f2e0000000200 */
[C---:B------:R-:W-:Y:S08]  /*51f0*/  HMMA.16816.F32 R28, R188.reuse, R204, R28 ;  /* 0x000000ccbc1c723c */ /* 0x040ff0000000181c */
[----:B------:R-:W-:Y:S01]  /*5200*/  HMMA.16816.F32 R32, R188, R206, R32 ;  /* 0x000000cebc20723c */ /* 0x000fe20000001820 */
[----:B------:R-:W5:Y:S04]  /*5210*/  LDSM.16.M88.4 R188, [R220+0x3000] ;  /* 0x00300000dcbc783b */ /* 0x000f680000000200 */
[----:B------:R-:W3:Y:S03]  /*5220*/  LDSM.16.M88.4 R204, [R220+0x3800] ;  /* 0x00380000dccc783b */ /* 0x000ee60000000200 */
        /* <DEDUP_REMOVED lines=15> */
[----:B------:R-:W-:Y:S07]  /*5320*/  LDSM.16.M88.4 R196, [R215] ;  /* 0x00000000d7c4783b */ /* 0x000fee0000000200 */
[C---:B------:R-:W-:Y:S08]  /*5330*/  HMMA.16816.F32 R12, R192.reuse, R200, R12 ;  /* 0x000000c8c00c723c */ /* 0x040ff0000000180c */
[C---:B------:R-:W-:Y:S01]  /*5340*/  HMMA.16816.F32 R16, R192.reuse, R202, R16 ;  /* 0x000000cac010723c */ /* 0x040fe20000001810 */
[----:B------:R-:W-:Y:S07]  /*5350*/  LDSM.16.M88.4 R200, [R214] ;  /* 0x00000000d6c8783b */ /* 0x000fee0000000200 */
[C---:B-----5:R-:W-:Y:S08]  /*5360*/  HMMA.16816.F32 R20, R192.reuse, R188, R20 ;  /* 0x000000bcc014723c */ /* 0x060ff00000001814 */
        /* <DEDUP_REMOVED lines=84> */
[C---:B-1----:R-:W-:Y:S01]  /*58b0*/  HMMA.16816.F32 R4, R172.reuse, R176, R4 ;  /* 0x000000b0ac04723c */ /* 0x042fe20000001804 */
[----:B------:R-:W-:Y:S04]  /*58c0*/  DEPBAR.LE SB0, 0x0 ;  /* 0x000080000000791a */ /* 0x000fe80000000000 */
[----:B------:R-:W-:Y:S03]  /*58d0*/  BAR.SYNC.DEFER_BLOCKING 0x0 ;  /* 0x0000000000007b1d */ /* 0x000fe60000010000 */
[C---:B------:R-:W-:Y:S08]  /*58e0*/  HMMA.16816.F32 R8, R172.reuse, R178, R8 ;  /* 0x000000b2ac08723c */ /* 0x040ff00000001808 */
[C---:B------:R-:W-:Y:S08]  /*58f0*/  HMMA.16816.F32 R12, R172.reuse, R180, R12 ;  /* 0x000000b4ac0c723c */ /* 0x040ff0000000180c */
[C---:B------:R-:W-:Y:S08]  /*5900*/  HMMA.16816.F32 R16, R172.reuse, R182, R16 ;  /* 0x000000b6ac10723c */ /* 0x040ff00000001810 */
[C---:B--2---:R-:W-:Y:S08]  /*5910*/  HMMA.16816.F32 R20, R172.reuse, R168, R20 ;  /* 0x000000a8ac14723c */ /* 0x044ff00000001814 */
[C---:B------:R-:W-:Y:S08]  /*5920*/  HMMA.16816.F32 R24, R172.reuse, R170, R24 ;  /* 0x000000aaac18723c */ /* 0x040ff00000001818 */
[C---:B---3--:R-:W-:Y:S08]  /*5930*/  HMMA.16816.F32 R28, R172.reuse, R184, R28 ;  /* 0x000000b8ac1c723c */ /* 0x048ff0000000181c */
[----:B------:R-:W-:Y:S08]  /*5940*/  HMMA.16816.F32 R32, R172, R186, R32 ;  /* 0x000000baac20723c */ /* 0x000ff00000001820 */
[C---:B----4-:R-:W-:Y:S08]  /*5950*/  HMMA.16816.F32 R4, R192.reuse, R196, R4 ;  /* 0x000000c4c004723c */ /* 0x050ff00000001804 */
[C---:B------:R-:W-:Y:S08]  /*5960*/  HMMA.16816.F32 R8, R192.reuse, R198, R8 ;  /* 0x000000c6c008723c */ /* 0x040ff00000001808 */
[C---:B------:R-:W-:Y:S08]  /*5970*/  HMMA.16816.F32 R12, R192.reuse, R200, R12 ;  /* 0x000000c8c00c723c */ /* 0x040ff0000000180c */
[C---:B------:R-:W-:Y:S08]  /*5980*/  HMMA.16816.F32 R16, R192.reuse, R202, R16 ;  /* 0x000000cac010723c */ /* 0x040ff00000001810 */
[C---:B-----5:R-:W-:Y:S08]  /*5990*/  HMMA.16816.F32 R20, R192.reuse, R188, R20 ;  /* 0x000000bcc014723c */ /* 0x060ff00000001814 */
[C---:B------:R-:W-:Y:S08]  /*59a0*/  HMMA.16816.F32 R24, R192.reuse, R190, R24 ;  /* 0x000000bec018723c */ /* 0x040ff00000001818 */
[C---:B------:R-:W-:Y:S08]  /*59b0*/  HMMA.16816.F32 R28, R192.reuse, R204, R28 ;  /* 0x000000ccc01c723c */ /* 0x040ff0000000181c */
[----:B------:R-:W-:Y:S01]  /*59c0*/  HMMA.16816.F32 R32, R192, R206, R32 ;  /* 0x000000cec020723c */ /* 0x000fe20000001820 */
[----:B------:R-:W-:-:S07]  /*59d0*/  @P0 BRA `(.L_x_9) ;  /* 0xffffed9000000947 */ /* 0x000fce000383ffff */
.L_x_8:
[----:B-1----:R-:W-:Y:S01]  /*59e0*/  FMNMX.FTZ R2, R4, R165, !PT ;  /* 0x000000a504027209 */ /* 0x002fe20007810000 */
[----:B------:R-:W-:Y:S01]  /*59f0*/  LDSM.16.MT88.4 R172, [R226+0x10000] ;  /* 0x01000000e2ac783b */ /* 0x000fe20000004200 */
[----:B------:R-:W-:Y:S01]  /*5a00*/  FMNMX.FTZ R164, R6, R0, !PT ;  /* 0x0000000006a47209 */ /* 0x000fe20007810000 */
[----:B------:R-:W-:Y:S01]  /*5a10*/  UIADD3 UR14, UR14, -0x1, URZ ;  /* 0xffffffff0e0e7890 */ /* 0x000fe2000fffe03f */
[----:B------:R-:W-:Y:S02]  /*5a20*/  FMNMX.FTZ R3, R5, R2, !PT ;  /* 0x0000000205037209 */ /* 0x000fe40007810000 */
[----:B------:R-:W-:Y:S02]  /*5a30*/  FMNMX.FTZ R167, R7, R164, !PT ;  /* 0x000000a407a77209 */ /* 0x000fe40007810000 */
[----:B------:R-:W-:Y:S01]  /*5a40*/  FMNMX.FTZ R2, R8, R3, !PT ;  /* 0x0000000308027209 */ /* 0x000fe20007810000 */
[----:B------:R-:W-:Y:S01]  /*5a50*/  LDSM.16.MT88.4 R176, [R225+0x10000] ;  /* 0x01000000e1b0783b */ /* 0x000fe20000004200 */
[----:B------:R-:W-:Y:S02]  /*5a60*/  FMNMX.FTZ R164, R10, R167, !PT ;  /* 0x000000a70aa47209 */ /* 0x000fe40007810000 */
        /* <DEDUP_REMOVED lines=23> */
[----:B------:R-:W-:Y:S04]  /*5be0*/  FMNMX.FTZ R3, R29, R2, !PT ;  /* 0x000000021d037209 */ /* 0x000fe80007810000 */
[----:B------:R-:W-:Y:S02]  /*5bf0*/  FMNMX.FTZ R2, R32, R3, !PT ;  /* 0x0000000320027209 */ /* 0x000fe40007810000 */
[----:B------:R-:W-:Y:S02]  /*5c00*/  FMNMX.FTZ R3, R31, R164, !PT ;  /* 0x000000a41f037209 */ /* 0x000fe40007810000 */
[----:B------:R-:W-:Y:S02]  /*5c10*/  FMNMX.FTZ R168, R33, R2, !PT ;  /* 0x0000000221a87209 */ /* 0x000fe40007810000 */
[----:B------:R-:W-:Y:S03]  /*5c20*/  FMNMX.FTZ R2, R34, R3, !PT ;  /* 0x0000000322027209 */ /* 0x000fe60007810000 */
[----:B------:R-:W-:Y:S01]  /*5c30*/  SHFL.BFLY PT, R3, R168, 0x2, 0x1f ;  /* 0x0c401f00a8037f89 */ /* 0x000fe200000e0000 */
[----:B------:R-:W-:Y:S07]  /*5c40*/  FMNMX.FTZ R169, R35, R2, !PT ;  /* 0x0000000223a97209 */ /* 0x000fee0007810000 */
[----:B------:R-:W1:Y:S02]  /*5c50*/  SHFL.BFLY PT, R2, R169, 0x2, 0x1f ;  /* 0x0c401f00a9027f89 */ /* 0x000e6400000e0000 */
[----:B-1----:R-:W-:Y:S02]  /*5c60*/  FMNMX.FTZ R166, R169, R2, !PT ;  /* 0x00000002a9a67209 */ /* 0x002fe40007810000 */
[----:B------:R-:W-:Y:S04]  /*5c70*/  FMNMX.FTZ R171, R168, R3, !PT ;  /* 0x00000003a8ab7209 */ /* 0x000fe80007810000 */
[----:B------:R-:W1:Y:S08]  /*5c80*/  SHFL.BFLY PT, R3, R166, 0x1, 0x1f ;  /* 0x0c201f00a6037f89 */ /* 0x000e7000000e0000 */
[----:B------:R-:W2:Y:S01]  /*5c90*/  SHFL.BFLY PT, R164, R171, 0x1, 0x1f ;  /* 0x0c201f00aba47f89 */ /* 0x000ea200000e0000 */
[----:B-1----:R-:W-:Y:S05]  /*5ca0*/  FMNMX.FTZ R3, R166, R3, !PT ;  /* 0x00000003a6037209 */ /* 0x002fea0007810000 */
[----:B------:R-:W-:Y:S01]  /*5cb0*/  FMUL.FTZ R195, R3, c[0x0][0x23c] ;  /* 0x00008f0003c37a20 */ /* 0x000fe20000410000 */
[----:B--2---:R-:W-:Y:S02]  /*5cc0*/  FMNMX.FTZ R164, R171, R164, !PT ;  /* 0x000000a4aba47209 */ /* 0x004fe40007810000 */
[----:B------:R-:W1:Y:S02]  /*5cd0*/  LDSM.16.MT88.4 R168, [R228+0x10000] ;  /* 0x01000000e4a8783b */ /* 0x000e640000004200 */
[C---:B------:R-:W-:Y:S01]  /*5ce0*/  FSETP.NEU.FTZ.AND P1, PT, R164.reuse, -INF , PT ;  /* 0xff800000a400780b */ /* 0x040fe20003f3d000 */
[C---:B------:R-:W-:Y:S02]  /*5cf0*/  FADD.FTZ R2, -R164.reuse, R165 ;  /* 0x000000a5a4027221 */ /* 0x040fe40000010100 */
[----:B------:R-:W-:Y:S02]  /*5d00*/  FMUL.FTZ R196, R164, c[0x0][0x23c] ;  /* 0x00008f00a4c47a20 */ /* 0x000fe40000410000 */
[----:B------:R-:W-:Y:S02]  /*5d10*/  FMUL.FTZ R167, R2, c[0x0][0x23c] ;  /* 0x00008f0002a77a20 */ /* 0x000fe40000410000 */
[C---:B------:R-:W-:Y:S01]  /*5d20*/  FADD.FTZ R165, -R3.reuse, R0 ;  /* 0x0000000003a57221 */ /* 0x040fe20000010100 */
[----:B------:R-:W-:Y:S01]  /*5d30*/  FSEL R196, R196, RZ, P1 ;  /* 0x000000ffc4c47208 */ /* 0x000fe20000800000 */
[----:B------:R2:W3:Y:S01]  /*5d40*/  MUFU.EX2 R2, R167 ;  /* 0x000000a700027308 */ /* 0x0004e20000000800 */
[----:B------:R-:W-:Y:S01]  /*5d50*/  FSETP.NEU.FTZ.AND P1, PT, R3, -INF , PT ;  /* 0xff8000000300780b */ /* 0x000fe20003f3d000 */
[----:B------:R-:W-:Y:S01]  /*5d60*/  FMUL.FTZ R0, R165, c[0x0][0x23c] ;  /* 0x00008f00a5007a20 */ /* 0x000fe20000410000 */
[----:B------:R-:W-:Y:S01]  /*5d70*/  MOV R165, R164 ;  /* 0x000000a400a57202 */ /* 0x000fe20000000f00 */
[--C-:B------:R-:W-:Y:S01]  /*5d80*/  FFMA.FTZ R166, R4, c[0x0][0x23c], -R196.reuse ;  /* 0x00008f0004a67a23 */ /* 0x100fe200000108c4 */
[----:B------:R-:W-:Y:S01]  /*5d90*/  FSEL R195, R195, RZ, P1 ;  /* 0x000000ffc3c37208 */ /* 0x000fe20000800000 */
[--C-:B------:R-:W-:Y:S02]  /*5da0*/  FFMA.FTZ R5, R5, c[0x0][0x23c], -R196.reuse ;  /* 0x00008f0005057a23 */ /* 0x100fe400000108c4 */
[--C-:B------:R-:W-:Y:S02]  /*5db0*/  FFMA.FTZ R192, R9, c[0x0][0x23c], -R196.reuse ;  /* 0x00008f0009c07a23 */ /* 0x100fe400000108c4 */
[--C-:B------:R-:W-:Y:S01]  /*5dc0*/  FFMA.FTZ R6, R6, c[0x0][0x23c], -R195.reuse ;  /* 0x00008f0006067a23 */ /* 0x100fe200000108c3 */
[----:B------:R-:W4:Y:S01]  /*5dd0*/  MUFU.EX2 R0, R0 ;  /* 0x0000000000007308 */ /* 0x000f220000000800 */
[--C-:B------:R-:W-:Y:S02]  /*5de0*/  FFMA.FTZ R7, R7, c[0x0][0x23c], -R195.reuse ;  /* 0x00008f0007077a23 */ /* 0x100fe400000108c3 */
[--C-:B------:R-:W-:Y:S02]  /*5df0*/  FFMA.FTZ R193, R10, c[0x0][0x23c], -R195.reuse ;  /* 0x00008f000ac17a23 */ /* 0x100fe400000108c3 */
[--C-:B------:R-:W-:Y:S02]  /*5e00*/  FFMA.FTZ R194, R11, c[0x0][0x23c], -R195.reuse ;  /* 0x00008f000bc27a23 */ /* 0x100fe400000108c3 */
[--C-:B------:R-:W-:Y:S02]  /*5e10*/  FFMA.FTZ R205, R32, c[0x0][0x23c], -R196.reuse ;  /* 0x00008f0020cd7a23 */ /* 0x100fe400000108c4 */
[--C-:B------:R-:W-:Y:S01]  /*5e20*/  FFMA.FTZ R206, R34, c[0x0][0x23c], -R195.reuse ;  /* 0x00008f0022ce7a23 */ /* 0x100fe200000108c3 */
[----:B------:R-:W-:Y:S01]  /*5e30*/  MUFU.EX2 R166, R166 ;  /* 0x000000a600a67308 */ /* 0x000fe20000000800 */
[--C-:B------:R-:W-:Y:S02]  /*5e40*/  FFMA.FTZ R197, R12, c[0x0][0x23c], -R196.reuse ;  /* 0x00008f000cc57a23 */ /* 0x100fe400000108c4 */
[--C-:B--2---:R-:W-:Y:S02]  /*5e50*/  FFMA.FTZ R167, R8, c[0x0][0x23c], -R196.reuse ;  /* 0x00008f0008a77a23 */ /* 0x104fe400000108c4 */
[C---:B---3--:R-:W-:Y:S02]  /*5e60*/  FMUL.FTZ R8, R2.reuse, R160 ;  /* 0x000000a002087220 */ /* 0x048fe40000410000 */
[C---:B------:R-:W-:Y:S02]  /*5e70*/  FMUL.FTZ R9, R2.reuse, R161 ;  /* 0x000000a102097220 */ /* 0x040fe40000410000 */
[C---:B------:R-:W-:Y:S01]  /*5e80*/  FMUL.FTZ R36, R2.reuse, R36 ;  /* 0x0000002402247220 */ /* 0x040fe20000410000 */
[----:B------:R-:W2:Y:S01]  /*5e90*/  MUFU.EX2 R5, R5 ;  /* 0x0000000500057308 */ /* 0x000ea20000000800 */
[C---:B------:R-:W-:Y:S02]  /*5ea0*/  FMUL.FTZ R37, R2.reuse, R37 ;  /* 0x0000002502257220 */ /* 0x040fe40000410000 */
[----:B------:R-:W-:Y:S02]  /*5eb0*/  FMUL.FTZ R40, R2, R40 ;  /* 0x0000002802287220 */ /* 0x000fe40000410000 */
[C---:B----4-:R-:W-:Y:S02]  /*5ec0*/  FMUL.FTZ R10, R0.reuse, R162 ;  /* 0x000000a2000a7220 */ /* 0x050fe40000410000 */
[C---:B------:R-:W-:Y:S02]  /*5ed0*/  FMUL.FTZ R11, R0.reuse, R163 ;  /* 0x000000a3000b7220 */ /* 0x040fe40000410000 */
[C---:B------:R-:W-:Y:S01]  /*5ee0*/  FMUL.FTZ R38, R0.reuse, R38 ;  /* 0x0000002600267220 */ /* 0x040fe20000410000 */
[----:B------:R-:W-:Y:S01]  /*5ef0*/  MUFU.EX2 R6, R6 ;  /* 0x0000000600067308 */ /* 0x000fe20000000800 */
[----:B------:R-:W-:Y:S02]  /*5f00*/  FMUL.FTZ R39, R0, R39 ;  /* 0x0000002700277220 */ /* 0x000fe40000410000 */
[----:B------:R-:W-:Y:S02]  /*5f10*/  FMUL.FTZ R41, R2, R41 ;  /* 0x0000002902297220 */ /* 0x000fe40000410000 */
[C---:B------:R-:W-:Y:S02]  /*5f20*/  FMUL.FTZ R42, R0.reuse, R42 ;  /* 0x0000002a002a7220 */ /* 0x040fe40000410000 */
[----:B------:R-:W-:Y:S02]  /*5f30*/  FMUL.FTZ R43, R0, R43 ;  /* 0x0000002b002b7220 */ /* 0x000fe40000410000 */
[C---:B------:R-:W-:Y:S01]  /*5f40*/  FMUL.FTZ R44, R2.reuse, R44 ;  /* 0x0000002c022c7220 */ /* 0x040fe20000410000 */
[----:B------:R-:W3:Y:S01]  /*5f50*/  MUFU.EX2 R7, R7 ;  /* 0x0000000700077308 */ /* 0x000ee20000000800 */
[----:B------:R-:W-:Y:S02]  /*5f60*/  FMUL.FTZ R45, R2, R45 ;  /* 0x0000002d022d7220 */ /* 0x000fe40000410000 */
[C---:B------:R-:W-:Y:S01]  /*5f70*/  FMUL.FTZ R46, R0.reuse, R46 ;  /* 0x0000002e002e7220 */ /* 0x040fe20000410000 */
[----:B--2---:R-:W-:Y:S01]  /*5f80*/  F2FP.PACK_AB R160, R5, R166 ;  /* 0x000000a605a0723e */ /* 0x004fe200000000ff */
[----:B------:R-:W-:Y:S02]  /*5f90*/  FMUL.FTZ R47, R0, R47 ;  /* 0x0000002f002f7220 */ /* 0x000fe40000410000 */
[C---:B------:R-:W-:Y:S02]  /*5fa0*/  FMUL.FTZ R12, R2.reuse, R156 ;  /* 0x0000009c020c7220 */ /* 0x040fe40000410000 */
[C---:B------:R-:W-:Y:S01]  /*5fb0*/  FMUL.FTZ R48, R2.reuse, R48 ;  /* 0x0000003002307220 */ /* 0x040fe20000410000 */
[----:B------:R-:W-:Y:S01]  /*5fc0*/  MUFU.EX2 R167, R167 ;  /* 0x000000a700a77308 */ /* 0x000fe20000000800 */
[----:B------:R-:W-:Y:S02]  /*5fd0*/  FMUL.FTZ R49, R2, R49 ;  /* 0x0000003102317220 */ /* 0x000fe40000410000 */
[C---:B------:R-:W-:Y:S02]  /*5fe0*/  FMUL.FTZ R50, R0.reuse, R50 ;  /* 0x0000003200327220 */ /* 0x040fe40000410000 */
[----:B------:R-:W-:Y:S02]  /*5ff0*/  FMUL.FTZ R51, R0, R51 ;  /* 0x0000003300337220 */ /* 0x000fe40000410000 */
[C---:B------:R-:W-:Y:S02]  /*6000*/  FMUL.FTZ R52, R2.reuse, R52 ;  /* 0x0000003402347220 */ /* 0x040fe40000410000 */
[----:B------:R-:W-:Y:S01]  /*6010*/  FMUL.FTZ R53, R2, R53 ;  /* 0x0000003502357220 */ /* 0x000fe20000410000 */
[----:B------:R-:W2:Y:S01]  /*6020*/  MUFU.EX2 R192, R192 ;  /* 0x000000c000c07308 */ /* 0x000ea20000000800 */
[C---:B------:R-:W-:Y:S02]  /*6030*/  FMUL.FTZ R54, R0.reuse, R54 ;  /* 0x0000003600367220 */ /* 0x040fe40000410000 */
[----:B------:R-:W-:Y:S01]  /*6040*/  FMUL.FTZ R55, R0, R55 ;  /* 0x0000003700377220 */ /* 0x000fe20000410000 */
[----:B---3--:R-:W-:Y:S01]  /*6050*/  F2FP.PACK_AB R161, R7, R6 ;  /* 0x0000000607a1723e */ /* 0x008fe200000000ff */
[C---:B------:R-:W-:Y:S02]  /*6060*/  FMUL.FTZ R56, R2.reuse, R56 ;  /* 0x0000003802387220 */ /* 0x040fe40000410000 */
[----:B------:R-:W-:Y:S02]  /*6070*/  FMUL.FTZ R57, R2, R57 ;  /* 0x0000003902397220 */ /* 0x000fe40000410000 */
[C---:B------:R-:W-:Y:S01]  /*6080*/  FMUL.FTZ R58, R0.reuse, R58 ;  /* 0x0000003a003a7220 */ /* 0x040fe20000410000 */
[----:B------:R-:W-:Y:S01]  /*6090*/  MUFU.EX2 R193, R193 ;  /* 0x000000c100c17308 */ /* 0x000fe20000000800 */
[----:B------:R-:W-:Y:S02]  /*60a0*/  FMUL.FTZ R59, R0, R59 ;  /* 0x0000003b003b7220 */ /* 0x000fe40000410000 */
[C---:B------:R-:W-:Y:S02]  /*60b0*/  FMUL.FTZ R60, R2.reuse, R60 ;  /* 0x0000003c023c7220 */ /* 0x040fe40000410000 */
[----:B------:R-:W-:Y:S02]  /*60c0*/  FMUL.FTZ R61, R2, R61 ;  /* 0x0000003d023d7220 */ /* 0x000fe40000410000 */
[C---:B------:R-:W-:Y:S02]  /*60d0*/  FMUL.FTZ R62, R0.reuse, R62 ;  /* 0x0000003e003e7220 */ /* 0x040fe40000410000 */
[----:B------:R-:W-:Y:S01]  /*60e0*/  FMUL.FTZ R63, R0, R63 ;  /* 0x0000003f003f7220 */ /* 0x000fe20000410000 */
[----:B------:R-:W3:Y:S01]  /*60f0*/  MUFU.EX2 R194, R194 ;  /* 0x000000c200c27308 */ /* 0x000ee20000000800 */
[C---:B------:R-:W-:Y:S02]  /*6100*/  FMUL.FTZ R64, R2.reuse, R64 ;  /* 0x0000004002407220 */ /* 0x040fe40000410000 */
[----:B------:R-:W-:Y:S01]  /*6110*/  FMUL.FTZ R65, R2, R65 ;  /* 0x0000004102417220 */ /* 0x000fe20000410000 */
[----:B--2---:R-:W-:Y:S01]  /*6120*/  F2FP.PACK_AB R162, R192, R167 ;  /* 0x000000a7c0a2723e */ /* 0x004fe200000000ff */
        /* <DEDUP_REMOVED lines=9> */
[----:B------:R-:W-:Y:S01]  /*61c0*/  MUFU.EX2 R205, R205 ;  /* 0x000000cd00cd7308 */ /* 0x000fe20000000800 */
[C---:B------:R-:W-:Y:S02]  /*61d0*/  FMUL.FTZ R74, R0.reuse, R74 ;  /* 0x0000004a004a7220 */ /* 0x040fe40000410000 */
[----:B------:R-:W-:Y:S01]  /*61e0*/  FMUL.FTZ R75, R0, R75 ;  /* 0x0000004b004b7220 */ /* 0x000fe20000410000 */
[----:B---3--:R-:W-:Y:S01]  /*61f0*/  F2FP.PACK_AB R163, R194, R193 ;  /* 0x000000c1c2a3723e */ /* 0x008fe200000000ff */
[C---:B------:R-:W-:Y:S02]  /*6200*/  FMUL.FTZ R76, R2.reuse, R76 ;  /* 0x0000004c024c7220 */ /* 0x040fe40000410000 */
[----:B------:R-:W-:Y:S02]  /*6210*/  FMUL.FTZ R77, R2, R77 ;  /* 0x0000004d024d7220 */ /* 0x000fe40000410000 */
[C---:B------:R-:W-:Y:S01]  /*6220*/  FMUL.FTZ R78, R0.reuse, R78 ;  /* 0x0000004e004e7220 */ /* 0x040fe20000410000 */
[----:B------:R-:W-:Y:S01]  /*6230*/  MUFU.EX2 R206, R206 ;  /* 0x000000ce00ce7308 */ /* 0x000fe20000000800 */
[C---:B-1----:R-:W-:Y:S05]  /*6240*/  HMMA.16816.F32 R8, R160.reuse, R168, R8 ;  /* 0x000000a8a008723c */ /* 0x042fea0000001808 */
[----:B------:R-:W-:Y:S02]  /*6250*/  FMUL.FTZ R79, R0, R79 ;  /* 0x0000004f004f7220 */ /* 0x000fe40000410000 */
[C---:B------:R-:W-:Y:S01]  /*6260*/  FMUL.FTZ R80, R2.reuse, R80 ;  /* 0x0000005002507220 */ /* 0x040fe20000410000 */
[C---:B------:R-:W-:Y:S01]  /*6270*/  HMMA.16816.F32 R36, R160.reuse, R170, R36 ;  /* 0x000000aaa024723c */ /* 0x040fe20000001824 */
[----:B------:R-:W1:Y:S03]  /*6280*/  LDSM.16.MT88.4 R168, [R224+0x10000] ;  /* 0x01000000e0a8783b */ /* 0x000e660000004200 */
[----:B------:R-:W-:Y:S02]  /*6290*/  FMUL.FTZ R81, R2, R81 ;  /* 0x0000005102517220 */ /* 0x000fe40000410000 */
[C---:B------:R-:W-:Y:S02]  /*62a0*/  FMUL.FTZ R82, R0.reuse, R82 ;  /* 0x0000005200527220 */ /* 0x040fe40000410000 */
[C---:B------:R-:W-:Y:S04]  /*62b0*/  HMMA.16816.F32 R40, R160.reuse, R172, R40 ;  /* 0x000000aca028723c */ /* 0x040fe80000001828 */
[----:B------:R-:W-:Y:S02]  /*62c0*/  FMUL.FTZ R83, R0, R83 ;  /* 0x0000005300537220 */ /* 0x000fe40000410000 */
[C---:B------:R-:W-:Y:S02]  /*62d0*/  FMUL.FTZ R84, R2.reuse, R84 ;  /* 0x0000005402547220 */ /* 0x040fe40000410000 */
[C---:B------:R-:W-:Y:S01]  /*62e0*/  HMMA.16816.F32 R44, R160.reuse, R174, R44 ;  /* 0x000000aea02c723c */ /* 0x040fe2000000182c */
[----:B------:R-:W2:Y:S03]  /*62f0*/  LDSM.16.MT88.4 R172, [R228+0x12000] ;  /* 0x01200000e4ac783b */ /* 0x000ea60000004200 */
[----:B------:R-:W-:Y:S02]  /*6300*/  FMUL.FTZ R85, R2, R85 ;  /* 0x0000005502557220 */ /* 0x000fe40000410000 */
[C---:B------:R-:W-:Y:S02]  /*6310*/  FMUL.FTZ R86, R0.reuse, R86 ;  /* 0x0000005600567220 */ /* 0x040fe40000410000 */
[C---:B------:R-:W-:Y:S04]  /*6320*/  HMMA.16816.F32 R48, R160.reuse, R176, R48 ;  /* 0x000000b0a030723c */ /* 0x040fe80000001830 */
[----:B------:R-:W-:Y:S02]  /*6330*/  FMUL.FTZ R87, R0, R87 ;  /* 0x0000005700577220 */ /* 0x000fe40000410000 */
[C---:B------:R-:W-:Y:S02]  /*6340*/  FMUL.FTZ R88, R2.reuse, R88 ;  /* 0x0000005802587220 */ /* 0x040fe40000410000 */
[C---:B------:R-:W-:Y:S01]  /*6350*/  HMMA.16816.F32 R52, R160.reuse, R178, R52 ;  /* 0x000000b2a034723c */ /* 0x040fe20000001834 */
[----:B------:R-:W3:Y:S03]  /*6360*/  LDSM.16.MT88.4 R176, [R226+0x12000] ;  /* 0x01200000e2b0783b */ /* 0x000ee60000004200 */
[----:B------:R-:W-:Y:S02]  /*6370*/  FMUL.FTZ R89, R2, R89 ;  /* 0x0000005902597220 */ /* 0x000fe40000410000 */
[C---:B------:R-:W-:Y:S02]  /*6380*/  FMUL.FTZ R90, R0.reuse, R90 ;  /* 0x0000005a005a7220 */ /* 0x040fe40000410000 */
[----:B------:R-:W-:Y:S01]  /*6390*/  FMUL.FTZ R91, R0, R91 ;  /* 0x0000005b005b7220 */ /* 0x000fe20000410000 */
[C---:B-1----:R-:W-:Y:S03]  /*63a0*/  HMMA.16816.F32 R56, R160.reuse, R168, R56 ;  /* 0x000000a8a038723c */ /* 0x042fe60000001838 */
[C---:B------:R-:W-:Y:S02]  /*63b0*/  FMUL.FTZ R92, R2.reuse, R92 ;  /* 0x0000005c025c7220 */ /* 0x040fe40000410000 */
[----:B------:R-:W-:Y:S02]  /*63c0*/  FMUL.FTZ R93, R2, R93 ;  /* 0x0000005d025d7220 */ /* 0x000fe40000410000 */
[C---:B------:R-:W-:Y:S01]  /*63d0*/  FMUL.FTZ R94, R0.reuse, R94 ;  /* 0x0000005e005e7220 */ /* 0x040fe20000410000 */
[C---:B------:R-:W-:Y:S01]  /*63e0*/  HMMA.16816.F32 R60, R160.reuse, R170, R60 ;  /* 0x000000aaa03c723c */ /* 0x040fe2000000183c */
[----:B------:R-:W1:Y:S03]  /*63f0*/  LDSM.16.MT88.4 R168, [R225+0x12000] ;  /* 0x01200000e1a8783b */ /* 0x000e660000004200 */
[----:B------:R-:W-:Y:S02]  /*6400*/  FMUL.FTZ R95, R0, R95 ;  /* 0x0000005f005f7220 */ /* 0x000fe40000410000 */
[C---:B------:R-:W-:Y:S02]  /*6410*/  FMUL.FTZ R96, R2.reuse, R96 ;  /* 0x0000006002607220 */ /* 0x040fe40000410000 */
[C---:B--2---:R-:W-:Y:S04]  /*6420*/  HMMA.16816.F32 R64, R160.reuse, R172, R64 ;  /* 0x000000aca040723c */ /* 0x044fe80000001840 */
[----:B------:R-:W-:Y:S02]  /*6430*/  FMUL.FTZ R97, R2, R97 ;  /* 0x0000006102617220 */ /* 0x000fe40000410000 */
[C---:B------:R-:W-:Y:S02]  /*6440*/  FMUL.FTZ R98, R0.reuse, R98 ;  /* 0x0000006200627220 */ /* 0x040fe40000410000 */
[C---:B------:R-:W-:Y:S01]  /*6450*/  HMMA.16816.F32 R68, R160.reuse, R174, R68 ;  /* 0x000000aea044723c */ /* 0x040fe20000001844 */
[----:B------:R-:W2:Y:S03]  /*6460*/  LDSM.16.MT88.4 R172, [R224+0x12000] ;  /* 0x01200000e0ac783b */ /* 0x000ea60000004200 */
[----:B------:R-:W-:Y:S02]  /*6470*/  FMUL.FTZ R99, R0, R99 ;  /* 0x0000006300637220 */ /* 0x000fe40000410000 */
[C---:B------:R-:W-:Y:S02]  /*6480*/  FMUL.FTZ R100, R2.reuse, R100 ;  /* 0x0000006402647220 */ /* 0x040fe40000410000 */
[C---:B---3--:R-:W-:Y:S04]  /*6490*/  HMMA.16816.F32 R72, R160.reuse, R176, R72 ;  /* 0x000000b0a048723c */ /* 0x048fe80000001848 */
        /* <DEDUP_REMOVED lines=52> */
[----:B------:R-:W-:Y:S03]  /*67e0*/  FMUL.FTZ R133, R2, R133 ;  /* 0x0000008502857220 */ /* 0x000fe60000410000 */
[C---:B-1----:R-:W-:Y:S03]  /*67f0*/  HMMA.16816.F32 R128, R160.reuse, R168, R128 ;  /* 0x000000a8a080723c */ /* 0x042fe60000001880 */
[C---:B------:R-:W-:Y:S02]  /*6800*/  FMUL.FTZ R134, R0.reuse, R134 ;  /* 0x0000008600867220 */ /* 0x040fe40000410000 */
[----:B------:R-:W-:Y:S02]  /*6810*/  FMUL.FTZ R135, R0, R135 ;  /* 0x0000008700877220 */ /* 0x000fe40000410000 */
[--C-:B------:R-:W-:Y:S02]  /*6820*/  FFMA.FTZ R198, R13, c[0x0][0x23c], -R196.reuse ;  /* 0x00008f000dc67a23 */ /* 0x100fe400000108c4 */
[----:B------:R-:W-:Y:S03]  /*6830*/  FMUL.FTZ R13, R2, R157 ;  /* 0x0000009d020d7220 */ /* 0x000fe60000410000 */
[C---:B------:R-:W-:Y:S01]  /*6840*/  HMMA.16816.F32 R132, R160.reuse, R170, R132 ;  /* 0x000000aaa084723c */ /* 0x040fe20000001884 */
[----:B------:R-:W-:Y:S01]  /*6850*/  LDSM.16.MT88.4 R168, [R228+0x10800] ;  /* 0x01080000e4a8783b */ /* 0x000fe20000004200 */
[----:B------:R-:W1:Y:S01]  /*6860*/  MUFU.EX2 R198, R198 ;  /* 0x000000c600c67308 */ /* 0x000e620000000800 */
[--C-:B------:R-:W-:Y:S02]  /*6870*/  FFMA.FTZ R199, R14, c[0x0][0x23c], -R195.reuse ;  /* 0x00008f000ec77a23 */ /* 0x100fe400000108c3 */
[C---:B------:R-:W-:Y:S02]  /*6880*/  FMUL.FTZ R14, R0.reuse, R158 ;  /* 0x0000009e000e7220 */ /* 0x040fe40000410000 */
[--C-:B------:R-:W-:Y:S02]  /*6890*/  FFMA.FTZ R200, R15, c[0x0][0x23c], -R195.reuse ;  /* 0x00008f000fc87a23 */ /* 0x100fe400000108c3 */
[----:B------:R-:W-:Y:S02]  /*68a0*/  FMUL.FTZ R15, R0, R159 ;  /* 0x0000009f000f7220 */ /* 0x000fe40000410000 */
[----:B------:R-:W4:Y:S01]  /*68b0*/  LDSM.16.MT88.4 R156, [R224+0x16000] ;  /* 0x01600000e09c783b */ /* 0x000f220000004200 */
[C---:B------:R-:W-:Y:S01]  /*68c0*/  FMUL.FTZ R136, R2.reuse, R136 ;  /* 0x0000008802887220 */ /* 0x040fe20000410000 */
[----:B------:R-:W-:Y:S01]  /*68d0*/  MUFU.EX2 R199, R199 ;  /* 0x000000c700c77308 */ /* 0x000fe20000000800 */
[----:B------:R-:W-:Y:S02]  /*68e0*/  FMUL.FTZ R137, R2, R137 ;  /* 0x0000008902897220 */ /* 0x000fe40000410000 */
[C---:B------:R-:W-:Y:S02]  /*68f0*/  FMUL.FTZ R138, R0.reuse, R138 ;  /* 0x0000008a008a7220 */ /* 0x040fe40000410000 */
[----:B------:R-:W-:Y:S02]  /*6900*/  FMUL.FTZ R139, R0, R139 ;  /* 0x0000008b008b7220 */ /* 0x000fe40000410000 */
[C---:B------:R-:W-:Y:S02]  /*6910*/  FMUL.FTZ R140, R2.reuse, R140 ;  /* 0x0000008c028c7220 */ /* 0x040fe40000410000 */
[----:B------:R-:W-:Y:S01]  /*6920*/  FMUL.FTZ R141, R2, R141 ;  /* 0x0000008d028d7220 */ /* 0x000fe20000410000 */
[----:B------:R-:W5:Y:S01]  /*6930*/  MUFU.EX2 R200, R200 ;  /* 0x000000c800c87308 */ /* 0x000f620000000800 */
[C---:B------:R-:W-:Y:S01]  /*6940*/  FMUL.FTZ R142, R0.reuse, R142 ;  /* 0x0000008e008e7220 */ /* 0x040fe20000410000 */
[C---:B--2---:R-:W-:Y:S03]  /*6950*/  HMMA.16816.F32 R136, R160.reuse, R172, R136 ;  /* 0x000000aca088723c */ /* 0x044fe60000001888 */
[----:B------:R-:W-:Y:S02]  /*6960*/  FMUL.FTZ R143, R0, R143 ;  /* 0x0000008f008f7220 */ /* 0x000fe40000410000 */
[--C-:B------:R-:W-:Y:S02]  /*6970*/  FFMA.FTZ R201, R16, c[0x0][0x23c], -R196.reuse ;  /* 0x00008f0010c97a23 */ /* 0x100fe400000108c4 */
[----:B------:R-:W-:Y:S01]  /*6980*/  FFMA.FTZ R202, R17, c[0x0][0x23c], -R196 ;  /* 0x00008f0011ca7a23 */ /* 0x000fe200000108c4 */
[C---:B------:R-:W-:Y:S01]  /*6990*/  HMMA.16816.F32 R12, R160.reuse, R174, R12 ;  /* 0x000000aea00c723c */ /* 0x040fe2000000180c */
[----:B------:R-:W2:Y:S02]  /*69a0*/  LDSM.16.MT88.4 R172, [R226+0x10800] ;  /* 0x01080000e2ac783b */ /* 0x000ea40000004200 */
[----:B------:R-:W-:Y:S01]  /*69b0*/  MUFU.EX2 R201, R201 ;  /* 0x000000c900c97308 */ /* 0x000fe20000000800 */
[--C-:B------:R-:W-:Y:S02]  /*69c0*/  FFMA.FTZ R203, R18, c[0x0][0x23c], -R195.reuse ;  /* 0x00008f0012cb7a23 */ /* 0x100fe400000108c3 */
[----:B------:R-:W-:Y:S02]  /*69d0*/  FFMA.FTZ R204, R19, c[0x0][0x23c], -R195 ;  /* 0x00008f0013cc7a23 */ /* 0x000fe400000108c3 */
[C---:B---3--:R-:W-:Y:S04]  /*69e0*/  HMMA.16816.F32 R140, R160.reuse, R176, R140 ;  /* 0x000000b0a08c723c */ /* 0x048fe8000000188c */
[C---:B------:R-:W-:Y:S01]  /*69f0*/  FMUL.FTZ R144, R2.reuse, R144 ;  /* 0x0000009002907220 */ /* 0x040fe20000410000 */
[----:B------:R-:W3:Y:S01]  /*6a00*/  MUFU.EX2 R202, R202 ;  /* 0x000000ca00ca7308 */ /* 0x000ee20000000800 */
[----:B------:R-:W-:Y:S02]  /*6a10*/  FMUL.FTZ R145, R2, R145 ;  /* 0x0000009102917220 */ /* 0x000fe40000410000 */
[C---:B------:R-:W-:Y:S04]  /*6a20*/  FMUL.FTZ R146, R0.reuse, R146 ;  /* 0x0000009200927220 */ /* 0x040fe80000410000 */
[----:B------:R-:W-:Y:S02]  /*6a30*/  FMUL.FTZ R147, R0, R147 ;  /* 0x0000009300937220 */ /* 0x000fe40000410000 */
[----:B------:R-:W-:Y:S01]  /*6a40*/  FMUL.FTZ R16, R2, R152 ;  /* 0x0000009802107220 */ /* 0x000fe20000410000 */
[----:B------:R-:W-:Y:S01]  /*6a50*/  MUFU.EX2 R203, R203 ;  /* 0x000000cb00cb7308 */ /* 0x000fe20000000800 */
[----:B-1----:R-:W-:Y:S01]  /*6a60*/  F2FP.PACK_AB R152, R198, R197 ;  /* 0x000000c5c698723e */ /* 0x002fe200000000ff */
[----:B------:R-:W-:Y:S01]  /*6a70*/  FMUL.FTZ R17, R2, R153 ;  /* 0x0000009902117220 */ /* 0x000fe20000410000 */
[----:B-----5:R-:W-:Y:S01]  /*6a80*/  F2FP.PACK_AB R153, R200, R199 ;  /* 0x000000c7c899723e */ /* 0x020fe200000000ff */
[C---:B------:R-:W-:Y:S01]  /*6a90*/  HMMA.16816.F32 R144, R160.reuse, R178, R144 ;  /* 0x000000b2a090723c */ /* 0x040fe20000001890 */
[----:B------:R-:W1:Y:S02]  /*6aa0*/  LDSM.16.MT88.4 R176, [R225+0x10800] ;  /* 0x01080000e1b0783b */ /* 0x000e640000004200 */
[C---:B------:R-:W-:Y:S02]  /*6ab0*/  FMUL.FTZ R18, R0.reuse, R154 ;  /* 0x0000009a00127220 */ /* 0x040fe40000410000 */
[----:B------:R-:W-:Y:S01]  /*6ac0*/  FMUL.FTZ R19, R0, R155 ;  /* 0x0000009b00137220 */ /* 0x000fe20000410000 */
[----:B------:R-:W5:Y:S01]  /*6ad0*/  MUFU.EX2 R204, R204 ;  /* 0x000000cc00cc7308 */ /* 0x000f620000000800 */
[C---:B------:R-:W-:Y:S02]  /*6ae0*/  FMUL.FTZ R148, R2.reuse, R148 ;  /* 0x0000009402947220 */ /* 0x040fe40000410000 */
[----:B------:R-:W-:Y:S03]  /*6af0*/  FMUL.FTZ R149, R2, R149 ;  /* 0x0000009502957220 */ /* 0x000fe60000410000 */
[C---:B----4-:R-:W-:Y:S03]  /*6b00*/  HMMA.16816.F32 R16, R160.reuse, R156, R16 ;  /* 0x0000009ca010723c */ /* 0x050fe60000001810 */
[----:B------:R-:W-:Y:S01]  /*6b10*/  FMUL.FTZ R150, R0, R150 ;  /* 0x0000009600967220 */ /* 0x000fe20000410000 */
[----:B---3--:R-:W-:Y:S01]  /*6b20*/  F2FP.PACK_AB R154, R202, R201 ;  /* 0x000000c9ca9a723e */ /* 0x008fe200000000ff */
[----:B------:R-:W-:Y:S02]  /*6b30*/  FMUL.FTZ R151, R0, R151 ;  /* 0x0000009700977220 */ /* 0x000fe40000410000 */
[----:B------:R-:W-:Y:S02]  /*6b40*/  FFMA.FTZ R166, R2, R251, R166 ;  /* 0x000000fb02a67223 */ /* 0x000fe400000100a6 */
[----:B------:R-:W-:Y:S03]  /*6b50*/  FFMA.FTZ R6, R0, R249, R6 ;  /* 0x000000f900067223 */ /* 0x000fe60000010006 */
[----:B------:R-:W-:Y:S01]  /*6b60*/  HMMA.16816.F32 R148, R160, R158, R148 ;  /* 0x0000009ea094723c */ /* 0x000fe20000001894 */
[----:B------:R-:W3:Y:S02]  /*6b70*/  LDSM.16.MT88.4 R156, [R224+0x10800] ;  /* 0x01080000e09c783b */ /* 0x000ee40000004200 */
[----:B------:R-:W-:Y:S01]  /*6b80*/  MOV R0, R3 ;  /* 0x0000000300007202 */ /* 0x000fe20000000f00 */
[----:B------:R-:W-:Y:S01]  /*6b90*/  FADD.FTZ R166, R5, R166 ;  /* 0x000000a605a67221 */ /* 0x000fe20000010000 */
[----:B-----5:R-:W-:Y:S01]  /*6ba0*/  F2FP.PACK_AB R155, R204, R203 ;  /* 0x000000cbcc9b723e */ /* 0x020fe200000000ff */
[----:B------:R-:W-:Y:S03]  /*6bb0*/  FADD.FTZ R6, R7, R6 ;  /* 0x0000000607067221 */ /* 0x000fe60000010000 */
[----:B------:R-:W4:Y:S03]  /*6bc0*/  LDSM.16.MT88.4 R160, [R228+0x12800] ;  /* 0x01280000e4a0783b */ /* 0x000f260000004200 */
[----:B------:R-:W-:Y:S01]  /*6bd0*/  FADD.FTZ R167, R167, R166 ;  /* 0x000000a6a7a77221 */ /* 0x000fe20000010000 */
[C---:B------:R-:W-:Y:S05]  /*6be0*/  HMMA.16816.F32 R8, R152.reuse, R168, R8 ;  /* 0x000000a89808723c */ /* 0x040fea0000001808 */
[----:B------:R-:W-:Y:S02]  /*6bf0*/  FADD.FTZ R193, R193, R6 ;  /* 0x00000006c1c17221 */ /* 0x000fe40000010000 */
[----:B------:R-:W-:Y:S01]  /*6c00*/  FADD.FTZ R192, R192, R167 ;  /* 0x000000a7c0c07221 */ /* 0x000fe20000010000 */
[C---:B------:R-:W-:Y:S01]  /*6c10*/  HMMA.16816.F32 R36, R152.reuse, R170, R36 ;  /* 0x000000aa9824723c */ /* 0x040fe20000001824 */
[----:B------:R-:W5:Y:S03]  /*6c20*/  LDSM.16.MT88.4 R168, [R224+0x12800] ;  /* 0x01280000e0a8783b */ /* 0x000f660000004200 */
[----:B------:R-:W-:Y:S02]  /*6c30*/  FADD.FTZ R194, R194, R193 ;  /* 0x000000c1c2c27221 */ /* 0x000fe40000010000 */
[----:B------:R-:W-:Y:S02]  /*6c40*/  FADD.FTZ R197, R197, R192 ;  /* 0x000000c0c5c57221 */ /* 0x000fe40000010000 */
[C---:B--2---:R-:W-:Y:S04]  /*6c50*/  HMMA.16816.F32 R40, R152.reuse, R172, R40 ;  /* 0x000000ac9828723c */ /* 0x044fe80000001828 */
[----:B------:R-:W-:Y:S02]  /*6c60*/  FADD.FTZ R199, R199, R194 ;  /* 0x000000c2c7c77221 */ /* 0x000fe40000010000 */
[----:B------:R-:W-:Y:S02]  /*6c70*/  FADD.FTZ R198, R198, R197 ;  /* 0x000000c5c6c67221 */ /* 0x000fe40000010000 */
[C---:B------:R-:W-:Y:S01]  /*6c80*/  HMMA.16816.F32 R44, R152.reuse, R174, R44 ;  /* 0x000000ae982c723c */ /* 0x040fe2000000182c */
[----:B------:R-:W2:Y:S03]  /*6c90*/  LDSM.16.MT88.4 R172, [R228+0x14800] ;  /* 0x01480000e4ac783b */ /* 0x000ea60000004200 */
[----:B------:R-:W-:Y:S02]  /*6ca0*/  FADD.FTZ R200, R200, R199 ;  /* 0x000000c7c8c87221 */ /* 0x000fe40000010000 */
[----:B------:R-:W-:Y:S02]  /*6cb0*/  FADD.FTZ R5, R201, R198 ;  /* 0x000000c6c9057221 */ /* 0x000fe40000010000 */
[C---:B-1----:R-:W-:Y:S04]  /*6cc0*/  HMMA.16816.F32 R48, R152.reuse, R176, R48 ;  /* 0x000000b09830723c */ /* 0x042fe80000001830 */
[----:B------:R-:W-:Y:S02]  /*6cd0*/  FADD.FTZ R7, R203, R200 ;  /* 0x000000c8cb077221 */ /* 0x000fe40000010000 */
[----:B------:R-:W-:Y:S02]  /*6ce0*/  FADD.FTZ R5, R202, R5 ;  /* 0x00000005ca057221 */ /* 0x000fe40000010000 */
[C---:B------:R-:W-:Y:S01]  /*6cf0*/  HMMA.16816.F32 R52, R152.reuse, R178, R52 ;  /* 0x000000b29834723c */ /* 0x040fe20000001834 */
[----:B------:R-:W-:Y:S03]  /*6d00*/  LDSM.16.MT88.4 R176, [R224+0x15800] ;  /* 0x01580000e0b0783b */ /* 0x000fe60000004200 */
[----:B------:R-:W-:Y:S04]  /*6d10*/  FADD.FTZ R7, R204, R7 ;  /* 0x00000007cc077221 */ /* 0x000fe80000010000 */
[C---:B---3--:R-:W-:Y:S08]  /*6d20*/  HMMA.16816.F32 R56, R152.reuse, R156, R56 ;  /* 0x0000009c9838723c */ /* 0x048ff00000001838 */
[C---:B------:R-:W-:Y:S01]  /*6d30*/  HMMA.16816.F32 R60, R152.reuse, R158, R60 ;  /* 0x0000009e983c723c */ /* 0x040fe2000000183c */
[----:B------:R-:W1:Y:S07]  /*6d40*/  LDSM.16.MT88.4 R156, [R225+0x14800] ;  /* 0x01480000e19c783b */ /* 0x000e6e0000004200 */
[C---:B----4-:R-:W-:Y:S08]  /*6d50*/  HMMA.16816.F32 R64, R152.reuse, R160, R64 ;  /* 0x000000a09840723c */ /* 0x050ff00000001840 */
[C---:B------:R-:W-:Y:S01]  /*6d60*/  HMMA.16816.F32 R68, R152.reuse, R162, R68 ;  /* 0x000000a29844723c */ /* 0x040fe20000001844 */
[----:B------:R-:W3:Y:S07]  /*6d70*/  LDSM.16.MT88.4 R160, [R224+0x14800] ;  /* 0x01480000e0a0783b */ /* 0x000eee0000004200 */
[C---:B------:R-:W-:Y:S07]  /*6d80*/  HMMA.16816.F32 R72, R152.reuse, R180, R72 ;  /* 0x000000b49848723c */ /* 0x040fee0000001848 */
[--C-:B------:R-:W-:Y:S01]  /*6d90*/  FFMA.FTZ R180, R20, c[0x0][0x23c], -R196.reuse ;  /* 0x00008f0014b47a23 */ /* 0x100fe200000108c4 */
[C---:B------:R-:W-:Y:S04]  /*6da0*/  HMMA.16816.F32 R76, R152.reuse, R182, R76 ;  /* 0x000000b6984c723c */ /* 0x040fe8000000184c */
[--C-:B------:R-:W-:Y:S01]  /*6db0*/  FFMA.FTZ R181, R21, c[0x0][0x23c], -R196.reuse ;  /* 0x00008f0015b57a23 */ /* 0x100fe200000108c4 */
[----:B------:R-:W-:Y:S02]  /*6dc0*/  MUFU.EX2 R180, R180 ;  /* 0x000000b400b47308 */ /* 0x000fe40000000800 */
[--C-:B------:R-:W-:Y:S01]  /*6dd0*/  FFMA.FTZ R182, R22, c[0x0][0x23c], -R195.reuse ;  /* 0x00008f0016b67a23 */ /* 0x100fe200000108c3 */
[C---:B------:R-:W-:Y:S04]  /*6de0*/  HMMA.16816.F32 R80, R152.reuse, R184, R80 ;  /* 0x000000b89850723c */ /* 0x040fe80000001850 */
[--C-:B------:R-:W-:Y:S02]  /*6df0*/  FFMA.FTZ R183, R23, c[0x0][0x23c], -R195.reuse ;  /* 0x00008f0017b77a23 */ /* 0x100fe400000108c3 */
[----:B------:R-:W-:Y:S01]  /*6e00*/  LDSM.16.MT88.4 R20, [R225+0x16800] ;  /* 0x01680000e114783b */ /* 0x000fe20000004200 */
[--C-:B------:R-:W-:Y:S01]  /*6e10*/  FFMA.FTZ R184, R24, c[0x0][0x23c], -R196.reuse ;  /* 0x00008f0018b87a23 */ /* 0x100fe200000108c4 */
[C---:B------:R-:W-:Y:S01]  /*6e20*/  HMMA.16816.F32 R84, R152.reuse, R186, R84 ;  /* 0x000000ba9854723c */ /* 0x040fe20000001854 */
[----:B------:R-:W4:Y:S03]  /*6e30*/  MUFU.EX2 R181, R181 ;  /* 0x000000b500b57308 */ /* 0x000f260000000800 */
[--C-:B------:R-:W-:Y:S03]  /*6e40*/  FFMA.FTZ R185, R25, c[0x0][0x23c], -R196.reuse ;  /* 0x00008f0019b97a23 */ /* 0x100fe600000108c4 */
[--C-:B------:R-:W-:Y:S01]  /*6e50*/  FFMA.FTZ R186, R26, c[0x0][0x23c], -R195.reuse ;  /* 0x00008f001aba7a23 */ /* 0x100fe200000108c3 */
[C---:B-----5:R-:W-:Y:S03]  /*6e60*/  HMMA.16816.F32 R88, R152.reuse, R168, R88 ;  /* 0x000000a89858723c */ /* 0x060fe60000001858 */
[----:B------:R-:W-:Y:S01]  /*6e70*/  MUFU.EX2 R182, R182 ;  /* 0x000000b600b67308 */ /* 0x000fe20000000800 */
[--C-:B------:R-:W-:Y:S02]  /*6e80*/  FFMA.FTZ R187, R27, c[0x0][0x23c], -R195.reuse ;  /* 0x00008f001bbb7a23 */ /* 0x100fe400000108c3 */
[----:B------:R-:W-:Y:S02]  /*6e90*/  LDSM.16.MT88.4 R24, [R226+0x11000] ;  /* 0x01100000e218783b */ /* 0x000fe40000004200 */
[C---:B------:R-:W-:Y:S05]  /*6ea0*/  HMMA.16816.F32 R92, R152.reuse, R170, R92 ;  /* 0x000000aa985c723c */ /* 0x040fea000000185c */
[----:B------:R-:W5:Y:S01]  /*6eb0*/  MUFU.EX2 R183, R183 ;  /* 0x000000b700b77308 */ /* 0x000f620000000800 */
[----:B------:R-:W3:Y:S02]  /*6ec0*/  LDSM.16.MT88.4 R168, [R228+0x16800] ;  /* 0x01680000e4a8783b */ /* 0x000ee40000004200 */
[C---:B--2---:R-:W-:Y:S07]  /*6ed0*/  HMMA.16816.F32 R96, R152.reuse, R172, R96 ;  /* 0x000000ac9860723c */ /* 0x044fee0000001860 */
[----:B------:R-:W-:Y:S01]  /*6ee0*/  MUFU.EX2 R184, R184 ;  /* 0x000000b800b87308 */ /* 0x000fe20000000800 */
[C---:B------:R-:W-:Y:S01]  /*6ef0*/  HMMA.16816.F32 R100, R152.reuse, R174, R100 ;  /* 0x000000ae9864723c */ /* 0x040fe20000001864 */
[----:B------:R-:W2:Y:S07]  /*6f00*/  LDSM.16.MT88.4 R172, [R226+0x16800] ;  /* 0x01680000e2ac783b */ /* 0x000eae0000004200 */
[C---:B------:R-:W-:Y:S01]  /*6f10*/  HMMA.16816.F32 R104, R152.reuse, R188, R104 ;  /* 0x000000bc9868723c */ /* 0x040fe20000001868 */
[----:B------:R-:W2:Y:S06]  /*6f20*/  MUFU.EX2 R185, R185 ;  /* 0x000000b900b97308 */ /* 0x000eac0000000800 */
[--C-:B------:R-:W-:Y:S01]  /*6f30*/  FFMA.FTZ R188, R28, c[0x0][0x23c], -R196.reuse ;  /* 0x00008f001cbc7a23 */ /* 0x100fe200000108c4 */
[C---:B------:R-:W-:Y:S03]  /*6f40*/  HMMA.16816.F32 R108, R152.reuse, R190, R108 ;  /* 0x000000be986c723c */ /* 0x040fe6000000186c */
[----:B------:R-:W-:Y:S01]  /*6f50*/  MUFU.EX2 R186, R186 ;  /* 0x000000ba00ba7308 */ /* 0x000fe20000000800 */
[--C-:B------:R-:W-:Y:S02]  /*6f60*/  FFMA.FTZ R189, R29, c[0x0][0x23c], -R196.reuse ;  /* 0x00008f001dbd7a23 */ /* 0x100fe400000108c4 */
[----:B------:R-:W-:Y:S02]  /*6f70*/  FFMA.FTZ R196, R33, c[0x0][0x23c], -R196 ;  /* 0x00008f0021c47a23 */ /* 0x000fe400000108c4 */
[C---:B-1----:R-:W-:Y:S04]  /*6f80*/  HMMA.16816.F32 R112, R152.reuse, R156, R112 ;  /* 0x0000009c9870723c */ /* 0x042fe80000001870 */
[--C-:B------:R-:W-:Y:S01]  /*6f90*/  FFMA.FTZ R190, R30, c[0x0][0x23c], -R195.reuse ;  /* 0x00008f001ebe7a23 */ /* 0x100fe200000108c3 */
[----:B------:R-:W1:Y:S01]  /*6fa0*/  MUFU.EX2 R187, R187 ;  /* 0x000000bb00bb7308 */ /* 0x000e620000000800 */
[--C-:B------:R-:W-:Y:S02]  /*6fb0*/  FFMA.FTZ R191, R31, c[0x0][0x23c], -R195.reuse ;  /* 0x00008f001fbf7a23 */ /* 0x100fe400000108c3 */
[C---:B------:R-:W-:Y:S01]  /*6fc0*/  HMMA.16816.F32 R116, R152.reuse, R158, R116 ;  /* 0x0000009e9874723c */ /* 0x040fe20000001874 */
[----:B------:R-:W1:Y:S03]  /*6fd0*/  LDSM.16.MT88.4 R156, [R224+0x16800] ;  /* 0x01680000e09c783b */ /* 0x000e660000004200 */
[----:B------:R-:W-:Y:S03]  /*6fe0*/  FFMA.FTZ R195, R35, c[0x0][0x23c], -R195 ;  /* 0x00008f0023c37a23 */ /* 0x000fe600000108c3 */
[----:B------:R-:W-:Y:S01]  /*6ff0*/  MUFU.EX2 R188, R188 ;  /* 0x000000bc00bc7308 */ /* 0x000fe20000000800 */
[C---:B---3--:R-:W-:Y:S01]  /*7000*/  HMMA.16816.F32 R120, R152.reuse, R160, R120 ;  /* 0x000000a09878723c */ /* 0x048fe20000001878 */
[----:B------:R-:W-:Y:S07]  /*7010*/  LDSM.16.MT88.4 R28, [R225+0x17000] ;  /* 0x01700000e11c783b */ /* 0x000fee0000004200 */
[C---:B------:R-:W-:Y:S01]  /*7020*/  HMMA.16816.F32 R124, R152.reuse, R162, R124 ;  /* 0x000000a2987c723c */ /* 0x040fe2000000187c */
[----:B------:R-:W3:Y:S01]  /*7030*/  LDSM.16.MT88.4 R160, [R228+0x11000] ;  /* 0x01100000e4a0783b */ /* 0x000ee20000004200 */
[----:B------:R-:W1:Y:S06]  /*7040*/  MUFU.EX2 R189, R189 ;  /* 0x000000bd00bd7308 */ /* 0x000e6c0000000800 */
[C---:B------:R-:W-:Y:S01]  /*7050*/  HMMA.16816.F32 R128, R152.reuse, R168, R128 ;  /* 0x000000a89880723c */ /* 0x040fe20000001880 */
[----:B------:R-:W-:Y:S03]  /*7060*/  LDSM.16.MT88.4 R32, [R226+0x11800] ;  /* 0x01180000e220783b */ /* 0x000fe60000004200 */
[----:B------:R-:W-:Y:S04]  /*7070*/  MUFU.EX2 R190, R190 ;  /* 0x000000be00be7308 */ /* 0x000fe80000000800 */
[C---:B------:R-:W-:Y:S01]  /*7080*/  HMMA.16816.F32 R132, R152.reuse, R170, R132 ;  /* 0x000000aa9884723c */ /* 0x040fe20000001884 */
[----:B------:R-:W3:Y:S05]  /*7090*/  LDSM.16.MT88.4 R168, [R225+0x11000] ;  /* 0x01100000e1a8783b */ /* 0x000eea0000004200 */
[----:B------:R-:W1:Y:S02]  /*70a0*/  MUFU.EX2 R191, R191 ;  /* 0x000000bf00bf7308 */ /* 0x000e640000000800 */
[C---:B--2---:R-:W-:Y:S08]  /*70b0*/  HMMA.16816.F32 R136, R152.reuse, R172, R136 ;  /* 0x000000ac9888723c */ /* 0x044ff00000001888 */
[C---:B------:R-:W-:Y:S01]  /*70c0*/  HMMA.16816.F32 R12, R152.reuse, R174, R12 ;  /* 0x000000ae980c723c */ /* 0x040fe2000000180c */
[----:B------:R-:W2:Y:S01]  /*70d0*/  LDSM.16.MT88.4 R172, [R224+0x11000] ;  /* 0x01100000e0ac783b */ /* 0x000ea20000004200 */
[----:B------:R-:W2:Y:S06]  /*70e0*/  MUFU.EX2 R196, R196 ;  /* 0x000000c400c47308 */ /* 0x000eac0000000800 */
[C---:B------:R-:W-:Y:S04]  /*70f0*/  HMMA.16816.F32 R140, R152.reuse, R20, R140 ;  /* 0x00000014988c723c */ /* 0x040fe8000000188c */
[----:B------:R-:W2:Y:S03]  /*7100*/  MUFU.EX2 R195, R195 ;  /* 0x000000c300c37308 */ /* 0x000ea60000000800 */
[----:B----4-:R-:W-:Y:S01]  /*7110*/  F2FP.PACK_AB R20, R181, R180 ;  /* 0x000000b4b514723e */ /* 0x010fe200000000ff */
[C---:B------:R-:W-:Y:S04]  /*7120*/  HMMA.16816.F32 R144, R152.reuse, R22, R144 ;  /* 0x000000169890723c */ /* 0x040fe80000001890 */
[----:B-----5:R-:W-:Y:S01]  /*7130*/  F2FP.PACK_AB R21, R183, R182 ;  /* 0x000000b6b715723e */ /* 0x020fe200000000ff */
[----:B------:R-:W-:Y:S02]  /*7140*/  FADD.FTZ R180, R180, R5 ;  /* 0x00000005b4b47221 */ /* 0x000fe40000010000 */
[----:B------:R-:W-:Y:S01]  /*7150*/  F2FP.PACK_AB R22, R185, R184 ;  /* 0x000000b8b916723e */ /* 0x000fe200000000ff */
[C---:B-1----:R-:W-:Y:S04]  /*7160*/  HMMA.16816.F32 R16, R152.reuse, R156, R16 ;  /* 0x0000009c9810723c */ /* 0x042fe80000001810 */
[----:B------:R-:W-:Y:S01]  /*7170*/  F2FP.PACK_AB R23, R187, R186 ;  /* 0x000000babb17723e */ /* 0x000fe200000000ff */
[----:B------:R-:W-:Y:S02]  /*7180*/  FADD.FTZ R182, R182, R7 ;  /* 0x00000007b6b67221 */ /* 0x000fe40000010000 */
[----:B------:R-:W-:Y:S01]  /*7190*/  FADD.FTZ R181, R181, R180 ;  /* 0x000000b4b5b57221 */ /* 0x000fe20000010000 */
[----:B------:R-:W-:Y:S01]  /*71a0*/  HMMA.16816.F32 R148, R152, R158, R148 ;  /* 0x0000009e9894723c */ /* 0x000fe20000001894 */
[----:B------:R-:W1:Y:S03]  /*71b0*/  LDSM.16.MT88.4 R152, [R228+0x13000] ;  /* 0x01300000e498783b */ /* 0x000e660000004200 */
[----:B------:R-:W-:Y:S02]  /*71c0*/  FADD.FTZ R183, R183, R182 ;  /* 0x000000b6b7b77221 */ /* 0x000fe40000010000 */
[----:B------:R-:W-:Y:S02]  /*71d0*/  FADD.FTZ R184, R184, R181 ;  /* 0x000000b5b8b87221 */ /* 0x000fe40000010000 */
[C---:B---3--:R-:W-:Y:S01]  /*71e0*/  HMMA.16816.F32 R8, R20.reuse, R160, R8 ;  /* 0x000000a01408723c */ /* 0x048fe20000001808 */
[----:B------:R-:W3:Y:S04]  /*71f0*/  LDSM.16.MT88.4 R156, [R226+0x13000] ;  /* 0x01300000e29c783b */ /* 0x000ee80000004200 */
[----:B------:R-:W-:Y:S02]  /*7200*/  FADD.FTZ R186, R186, R183 ;  /* 0x000000b7baba7221 */ /* 0x000fe40000010000 */
[----:B------:R-:W-:Y:S01]  /*7210*/  FADD.FTZ R185, R185, R184 ;  /* 0x000000b8b9b97221 */ /* 0x000fe20000010000 */
[C---:B------:R-:W-:Y:S01]  /*7220*/  HMMA.16816.F32 R36, R20.reuse, R162, R36 ;  /* 0x000000a21424723c */ /* 0x040fe20000001824 */
[----:B------:R-:W4:Y:S03]  /*7230*/  LDSM.16.MT88.4 R160, [R225+0x13000] ;  /* 0x01300000e1a0783b */ /* 0x000f260000004200 */
[----:B------:R-:W-:Y:S04]  /*7240*/  FADD.FTZ R187, R187, R186 ;  /* 0x000000babbbb7221 */ /* 0x000fe80000010000 */
[C---:B------:R-:W-:Y:S08]  /*7250*/  HMMA.16816.F32 R40, R20.reuse, R24, R40 ;  /* 0x000000181428723c */ /* 0x040ff00000001828 */
[C---:B------:R-:W-:Y:S01]  /*7260*/  HMMA.16816.F32 R44, R20.reuse, R26, R44 ;  /* 0x0000001a142c723c */ /* 0x040fe2000000182c */
[----:B------:R-:W5:Y:S07]  /*7270*/  LDSM.16.MT88.4 R24, [R224+0x13000] ;  /* 0x01300000e018783b */ /* 0x000f6e0000004200 */
[C---:B------:R-:W-:Y:S08]  /*7280*/  HMMA.16816.F32 R48, R20.reuse, R168, R48 ;  /* 0x000000a81430723c */ /* 0x040ff00000001830 */
[C---:B------:R-:W-:Y:S01]  /*7290*/  HMMA.16816.F32 R52, R20.reuse, R170, R52 ;  /* 0x000000aa1434723c */ /* 0x040fe20000001834 */
[----:B------:R-:W4:Y:S07]  /*72a0*/  LDSM.16.MT88.4 R168, [R228+0x15000] ;  /* 0x01500000e4a8783b */ /* 0x000f2e0000004200 */
[C---:B--2---:R-:W-:Y:S08]  /*72b0*/  HMMA.16816.F32 R56, R20.reuse, R172, R56 ;  /* 0x000000ac1438723c */ /* 0x044ff00000001838 */
[C---:B------:R-:W-:Y:S01]  /*72c0*/  HMMA.16816.F32 R60, R20.reuse, R174, R60 ;  /* 0x000000ae143c723c */ /* 0x040fe2000000183c */
[----:B------:R-:W2:Y:S07]  /*72d0*/  LDSM.16.MT88.4 R172, [R226+0x15000] ;  /* 0x01500000e2ac783b */ /* 0x000eae0000004200 */
[C---:B-1----:R-:W-:Y:S08]  /*72e0*/  HMMA.16816.F32 R64, R20.reuse, R152, R64 ;  /* 0x000000981440723c */ /* 0x042ff00000001840 */
[C---:B------:R-:W-:Y:S01]  /*72f0*/  HMMA.16816.F32 R68, R20.reuse, R154, R68 ;  /* 0x0000009a1444723c */ /* 0x040fe20000001844 */
[----:B------:R-:W1:Y:S07]  /*7300*/  LDSM.16.MT88.4 R152, [R225+0x15000] ;  /* 0x01500000e198783b */ /* 0x000e6e0000004200 */
[C---:B---3--:R-:W-:Y:S08]  /*7310*/  HMMA.16816.F32 R72, R20.reuse, R156, R72 ;  /* 0x0000009c1448723c */ /* 0x048ff00000001848 */
[C---:B------:R-:W-:Y:S01]  /*7320*/  HMMA.16816.F32 R76, R20.reuse, R158, R76 ;  /* 0x0000009e144c723c */ /* 0x040fe2000000184c */
[----:B------:R-:W3:Y:S07]  /*7330*/  LDSM.16.MT88.4 R156, [R224+0x15000] ;  /* 0x01500000e09c783b */ /* 0x000eee0000004200 */
[C---:B----4-:R-:W-:Y:S08]  /*7340*/  HMMA.16816.F32 R80, R20.reuse, R160, R80 ;  /* 0x000000a01450723c */ /* 0x050ff00000001850 */
[C---:B------:R-:W-:Y:S01]  /*7350*/  HMMA.16816.F32 R84, R20.reuse, R162, R84 ;  /* 0x000000a21454723c */ /* 0x040fe20000001854 */
[----:B------:R-:W-:Y:S07]  /*7360*/  LDSM.16.MT88.4 R160, [R226+0x17000] ;  /* 0x01700000e2a0783b */ /* 0x000fee0000004200 */
[C---:B-----5:R-:W-:Y:S08]  /*7370*/  HMMA.16816.F32 R88, R20.reuse, R24, R88 ;  /* 0x000000181458723c */ /* 0x060ff00000001858 */
[C---:B------:R-:W-:Y:S01]  /*7380*/  HMMA.16816.F32 R92, R20.reuse, R26, R92 ;  /* 0x0000001a145c723c */ /* 0x040fe2000000185c */
[----:B------:R-:W4:Y:S07]  /*7390*/  LDSM.16.MT88.4 R24, [R228+0x17000] ;  /* 0x01700000e418783b */ /* 0x000f2e0000004200 */
[C---:B------:R-:W-:Y:S08]  /*73a0*/  HMMA.16816.F32 R96, R20.reuse, R168, R96 ;  /* 0x000000a81460723c */ /* 0x040ff00000001860 */
[C---:B------:R-:W-:Y:S01]  /*73b0*/  HMMA.16816.F32 R100, R20.reuse, R170, R100 ;  /* 0x000000aa1464723c */ /* 0x040fe20000001864 */
[----:B------:R-:W-:Y:S07]  /*73c0*/  LDSM.16.MT88.4 R168, [R228+0x15800] ;  /* 0x01580000e4a8783b */ /* 0x000fee0000004200 */
[C---:B--2---:R-:W-:Y:S08]  /*73d0*/  HMMA.16816.F32 R104, R20.reuse, R172, R104 ;  /* 0x000000ac1468723c */ /* 0x044ff00000001868 */
[C---:B------:R-:W-:Y:S01]  /*73e0*/  HMMA.16816.F32 R108, R20.reuse, R174, R108 ;  /* 0x000000ae146c723c */ /* 0x040fe2000000186c */
[----:B------:R-:W-:Y:S07]  /*73f0*/  LDSM.16.MT88.4 R172, [R225+0x15800] ;  /* 0x01580000e1ac783b */ /* 0x000fee0000004200 */
[C---:B-1----:R-:W-:Y:S08]  /*7400*/  HMMA.16816.F32 R112, R20.reuse, R152, R112 ;  /* 0x000000981470723c */ /* 0x042ff00000001870 */
[C---:B------:R-:W-:Y:S01]  /*7410*/  HMMA.16816.F32 R116, R20.reuse, R154, R116 ;  /* 0x0000009a1474723c */ /* 0x040fe20000001874 */
[----:B------:R-:W1:Y:S07]  /*7420*/  LDSM.16.MT88.4 R152, [R224+0x17000] ;  /* 0x01700000e098783b */ /* 0x000e6e0000004200 */
[C---:B---3--:R-:W-:Y:S08]  /*7430*/  HMMA.16816.F32 R120, R20.reuse, R156, R120 ;  /* 0x0000009c1478723c */ /* 0x048ff00000001878 */
[C---:B------:R-:W-:Y:S01]  /*7440*/  HMMA.16816.F32 R124, R20.reuse, R158, R124 ;  /* 0x0000009e147c723c */ /* 0x040fe2000000187c */
[----:B------:R-:W-:Y:S07]  /*7450*/  LDSM.16.MT88.4 R156, [R225+0x11800] ;  /* 0x01180000e19c783b */ /* 0x000fee0000004200 */
[C---:B----4-:R-:W-:Y:S08]  /*7460*/  HMMA.16816.F32 R128, R20.reuse, R24, R128 ;  /* 0x000000181480723c */ /* 0x050ff00000001880 */
[C---:B------:R-:W-:Y:S01]  /*7470*/  HMMA.16816.F32 R132, R20.reuse, R26, R132 ;  /* 0x0000001a1484723c */ /* 0x040fe20000001884 */
[----:B------:R-:W2:Y:S07]  /*7480*/  LDSM.16.MT88.4 R24, [R228+0x11800] ;  /* 0x01180000e418783b */ /* 0x000eae0000004200 */
[C---:B------:R-:W-:Y:S08]  /*7490*/  HMMA.16816.F32 R136, R20.reuse, R160, R136 ;  /* 0x000000a01488723c */ /* 0x040ff00000001888 */
[C---:B------:R-:W-:Y:S08]  /*74a0*/  HMMA.16816.F32 R12, R20.reuse, R162, R12 ;  /* 0x000000a2140c723c */ /* 0x040ff0000000180c */
[C---:B------:R-:W-:Y:S08]  /*74b0*/  HMMA.16816.F32 R140, R20.reuse, R28, R140 ;  /* 0x0000001c148c723c */ /* 0x040ff0000000188c */
[C---:B------:R-:W-:Y:S01]  /*74c0*/  HMMA.16816.F32 R144, R20.reuse, R30, R144 ;  /* 0x0000001e1490723c */ /* 0x040fe20000001890 */
[----:B------:R-:W3:Y:S07]  /*74d0*/  LDSM.16.MT88.4 R28, [R224+0x11800] ;  /* 0x01180000e01c783b */ /* 0x000eee0000004200 */
[C---:B-1----:R-:W-:Y:S08]  /*74e0*/  HMMA.16816.F32 R16, R20.reuse, R152, R16 ;  /* 0x000000981410723c */ /* 0x042ff00000001810 */
[----:B------:R-:W-:Y:S01]  /*74f0*/  HMMA.16816.F32 R148, R20, R154, R148 ;  /* 0x0000009a1494723c */ /* 0x000fe20000001894 */
[----:B------:R-:W-:Y:S06]  /*7500*/  LDSM.16.MT88.4 R152, [R224+0x13800] ;  /* 0x01380000e098783b */ /* 0x000fec0000004200 */
[----:B------:R-:W-:Y:S01]  /*7510*/  F2FP.PACK_AB R20, R189, R188 ;  /* 0x000000bcbd14723e */ /* 0x000fe200000000ff */
[----:B------:R-:W-:Y:S01]  /*7520*/  FADD.FTZ R188, R188, R185 ;  /* 0x000000b9bcbc7221 */ /* 0x000fe20000010000 */
[----:B------:R-:W-:Y:S03]  /*7530*/  F2FP.PACK_AB R21, R191, R190 ;  /* 0x000000bebf15723e */ /* 0x000fe600000000ff */
[----:B------:R-:W-:Y:S01]  /*7540*/  F2FP.PACK_AB R22, R196, R205 ;  /* 0x000000cdc416723e */ /* 0x000fe200000000ff */
[----:B------:R-:W-:Y:S01]  /*7550*/  FADD.FTZ R190, R190, R187 ;  /* 0x000000bbbebe7221 */ /* 0x000fe20000010000 */
[----:B------:R-:W-:Y:S01]  /*7560*/  F2FP.PACK_AB R23, R195, R206 ;  /* 0x000000cec317723e */ /* 0x000fe200000000ff */
[----:B------:R-:W-:Y:S02]  /*7570*/  FADD.FTZ R188, R189, R188 ;  /* 0x000000bcbdbc7221 */ /* 0x000fe40000010000 */
[----:B------:R-:W-:Y:S02]  /*7580*/  FADD.FTZ R191, R191, R190 ;  /* 0x000000bebfbf7221 */ /* 0x000fe40000010000 */
[----:B------:R-:W-:Y:S02]  /*7590*/  FADD.FTZ R205, R205, R188 ;  /* 0x000000bccdcd7221 */ /* 0x000fe40000010000 */
[C---:B--2---:R-:W-:Y:S01]  /*75a0*/  HMMA.16816.F32 R160, R20.reuse, R24, R8 ;  /* 0x0000001814a0723c */ /* 0x044fe20000001808 */
[----:B------:R-:W1:Y:S02]  /*75b0*/  LDSM.16.MT88.4 R8, [R228+0x13800] ;  /* 0x01380000e408783b */ /* 0x000e640000004200 */
[----:B------:R-:W-:Y:S02]  /*75c0*/  FADD.FTZ R206, R206, R191 ;  /* 0x000000bfcece7221 */ /* 0x000fe40000010000 */
[----:B------:R-:W-:Y:S02]  /*75d0*/  FADD.FTZ R251, R196, R205 ;  /* 0x000000cdc4fb7221 */ /* 0x000fe40000010000 */
[----:B------:R-:W-:Y:S01]  /*75e0*/  FADD.FTZ R249, R195, R206 ;  /* 0x000000cec3f97221 */ /* 0x000fe20000010000 */
[C---:B------:R-:W-:Y:S01]  /*75f0*/  HMMA.16816.F32 R36, R20.reuse, R26, R36 ;  /* 0x0000001a1424723c */ /* 0x040fe20000001824 */
[----:B------:R-:W2:Y:S07]  /*7600*/  LDSM.16.MT88.4 R24, [R226+0x13800] ;  /* 0x01380000e218783b */ /* 0x000eae0000004200 */
[C---:B------:R-:W-:Y:S08]  /*7610*/  HMMA.16816.F32 R40, R20.reuse, R32, R40 ;  /* 0x000000201428723c */ /* 0x040ff00000001828 */
[C---:B------:R-:W-:Y:S01]  /*7620*/  HMMA.16816.F32 R44, R20.reuse, R34, R44 ;  /* 0x00000022142c723c */ /* 0x040fe2000000182c */
[----:B------:R-:W4:Y:S07]  /*7630*/  LDSM.16.MT88.4 R32, [R225+0x13800] ;  /* 0x01380000e120783b */ /* 0x000f2e0000004200 */
[C---:B------:R-:W-:Y:S08]  /*7640*/  HMMA.16816.F32 R48, R20.reuse, R156, R48 ;  /* 0x0000009c1430723c */ /* 0x040ff00000001830 */
[C---:B------:R-:W-:Y:S01]  /*7650*/  HMMA.16816.F32 R52, R20.reuse, R158, R52 ;  /* 0x0000009e1434723c */ /* 0x040fe20000001834 */
[----:B------:R-:W5:Y:S07]  /*7660*/  LDSM.16.MT88.4 R156, [R226+0x15800] ;  /* 0x01580000e29c783b */ /* 0x000f6e0000004200 */
[C---:B---3--:R-:W-:Y:S08]  /*7670*/  HMMA.16816.F32 R56, R20.reuse, R28, R56 ;  /* 0x0000001c1438723c */ /* 0x048ff00000001838 */
[C---:B------:R-:W-:Y:S01]  /*7680*/  HMMA.16816.F32 R60, R20.reuse, R30, R60 ;  /* 0x0000001e143c723c */ /* 0x040fe2000000183c */
[----:B------:R-:W3:Y:S07]  /*7690*/  LDSM.16.MT88.4 R28, [R228+0x17800] ;  /* 0x01780000e41c783b */ /* 0x000eee0000004200 */
[C---:B-1----:R-:W-:Y:S08]  /*76a0*/  HMMA.16816.F32 R64, R20.reuse, R8, R64 ;  /* 0x000000081440723c */ /* 0x042ff00000001840 */
[C---:B------:R-:W-:Y:S01]  /*76b0*/  HMMA.16816.F32 R68, R20.reuse, R10, R68 ;  /* 0x0000000a1444723c */ /* 0x040fe20000001844 */
[----:B------:R-:W1:Y:S07]  /*76c0*/  LDSM.16.MT88.4 R8, [R226+0x17800] ;  /* 0x01780000e208783b */ /* 0x000e6e0000004200 */
[C---:B--2---:R-:W-:Y:S08]  /*76d0*/  HMMA.16816.F32 R72, R20.reuse, R24, R72 ;  /* 0x000000181448723c */ /* 0x044ff00000001848 */
[C---:B------:R-:W-:Y:S01]  /*76e0*/  HMMA.16816.F32 R76, R20.reuse, R26, R76 ;  /* 0x0000001a144c723c */ /* 0x040fe2000000184c */
[----:B------:R-:W2:Y:S07]  /*76f0*/  LDSM.16.MT88.4 R24, [R225+0x17800] ;  /* 0x01780000e118783b */ /* 0x000eae0000004200 */
[C---:B----4-:R-:W-:Y:S08]  /*7700*/  HMMA.16816.F32 R80, R20.reuse, R32, R80 ;  /* 0x000000201450723c */ /* 0x050ff00000001850 */
[C---:B------:R-:W-:Y:S08]  /*7710*/  HMMA.16816.F32 R84, R20.reuse, R34, R84 ;  /* 0x000000221454723c */ /* 0x040ff00000001854 */
[C---:B------:R-:W-:Y:S08]  /*7720*/  HMMA.16816.F32 R88, R20.reuse, R152, R88 ;  /* 0x000000981458723c */ /* 0x040ff00000001858 */
[C---:B------:R-:W-:Y:S08]  /*7730*/  HMMA.16816.F32 R92, R20.reuse, R154, R92 ;  /* 0x0000009a145c723c */ /* 0x040ff0000000185c */
[C---:B------:R-:W-:Y:S08]  /*7740*/  HMMA.16816.F32 R96, R20.reuse, R168, R96 ;  /* 0x000000a81460723c */ /* 0x040ff00000001860 */
[C---:B------:R-:W-:Y:S08]  /*7750*/  HMMA.16816.F32 R100, R20.reuse, R170, R100 ;  /* 0x000000aa1464723c */ /* 0x040ff00000001864 */
[C---:B-----5:R-:W-:Y:S08]  /*7760*/  HMMA.16816.F32 R104, R20.reuse, R156, R104 ;  /* 0x0000009c1468723c */ /* 0x060ff00000001868 */
[C---:B------:R-:W-:Y:S08]  /*7770*/  HMMA.16816.F32 R108, R20.reuse, R158, R108 ;  /* 0x0000009e146c723c */ /* 0x040ff0000000186c */
[C---:B------:R-:W-:Y:S08]  /*7780*/  HMMA.16816.F32 R112, R20.reuse, R172, R112 ;  /* 0x000000ac1470723c */ /* 0x040ff00000001870 */
[C---:B------:R-:W-:Y:S08]  /*7790*/  HMMA.16816.F32 R116, R20.reuse, R174, R116 ;  /* 0x000000ae1474723c */ /* 0x040ff00000001874 */
[C---:B------:R-:W-:Y:S08]  /*77a0*/  HMMA.16816.F32 R120, R20.reuse, R176, R120 ;  /* 0x000000b01478723c */ /* 0x040ff00000001878 */
[C---:B------:R-:W-:Y:S08]  /*77b0*/  HMMA.16816.F32 R124, R20.reuse, R178, R124 ;  /* 0x000000b2147c723c */ /* 0x040ff0000000187c */
[C---:B---3--:R-:W-:Y:S08]  /*77c0*/  HMMA.16816.F32 R128, R20.reuse, R28, R128 ;  /* 0x0000001c1480723c */ /* 0x048ff00000001880 */
[C---:B------:R-:W-:Y:S01]  /*77d0*/  HMMA.16816.F32 R132, R20.reuse, R30, R132 ;  /* 0x0000001e1484723c */ /* 0x040fe20000001884 */
[----:B------:R-:W3:Y:S07]  /*77e0*/  LDSM.16.MT88.4 R28, [R224+0x17800] ;  /* 0x01780000e01c783b */ /* 0x000eee0000004200 */
[C---:B-1----:R-:W-:Y:S08]  /*77f0*/  HMMA.16816.F32 R136, R20.reuse, R8, R136 ;  /* 0x000000081488723c */ /* 0x042ff00000001888 */
[C---:B------:R-:W-:Y:S08]  /*7800*/  HMMA.16816.F32 R156, R20.reuse, R10, R12 ;  /* 0x0000000a149c723c */ /* 0x040ff0000000180c */
[C---:B--2---:R-:W-:Y:S08]  /*7810*/  HMMA.16816.F32 R140, R20.reuse, R24, R140 ;  /* 0x00000018148c723c */ /* 0x044ff0000000188c */
[C---:B------:R-:W-:Y:S08]  /*7820*/  HMMA.16816.F32 R144, R20.reuse, R26, R144 ;  /* 0x0000001a1490723c */ /* 0x040ff00000001890 */
[C---:B---3--:R-:W-:Y:S08]  /*7830*/  HMMA.16816.F32 R152, R20.reuse, R28, R16 ;  /* 0x0000001c1498723c */ /* 0x048ff00000001810 */
[----:B------:R-:W-:Y:S01]  /*7840*/  HMMA.16816.F32 R148, R20, R30, R148 ;  /* 0x0000001e1494723c */ /* 0x000fe20000001894 */
[----:B------:R-:W-:-:S07]  /*7850*/  @P0 BRA `(.L_x_7) ;  /* 0xffffd1c000000947 */ /* 0x000fce000383ffff */
.L_x_6:
[----:B------:R-:W1:Y:S01]  /*7860*/  SHFL.BFLY PT, R2, R251, 0x2, 0x1f ;  /* 0x0c401f00fb027f89 */ /* 0x000e6200000e0000 */
[----:B------:R-:W-:Y:S01]  /*7870*/  MOV R4, 0x3f800000 ;  /* 0x3f80000000047802 */ /* 0x000fe20000000f00 */
[----:B------:R-:W2:Y:S01]  /*7880*/  S2UR UR6, SR_CTAID.Y ;  /* 0x00000000000679c3 */ /* 0x000ea20000002600 */
[----:B------:R-:W-:Y:S01]  /*7890*/  MOV R5, 0x3f800000 ;  /* 0x3f80000000057802 */ /* 0x000fe20000000f00 */
[----:B------:R-:W3:Y:S01]  /*78a0*/  SHFL.BFLY PT, R0, R249, 0x2, 0x1f ;  /* 0x0c401f00f9007f89 */ /* 0x000ee200000e0000 */
[----:B------:R-:W-:Y:S01]  /*78b0*/  UISETP.NE.AND UP0, UPT, UR9, -0x1, UPT ;  /* 0xffffffff0900788c */ /* 0x000fe2000bf05270 */
[----:B------:R-:W-:Y:S01]  /*78c0*/  BSSY B0, `(.L_x_10) ;  /* 0x000018b000007945 */ /* 0x000fe20003800000 */
[----:B------:R-:W-:-:S02]  /*78d0*/  ULDC.64 UR4, c[0x0][0x1e8] ;  /* 0x00007a0000047ab9 */ /* 0x000fc40000000a00 */
[----:B------:R-:W-:Y:S01]  /*78e0*/  ULDC UR8, c[0x0][0x214] ;  /* 0x0000850000087ab9 */ /* 0x000fe20000000800 */
[----:B------:R-:W4:Y:S01]  /*78f0*/  S2UR UR10, SR_CTAID.X ;  /* 0x00000000000a79c3 */ /* 0x000f220000002500 */
[----:B------:R-:W-:Y:S02]  /*7900*/  UMOV UR24, URZ ;  /* 0x0000003f00187c82 */ /* 0x000fe40008000000 */
[----:B------:R-:W-:-:S03]  /*7910*/  UMOV UR25, URZ ;  /* 0x0000003f00197c82 */ /* 0x000fc60008000000 */
[----:B------:R-:W-:Y:S02]  /*7920*/  @UP0 UIMAD.WIDE.U32 UR18, UR9, UR4, URZ ;  /* 0x00000004091202a5 */ /* 0x000fe4000f8e003f */
[----:B------:R-:W5:Y:S02]  /*7930*/  S2UR UR11, SR_CTAID.Z ;  /* 0x00000000000b79c3 */ /* 0x000f640000002700 */
[----:B------:R-:W-:-:S03]  /*7940*/  @UP0 UIMAD UR7, UR9, UR5, UR19 ;  /* 0x00000005090702a4 */ /* 0x000fc6000f8e0213 */
[----:B------:R-:W-:Y:S01]  /*7950*/  ULDC.64 UR4, c[0x0][0x1e0] ;  /* 0x0000780000047ab9 */ /* 0x000fe20000000a00 */
[----:B-1----:R-:W-:Y:S01]  /*7960*/  FADD.FTZ R9, R2, R251 ;  /* 0x000000fb02097221 */ /* 0x002fe20000010000 */
[----:B--2---:R-:W-:Y:S01]  /*7970*/  @!UP0 USHF.R.S32.HI UR13, URZ, 0x1f, UR6 ;  /* 0x0000001f3f0d8899 */ /* 0x004fe20008011406 */
[----:B---3--:R-:W-:-:S03]  /*7980*/  FADD.FTZ R7, R0, R249 ;  /* 0x000000f900077221 */ /* 0x008fc60000010000 */
[----:B------:R-:W1:Y:S01]  /*7990*/  SHFL.BFLY PT, R2, R9, 0x1, 0x1f ;  /* 0x0c201f0009027f89 */ /* 0x000e6200000e0000 */
[----:B------:R-:W-:Y:S02]  /*79a0*/  @!UP0 UIMAD UR13, UR13, UR4, URZ ;  /* 0x000000040d0d82a4 */ /* 0x000fe4000f8e023f */
[----:B------:R-:W-:Y:S01]  /*79b0*/  @!UP0 UIMAD.WIDE.U32 UR22, UR6, UR4, URZ ;  /* 0x00000004061682a5 */ /* 0x000fe2000f8e003f */
[----:B------:R-:W2:Y:S01]  /*79c0*/  SHFL.BFLY PT, R0, R7, 0x1, 0x1f ;  /* 0x0c201f0007007f89 */ /* 0x000ea200000e0000 */
[----:B------:R-:W-:Y:S02]  /*79d0*/  @!UP0 UIMAD UR13, UR6, UR5, UR13 ;  /* 0x00000005060d82a4 */ /* 0x000fe4000f8e020d */
[----:B------:R-:W-:Y:S02]  /*79e0*/  ULDC.U8 UR4, c[0x0][0x329] ;  /* 0x0000ca4000047ab9 */ /* 0x000fe40000000000 */
[----:B------:R-:W-:Y:S02]  /*79f0*/  UISETP.NE.AND UP1, UPT, UR4, URZ, UPT ;  /* 0x0000003f0400728c */ /* 0x000fe4000bf25270 */
[----:B------:R-:W-:-:S02]  /*7a00*/  ULDC.U8 UR5, c[0x0][0x328] ;  /* 0x0000ca0000057ab9 */ /* 0x000fc40000000000 */
[----:B------:R-:W-:Y:S02]  /*7a10*/  UISETP.NE.AND UP2, UPT, UR5, URZ, UPT ;  /* 0x0000003f0500728c */ /* 0x000fe4000bf45270 */
[----:B------:R-:W-:Y:S02]  /*7a20*/  @!UP0 UIADD3 UR7, UR23, UR13, URZ ;  /* 0x0000000d17078290 */ /* 0x000fe4000fffe03f */
[----:B------:R-:W-:Y:S02]  /*7a30*/  UISETP.NE.OR UP3, UPT, UR4, URZ, !UP2 ;  /* 0x0000003f0400728c */ /* 0x000fe4000d765670 */
[----:B------:R-:W-:Y:S02]  /*7a40*/  ULDC UR5, c[0x0][0x234] ;  /* 0x00008d0000057ab9 */ /* 0x000fe40000000800 */
[----:B------:R-:W-:Y:S02]  /*7a50*/  @UP1 ULDC UR14, c[0x0][0x210] ;  /* 0x00008400000e1ab9 */ /* 0x000fe40000000800 */
[----:B------:R-:W-:Y:S01]  /*7a60*/  @UP1 UIMAD UR14, UR14, UR8, URZ ;  /* 0x000000080e0e12a4 */ /* 0x000fe2000f8e023f */
[----:B-1----:R-:W-:Y:S01]  /*7a70*/  FADD.FTZ R2, R9, R2 ;  /* 0x0000000209027221 */ /* 0x002fe20000010000 */
[----:B------:R-:W-:-:S02]  /*7a80*/  @!UP1 USEL UR14, UR8, UR5, !UP2 ;  /* 0x00000005080e9287 */ /* 0x000fc4000d000000 */
[----:B------:R-:W-:Y:S01]  /*7a90*/  ULDC UR4, c[0x0][0x1c0] ;  /* 0x0000700000047ab9 */ /* 0x000fe20000000800 */
[----:B--2---:R-:W-:Y:S01]  /*7aa0*/  FADD.FTZ R0, R7, R0 ;  /* 0x0000000007007221 */ /* 0x004fe20000010000 */
[----:B------:R-:W-:Y:S01]  /*7ab0*/  FSETP.NE.FTZ.AND P4, PT, R2, RZ, PT ;  /* 0x000000ff0200720b */ /* 0x000fe20003f95000 */
[----:B------:R-:W-:Y:S02]  /*7ac0*/  @UP1 UMOV UR19, 0x1 ;  /* 0x0000000100131882 */ /* 0x000fe40000000000 */
[----:B------:R-:W-:Y:S01]  /*7ad0*/  @!UP1 UIMAD UR19, UR14, UR4, URZ ;  /* 0x000000040e1392a4 */ /* 0x000fe2000f8e023f */
[----:B------:R-:W-:Y:S01]  /*7ae0*/  FSETP.NE.FTZ.AND P3, PT, R0, RZ, PT ;  /* 0x000000ff0000720b */ /* 0x000fe20003f75000 */
[----:B------:R-:W-:Y:S02]  /*7af0*/  @!UP3 UIMAD UR21, UR6, UR8, URZ ;  /* 0x000000080615b2a4 */ /* 0x000fe4000f8e023f */
[----:B------:R-:W-:Y:S02]  /*7b00*/  @UP1 ULDC UR20, c[0x0][0x210] ;  /* 0x0000840000141ab9 */ /* 0x000fe40000000800 */
[----:B------:R-:W-:-:S02]  /*7b10*/  UIMAD UR4, UR6, UR19, URZ ;  /* 0x00000013060472a4 */ /* 0x000fc4000f8e023f */
[----:B------:R-:W-:Y:S02]  /*7b20*/  @!UP1 UMOV UR20, 0x1 ;  /* 0x0000000100149882 */ /* 0x000fe40000000000 */
[----:B------:R-:W1:Y:S01]  /*7b30*/  @P4 MUFU.RCP R4, R2 ;  /* 0x0000000200044308 */ /* 0x000e620000001000 */
[----:B------:R-:W-:Y:S02]  /*7b40*/  @!UP3 USEL UR21, UR21, UR9, !UP0 ;  /* 0x000000091515b287 */ /* 0x000fe4000c000000 */
[----:B----4-:R-:W-:Y:S02]  /*7b50*/  UIMAD UR5, UR10, UR20, URZ ;  /* 0x000000140a0572a4 */ /* 0x010fe4000f8e023f */
[----:B------:R-:W-:Y:S02]  /*7b60*/  USEL UR4, UR4, URZ, UP3 ;  /* 0x0000003f04047287 */ /* 0x000fe40009800000 */
[----:B------:R-:W-:Y:S01]  /*7b70*/  USHF.L.U32 UR5, UR5, 0x6, URZ ;  /* 0x0000000605057899 */ /* 0x000fe2000800063f */
[----:B------:R-:W2:Y:S01]  /*7b80*/  @P3 MUFU.RCP R5, R0 ;  /* 0x0000000000053308 */ /* 0x000ea20000001000 */
[----:B-----5:R-:W-:-:S02]  /*7b90*/  UIMAD UR14, UR11, UR14, UR4 ;  /* 0x0000000e0b0e72a4 */ /* 0x020fc4000f8e0204 */
[----:B------:R-:W-:Y:S02]  /*7ba0*/  @!UP3 UMOV UR24, UR21 ;  /* 0x000000150018bc82 */ /* 0x000fe40008000000 */
[----:B------:R-:W-:Y:S02]  /*7bb0*/  USHF.R.S32.HI UR4, URZ, 0x1f, UR5 ;  /* 0x0000001f3f047899 */ /* 0x000fe40008011405 */
[----:B------:R-:W-:Y:S01]  /*7bc0*/  @!UP3 USHF.R.S32.HI UR25, URZ, 0x1f, UR21 ;  /* 0x0000001f3f19b899 */ /* 0x000fe20008011415 */
[C---:B-1----:R-:W-:Y:S01]  /*7bd0*/  FMUL.FTZ R160, R4.reuse, R160 ;  /* 0x000000a004a07220 */ /* 0x042fe20000410000 */
[----:B------:R-:W1:Y:S01]  /*7be0*/  @P4 MUFU.LG2 R2, R2 ;  /* 0x0000000200024308 */ /* 0x000e620000000c00 */
[C---:B------:R-:W-:Y:S01]  /*7bf0*/  FMUL.FTZ R161, R4.reuse, R161 ;  /* 0x000000a104a17220 */ /* 0x040fe20000410000 */
[----:B------:R-:W-:Y:S01]  /*7c00*/  USHF.R.S32.HI UR6, URZ, 0x1f, UR14 ;  /* 0x0000001f3f067899 */ /* 0x000fe2000801140e */
[C---:B------:R-:W-:Y:S01]  /*7c10*/  FMUL.FTZ R36, R4.reuse, R36 ;  /* 0x0000002404247220 */ /* 0x040fe20000410000 */
[----:B------:R-:W-:Y:S01]  /*7c20*/  UIADD3 UR5, UP2, UP1, UR5, UR24, UR14 ;  /* 0x0000001805057290 */ /* 0x000fe2000f95e00e */
[C---:B------:R-:W-:Y:S01]  /*7c30*/  FMUL.FTZ R37, R4.reuse, R37 ;  /* 0x0000002504257220 */ /* 0x040fe20000410000 */
[----:B------:R-:W-:Y:S01]  /*7c40*/  F2FP.PACK_AB R160, R161, R160 ;  /* 0x000000a0a1a0723e */ /* 0x000fe200000000ff */
[C---:B------:R-:W-:Y:S01]  /*7c50*/  FMUL.FTZ R40, R4.reuse, R40 ;  /* 0x0000002804287220 */ /* 0x040fe20000410000 */
[----:B------:R-:W3:Y:S01]  /*7c60*/  @P3 MUFU.LG2 R0, R0 ;  /* 0x0000000000003308 */ /* 0x000ee20000000c00 */
[C---:B------:R-:W-:Y:S01]  /*7c70*/  FMUL.FTZ R41, R4.reuse, R41 ;  /* 0x0000002904297220 */ /* 0x040fe20000410000 */
[----:B------:R-:W-:Y:S01]  /*7c80*/  F2FP.PACK_AB R36, R37, R36 ;  /* 0x000000242524723e */ /* 0x000fe200000000ff */
[C---:B------:R-:W-:Y:S01]  /*7c90*/  FMUL.FTZ R44, R4.reuse, R44 ;  /* 0x0000002c042c7220 */ /* 0x040fe20000410000 */
[----:B------:R-:W-:Y:S01]  /*7ca0*/  UIADD3.X UR4, UR4, UR25, UR6, UP2, UP1 ;  /* 0x0000001904047290 */ /* 0x000fe200097e2406 */
[C---:B------:R-:W-:Y:S01]  /*7cb0*/  FMUL.FTZ R45, R4.reuse, R45 ;  /* 0x0000002d042d7220 */ /* 0x040fe20000410000 */
[----:B------:R-:W-:Y:S01]  /*7cc0*/  F2FP.PACK_AB R40, R41, R40 ;  /* 0x000000282928723e */ /* 0x000fe200000000ff */
[C---:B------:R-:W-:Y:S01]  /*7cd0*/  FMUL.FTZ R48, R4.reuse, R48 ;  /* 0x0000003004307220 */ /* 0x040fe20000410000 */
[----:B------:R-:W-:Y:S01]  /*7ce0*/  @!UP0 UMOV UR18, UR22 ;  /* 0x0000001600128c82 */ /* 0x000fe20008000000 */
[C---:B------:R-:W-:Y:S01]  /*7cf0*/  FMUL.FTZ R49, R4.reuse, R49 ;  /* 0x0000003104317220 */ /* 0x040fe20000410000 */
[----:B------:R-:W-:Y:S01]  /*7d00*/  F2FP.PACK_AB R44, R45, R44 ;  /* 0x0000002c2d2c723e */ /* 0x000fe200000000ff */
[----:B------:R-:W-:-:S02]  /*7d10*/  FMUL.FTZ R52, R4, R52 ;  /* 0x0000003404347220 */ /* 0x000fc40000410000 */
[C---:B------:R-:W-:Y:S01]  /*7d20*/  FMUL.FTZ R53, R4.reuse, R53 ;  /* 0x0000003504357220 */ /* 0x040fe20000410000 */
[----:B------:R-:W-:Y:S01]  /*7d30*/  F2FP.PACK_AB R48, R49, R48 ;  /* 0x000000303130723e */ /* 0x000fe200000000ff */
[C---:B------:R-:W-:Y:S02]  /*7d40*/  FMUL.FTZ R56, R4.reuse, R56 ;  /* 0x0000003804387220 */ /* 0x040fe40000410000 */
[C---:B------:R-:W-:Y:S01]  /*7d50*/  FMUL.FTZ R57, R4.reuse, R57 ;  /* 0x0000003904397220 */ /* 0x040fe20000410000 */
[----:B------:R-:W-:Y:S01]  /*7d60*/  F2FP.PACK_AB R52, R53, R52 ;  /* 0x000000343534723e */ /* 0x000fe200000000ff */
[C---:B------:R-:W-:Y:S02]  /*7d70*/  FMUL.FTZ R60, R4.reuse, R60 ;  /* 0x0000003c043c7220 */ /* 0x040fe40000410000 */
        /* <DEDUP_REMOVED lines=72> */
[----:B------:R-:W-:Y:S01]  /*8200*/  FMUL.FTZ R149, R4, R149 ;  /* 0x0000009504957220 */ /* 0x000fe20000410000 */
[----:B------:R-:W-:Y:S01]  /*8210*/  F2FP.PACK_AB R152, R153, R152 ;  /* 0x000000989998723e */ /* 0x000fe200000000ff */
[----:B------:R-:W4:Y:S01]  /*8220*/  S2R R4, SR_TID.X ;  /* 0x0000000000047919 */ /* 0x000f220000002100 */
[----:B--2---:R-:W-:-:S02]  /*8230*/  FMUL.FTZ R163, R5, R163 ;  /* 0x000000a305a37220 */ /* 0x004fc40000410000 */
[----:B------:R-:W-:Y:S01]  /*8240*/  FMUL.FTZ R162, R5, R162 ;  /* 0x000000a205a27220 */ /* 0x000fe20000410000 */
[----:B------:R-:W-:Y:S01]  /*8250*/  F2FP.PACK_AB R148, R149, R148 ;  /* 0x000000949594723e */ /* 0x000fe200000000ff */
[C---:B------:R-:W-:Y:S02]  /*8260*/  FMUL.FTZ R39, R5.reuse, R39 ;  /* 0x0000002705277220 */ /* 0x040fe40000410000 */
[----:B------:R-:W-:Y:S01]  /*8270*/  FMUL.FTZ R38, R5, R38 ;  /* 0x0000002605267220 */ /* 0x000fe20000410000 */
[----:B------:R-:W-:Y:S01]  /*8280*/  F2FP.PACK_AB R162, R163, R162 ;  /* 0x000000a2a3a2723e */ /* 0x000fe200000000ff */
[C---:B------:R-:W-:Y:S02]  /*8290*/  FMUL.FTZ R43, R5.reuse, R43 ;  /* 0x0000002b052b7220 */ /* 0x040fe40000410000 */
[----:B------:R-:W-:Y:S01]  /*82a0*/  FMUL.FTZ R42, R5, R42 ;  /* 0x0000002a052a7220 */ /* 0x000fe20000410000 */
[----:B------:R-:W-:Y:S01]  /*82b0*/  F2FP.PACK_AB R38, R39, R38 ;  /* 0x000000262726723e */ /* 0x000fe200000000ff */
[----:B------:R-:W-:-:S02]  /*82c0*/  FMUL.FTZ R47, R5, R47 ;  /* 0x0000002f052f7220 */ /* 0x000fc40000410000 */
[----:B------:R-:W-:Y:S01]  /*82d0*/  FMUL.FTZ R46, R5, R46 ;  /* 0x0000002e052e7220 */ /* 0x000fe20000410000 */
[----:B------:R-:W-:Y:S01]  /*82e0*/  F2FP.PACK_AB R42, R43, R42 ;  /* 0x0000002a2b2a723e */ /* 0x000fe200000000ff */
[C---:B------:R-:W-:Y:S02]  /*82f0*/  FMUL.FTZ R51, R5.reuse, R51 ;  /* 0x0000003305337220 */ /* 0x040fe40000410000 */
[----:B------:R-:W-:Y:S01]  /*8300*/  FMUL.FTZ R50, R5, R50 ;  /* 0x0000003205327220 */ /* 0x000fe20000410000 */
[----:B------:R-:W-:Y:S01]  /*8310*/  F2FP.PACK_AB R46, R47, R46 ;  /* 0x0000002e2f2e723e */ /* 0x000fe200000000ff */
[C---:B------:R-:W-:Y:S02]  /*8320*/  FMUL.FTZ R55, R5.reuse, R55 ;  /* 0x0000003705377220 */ /* 0x040fe40000410000 */
[C---:B------:R-:W-:Y:S01]  /*8330*/  FMUL.FTZ R54, R5.reuse, R54 ;  /* 0x0000003605367220 */ /* 0x040fe20000410000 */
[----:B----4-:R-:W-:Y:S01]  /*8340*/  SHF.R.S32.HI R7, RZ, 0x1f, R4 ;  /* 0x0000001fff077819 */ /* 0x010fe20000011404 */
[----:B------:R-:W-:Y:S01]  /*8350*/  FMUL.FTZ R59, R5, R59 ;  /* 0x0000003b053b7220 */ /* 0x000fe20000410000 */
[----:B------:R-:W-:Y:S01]  /*8360*/  F2FP.PACK_AB R50, R51, R50 ;  /* 0x000000323332723e */ /* 0x000fe200000000ff */
[----:B------:R-:W-:Y:S01]  /*8370*/  FMUL.FTZ R58, R5, R58 ;  /* 0x0000003a053a7220 */ /* 0x000fe20000410000 */
[-C--:B------:R-:W-:Y:S01]  /*8380*/  LEA.HI R6, R7, R4.reuse, RZ, 0x2 ;  /* 0x0000000407067211 */ /* 0x080fe200078f10ff */
[----:B------:R-:W-:Y:S01]  /*8390*/  FMUL.FTZ R63, R5, R63 ;  /* 0x0000003f053f7220 */ /* 0x000fe20000410000 */
[----:B------:R-:W-:Y:S01]  /*83a0*/  LEA.HI R7, R7, R4, RZ, 0x5 ;  /* 0x0000000407077211 */ /* 0x000fe200078f28ff */
[C---:B------:R-:W-:Y:S01]  /*83b0*/  FMUL.FTZ R62, R5.reuse, R62 ;  /* 0x0000003e053e7220 */ /* 0x040fe20000410000 */
[--C-:B------:R-:W-:Y:S01]  /*83c0*/  SHF.R.S32.HI R9, RZ, 0x2, R6.reuse ;  /* 0x00000002ff097819 */ /* 0x100fe20000011406 */
[C---:B------:R-:W-:Y:S01]  /*83d0*/  FMUL.FTZ R67, R5.reuse, R67 ;  /* 0x0000004305437220 */ /* 0x040fe20000410000 */
[----:B------:R-:W-:Y:S01]  /*83e0*/  SHF.R.S32.HI R8, RZ, 0x1f, R6 ;  /* 0x0000001fff087819 */ /* 0x000fe20000011406 */
[----:B------:R-:W-:Y:S01]  /*83f0*/  FMUL.FTZ R66, R5, R66 ;  /* 0x0000004205427220 */ /* 0x000fe20000410000 */
[----:B------:R-:W-:Y:S01]  /*8400*/  F2FP.PACK_AB R54, R55, R54 ;  /* 0x000000363736723e */ /* 0x000fe200000000ff */
[C---:B------:R-:W-:Y:S01]  /*8410*/  FMUL.FTZ R71, R5.reuse, R71 ;  /* 0x0000004705477220 */ /* 0x040fe20000410000 */
[----:B------:R-:W-:Y:S01]  /*8420*/  LEA.HI R8, R8, R9, RZ, 0x3 ;  /* 0x0000000908087211 */ /* 0x000fe200078f18ff */
[----:B------:R-:W-:Y:S01]  /*8430*/  FMUL.FTZ R70, R5, R70 ;  /* 0x0000004605467220 */ /* 0x000fe20000410000 */
[----:B------:R-:W-:Y:S01]  /*8440*/  F2FP.PACK_AB R58, R59, R58 ;  /* 0x0000003a3b3a723e */ /* 0x000fe200000000ff */
[C---:B------:R-:W-:Y:S01]  /*8450*/  FMUL.FTZ R75, R5.reuse, R75 ;  /* 0x0000004b054b7220 */ /* 0x040fe20000410000 */
[----:B------:R-:W-:Y:S01]  /*8460*/  LOP3.LUT R8, R8, 0xfffffff8, RZ, 0xc0, !PT ;  /* 0xfffffff808087812 */ /* 0x000fe200078ec0ff */
[----:B------:R-:W-:Y:S01]  /*8470*/  FMUL.FTZ R74, R5, R74 ;  /* 0x0000004a054a7220 */ /* 0x000fe20000410000 */
[----:B------:R-:W-:Y:S01]  /*8480*/  F2FP.PACK_AB R62, R63, R62 ;  /* 0x0000003e3f3e723e */ /* 0x000fe200000000ff */
[----:B------:R-:W-:Y:S01]  /*8490*/  FMUL.FTZ R79, R5, R79 ;  /* 0x0000004f054f7220 */ /* 0x000fe20000410000 */
[----:B------:R-:W-:Y:S01]  /*84a0*/  IADD3 R8, R9, -R8, RZ ;  /* 0x8000000809087210 */ /* 0x000fe20007ffe0ff */
[----:B------:R-:W-:Y:S01]  /*84b0*/  FMUL.FTZ R78, R5, R78 ;  /* 0x0000004e054e7220 */ /* 0x000fe20000410000 */
[----:B------:R-:W-:Y:S01]  /*84c0*/  F2FP.PACK_AB R66, R67, R66 ;  /* 0x000000424342723e */ /* 0x000fe200000000ff */
[C---:B------:R-:W-:Y:S01]  /*84d0*/  FMUL.FTZ R83, R5.reuse, R83 ;  /* 0x0000005305537220 */ /* 0x040fe20000410000 */
[C---:B------:R-:W-:Y:S01]  /*84e0*/  SHF.L.U32 R9, R8.reuse, 0x6, RZ ;  /* 0x0000000608097819 */ /* 0x040fe200000006ff */
[C---:B------:R-:W-:Y:S01]  /*84f0*/  FMUL.FTZ R82, R5.reuse, R82 ;  /* 0x0000005205527220 */ /* 0x040fe20000410000 */
[----:B------:R-:W-:Y:S01]  /*8500*/  LOP3.LUT R10, R8, 0x1, RZ, 0xc0, !PT ;  /* 0x00000001080a7812 */ /* 0x000fe200078ec0ff */
[----:B------:R-:W-:Y:S01]  /*8510*/  FMUL.FTZ R87, R5, R87 ;  /* 0x0000005705577220 */ /* 0x000fe20000410000 */
[----:B------:R-:W-:Y:S01]  /*8520*/  LOP3.LUT R9, R9, 0x1c0, RZ, 0xc0, !PT ;  /* 0x000001c009097812 */ /* 0x000fe200078ec0ff */
[C---:B------:R-:W-:Y:S01]  /*8530*/  FMUL.FTZ R86, R5.reuse, R86 ;  /* 0x0000005605567220 */ /* 0x040fe20000410000 */
[----:B------:R-:W-:Y:S01]  /*8540*/  ISETP.NE.U32.AND P0, PT, R10, 0x1, PT ;  /* 0x000000010a00780c */ /* 0x000fe20003f05070 */
[----:B------:R-:W-:Y:S01]  /*8550*/  FMUL.FTZ R91, R5, R91 ;  /* 0x0000005b055b7220 */ /* 0x000fe20000410000 */
[----:B------:R-:W-:Y:S01]  /*8560*/  LEA.HI R12, R9, R9, RZ, 0x1d ;  /* 0x00000009090c7211 */ /* 0x000fe200078fe8ff */
[C---:B------:R-:W-:Y:S01]  /*8570*/  FMUL.FTZ R90, R5.reuse, R90 ;  /* 0x0000005a055a7220 */ /* 0x040fe20000410000 */
[----:B------:R-:W-:Y:S01]  /*8580*/  R2P PR, R8, 0x6 ;  /* 0x0000000608007804 */ /* 0x000fe20000000000 */
[C---:B------:R-:W-:Y:S01]  /*8590*/  FMUL.FTZ R95, R5.reuse, R95 ;  /* 0x0000005f055f7220 */ /* 0x040fe20000410000 */
[----:B------:R-:W-:Y:S01]  /*85a0*/  MOV R8, 0x20 ;  /* 0x0000002000087802 */ /* 0x000fe20000000f00 */
[C---:B------:R-:W-:Y:S01]  /*85b0*/  FMUL.FTZ R94, R5.reuse, R94 ;  /* 0x0000005e055e7220 */ /* 0x040fe20000410000 */
[----:B------:R-:W-:Y:S01]  /*85c0*/  MOV R10, 0x40 ;  /* 0x00000040000a7802 */ /* 0x000fe20000000f00 */
[C---:B------:R-:W-:Y:S01]  /*85d0*/  FMUL.FTZ R99, R5.reuse, R99 ;  /* 0x0000006305637220 */ /* 0x040fe20000410000 */
[----:B------:R-:W-:Y:S01]  /*85e0*/  SEL R8, R8, 0xffffffe0, !P1 ;  /* 0xffffffe008087807 */ /* 0x000fe20004800000 */
[C---:B------:R-:W-:Y:S01]  /*85f0*/  FMUL.FTZ R98, R5.reuse, R98 ;  /* 0x0000006205627220 */ /* 0x040fe20000410000 */
[----:B------:R-:W-:Y:S01]  /*8600*/  SEL R10, R10, 0xffffffc0, !P2 ;  /* 0xffffffc00a0a7807 */ /* 0x000fe20005000000 */
[----:B------:R-:W-:Y:S01]  /*8610*/  FMUL.FTZ R103, R5, R103 ;  /* 0x0000006705677220 */ /* 0x000fe20000410000 */
[----:B------:R-:W-:Y:S01]  /*8620*/  F2FP.PACK_AB R70, R71, R70 ;  /* 0x000000464746723e */ /* 0x000fe200000000ff */
        /* <DEDUP_REMOVED lines=49> */
[----:B------:R-:W-:Y:S01]  /*8940*/  LOP3.LUT R5, R6, 0x3ffffffc, RZ, 0xc0, !PT ;  /* 0x3ffffffc06057812 */ /* 0x000fe200078ec0ff */
[----:B-1----:R-:W-:Y:S01]  /*8950*/  @P4 FMUL.FTZ R73, R2, 0.69314718246459960938 ;  /* 0x3f31721802494820 */ /* 0x002fe20000410000 */
[----:B------:R-:W-:Y:S01]  /*8960*/  SHF.R.S32.HI R6, RZ, 0x5, R7 ;  /* 0x00000005ff067819 */ /* 0x000fe20000011407 */
[----:B---3--:R-:W-:Y:S01]  /*8970*/  @P3 FMUL.FTZ R0, R0, 0.69314718246459960938 ;  /* 0x3f31721800003820 */ /* 0x008fe20000410000 */
[----:B------:R-:W-:Y:S02]  /*8980*/  IADD3 R5, -R5, R4, RZ ;  /* 0x0000000405057210 */ /* 0x000fe40007ffe1ff */
[----:B------:R-:W-:-:S02]  /*8990*/  F2FP.PACK_AB R154, R155, R154 ;  /* 0x0000009a9b9a723e */ /* 0x000fc400000000ff */
[----:B------:R-:W-:Y:S02]  /*89a0*/  LEA R5, R6, R5, 0x9 ;  /* 0x0000000506057211 */ /* 0x000fe400078e48ff */
[----:B------:R-:W-:Y:S02]  /*89b0*/  F2FP.PACK_AB R150, R151, R150 ;  /* 0x000000969796723e */ /* 0x000fe400000000ff */
[----:B------:R-:W-:Y:S02]  /*89c0*/  LEA R5, R5, R12, 0x1 ;  /* 0x0000000c05057211 */ /* 0x000fe400078e08ff */
[----:B------:R-:W-:Y:S02]  /*89d0*/  LOP3.LUT R7, R7, 0xffffffe0, RZ, 0xc0, !PT ;  /* 0xffffffe007077812 */ /* 0x000fe400078ec0ff */
[----:B------:R-:W-:Y:S02]  /*89e0*/  SHF.L.U32 R5, R5, 0x1, RZ ;  /* 0x0000000105057819 */ /* 0x000fe400000006ff */
[----:B------:R-:W-:-:S02]  /*89f0*/  IADD3 R4, -R7, R4, RZ ;  /* 0x0000000407047210 */ /* 0x000fc40007ffe1ff */
[C---:B------:R-:W-:Y:S01]  /*8a00*/  IADD3 R9, R5.reuse, -0x10, RZ ;  /* 0xfffffff005097810 */ /* 0x040fe20007ffe0ff */
[----:B------:R-:W-:Y:S01]  /*8a10*/  STS [R5], R160 ;  /* 0x000000a005007388 */ /* 0x000fe20000000800 */
[C---:B------:R-:W-:Y:S02]  /*8a20*/  @P0 IADD3 R9, R5.reuse, 0x10, RZ ;  /* 0x0000001005090810 */ /* 0x040fe40007ffe0ff */
[C---:B------:R-:W-:Y:S01]  /*8a30*/  IADD3 R11, R5.reuse, R8, RZ ;  /* 0x00000008050b7210 */ /* 0x040fe20007ffe0ff */
[----:B------:R-:W-:Y:S01]  /*8a40*/  STS [R5+0x400], R162 ;  /* 0x000400a205007388 */ /* 0x000fe20000000800 */
[-C--:B------:R-:W-:Y:S02]  /*8a50*/  IADD3 R13, R8, R9.reuse, RZ ;  /* 0x00000009080d7210 */ /* 0x080fe40007ffe0ff */
[----:B------:R-:W-:Y:S01]  /*8a60*/  IADD3 R15, R5, R10, RZ ;  /* 0x0000000a050f7210 */ /* 0x000fe20007ffe0ff */
[----:B------:R-:W-:Y:S01]  /*8a70*/  STS [R9], R36 ;  /* 0x0000002409007388 */ /* 0x000fe20000000800 */
[----:B------:R-:W-:-:S02]  /*8a80*/  IADD3 R17, R10, R9, RZ ;  /* 0x000000090a117210 */ /* 0x000fc40007ffe0ff */
[-C--:B------:R-:W-:Y:S01]  /*8a90*/  IADD3 R19, R11, R10.reuse, RZ ;  /* 0x0000000a0b137210 */ /* 0x080fe20007ffe0ff */
[----:B------:R-:W-:Y:S01]  /*8aa0*/  STS [R9+0x400], R38 ;  /* 0x0004002609007388 */ /* 0x000fe20000000800 */
[----:B------:R-:W-:Y:S02]  /*8ab0*/  IADD3 R21, R13, R10, RZ ;  /* 0x0000000a0d157210 */ /* 0x000fe40007ffe0ff */
[----:B------:R-:W-:Y:S01]  /*8ac0*/  LOP3.LUT P0, RZ, R4, 0x3, RZ, 0xc0, !PT ;  /* 0x0000000304ff7812 */ /* 0x000fe2000780c0ff */
[----:B------:R-:W-:Y:S01]  /*8ad0*/  STS [R11], R40 ;  /* 0x000000280b007388 */ /* 0x000fe20000000800 */
[----:B------:R-:W-:-:S03]  /*8ae0*/  SHF.R.S32.HI R7, RZ, 0x1f, R4 ;  /* 0x0000001fff077819 */ /* 0x000fc60000011404 */
[----:B------:R-:W-:Y:S01]  /*8af0*/  STS [R11+0x400], R42 ;  /* 0x0004002a0b007388 */ /* 0x000fe20000000800 */
[----:B------:R-:W-:Y:S02]  /*8b00*/  LEA.HI R4, R7, R4, RZ, 0x2 ;  /* 0x0000000407047211 */ /* 0x000fe400078f10ff */
[----:B------:R-:W-:Y:S01]  /*8b10*/  MOV R7, 0x7f800000 ;  /* 0x7f80000000077802 */ /* 0x000fe20000000f00 */
[----:B------:R-:W-:Y:S01]  /*8b20*/  STS [R13], R44 ;  /* 0x0000002c0d007388 */ /* 0x000fe20000000800 */
[----:B------:R-:W-:Y:S01]  /*8b30*/  SHF.R.S32.HI R75, RZ, 0x2, R4 ;  /* 0x00000002ff4b7819 */ /* 0x000fe20000011404 */
[----:B------:R-:W-:Y:S02]  /*8b40*/  @P3 FFMA.FTZ R7, R3, c[0x0][0x238], R0 ;  /* 0x00008e0003073a23 */ /* 0x000fe40000010000 */
[----:B------:R-:W-:Y:S04]  /*8b50*/  STS [R13+0x400], R46 ;  /* 0x0004002e0d007388 */ /* 0x000fe80000000800 */
[----:B------:R-:W-:Y:S04]  /*8b60*/  STS [R15], R48 ;  /* 0x000000300f007388 */ /* 0x000fe80000000800 */
[----:B------:R-:W-:Y:S04]  /*8b70*/  STS [R15+0x400], R50 ;  /* 0x000400320f007388 */ /* 0x000fe80000000800 */
[----:B------:R-:W-:Y:S04]  /*8b80*/  STS [R17], R52 ;  /* 0x0000003411007388 */ /* 0x000fe80000000800 */
[----:B------:R-:W-:Y:S04]  /*8b90*/  STS [R17+0x400], R54 ;  /* 0x0004003611007388 */ /* 0x000fe80000000800 */
[----:B------:R-:W-:Y:S04]  /*8ba0*/  STS [R19], R56 ;  /* 0x0000003813007388 */ /* 0x000fe80000000800 */
[----:B------:R-:W-:Y:S04]  /*8bb0*/  STS [R19+0x400], R58 ;  /* 0x0004003a13007388 */ /* 0x000fe80000000800 */
[----:B------:R-:W-:Y:S04]  /*8bc0*/  STS [R21], R60 ;  /* 0x0000003c15007388 */ /* 0x000fe80000000800 */
[----:B------:R-:W-:Y:S04]  /*8bd0*/  STS [R21+0x400], R62 ;  /* 0x0004003e15007388 */ /* 0x000fe80000000800 */
        /* <DEDUP_REMOVED lines=33> */
[----:B------:R1:W-:Y:S04]  /*8df0*/  STS [R5+0x6400], R130 ;  /* 0x0064008205007388 */ /* 0x0003e80000000800 */
[----:B------:R2:W-:Y:S04]  /*8e00*/  STS [R9+0x6000], R132 ;  /* 0x0060008409007388 */ /* 0x0005e80000000800 */
[----:B------:R2:W-:Y:S04]  /*8e10*/  STS [R9+0x6400], R134 ;  /* 0x0064008609007388 */ /* 0x0005e80000000800 */
[----:B------:R2:W-:Y:S04]  /*8e20*/  STS [R11+0x6000], R136 ;  /* 0x006000880b007388 */ /* 0x0005e80000000800 */
[----:B------:R2:W-:Y:S04]  /*8e30*/  STS [R11+0x6400], R138 ;  /* 0x0064008a0b007388 */ /* 0x0005e80000000800 */
[----:B------:R2:W-:Y:S04]  /*8e40*/  STS [R13+0x6000], R156 ;  /* 0x0060009c0d007388 */ /* 0x0005e80000000800 */
[----:B------:R2:W-:Y:S01]  /*8e50*/  STS [R13+0x6400], R158 ;  /* 0x0064009e0d007388 */ /* 0x0005e20000000800 */
[----:B-1----:R-:W-:-:S03]  /*8e60*/  SHF.R.S32.HI R5, RZ, 0x1f, R6 ;  /* 0x0000001fff057819 */ /* 0x002fc60000011406 */
[----:B------:R2:W-:Y:S01]  /*8e70*/  STS [R15+0x6000], R140 ;  /* 0x0060008c0f007388 */ /* 0x0005e20000000800 */
[----:B------:R-:W-:-:S03]  /*8e80*/  LEA.HI R5, R5, R6, RZ, 0x2 ;  /* 0x0000000605057211 */ /* 0x000fc600078f10ff */
[----:B------:R2:W-:Y:S01]  /*8e90*/  STS [R15+0x6400], R142 ;  /* 0x0064008e0f007388 */ /* 0x0005e20000000800 */
[----:B------:R-:W-:-:S03]  /*8ea0*/  LOP3.LUT R5, R5, 0xffffffc, RZ, 0xc0, !PT ;  /* 0x0ffffffc05057812 */ /* 0x000fc600078ec0ff */
[----:B------:R2:W-:Y:S01]  /*8eb0*/  STS [R17+0x6000], R144 ;  /* 0x0060009011007388 */ /* 0x0005e20000000800 */
[----:B------:R-:W-:Y:S02]  /*8ec0*/  IADD3 R6, -R5, R6, RZ ;  /* 0x0000000605067210 */ /* 0x000fe40007ffe1ff */
[----:B------:R-:W-:Y:S01]  /*8ed0*/  MOV R5, 0x7f800000 ;  /* 0x7f80000000057802 */ /* 0x000fe20000000f00 */
[----:B------:R2:W-:Y:S01]  /*8ee0*/  STS [R17+0x6400], R146 ;  /* 0x0064009211007388 */ /* 0x0005e20000000800 */
[----:B------:R-:W-:Y:S01]  /*8ef0*/  @P4 FFMA.FTZ R5, R164, c[0x0][0x238], R73 ;  /* 0x00008e00a4054a23 */ /* 0x000fe20000010049 */
[----:B------:R-:W-:Y:S02]  /*8f00*/  LEA R6, R6, R75, 0x4 ;  /* 0x0000004b06067211 */ /* 0x000fe400078e20ff */
[----:B------:R2:W-:Y:S04]  /*8f10*/  STS [R19+0x6000], R152 ;  /* 0x0060009813007388 */ /* 0x0005e80000000800 */
[----:B------:R2:W-:Y:S04]  /*8f20*/  STS [R19+0x6400], R154 ;  /* 0x0064009a13007388 */ /* 0x0005e80000000800 */
[----:B------:R2:W-:Y:S04]  /*8f30*/  STS [R21+0x6000], R148 ;  /* 0x0060009415007388 */ /* 0x0005e80000000800 */
[----:B------:R2:W-:Y:S04]  /*8f40*/  STS [R21+0x6400], R150 ;  /* 0x0064009615007388 */ /* 0x0005e80000000800 */
[----:B------:R-:W-:Y:S06]  /*8f50*/  BAR.SYNC.DEFER_BLOCKING 0x0 ;  /* 0x0000000000007b1d */ /* 0x000fec0000010000 */
[----:B------:R2:W1:Y:S04]  /*8f60*/  LDS.128 R64, [R237] ;  /* 0x00000000ed407984 */ /* 0x0004680000000c00 */
[----:B------:R2:W3:Y:S04]  /*8f70*/  LDS.128 R60, [R237+0x800] ;  /* 0x00080000ed3c7984 */ /* 0x0004e80000000c00 */
[----:B------:R2:W4:Y:S04]  /*8f80*/  LDS.128 R56, [R237+0x1000] ;  /* 0x00100000ed387984 */ /* 0x0005280000000c00 */
[----:B------:R2:W1:Y:S04]  /*8f90*/  LDS.128 R52, [R237+0x1800] ;  /* 0x00180000ed347984 */ /* 0x0004680000000c00 */
        /* <DEDUP_REMOVED lines=11> */
[----:B------:R2:W1:Y:S01]  /*9050*/  LDS.128 R68, [R237+0x7800] ;  /* 0x00780000ed447984 */ /* 0x0004620000000c00 */
[----:B------:R-:W-:Y:S05]  /*9060*/  @P0 BRA `(.L_x_11) ;  /* 0x0000010000000947 */ /* 0x000fea0003800000 */
[----:B---34-:R-:W-:Y:S01]  /*9070*/  UIMAD UR6, UR10, -0x40, UR15 ;  /* 0xffffffc00a0678a4 */ /* 0x018fe2000f8e020f */
[----:B------:R-:W-:-:S05]  /*9080*/  IADD3 R2, R6, 0x8, RZ ;  /* 0x0000000806027810 */ /* 0x000fca0007ffe0ff */
[----:B------:R-:W-:Y:S02]  /*9090*/  ISETP.GE.AND P3, PT, R6, UR6, PT ;  /* 0x0000000606007c0c */ /* 0x000fe4000bf66270 */
[----:B------:R-:W-:-:S11]  /*90a0*/  ISETP.GE.AND P2, PT, R2, UR6, PT ;  /* 0x0000000602007c0c */ /* 0x000fd6000bf46270 */
[----:B------:R-:W-:Y:S02]  /*90b0*/  @!P3 IMAD R0, R6, UR20, RZ ;  /* 0x000000140600bc24 */ /* 0x000fe4000f8e02ff */
[----:B------:R-:W-:-:S03]  /*90c0*/  @!P2 IMAD R2, R2, UR20, RZ ;  /* 0x000000140202ac24 */ /* 0x000fc6000f8e02ff */
[----:B------:R-:W-:Y:S02]  /*90d0*/  @!P3 IADD3 R3, P1, R0, UR5, RZ ;  /* 0x000000050003bc10 */ /* 0x000fe4000ff3e0ff */
[----:B------:R-:W-:Y:S02]  /*90e0*/  @!P2 IADD3 R73, P0, R2, UR5, RZ ;  /* 0x000000050249ac10 */ /* 0x000fe4000ff1e0ff */
[----:B------:R-:W-:Y:S02]  /*90f0*/  @!P3 LEA.HI.X.SX32 R0, R0, UR4, 0x1, P1 ;  /* 0x000000040000bc11 */ /* 0x000fe400088f0eff */
[----:B------:R-:W-:Y:S02]  /*9100*/  @!P2 LEA.HI.X.SX32 R2, R2, UR4, 0x1, P0 ;  /* 0x000000040202ac11 */ /* 0x000fe400080f0eff */
[----:B------:R-:W-:Y:S02]  /*9110*/  @!P3 LEA R74, P1, R3, c[0x0][0x200], 0x2 ;  /* 0x00008000034aba11 */ /* 0x000fe400078210ff */
[----:B------:R-:W-:-:S02]  /*9120*/  @!P2 LEA R72, P0, R73, c[0x0][0x200], 0x2 ;  /* 0x000080004948aa11 */ /* 0x000fc400078010ff */
[----:B------:R-:W-:Y:S02]  /*9130*/  @!P3 LEA.HI.X R75, R3, c[0x0][0x204], R0, 0x2, P1 ;  /* 0x00008100034bba11 */ /* 0x000fe400008f1400 */
[----:B------:R-:W-:-:S03]  /*9140*/  @!P2 LEA.HI.X R73, R73, c[0x0][0x204], R2, 0x2, P0 ;  /* 0x000081004949aa11 */ /* 0x000fc600000f1402 */
[----:B------:R3:W-:Y:S04]  /*9150*/  @!P3 STG.E [R74.64], R5 ;  /* 0x000000054a00b986 */ /* 0x0007e8000c101910 */
[----:B------:R3:W-:Y:S02]  /*9160*/  @!P2 STG.E [R72.64], R7 ;  /* 0x000000074800a986 */ /* 0x0007e4000c101910 */
.L_x_11:
[----:B---34-:R-:W-:Y:S05]  /*9170*/  BSYNC B0 ;  /* 0x0000000000007941 */ /* 0x018fea0003800000 */
.L_x_10:
[----:B------:R-:W3:Y:S01]  /*9180*/  S2R R3, SR_TID.X ;  /* 0x0000000000037919 */ /* 0x000ee20000002100 */
[----:B------:R-:W-:Y:S01]  /*9190*/  IADD3 R4, P0, R244, UR18, RZ ;  /* 0x00000012f4047c10 */ /* 0x000fe2000ff1e0ff */
[----:B------:R-:W-:Y:S01]  /*91a0*/  USHF.R.S32.HI UR6, URZ, 0x1f, UR11 ;  /* 0x0000001f3f067899 */ /* 0x000fe2000801140b */
[----:B------:R-:W-:Y:S01]  /*91b0*/  BSSY B0, `(.L_x_12) ;  /* 0x0000018000007945 */ /* 0x000fe20003800000 */
[----:B------:R-:W4:Y:S01]  /*91c0*/  S2R R0, SR_CTAID.Z ;  /* 0x0000000000007919 */ /* 0x000f220000002700 */
[----:B------:R-:W-:Y:S01]  /*91d0*/  IADD3.X R5, R245, UR7, RZ, P0, !PT ;  /* 0x00000007f5057c10 */ /* 0x000fe200087fe4ff */
[----:B------:R-:W-:-:S02]  /*91e0*/  ULDC.64 UR4, c[0x0][0x1f0] ;  /* 0x00007c0000047ab9 */ /* 0x000fc40000000a00 */
[----:B------:R-:W-:-:S04]  /*91f0*/  UIMAD UR4, UR6, UR4, URZ ;  /* 0x00000004060472a4 */ /* 0x000fc8000f8e023f */
[----:B------:R-:W-:Y:S01]  /*9200*/  UIMAD UR4, UR11, UR5, UR4 ;  /* 0x000000050b0472a4 */ /* 0x000fe2000f8e0204 */
[----:B---3--:R-:W-:-:S04]  /*9210*/  SHF.R.S32.HI R2, RZ, 0x1f, R3 ;  /* 0x0000001fff027819 */ /* 0x008fc80000011403 */
[----:B------:R-:W-:Y:S01]  /*9220*/  LEA.HI R2, R2, R3, RZ, 0x3 ;  /* 0x0000000302027211 */ /* 0x000fe200078f18ff */
[----:B----4-:R-:W-:-:S03]  /*9230*/  IMAD.WIDE.U32 R4, R0, c[0x0][0x1f0], R4 ;  /* 0x00007c0000047a25 */ /* 0x010fc600078e0004 */
[----:B------:R-:W-:Y:S02]  /*9240*/  SHF.R.S32.HI R2, RZ, 0x3, R2 ;  /* 0x00000003ff027819 */ /* 0x000fe40000011402 */
[----:B------:R-:W-:Y:S02]  /*9250*/  IADD3 R7, R5, UR4, RZ ;  /* 0x0000000405077c10 */ /* 0x000fe4000fffe0ff */
[----:B------:R-:W-:-:S13]  /*9260*/  ISETP.GE.AND P0, PT, R2, UR12, PT ;  /* 0x0000000c02007c0c */ /* 0x000fda000bf06270 */
[----:B------:R-:W-:Y:S05]  /*9270*/  @P0 BRA `(.L_x_13) ;  /* 0x000000b000000947 */ /* 0x000fea0003800000 */
[----:B------:R-:W-:Y:S01]  /*9280*/  MOV R6, R4 ;  /* 0x0000000400067202 */ /* 0x000fe20000000f00 */
[----:B------:R-:W-:-:S04]  /*9290*/  IMAD R3, R247, c[0x0][0x1e8], RZ ;  /* 0x00007a00f7037a24 */ /* 0x000fc800078e02ff */
[----:B------:R-:W-:-:S04]  /*92a0*/  IMAD.WIDE.U32 R72, R246, c[0x0][0x1e8], R6 ;  /* 0x00007a00f6487a25 */ /* 0x000fc800078e0006 */
[----:B------:R-:W-:Y:S01]  /*92b0*/  IMAD R0, R246, c[0x0][0x1ec], R3 ;  /* 0x00007b00f6007a24 */ /* 0x000fe200078e0203 */
[----:B------:R-:W-:-:S04]  /*92c0*/  LEA R74, P0, R72, c[0x0][0x1d0], 0x1 ;  /* 0x00007400484a7a11 */ /* 0x000fc800078008ff */
[----:B------:R-:W-:-:S04]  /*92d0*/  IADD3 R0, R73, R0, RZ ;  /* 0x0000000049007210 */ /* 0x000fc80007ffe0ff */
[----:B------:R-:W-:-:S05]  /*92e0*/  LEA.HI.X R75, R72, c[0x0][0x1d4], R0, 0x1, P0 ;  /* 0x00007500484b7a11 */ /* 0x000fca00000f0c00 */
[----:B-1----:R1:W-:Y:S04]  /*92f0*/  STG.E.128 [R74.64], R64 ;  /* 0x000000404a007986 */ /* 0x0023e8000c101d10 */
[----:B------:R1:W-:Y:S04]  /*9300*/  STG.E.128 [R74.64+0x80], R48 ;  /* 0x000080304a007986 */ /* 0x0003e8000c101d10 */
[----:B------:R1:W-:Y:S04]  /*9310*/  STG.E.128 [R74.64+0x100], R32 ;  /* 0x000100204a007986 */ /* 0x0003e8000c101d10 */
[----:B------:R1:W-:Y:S02]  /*9320*/  STG.E.128 [R74.64+0x180], R16 ;  /* 0x000180104a007986 */ /* 0x0003e4000c101d10 */
.L_x_13:
[----:B------:R-:W-:Y:S05]  /*9330*/  BSYNC B0 ;  /* 0x0000000000007941 */ /* 0x000fea0003800000 */
.L_x_12:
[----:B------:R-:W-:Y:S01]  /*9340*/  IADD3 R0, R2, 0x10, RZ ;  /* 0x0000001002007810 */ /* 0x000fe20007ffe0ff */
[----:B------:R-:W-:Y:S03]  /*9350*/  BSSY B0, `(.L_x_14) ;  /* 0x0000011000007945 */ /* 0x000fe60003800000 */
[----:B------:R-:W-:-:S13]  /*9360*/  ISETP.GE.AND P0, PT, R0, UR12, PT ;  /* 0x0000000c00007c0c */ /* 0x000fda000bf06270 */
[----:B------:R-:W-:Y:S05]  /*9370*/  @P0 BRA `(.L_x_15) ;  /* 0x000000e000000947 */ /* 0x000fea0003800000 */
[----:B------:R-:W-:Y:S01]  /*9380*/  IADD3 R3, P0, R246, 0x10, RZ ;  /* 0x00000010f6037810 */ /* 0x000fe20007f1e0ff */
[----:B-1----:R-:W-:Y:S01]  /*9390*/  IMAD.MOV.U32 R16, RZ, RZ, R4 ;  /* 0x000000ffff107224 */ /* 0x002fe200078e0004 */
[----:B--2---:R-:W-:-:S03]  /*93a0*/  MOV R17, R7 ;  /* 0x0000000700117202 */ /* 0x004fc60000000f00 */
[----:B------:R-:W-:Y:S02]  /*93b0*/  IMAD.X R0, RZ, RZ, R247, P0 ;  /* 0x000000ffff007224 */ /* 0x000fe400000e06f7 */
[----:B------:R-:W-:-:S04]  /*93c0*/  IMAD.WIDE.U32 R16, R3, c[0x0][0x1e8], R16 ;  /* 0x00007a0003107a25 */ /* 0x000fc800078e0010 */
[----:B------:R-:W-:Y:S01]  /*93d0*/  IMAD R0, R0, c[0x0][0x1e8], RZ ;  /* 0x00007a0000007a24 */ /* 0x000fe200078e02ff */
[----:B------:R-:W-:-:S03]  /*93e0*/  LEA R18, P0, R16, c[0x0][0x1d0], 0x1 ;  /* 0x0000740010127a11 */ /* 0x000fc600078008ff */
[----:B------:R-:W-:-:S05]  /*93f0*/  IMAD R0, R3, c[0x0][0x1ec], R0 ;  /* 0x00007b0003007a24 */ /* 0x000fca00078e0200 */
[----:B------:R-:W-:-:S04]  /*9400*/  IADD3 R0, R17, R0, RZ ;  /* 0x0000000011007210 */ /* 0x000fc80007ffe0ff */
[----:B------:R-:W-:-:S05]  /*9410*/  LEA.HI.X R19, R16, c[0x0][0x1d4], R0, 0x1, P0 ;  /* 0x0000750010137a11 */ /* 0x000fca00000f0c00 */
[----:B------:R1:W-:Y:S04]  /*9420*/  STG.E.128 [R18.64], R60 ;  /* 0x0000003c12007986 */ /* 0x0003e8000c101d10 */
[----:B------:R1:W-:Y:S04]  /*9430*/  STG.E.128 [R18.64+0x80], R44 ;  /* 0x0000802c12007986 */ /* 0x0003e8000c101d10 */
[----:B------:R1:W-:Y:S04]  /*9440*/  STG.E.128 [R18.64+0x100], R28 ;  /* 0x0001001c12007986 */ /* 0x0003e8000c101d10 */
[----:B------:R1:W-:Y:S02]  /*9450*/  STG.E.128 [R18.64+0x180], R12 ;  /* 0x0001800c12007986 */ /* 0x0003e4000c101d10 */
.L_x_15:
[----:B------:R-:W-:Y:S05]  /*9460*/  BSYNC B0 ;  /* 0x0000000000007941 */ /* 0x000fea0003800000 */
.L_x_14:
        /* <DEDUP_REMOVED lines=9> */
[----:B------:R-:W-:-:S04]  /*9500*/  IMAD R3, R0, c[0x0][0x1e8], RZ ;  /* 0x00007a0000037a24 */ /* 0x000fc800078e02ff */
[----:B------:R-:W-:Y:S01]  /*9510*/  IMAD R3, R2, c[0x0][0x1ec], R3 ;  /* 0x00007b0002037a24 */ /* 0x000fe200078e0203 */
[----:B------:R-:W-:-:S04]  /*9520*/  LEA R2, P0, R12, c[0x0][0x1d0], 0x1 ;  /* 0x000074000c027a11 */ /* 0x000fc800078008ff */
[----:B------:R-:W-:-:S04]  /*9530*/  IADD3 R3, R13, R3, RZ ;  /* 0x000000030d037210 */ /* 0x000fc80007ffe0ff */
[----:B------:R-:W-:-:S05]  /*9540*/  LEA.HI.X R3, R12, c[0x0][0x1d4], R3, 0x1, P0 ;  /* 0x000075000c037a11 */ /* 0x000fca00000f0c03 */
[----:B------:R1:W-:Y:S04]  /*9550*/  STG.E.128 [R2.64], R56 ;  /* 0x0000003802007986 */ /* 0x0003e8000c101d10 */
[----:B------:R1:W-:Y:S04]  /*9560*/  STG.E.128 [R2.64+0x80], R40 ;  /* 0x0000802802007986 */ /* 0x0003e8000c101d10 */
[----:B------:R1:W-:Y:S04]  /*9570*/  STG.E.128 [R2.64+0x100], R24 ;  /* 0x0001001802007986 */ /* 0x0003e8000c101d10 */
[----:B------:R1:W-:Y:S02]  /*9580*/  STG.E.128 [R2.64+0x180], R8 ;  /* 0x0001800802007986 */ /* 0x0003e4000c101d10 */
.L_x_17:
[----:B------:R-:W-:Y:S05]  /*9590*/  BSYNC B0 ;  /* 0x0000000000007941 */ /* 0x000fea0003800000 */
.L_x_16:
[----:B------:R-:W-:-:S13]  /*95a0*/  ISETP.GE.AND P0, PT, R236, UR12, PT ;  /* 0x0000000cec007c0c */ /* 0x000fda000bf06270 */
[----:B------:R-:W-:Y:S05]  /*95b0*/  @P0 EXIT ;  /* 0x000000000000094d */ /* 0x000fea0003800000 */
[----:B------:R-:W-:Y:S02]  /*95c0*/  IADD3 R0, P0, R246, 0x30, RZ ;  /* 0x00000030f6007810 */ /* 0x000fe40007f1e0ff */
[----:B------:R-:W-:Y:S02]  /*95d0*/  MOV R5, R7 ;  /* 0x0000000700057202 */ /* 0x000fe40000000f00 */
[----:B------:R-:W-:-:S03]  /*95e0*/  IADD3.X R246, RZ, R247, RZ, P0, !PT ;  /* 0x000000f7fff67210 */ /* 0x000fc600007fe4ff */
[----:B------:R-:W-:-:S04]  /*95f0*/  IMAD.WIDE.U32 R4, R0, c[0x0][0x1e8], R4 ;  /* 0x00007a0000047a25 */ /* 0x000fc800078e0004 */
[----:B-1----:R-:W-:Y:S01]  /*9600*/  IMAD R3, R246, c[0x0][0x1e8], RZ ;  /* 0x00007a00f6037a24 */ /* 0x002fe200078e02ff */
[----:B------:R-:W-:-:S03]  /*9610*/  LEA R2, P0, R4, c[0x0][0x1d0], 0x1 ;  /* 0x0000740004027a11 */ /* 0x000fc600078008ff */
[----:B------:R-:W-:-:S05]  /*9620*/  IMAD R3, R0, c[0x0][0x1ec], R3 ;  /* 0x00007b0000037a24 */ /* 0x000fca00078e0203 */
[----:B------:R-:W-:-:S04]  /*9630*/  IADD3 R3, R5, R3, RZ ;  /* 0x0000000305037210 */ /* 0x000fc80007ffe0ff */
[----:B------:R-:W-:-:S05]  /*9640*/  LEA.HI.X R3, R4, c[0x0][0x1d4], R3, 0x1, P0 ;  /* 0x0000750004037a11 */ /* 0x000fca00000f0c03 */
[----:B------:R-:W-:Y:S04]  /*9650*/  STG.E.128 [R2.64], R52 ;  /* 0x0000003402007986 */ /* 0x000fe8000c101d10 */
[----:B------:R-:W-:Y:S04]  /*9660*/  STG.E.128 [R2.64+0x80], R36 ;  /* 0x0000802402007986 */ /* 0x000fe8000c101d10 */
[----:B------:R-:W-:Y:S04]  /*9670*/  STG.E.128 [R2.64+0x100], R20 ;  /* 0x0001001402007986 */ /* 0x000fe8000c101d10 */
[----:B------:R-:W-:Y:S01]  /*9680*/  STG.E.128 [R2.64+0x180], R68 ;  /* 0x0001804402007986 */ /* 0x000fe2000c101d10 */
[----:B------:R-:W-:Y:S05]  /*9690*/  EXIT ;  /* 0x000000000000794d */ /* 0x000fea0003800000 */
.L_x_2:
[----:B------:R-:W-:Y:S01]  /*96a0*/  UISETP.NE.AND UP4, UPT, UR9, -0x1, UPT ;  /* 0xffffffff0900788c */ /* 0x000fe2000bf85270 */
[----:B------:R-:W-:Y:S01]  /*96b0*/  SHF.R.S32.HI R3, RZ, 0x1f, R84 ;  /* 0x0000001fff037819 */ /* 0x000fe20000011454 */
[----:B------:R-:W-:Y:S01]  /*96c0*/  ULDC.64 UR6, c[0x0][0x1e8] ;  /* 0x00007a0000067ab9 */ /* 0x000fe20000000a00 */
[----:B------:R-:W1:Y:S01]  /*96d0*/  S2R R8, SR_CTAID.Z ;  /* 0x0000000000087919 */ /* 0x000e620000002700 */
[----:B------:R-:W-:Y:S01]  /*96e0*/  ULDC.64 UR4, c[0x0][0x1e0] ;  /* 0x0000780000047ab9 */ /* 0x000fe20000000a00 */
[----:B------:R-:W-:Y:S01]  /*96f0*/  LEA.HI R6, R3, R84, RZ, 0x3 ;  /* 0x0000005403067211 */ /* 0x000fe200078f18ff */
[----:B------:R-:W-:Y:S01]  /*9700*/  ULDC.U8 UR20, c[0x0][0x328] ;  /* 0x0000ca0000147ab9 */ /* 0x000fe20000000000 */
[----:B------:R-:W2:Y:S01]  /*9710*/  S2R R13, SR_CTAID.X ;  /* 0x00000000000d7919 */ /* 0x000ea20000002500 */
[----:B------:R-:W-:Y:S01]  /*9720*/  USHF.R.S32.HI UR14, URZ, 0x1f, UR11 ;  /* 0x0000001f3f0e7899 */ /* 0x000fe2000801140b */
[----:B------:R-:W-:Y:S01]  /*9730*/  LOP3.LUT R3, R6, 0x1ffffff8, RZ, 0xc0, !PT ;  /* 0x1ffffff806037812 */ /* 0x000fe200078ec0ff */
[----:B------:R-:W-:Y:S01]  /*9740*/  UISETP.NE.AND UP3, UPT, UR20, URZ, UPT ;  /* 0x0000003f1400728c */ /* 0x000fe2000bf65270 */
[----:B------:R-:W-:Y:S01]  /*9750*/  SHF.R.S32.HI R6, RZ, 0x3, R6 ;  /* 0x00000003ff067819 */ /* 0x000fe20000011406 */
[----:B------:R-:W-:Y:S01]  /*9760*/  @UP4 UIMAD.WIDE.U32 UR18, UR9, UR6, URZ ;  /* 0x00000006091242a5 */ /* 0x000fe2000f8e003f */
[----:B------:R-:W-:Y:S01]  /*9770*/  BSSY B0, `(.L_x_18) ;  /* 0x000003c000007945 */ /* 0x000fe20003800000 */
[----:B------:R-:W-:Y:S01]  /*9780*/  @!UP4 USHF.R.S32.HI UR21, URZ, 0x1f, UR10 ;  /* 0x0000001f3f15c899 */ /* 0x000fe2000801140a */
[----:B------:R-:W-:Y:S01]  /*9790*/  IMAD.IADD R0, R84, 0x1, -R3 ;  /* 0x0000000154007824 */ /* 0x000fe200078e0a03 */
[----:B------:R-:W-:Y:S01]  /*97a0*/  @UP4 UIMAD UR7, UR9, UR7, UR19 ;  /* 0x00000007090742a4 */ /* 0x000fe2000f8e0213 */
[----:B------:R-:W-:Y:S01]  /*97b0*/  SHF.R.S32.HI R7, RZ, 0x1f, R6 ;  /* 0x0000001fff077819 */ /* 0x000fe20000011406 */
[----:B------:R-:W-:Y:S01]  /*97c0*/  @!UP4 UIMAD UR21, UR21, UR4, URZ ;  /* 0x000000041515c2a4 */ /* 0x000fe2000f8e023f */
[----:B------:R-:W-:Y:S01]  /*97d0*/  IMAD.SHL.U32 R0, R0, 0x8, RZ ;  /* 0x0000000800007824 */ /* 0x000fe200078e00ff */
[----:B------:R-:W-:-:S02]  /*97e0*/  ULDC.U8 UR19, c[0x0][0x329] ;  /* 0x0000ca4000137ab9 */ /* 0x000fc40000000000 */
[----:B------:R-:W-:Y:S02]  /*97f0*/  UISETP.NE.AND UP1, UPT, UR19, URZ, UPT ;  /* 0x0000003f1300728c */ /* 0x000fe4000bf25270 */
[----:B------:R-:W-:Y:S02]  /*9800*/  @!UP4 UIMAD.WIDE.U32 UR22, UR10, UR4, URZ ;  /* 0x000000040a16c2a5 */ /* 0x000fe4000f8e003f */
[----:B------:R-:W-:Y:S02]  /*9810*/  @!UP4 UIMAD UR21, UR10, UR5, UR21 ;  /* 0x000000050a15c2a4 */ /* 0x000fe4000f8e0215 */
[----:B------:R-:W-:Y:S02]  /*9820*/  UISETP.NE.OR UP2, UPT, UR19, URZ, !UP3 ;  /* 0x0000003f1300728c */ /* 0x000fe4000df45670 */
[----:B------:R-:W-:Y:S01]  /*9830*/  ULDC.64 UR4, c[0x0][0x1f0] ;  /* 0x00007c0000047ab9 */ /* 0x000fe20000000a00 */
[----:B--2---:R-:W-:Y:S01]  /*9840*/  IMAD.WIDE R12, R13, 0x40, R6 ;  /* 0x000000400d0c7825 */ /* 0x004fe200078e0206 */
[----:B------:R-:W-:-:S02]  /*9850*/  UIMAD UR4, UR14, UR4, URZ ;  /* 0x000000040e0472a4 */ /* 0x000fc4000f8e023f */
[----:B------:R-:W-:Y:S02]  /*9860*/  ULDC UR13, c[0x0][0x214] ;  /* 0x00008500000d7ab9 */ /* 0x000fe40000000800 */
[----:B------:R-:W-:Y:S02]  /*9870*/  @UP1 ULDC UR14, c[0x0][0x210] ;  /* 0x00008400000e1ab9 */ /* 0x000fe40000000800 */
[----:B------:R-:W-:Y:S02]  /*9880*/  ULDC UR8, c[0x0][0x234] ;  /* 0x00008d0000087ab9 */ /* 0x000fe40000000800 */
[----:B------:R-:W-:Y:S02]  /*9890*/  @UP1 UIMAD UR14, UR14, UR13, URZ ;  /* 0x0000000d0e0e12a4 */ /* 0x000fe4000f8e023f */
[----:B------:R-:W-:Y:S02]  /*98a0*/  UISETP.NE.OR UP0, UPT, UR9, -0x1, UP2 ;  /* 0xffffffff0900788c */ /* 0x000fe40009705670 */
[----:B------:R-:W-:-:S02]  /*98b0*/  @!UP1 USEL UR14, UR13, UR8, !UP3 ;  /* 0x000000080d0e9287 */ /* 0x000fc4000d800000 */
[----:B------:R-:W-:Y:S02]  /*98c0*/  ULDC UR6, c[0x0][0x1c0] ;  /* 0x0000700000067ab9 */ /* 0x000fe40000000800 */
[----:B------:R-:W-:Y:S02]  /*98d0*/  @UP1 UMOV UR19, 0x1 ;  /* 0x0000000100131882 */ /* 0x000fe40000000000 */
[----:B------:R-:W-:Y:S02]  /*98e0*/  @!UP1 UIMAD UR19, UR14, UR6, URZ ;  /* 0x000000060e1392a4 */ /* 0x000fe4000f8e023f */
[----:B------:R-:W-:Y:S02]  /*98f0*/  @!UP4 UMOV UR18, UR22 ;  /* 0x000000160012cc82 */ /* 0x000fe40008000000 */
[----:B------:R-:W-:Y:S01]  /*9900*/  @!UP4 UIADD3 UR7, UR23, UR21, URZ ;  /* 0x000000151707c290 */ /* 0x000fe2000fffe03f */
[----:B------:R-:W-:Y:S01]  /*9910*/  IADD3 R2, P0, R0, UR18, RZ ;  /* 0x0000001200027c10 */ /* 0x000fe2000ff1e0ff */
[----:B------:R-:W-:-:S02]  /*9920*/  UIADD3 UR15, -UR12, UR15, URZ ;  /* 0x0000000f0c0f7290 */ /* 0x000fc4000fffe13f */
[----:B------:R-:W-:Y:S02]  /*9930*/  UIMAD UR19, UR10, UR19, URZ ;  /* 0x000000130a1372a4 */ /* 0x000fe4000f8e023f */
[----:B------:R-:W-:Y:S01]  /*9940*/  @!UP0 UIMAD UR9, UR10, UR13, URZ ;  /* 0x0000000d0a0982a4 */ /* 0x000fe2000f8e023f */
[----:B------:R-:W-:Y:S01]  /*9950*/  LEA.HI.X.SX32 R3, R0, UR7, 0x1, P0 ;  /* 0x0000000700037c11 */ /* 0x000fe200080f0eff */
[----:B------:R-:W-:Y:S01]  /*9960*/  @UP1 ULDC UR20, c[0x0][0x210] ;  /* 0x0000840000141ab9 */ /* 0x000fe20000000800 */
[----:B------:R-:W-:Y:S01]  /*9970*/  ISETP.GE.AND P0, PT, R6, UR15, PT ;  /* 0x0000000f06007c0c */ /* 0x000fe2000bf06270 */
[----:B------:R-:W-:Y:S02]  /*9980*/  USEL UR19, UR19, URZ, UP2 ;  /* 0x0000003f13137287 */ /* 0x000fe40009000000 */
[----:B------:R-:W-:Y:S01]  /*9990*/  @!UP1 UMOV UR20, 0x1 ;  /* 0x0000000100149882 */ /* 0x000fe20000000000 */
[----:B-1----:R-:W-:Y:S01]  /*99a0*/  IMAD.WIDE.U32 R8, R8, c[0x0][0x1f0], R2 ;  /* 0x00007c0008087a25 */ /* 0x002fe200078e0002 */
[----:B------:R-:W-:-:S02]  /*99b0*/  UIMAD UR12, UR12, UR20, URZ ;  /* 0x000000140c0c72a4 */ /* 0x000fc4000f8e023f */
[----:B------:R-:W-:Y:S02]  /*99c0*/  UIMAD UR19, UR11, UR14, UR19 ;  /* 0x0000000e0b1372a4 */ /* 0x000fe4000f8e0213 */
[----:B------:R-:W-:Y:S02]  /*99d0*/  UMOV UR24, URZ ;  /* 0x0000003f00187c82 */ /* 0x000fe40008000000 */
[----:B------:R-:W-:Y:S02]  /*99e0*/  @!UP2 UMOV UR24, UR9 ;  /* 0x000000090018ac82 */ /* 0x000fe40008000000 */
[----:B------:R-:W-:Y:S02]  /*99f0*/  UIMAD UR4, UR11, UR5, UR4 ;  /* 0x000000050b0472a4 */ /* 0x000fe4000f8e0204 */
[----:B------:R-:W-:Y:S02]  /*9a00*/  UMOV UR25, URZ ;  /* 0x0000003f00197c82 */ /* 0x000fe40008000000 */
[----:B------:R-:W-:-:S02]  /*9a10*/  USHF.R.S32.HI UR6, URZ, 0x1f, UR12 ;  /* 0x0000001f3f067899 */ /* 0x000fc4000801140c */
[----:B------:R-:W-:Y:S01]  /*9a20*/  @!UP2 USHF.R.S32.HI UR25, URZ, 0x1f, UR9 ;  /* 0x0000001f3f19a899 */ /* 0x000fe20008011409 */
[----:B------:R-:W-:Y:S01]  /*9a30*/  IADD3 R11, R9, UR4, RZ ;  /* 0x00000004090b7c10 */ /* 0x000fe2000fffe0ff */
[----:B------:R-:W-:Y:S02]  /*9a40*/  USHF.R.S32.HI UR7, URZ, 0x1f, UR19 ;  /* 0x0000001f3f077899 */ /* 0x000fe40008011413 */
[----:B------:R-:W-:-:S04]  /*9a50*/  UIADD3 UR12, UP1, UP0, UR12, UR24, UR19 ;  /* 0x000000180c0c7290 */ /* 0x000fc8000f83e013 */
[----:B------:R-:W-:Y:S01]  /*9a60*/  UIADD3.X UR6, UR6, UR25, UR7, UP1, UP0 ;  /* 0x0000001906067290 */ /* 0x000fe20008fe0407 */
[----:B------:R-:W-:Y:S06]  /*9a70*/  @P0 BRA `(.L_x_19) ;  /* 0x000000b000000947 */ /* 0x000fec0003800000 */
[----:B------:R-:W-:Y:S01]  /*9a80*/  MOV R10, R8 ;  /* 0x00000008000a7202 */ /* 0x000fe20000000f00 */
[----:B------:R-:W-:-:S04]  /*9a90*/  IMAD R3, R13, c[0x0][0x1e8], RZ ;  /* 0x00007a000d037a24 */ /* 0x000fc800078e02ff */
[----:B------:R-:W-:-:S04]  /*9aa0*/  IMAD.WIDE.U32 R4, R12, c[0x0][0x1e8], R10 ;  /* 0x00007a000c047a25 */ /* 0x000fc800078e000a */
[----:B------:R-:W-:Y:S01]  /*9ab0*/  IMAD R0, R12, c[0x0][0x1ec], R3 ;  /* 0x00007b000c007a24 */ /* 0x000fe200078e0203 */
[----:B------:R-:W-:-:S04]  /*9ac0*/  LEA R2, P0, R4, c[0x0][0x1d0], 0x1 ;  /* 0x0000740004027a11 */ /* 0x000fc800078008ff */
[----:B------:R-:W-:-:S04]  /*9ad0*/  IADD3 R0, R0, R5, RZ ;  /* 0x0000000500007210 */ /* 0x000fc80007ffe0ff */
[----:B------:R-:W-:-:S05]  /*9ae0*/  LEA.HI.X R3, R4, c[0x0][0x1d4], R0, 0x1, P0 ;  /* 0x0000750004037a11 */ /* 0x000fca00000f0c00 */
[----:B------:R1:W-:Y:S04]  /*9af0*/  STG.E.128 [R2.64], RZ ;  /* 0x000000ff02007986 */ /* 0x0003e8000c101d10 */
[----:B------:R1:W-:Y:S04]  /*9b00*/  STG.E.128 [R2.64+0x80], RZ ;  /* 0x000080ff02007986 */ /* 0x0003e8000c101d10 */
[----:B------:R1:W-:Y:S04]  /*9b10*/  STG.E.128 [R2.64+0x100], RZ ;  /* 0x000100ff02007986 */ /* 0x0003e8000c101d10 */
[----:B------:R1:W-:Y:S02]  /*9b20*/  STG.E.128 [R2.64+0x180], RZ ;  /* 0x000180ff02007986 */ /* 0x0003e4000c101d10 */
.L_x_19:
[----:B------:R-:W-:Y:S05]  /*9b30*/  BSYNC B0 ;  /* 0x0000000000007941 */ /* 0x000fea0003800000 */
.L_x_18:
[----:B------:R-:W-:Y:S01]  /*9b40*/  IADD3 R5, R6, 0x10, RZ ;  /* 0x0000001006057810 */ /* 0x000fe20007ffe0ff */
[----:B------:R-:W-:Y:S03]  /*9b50*/  BSSY B0, `(.L_x_20) ;  /* 0x0000011000007945 */ /* 0x000fe60003800000 */
[----:B------:R-:W-:-:S13]  /*9b60*/  ISETP.GE.AND P0, PT, R5, UR15, PT ;  /* 0x0000000f05007c0c */ /* 0x000fda000bf06270 */
[----:B------:R-:W-:Y:S05]  /*9b70*/  @P0 BRA `(.L_x_21) ;  /* 0x000000e000000947 */ /* 0x000fea0003800000 */
[----:B-1----:R-:W-:Y:S01]  /*9b80*/  IADD3 R3, P0, R12, 0x10, RZ ;  /* 0x000000100c037810 */ /* 0x002fe20007f1e0ff */
[----:B------:R-:W-:Y:S01]  /*9b90*/  IMAD.MOV.U32 R14, RZ, RZ, R8 ;  /* 0x000000ffff0e7224 */ /* 0x000fe200078e0008 */
[----:B------:R-:W-:-:S03]  /*9ba0*/  MOV R15, R11 ;  /* 0x0000000b000f7202 */ /* 0x000fc60000000f00 */
[----:B------:R-:W-:Y:S02]  /*9bb0*/  IMAD.X R0, RZ, RZ, R13, P0 ;  /* 0x000000ffff007224 */ /* 0x000fe400000e060d */
[----:B------:R-:W-:-:S04]  /*9bc0*/  IMAD.WIDE.U32 R14, R3, c[0x0][0x1e8], R14 ;  /* 0x00007a00030e7a25 */ /* 0x000fc800078e000e */
[----:B------:R-:W-:Y:S01]  /*9bd0*/  IMAD R0, R0, c[0x0][0x1e8], RZ ;  /* 0x00007a0000007a24 */ /* 0x000fe200078e02ff */
[----:B------:R-:W-:-:S03]  /*9be0*/  LEA R2, P0, R14, c[0x0][0x1d0], 0x1 ;  /* 0x000074000e027a11 */ /* 0x000fc600078008ff */
[----:B------:R-:W-:-:S05]  /*9bf0*/  IMAD R0, R3, c[0x0][0x1ec], R0 ;  /* 0x00007b0003007a24 */ /* 0x000fca00078e0200 */
[----:B------:R-:W-:-:S04]  /*9c00*/  IADD3 R0, R0, R15, RZ ;  /* 0x0000000f00007210 */ /* 0x000fc80007ffe0ff */
[----:B------:R-:W-:-:S05]  /*9c10*/  LEA.HI.X R3, R14, c[0x0][0x1d4], R0, 0x1, P0 ;  /* 0x000075000e037a11 */ /* 0x000fca00000f0c00 */
[----:B------:R1:W-:Y:S04]  /*9c20*/  STG.E.128 [R2.64], RZ ;  /* 0x000000ff02007986 */ /* 0x0003e8000c101d10 */
[----:B------:R1:W-:Y:S04]  /*9c30*/  STG.E.128 [R2.64+0x80], RZ ;  /* 0x000080ff02007986 */ /* 0x0003e8000c101d10 */
[----:B------:R1:W-:Y:S04]  /*9c40*/  STG.E.128 [R2.64+0x100], RZ ;  /* 0x000100ff02007986 */ /* 0x0003e8000c101d10 */
[----:B------:R1:W-:Y:S02]  /*9c50*/  STG.E.128 [R2.64+0x180], RZ ;  /* 0x000180ff02007986 */ /* 0x0003e4000c101d10 */
.L_x_21:
[----:B------:R-:W-:Y:S05]  /*9c60*/  BSYNC B0 ;  /* 0x0000000000007941 */ /* 0x000fea0003800000 */
.L_x_20:
        /* <DEDUP_REMOVED lines=18> */
.L_x_23:
[----:B------:R-:W-:Y:S05]  /*9d90*/  BSYNC B0 ;  /* 0x0000000000007941 */ /* 0x000fea0003800000 */
.L_x_22:
[----:B-1----:R-:W-:Y:S01]  /*9da0*/  IADD3 R2, R6, 0x30, RZ ;  /* 0x0000003006027810 */ /* 0x002fe20007ffe0ff */
[----:B------:R-:W-:Y:S03]  /*9db0*/  BSSY B0, `(.L_x_24) ;  /* 0x0000010000007945 */ /* 0x000fe60003800000 */
[----:B------:R-:W-:-:S13]  /*9dc0*/  ISETP.GE.AND P0, PT, R2, UR15, PT ;  /* 0x0000000f02007c0c */ /* 0x000fda000bf06270 */
[----:B------:R-:W-:Y:S05]  /*9dd0*/  @P0 BRA `(.L_x_25) ;  /* 0x000000d000000947 */ /* 0x000fea0003800000 */
[----:B------:R-:W-:Y:S02]  /*9de0*/  IADD3 R3, P0, R12, 0x30, RZ ;  /* 0x000000300c037810 */ /* 0x000fe40007f1e0ff */
[----:B------:R-:W-:Y:S02]  /*9df0*/  MOV R9, R11 ;  /* 0x0000000b00097202 */ /* 0x000fe40000000f00 */
[----:B------:R-:W-:-:S03]  /*9e00*/  IADD3.X R0, RZ, R13, RZ, P0, !PT ;  /* 0x0000000dff007210 */ /* 0x000fc600007fe4ff */
        /* <DEDUP_REMOVED lines=10> */
.L_x_25:
[----:B------:R-:W-:Y:S05]  /*9eb0*/  BSYNC B0 ;  /* 0x0000000000007941 */ /* 0x000fea0003800000 */
.L_x_24:
[----:B------:R-:W-:-:S04]  /*9ec0*/  LOP3.LUT P6, RZ, R84, 0x7, RZ, 0xc0, !PT ;  /* 0x0000000754ff7812 */ /* 0x000fc800078cc0ff */
[----:B------:R-:W-:Y:S02]  /*9ed0*/  ISETP.GE.OR P5, PT, R6, UR15, P6 ;  /* 0x0000000f06007c0c */ /* 0x000fe4000b7a6670 */
[----:B------:R-:W-:Y:S02]  /*9ee0*/  ISETP.GE.OR P4, PT, R5, UR15, P6 ;  /* 0x0000000f05007c0c */ /* 0x000fe4000b786670 */
[----:B------:R-:W-:Y:S02]  /*9ef0*/  ISETP.GE.OR P3, PT, R4, UR15, P6 ;  /* 0x0000000f04007c0c */ /* 0x000fe4000b766670 */
[----:B------:R-:W-:-:S07]  /*9f00*/  ISETP.GE.OR P6, PT, R2, UR15, P6 ;  /* 0x0000000f02007c0c */ /* 0x000fce000b7c6670 */
[----:B------:R-:W-:Y:S02]  /*9f10*/  @!P5 IMAD R7, R6, UR20, RZ ;  /* 0x000000140607dc24 */ /* 0x000fe4000f8e02ff */
[----:B------:R-:W-:Y:S02]  /*9f20*/  @!P4 IMAD R0, R5, UR20, RZ ;  /* 0x000000140500cc24 */ /* 0x000fe4000f8e02ff */
[----:B------:R-:W-:Y:S01]  /*9f30*/  @!P3 IMAD R4, R4, UR20, RZ ;  /* 0x000000140404bc24 */ /* 0x000fe2000f8e02ff */
[C---:B------:R-:W-:Y:S02]  /*9f40*/  @!P5 IADD3 R6, P0, R7.reuse, UR12, RZ ;  /* 0x0000000c0706dc10 */ /* 0x040fe4000ff1e0ff */
[----:B------:R-:W-:Y:S02]  /*9f50*/  @!P4 IADD3 R3, P1, R0, UR12, RZ ;  /* 0x0000000c0003cc10 */ /* 0x000fe4000ff3e0ff */
[----:B------:R-:W-:Y:S02]  /*9f60*/  @!P5 LEA.HI.X.SX32 R7, R7, UR6, 0x1, P0 ;  /* 0x000000060707dc11 */ /* 0x000fe400080f0eff */
[----:B-1----:R-:W-:-:S02]  /*9f70*/  @!P5 LEA R10, P2, R6, c[0x0][0x200], 0x2 ;  /* 0x00008000060ada11 */ /* 0x002fc400078410ff */
[----:B------:R-:W-:Y:S02]  /*9f80*/  @!P3 IADD3 R5, P0, R4, UR12, RZ ;  /* 0x0000000c0405bc10 */ /* 0x000fe4000ff1e0ff */
[----:B------:R-:W-:Y:S02]  /*9f90*/  @!P4 LEA.HI.X.SX32 R0, R0, UR6, 0x1, P1 ;  /* 0x000000060000cc11 */ /* 0x000fe400088f0eff */
[----:B------:R-:W-:Y:S02]  /*9fa0*/  @!P5 LEA.HI.X R11, R6, c[0x0][0x204], R7, 0x2, P2 ;  /* 0x00008100060bda11 */ /* 0x000fe400010f1407 */
[----:B------:R-:W-:Y:S02]  /*9fb0*/  @!P4 LEA R8, P1, R3, c[0x0][0x200], 0x2 ;  /* 0x000080000308ca11 */ /* 0x000fe400078210ff */
[----:B------:R-:W-:Y:S02]  /*9fc0*/  @!P3 LEA.HI.X.SX32 R4, R4, UR6, 0x1, P0 ;  /* 0x000000060404bc11 */ /* 0x000fe400080f0eff */
[----:B------:R-:W-:-:S02]  /*9fd0*/  @!P3 LEA R6, P0, R5, c[0x0][0x200], 0x2 ;  /* 0x000080000506ba11 */ /* 0x000fc400078010ff */
[----:B------:R-:W-:Y:S01]  /*9fe0*/  @!P4 LEA.HI.X R9, R3, c[0x0][0x204], R0, 0x2, P1 ;  /* 0x000081000309ca11 */ /* 0x000fe200008f1400 */
[----:B------:R-:W-:Y:S01]  /*9ff0*/  @!P5 IMAD.MOV.U32 R0, RZ, RZ, 0x7f800000 ;  /* 0x7f800000ff00d424 */ /* 0x000fe200078e00ff */
[----:B------:R-:W-:Y:S01]  /*a000*/  @!P3 LEA.HI.X R7, R5, c[0x0][0x204], R4, 0x2, P0 ;  /* 0x000081000507ba11 */ /* 0x000fe200000f1404 */
[----:B------:R-:W-:Y:S02]  /*a010*/  @!P4 IMAD.MOV.U32 R5, RZ, RZ, 0x7f800000 ;  /* 0x7f800000ff05c424 */ /* 0x000fe400078e00ff */
[----:B------:R-:W-:Y:S01]  /*a020*/  @!P3 IMAD.MOV.U32 R3, RZ, RZ, 0x7f800000 ;  /* 0x7f800000ff03b424 */ /* 0x000fe200078e00ff */
[----:B------:R1:W-:Y:S04]  /*a030*/  @!P5 STG.E [R10.64], R0 ;  /* 0x000000000a00d986 */ /* 0x0003e8000c101910 */
[----:B------:R1:W-:Y:S04]  /*a040*/  @!P4 STG.E [R8.64], R5 ;  /* 0x000000050800c986 */ /* 0x0003e8000c101910 */
[----:B------:R1:W-:Y:S01]  /*a050*/  @!P3 STG.E [R6.64], R3 ;  /* 0x000000030600b986 */ /* 0x0003e2000c101910 */
[----:B------:R-:W-:Y:S05]  /*a060*/  @P6 EXIT ;  /* 0x000000000000694d */ /* 0x000fea0003800000 */
[----:B-1----:R-:W-:Y:S02]  /*a070*/  IMAD R0, R2, UR20, RZ ;  /* 0x0000001402007c24 */ /* 0x002fe4000f8e02ff */
[----:B------:R-:W-:-:S03]  /*a080*/  IMAD.MOV.U32 R5, RZ, RZ, 0x7f800000 ;  /* 0x7f800000ff057424 */ /* 0x000fc600078e00ff */
[----:B------:R-:W-:-:S04]  /*a090*/  IADD3 R3, P0, R0, UR12, RZ ;  /* 0x0000000c00037c10 */ /* 0x000fc8000ff1e0ff */
[----:B------:R-:W-:Y:S02]  /*a0a0*/  LEA.HI.X.SX32 R0, R0, UR6, 0x1, P0 ;  /* 0x0000000600007c11 */ /* 0x000fe400080f0eff */
[----:B------:R-:W-:-:S04]  /*a0b0*/  LEA R2, P0, R3, c[0x0][0x200], 0x2 ;  /* 0x0000800003027a11 */ /* 0x000fc800078010ff */
[----:B------:R-:W-:-:S05]  /*a0c0*/  LEA.HI.X R3, R3, c[0x0][0x204], R0, 0x2, P0 ;  /* 0x0000810003037a11 */ /* 0x000fca00000f1400 */
[----:B------:R-:W-:Y:S01]  /*a0d0*/  STG.E [R2.64], R5 ;  /* 0x0000000502007986 */ /* 0x000fe2000c101910 */
[----:B------:R-:W-:Y:S05]  /*a0e0*/  EXIT ;  /* 0x000000000000794d */ /* 0x000fea0003800000 */
.L_x_26:
[----:B------:R-:W-:-:S00]  /*a0f0*/  BRA `(.L_x_26) ;  /* 0xfffffff000007947 */ /* 0x000fc0000383ffff */
[----:B------:R-:W-:-:S00]  /*a100*/  NOP ;  /* 0x0000000000007918 */ /* 0x000fc00000000000 */
[----:B------:R-:W-:-:S00]  /*a110*/  NOP ;  /* 0x0000000000007918 */ /* 0x000fc00000000000 */
[----:B------:R-:W-:-:S00]  /*a120*/  NOP ;  /* 0x0000000000007918 */ /* 0x000fc00000000000 */
[----:B------:R-:W-:-:S00]  /*a130*/  NOP ;  /* 0x0000000000007918 */ /* 0x000fc00000000000 */
[----:B------:R-:W-:-:S00]  /*a140*/  NOP ;  /* 0x0000000000007918 */ /* 0x000fc00000000000 */
[----:B------:R-:W-:-:S00]  /*a150*/  NOP ;  /* 0x0000000000007918 */ /* 0x000fc00000000000 */
[----:B------:R-:W-:-:S00]  /*a160*/  NOP ;  /* 0x0000000000007918 */ /* 0x000fc00000000000 */
[----:B------:R-:W-:-:S00]  /*a170*/  NOP ;  /* 0x0000000000007918 */ /* 0x000fc00000000000 */
.L_x_2022:


//--------------------- .text._ZN5flash16flash_fwd_kernelI23Flash_fwd_kernel_traitsILi256ELi64ELi64ELi4ELb0ELb0EN7cutlass6half_tE19Flash_kernel_traitsILi256ELi64ELi64ELi4ES3_EELb0ELb0ELb0ELb0ELb0ELb0ELb0ELb0EEEvNS_16Flash_fwd_paramsE --------------------------
	.section	.text._ZN5flash16flash_fwd_kernelI23Flash_fwd_kernel_traitsILi256ELi64ELi64ELi4ELb0ELb0EN7cutlass6half_tE19Flash_kernel_traitsILi256ELi64ELi64ELi4ES3_EELb0ELb0ELb0ELb0ELb0ELb0ELb0ELb0EEEvNS_16Flash_fwd_paramsE,"ax",@progbits
	.sectioninfo	@"SHI_REGISTERS=255"
	.align	128
        .global         _ZN5flash16flash_fwd_kernelI23Flash_fwd_kernel_traitsILi256ELi64ELi64ELi4ELb0ELb0EN7cutlass6half_tE19Flash_kernel_traitsILi256ELi64ELi64ELi4ES3_EELb0ELb0ELb0ELb0ELb0ELb0ELb0ELb0EEEvNS_16Flash_fwd_paramsE
        .type           _ZN5flash16flash_fwd_kernelI23Flash_fwd_kernel_traitsILi256ELi64ELi64ELi4ELb0ELb0EN7cutlass6half_tE19Flash_kernel_traitsILi256ELi64ELi64ELi4ES3_EELb0ELb0ELb0ELb0ELb0ELb0ELb0ELb0EEEvNS_16Flash_fwd_paramsE,@function
        .size           _ZN5flash16flash_fwd_kernelI23Flash_fwd_kernel_traitsILi256ELi64ELi64ELi4ELb0ELb0EN7cutlass6half_tE19Flash_kernel_traitsILi256ELi64ELi64ELi4ES3_EELb0ELb0ELb0ELb0ELb0ELb0ELb0ELb0EEEvNS_16Flash_fwd_paramsE,(.L_x_2023 - _ZN5flash16flash_fwd_kernelI23Flash_fwd_kernel_traitsILi256ELi64ELi64ELi4ELb0ELb0EN7cutlass6half_tE19Flash_kernel_traitsILi256ELi64ELi64ELi4ES3_EELb0ELb0ELb0ELb0ELb0ELb0ELb0ELb0EEEvNS_16Flash_fwd_paramsE)
        .other          _ZN5flash16flash_fwd_kernelI23Flash_fwd_kernel_traitsILi256ELi64ELi64ELi4ELb0ELb0EN7cutlass6half_tE19Flash_kernel_traitsILi256ELi64ELi64ELi4ES3_EELb0ELb0ELb0ELb0ELb0ELb0ELb0ELb0EEEvNS_16Flash_fwd_paramsE,@"STO_CUDA_ENTRY STV_DEFAULT"
_ZN5flash16flash_fwd_kernelI23Flash_fwd_kernel_traitsILi256ELi64ELi64ELi4ELb0ELb0EN7cutlass6half_tE19Flash_kernel_traitsILi256ELi64ELi64ELi4ES3_EELb0ELb0ELb0ELb0ELb0ELb0ELb0ELb0EEEvNS_16Flash_fwd_paramsE:
.text._ZN5flash16flash_fwd_kernelI23Flash_fwd_kernel_traitsILi256ELi64ELi64ELi4ELb0ELb0EN7cutlass6half_tE19Flash_kernel_traitsILi256ELi64ELi64ELi4ES3_EELb0ELb0ELb0ELb0ELb0ELb0ELb0ELb0EEEvNS_16Flash_fwd_paramsE:
[----:B------:R-:W-:Y:S02]  /*0000*/  MOV R1, c[0x0][0x28] ;  /* 0x00000a0000017a02 */ /* 0x000fe40000000f00 */
[----:B------:R-:W1:Y:S01]  /*0010*/  S2UR UR11, SR_CTAID.Y ;  /* 0x00000000000b79c3 */ /* 0x000e620000002600 */
[----:B------:R-:W-:Y:S01]  /*0020*/  ULDC.64 UR4, c[0x0][0x240] ;  /* 0x0000900000047ab9 */ /* 0x000fe20000000a00 */
[----:B------:R-:W-:Y:S01]  /*0030*/  IADD3 R1, R1, -0x50, RZ ;  /* 0xffffffb001017810 */ /* 0x000fe20007ffe0ff */
        /* <DEDUP_REMOVED lines=20> */
[----:B------:R1:W2:Y:S01]  /*0180*/  @P2 LDG.E R7, [R2.64] ;  /* 0x0000001202072981 */ /* 0x0002a2000c1e1900 */
[----:B------:R-:W-:-:S03]  /*0190*/  ULDC.64 UR6, c[0x0][0x248] ;  /* 0x0000920000067ab9 */ /* 0x000fc60000000a00 */
[----:B------:R1:W3:Y:S01]  /*01a0*/  @P2 LDG.E R6, [R2.64+0x4] ;  /* 0x0000041202062981 */ /* 0x0002e2000c1e1900 */
[----:B------:R-:W-:Y:S02]  /*01b0*/  IMAD.U32 R4, RZ, RZ, UR4 ;  /* 0x00000004ff047e24 */ /* 0x000fe4000f8e00ff */
[----:B------:R-:W-:Y:S01]  /*01c0*/  IMAD.U32 R5, RZ, RZ, UR5 ;  /* 0x00000005ff057e24 */ /* 0x000fe2000f8e00ff */
[----:B------:R-:W-:-:S04]  /*01d0*/  PLOP3.LUT P1, PT, PT, PT, UP1, 0x80, 0x0 ;  /* 0x000000000000781c */ /* 0x000fc80003f2f018 */
[----:B------:R-:W4:Y:S01]  /*01e0*/  @P0 LDG.E R4, [R4.64] ;  /* 0x0000001204040981 */ /* 0x000f22000c1e1900 */
[----:B------:R-:W-:-:S06]  /*01f0*/  UIMAD.WIDE UR6, UR11, UR9, UR6 ;  /* 0x000000090b0672a5 */ /* 0x000fcc000f8e0206 */
[----:B-1----:R-:W-:Y:S02]  /*0200*/  IMAD.U32 R2, RZ, RZ, UR6 ;  /* 0x00000006ff027e24 */ /* 0x002fe4000f8e00ff */
[----:B------:R-:W-:-:S05]  /*0210*/  IMAD.U32 R3, RZ, RZ, UR7 ;  /* 0x00000007ff037e24 */ /* 0x000fca000f8e00ff */
        /* <DEDUP_REMOVED lines=11> */
[----:B------:R-:W-:Y:S01]  /*02d0*/  ISETP.NE.AND.EX P0, PT, RZ, c[0x0][0x24c], PT, P0 ;  /* 0x00009300ff007a0c */ /* 0x000fe20003f05300 */
[----:B--2---:R-:W-:Y:S02]  /*02e0*/  @UP2 UIADD3 UR16, UR16, -UR10, URZ ;  /* 0x8000000a10102290 */ /* 0x004fe4000fffe03f */
[----:B-----5:R3:W2:Y:S05]  /*02f0*/  @!P1 R2UR UR21, R0 ;  /* 0x00000000001593c2 */ /* 0x0206aa00000e0000 */
[----:B------:R-:W-:-:S05]  /*0300*/  @!UP2 ULDC UR16, c[0x0][0x214] ;  /* 0x000085000010aab9 */ /* 0x000fca0000000800 */
[----:B-1234-:R-:W-:Y:S05]  /*0310*/  @!P0 BRA `(.L_x_27) ;  /* 0x0000007000008947 */ /* 0x01efea0003800000 */
[----:B------:R-:W-:-:S13]  /*0320*/  PLOP3.LUT P0, PT, PT, PT, UP3, 0x80, 0x0 ;  /* 0x000000000000781c */ /* 0x000fda0003f0f038 */
[----:B------:R-:W2:Y:S04]  /*0330*/  @P0 LDG.E R0, [R2.64+0x4] ;  /* 0x0000041202000981 */ /* 0x000ea8000c1e1900 */
[----:B------:R-:W3:Y:S01]  /*0340*/  @!P0 LDG.E R2, [R2.64] ;  /* 0x0000001202028981 */ /* 0x000ee2000c1e1900 */
[----:B--2---:R-:W1:Y:S02]  /*0350*/  @P0 R2UR UR6, R0 ;  /* 0x00000000000603c2 */ /* 0x004e6400000e0000 */
[----:B-1----:R-:W-:-:S11]  /*0360*/  @UP3 UIADD3 UR6, UR6, -UR21, URZ ;  /* 0x8000001506063290 */ /* 0x002fd6000fffe03f */
[----:B---3--:R1:W2:Y:S02]  /*0370*/  @!P0 R2UR UR6, R2 ;  /* 0x00000000020683c2 */ /* 0x0082a400000e0000 */
[----:B-12---:R-:W-:Y:S05]  /*0380*/  BRA `(.L_x_28) ;  /* 0x0000001000007947 */ /* 0x006fea0003800000 */
.L_x_27:
[----:B------:R-:W-:Y:S02]  /*0390*/  ULDC UR6, c[0x0][0x218] ;  /* 0x0000860000067ab9 */ /* 0x000fe40000000800 */
.L_x_28:
        /* <DEDUP_REMOVED lines=60> */
.L_x_30:
[----:B------:R-:W-:Y:S01]  /*0760*/  IABS R0, c[0x0][0x1c8] ;  /* 0x0000720000007a13 */ /* 0x000fe20000000000 */
[----:B------:R-:W1:Y:S01]  /*0770*/  S2R R2, SR_CTAID.Z ;  /* 0x0000000000027919 */ /* 0x000e620000002700 */
[----:B------:R-:W-:Y:S02]  /*0780*/  UMOV UR26, URZ ;  /* 0x0000003f001a7c82 */ /* 0x000fe40008000000 */
[----:B------:R-:W2:Y:S02]  /*0790*/  R2UR UR7, R0 ;  /* 0x00000000000773c2 */ /* 0x000ea400000e0000 */
[----:B--2---:R-:W2:Y:S08]  /*07a0*/  I2F.RP R0, UR7 ;  /* 0x0000000700007d06 */ /* 0x004eb00008209400 */
[----:B--2---:R-:W2:Y:S02]  /*07b0*/  MUFU.RCP R0, R0 ;  /* 0x0000000000007308 */ /* 0x004ea40000001000 */
[----:B--2---:R-:W-:-:S06]  /*07c0*/  IADD3 R0, R0, 0xffffffe, RZ ;  /* 0x0ffffffe00007810 */ /* 0x004fcc0007ffe0ff */
[----:B------:R-:W2:Y:S02]  /*07d0*/  F2I.FTZ.U32.TRUNC.NTZ R0, R0 ;  /* 0x0000000000007305 */ /* 0x000ea4000021f000 */
[----:B--2---:R1:W2:Y:S02]  /*07e0*/  R2UR UR27, R0 ;  /* 0x00000000001b73c2 */ /* 0x0042a400000e0000 */
[----:B-1----:R-:W-:Y:S01]  /*07f0*/  IABS R0, R2 ;  /* 0x0000000200007213 */ /* 0x002fe20000000000 */
[----:B--2---:R-:W-:-:S05]  /*0800*/  UIADD3 UR4, URZ, -UR27, URZ ;  /* 0x8000001b3f047290 */ /* 0x004fca000fffe03f */
[----:B------:R-:W1:Y:S01]  /*0810*/  R2UR UR5, R0 ;  /* 0x00000000000573c2 */ /* 0x000e6200000e0000 */
[----:B------:R-:W-:-:S04]  /*0820*/  UIMAD UR4, UR4, UR7, URZ ;  /* 0x00000007040472a4 */ /* 0x000fc8000f8e023f */
[----:B------:R-:W-:-:S07]  /*0830*/  UIMAD.WIDE.U32 UR26, UR27, UR4, UR26 ;  /* 0x000000041b1a72a5 */ /* 0x000fce000f8e001a */
[----:B------:R-:W-:Y:S02]  /*0840*/  UMOV UR23, UR27 ;  /* 0x0000001b00177c82 */ /* 0x000fe40008000000 */
[----:B-1----:R-:W-:Y:S02]  /*0850*/  UIMAD.WIDE.U32 UR26, UR23, UR5, URZ ;  /* 0x00000005171a72a5 */ /* 0x002fe4000f8e003f */
[----:B------:R-:W-:-:S05]  /*0860*/  @UP0 UIADD3 UR26, UR20, UR21, URZ ;  /* 0x00000015141a0290 */ /* 0x000fca000fffe03f */
[----:B------:R-:W-:Y:S02]  /*0870*/  UMOV UR23, UR27 ;  /* 0x0000001b00177c82 */ /* 0x000fe40008000000 */
[----:B------:R-:W-:-:S04]  /*0880*/  UIADD3 UR4, -UR23, URZ, URZ ;  /* 0x0000003f17047290 */ /* 0x000fc8000fffe13f */
[----:B------:R-:W-:-:S04]  /*0890*/  UIMAD UR4, UR7, UR4, UR5 ;  /* 0x00000004070472a4 */ /* 0x000fc8000f8e0205 */
[----:B------:R-:W-:-:S11]  /*08a0*/  UISETP.GT.U32.AND UP1, UPT, UR7, UR4, UPT ;  /* 0x000000040700728c */ /* 0x000fd6000bf24070 */
[----:B------:R-:W-:Y:S02]  /*08b0*/  @!UP1 UIADD3 UR4, UR4, -UR7, URZ ;  /* 0x8000000704049290 */ /* 0x000fe4000fffe03f */
[----:B------:R-:W-:Y:S02]  /*08c0*/  @!UP1 UIADD3 UR23, UR23, 0x1, URZ ;  /* 0x0000000117179890 */ /* 0x000fe4000fffe03f */
[----:B------:R-:W-:-:S03]  /*08d0*/  UISETP.GE.U32.AND UP2, UPT, UR4, UR7, UPT ;  /* 0x000000070400728c */ /* 0x000fc6000bf46070 */
[----:B------:R-:W-:Y:S02]  /*08e0*/  ULDC UR7, c[0x0][0x1c8] ;  /* 0x0000720000077ab9 */ /* 0x000fe40000000800 */
[----:B------:R-:W-:-:S04]  /*08f0*/  ULOP3.LUT UR4, UR12, UR7, URZ, 0x3c, !UPT ;  /* 0x000000070c047292 */ /* 0x000fc8000f8e3c3f */
[----:B------:R-:W-:Y:S02]  /*0900*/  UISETP.GE.AND UP1, UPT, UR4, URZ, UPT ;  /* 0x0000003f0400728c */ /* 0x000fe4000bf26270 */
[----:B------:R-:W-:Y:S02]  /*0910*/  @UP2 UIADD3 UR23, UR23, 0x1, URZ ;  /* 0x0000000117172890 */ /* 0x000fe4000fffe03f */
[----:B------:R-:W-:Y:S02]  /*0920*/  UISETP.NE.AND UP2, UPT, URZ, UR7, UPT ;  /* 0x000000073f00728c */ /* 0x000fe4000bf45270 */
[----:B------:R-:W-:Y:S02]  /*0930*/  ULDC.64 UR4, c[0x0][0x1a0] ;  /* 0x0000680000047ab9 */ /* 0x000fe40000000a00 */
[----:B------:R-:W-:Y:S02]  /*0940*/  @UP0 UIMAD.WIDE.U32 UR28, UR26, UR4, URZ ;  /* 0x000000041a1c02a5 */ /* 0x000fe4000f8e003f */
[----:B------:R-:W-:-:S02]  /*0950*/  UMOV UR21, UR23 ;  /* 0x0000001700157c82 */ /* 0x000fc40008000000 */
[----:B------:R-:W-:Y:S02]  /*0960*/  @!UP1 UIADD3 UR21, -UR21, URZ, URZ ;  /* 0x0000003f15159290 */ /* 0x000fe4000fffe13f */
[----:B------:R-:W-:Y:S02]  /*0970*/  USHF.R.S32.HI UR23, URZ, 0x1f, UR12 ;  /* 0x0000001f3f177899 */ /* 0x000fe4000801140c */
[----:B------:R-:W-:Y:S02]  /*0980*/  @!UP2 ULOP3.LUT UR21, URZ, UR7, URZ, 0x33, !UPT ;  /* 0x000000073f15a292 */ /* 0x000fe4000f8e333f */
[----:B------:R-:W-:Y:S02]  /*0990*/  @UP0 UIMAD UR26, UR26, UR5, UR29 ;  /* 0x000000051a1a02a4 */ /* 0x000fe4000f8e021d */
[----:B------:R-:W-:Y:S01]  /*09a0*/  USHF.R.S32.HI UR25, URZ, 0x1f, UR21 ;  /* 0x0000001f3f197899 */ /* 0x000fe20008011415 */
[----:B------:R-:W-:Y:S05]  /*09b0*/  @P0 BRA `(.L_x_31) ;  /* 0x000000c000000947 */ /* 0x000fea0003800000 */
[----:B------:R-:W-:Y:S02]  /*09c0*/  USHF.R.S32.HI UR7, URZ, 0x1f, UR20 ;  /* 0x0000001f3f077899 */ /* 0x000fe40008011414 */
[----:B------:R-:W-:-:S02]  /*09d0*/  ULDC.64 UR4, c[0x0][0x1a0] ;  /* 0x0000680000047ab9 */ /* 0x000fc40000000a00 */
[----:B------:R-:W-:Y:S02]  /*09e0*/  UIMAD UR7, UR7, UR4, URZ ;  /* 0x00000004070772a4 */ /* 0x000fe4000f8e023f */
[----:B------:R-:W-:Y:S02]  /*09f0*/  UIMAD.WIDE.U32 UR26, UR20, UR4, URZ ;  /* 0x00000004141a72a5 */ /* 0x000fe4000f8e003f */
[----:B------:R-:W-:Y:S02]  /*0a00*/  UIMAD UR20, UR20, UR5, UR7 ;  /* 0x00000005141472a4 */ /* 0x000fe4000f8e0207 */
[----:B------:R-:W-:Y:S02]  /*0a10*/  USHF.R.S32.HI UR7, URZ, 0x1f, UR11 ;  /* 0x0000001f3f077899 */ /* 0x000fe4000801140b */
[----:B------:R-:W-:Y:S02]  /*0a20*/  ULDC.64 UR4, c[0x0][0x188] ;  /* 0x0000620000047ab9 */ /* 0x000fe40000000a00 */
[----:B------:R-:W-:-:S02]  /*0a30*/  UIADD3 UR27, UR27, UR20, URZ ;  /* 0x000000141b1b7290 */ /* 0x000fc4000fffe03f */
[----:B------:R-:W-:Y:S02]  /*0a40*/  UIMAD UR7, UR7, UR4, URZ ;  /* 0x00000004070772a4 */ /* 0x000fe4000f8e023f */
[----:B------:R-:W-:Y:S02]  /*0a50*/  UIMAD.WIDE.U32 UR28, UR11, UR4, UR26 ;  /* 0x000000040b1c72a5 */ /* 0x000fe4000f8e001a */
[----:B------:R-:W-:-:S04]  /*0a60*/  UIMAD UR5, UR11, UR5, UR7 ;  /* 0x000000050b0572a4 */ /* 0x000fc8000f8e0207 */
[----:B------:R-:W-:Y:S02]  /*0a70*/  UIADD3 UR26, UR29, UR5, URZ ;  /* 0x000000051d1a7290 */ /* 0x000fe4000fffe03f */
.L_x_31:
[----:B------:R-:W-:Y:S01]  /*0a80*/  SHF.R.S32.HI R23, RZ, 0x1f, R96 ;  /* 0x0000001fff177819 */ /* 0x000fe20000011460 */
[----:B------:R-:W1:Y:S01]  /*0a90*/  S2R R18, SR_CTAID.Z ;  /* 0x0000000000127919 */ /* 0x000e620000002700 */
[----:B------:R-:W-:Y:S01]  /*0aa0*/  ULDC.64 UR4, c[0x0][0x1b0] ;  /* 0x00006c0000047ab9 */ /* 0x000fe20000000a00 */
[----:B------:R-:W-:Y:S01]  /*0ab0*/  IMAD.MOV.U32 R24, RZ, RZ, 0x10 ;  /* 0x00000010ff187424 */ /* 0x000fe200078e00ff */
[CC--:B------:R-:W-:Y:S01]  /*0ac0*/  LEA.HI R4, R23.reuse, R96.reuse, RZ, 0x4 ;  /* 0x0000006017047211 */ /* 0x0c0fe200078f20ff */
[----:B------:R-:W-:Y:S01]  /*0ad0*/  UIMAD UR4, UR25, UR4, URZ ;  /* 0x00000004190472a4 */ /* 0x000fe2000f8e023f */
[-C--:B------:R-:W-:Y:S01]  /*0ae0*/  LEA.HI R0, R23, R96.reuse, RZ, 0x3 ;  /* 0x0000006017007211 */ /* 0x080fe200078f18ff */
[----:B------:R-:W-:Y:S01]  /*0af0*/  UIADD3 UR14, -UR14, UR16, URZ ;  /* 0x000000100e0e7290 */ /* 0x000fe2000fffe13f */
[----:B------:R-:W-:Y:S01]  /*0b00*/  SHF.R.S32.HI R5, RZ, 0x4, R4 ;  /* 0x00000004ff057819 */ /* 0x000fe20000011404 */
[----:B------:R-:W-:Y:S01]  /*0b10*/  UIMAD UR11, UR21, UR5, UR4 ;  /* 0x00000005150b72a4 */ /* 0x000fe2000f8e0204 */
[----:B------:R-:W-:Y:S01]  /*0b20*/  LOP3.LUT R2, R0, 0xfffffff8, RZ, 0xc0, !PT ;  /* 0xfffffff800027812 */ /* 0x000fe200078ec0ff */
[----:B------:R-:W-:Y:S01]  /*0b30*/  IMAD.U32 R8, RZ, RZ, UR13 ;  /* 0x0000000dff087e24 */ /* 0x000fe2000f8e00ff */
[----:B------:R-:W-:Y:S01]  /*0b40*/  LEA.HI R3, R4, R5, RZ, 0x1 ;  /* 0x0000000504037211 */ /* 0x000fe200078f08ff */
[----:B------:R-:W-:Y:S01]  /*0b50*/  ULDC.64 UR4, c[0x0][0x1a8] ;  /* 0x00006a0000047ab9 */ /* 0x000fe20000000a00 */
[----:B------:R-:W-:Y:S01]  /*0b60*/  SHF.R.S32.HI R168, RZ, 0x3, R0 ;  /* 0x00000003ffa87819 */ /* 0x000fe20000011400 */
[----:B------:R-:W-:Y:S01]  /*0b70*/  IMAD.IADD R21, R96, 0x1, -R2 ;  /* 0x0000000160157824 */ /* 0x000fe200078e0a02 */
[----:B------:R-:W-:Y:S01]  /*0b80*/  LOP3.LUT R2, R4, 0xfffffff0, RZ, 0xc0, !PT ;  /* 0xfffffff004027812 */ /* 0x000fe200078ec0ff */
[----:B------:R-:W-:Y:S01]  /*0b90*/  UIMAD UR4, UR23, UR4, URZ ;  /* 0x00000004170472a4 */ /* 0x000fe2000f8e023f */
[----:B------:R-:W-:Y:S01]  /*0ba0*/  LOP3.LUT R0, R3, 0xfffffffe, RZ, 0xc0, !PT ;  /* 0xfffffffe03007812 */ /* 0x000fe200078ec0ff */
[----:B------:R-:W-:Y:S01]  /*0bb0*/  IMAD.SHL.U32 R3, R168, 0x40, RZ ;  /* 0x00000040a8037824 */ /* 0x000fe200078e00ff */
[----:B------:R-:W-:Y:S01]  /*0bc0*/  SHF.R.S32.HI R169, RZ, 0x1f, R168 ;  /* 0x0000001fffa97819 */ /* 0x000fe200000114a8 */
[----:B------:R-:W-:Y:S01]  /*0bd0*/  IMAD.IADD R6, R96, 0x1, -R2 ;  /* 0x0000000160067824 */ /* 0x000fe200078e0a02 */
[----:B------:R-:W-:Y:S01]  /*0be0*/  LEA.HI R10, R23, R96, RZ, 0x6 ;  /* 0x00000060170a7211 */ /* 0x000fe200078f30ff */
[----:B------:R-:W-:Y:S01]  /*0bf0*/  IMAD.IADD R22, R5, 0x1, -R0 ;  /* 0x0000000105167824 */ /* 0x000fe200078e0a00 */
[----:B------:R-:W-:Y:S01]  /*0c00*/  LOP3.LUT R0, R3, 0x1c0, RZ, 0xc0, !PT ;  /* 0x000001c003007812 */ /* 0x000fe200078ec0ff */
[----:B------:R-:W-:Y:S01]  /*0c10*/  IMAD.SHL.U32 R246, R21, 0x8, RZ ;  /* 0x0000000815f67824 */ /* 0x000fe200078e00ff */
[----:B------:R-:W-:Y:S01]  /*0c20*/  SHF.R.S32.HI R3, RZ, 0x1f, R6 ;  /* 0x0000001fff037819 */ /* 0x000fe20000011406 */
[----:B------:R-:W-:Y:S01]  /*0c30*/  IMAD R7, R169, c[0x0][0x198], RZ ;  /* 0x00006600a9077a24 */ /* 0x000fe200078e02ff */
[----:B------:R-:W-:Y:S01]  /*0c40*/  UIMAD UR4, UR12, UR5, UR4 ;  /* 0x000000050c0472a4 */ /* 0x000fe2000f8e0204 */
[----:B------:R-:W-:Y:S01]  /*0c50*/  IMAD.SHL.U32 R10, R10, 0x8, RZ ;  /* 0x000000080a0a7824 */ /* 0x000fe200078e00ff */
[----:B------:R-:W-:Y:S01]  /*0c60*/  LOP3.LUT R2, R0, 0x38, R246, 0xf8, !PT ;  /* 0x0000003800027812 */ /* 0x000fe200078ef8f6 */
[----:B------:R-:W-:Y:S01]  /*0c70*/  BSSY B0, `(.L_x_32) ;  /* 0x000005a000007945 */ /* 0x000fe20003800000 */
[----:B------:R-:W-:Y:S01]  /*0c80*/  SHF.R.U32.HI R0, RZ, 0x3, R0 ;  /* 0x00000003ff007819 */ /* 0x000fe20000011600 */
[----:B------:R-:W-:Y:S01]  /*0c90*/  IMAD.WIDE R8, R8, 0x40, R168 ;  /* 0x0000004008087825 */ /* 0x000fe200078e02a8 */
[----:B------:R-:W-:-:S02]  /*0ca0*/  LEA.HI R12, R3, R6, RZ, 0x3 ;  /* 0x00000006030c7211 */ /* 0x000fc400078f18ff */
[--C-:B------:R-:W-:Y:S02]  /*0cb0*/  SHF.R.S32.HI R247, RZ, 0x1f, R246.reuse ;  /* 0x0000001ffff77819 */ /* 0x100fe400000114f6 */
[----:B------:R-:W-:Y:S02]  /*0cc0*/  LOP3.LUT R11, R2, R0, RZ, 0x3c, !PT ;  /* 0x00000000020b7212 */ /* 0x000fe400078e3cff */
[----:B------:R-:W-:Y:S01]  /*0cd0*/  LOP3.LUT R0, R12, 0xfffffff8, RZ, 0xc0, !PT ;  /* 0xfffffff80c007812 */ /* 0x000fe200078ec0ff */
[----:B------:R-:W-:Y:S01]  /*0ce0*/  IMAD.WIDE.U32 R4, R168, c[0x0][0x198], R246 ;  /* 0x00006600a8047a25 */ /* 0x000fe200078e00f6 */
[----:B------:R-:W-:Y:S01]  /*0cf0*/  IADD3 R2, P0, R246, UR6, RZ ;  /* 0x00000006f6027c10 */ /* 0x000fe2000ff1e0ff */
[----:B------:R-:W-:Y:S01]  /*0d00*/  ULDC.64 UR6, c[0x0][0x1b8] ;  /* 0x00006e0000067ab9 */ /* 0x000fe20000000a00 */
[----:B------:R-:W-:Y:S01]  /*0d10*/  LOP3.LUT R10, R11, 0xfffffe00, R10, 0xf8, !PT ;  /* 0xfffffe000b0a7812 */ /* 0x000fe200078ef80a */
[----:B------:R-:W-:Y:S01]  /*0d20*/  IMAD.IADD R6, R6, 0x1, -R0 ;  /* 0x0000000106067824 */ /* 0x000fe200078e0a00 */
[----:B------:R-:W-:Y:S01]  /*0d30*/  IADD3.X R3, R247, UR17, RZ, P0, !PT ;  /* 0x00000011f7037c10 */ /* 0x000fe200087fe4ff */
[----:B------:R-:W-:Y:S01]  /*0d40*/  IMAD R0, R168, c[0x0][0x19c], R7 ;  /* 0x00006700a8007a24 */ /* 0x000fe200078e0207 */
[----:B------:R-:W-:Y:S01]  /*0d50*/  IADD3 R4, P0, R4, UR24, RZ ;  /* 0x0000001804047c10 */ /* 0x000fe2000ff1e0ff */
[----:B------:R-:W-:Y:S01]  /*0d60*/  IMAD.SHL.U32 R7, R22, 0x8, RZ ;  /* 0x0000000816077824 */ /* 0x000fe200078e00ff */
[----:B------:R-:W-:Y:S01]  /*0d70*/  LOP3.LUT P2, RZ, R6, 0x4, RZ, 0xc0, !PT ;  /* 0x0000000406ff7812 */ /* 0x000fe2000784c0ff */
[----:B-1----:R-:W-:Y:S01]  /*0d80*/  IMAD.WIDE.U32 R18, R18, c[0x0][0x1a8], R2 ;  /* 0x00006a0012127a25 */ /* 0x002fe200078e0002 */
[----:B------:R-:W-:Y:S01]  /*0d90*/  IADD3.X R5, R5, UR22, R0, P0, !PT ;  /* 0x0000001605057c10 */ /* 0x000fe200087fe400 */
[----:B------:R-:W-:Y:S01]  /*0da0*/  UIMAD UR6, UR25, UR6, URZ ;  /* 0x00000006190672a4 */ /* 0x000fe2000f8e023f */
[C---:B------:R-:W-:Y:S01]  /*0db0*/  LOP3.LUT P1, RZ, R6.reuse, 0x2, RZ, 0xc0, !PT ;  /* 0x0000000206ff7812 */ /* 0x040fe2000782c0ff */
[----:B------:R-:W-:Y:S01]  /*0dc0*/  IMAD.SHL.U32 R0, R6, 0x40, RZ ;  /* 0x0000004006007824 */ /* 0x000fe200078e00ff */
[----:B------:R-:W-:Y:S01]  /*0dd0*/  IADD3 R250, R246, 0x40, RZ ;  /* 0x00000040f6fa7810 */ /* 0x000fe20007ffe0ff */
[----:B------:R-:W-:Y:S01]  /*0de0*/  IMAD R6, R169, c[0x0][0x1a0], RZ ;  /* 0x00006800a9067a24 */ /* 0x000fe200078e02ff */
[----:B------:R-:W-:Y:S01]  /*0df0*/  UIMAD UR7, UR21, UR7, UR6 ;  /* 0x00000007150772a4 */ /* 0x000fe2000f8e0206 */
[----:B------:R-:W-:Y:S01]  /*0e00*/  IMAD.WIDE.U32 R2, R168, c[0x0][0x1a0], R246 ;  /* 0x00006800a8027a25 */ /* 0x000fe200078e00f6 */
[----:B------:R-:W-:-:S02]  /*0e10*/  LOP3.LUT R0, R0, 0x1c0, RZ, 0xc0, !PT ;  /* 0x000001c000007812 */ /* 0x000fc400078ec0ff */
[----:B------:R-:W-:Y:S01]  /*0e20*/  IADD3 R245, R246, 0x80, RZ ;  /* 0x00000080f6f57810 */ /* 0x000fe20007ffe0ff */
[----:B------:R-:W-:Y:S01]  /*0e30*/  IMAD R6, R168, c[0x0][0x1a4], R6 ;  /* 0x00006900a8067a24 */ /* 0x000fe200078e0206 */
[----:B------:R-:W-:Y:S01]  /*0e40*/  LOP3.LUT R7, R0, 0x8, R7, 0xf8, !PT ;  /* 0x0000000800077812 */ /* 0x000fe200078ef807 */
[----:B------:R-:W-:Y:S01]  /*0e50*/  IMAD.SHL.U32 R230, R10, 0x2, RZ ;  /* 0x000000020ae67824 */ /* 0x000fe200078e00ff */
[----:B------:R-:W-:Y:S02]  /*0e60*/  SHF.R.U32.HI R0, RZ, 0x3, R0 ;  /* 0x00000003ff007819 */ /* 0x000fe40000011600 */
[----:B------:R-:W-:Y:S02]  /*0e70*/  IADD3 R2, P0, R2, UR28, RZ ;  /* 0x0000001c02027c10 */ /* 0x000fe4000ff1e0ff */
[----:B------:R-:W-:Y:S01]  /*0e80*/  LOP3.LUT R7, R7, R0, RZ, 0x3c, !PT ;  /* 0x0000000007077212 */ /* 0x000fe200078e3cff */
[----:B------:R-:W-:Y:S01]  /*0e90*/  IMAD.U32 R0, RZ, RZ, UR21 ;  /* 0x00000015ff007e24 */ /* 0x000fe2000f8e00ff */
[----:B------:R-:W-:Y:S01]  /*0ea0*/  IADD3.X R3, R3, UR26, R6, P0, !PT ;  /* 0x0000001a03037c10 */ /* 0x000fe200087fe406 */
[----:B------:R-:W-:Y:S01]  /*0eb0*/  IMAD.U32 R6, RZ, RZ, UR21 ;  /* 0x00000015ff067e24 */ /* 0x000fe2000f8e00ff */
[----:B------:R-:W-:Y:S01]  /*0ec0*/  ISETP.GE.AND P0, PT, R168, UR14, PT ;  /* 0x0000000ea8007c0c */ /* 0x000fe2000bf06270 */
[----:B------:R-:W-:Y:S01]  /*0ed0*/  IMAD.WIDE.U32 R28, R0, c[0x0][0x1b0], R4 ;  /* 0x00006c00001c7a25 */ /* 0x000fe200078e0004 */
[----:B------:R-:W-:-:S02]  /*0ee0*/  IADD3 R251, R246, 0xc0, RZ ;  /* 0x000000c0f6fb7810 */ /* 0x000fc40007ffe0ff */
[----:B------:R-:W-:Y:S01]  /*0ef0*/  SEL R4, R24, 0xfffffff0, !P1 ;  /* 0xfffffff018047807 */ /* 0x000fe20004800000 */
[----:B------:R-:W-:Y:S01]  /*0f00*/  IMAD.WIDE.U32 R26, R6, c[0x0][0x1b8], R2 ;  /* 0x00006e00061a7a25 */ /* 0x000fe200078e0002 */
[----:B------:R1:W-:Y:S01]  /*0f10*/  STL.64 [R1+0x8], R28 ;  /* 0x0000081c01007387 */ /* 0x0003e20000100a00 */
[----:B------:R-:W-:Y:S02]  /*0f20*/  IADD3 R249, R29, UR11, RZ ;  /* 0x0000000b1df97c10 */ /* 0x000fe4000fffe0ff */
[----:B------:R-:W-:Y:S01]  /*0f30*/  IMAD.SHL.U32 R5, R12, 0x40, RZ ;  /* 0x000000400c057824 */ /* 0x000fe200078e00ff */
[----:B------:R1:W-:Y:S01]  /*0f40*/  STL.64 [R1], R26 ;  /* 0x0000001a01007387 */ /* 0x0003e20000100a00 */
[----:B------:R-:W-:Y:S01]  /*0f50*/  IMAD.MOV.U32 R0, RZ, RZ, 0x20 ;  /* 0x00000020ff007424 */ /* 0x000fe200078e00ff */
[----:B------:R-:W-:Y:S02]  /*0f60*/  IADD3 R252, R27, UR7, RZ ;  /* 0x000000071bfc7c10 */ /* 0x000fe4000fffe0ff */
[----:B------:R-:W-:-:S02]  /*0f70*/  LOP3.LUT R5, R7, 0xfffffe00, R5, 0xf8, !PT ;  /* 0xfffffe0007057812 */ /* 0x000fc400078ef805 */
[----:B------:R-:W-:Y:S02]  /*0f80*/  IADD3 R7, R19, UR4, RZ ;  /* 0x0000000413077c10 */ /* 0x000fe4000fffe0ff */
[----:B------:R-:W-:Y:S01]  /*0f90*/  SEL R0, R0, 0xffffffe0, !P2 ;  /* 0xffffffe000007807 */ /* 0x000fe20005000000 */
[----:B------:R-:W-:Y:S05]  /*0fa0*/  @P0 BRA `(.L_x_33) ;  /* 0x0000026000000947 */ /* 0x000fea0003800000 */
[----:B------:R-:W-:Y:S01]  /*0fb0*/  ISETP.GE.AND P6, PT, R246, c[0x0][0x220], PT ;  /* 0x00008800f6007a0c */ /* 0x000fe20003fc6270 */
[----:B------:R-:W-:Y:S01]  /*0fc0*/  IMAD R2, R9, c[0x0][0x190], RZ ;  /* 0x0000640009027a24 */ /* 0x000fe200078e02ff */
[----:B------:R-:W-:Y:S01]  /*0fd0*/  ISETP.GE.AND P5, PT, R250, c[0x0][0x220], PT ;  /* 0x00008800fa007a0c */ /* 0x000fe20003fa6270 */
[----:B------:R-:W-:Y:S01]  /*0fe0*/  IMAD.MOV.U32 R6, RZ, RZ, R18 ;  /* 0x000000ffff067224 */ /* 0x000fe200078e0012 */
[----:B------:R-:W-:Y:S01]  /*0ff0*/  ISETP.GE.AND P4, PT, R245, c[0x0][0x220], PT ;  /* 0x00008800f5007a0c */ /* 0x000fe20003f86270 */
[C---:B------:R-:W-:Y:S01]  /*1000*/  IMAD R2, R8.reuse, c[0x0][0x194], R2 ;  /* 0x0000650008027a24 */ /* 0x040fe200078e0202 */
[----:B------:R-:W-:Y:S01]  /*1010*/  ISETP.GE.AND P3, PT, R251, c[0x0][0x220], PT ;  /* 0x00008800fb007a0c */ /* 0x000fe20003f66270 */
[----:B------:R-:W-:-:S04]  /*1020*/  IMAD.WIDE.U32 R14, R8, c[0x0][0x190], R6 ;  /* 0x00006400080e7a25 */ /* 0x000fc800078e0006 */
[----:B------:R-:W-:Y:S02]  /*1030*/  IMAD.IADD R16, R15, 0x1, R2 ;  /* 0x000000010f107824 */ /* 0x000fe400078e0202 */
[C---:B------:R-:W-:Y:S01]  /*1040*/  @!P6 LEA R12, P2, R14.reuse, c[0x0][0x160], 0x1 ;  /* 0x000058000e0cea11 */ /* 0x040fe200078408ff */
[----:B------:R2:W-:Y:S01]  /*1050*/  @P6 STS.128 [R230], RZ ;  /* 0x000000ffe6006388 */ /* 0x0005e20000000c00 */
[C---:B------:R-:W-:Y:S02]  /*1060*/  @!P5 LEA R10, P1, R14.reuse, c[0x0][0x160], 0x1 ;  /* 0x000058000e0ada11 */ /* 0x040fe400078208ff */
[C---:B------:R-:W-:Y:S02]  /*1070*/  @!P4 LEA R2, P0, R14.reuse, c[0x0][0x160], 0x1 ;  /* 0x000058000e02ca11 */ /* 0x040fe400078008ff */
[C-C-:B------:R-:W-:Y:S02]  /*1080*/  @!P6 LEA.HI.X R13, R14.reuse, c[0x0][0x164], R16.reuse, 0x1, P2 ;  /* 0x000059000e0dea11 */ /* 0x140fe400010f0c10 */
[----:B------:R-:W-:-:S02]  /*1090*/  @!P5 LEA.HI.X R11, R14, c[0x0][0x164], R16, 0x1, P1 ;  /* 0x000059000e0bda11 */ /* 0x000fc400008f0c10 */
[----:B------:R-:W-:Y:S01]  /*10a0*/  @!P4 LEA.HI.X R3, R14, c[0x0][0x164], R16, 0x1, P0 ;  /* 0x000059000e03ca11 */ /* 0x000fe200000f0c10 */
[----:B------:R-:W-:Y:S01]  /*10b0*/  @!PT LDS RZ, [RZ] ;  /* 0x00000000fffff984 */ /* 0x000fe20000000800 */
[----:B------:R-:W-:Y:S01]  /*10c0*/  @!PT LDS RZ, [RZ] ;  /* 0x00000000fffff984 */ /* 0x000fe20000000800 */
[----:B------:R-:W-:Y:S01]  /*10d0*/  @!PT LDS RZ, [RZ] ;  /* 0x00000000fffff984 */ /* 0x000fe20000000800 */
[----:B------:R2:W-:Y:S04]  /*10e0*/  @!P6 LDGSTS.E.BYPASS.LTC128B.128 [R230], [R12.64] ;  /* 0x000000000ce6efae */ /* 0x0005e8000b901d52 */
[----:B------:R2:W-:Y:S04]  /*10f0*/  @P5 STS.128 [R230+0x2000], RZ ;  /* 0x002000ffe6005388 */ /* 0x0005e80000000c00 */
[----:B------:R-:W-:Y:S01]  /*1100*/  @!PT LDS RZ, [RZ] ;  /* 0x00000000fffff984 */ /* 0x000fe20000000800 */
[----:B------:R-:W-:Y:S01]  /*1110*/  @!PT LDS RZ, [RZ] ;  /* 0x00000000fffff984 */ /* 0x000fe20000000800 */
[----:B------:R-:W-:Y:S01]  /*1120*/  @!PT LDS RZ, [RZ] ;  /* 0x00000000fffff984 */ /* 0x000fe20000000800 */
[----:B------:R2:W-:Y:S04]  /*1130*/  @!P5 LDGSTS.E.BYPASS.LTC128B.128 [R230+0x2000], [R10.64+0x80] ;  /* 0x020000800ae6dfae */ /* 0x0005e8000b901d52 */
[----:B------:R2:W-:Y:S04]  /*1140*/  @P4 STS.128 [R230+0x4000], RZ ;  /* 0x004000ffe6004388 */ /* 0x0005e80000000c00 */
[----:B------:R-:W-:Y:S01]  /*1150*/  @!PT LDS RZ, [RZ] ;  /* 0x00000000fffff984 */ /* 0x000fe20000000800 */
[----:B------:R-:W-:Y:S01]  /*1160*/  @!PT LDS RZ, [RZ] ;  /* 0x00000000fffff984 */ /* 0x000fe20000000800 */
[----:B------:R-:W-:Y:S01]  /*1170*/  @!PT LDS RZ, [RZ] ;  /* 0x00000000fffff984 */ /* 0x000fe20000000800 */
[----:B------:R2:W-:Y:S04]  /*1180*/  @!P4 LDGSTS.E.BYPASS.LTC128B.128 [R230+0x4000], [R2.64+0x100] ;  /* 0x0400010002e6cfae */ /* 0x0005e8000b901d52 */
[----:B------:R2:W-:Y:S01]  /*1190*/  @P3 STS.128 [R230+0x6000], RZ ;  /* 0x006000ffe6003388 */ /* 0x0005e20000000c00 */
[----:B------:R-:W-:Y:S05]  /*11a0*/  @P3 BRA `(.L_x_33) ;  /* 0x0000006000003947 */ /* 0x000fea0003800000 */
[----:B--2---:R-:W-:-:S04]  /*11b0*/  LEA R2, P0, R14, c[0x0][0x160], 0x1 ;  /* 0x000058000e027a11 */ /* 0x004fc800078008ff */
[----:B------:R-:W-:-:S05]  /*11c0*/  LEA.HI.X R3, R14, c[0x0][0x164], R16, 0x1, P0 ;  /* 0x000059000e037a11 */ /* 0x000fca00000f0c10 */
[----:B------:R-:W-:Y:S01]  /*11d0*/  @!PT LDS RZ, [RZ] ;  /* 0x00000000fffff984 */ /* 0x000fe20000000800 */
[----:B------:R-:W-:Y:S01]  /*11e0*/  @!PT LDS RZ, [RZ] ;  /* 0x00000000fffff984 */ /* 0x000fe20000000800 */
[----:B------:R-:W-:Y:S01]  /*11f0*/  @!PT LDS RZ, [RZ] ;  /* 0x00000000fffff984 */ /* 0x000fe20000000800 */
[----:B------:R2:W-:Y:S04]  /*1200*/  LDGSTS.E.BYPASS.LTC128B.128 [R230+0x6000], [R2.64+0x180] ;  /* 0x0600018002e67fae */ /* 0x0005e8000b901d52 */
.L_x_33:
[----:B------:R-:W-:Y:S05]  /*1210*/  BSYNC B0 ;  /* 0x0000000000007941 */ /* 0x000fea0003800000 */
.L_x_32:
[----:B------:R-:W-:Y:S01]  /*1220*/  IADD3 R20, R168, 0x10, RZ ;  /* 0x00000010a8147810 */ /* 0x000fe20007ffe0ff */
[----:B------:R-:W-:Y:S03]  /*1230*/  BSSY B0, `(.L_x_34) ;  /* 0x000002c000007945 */ /* 0x000fe60003800000 */
[----:B------:R-:W-:-:S13]  /*1240*/  ISETP.GE.AND P0, PT, R20, UR14, PT ;  /* 0x0000000e14007c0c */ /* 0x000fda000bf06270 */
[----:B------:R-:W-:Y:S05]  /*1250*/  @P0 BRA `(.L_x_35) ;  /* 0x0000029000000947 */ /* 0x000fea0003800000 */
[----:B--2---:R-:W-:Y:S01]  /*1260*/  IADD3 R10, P0, R8, 0x10, RZ ;  /* 0x00000010080a7810 */ /* 0x004fe20007f1e0ff */
[----:B------:R-:W-:Y:S01]  /*1270*/  IMAD.MOV.U32 R3, RZ, RZ, R7 ;  /* 0x000000ffff037224 */ /* 0x000fe200078e0007 */
[----:B------:R-:W-:Y:S02]  /*1280*/  ISETP.GE.AND P5, PT, R246, c[0x0][0x220], PT ;  /* 0x00008800f6007a0c */ /* 0x000fe40003fa6270 */
[----:B------:R-:W-:Y:S01]  /*1290*/  ISETP.GE.AND P4, PT, R250, c[0x0][0x220], PT ;  /* 0x00008800fa007a0c */ /* 0x000fe20003f86270 */
[----:B------:R-:W-:Y:S01]  /*12a0*/  IMAD.X R2, RZ, RZ, R9, P0 ;  /* 0x000000ffff027224 */ /* 0x000fe200000e0609 */
[----:B------:R-:W-:Y:S02]  /*12b0*/  ISETP.GE.AND P2, PT, R245, c[0x0][0x220], PT ;  /* 0x00008800f5007a0c */ /* 0x000fe40003f46270 */
[----:B------:R-:W-:Y:S01]  /*12c0*/  ISETP.GE.AND P0, PT, R251, c[0x0][0x220], PT ;  /* 0x00008800fb007a0c */ /* 0x000fe20003f06270 */
[----:B------:R-:W-:Y:S02]  /*12d0*/  IMAD R16, R2, c[0x0][0x190], RZ ;  /* 0x0000640002107a24 */ /* 0x000fe400078e02ff */
[----:B------:R-:W-:-:S02]  /*12e0*/  IMAD.MOV.U32 R2, RZ, RZ, R18 ;  /* 0x000000ffff027224 */ /* 0x000fc400078e0012 */
[C---:B------:R-:W-:Y:S02]  /*12f0*/  IMAD R16, R10.reuse, c[0x0][0x194], R16 ;  /* 0x000065000a107a24 */ /* 0x040fe400078e0210 */
[----:B------:R-:W-:Y:S01]  /*1300*/  IMAD.WIDE.U32 R2, R10, c[0x0][0x190], R2 ;  /* 0x000064000a027a25 */ /* 0x000fe200078e0002 */
[----:B------:R2:W-:Y:S03]  /*1310*/  @P5 STS.128 [R230+0x800], RZ ;  /* 0x000800ffe6005388 */ /* 0x0005e60000000c00 */
[----:B------:R-:W-:Y:S01]  /*1320*/  IMAD.IADD R16, R3, 0x1, R16 ;  /* 0x0000000103107824 */ /* 0x000fe200078e0210 */
[C---:B------:R-:W-:Y:S02]  /*1330*/  @!P5 LEA R14, P6, R2.reuse, c[0x0][0x160], 0x1 ;  /* 0x00005800020eda11 */ /* 0x040fe400078c08ff */
[C---:B------:R-:W-:Y:S02]  /*1340*/  @!P4 LEA R12, P3, R2.reuse, c[0x0][0x160], 0x1 ;  /* 0x00005800020cca11 */ /* 0x040fe400078608ff */
[----:B------:R-:W-:-:S02]  /*1350*/  @!P2 LEA R10, P1, R2, c[0x0][0x160], 0x1 ;  /* 0x00005800020aaa11 */ /* 0x000fc400078208ff */
[C-C-:B------:R-:W-:Y:S02]  /*1360*/  @!P5 LEA.HI.X R15, R2.reuse, c[0x0][0x164], R16.reuse, 0x1, P6 ;  /* 0x00005900020fda11 */ /* 0x140fe400030f0c10 */
[C-C-:B------:R-:W-:Y:S02]  /*1370*/  @!P4 LEA.HI.X R13, R2.reuse, c[0x0][0x164], R16.reuse, 0x1, P3 ;  /* 0x00005900020dca11 */ /* 0x140fe400018f0c10 */
[----:B------:R-:W-:Y:S01]  /*1380*/  @!P2 LEA.HI.X R11, R2, c[0x0][0x164], R16, 0x1, P1 ;  /* 0x00005900020baa11 */ /* 0x000fe200008f0c10 */
[----:B------:R-:W-:Y:S01]  /*1390*/  @!PT LDS RZ, [RZ] ;  /* 0x00000000fffff984 */ /* 0x000fe20000000800 */
[----:B------:R-:W-:Y:S01]  /*13a0*/  @!PT LDS RZ, [RZ] ;  /* 0x00000000fffff984 */ /* 0x000fe20000000800 */
[----:B------:R-:W-:Y:S01]  /*13b0*/  @!PT LDS RZ, [RZ] ;  /* 0x00000000fffff984 */ /* 0x000fe20000000800 */
[----:B------:R2:W-:Y:S04]  /*13c0*/  @!P5 LDGSTS.E.BYPASS.LTC128B.128 [R230+0x800], [R14.64] ;  /* 0x008000000ee6dfae */ /* 0x0005e8000b901d52 */
        /* <DEDUP_REMOVED lines=18> */
.L_x_35:
[----:B------:R-:W-:Y:S05]  /*14f0*/  BSYNC B0 ;  /* 0x0000000000007941 */ /* 0x000fea0003800000 */
.L_x_34:
        /* <DEDUP_REMOVED lines=45> */
.L_x_37:
[----:B------:R-:W-:Y:S05]  /*17d0*/  BSYNC B0 ;  /* 0x0000000000007941 */ /* 0x000fea0003800000 */
.L_x_36:
[----:B------:R-:W-:Y:S01]  /*17e0*/  IADD3 R16, R168, 0x30, RZ ;  /* 0x00000030a8107810 */ /* 0x000fe20007ffe0ff */
[----:B------:R-:W-:Y:S01]  /*17f0*/  UMOV UR6, 0x6 ;  /* 0x0000000600067882 */ /* 0x000fe20000000000 */
[----:B------:R-:W-:Y:S01]  /*1800*/  BSSY B0, `(.L_x_38) ;  /* 0x000002e000007945 */ /* 0x000fe20003800000 */
[----:B------:R-:W-:Y:S01]  /*1810*/  ULDC.64 UR4, c[0x0][0x198] ;  /* 0x0000660000047ab9 */ /* 0x000fe20000000a00 */
[----:B------:R-:W-:Y:S01]  /*1820*/  ISETP.GE.AND P0, PT, R16, UR14, PT ;  /* 0x0000000e10007c0c */ /* 0x000fe2000bf06270 */
[----:B------:R-:W-:Y:S02]  /*1830*/  USHF.L.U64.HI UR6, UR4, UR6, UR5 ;  /* 0x0000000604067299 */ /* 0x000fe40008010205 */
[----:B------:R-:W-:-:S10]  /*1840*/  USHF.L.U32 UR20, UR4, 0x6, URZ ;  /* 0x0000000604147899 */ /* 0x000fd4000800063f */
[----:B------:R-:W-:Y:S05]  /*1850*/  @P0 BRA `(.L_x_39) ;  /* 0x0000028000000947 */ /* 0x000fea0003800000 */
[----:B--2---:R-:W-:Y:S01]  /*1860*/  IADD3 R2, P0, R8, 0x30, RZ ;  /* 0x0000003008027810 */ /* 0x004fe20007f1e0ff */
[----:B------:R-:W-:Y:S01]  /*1870*/  IMAD.MOV.U32 R6, RZ, RZ, R18 ;  /* 0x000000ffff067224 */ /* 0x000fe200078e0012 */
[----:B------:R-:W-:Y:S02]  /*1880*/  ISETP.GE.AND P5, PT, R246, c[0x0][0x220], PT ;  /* 0x00008800f6007a0c */ /* 0x000fe40003fa6270 */
[----:B------:R-:W-:Y:S01]  /*1890*/  ISETP.GE.AND P4, PT, R250, c[0x0][0x220], PT ;  /* 0x00008800fa007a0c */ /* 0x000fe20003f86270 */
[----:B------:R-:W-:Y:S01]  /*18a0*/  IMAD.X R8, RZ, RZ, R9, P0 ;  /* 0x000000ffff087224 */ /* 0x000fe200000e0609 */
[----:B------:R-:W-:Y:S01]  /*18b0*/  ISETP.GE.AND P2, PT, R245, c[0x0][0x220], PT ;  /* 0x00008800f5007a0c */ /* 0x000fe20003f46270 */
[----:B------:R-:W-:Y:S01]  /*18c0*/  IMAD.WIDE.U32 R10, R2, c[0x0][0x190], R6 ;  /* 0x00006400020a7a25 */ /* 0x000fe200078e0006 */
[----:B------:R-:W-:-:S03]  /*18d0*/  ISETP.GE.AND P0, PT, R251, c[0x0][0x220], PT ;  /* 0x00008800fb007a0c */ /* 0x000fc60003f06270 */
[----:B------:R-:W-:-:S04]  /*18e0*/  IMAD R8, R8, c[0x0][0x190], RZ ;  /* 0x0000640008087a24 */ /* 0x000fc800078e02ff */
[----:B------:R-:W-:Y:S01]  /*18f0*/  IMAD R12, R2, c[0x0][0x194], R8 ;  /* 0x00006500020c7a24 */ /* 0x000fe200078e0208 */
[C---:B------:R-:W-:Y:S01]  /*1900*/  @!P5 LEA R8, P6, R10.reuse, c[0x0][0x160], 0x1 ;  /* 0x000058000a08da11 */ /* 0x040fe200078c08ff */
[----:B------:R2:W-:Y:S01]  /*1910*/  @P5 STS.128 [R230+0x1800], RZ ;  /* 0x001800ffe6005388 */ /* 0x0005e20000000c00 */
[C---:B------:R-:W-:Y:S01]  /*1920*/  @!P4 LEA R6, P3, R10.reuse, c[0x0][0x160], 0x1 ;  /* 0x000058000a06ca11 */ /* 0x040fe200078608ff */
[----:B------:R-:W-:Y:S01]  /*1930*/  IMAD.IADD R12, R11, 0x1, R12 ;  /* 0x000000010b0c7824 */ /* 0x000fe200078e020c */
[----:B------:R-:W-:-:S04]  /*1940*/  @!P2 LEA R2, P1, R10, c[0x0][0x160], 0x1 ;  /* 0x000058000a02aa11 */ /* 0x000fc800078208ff */
        /* <DEDUP_REMOVED lines=25> */
.L_x_39:
[----:B------:R-:W-:Y:S05]  /*1ae0*/  BSYNC B0 ;  /* 0x0000000000007941 */ /* 0x000fea0003800000 */
.L_x_38:
[----:B------:R-:W-:Y:S01]  /*1af0*/  ULEA.HI.SX32 UR17, UR8, 0xffffffff, 0x1a ;  /* 0xffffffff08117891 */ /* 0x000fe2000f8fd23f */
[----:B------:R-:W-:Y:S01]  /*1b00*/  MOV R248, R28 ;  /* 0x0000001c00f87202 */ /* 0x000fe20000000f00 */
[----:B------:R-:W-:Y:S01]  /*1b10*/  IMAD.U32 R97, RZ, RZ, UR20 ;  /* 0x00000014ff617e24 */ /* 0x000fe2000f8e00ff */
[----:B------:R-:W-:Y:S01]  /*1b20*/  BSSY B0, `(.L_x_40) ;  /* 0x000002a000007945 */ /* 0x000fe20003800000 */
[----:B------:R-:W-:Y:S02]  /*1b30*/  UIMAD UR12, UR17, -0x40, UR15 ;  /* 0xffffffc0110c78a4 */ /* 0x000fe4000f8e020f */
[----:B------:R-:W-:Y:S01]  /*1b40*/  USHF.R.S32.HI UR14, URZ, 0x1f, UR17 ;  /* 0x0000001f3f0e7899 */ /* 0x000fe20008011411 */
[----:B--2---:R-:W-:Y:S01]  /*1b50*/  IMAD.WIDE.U32 R2, R97, UR17, R248 ;  /* 0x0000001161027c25 */ /* 0x004fe2000f8e00f8 */
[----:B------:R-:W-:Y:S02]  /*1b60*/  UIMAD UR5, UR6, UR17, URZ ;  /* 0x00000011060572a4 */ /* 0x000fe4000f8e023f */
[----:B------:R-:W-:-:S02]  /*1b70*/  ISETP.GE.AND P0, PT, R168, UR12, PT ;  /* 0x0000000ca8007c0c */ /* 0x000fc4000bf06270 */
[----:B------:R-:W-:-:S06]  /*1b80*/  UIMAD UR5, UR14, UR20, UR5 ;  /* 0x000000140e0572a4 */ /* 0x000fcc000f8e0205 */
[----:B------:R-:W-:-:S05]  /*1b90*/  IADD3 R7, R3, UR5, RZ ;  /* 0x0000000503077c10 */ /* 0x000fca000fffe0ff */
[----:B------:R-:W-:Y:S05]  /*1ba0*/  @P0 BRA `(.L_x_41) ;  /* 0x0000021000000947 */ /* 0x000fea0003800000 */
[----:B------:R-:W-:Y:S02]  /*1bb0*/  ISETP.GE.AND P5, PT, R246, c[0x0][0x220], PT ;  /* 0x00008800f6007a0c */ /* 0x000fe40003fa6270 */
[----:B------:R-:W-:Y:S02]  /*1bc0*/  ISETP.GE.AND P4, PT, R250, c[0x0][0x220], PT ;  /* 0x00008800fa007a0c */ /* 0x000fe40003f86270 */
[----:B------:R-:W-:Y:S02]  /*1bd0*/  ISETP.GE.AND P2, PT, R245, c[0x0][0x220], PT ;  /* 0x00008800f5007a0c */ /* 0x000fe40003f46270 */
[----:B------:R-:W-:-:S07]  /*1be0*/  ISETP.GE.AND P0, PT, R251, c[0x0][0x220], PT ;  /* 0x00008800fb007a0c */ /* 0x000fce0003f06270 */
[C---:B------:R-:W-:Y:S01]  /*1bf0*/  @!P5 LEA R12, P6, R2.reuse, c[0x0][0x168], 0x1 ;  /* 0x00005a00020cda11 */ /* 0x040fe200078c08ff */
[----:B------:R2:W-:Y:S01]  /*1c00*/  @P5 STS.128 [R230+0x8000], RZ ;  /* 0x008000ffe6005388 */ /* 0x0005e20000000c00 */
[C---:B------:R-:W-:Y:S02]  /*1c10*/  @!P4 LEA R10, P3, R2.reuse, c[0x0][0x168], 0x1 ;  /* 0x00005a00020aca11 */ /* 0x040fe400078608ff */
[C---:B------:R-:W-:Y:S02]  /*1c20*/  @!P2 LEA R8, P1, R2.reuse, c[0x0][0x168], 0x1 ;  /* 0x00005a000208aa11 */ /* 0x040fe400078208ff */
        /* <DEDUP_REMOVED lines=25> */
.L_x_41:
[----:B------:R-:W-:Y:S05]  /*1dc0*/  BSYNC B0 ;  /* 0x0000000000007941 */ /* 0x000fea0003800000 */
.L_x_40:
[----:B------:R-:W-:Y:S01]  /*1dd0*/  ISETP.GE.AND P0, PT, R20, UR12, PT ;  /* 0x0000000c14007c0c */ /* 0x000fe2000bf06270 */
[----:B------:R-:W-:Y:S01]  /*1de0*/  ULDC UR5, c[0x0][0x19c] ;  /* 0x0000670000057ab9 */ /* 0x000fe20000000800 */
[----:B------:R-:W-:Y:S01]  /*1df0*/  BSSY B0, `(.L_x_42) ;  /* 0x0000027000007945 */ /* 0x000fe20003800000 */
[----:B------:R-:W-:Y:S02]  /*1e00*/  USHF.L.U32 UR23, UR4, 0x4, URZ ;  /* 0x0000000404177899 */ /* 0x000fe4000800063f */
[----:B------:R-:W-:-:S08]  /*1e10*/  USHF.L.U64.HI UR9, UR4, UR9, UR5 ;  /* 0x0000000904097299 */ /* 0x000fd00008010205 */
[----:B------:R-:W-:Y:S05]  /*1e20*/  @P0 BRA `(.L_x_43) ;  /* 0x0000023000000947 */ /* 0x000fea0003800000 */
[----:B------:R-:W-:Y:S02]  /*1e30*/  ISETP.GE.AND P5, PT, R246, c[0x0][0x220], PT ;  /* 0x00008800f6007a0c */ /* 0x000fe40003fa6270 */
[----:B------:R-:W-:Y:S02]  /*1e40*/  ISETP.GE.AND P4, PT, R250, c[0x0][0x220], PT ;  /* 0x00008800fa007a0c */ /* 0x000fe40003f86270 */
[----:B------:R-:W-:Y:S02]  /*1e50*/  ISETP.GE.AND P2, PT, R245, c[0x0][0x220], PT ;  /* 0x00008800f5007a0c */ /* 0x000fe40003f46270 */
[----:B--2---:R-:W-:-:S04]  /*1e60*/  IADD3 R8, P0, R2, UR23, RZ ;  /* 0x0000001702087c10 */ /* 0x004fc8000ff1e0ff */
[----:B------:R-:W-:Y:S02]  /*1e70*/  IADD3.X R9, R7, UR9, RZ, P0, !PT ;  /* 0x0000000907097c10 */ /* 0x000fe400087fe4ff */
[----:B------:R-:W-:Y:S01]  /*1e80*/  ISETP.GE.AND P0, PT, R251, c[0x0][0x220], PT ;  /* 0x00008800fb007a0c */ /* 0x000fe20003f06270 */
[----:B------:R2:W-:Y:S01]  /*1e90*/  @P5 STS.128 [R230+0x8800], RZ ;  /* 0x008800ffe6005388 */ /* 0x0005e20000000c00 */
[C---:B------:R-:W-:Y:S02]  /*1ea0*/  @!P5 LEA R14, P6, R8.reuse, c[0x0][0x168], 0x1 ;  /* 0x00005a00080eda11 */ /* 0x040fe400078c08ff */
[C---:B------:R-:W-:Y:S02]  /*1eb0*/  @!P4 LEA R12, P3, R8.reuse, c[0x0][0x168], 0x1 ;  /* 0x00005a00080cca11 */ /* 0x040fe400078608ff */
[C---:B------:R-:W-:Y:S02]  /*1ec0*/  @!P2 LEA R10, P1, R8.reuse, c[0x0][0x168], 0x1 ;  /* 0x00005a00080aaa11 */ /* 0x040fe400078208ff */
[----:B------:R-:W-:-:S02]  /*1ed0*/  @!P5 LEA.HI.X R15, R8, c[0x0][0x16c], R9, 0x1, P6 ;  /* 0x00005b00080fda11 */ /* 0x000fc400030f0c09 */
        /* <DEDUP_REMOVED lines=24> */
.L_x_43:
[----:B------:R-:W-:Y:S05]  /*2060*/  BSYNC B0 ;  /* 0x0000000000007941 */ /* 0x000fea0003800000 */
.L_x_42:
[----:B------:R-:W-:Y:S01]  /*2070*/  ISETP.GE.AND P0, PT, R17, UR12, PT ;  /* 0x0000000c11007c0c */ /* 0x000fe2000bf06270 */
[----:B------:R-:W-:-:S12]  /*2080*/  BSSY B0, `(.L_x_44) ;  /* 0x0000027000007945 */ /* 0x000fd80003800000 */
[----:B------:R-:W-:Y:S05]  /*2090*/  @P0 BRA `(.L_x_45) ;  /* 0x0000025000000947 */ /* 0x000fea0003800000 */
[----:B------:R-:W-:Y:S01]  /*20a0*/  ISETP.GE.AND P5, PT, R246, c[0x0][0x220], PT ;  /* 0x00008800f6007a0c */ /* 0x000fe20003fa6270 */
[----:B--2---:R-:W-:Y:S01]  /*20b0*/  IMAD.MOV.U32 R9, RZ, RZ, c[0x0][0x198] ;  /* 0x00006600ff097624 */ /* 0x004fe200078e00ff */
[----:B------:R-:W-:Y:S01]  /*20c0*/  ISETP.GE.AND P4, PT, R250, c[0x0][0x220], PT ;  /* 0x00008800fa007a0c */ /* 0x000fe20003f86270 */
[----:B------:R-:W-:Y:S01]  /*20d0*/  IMAD.MOV.U32 R10, RZ, RZ, c[0x0][0x19c] ;  /* 0x00006700ff0a7624 */ /* 0x000fe200078e00ff */
[----:B------:R-:W-:Y:S02]  /*20e0*/  ISETP.GE.AND P2, PT, R245, c[0x0][0x220], PT ;  /* 0x00008800f5007a0c */ /* 0x000fe40003f46270 */
[----:B------:R-:W-:-:S04]  /*20f0*/  LEA R8, P0, R9, R2, 0x5 ;  /* 0x0000000209087211 */ /* 0x000fc800078028ff */
[----:B------:R-:W-:Y:S02]  /*2100*/  LEA.HI.X R9, R9, R7, R10, 0x5, P0 ;  /* 0x0000000709097211 */ /* 0x000fe400000f2c0a */
        /* <DEDUP_REMOVED lines=30> */
.L_x_45:
[----:B------:R-:W-:Y:S05]  /*22f0*/  BSYNC B0 ;  /* 0x0000000000007941 */ /* 0x000fea0003800000 */
.L_x_44:
[----:B------:R-:W-:Y:S01]  /*2300*/  ISETP.GE.AND P0, PT, R16, UR12, PT ;  /* 0x0000000c10007c0c */ /* 0x000fe2000bf06270 */
[----:B------:R-:W-:-:S12]  /*2310*/  BSSY B0, `(.L_x_46) ;  /* 0x0000029000007945 */ /* 0x000fd80003800000 */
[----:B------:R-:W-:Y:S05]  /*2320*/  @P0 BRA `(.L_x_47) ;  /* 0x0000027000000947 */ /* 0x000fea0003800000 */
[----:B------:R-:W-:Y:S01]  /*2330*/  ISETP.GE.AND P5, PT, R246, c[0x0][0x220], PT ;  /* 0x00008800f6007a0c */ /* 0x000fe20003fa6270 */
[----:B--2---:R-:W-:Y:S01]  /*2340*/  IMAD.MOV.U32 R10, RZ, RZ, c[0x0][0x198] ;  /* 0x00006600ff0a7624 */ /* 0x004fe200078e00ff */
[----:B------:R-:W-:Y:S01]  /*2350*/  ISETP.GE.AND P4, PT, R250, c[0x0][0x220], PT ;  /* 0x00008800fa007a0c */ /* 0x000fe20003f86270 */
[----:B------:R-:W-:Y:S01]  /*2360*/  IMAD.MOV.U32 R6, RZ, RZ, R2 ;  /* 0x000000ffff067224 */ /* 0x000fe200078e0002 */
[----:B------:R-:W-:Y:S01]  /*2370*/  ISETP.GE.AND P2, PT, R245, c[0x0][0x220], PT ;  /* 0x00008800f5007a0c */ /* 0x000fe20003f46270 */
[----:B------:R-:W-:Y:S01]  /*2380*/  ULDC UR4, c[0x0][0x19c] ;  /* 0x0000670000047ab9 */ /* 0x000fe20000000800 */
[----:B------:R-:W-:Y:S01]  /*2390*/  ISETP.GE.AND P0, PT, R251, c[0x0][0x220], PT ;  /* 0x00008800fb007a0c */ /* 0x000fe20003f06270 */
[----:B------:R-:W-:Y:S01]  /*23a0*/  UIMAD UR4, UR4, 0x30, URZ ;  /* 0x00000030040478a4 */ /* 0x000fe2000f8e023f */
[----:B------:R-:W-:-:S05]  /*23b0*/  IMAD.WIDE.U32 R10, R10, 0x30, R6 ;  /* 0x000000300a0a7825 */ /* 0x000fca00078e0006 */
[----:B------:R-:W-:Y:S01]  /*23c0*/  IADD3 R12, R11, UR4, RZ ;  /* 0x000000040b0c7c10 */ /* 0x000fe2000fffe0ff */
[----:B------:R2:W-:Y:S01]  /*23d0*/  @P5 STS.128 [R230+0x9800], RZ ;  /* 0x009800ffe6005388 */ /* 0x0005e20000000c00 */
[C---:B------:R-:W-:Y:S02]  /*23e0*/  @!P5 LEA R8, P6, R10.reuse, c[0x0][0x168], 0x1 ;  /* 0x00005a000a08da11 */ /* 0x040fe400078c08ff */
        /* <DEDUP_REMOVED lines=27> */
.L_x_47:
[----:B------:R-:W-:Y:S05]  /*25a0*/  BSYNC B0 ;  /* 0x0000000000007941 */ /* 0x000fea0003800000 */
.L_x_46:
[----:B------:R-:W0:Y:S01]  /*25b0*/  LDGDEPBAR ;  /* 0x00000000000079af */ /* 0x000e220000000000 */
[----:B------:R-:W-:Y:S01]  /*25c0*/  ISETP.GE.AND P1, PT, R168, UR12, PT ;  /* 0x0000000ca8007c0c */ /* 0x000fe2000bf26270 */
[----:B------:R-:W-:Y:S01]  /*25d0*/  ULDC.64 UR4, c[0x0][0x1a0] ;  /* 0x0000680000047ab9 */ /* 0x000fe20000000a00 */
[----:B------:R-:W-:Y:S01]  /*25e0*/  BSSY B0, `(.L_x_48) ;  /* 0x0000032000007945 */ /* 0x000fe20003800000 */
[----:B------:R-:W-:Y:S02]  /*25f0*/  UIMAD.WIDE.U32 UR30, UR17, UR4, URZ ;  /* 0x00000004111e72a5 */ /* 0x000fe4000f8e003f */
[----:B------:R-:W-:-:S04]  /*2600*/  UIMAD UR4, UR14, UR4, URZ ;  /* 0x000000040e0472a4 */ /* 0x000fc8000f8e023f */
[----:B------:R-:W-:Y:S01]  /*2610*/  UIMAD UR4, UR17, UR5, UR4 ;  /* 0x00000005110472a4 */ /* 0x000fe2000f8e0204 */
[----:B--2---:R-:W-:Y:S02]  /*2620*/  IMAD.U32 R6, RZ, RZ, UR30 ;  /* 0x0000001eff067e24 */ /* 0x004fe4000f8e00ff */
[----:B------:R-:W-:Y:S01]  /*2630*/  IMAD.U32 R7, RZ, RZ, UR31 ;  /* 0x0000001fff077e24 */ /* 0x000fe2000f8e00ff */
[----:B------:R-:W-:Y:S02]  /*2640*/  UIADD3 UR4, UR31, UR4, URZ ;  /* 0x000000041f047290 */ /* 0x000fe4000fffe03f */
[----:B------:R-:W-:-:S04]  /*2650*/  LEA R2, P0, R6, R26, 0x6 ;  /* 0x0000001a06027211 */ /* 0x000fc800078030ff */
[----:B------:R-:W-:Y:S01]  /*2660*/  IMAD.U32 R3, RZ, RZ, UR4 ;  /* 0x00000004ff037e24 */ /* 0x000fe2000f8e00ff */
[----:B------:R-:W-:-:S04]  /*2670*/  DEPBAR.LE SB0, 0x0 ;  /* 0x000080000000791a */ /* 0x000fc80000000000 */
[----:B------:R-:W-:Y:S01]  /*2680*/  BAR.SYNC.DEFER_BLOCKING 0x0 ;  /* 0x0000000000007b1d */ /* 0x000fe20000010000 */
[----:B------:R-:W-:-:S05]  /*2690*/  LEA.HI.X R3, R6, R252, R3, 0x6, P0 ;  /* 0x000000fc06037211 */ /* 0x000fca00000f3403 */
[----:B------:R2:W-:Y:S04]  /*26a0*/  @P1 STS.128 [R230+0x10000], RZ ;  /* 0x010000ffe6001388 */ /* 0x0005e80000000c00 */
[----:B------:R2:W-:Y:S04]  /*26b0*/  @P1 STS.128 [R230+0x12000], RZ ;  /* 0x012000ffe6001388 */ /* 0x0005e80000000c00 */
[----:B------:R2:W-:Y:S04]  /*26c0*/  @P1 STS.128 [R230+0x14000], RZ ;  /* 0x014000ffe6001388 */ /* 0x0005e80000000c00 */
[----:B------:R2:W-:Y:S01]  /*26d0*/  @P1 STS.128 [R230+0x16000], RZ ;  /* 0x016000ffe6001388 */ /* 0x0005e20000000c00 */
[----:B------:R-:W-:Y:S05]  /*26e0*/  @P1 BRA `(.L_x_49) ;  /* 0x0000021000001947 */ /* 0x000fea0003800000 */
[----:B------:R-:W-:Y:S02]  /*26f0*/  ISETP.GE.AND P5, PT, R246, c[0x0][0x220], PT ;  /* 0x00008800f6007a0c */ /* 0x000fe40003fa6270 */
[----:B------:R-:W-:-:S02]  /*2700*/  ISETP.GE.AND P4, PT, R250, c[0x0][0x220], PT ;  /* 0x00008800fa007a0c */ /* 0x000fc40003f86270 */
        /* <DEDUP_REMOVED lines=25> */
[----:B---3--:R-:W-:-:S04]  /*28a0*/  LEA R6, P0, R2, c[0x0][0x170], 0x1 ;  /* 0x00005c0002067a11 */ /* 0x008fc800078008ff */
[----:B------:R-:W-:-:S05]  /*28b0*/  LEA.HI.X R7, R2, c[0x0][0x174], R3, 0x1, P0 ;  /* 0x00005d0002077a11 */ /* 0x000fca00000f0c03 */
[----:B------:R-:W-:Y:S01]  /*28c0*/  @!PT LDS RZ, [RZ] ;  /* 0x00000000fffff984 */ /* 0x000fe20000000800 */
[----:B------:R-:W-:Y:S01]  /*28d0*/  @!PT LDS RZ, [RZ] ;  /* 0x00000000fffff984 */ /* 0x000fe20000000800 */
[----:B------:R-:W-:Y:S01]  /*28e0*/  @!PT LDS RZ, [RZ] ;  /* 0x00000000fffff984 */ /* 0x000fe20000000800 */
[----:B------:R3:W-:Y:S04]  /*28f0*/  LDGSTS.E.BYPASS.LTC128B.128 [R230+0x16000], [R6.64+0x180] ;  /* 0x1600018006e67fae */ /* 0x0007e8000b901d52 */
.L_x_49:
[----:B------:R-:W-:Y:S05]  /*2900*/  BSYNC B0 ;  /* 0x0000000000007941 */ /* 0x000fea0003800000 */
.L_x_48:
[----:B------:R-:W-:Y:S01]  /*2910*/  ISETP.GE.AND P0, PT, R20, UR12, PT ;  /* 0x0000000c14007c0c */ /* 0x000fe2000bf06270 */
[----:B------:R-:W-:-:S12]  /*2920*/  BSSY B0, `(.L_x_50) ;  /* 0x000002b000007945 */ /* 0x000fd80003800000 */
[----:B------:R4:W-:Y:S04]  /*2930*/  @P0 STS.128 [R230+0x10800], RZ ;  /* 0x010800ffe6000388 */ /* 0x0009e80000000c00 */
[----:B------:R4:W-:Y:S04]  /*2940*/  @P0 STS.128 [R230+0x12800], RZ ;  /* 0x012800ffe6000388 */ /* 0x0009e80000000c00 */
[----:B------:R4:W-:Y:S04]  /*2950*/  @P0 STS.128 [R230+0x14800], RZ ;  /* 0x014800ffe6000388 */ /* 0x0009e80000000c00 */
[----:B------:R4:W-:Y:S01]  /*2960*/  @P0 STS.128 [R230+0x16800], RZ ;  /* 0x016800ffe6000388 */ /* 0x0009e20000000c00 */
[----:B------:R-:W-:Y:S05]  /*2970*/  @P0 BRA `(.L_x_51) ;  /* 0x0000025000000947 */ /* 0x000fea0003800000 */
[----:B------:R-:W-:Y:S01]  /*2980*/  ISETP.GE.AND P5, PT, R246, c[0x0][0x220], PT ;  /* 0x00008800f6007a0c */ /* 0x000fe20003fa6270 */
[----:B---3--:R-:W-:Y:S01]  /*2990*/  IMAD.WIDE.U32 R6, R24, c[0x0][0x1a0], RZ ;  /* 0x0000680018067a25 */ /* 0x008fe200078e00ff */
[----:B------:R-:W-:-:S02]  /*29a0*/  ISETP.GE.AND P4, PT, R250, c[0x0][0x220], PT ;  /* 0x00008800fa007a0c */ /* 0x000fc40003f86270 */
[----:B------:R-:W-:Y:S01]  /*29b0*/  ISETP.GE.AND P2, PT, R245, c[0x0][0x220], PT ;  /* 0x00008800f5007a0c */ /* 0x000fe20003f46270 */
[----:B------:R-:W-:Y:S01]  /*29c0*/  IMAD R8, R24, c[0x0][0x1a4], RZ ;  /* 0x0000690018087a24 */ /* 0x000fe200078e02ff */
[----:B------:R-:W-:-:S04]  /*29d0*/  IADD3 R6, P0, R2, R6, RZ ;  /* 0x0000000602067210 */ /* 0x000fc80007f1e0ff */
[----:B------:R-:W-:Y:S02]  /*29e0*/  IADD3.X R7, R3, R7, R8, P0, !PT ;  /* 0x0000000703077210 */ /* 0x000fe400007fe408 */
        /* <DEDUP_REMOVED lines=30> */
.L_x_51:
[----:B------:R-:W-:Y:S05]  /*2bd0*/  BSYNC B0 ;  /* 0x0000000000007941 */ /* 0x000fea0003800000 */
.L_x_50:
        /* <DEDUP_REMOVED lines=8> */
[----:B---3--:R-:W-:Y:S01]  /*2c60*/  IMAD.MOV.U32 R7, RZ, RZ, c[0x0][0x1a0] ;  /* 0x00006800ff077624 */ /* 0x008fe200078e00ff */
[----:B------:R-:W-:Y:S01]  /*2c70*/  ISETP.GE.AND P4, PT, R250, c[0x0][0x220], PT ;  /* 0x00008800fa007a0c */ /* 0x000fe20003f86270 */
[----:B------:R-:W-:Y:S01]  /*2c80*/  IMAD.MOV.U32 R8, RZ, RZ, c[0x0][0x1a4] ;  /* 0x00006900ff087624 */ /* 0x000fe200078e00ff */
[----:B------:R-:W-:-:S02]  /*2c90*/  ISETP.GE.AND P2, PT, R245, c[0x0][0x220], PT ;  /* 0x00008800f5007a0c */ /* 0x000fc40003f46270 */
        /* <DEDUP_REMOVED lines=32> */
.L_x_53:
[----:B------:R-:W-:Y:S05]  /*2ea0*/  BSYNC B0 ;  /* 0x0000000000007941 */ /* 0x000fea0003800000 */
.L_x_52:
[----:B------:R-:W-:Y:S01]  /*2eb0*/  ISETP.GE.AND P0, PT, R16, UR12, PT ;  /* 0x0000000c10007c0c */ /* 0x000fe2000bf06270 */
[----:B------:R-:W-:Y:S01]  /*2ec0*/  BSSY B0, `(.L_x_54) ;  /* 0x000002e000007945 */ /* 0x000fe20003800000 */
[----:B---3--:R-:W-:-:S04]  /*2ed0*/  LEA.HI R6, R23, R96, RZ, 0x5 ;  /* 0x0000006017067211 */ /* 0x008fc800078f28ff */
[----:B------:R-:W-:-:S07]  /*2ee0*/  SHF.R.S32.HI R13, RZ, 0x5, R6 ;  /* 0x00000005ff0d7819 */ /* 0x000fce0000011406 */
[----:B------:R3:W-:Y:S04]  /*2ef0*/  @P0 STS.128 [R230+0x11800], RZ ;  /* 0x011800ffe6000388 */ /* 0x0007e80000000c00 */
[----:B------:R3:W-:Y:S04]  /*2f00*/  @P0 STS.128 [R230+0x13800], RZ ;  /* 0x013800ffe6000388 */ /* 0x0007e80000000c00 */
[----:B------:R3:W-:Y:S04]  /*2f10*/  @P0 STS.128 [R230+0x15800], RZ ;  /* 0x015800ffe6000388 */ /* 0x0007e80000000c00 */
[----:B------:R3:W-:Y:S01]  /*2f20*/  @P0 STS.128 [R230+0x17800], RZ ;  /* 0x017800ffe6000388 */ /* 0x0007e20000000c00 */
[----:B------:R-:W-:Y:S05]  /*2f30*/  @P0 BRA `(.L_x_55) ;  /* 0x0000026000000947 */ /* 0x000fea0003800000 */
[----:B------:R-:W-:Y:S01]  /*2f40*/  ISETP.GE.AND P5, PT, R246, c[0x0][0x220], PT ;  /* 0x00008800f6007a0c */ /* 0x000fe20003fa6270 */
[----:B------:R-:W-:Y:S01]  /*2f50*/  IMAD.MOV.U32 R10, RZ, RZ, c[0x0][0x1a0] ;  /* 0x00006800ff0a7624 */ /* 0x000fe200078e00ff */
[----:B------:R-:W-:Y:S01]  /*2f60*/  ISETP.GE.AND P4, PT, R250, c[0x0][0x220], PT ;  /* 0x00008800fa007a0c */ /* 0x000fe20003f86270 */
[----:B------:R-:W-:Y:S01]  /*2f70*/  ULDC UR4, c[0x0][0x1a4] ;  /* 0x0000690000047ab9 */ /* 0x000fe20000000800 */
[----:B------:R-:W-:Y:S01]  /*2f80*/  ISETP.GE.AND P2, PT, R245, c[0x0][0x220], PT ;  /* 0x00008800f5007a0c */ /* 0x000fe20003f46270 */
[----:B------:R-:W-:Y:S01]  /*2f90*/  UIMAD UR4, UR4, 0x30, URZ ;  /* 0x00000030040478a4 */ /* 0x000fe2000f8e023f */
[----:B------:R-:W-:Y:S01]  /*2fa0*/  IMAD.WIDE.U32 R10, R10, 0x30, R2 ;  /* 0x000000300a0a7825 */ /* 0x000fe200078e0002 */
[----:B------:R-:W-:-:S04]  /*2fb0*/  ISETP.GE.AND P0, PT, R251, c[0x0][0x220], PT ;  /* 0x00008800fb007a0c */ /* 0x000fc80003f06270 */
[----:B------:R-:W-:Y:S02]  /*2fc0*/  IADD3 R12, R11, UR4, RZ ;  /* 0x000000040b0c7c10 */ /* 0x000fe4000fffe0ff */
[C---:B------:R-:W-:Y:S01]  /*2fd0*/  @!P5 LEA R8, P6, R10.reuse, c[0x0][0x170], 0x1 ;  /* 0x00005c000a08da11 */ /* 0x040fe200078c08ff */
[----:B------:R1:W-:Y:S01]  /*2fe0*/  @P5 STS.128 [R230+0x11800], RZ ;  /* 0x011800ffe6005388 */ /* 0x0003e20000000c00 */
        /* <DEDUP_REMOVED lines=21> */
[----:B-1----:R-:W-:-:S04]  /*3140*/  LEA R2, P0, R10, c[0x0][0x170], 0x1 ;  /* 0x00005c000a027a11 */ /* 0x002fc800078008ff */
[----:B------:R-:W-:-:S05]  /*3150*/  LEA.HI.X R3, R10, c[0x0][0x174], R12, 0x1, P0 ;  /* 0x00005d000a037a11 */ /* 0x000fca00000f0c0c */
[----:B------:R-:W-:Y:S01]  /*3160*/  @!PT LDS RZ, [RZ] ;  /* 0x00000000fffff984 */ /* 0x000fe20000000800 */
[----:B------:R-:W-:Y:S01]  /*3170*/  @!PT LDS RZ, [RZ] ;  /* 0x00000000fffff984 */ /* 0x000fe20000000800 */
[----:B------:R-:W-:Y:S01]  /*3180*/  @!PT LDS RZ, [RZ] ;  /* 0x00000000fffff984 */ /* 0x000fe20000000800 */
[----:B------:R1:W-:Y:S04]  /*3190*/  LDGSTS.E.BYPASS.LTC128B.128 [R230+0x17800], [R2.64+0x180] ;  /* 0x1780018002e67fae */ /* 0x0003e8000b901d52 */
.L_x_55:
[----:B------:R-:W-:Y:S05]  /*31a0*/  BSYNC B0 ;  /* 0x0000000000007941 */ /* 0x000fea0003800000 */
.L_x_54:
[C---:B-1----:R-:W-:Y:S01]  /*31b0*/  IMAD.SHL.U32 R2, R21.reuse, 0x40, RZ ;  /* 0x0000004015027824 */ /* 0x042fe200078e00ff */
[----:B------:R-:W-:Y:S01]  /*31c0*/  R2P PR, R21, 0x6 ;  /* 0x0000000615007804 */ /* 0x000fe20000000000 */
[----:B------:R-:W-:Y:S01]  /*31d0*/  IMAD.SHL.U32 R3, R168, 0x8, RZ ;  /* 0x00000008a8037824 */ /* 0x000fe200078e00ff */
[----:B------:R-:W0:Y:S01]  /*31e0*/  LDGDEPBAR ;  /* 0x00000000000079af */ /* 0x000e220000000000 */
[----:B------:R-:W-:Y:S01]  /*31f0*/  UISETP.GE.AND UP0, UPT, UR15, 0x41, UPT ;  /* 0x000000410f00788c */ /* 0x000fe2000bf06270 */
[----:B------:R-:W-:-:S04]  /*3200*/  LOP3.LUT R2, R2, 0x1c0, RZ, 0xc0, !PT ;  /* 0x000001c002027812 */ /* 0x000fc800078ec0ff */
[----:B------:R-:W-:Y:S02]  /*3210*/  LOP3.LUT R3, R2, 0x8, R3, 0xf8, !PT ;  /* 0x0000000802037812 */ /* 0x000fe400078ef803 */
[----:B------:R-:W-:-:S04]  /*3220*/  SHF.R.U32.HI R2, RZ, 0x3, R2 ;  /* 0x00000003ff027819 */ /* 0x000fc80000011602 */
[----:B------:R-:W-:Y:S01]  /*3230*/  LOP3.LUT R2, R3, R2, RZ, 0x3c, !PT ;  /* 0x0000000203027212 */ /* 0x000fe200078e3cff */
[----:B------:R-:W-:-:S04]  /*3240*/  IMAD R3, R13, 0x400, R5 ;  /* 0x000004000d037824 */ /* 0x000fc800078e0205 */
[----:B------:R-:W-:Y:S02]  /*3250*/  IMAD R2, R22, 0x200, R2 ;  /* 0x0000020016027824 */ /* 0x000fe400078e0202 */
[----:B------:R-:W-:Y:S02]  /*3260*/  IMAD.SHL.U32 R210, R3, 0x2, RZ ;  /* 0x0000000203d27824 */ /* 0x000fe400078e00ff */
[----:B------:R-:W-:Y:S02]  /*3270*/  IMAD.SHL.U32 R151, R2, 0x2, RZ ;  /* 0x0000000202977824 */ /* 0x000fe400078e00ff */
[--C-:B------:R-:W-:Y:S01]  /*3280*/  IMAD R211, R4, 0x2, R210.reuse ;  /* 0x0000000204d37824 */ /* 0x100fe200078e02d2 */
[----:B------:R-:W-:Y:S01]  /*3290*/  LDSM.16.M88.4 R8, [R210] ;  /* 0x00000000d208783b */ /* 0x000fe20000000200 */
[C---:B------:R-:W-:Y:S01]  /*32a0*/  IMAD R213, R0.reuse, 0x2, R210 ;  /* 0x0000000200d57824 */ /* 0x040fe200078e02d2 */
[C---:B------:R-:W-:Y:S01]  /*32b0*/  IADD3 R2, R151.reuse, 0x8000, RZ ;  /* 0x0000800097027810 */ /* 0x040fe20007ffe0ff */
[----:B------:R-:W-:Y:S01]  /*32c0*/  IMAD R212, R0, 0x2, R211 ;  /* 0x0000000200d47824 */ /* 0x000fe200078e02d3 */
[----:B------:R-:W1:Y:S01]  /*32d0*/  LDSM.16.M88.4 R12, [R151+0x8000] ;  /* 0x00800000970c783b */ /* 0x000e620000000200 */
[----:B------:R-:W-:Y:S01]  /*32e0*/  IADD3 R214, R151, 0x8020, RZ ;  /* 0x0000802097d67810 */ /* 0x000fe20007ffe0ff */
[----:B------:R-:W-:Y:S01]  /*32f0*/  IMAD.SHL.U32 R3, R96, 0x2, RZ ;  /* 0x0000000260037824 */ /* 0x000fe200078e00ff */
[----:B------:R-:W-:Y:S01]  /*3300*/  @P1 IADD3 R214, R2, -0x20, RZ ;  /* 0xffffffe002d61810 */ /* 0x000fe20007ffe0ff */
[----:B------:R-:W5:Y:S01]  /*3310*/  LDSM.16.M88.4 R20, [R151+0x8800] ;  /* 0x008800009714783b */ /* 0x000f620000000200 */
[----:B------:R-:W-:-:S02]  /*3320*/  IMAD.MOV.U32 R2, RZ, RZ, 0x40 ;  /* 0x00000040ff027424 */ /* 0x000fc400078e00ff */
[----:B------:R-:W-:Y:S01]  /*3330*/  LOP3.LUT R3, R3, 0x6, RZ, 0xc0, !PT ;  /* 0x0000000603037812 */ /* 0x000fe200078ec0ff */
[----:B------:R-:W2:Y:S01]  /*3340*/  LDSM.16.M88.4 R32, [R151+0x9000] ;  /* 0x009000009720783b */ /* 0x000ea20000000200 */
[----:B------:R-:W-:Y:S02]  /*3350*/  IADD3 R229, R214, 0x800, RZ ;  /* 0x00000800d6e57810 */ /* 0x000fe40007ffe0ff */
[----:B------:R-:W-:Y:S01]  /*3360*/  SEL R2, R2, 0xffffffc0, !P2 ;  /* 0xffffffc002027807 */ /* 0x000fe20005000000 */
[----:B------:R-:W3:Y:S01]  /*3370*/  LDSM.16.M88.4 R28, [R151+0x9800] ;  /* 0x00980000971c783b */ /* 0x000ee20000000200 */
[C---:B------:R-:W-:Y:S02]  /*3380*/  IADD3 R228, R214.reuse, 0x1000, RZ ;  /* 0x00001000d6e47810 */ /* 0x040fe40007ffe0ff */
[C---:B------:R-:W-:Y:S01]  /*3390*/  IADD3 R227, R214.reuse, 0x1800, RZ ;  /* 0x00001800d6e37810 */ /* 0x040fe20007ffe0ff */
[----:B------:R-:W-:Y:S01]  /*33a0*/  LDSM.16.M88.4 R16, [R211] ;  /* 0x00000000d310783b */ /* 0x000fe20000000200 */
[----:B------:R-:W-:Y:S01]  /*33b0*/  IMAD.IADD R209, R151, 0x1, R2 ;  /* 0x0000000197d17824 */ /* 0x000fe200078e0202 */
[----:B------:R-:W-:Y:S01]  /*33c0*/  IADD3 R226, R214, 0x2000, RZ ;  /* 0x00002000d6e27810 */ /* 0x000fe20007ffe0ff */
[----:B------:R-:W-:Y:S01]  /*33d0*/  IMAD.IADD R208, R2, 0x1, R214 ;  /* 0x0000000102d07824 */ /* 0x000fe200078e02d6 */
[----:B------:R-:W4:Y:S01]  /*33e0*/  LDSM.16.M88.4 R40, [R214] ;  /* 0x00000000d628783b */ /* 0x000f220000000200 */
[----:B------:R-:W-:Y:S01]  /*33f0*/  IMAD.U32 R2, RZ, RZ, UR17 ;  /* 0x00000011ff027e24 */ /* 0x000fe2000f8e00ff */
[----:B------:R-:W-:-:S02]  /*3400*/  IADD3 R225, R214, 0x2800, RZ ;  /* 0x00002800d6e17810 */ /* 0x000fc40007ffe0ff */
[----:B------:R-:W2:Y:S01]  /*3410*/  LDSM.16.M88.4 R48, [R214+0x800] ;  /* 0x00080000d630783b */ /* 0x000ea20000000200 */
[----:B------:R-:W-:Y:S01]  /*3420*/  IMAD R2, R2, 0x40, R3 ;  /* 0x0000004002027824 */ /* 0x000fe200078e0203 */
[C---:B------:R-:W-:Y:S02]  /*3430*/  IADD3 R224, R214.reuse, 0x3000, RZ ;  /* 0x00003000d6e07810 */ /* 0x040fe40007ffe0ff */
[----:B------:R-:W-:Y:S01]  /*3440*/  LDSM.16.M88.4 R44, [R209+0x8000] ;  /* 0x00800000d12c783b */ /* 0x000fe20000000200 */
[----:B------:R-:W-:Y:S02]  /*3450*/  IADD3 R223, R214, 0x3800, RZ ;  /* 0x00003800d6df7810 */ /* 0x000fe40007ffe0ff */
[C---:B------:R-:W-:Y:S01]  /*3460*/  IADD3 R3, R2.reuse, 0x10, RZ ;  /* 0x0000001002037810 */ /* 0x040fe20007ffe0ff */
[----:B------:R-:W-:Y:S01]  /*3470*/  LDSM.16.M88.4 R84, [R208] ;  /* 0x00000000d054783b */ /* 0x000fe20000000200 */
[C---:B------:R-:W-:Y:S02]  /*3480*/  IADD3 R7, R2.reuse, 0x8, RZ ;  /* 0x0000000802077810 */ /* 0x040fe40007ffe0ff */
[----:B------:R-:W-:Y:S01]  /*3490*/  IADD3 R6, R2, 0x9, RZ ;  /* 0x0000000902067810 */ /* 0x000fe20007ffe0ff */
[----:B------:R-:W-:Y:S01]  /*34a0*/  LDSM.16.M88.4 R88, [R151+0xa000] ;  /* 0x00a000009758783b */ /* 0x000fe20000000200 */
[----:B------:R-:W-:-:S02]  /*34b0*/  ISETP.GE.AND P4, PT, R3, UR15, PT ;  /* 0x0000000f03007c0c */ /* 0x000fc4000bf86270 */
[C---:B------:R-:W-:Y:S01]  /*34c0*/  IADD3 R3, R2.reuse, 0x11, RZ ;  /* 0x0000001102037810 */ /* 0x040fe20007ffe0ff */
[C---:B-1----:R-:W-:Y:S01]  /*34d0*/  HMMA.16816.F32 R36, R8.reuse, R12, RZ ;  /* 0x0000000c0824723c */ /* 0x042fe200000018ff */
[----:B------:R-:W-:Y:S01]  /*34e0*/  LDSM.16.M88.4 R92, [R151+0xa800] ;  /* 0x00a80000975c783b */ /* 0x000fe20000000200 */
[----:B------:R-:W-:Y:S02]  /*34f0*/  ISETP.GE.AND P1, PT, R2, UR15, PT ;  /* 0x0000000f02007c0c */ /* 0x000fe4000bf26270 */
[----:B------:R-:W-:Y:S02]  /*3500*/  ISETP.GE.AND P6, PT, R7, UR15, PT ;  /* 0x0000000f07007c0c */ /* 0x000fe4000bfc6270 */
[----:B------:R-:W-:Y:S02]  /*3510*/  ISETP.GE.AND P5, PT, R6, UR15, PT ;  /* 0x0000000f06007c0c */ /* 0x000fe4000bfa6270 */
[----:B------:R-:W-:Y:S01]  /*3520*/  HMMA.16816.F32 R12, R8, R14, RZ ;  /* 0x0000000e080c723c */ /* 0x000fe200000018ff */
[----:B------:R-:W-:-:S02]  /*3530*/  ISETP.GE.AND P3, PT, R3, UR15, PT ;  /* 0x0000000f03007c0c */ /* 0x000fc4000bf66270 */
[C---:B------:R-:W-:Y:S02]  /*3540*/  IADD3 R3, R2.reuse, 0x19, RZ ;  /* 0x0000001902037810 */ /* 0x040fe40007ffe0ff */
[----:B------:R-:W-:Y:S02]  /*3550*/  IADD3 R6, R2, 0x18, RZ ;  /* 0x0000001802067810 */ /* 0x000fe40007ffe0ff */
[----:B------:R-:W-:Y:S01]  /*3560*/  IADD3 R222, R214, 0x4000, RZ ;  /* 0x00004000d6de7810 */ /* 0x000fe20007ffe0ff */
[----:B-----5:R-:W-:Y:S01]  /*3570*/  HMMA.16816.F32 R24, R8, R20, RZ ;  /* 0x000000140818723c */ /* 0x020fe200000018ff */
[----:B------:R-:W-:Y:S02]  /*3580*/  ISETP.GE.AND P2, PT, R6, UR15, PT ;  /* 0x0000000f06007c0c */ /* 0x000fe4000bf46270 */
[----:B------:R-:W-:Y:S02]  /*3590*/  IADD3 R6, R2, 0x20, RZ ;  /* 0x0000002002067810 */ /* 0x000fe40007ffe0ff */
[----:B------:R-:W-:-:S02]  /*35a0*/  IADD3 R221, R214, 0x4800, RZ ;  /* 0x00004800d6dd7810 */ /* 0x000fc40007ffe0ff */
[C---:B------:R-:W-:Y:S01]  /*35b0*/  IADD3 R220, R214.reuse, 0x5000, RZ ;  /* 0x00005000d6dc7810 */ /* 0x040fe20007ffe0ff */
[C---:B------:R-:W-:Y:S01]  /*35c0*/  HMMA.16816.F32 R20, R8.reuse, R22, RZ ;  /* 0x000000160814723c */ /* 0x040fe200000018ff */
[C---:B------:R-:W-:Y:S02]  /*35d0*/  IADD3 R219, R214.reuse, 0x5800, RZ ;  /* 0x00005800d6db7810 */ /* 0x040fe40007ffe0ff */
[C---:B------:R-:W-:Y:S02]  /*35e0*/  IADD3 R218, R214.reuse, 0x6000, RZ ;  /* 0x00006000d6da7810 */ /* 0x040fe40007ffe0ff */
[C---:B------:R-:W-:Y:S02]  /*35f0*/  IADD3 R217, R214.reuse, 0x6800, RZ ;  /* 0x00006800d6d97810 */ /* 0x040fe40007ffe0ff */
[C---:B------:R-:W-:Y:S01]  /*3600*/  IADD3 R216, R214.reuse, 0x7000, RZ ;  /* 0x00007000d6d87810 */ /* 0x040fe20007ffe0ff */
[----:B--2---:R-:W-:Y:S01]  /*3610*/  HMMA.16816.F32 R56, R8, R32, RZ ;  /* 0x000000200838723c */ /* 0x004fe200000018ff */
[----:B------:R-:W-:-:S07]  /*3620*/  IADD3 R215, R214, 0x7800, RZ ;  /* 0x00007800d6d77810 */ /* 0x000fce0007ffe0ff */
[C---:B------:R-:W-:Y:S01]  /*3630*/  HMMA.16816.F32 R52, R8.reuse, R34, RZ ;  /* 0x000000220834723c */ /* 0x040fe200000018ff */
[----:B------:R-:W-:Y:S07]  /*3640*/  LDSM.16.M88.4 R32, [R209+0x8800] ;  /* 0x00880000d120783b */ /* 0x000fee0000000200 */
[C---:B---3--:R-:W-:Y:S08]  /*3650*/  HMMA.16816.F32 R60, R8.reuse, R28, RZ ;  /* 0x0000001c083c723c */ /* 0x048ff000000018ff */
[----:B------:R-:W-:Y:S01]  /*3660*/  HMMA.16816.F32 R80, R8, R30, RZ ;  /* 0x0000001e0850723c */ /* 0x000fe200000018ff */
[----:B------:R-:W1:Y:S04]  /*3670*/  LDSM.16.M88.4 R8, [R214+0x1000] ;  /* 0x00100000d608783b */ /* 0x000e680000000200 */
[----:B------:R-:W-:Y:S03]  /*3680*/  LDSM.16.M88.4 R28, [R209+0x9000] ;  /* 0x00900000d11c783b */ /* 0x000fe60000000200 */
[C---:B----4-:R-:W-:Y:S01]  /*3690*/  HMMA.16816.F32 R76, R16.reuse, R40, R36 ;  /* 0x00000028104c723c */ /* 0x050fe20000001824 */
[----:B------:R-:W2:Y:S07]  /*36a0*/  LDSM.16.M88.4 R36, [R214+0x1800] ;  /* 0x00180000d624783b */ /* 0x000eae0000000200 */
[C---:B------:R-:W-:Y:S01]  /*36b0*/  HMMA.16816.F32 R72, R16.reuse, R42, R12 ;  /* 0x0000002a1048723c */ /* 0x040fe2000000180c */
[----:B------:R-:W3:Y:S07]  /*36c0*/  LDSM.16.M88.4 R12, [R213] ;  /* 0x00000000d50c783b */ /* 0x000eee0000000200 */
[C---:B------:R-:W-:Y:S08]  /*36d0*/  HMMA.16816.F32 R64, R16.reuse, R48, R24 ;  /* 0x000000301040723c */ /* 0x040ff00000001818 */
[C---:B------:R-:W-:Y:S08]  /*36e0*/  HMMA.16816.F32 R24, R16.reuse, R50, R20 ;  /* 0x000000321018723c */ /* 0x040ff00000001814 */
[C---:B-1----:R-:W-:Y:S01]  /*36f0*/  HMMA.16816.F32 R68, R16.reuse, R8, R56 ;  /* 0x000000081044723c */ /* 0x042fe20000001838 */
[----:B------:R-:W1:Y:S07]  /*3700*/  LDSM.16.M88.4 R56, [R209+0x9800] ;  /* 0x00980000d138783b */ /* 0x000e6e0000000200 */
[C---:B------:R-:W-:Y:S01]  /*3710*/  HMMA.16816.F32 R20, R16.reuse, R10, R52 ;  /* 0x0000000a1014723c */ /* 0x040fe20000001834 */
[----:B------:R-:W4:Y:S07]  /*3720*/  LDSM.16.M88.4 R8, [R212] ;  /* 0x00000000d408783b */ /* 0x000f2e0000000200 */
[C---:B--2---:R-:W-:Y:S08]  /*3730*/  HMMA.16816.F32 R40, R16.reuse, R36, R60 ;  /* 0x000000241028723c */ /* 0x044ff0000000183c */
[----:B------:R-:W-:Y:S01]  /*3740*/  HMMA.16816.F32 R36, R16, R38, R80 ;  /* 0x000000261024723c */ /* 0x000fe20000001850 */
[----:B------:R-:W2:Y:S04]  /*3750*/  LDSM.16.M88.4 R80, [R208+0x800] ;  /* 0x00080000d050783b */ /* 0x000ea80000000200 */
[----:B------:R-:W-:Y:S03]  /*3760*/  LDSM.16.M88.4 R16, [R210+0x2000] ;  /* 0x00200000d210783b */ /* 0x000fe60000000200 */
[C---:B---3--:R-:W-:Y:S01]  /*3770*/  HMMA.16816.F32 R48, R12.reuse, R44, R76 ;  /* 0x0000002c0c30723c */ /* 0x048fe2000000184c */
[----:B------:R-:W3:Y:S07]  /*3780*/  LDSM.16.M88.4 R76, [R208+0x1000] ;  /* 0x00100000d04c783b */ /* 0x000eee0000000200 */
[C---:B------:R-:W-:Y:S08]  /*3790*/  HMMA.16816.F32 R64, R12.reuse, R32, R64 ;  /* 0x000000200c40723c */ /* 0x040ff00000001840 */
[C---:B------:R-:W-:Y:S01]  /*37a0*/  HMMA.16816.F32 R52, R12.reuse, R46, R72 ;  /* 0x0000002e0c34723c */ /* 0x040fe20000001848 */
[----:B------:R-:W5:Y:S07]  /*37b0*/  LDSM.16.M88.4 R72, [R208+0x1800] ;  /* 0x00180000d048783b */ /* 0x000f6e0000000200 */
[C---:B------:R-:W-:Y:S08]  /*37c0*/  HMMA.16816.F32 R44, R12.reuse, R34, R24 ;  /* 0x000000220c2c723c */ /* 0x040ff00000001818 */
[C---:B------:R-:W-:Y:S01]  /*37d0*/  HMMA.16816.F32 R60, R12.reuse, R28, R68 ;  /* 0x0000001c0c3c723c */ /* 0x040fe20000001844 */
[----:B------:R-:W3:Y:S07]  /*37e0*/  LDSM.16.M88.4 R68, [R151+0xb000] ;  /* 0x00b000009744783b */ /* 0x000eee0000000200 */
[C---:B------:R-:W-:Y:S08]  /*37f0*/  HMMA.16816.F32 R32, R12.reuse, R30, R20 ;  /* 0x0000001e0c20723c */ /* 0x040ff00000001814 */
[C---:B-1----:R-:W-:Y:S08]  /*3800*/  HMMA.16816.F32 R28, R12.reuse, R56, R40 ;  /* 0x000000380c1c723c */ /* 0x042ff00000001828 */
[----:B------:R-:W-:Y:S08]  /*3810*/  HMMA.16816.F32 R24, R12, R58, R36 ;  /* 0x0000003a0c18723c */ /* 0x000ff00000001824 */
[C---:B----4-:R-:W-:Y:S08]  /*3820*/  HMMA.16816.F32 R20, R8.reuse, R84, R48 ;  /* 0x000000540814723c */ /* 0x050ff00000001830 */
[C---:B--2---:R-:W-:Y:S01]  /*3830*/  HMMA.16816.F32 R36, R8.reuse, R80, R64 ;  /* 0x000000500824723c */ /* 0x044fe20000001840 */
[----:B------:R-:W-:Y:S07]  /*3840*/  LDSM.16.M88.4 R64, [R214+0x3800] ;  /* 0x00380000d640783b */ /* 0x000fee0000000200 */
[C---:B------:R-:W-:Y:S01]  /*3850*/  HMMA.16816.F32 R44, R8.reuse, R82, R44 ;  /* 0x00000052082c723c */ /* 0x040fe2000000182c */
[----:B------:R-:W1:Y:S07]  /*3860*/  LDSM.16.M88.4 R80, [R151+0xb800] ;  /* 0x00b800009750783b */ /* 0x000e6e0000000200 */
[C---:B------:R-:W-:Y:S01]  /*3870*/  HMMA.16816.F32 R12, R8.reuse, R86, R52 ;  /* 0x00000056080c723c */ /* 0x040fe20000001834 */
[----:B------:R-:W-:Y:S07]  /*3880*/  LDSM.16.M88.4 R84, [R209+0xa800] ;  /* 0x00a80000d154783b */ /* 0x000fee0000000200 */
[C---:B---3--:R-:W-:Y:S01]  /*3890*/  HMMA.16816.F32 R56, R8.reuse, R76, R60 ;  /* 0x0000004c0838723c */ /* 0x048fe2000000183c */
[----:B------:R-:W-:Y:S07]  /*38a0*/  LDSM.16.M88.4 R60, [R214+0x3000] ;  /* 0x00300000d63c783b */ /* 0x000fee0000000200 */
[C---:B------:R-:W-:Y:S01]  /*38b0*/  HMMA.16816.F32 R52, R8.reuse, R78, R32 ;  /* 0x0000004e0834723c */ /* 0x040fe20000001820 */
[----:B------:R-:W-:Y:S07]  /*38c0*/  LDSM.16.M88.4 R76, [R208+0x3000] ;  /* 0x00300000d04c783b */ /* 0x000fee0000000200 */
[C---:B-----5:R-:W-:Y:S01]  /*38d0*/  HMMA.16816.F32 R48, R8.reuse, R72, R28 ;  /* 0x000000480830723c */ /* 0x060fe2000000181c */
[----:B------:R-:W-:Y:S07]  /*38e0*/  LDSM.16.M88.4 R28, [R214+0x2000] ;  /* 0x00200000d61c783b */ /* 0x000fee0000000200 */
[----:B------:R-:W-:Y:S01]  /*38f0*/  HMMA.16816.F32 R40, R8, R74, R24 ;  /* 0x0000004a0828723c */ /* 0x000fe20000001818 */
[----:B------:R-:W2:Y:S04]  /*3900*/  LDSM.16.M88.4 R8, [R211+0x2000] ;  /* 0x00200000d308783b */ /* 0x000ea80000000200 */
[----:B------:R-:W-:Y:S03]  /*3910*/  LDSM.16.M88.4 R72, [R209+0xb000] ;  /* 0x00b00000d148783b */ /* 0x000fe60000000200 */
[C---:B------:R-:W-:Y:S08]  /*3920*/  HMMA.16816.F32 R32, R16.reuse, R88, R20 ;  /* 0x000000581020723c */ /* 0x040ff00000001814 */
[C---:B------:R-:W-:Y:S01]  /*3930*/  HMMA.16816.F32 R20, R16.reuse, R92, R36 ;  /* 0x0000005c1014723c */ /* 0x040fe20000001824 */
[----:B------:R-:W3:Y:S07]  /*3940*/  LDSM.16.M88.4 R36, [R214+0x2800] ;  /* 0x00280000d624783b */ /* 0x000eee0000000200 */
[C---:B------:R-:W-:Y:S01]  /*3950*/  HMMA.16816.F32 R24, R16.reuse, R90, R12 ;  /* 0x0000005a1018723c */ /* 0x040fe2000000180c */
[----:B------:R-:W-:Y:S04]  /*3960*/  LDSM.16.M88.4 R12, [R213+0x2000] ;  /* 0x00200000d50c783b */ /* 0x000fe80000000200 */
[----:B------:R-:W-:Y:S03]  /*3970*/  LDSM.16.M88.4 R88, [R209+0xb800] ;  /* 0x00b80000d158783b */ /* 0x000fe60000000200 */
[C---:B------:R-:W-:Y:S01]  /*3980*/  HMMA.16816.F32 R44, R16.reuse, R94, R44 ;  /* 0x0000005e102c723c */ /* 0x040fe2000000182c */
[----:B------:R-:W-:Y:S07]  /*3990*/  LDSM.16.M88.4 R92, [R151+0xe800] ;  /* 0x00e80000975c783b */ /* 0x000fee0000000200 */
[C---:B------:R-:W-:Y:S08]  /*39a0*/  HMMA.16816.F32 R56, R16.reuse, R68, R56 ;  /* 0x000000441038723c */ /* 0x040ff00000001838 */
[C---:B------:R-:W-:Y:S01]  /*39b0*/  HMMA.16816.F32 R52, R16.reuse, R70, R52 ;  /* 0x000000461034723c */ /* 0x040fe20000001834 */
[----:B------:R-:W4:Y:S07]  /*39c0*/  LDSM.16.M88.4 R68, [R209+0xa000] ;  /* 0x00a00000d144783b */ /* 0x000f2e0000000200 */
[C---:B-1----:R-:W-:Y:S08]  /*39d0*/  HMMA.16816.F32 R48, R16.reuse, R80, R48 ;  /* 0x000000501030723c */ /* 0x042ff00000001830 */
[----:B------:R-:W-:Y:S01]  /*39e0*/  HMMA.16816.F32 R40, R16, R82, R40 ;  /* 0x000000521028723c */ /* 0x000fe20000001828 */
[----:B------:R-:W-:Y:S07]  /*39f0*/  LDSM.16.M88.4 R80, [R208+0x3800] ;  /* 0x00380000d050783b */ /* 0x000fee0000000200 */
[C---:B--2---:R-:W-:Y:S08]  /*3a00*/  HMMA.16816.F32 R32, R8.reuse, R28, R32 ;  /* 0x0000001c0820723c */ /* 0x044ff00000001820 */
[C---:B------:R-:W-:Y:S08]  /*3a10*/  HMMA.16816.F32 R28, R8.reuse, R30, R24 ;  /* 0x0000001e081c723c */ /* 0x040ff00000001818 */
[C---:B---3--:R-:W-:Y:S08]  /*3a20*/  HMMA.16816.F32 R24, R8.reuse, R36, R20 ;  /* 0x000000240818723c */ /* 0x048ff00000001814 */
[C---:B------:R-:W-:Y:S01]  /*3a30*/  HMMA.16816.F32 R20, R8.reuse, R38, R44 ;  /* 0x000000260814723c */ /* 0x040fe2000000182c */
[----:B------:R-:W-:Y:S07]  /*3a40*/  LDSM.16.M88.4 R44, [R208+0x2800] ;  /* 0x00280000d02c783b */ /* 0x000fee0000000200 */
[C---:B------:R-:W-:Y:S08]  /*3a50*/  HMMA.16816.F32 R16, R8.reuse, R60, R56 ;  /* 0x0000003c0810723c */ /* 0x040ff00000001838 */
[C---:B------:R-:W-:Y:S08]  /*3a60*/  HMMA.16816.F32 R60, R8.reuse, R62, R52 ;  /* 0x0000003e083c723c */ /* 0x040ff00000001834 */
[C---:B------:R-:W-:Y:S08]  /*3a70*/  HMMA.16816.F32 R56, R8.reuse, R64, R48 ;  /* 0x000000400838723c */ /* 0x040ff00000001830 */
[----:B------:R-:W-:Y:S01]  /*3a80*/  HMMA.16816.F32 R52, R8, R66, R40 ;  /* 0x000000420834723c */ /* 0x000fe20000001828 */
[----:B------:R-:W-:Y:S04]  /*3a90*/  LDSM.16.M88.4 R8, [R212+0x2000] ;  /* 0x00200000d408783b */ /* 0x000fe80000000200 */
[----:B------:R-:W1:Y:S03]  /*3aa0*/  LDSM.16.M88.4 R64, [R208+0x2000] ;  /* 0x00200000d040783b */ /* 0x000e660000000200 */
[C---:B----4-:R-:W-:Y:S08]  /*3ab0*/  HMMA.16816.F32 R48, R12.reuse, R68, R32 ;  /* 0x000000440c30723c */ /* 0x050ff00000001820 */
[C---:B------:R-:W-:Y:S08]  /*3ac0*/  HMMA.16816.F32 R40, R12.reuse, R70, R28 ;  /* 0x000000460c28723c */ /* 0x040ff0000000181c */
[C---:B------:R-:W-:Y:S08]  /*3ad0*/  HMMA.16816.F32 R36, R12.reuse, R84, R24 ;  /* 0x000000540c24723c */ /* 0x040ff00000001818 */
[C---:B------:R-:W-:Y:S01]  /*3ae0*/  HMMA.16816.F32 R32, R12.reuse, R86, R20 ;  /* 0x000000560c20723c */ /* 0x040fe20000001814 */
[----:B------:R-:W-:Y:S07]  /*3af0*/  LDSM.16.M88.4 R84, [R151+0xc000] ;  /* 0x00c000009754783b */ /* 0x000fee0000000200 */
[C---:B------:R-:W-:Y:S01]  /*3b00*/  HMMA.16816.F32 R28, R12.reuse, R72, R16 ;  /* 0x000000480c1c723c */ /* 0x040fe20000001810 */
[----:B------:R-:W2:Y:S07]  /*3b10*/  LDSM.16.M88.4 R16, [R210+0x4000] ;  /* 0x00400000d210783b */ /* 0x000eae0000000200 */
[C---:B------:R-:W-:Y:S01]  /*3b20*/  HMMA.16816.F32 R24, R12.reuse, R74, R60 ;  /* 0x0000004a0c18723c */ /* 0x040fe2000000183c */
[----:B------:R-:W3:Y:S07]  /*3b30*/  LDSM.16.M88.4 R72, [R151+0xc800] ;  /* 0x00c800009748783b */ /* 0x000eee0000000200 */
[C---:B------:R-:W-:Y:S08]  /*3b40*/  HMMA.16816.F32 R20, R12.reuse, R88, R56 ;  /* 0x000000580c14723c */ /* 0x040ff00000001838 */
[----:B------:R-:W-:Y:S01]  /*3b50*/  HMMA.16816.F32 R12, R12, R90, R52 ;  /* 0x0000005a0c0c723c */ /* 0x000fe20000001834 */
[----:B------:R-:W-:Y:S07]  /*3b60*/  LDSM.16.M88.4 R88, [R209+0xd800] ;  /* 0x00d80000d158783b */ /* 0x000fee0000000200 */
[C---:B-1----:R-:W-:Y:S08]  /*3b70*/  HMMA.16816.F32 R68, R8.reuse, R64, R48 ;  /* 0x000000400844723c */ /* 0x042ff00000001830 */
[C---:B------:R-:W-:Y:S08]  /*3b80*/  HMMA.16816.F32 R64, R8.reuse, R66, R40 ;  /* 0x000000420840723c */ /* 0x040ff00000001828 */
[C---:B------:R-:W-:Y:S08]  /*3b90*/  HMMA.16816.F32 R60, R8.reuse, R44, R36 ;  /* 0x0000002c083c723c */ /* 0x040ff00000001824 */
[C---:B------:R-:W-:Y:S01]  /*3ba0*/  HMMA.16816.F32 R56, R8.reuse, R46, R32 ;  /* 0x0000002e0838723c */ /* 0x040fe20000001820 */
[----:B------:R-:W1:Y:S04]  /*3bb0*/  LDSM.16.M88.4 R44, [R151+0xd000] ;  /* 0x00d00000972c783b */ /* 0x000e680000000200 */
[----:B------:R-:W-:Y:S03]  /*3bc0*/  LDSM.16.M88.4 R32, [R214+0x4000] ;  /* 0x00400000d620783b */ /* 0x000fe60000000200 */
[C---:B------:R-:W-:Y:S01]  /*3bd0*/  HMMA.16816.F32 R48, R8.reuse, R78, R24 ;  /* 0x0000004e0830723c */ /* 0x040fe20000001818 */
[----:B------:R-:W4:Y:S07]  /*3be0*/  LDSM.16.M88.4 R24, [R151+0xd800] ;  /* 0x00d800009718783b */ /* 0x000f2e0000000200 */
[C---:B------:R-:W-:Y:S08]  /*3bf0*/  HMMA.16816.F32 R40, R8.reuse, R80, R20 ;  /* 0x000000500828723c */ /* 0x040ff00000001814 */
[C---:B------:R-:W-:Y:S01]  /*3c00*/  HMMA.16816.F32 R52, R8.reuse, R76, R28 ;  /* 0x0000004c0834723c */ /* 0x040fe2000000181c */
[----:B------:R-:W-:Y:S07]  /*3c10*/  LDSM.16.M88.4 R76, [R214+0x5800] ;  /* 0x00580000d64c783b */ /* 0x000fee0000000200 */
[----:B------:R-:W-:Y:S01]  /*3c20*/  HMMA.16816.F32 R20, R8, R82, R12 ;  /* 0x000000520814723c */ /* 0x000fe2000000180c */
[----:B------:R-:W5:Y:S04]  /*3c30*/  LDSM.16.M88.4 R8, [R211+0x4000] ;  /* 0x00400000d308783b */ /* 0x000f680000000200 */
[----:B------:R-:W-:Y:S03]  /*3c40*/  LDSM.16.M88.4 R12, [R213+0x4000] ;  /* 0x00400000d50c783b */ /* 0x000fe60000000200 */
[C---:B--2---:R-:W-:Y:S01]  /*3c50*/  HMMA.16816.F32 R28, R16.reuse, R84, R68 ;  /* 0x00000054101c723c */ /* 0x044fe20000001844 */
[----:B------:R-:W2:Y:S04]  /*3c60*/  LDSM.16.M88.4 R68, [R214+0x4800] ;  /* 0x00480000d644783b */ /* 0x000ea80000000200 */
[----:B------:R-:W-:Y:S03]  /*3c70*/  LDSM.16.M88.4 R80, [R209+0xc000] ;  /* 0x00c00000d150783b */ /* 0x000fe60000000200 */
[C---:B------:R-:W-:Y:S01]  /*3c80*/  HMMA.16816.F32 R36, R16.reuse, R86, R64 ;  /* 0x000000561024723c */ /* 0x040fe20000001840 */
[----:B------:R-:W2:Y:S04]  /*3c90*/  LDSM.16.M88.4 R64, [R214+0x5000] ;  /* 0x00500000d640783b */ /* 0x000ea80000000200 */
[----:B------:R-:W-:Y:S03]  /*3ca0*/  LDSM.16.M88.4 R84, [R208+0x5800] ;  /* 0x00580000d054783b */ /* 0x000fe60000000200 */
[C---:B---3--:R-:W-:Y:S08]  /*3cb0*/  HMMA.16816.F32 R60, R16.reuse, R72, R60 ;  /* 0x00000048103c723c */ /* 0x048ff0000000183c */
[C---:B------:R-:W-:Y:S01]  /*3cc0*/  HMMA.16816.F32 R56, R16.reuse, R74, R56 ;  /* 0x0000004a1038723c */ /* 0x040fe20000001838 */
[----:B------:R-:W-:Y:S07]  /*3cd0*/  LDSM.16.M88.4 R72, [R209+0xd000] ;  /* 0x00d00000d148783b */ /* 0x000fee0000000200 */
[C---:B-1----:R-:W-:Y:S08]  /*3ce0*/  HMMA.16816.F32 R52, R16.reuse, R44, R52 ;  /* 0x0000002c1034723c */ /* 0x042ff00000001834 */
[C---:B------:R-:W-:Y:S08]  /*3cf0*/  HMMA.16816.F32 R48, R16.reuse, R46, R48 ;  /* 0x0000002e1030723c */ /* 0x040ff00000001830 */
[C---:B----4-:R-:W-:Y:S08]  /*3d00*/  HMMA.16816.F32 R44, R16.reuse, R24, R40 ;  /* 0x00000018102c723c */ /* 0x050ff00000001828 */
[----:B------:R-:W-:Y:S08]  /*3d10*/  HMMA.16816.F32 R20, R16, R26, R20 ;  /* 0x0000001a1014723c */ /* 0x000ff00000001814 */
[C---:B-----5:R-:W-:Y:S08]  /*3d20*/  HMMA.16816.F32 R16, R8.reuse, R32, R28 ;  /* 0x000000200810723c */ /* 0x060ff0000000181c */
[C---:B------:R-:W-:Y:S01]  /*3d30*/  HMMA.16816.F32 R28, R8.reuse, R34, R36 ;  /* 0x00000022081c723c */ /* 0x040fe20000001824 */
[----:B------:R-:W1:Y:S07]  /*3d40*/  LDSM.16.M88.4 R36, [R209+0xc800] ;  /* 0x00c80000d124783b */ /* 0x000e6e0000000200 */
[C---:B--2---:R-:W-:Y:S08]  /*3d50*/  HMMA.16816.F32 R32, R8.reuse, R68, R60 ;  /* 0x000000440820723c */ /* 0x044ff0000000183c */
[C---:B------:R-:W-:Y:S01]  /*3d60*/  HMMA.16816.F32 R40, R8.reuse, R70, R56 ;  /* 0x000000460828723c */ /* 0x040fe20000001838 */
[----:B------:R-:W-:Y:S07]  /*3d70*/  LDSM.16.M88.4 R68, [R208+0x4800] ;  /* 0x00480000d044783b */ /* 0x000fee0000000200 */
[C---:B------:R-:W-:Y:S08]  /*3d80*/  HMMA.16816.F32 R60, R8.reuse, R64, R52 ;  /* 0x00000040083c723c */ /* 0x040ff00000001834 */
[C---:B------:R-:W-:Y:S01]  /*3d90*/  HMMA.16816.F32 R56, R8.reuse, R66, R48 ;  /* 0x000000420838723c */ /* 0x040fe20000001830 */
[----:B------:R-:W-:Y:S07]  /*3da0*/  LDSM.16.M88.4 R64, [R208+0x4000] ;  /* 0x00400000d040783b */ /* 0x000fee0000000200 */
[C---:B------:R-:W-:Y:S08]  /*3db0*/  HMMA.16816.F32 R52, R8.reuse, R76, R44 ;  /* 0x0000004c0834723c */ /* 0x040ff0000000182c */
[----:B------:R-:W-:Y:S01]  /*3dc0*/  HMMA.16816.F32 R48, R8, R78, R20 ;  /* 0x0000004e0830723c */ /* 0x000fe20000001814 */
[----:B------:R-:W2:Y:S04]  /*3dd0*/  LDSM.16.M88.4 R8, [R212+0x4000] ;  /* 0x00400000d408783b */ /* 0x000ea80000000200 */
[----:B------:R-:W3:Y:S03]  /*3de0*/  LDSM.16.M88.4 R76, [R208+0x5000] ;  /* 0x00500000d04c783b */ /* 0x000ee60000000200 */
[C---:B------:R-:W-:Y:S01]  /*3df0*/  HMMA.16816.F32 R24, R12.reuse, R80, R16 ;  /* 0x000000500c18723c */ /* 0x040fe20000001810 */
[----:B------:R-:W-:Y:S07]  /*3e00*/  LDSM.16.M88.4 R20, [R210+0x6000] ;  /* 0x00600000d214783b */ /* 0x000fee0000000200 */
[C---:B-1----:R-:W-:Y:S08]  /*3e10*/  HMMA.16816.F32 R32, R12.reuse, R36, R32 ;  /* 0x000000240c20723c */ /* 0x042ff00000001820 */
[C---:B------:R-:W-:Y:S01]  /*3e20*/  HMMA.16816.F32 R16, R12.reuse, R82, R28 ;  /* 0x000000520c10723c */ /* 0x040fe2000000181c */
[----:B------:R-:W1:Y:S07]  /*3e30*/  LDSM.16.M88.4 R80, [R151+0xe000] ;  /* 0x00e000009750783b */ /* 0x000e6e0000000200 */
[C---:B------:R-:W-:Y:S08]  /*3e40*/  HMMA.16816.F32 R36, R12.reuse, R38, R40 ;  /* 0x000000260c24723c */ /* 0x040ff00000001828 */
[C---:B------:R-:W-:Y:S01]  /*3e50*/  HMMA.16816.F32 R44, R12.reuse, R72, R60 ;  /* 0x000000480c2c723c */ /* 0x040fe2000000183c */
[----:B------:R-:W-:Y:S07]  /*3e60*/  LDSM.16.M88.4 R60, [R151+0xf800] ;  /* 0x00f80000973c783b */ /* 0x000fee0000000200 */
[C---:B------:R-:W-:Y:S01]  /*3e70*/  HMMA.16816.F32 R56, R12.reuse, R74, R56 ;  /* 0x0000004a0c38723c */ /* 0x040fe20000001838 */
[----:B------:R-:W-:Y:S07]  /*3e80*/  LDSM.16.M88.4 R72, [R214+0x6800] ;  /* 0x00680000d648783b */ /* 0x000fee0000000200 */
[C---:B------:R-:W-:Y:S08]  /*3e90*/  HMMA.16816.F32 R52, R12.reuse, R88, R52 ;  /* 0x000000580c34723c */ /* 0x040ff00000001834 */
[----:B------:R-:W-:Y:S01]  /*3ea0*/  HMMA.16816.F32 R48, R12, R90, R48 ;  /* 0x0000005a0c30723c */ /* 0x000fe20000001830 */
[----:B------:R-:W4:Y:S07]  /*3eb0*/  LDSM.16.M88.4 R88, [R151+0xf000] ;  /* 0x00f000009758783b */ /* 0x000f2e0000000200 */
[C---:B--2---:R-:W-:Y:S08]  /*3ec0*/  HMMA.16816.F32 R40, R8.reuse, R64, R24 ;  /* 0x000000400828723c */ /* 0x044ff00000001818 */
[C---:B------:R-:W-:Y:S08]  /*3ed0*/  HMMA.16816.F32 R24, R8.reuse, R68, R32 ;  /* 0x000000440818723c */ /* 0x040ff00000001820 */
[C---:B------:R-:W-:Y:S01]  /*3ee0*/  HMMA.16816.F32 R28, R8.reuse, R66, R16 ;  /* 0x00000042081c723c */ /* 0x040fe20000001810 */
[----:B------:R-:W-:Y:S07]  /*3ef0*/  LDSM.16.M88.4 R16, [R211+0x6000] ;  /* 0x00600000d310783b */ /* 0x000fee0000000200 */
[C---:B------:R-:W-:Y:S01]  /*3f00*/  HMMA.16816.F32 R12, R8.reuse, R70, R36 ;  /* 0x00000046080c723c */ /* 0x040fe20000001824 */
[----:B------:R-:W2:Y:S07]  /*3f10*/  LDSM.16.M88.4 R68, [R214+0x6000] ;  /* 0x00600000d644783b */ /* 0x000eae0000000200 */
[C---:B---3--:R-:W-:Y:S08]  /*3f20*/  HMMA.16816.F32 R36, R8.reuse, R76, R44 ;  /* 0x0000004c0824723c */ /* 0x048ff0000000182c */
[C---:B------:R-:W-:Y:S01]  /*3f30*/  HMMA.16816.F32 R56, R8.reuse, R78, R56 ;  /* 0x0000004e0838723c */ /* 0x040fe20000001838 */
[----:B------:R-:W-:Y:S07]  /*3f40*/  LDSM.16.M88.4 R76, [R214+0x7800] ;  /* 0x00780000d64c783b */ /* 0x000fee0000000200 */
[C---:B------:R-:W-:Y:S08]  /*3f50*/  HMMA.16816.F32 R52, R8.reuse, R84, R52 ;  /* 0x000000540834723c */ /* 0x040ff00000001834 */
[----:B------:R-:W-:Y:S01]  /*3f60*/  HMMA.16816.F32 R48, R8, R86, R48 ;  /* 0x000000560830723c */ /* 0x000fe20000001830 */
[----:B------:R-:W3:Y:S07]  /*3f70*/  LDSM.16.M88.4 R84, [R214+0x7000] ;  /* 0x00700000d654783b */ /* 0x000eee0000000200 */
[C---:B-1----:R-:W-:Y:S08]  /*3f80*/  HMMA.16816.F32 R44, R20.reuse, R80, R40 ;  /* 0x00000050142c723c */ /* 0x042ff00000001828 */
[C---:B------:R-:W-:Y:S08]  /*3f90*/  HMMA.16816.F32 R32, R20.reuse, R92, R24 ;  /* 0x0000005c1420723c */ /* 0x040ff00000001818 */
[C---:B------:R-:W-:Y:S01]  /*3fa0*/  HMMA.16816.F32 R40, R20.reuse, R82, R28 ;  /* 0x000000521428723c */ /* 0x040fe2000000181c */
[----:B------:R-:W-:Y:S07]  /*3fb0*/  LDSM.16.M88.4 R80, [R209+0xe000] ;  /* 0x00e00000d150783b */ /* 0x000fee0000000200 */
[C---:B------:R-:W-:Y:S01]  /*3fc0*/  HMMA.16816.F32 R28, R20.reuse, R94, R12 ;  /* 0x0000005e141c723c */ /* 0x040fe2000000180c */
[----:B------:R-:W1:Y:S07]  /*3fd0*/  LDSM.16.M88.4 R12, [R213+0x6000] ;  /* 0x00600000d50c783b */ /* 0x000e6e0000000200 */
[C---:B----4-:R-:W-:Y:S08]  /*3fe0*/  HMMA.16816.F32 R24, R20.reuse, R88, R36 ;  /* 0x000000581418723c */ /* 0x050ff00000001824 */
[C---:B------:R-:W-:Y:S08]  /*3ff0*/  HMMA.16816.F32 R8, R20.reuse, R90, R56 ;  /* 0x0000005a1408723c */ /* 0x040ff00000001838 */
[C---:B------:R-:W-:Y:S08]  /*4000*/  HMMA.16816.F32 R64, R20.reuse, R60, R52 ;  /* 0x0000003c1440723c */ /* 0x040ff00000001834 */
[----:B------:R-:W-:Y:S01]  /*4010*/  HMMA.16816.F32 R20, R20, R62, R48 ;  /* 0x0000003e1414723c */ /* 0x000fe20000001830 */
[----:B------:R-:W4:Y:S07]  /*4020*/  LDSM.16.M88.4 R48, [R209+0xe800] ;  /* 0x00e80000d130783b */ /* 0x000f2e0000000200 */
[C---:B--2---:R-:W-:Y:S01]  /*4030*/  HMMA.16816.F32 R60, R16.reuse, R68, R44 ;  /* 0x00000044103c723c */ /* 0x044fe2000000182c */
[----:B------:R-:W2:Y:S07]  /*4040*/  LDSM.16.M88.4 R44, [R209+0xf000] ;  /* 0x00f00000d12c783b */ /* 0x000eae0000000200 */
[C---:B------:R-:W-:Y:S01]  /*4050*/  HMMA.16816.F32 R56, R16.reuse, R72, R32 ;  /* 0x000000481038723c */ /* 0x040fe20000001820 */
[----:B------:R-:W5:Y:S07]  /*4060*/  LDSM.16.M88.4 R32, [R209+0xf800] ;  /* 0x00f80000d120783b */ /* 0x000f6e0000000200 */
[C---:B------:R-:W-:Y:S01]  /*4070*/  HMMA.16816.F32 R36, R16.reuse, R70, R40 ;  /* 0x000000461024723c */ /* 0x040fe20000001828 */
[----:B------:R-:W-:Y:S07]  /*4080*/  LDSM.16.M88.4 R68, [R208+0x6800] ;  /* 0x00680000d044783b */ /* 0x000fee0000000200 */
[C---:B------:R-:W-:Y:S08]  /*4090*/  HMMA.16816.F32 R52, R16.reuse, R74, R28 ;  /* 0x0000004a1034723c */ /* 0x040ff0000000181c */
[C---:B---3--:R-:W-:Y:S08]  /*40a0*/  HMMA.16816.F32 R40, R16.reuse, R84, R24 ;  /* 0x000000541028723c */ /* 0x048ff00000001818 */
[C---:B------:R-:W-:Y:S08]  /*40b0*/  HMMA.16816.F32 R20, R16.reuse, R78, R20 ;  /* 0x0000004e1014723c */ /* 0x040ff00000001814 */
[C---:B------:R-:W-:Y:S01]  /*40c0*/  HMMA.16816.F32 R28, R16.reuse, R86, R8 ;  /* 0x00000056101c723c */ /* 0x040fe20000001808 */
[----:B------:R-:W-:Y:S07]  /*40d0*/  LDSM.16.M88.4 R8, [R212+0x6000] ;  /* 0x00600000d408783b */ /* 0x000fee0000000200 */
[----:B------:R-:W-:Y:S01]  /*40e0*/  HMMA.16816.F32 R24, R16, R76, R64 ;  /* 0x0000004c1018723c */ /* 0x000fe20000001840 */
[----:B------:R-:W3:Y:S07]  /*40f0*/  LDSM.16.M88.4 R64, [R208+0x6000] ;  /* 0x00600000d040783b */ /* 0x000eee0000000200 */
[C---:B-1----:R-:W-:Y:S08]  /*4100*/  HMMA.16816.F32 R16, R12.reuse, R80, R60 ;  /* 0x000000500c10723c */ /* 0x042ff0000000183c */
[C---:B------:R-:W-:Y:S08]  /*4110*/  HMMA.16816.F32 R36, R12.reuse, R82, R36 ;  /* 0x000000520c24723c */ /* 0x040ff00000001824 */
[C---:B----4-:R-:W-:Y:S08]  /*4120*/  HMMA.16816.F32 R60, R12.reuse, R50, R52 ;  /* 0x000000320c3c723c */ /* 0x050ff00000001834 */
[C---:B--2---:R-:W-:Y:S08]  /*4130*/  HMMA.16816.F32 R52, R12.reuse, R44, R40 ;  /* 0x0000002c0c34723c */ /* 0x044ff00000001828 */
[C---:B-----5:R-:W-:Y:S01]  /*4140*/  HMMA.16816.F32 R40, R12.reuse, R34, R20 ;  /* 0x000000220c28723c */ /* 0x060fe20000001814 */
[----:B------:R-:W1:Y:S07]  /*4150*/  LDSM.16.M88.4 R20, [R208+0x7000] ;  /* 0x00700000d014783b */ /* 0x000e6e0000000200 */
[C---:B------:R-:W-:Y:S08]  /*4160*/  HMMA.16816.F32 R56, R12.reuse, R48, R56 ;  /* 0x000000300c38723c */ /* 0x040ff00000001838 */
[C---:B------:R-:W-:Y:S08]  /*4170*/  HMMA.16816.F32 R48, R12.reuse, R46, R28 ;  /* 0x0000002e0c30723c */ /* 0x040ff0000000181c */
[----:B------:R-:W-:Y:S01]  /*4180*/  HMMA.16816.F32 R44, R12, R32, R24 ;  /* 0x000000200c2c723c */ /* 0x000fe20000001818 */
[----:B------:R-:W2:Y:S01]  /*4190*/  LDSM.16.M88.4 R32, [R208+0x7800] ;  /* 0x00780000d020783b */ /* 0x000ea20000000200 */
[----:B------:R-:W-:-:S05]  /*41a0*/  DEPBAR.LE SB0, 0x0 ;  /* 0x000080000000791a */ /* 0x000fca0000000000 */
[----:B------:R-:W-:Y:S01]  /*41b0*/  IADD3 R24, R2, 0x1, RZ ;  /* 0x0000000102187810 */ /* 0x000fe20007ffe0ff */
[----:B---3--:R-:W-:Y:S01]  /*41c0*/  HMMA.16816.F32 R16, R8, R64, R16 ;  /* 0x000000400810723c */ /* 0x008fe20000001810 */
[----:B------:R-:W-:Y:S02]  /*41d0*/  BAR.SYNC.DEFER_BLOCKING 0x0 ;  /* 0x0000000000007b1d */ /* 0x000fe40000010000 */
[----:B------:R-:W-:-:S05]  /*41e0*/  ISETP.GE.AND P0, PT, R24, UR15, PT ;  /* 0x0000000f18007c0c */ /* 0x000fca000bf06270 */
[C---:B------:R-:W-:Y:S08]  /*41f0*/  HMMA.16816.F32 R12, R8.reuse, R66, R36 ;  /* 0x00000042080c723c */ /* 0x040ff00000001824 */
[C---:B------:R-:W-:Y:S08]  /*4200*/  HMMA.16816.F32 R28, R8.reuse, R68, R56 ;  /* 0x00000044081c723c */ /* 0x040ff00000001838 */
[----:B------:R-:W-:Y:S01]  /*4210*/  HMMA.16816.F32 R36, R8, R70, R60 ;  /* 0x000000460824723c */ /* 0x000fe2000000183c */
[----:B------:R-:W-:-:S02]  /*4220*/  FSEL R57, R18, -INF , !P1 ;  /* 0xff80000012397808 */ /* 0x000fc40004800000 */
[----:B------:R-:W-:Y:S02]  /*4230*/  FSEL R56, R16, -INF , !P1 ;  /* 0xff80000010387808 */ /* 0x000fe40004800000 */
[----:B------:R-:W-:Y:S02]  /*4240*/  ISETP.GE.AND P1, PT, R3, UR15, PT ;  /* 0x0000000f03007c0c */ /* 0x000fe4000bf26270 */
[----:B------:R-:W-:Y:S01]  /*4250*/  IADD3 R3, R2, 0x21, RZ ;  /* 0x0000002102037810 */ /* 0x000fe20007ffe0ff */
[----:B-1----:R-:W-:Y:S07]  /*4260*/  HMMA.16816.F32 R24, R8, R20, R52 ;  /* 0x000000140818723c */ /* 0x002fee0000001834 */
[----:B------:R-:W-:-:S02]  /*4270*/  FSEL R53, R19, -INF , !P0 ;  /* 0xff80000013357808 */ /* 0x000fc40004000000 */
[----:B------:R-:W-:Y:S02]  /*4280*/  FSEL R21, R17, -INF , !P0 ;  /* 0xff80000011157808 */ /* 0x000fe40004000000 */
[C---:B------:R-:W-:Y:S01]  /*4290*/  HMMA.16816.F32 R16, R8.reuse, R22, R48 ;  /* 0x000000160810723c */ /* 0x040fe20000001830 */
[----:B------:R-:W-:Y:S02]  /*42a0*/  FSEL R54, R14, -INF , !P6 ;  /* 0xff8000000e367808 */ /* 0x000fe40007000000 */
[----:B------:R-:W-:Y:S02]  /*42b0*/  FSEL R52, R12, -INF , !P6 ;  /* 0xff8000000c347808 */ /* 0x000fe40007000000 */
[----:B------:R-:W-:Y:S02]  /*42c0*/  FSEL R20, R13, -INF , !P5 ;  /* 0xff8000000d147808 */ /* 0x000fe40006800000 */
[----:B------:R-:W-:Y:S02]  /*42d0*/  FSEL R48, R15, -INF , !P5 ;  /* 0xff8000000f307808 */ /* 0x000fe40006800000 */
[----:B--2---:R-:W-:Y:S01]  /*42e0*/  HMMA.16816.F32 R12, R8, R32, R44 ;  /* 0x00000020080c723c */ /* 0x004fe2000000182c */
[----:B------:R-:W-:-:S02]  /*42f0*/  ISETP.GE.AND P6, PT, R3, UR15, PT ;  /* 0x0000000f03007c0c */ /* 0x000fc4000bfc6270 */
[----:B------:R-:W-:Y:S02]  /*4300*/  IADD3 R3, R2, 0x29, RZ ;  /* 0x0000002902037810 */ /* 0x000fe40007ffe0ff */
[----:B------:R-:W-:Y:S02]  /*4310*/  FSEL R119, R30, -INF , !P4 ;  /* 0xff8000001e777808 */ /* 0x000fe40006000000 */
[----:B------:R-:W-:Y:S01]  /*4320*/  FSEL R116, R28, -INF , !P4 ;  /* 0xff8000001c747808 */ /* 0x000fe20006000000 */
[----:B------:R-:W-:Y:S01]  /*4330*/  HMMA.16816.F32 R8, R8, R34, R40 ;  /* 0x000000220808723c */ /* 0x000fe20000001828 */
[----:B------:R-:W-:Y:S02]  /*4340*/  ISETP.GE.AND P0, PT, R6, UR15, PT ;  /* 0x0000000f06007c0c */ /* 0x000fe4000bf06270 */
[----:B------:R-:W-:Y:S02]  /*4350*/  ISETP.GE.AND P4, PT, R3, UR15, PT ;  /* 0x0000000f03007c0c */ /* 0x000fe4000bf86270 */
[----:B------:R-:W-:-:S02]  /*4360*/  IADD3 R6, R2, 0x28, RZ ;  /* 0x0000002802067810 */ /* 0x000fc40007ffe0ff */
[----:B------:R-:W-:Y:S02]  /*4370*/  IADD3 R3, R2, 0x31, RZ ;  /* 0x0000003102037810 */ /* 0x000fe40007ffe0ff */
[----:B------:R-:W-:Y:S02]  /*4380*/  FSEL R117, R38, -INF , !P2 ;  /* 0xff80000026757808 */ /* 0x000fe40005000000 */
[----:B------:R-:W-:Y:S02]  /*4390*/  FSEL R90, R36, -INF , !P2 ;  /* 0xff800000245a7808 */ /* 0x000fe40005000000 */
[----:B------:R-:W-:Y:S02]  /*43a0*/  ISETP.GE.AND P5, PT, R6, UR15, PT ;  /* 0x0000000f06007c0c */ /* 0x000fe4000bfa6270 */
[----:B------:R-:W-:Y:S02]  /*43b0*/  ISETP.GE.AND P2, PT, R3, UR15, PT ;  /* 0x0000000f03007c0c */ /* 0x000fe4000bf46270 */
[----:B------:R-:W-:-:S02]  /*43c0*/  IADD3 R6, R2, 0x30, RZ ;  /* 0x0000003002067810 */ /* 0x000fc40007ffe0ff */
[C---:B------:R-:W-:Y:S02]  /*43d0*/  IADD3 R3, R2.reuse, 0x38, RZ ;  /* 0x0000003802037810 */ /* 0x040fe40007ffe0ff */
[----:B------:R-:W-:Y:S02]  /*43e0*/  IADD3 R2, R2, 0x39, RZ ;  /* 0x0000003902027810 */ /* 0x000fe40007ffe0ff */
[----:B------:R-:W-:Y:S02]  /*43f0*/  FSEL R91, R39, -INF , !P1 ;  /* 0xff800000275b7808 */ /* 0x000fe40004800000 */
[----:B------:R-:W-:Y:S02]  /*4400*/  FSEL R88, R37, -INF , !P1 ;  /* 0xff80000025587808 */ /* 0x000fe40004800000 */
[----:B------:R-:W-:Y:S02]  /*4410*/  ISETP.GE.AND P1, PT, R3, UR15, PT ;  /* 0x0000000f03007c0c */ /* 0x000fe4000bf26270 */
[----:B------:R-:W-:-:S02]  /*4420*/  FSEL R180, R26, -INF , !P0 ;  /* 0xff8000001ab47808 */ /* 0x000fc40004000000 */
[----:B------:R-:W-:Y:S02]  /*4430*/  FSEL R149, R24, -INF , !P0 ;  /* 0xff80000018957808 */ /* 0x000fe40004000000 */
[----:B------:R-:W-:Y:S02]  /*4440*/  ISETP.GE.AND P0, PT, R2, UR15, PT ;  /* 0x0000000f02007c0c */ /* 0x000fe4000bf06270 */
[----:B------:R-:W-:Y:S02]  /*4450*/  FSEL R3, R8, -INF , !P1 ;  /* 0xff80000008037808 */ /* 0x000fe40004800000 */
[----:B------:R-:W-:Y:S02]  /*4460*/  FSEL R2, R9, -INF , !P0 ;  /* 0xff80000009027808 */ /* 0x000fe40004000000 */
[----:B------:R-:W-:Y:S01]  /*4470*/  FSEL R7, R11, -INF , !P0 ;  /* 0xff8000000b077808 */ /* 0x000fe20004000000 */
[----:B------:R1:W-:Y:S01]  /*4480*/  STL [R1+0x10], R3 ;  /* 0x0000100301007387 */ /* 0x0003e20000100800 */
[----:B------:R-:W-:-:S02]  /*4490*/  PLOP3.LUT P0, PT, PT, PT, UP0, 0x80, 0x0 ;  /* 0x000000000000781c */ /* 0x000fc40003f0f008 */
[----:B------:R-:W-:Y:S01]  /*44a0*/  FSEL R118, R31, -INF , !P3 ;  /* 0xff8000001f767808 */ /* 0x000fe20005800000 */
[----:B------:R1:W-:Y:S01]  /*44b0*/  STL [R1+0x14], R2 ;  /* 0x0000140201007387 */ /* 0x0003e20000100800 */
[----:B------:R-:W-:Y:S02]  /*44c0*/  FSEL R89, R29, -INF , !P3 ;  /* 0xff8000001d597808 */ /* 0x000fe40005800000 */
[----:B------:R-:W-:Y:S02]  /*44d0*/  ISETP.GE.AND P3, PT, R6, UR15, PT ;  /* 0x0000000f06007c0c */ /* 0x000fe4000bf66270 */
        /* <DEDUP_REMOVED lines=9> */
[----:B------:R-:W-:Y:S02]  /*4570*/  FSEL R244, R13, -INF , !P2 ;  /* 0xff8000000df47808 */ /* 0x000fe40005000000 */
[----:B------:R-:W-:Y:S01]  /*4580*/  FSEL R98, R10, -INF , !P1 ;  /* 0xff8000000a627808 */ /* 0x000fe20004800000 */
[----:B------:R-:W-:Y:S05]  /*4590*/  @!P0 BRA `(.L_x_56) ;  /* 0x0000084000008947 */ /* 0x000fea0003800000 */
[----:B-1----:R-:W-:Y:S01]  /*45a0*/  ULEA.HI.SX32 UR5, UR8, 0xfffffffe, 0x1a ;  /* 0xfffffffe08057891 */ /* 0x002fe2000f8fd23f */
[----:B------:R-:W-:Y:S01]  /*45b0*/  ISETP.GE.AND P6, PT, R246, c[0x0][0x220], PT ;  /* 0x00008800f6007a0c */ /* 0x000fe20003fc6270 */
[----:B------:R-:W-:Y:S01]  /*45c0*/  BSSY B0, `(.L_x_57) ;  /* 0x0000080000007945 */ /* 0x000fe20003800000 */
[----:B------:R-:W-:Y:S01]  /*45d0*/  ISETP.GE.AND P5, PT, R250, c[0x0][0x220], PT ;  /* 0x00008800fa007a0c */ /* 0x000fe20003fa6270 */
[----:B------:R-:W-:Y:S01]  /*45e0*/  USHF.R.S32.HI UR4, URZ, 0x1f, UR5 ;  /* 0x0000001f3f047899 */ /* 0x000fe20008011405 */
[----:B------:R-:W-:Y:S01]  /*45f0*/  ISETP.GE.AND P4, PT, R245, c[0x0][0x220], PT ;  /* 0x00008800f5007a0c */ /* 0x000fe20003f86270 */
[----:B------:R-:W-:Y:S01]  /*4600*/  UIMAD UR6, UR6, UR5, URZ ;  /* 0x00000005060672a4 */ /* 0x000fe2000f8e023f */
[----:B------:R-:W-:Y:S01]  /*4610*/  IMAD.WIDE.U32 R2, R97, UR5, R248 ;  /* 0x0000000561027c25 */ /* 0x000fe2000f8e00f8 */
[----:B------:R-:W-:-:S02]  /*4620*/  ISETP.GE.AND P3, PT, R251, c[0x0][0x220], PT ;  /* 0x00008800fb007a0c */ /* 0x000fc40003f66270 */
[----:B------:R-:W-:-:S04]  /*4630*/  UIMAD UR4, UR4, UR20, UR6 ;  /* 0x00000014040472a4 */ /* 0x000fc8000f8e0206 */
[C---:B------:R-:W-:Y:S01]  /*4640*/  @!P6 LEA R10, P2, R2.reuse, c[0x0][0x168], 0x1 ;  /* 0x00005a00020aea11 */ /* 0x040fe200078408ff */
[----:B------:R1:W-:Y:S01]  /*4650*/  @P6 STS.128 [R230+0x8000], RZ ;  /* 0x008000ffe6006388 */ /* 0x0003e20000000c00 */
[----:B------:R-:W-:Y:S02]  /*4660*/  IADD3 R6, R3, UR4, RZ ;  /* 0x0000000403067c10 */ /* 0x000fe4000fffe0ff */
[C---:B------:R-:W-:Y:S02]  /*4670*/  @!P5 LEA R8, P1, R2.reuse, c[0x0][0x168], 0x1 ;  /* 0x00005a000208da11 */ /* 0x040fe400078208ff */
[C-C-:B------:R-:W-:Y:S02]  /*4680*/  @!P6 LEA.HI.X R11, R2.reuse, c[0x0][0x16c], R6.reuse, 0x1, P2 ;  /* 0x00005b00020bea11 */ /* 0x140fe400010f0c06 */
[C---:B------:R-:W-:Y:S02]  /*4690*/  @!P4 LEA R12, P2, R2.reuse, c[0x0][0x168], 0x1 ;  /* 0x00005a00020cca11 */ /* 0x040fe400078408ff */
[C---:B------:R-:W-:Y:S01]  /*46a0*/  @!P5 LEA.HI.X R9, R2.reuse, c[0x0][0x16c], R6, 0x1, P1 ;  /* 0x00005b000209da11 */ /* 0x040fe200008f0c06 */
[----:B------:R-:W-:Y:S01]  /*46b0*/  @!PT LDS RZ, [RZ] ;  /* 0x00000000fffff984 */ /* 0x000fe20000000800 */
[----:B------:R-:W-:Y:S01]  /*46c0*/  @!PT LDS RZ, [RZ] ;  /* 0x00000000fffff984 */ /* 0x000fe20000000800 */
[----:B------:R-:W-:Y:S01]  /*46d0*/  @!PT LDS RZ, [RZ] ;  /* 0x00000000fffff984 */ /* 0x000fe20000000800 */
[----:B------:R2:W-:Y:S01]  /*46e0*/  @!P6 LDGSTS.E.BYPASS.LTC128B.128 [R230+0x8000], [R10.64] ;  /* 0x080000000ae6efae */ /* 0x0005e2000b901d52 */
[----:B------:R-:W-:-:S02]  /*46f0*/  @!P3 LEA R14, P1, R2, c[0x0][0x168], 0x1 ;  /* 0x00005a00020eba11 */ /* 0x000fc400078208ff */
[C-C-:B------:R-:W-:Y:S01]  /*4700*/  @!P4 LEA.HI.X R13, R2.reuse, c[0x0][0x16c], R6.reuse, 0x1, P2 ;  /* 0x00005b00020dca11 */ /* 0x140fe200010f0c06 */
[----:B------:R1:W-:Y:S01]  /*4710*/  @P5 STS.128 [R230+0xa000], RZ ;  /* 0x00a000ffe6005388 */ /* 0x0003e20000000c00 */
[C---:B------:R-:W-:Y:S02]  /*4720*/  IADD3 R3, P2, R2.reuse, UR23, RZ ;  /* 0x0000001702037c10 */ /* 0x040fe4000ff5e0ff */
[----:B------:R-:W-:Y:S01]  /*4730*/  @!P3 LEA.HI.X R15, R2, c[0x0][0x16c], R6, 0x1, P1 ;  /* 0x00005b00020fba11 */ /* 0x000fe200008f0c06 */
[----:B------:R-:W-:Y:S01]  /*4740*/  @!PT LDS RZ, [RZ] ;  /* 0x00000000fffff984 */ /* 0x000fe20000000800 */
[----:B------:R-:W-:Y:S01]  /*4750*/  @!PT LDS RZ, [RZ] ;  /* 0x00000000fffff984 */ /* 0x000fe20000000800 */
[----:B------:R-:W-:Y:S01]  /*4760*/  @!PT LDS RZ, [RZ] ;  /* 0x00000000fffff984 */ /* 0x000fe20000000800 */
[----:B------:R3:W-:Y:S01]  /*4770*/  @!P5 LDGSTS.E.BYPASS.LTC128B.128 [R230+0xa000], [R8.64+0x80] ;  /* 0x0a00008008e6dfae */ /* 0x0007e2000b901d52 */
[----:B------:R-:W-:-:S03]  /*4780*/  IADD3.X R6, R6, UR9, RZ, P2, !PT ;  /* 0x0000000906067c10 */ /* 0x000fc600097fe4ff */
        /* <DEDUP_REMOVED lines=9> */
[----:B------:R5:W-:Y:S01]  /*4820*/  @!P3 LDGSTS.E.BYPASS.LTC128B.128 [R230+0xe000], [R14.64+0x180] ;  /* 0x0e0001800ee6bfae */ /* 0x000be2000b901d52 */
[----:B--2---:R-:W-:-:S03]  /*4830*/  @!P6 LEA R10, P1, R3, c[0x0][0x168], 0x1 ;  /* 0x00005a00030aea11 */ /* 0x004fc600078208ff */
[----:B------:R1:W-:Y:S01]  /*4840*/  @P6 STS.128 [R230+0x8800], RZ ;  /* 0x008800ffe6006388 */ /* 0x0003e20000000c00 */
[C---:B------:R-:W-:Y:S02]  /*4850*/  @!P6 LEA.HI.X R11, R3.reuse, c[0x0][0x16c], R6, 0x1, P1 ;  /* 0x00005b00030bea11 */ /* 0x040fe400008f0c06 */
[----:B---3--:R-:W-:-:S03]  /*4860*/  @!P5 LEA R8, P2, R3, c[0x0][0x168], 0x1 ;  /* 0x00005a000308da11 */ /* 0x008fc600078408ff */
[----:B------:R-:W-:Y:S01]  /*4870*/  @!PT LDS RZ, [RZ] ;  /* 0x00000000fffff984 */ /* 0x000fe20000000800 */
[----:B------:R-:W-:Y:S01]  /*4880*/  @!PT LDS RZ, [RZ] ;  /* 0x00000000fffff984 */ /* 0x000fe20000000800 */
[----:B------:R-:W-:Y:S01]  /*4890*/  @!PT LDS RZ, [RZ] ;  /* 0x00000000fffff984 */ /* 0x000fe20000000800 */
[----:B------:R2:W-:Y:S01]  /*48a0*/  @!P6 LDGSTS.E.BYPASS.LTC128B.128 [R230+0x8800], [R10.64] ;  /* 0x088000000ae6efae */ /* 0x0005e2000b901d52 */
[----:B------:R-:W-:-:S03]  /*48b0*/  @!P5 LEA.HI.X R9, R3, c[0x0][0x16c], R6, 0x1, P2 ;  /* 0x00005b000309da11 */ /* 0x000fc600010f0c06 */
[----:B------:R1:W-:Y:S01]  /*48c0*/  @P5 STS.128 [R230+0xa800], RZ ;  /* 0x00a800ffe6005388 */ /* 0x0003e20000000c00 */
[----:B----4-:R-:W-:-:S03]  /*48d0*/  @!P3 LEA R12, P2, R3, c[0x0][0x168], 0x1 ;  /* 0x00005a00030cba11 */ /* 0x010fc600078408ff */
[----:B------:R-:W-:Y:S01]  /*48e0*/  @!PT LDS RZ, [RZ] ;  /* 0x00000000fffff984 */ /* 0x000fe20000000800 */
[----:B------:R-:W-:Y:S01]  /*48f0*/  @!PT LDS RZ, [RZ] ;  /* 0x00000000fffff984 */ /* 0x000fe20000000800 */
[----:B------:R-:W-:Y:S01]  /*4900*/  @!PT LDS RZ, [RZ] ;  /* 0x00000000fffff984 */ /* 0x000fe20000000800 */
[----:B------:R3:W-:Y:S01]  /*4910*/  @!P5 LDGSTS.E.BYPASS.LTC128B.128 [R230+0xa800], [R8.64+0x80] ;  /* 0x0a80008008e6dfae */ /* 0x0007e2000b901d52 */
[----:B------:R-:W-:-:S03]  /*4920*/  @!P3 LEA.HI.X R13, R3, c[0x0][0x16c], R6, 0x1, P2 ;  /* 0x00005b00030dba11 */ /* 0x000fc600010f0c06 */
[----:B------:R1:W-:Y:S01]  /*4930*/  @P4 STS.128 [R230+0xc800], RZ ;  /* 0x00c800ffe6004388 */ /* 0x0003e20000000c00 */
[----:B-----5:R-:W-:-:S04]  /*4940*/  @!P4 LEA R14, P1, R3, c[0x0][0x168], 0x1 ;  /* 0x00005a00030eca11 */ /* 0x020fc800078208ff */
[C---:B------:R-:W-:Y:S02]  /*4950*/  @!P4 LEA.HI.X R15, R3.reuse, c[0x0][0x16c], R6, 0x1, P1 ;  /* 0x00005b00030fca11 */ /* 0x040fe400008f0c06 */
[----:B------:R-:W-:-:S03]  /*4960*/  IADD3 R2, P1, R3, UR23, RZ ;  /* 0x0000001703027c10 */ /* 0x000fc6000ff3e0ff */
[----:B------:R-:W-:Y:S01]  /*4970*/  @!PT LDS RZ, [RZ] ;  /* 0x00000000fffff984 */ /* 0x000fe20000000800 */
[----:B------:R-:W-:Y:S01]  /*4980*/  @!PT LDS RZ, [RZ] ;  /* 0x00000000fffff984 */ /* 0x000fe20000000800 */
[----:B------:R-:W-:Y:S01]  /*4990*/  @!PT LDS RZ, [RZ] ;  /* 0x00000000fffff984 */ /* 0x000fe20000000800 */
[----:B------:R4:W-:Y:S01]  /*49a0*/  @!P4 LDGSTS.E.BYPASS.LTC128B.128 [R230+0xc800], [R14.64+0x100] ;  /* 0x0c8001000ee6cfae */ /* 0x0009e2000b901d52 */
[----:B------:R-:W-:Y:S02]  /*49b0*/  IADD3.X R6, R6, UR9, RZ, P1, !PT ;  /* 0x0000000906067c10 */ /* 0x000fe40008ffe4ff */
[C---:B--2---:R-:W-:Y:S01]  /*49c0*/  @!P6 LEA R10, P2, R2.reuse, c[0x0][0x168], 0x1 ;  /* 0x00005a00020aea11 */ /* 0x044fe200078408ff */
[----:B------:R1:W-:Y:S03]  /*49d0*/  @P3 STS.128 [R230+0xe800], RZ ;  /* 0x00e800ffe6003388 */ /* 0x0003e60000000c00 */
[C-C-:B------:R-:W-:Y:S01]  /*49e0*/  @!P6 LEA.HI.X R11, R2.reuse, c[0x0][0x16c], R6.reuse, 0x1, P2 ;  /* 0x00005b00020bea11 */ /* 0x140fe200010f0c06 */
[----:B------:R-:W-:Y:S01]  /*49f0*/  @!PT LDS RZ, [RZ] ;  /* 0x00000000fffff984 */ /* 0x000fe20000000800 */
[----:B------:R-:W-:Y:S01]  /*4a00*/  @!PT LDS RZ, [RZ] ;  /* 0x00000000fffff984 */ /* 0x000fe20000000800 */
[----:B------:R-:W-:Y:S01]  /*4a10*/  @!PT LDS RZ, [RZ] ;  /* 0x00000000fffff984 */ /* 0x000fe20000000800 */
[----:B------:R2:W-:Y:S01]  /*4a20*/  @!P3 LDGSTS.E.BYPASS.LTC128B.128 [R230+0xe800], [R12.64+0x180] ;  /* 0x0e8001800ce6bfae */ /* 0x0005e2000b901d52 */
[C---:B------:R-:W-:Y:S02]  /*4a30*/  @!P4 LEA R16, P2, R2.reuse, c[0x0][0x168], 0x1 ;  /* 0x00005a000210ca11 */ /* 0x040fe400078408ff */
[C---:B---3--:R-:W-:Y:S01]  /*4a40*/  @!P5 LEA R8, P1, R2.reuse, c[0x0][0x168], 0x1 ;  /* 0x00005a000208da11 */ /* 0x048fe200078208ff */
[----:B------:R1:W-:Y:S01]  /*4a50*/  @P6 STS.128 [R230+0x9000], RZ ;  /* 0x009000ffe6006388 */ /* 0x0003e20000000c00 */
[----:B------:R-:W-:-:S02]  /*4a60*/  @!P4 LEA.HI.X R17, R2, c[0x0][0x16c], R6, 0x1, P2 ;  /* 0x00005b000211ca11 */ /* 0x000fc400010f0c06 */
[C---:B------:R-:W-:Y:S01]  /*4a70*/  @!P5 LEA.HI.X R9, R2.reuse, c[0x0][0x16c], R6, 0x1, P1 ;  /* 0x00005b000209da11 */ /* 0x040fe200008f0c06 */
[----:B------:R-:W-:Y:S01]  /*4a80*/  @!PT LDS RZ, [RZ] ;  /* 0x00000000fffff984 */ /* 0x000fe20000000800 */
[----:B------:R-:W-:Y:S01]  /*4a90*/  @!PT LDS RZ, [RZ] ;  /* 0x00000000fffff984 */ /* 0x000fe20000000800 */
[----:B------:R-:W-:Y:S01]  /*4aa0*/  @!PT LDS RZ, [RZ] ;  /* 0x00000000fffff984 */ /* 0x000fe20000000800 */
[----:B------:R3:W-:Y:S01]  /*4ab0*/  @!P6 LDGSTS.E.BYPASS.LTC128B.128 [R230+0x9000], [R10.64] ;  /* 0x090000000ae6efae */ /* 0x0007e2000b901d52 */
[----:B------:R-:W-:-:S03]  /*4ac0*/  IADD3 R3, P2, R2, UR23, RZ ;  /* 0x0000001702037c10 */ /* 0x000fc6000ff5e0ff */
[----:B------:R1:W-:Y:S04]  /*4ad0*/  @P5 STS.128 [R230+0xb000], RZ ;  /* 0x00b000ffe6005388 */ /* 0x0003e80000000c00 */
[----:B------:R-:W-:Y:S01]  /*4ae0*/  @!PT LDS RZ, [RZ] ;  /* 0x00000000fffff984 */ /* 0x000fe20000000800 */
[----:B------:R-:W-:Y:S01]  /*4af0*/  @!PT LDS RZ, [RZ] ;  /* 0x00000000fffff984 */ /* 0x000fe20000000800 */
[----:B------:R-:W-:Y:S01]  /*4b00*/  @!PT LDS RZ, [RZ] ;  /* 0x00000000fffff984 */ /* 0x000fe20000000800 */
[----:B------:R5:W-:Y:S01]  /*4b10*/  @!P5 LDGSTS.E.BYPASS.LTC128B.128 [R230+0xb000], [R8.64+0x80] ;  /* 0x0b00008008e6dfae */ /* 0x000be2000b901d52 */
[----:B----4-:R-:W-:-:S03]  /*4b20*/  @!P3 LEA R14, P1, R2, c[0x0][0x168], 0x1 ;  /* 0x00005a00020eba11 */ /* 0x010fc600078208ff */
[----:B------:R1:W-:Y:S01]  /*4b30*/  @P4 STS.128 [R230+0xd000], RZ ;  /* 0x00d000ffe6004388 */ /* 0x0003e20000000c00 */
[----:B------:R-:W-:-:S03]  /*4b40*/  @!P3 LEA.HI.X R15, R2, c[0x0][0x16c], R6, 0x1, P1 ;  /* 0x00005b00020fba11 */ /* 0x000fc600008f0c06 */
[----:B------:R-:W-:Y:S01]  /*4b50*/  @!PT LDS RZ, [RZ] ;  /* 0x00000000fffff984 */ /* 0x000fe20000000800 */
[----:B------:R-:W-:Y:S01]  /*4b60*/  @!PT LDS RZ, [RZ] ;  /* 0x00000000fffff984 */ /* 0x000fe20000000800 */
[----:B------:R-:W-:Y:S01]  /*4b70*/  @!PT LDS RZ, [RZ] ;  /* 0x00000000fffff984 */ /* 0x000fe20000000800 */
[----:B------:R1:W-:Y:S01]  /*4b80*/  @!P4 LDGSTS.E.BYPASS.LTC128B.128 [R230+0xd000], [R16.64+0x100] ;  /* 0x0d00010010e6cfae */ /* 0x0003e2000b901d52 */
[----:B------:R-:W-:Y:S02]  /*4b90*/  IADD3.X R6, R6, UR9, RZ, P2, !PT ;  /* 0x0000000906067c10 */ /* 0x000fe400097fe4ff */
[C---:B--2---:R-:W-:Y:S01]  /*4ba0*/  @!P6 LEA R12, P1, R3.reuse, c[0x0][0x168], 0x1 ;  /* 0x00005a00030cea11 */ /* 0x044fe200078208ff */
[----:B------:R1:W-:Y:S03]  /*4bb0*/  @P3 STS.128 [R230+0xf000], RZ ;  /* 0x00f000ffe6003388 */ /* 0x0003e60000000c00 */
[C---:B------:R-:W-:Y:S01]  /*4bc0*/  @!P6 LEA.HI.X R13, R3.reuse, c[0x0][0x16c], R6, 0x1, P1 ;  /* 0x00005b00030dea11 */ /* 0x040fe200008f0c06 */
[----:B------:R-:W-:Y:S01]  /*4bd0*/  @!PT LDS RZ, [RZ] ;  /* 0x00000000fffff984 */ /* 0x000fe20000000800 */
[----:B------:R-:W-:Y:S01]  /*4be0*/  @!PT LDS RZ, [RZ] ;  /* 0x00000000fffff984 */ /* 0x000fe20000000800 */
[----:B------:R-:W-:Y:S01]  /*4bf0*/  @!PT LDS RZ, [RZ] ;  /* 0x00000000fffff984 */ /* 0x000fe20000000800 */
[----:B------:R1:W-:Y:S01]  /*4c00*/  @!P3 LDGSTS.E.BYPASS.LTC128B.128 [R230+0xf000], [R14.64+0x180] ;  /* 0x0f0001800ee6bfae */ /* 0x0003e2000b901d52 */
[----:B---3--:R-:W-:-:S03]  /*4c10*/  @!P5 LEA R10, P2, R3, c[0x0][0x168], 0x1 ;  /* 0x00005a00030ada11 */ /* 0x008fc600078408ff */
[----:B------:R1:W-:Y:S01]  /*4c20*/  @P6 STS.128 [R230+0x9800], RZ ;  /* 0x009800ffe6006388 */ /* 0x0003e20000000c00 */
[----:B------:R-:W-:-:S03]  /*4c30*/  @!P5 LEA.HI.X R11, R3, c[0x0][0x16c], R6, 0x1, P2 ;  /* 0x00005b00030bda11 */ /* 0x000fc600010f0c06 */
[----:B------:R-:W-:Y:S01]  /*4c40*/  @!PT LDS RZ, [RZ] ;  /* 0x00000000fffff984 */ /* 0x000fe20000000800 */
[----:B------:R-:W-:Y:S01]  /*4c50*/  @!PT LDS RZ, [RZ] ;  /* 0x00000000fffff984 */ /* 0x000fe20000000800 */
[----:B------:R-:W-:Y:S01]  /*4c60*/  @!PT LDS RZ, [RZ] ;  /* 0x00000000fffff984 */ /* 0x000fe20000000800 */
[----:B------:R1:W-:Y:S01]  /*4c70*/  @!P6 LDGSTS.E.BYPASS.LTC128B.128 [R230+0x9800], [R12.64] ;  /* 0x098000000ce6efae */ /* 0x0003e2000b901d52 */
[----:B-----5:R-:W-:-:S03]  /*4c80*/  @!P4 LEA R8, P1, R3, c[0x0][0x168], 0x1 ;  /* 0x00005a000308ca11 */ /* 0x020fc600078208ff */
[----:B------:R1:W-:Y:S01]  /*4c90*/  @P5 STS.128 [R230+0xb800], RZ ;  /* 0x00b800ffe6005388 */ /* 0x0003e20000000c00 */
[----:B------:R-:W-:-:S03]  /*4ca0*/  @!P4 LEA.HI.X R9, R3, c[0x0][0x16c], R6, 0x1, P1 ;  /* 0x00005b000309ca11 */ /* 0x000fc600008f0c06 */
        /* <DEDUP_REMOVED lines=11> */
[----:B------:R-:W-:-:S04]  /*4d60*/  LEA R2, P1, R3, c[0x0][0x168], 0x1 ;  /* 0x00005a0003027a11 */ /* 0x000fc800078208ff */
[----:B------:R-:W-:-:S05]  /*4d70*/  LEA.HI.X R3, R3, c[0x0][0x16c], R6, 0x1, P1 ;  /* 0x00005b0003037a11 */ /* 0x000fca00008f0c06 */
[----:B------:R-:W-:Y:S01]  /*4d80*/  @!PT LDS RZ, [RZ] ;  /* 0x00000000fffff984 */ /* 0x000fe20000000800 */
[----:B------:R-:W-:Y:S01]  /*4d90*/  @!PT LDS RZ, [RZ] ;  /* 0x00000000fffff984 */ /* 0x000fe20000000800 */
[----:B------:R-:W-:Y:S01]  /*4da0*/  @!PT LDS RZ, [RZ] ;  /* 0x00000000fffff984 */ /* 0x000fe20000000800 */
[----:B------:R2:W-:Y:S04]  /*4db0*/  LDGSTS.E.BYPASS.LTC128B.128 [R230+0xf800], [R2.64+0x180] ;  /* 0x0f80018002e67fae */ /* 0x0005e8000b901d52 */
.L_x_58:
[----:B------:R-:W-:Y:S05]  /*4dc0*/  BSYNC B0 ;  /* 0x0000000000007941 */ /* 0x000fea0003800000 */
.L_x_57:
[----:B------:R-:W0:Y:S02]  /*4dd0*/  LDGDEPBAR ;  /* 0x00000000000079af */ /* 0x000e240000000000 */
.L_x_56:
[----:B-1----:R1:W-:Y:S04]  /*4de0*/  STL [R1+0x48], R217 ;  /* 0x000048d901007387 */ /* 0x0023e80000100800 */
[----:B-1----:R-:W3:Y:S04]  /*4df0*/  LDL.LU R217, [R1+0x14] ;  /* 0x0000140001d97983 */ /* 0x002ee80000300800 */
[----:B------:R1:W-:Y:S04]  /*4e00*/  STL [R1+0x44], R216 ;  /* 0x000044d801007387 */ /* 0x0003e80000100800 */
[----:B-1----:R-:W4:Y:S01]  /*4e10*/  LDL.LU R216, [R1+0x10] ;  /* 0x0000100001d87983 */ /* 0x002f220000300800 */
[----:B--2---:R-:W-:Y:S01]  /*4e20*/  FMNMX.FTZ R2, R56, R21, !PT ;  /* 0x0000001538027209 */ /* 0x004fe20007810000 */
[----:B------:R-:W-:Y:S01]  /*4e30*/  IMAD.MOV.U32 R9, RZ, RZ, R98 ;  /* 0x000000ffff097224 */ /* 0x000fe200078e0062 */
[----:B------:R-:W-:Y:S01]  /*4e40*/  MOV R11, R99 ;  /* 0x00000063000b7202 */ /* 0x000fe20000000f00 */
[----:B------:R-:W-:Y:S01]  /*4e50*/  STL [R1+0x40], R215 ;  /* 0x000040d701007387 */ /* 0x000fe20000100800 */
[----:B------:R-:W-:Y:S01]  /*4e60*/  FMNMX.FTZ R2, R52, R2, !PT ;  /* 0x0000000234027209 */ /* 0x000fe20007810000 */
[----:B------:R-:W-:Y:S01]  /*4e70*/  IMAD.SHL.U32 R204, R5, 0x2, RZ ;  /* 0x0000000205cc7824 */ /* 0x000fe200078e00ff */
[----:B------:R-:W-:Y:S01]  /*4e80*/  MOV R10, R7 ;  /* 0x00000007000a7202 */ /* 0x000fe20000000f00 */
[----:B------:R-:W-:Y:S01]  /*4e90*/  STL [R1+0x3c], R214 ;  /* 0x00003cd601007387 */ /* 0x000fe20000100800 */
[----:B------:R-:W-:Y:S01]  /*4ea0*/  FMNMX.FTZ R2, R20, R2, !PT ;  /* 0x0000000214027209 */ /* 0x000fe20007810000 */
[----:B------:R-:W-:Y:S01]  /*4eb0*/  IMAD R207, R0, 0x2, R204 ;  /* 0x0000000200cf7824 */ /* 0x000fe200078e02cc */
[----:B------:R-:W-:Y:S01]  /*4ec0*/  LEA R205, R4, R204, 0x1 ;  /* 0x000000cc04cd7211 */ /* 0x000fe200078e08ff */
[----:B------:R-:W-:Y:S01]  /*4ed0*/  STL [R1+0x38], R213 ;  /* 0x000038d501007387 */ /* 0x000fe20000100800 */
[----:B------:R-:W-:-:S02]  /*4ee0*/  FMNMX.FTZ R2, R116, R2, !PT ;  /* 0x0000000274027209 */ /* 0x000fc40007810000 */
[----:B------:R-:W-:Y:S01]  /*4ef0*/  LEA R206, R0, R205, 0x1 ;  /* 0x000000cd00ce7211 */ /* 0x000fe200078e08ff */
[----:B------:R-:W-:Y:S01]  /*4f00*/  STL [R1+0x34], R212 ;  /* 0x000034d401007387 */ /* 0x000fe20000100800 */
[----:B------:R-:W-:Y:S02]  /*4f10*/  FMNMX.FTZ R3, R89, R2, !PT ;  /* 0x0000000259037209 */ /* 0x000fe40007810000 */
[----:B------:R-:W-:Y:S01]  /*4f20*/  FMNMX.FTZ R2, R57, R53, !PT ;  /* 0x0000003539027209 */ /* 0x000fe20007810000 */
[----:B------:R-:W-:Y:S01]  /*4f30*/  STL [R1+0x30], R211 ;  /* 0x000030d301007387 */ /* 0x000fe20000100800 */
[----:B------:R-:W-:Y:S02]  /*4f40*/  FMNMX.FTZ R3, R90, R3, !PT ;  /* 0x000000035a037209 */ /* 0x000fe40007810000 */
[----:B------:R-:W-:Y:S01]  /*4f50*/  FMNMX.FTZ R2, R54, R2, !PT ;  /* 0x0000000236027209 */ /* 0x000fe20007810000 */
[----:B------:R-:W-:Y:S01]  /*4f60*/  STL [R1+0x2c], R210 ;  /* 0x00002cd201007387 */ /* 0x000fe20000100800 */
[----:B------:R-:W-:-:S02]  /*4f70*/  FMNMX.FTZ R148, R88, R3, !PT ;  /* 0x0000000358947209 */ /* 0x000fc40007810000 */
[----:B------:R-:W-:Y:S01]  /*4f80*/  FMNMX.FTZ R2, R48, R2, !PT ;  /* 0x0000000230027209 */ /* 0x000fe20007810000 */
        /* <DEDUP_REMOVED lines=15> */
[----:B------:R-:W-:Y:S01]  /*5080*/  LDSM.16.MT88.4 R28, [R206+0x10000] ;  /* 0x01000000ce1c783b */ /* 0x000fe20000004200 */
[----:B------:R-:W-:-:S02]  /*5090*/  FMNMX.FTZ R148, R244, R148, !PT ;  /* 0x00000094f4947209 */ /* 0x000fc40007810000 */
[----:B------:R-:W-:Y:S01]  /*50a0*/  FMNMX.FTZ R2, R181, R2, !PT ;  /* 0x00000002b5027209 */ /* 0x000fe20007810000 */
[----:B------:R-:W-:Y:S03]  /*50b0*/  LDSM.16.MT88.4 R16, [R205+0x10000] ;  /* 0x01000000cd10783b */ /* 0x000fe60000004200 */
        /* <DEDUP_REMOVED lines=10> */
[----:B------:R-:W-:-:S05]  /*5160*/  FMNMX.FTZ R2, R10, R2, !PT ;  /* 0x000000020a027209 */ /* 0x000fca0007810000 */
[----:B------:R-:W1:Y:S02]  /*5170*/  SHFL.BFLY PT, R3, R2, 0x2, 0x1f ;  /* 0x0c401f0002037f89 */ /* 0x000e6400000e0000 */
[----:B-1----:R-:W-:-:S05]  /*5180*/  FMNMX.FTZ R2, R2, R3, !PT ;  /* 0x0000000302027209 */ /* 0x002fca0007810000 */
[----:B------:R-:W-:Y:S01]  /*5190*/  SHFL.BFLY PT, R7, R2, 0x1, 0x1f ;  /* 0x0c201f0002077f89 */ /* 0x000fe200000e0000 */
[----:B----4-:R-:W-:-:S04]  /*51a0*/  FMNMX.FTZ R148, R216, R148, !PT ;  /* 0x00000094d8947209 */ /* 0x010fc80007810000 */
[----:B---3--:R-:W-:-:S05]  /*51b0*/  FMNMX.FTZ R148, R217, R148, !PT ;  /* 0x00000094d9947209 */ /* 0x008fca0007810000 */
[----:B------:R-:W1:Y:S02]  /*51c0*/  SHFL.BFLY PT, R6, R148, 0x2, 0x1f ;  /* 0x0c401f0094067f89 */ /* 0x000e6400000e0000 */
[----:B-1----:R-:W-:-:S05]  /*51d0*/  FMNMX.FTZ R148, R148, R6, !PT ;  /* 0x0000000694947209 */ /* 0x002fca0007810000 */
[----:B------:R-:W1:Y:S02]  /*51e0*/  SHFL.BFLY PT, R6, R148, 0x1, 0x1f ;  /* 0x0c201f0094067f89 */ /* 0x000e6400000e0000 */
[----:B-1----:R-:W-:-:S04]  /*51f0*/  FMNMX.FTZ R148, R148, R6, !PT ;  /* 0x0000000694947209 */ /* 0x002fc80007810000 */
[C---:B------:R-:W-:Y:S01]  /*5200*/  FSETP.NEU.FTZ.AND P1, PT, R148.reuse, -INF , PT ;  /* 0xff8000009400780b */ /* 0x040fe20003f3d000 */
[----:B------:R-:W-:-:S05]  /*5210*/  FMUL.FTZ R8, R148, c[0x0][0x23c] ;  /* 0x00008f0094087a20 */ /* 0x000fca0000410000 */
[----:B------:R-:W-:-:S05]  /*5220*/  FSEL R8, R8, RZ, P1 ;  /* 0x000000ff08087208 */ /* 0x000fca0000800000 */
[--C-:B------:R-:W-:Y:S02]  /*5230*/  FFMA.FTZ R3, R56, c[0x0][0x23c], -R8.reuse ;  /* 0x00008f0038037a23 */ /* 0x100fe40000010808 */
[--C-:B------:R-:W-:Y:S02]  /*5240*/  FFMA.FTZ R6, R52, c[0x0][0x23c], -R8.reuse ;  /* 0x00008f0034067a23 */ /* 0x100fe40000010808 */
[----:B------:R1:W-:Y:S01]  /*5250*/  MUFU.EX2 R174, R3 ;  /* 0x0000000300ae7308 */ /* 0x0003e20000000800 */
[----:B------:R-:W-:-:S07]  /*5260*/  FFMA.FTZ R0, R116, c[0x0][0x23c], -R8 ;  /* 0x00008f0074007a23 */ /* 0x000fce0000010808 */
[----:B------:R2:W-:Y:S01]  /*5270*/  MUFU.EX2 R151, R6 ;  /* 0x0000000600977308 */ /* 0x0005e20000000800 */
[----:B-1----:R-:W-:Y:S01]  /*5280*/  FMNMX.FTZ R3, R2, R7, !PT ;  /* 0x0000000702037209 */ /* 0x002fe20007810000 */
[----:B------:R-:W-:-:S06]  /*5290*/  FFMA.FTZ R2, R21, c[0x0][0x23c], -R8 ;  /* 0x00008f0015027a23 */ /* 0x000fcc0000010808 */
[----:B------:R1:W-:Y:S01]  /*52a0*/  MUFU.EX2 R215, R0 ;  /* 0x0000000000d77308 */ /* 0x0003e20000000800 */
[----:B------:R-:W-:Y:S01]  /*52b0*/  FSETP.NEU.FTZ.AND P1, PT, R3, -INF , PT ;  /* 0xff8000000300780b */ /* 0x000fe20003f3d000 */
[----:B--2---:R-:W-:-:S06]  /*52c0*/  FFMA.FTZ R6, R20, c[0x0][0x23c], -R8 ;  /* 0x00008f0014067a23 */ /* 0x004fcc0000010808 */
[----:B------:R2:W-:Y:S01]  /*52d0*/  MUFU.EX2 R172, R2 ;  /* 0x0000000200ac7308 */ /* 0x0005e20000000800 */
[----:B------:R-:W3:Y:S07]  /*52e0*/  LDSM.16.MT88.4 R20, [R204+0x10000] ;  /* 0x01000000cc14783b */ /* 0x000eee0000004200 */
[----:B------:R4:W3:Y:S01]  /*52f0*/  MUFU.EX2 R173, R6 ;  /* 0x0000000600ad7308 */ /* 0x0008e20000000800 */
[----:B-1----:R-:W-:Y:S02]  /*5300*/  FFMA.FTZ R0, R89, c[0x0][0x23c], -R8 ;  /* 0x00008f0059007a23 */ /* 0x002fe40000010808 */
[----:B--2---:R-:W-:-:S05]  /*5310*/  FMUL.FTZ R2, R3, c[0x0][0x23c] ;  /* 0x00008f0003027a20 */ /* 0x004fca0000410000 */
[----:B------:R1:W-:Y:S01]  /*5320*/  MUFU.EX2 R209, R0 ;  /* 0x0000000000d17308 */ /* 0x0003e20000000800 */
[----:B------:R-:W-:-:S05]  /*5330*/  FSEL R2, R2, RZ, P1 ;  /* 0x000000ff02027208 */ /* 0x000fca0000800000 */
[--C-:B------:R-:W-:Y:S02]  /*5340*/  FFMA.FTZ R4, R53, c[0x0][0x23c], -R2.reuse ;  /* 0x00008f0035047a23 */ /* 0x100fe40000010802 */
[----:B----4-:R-:W-:Y:S02]  /*5350*/  FFMA.FTZ R6, R57, c[0x0][0x23c], -R2 ;  /* 0x00008f0039067a23 */ /* 0x010fe40000010802 */
[----:B------:R2:W-:Y:S01]  /*5360*/  MUFU.EX2 R177, R4 ;  /* 0x0000000400b17308 */ /* 0x0005e20000000800 */
[----:B-1----:R-:W-:-:S07]  /*5370*/  FFMA.FTZ R0, R90, c[0x0][0x23c], -R8 ;  /* 0x00008f005a007a23 */ /* 0x002fce0000010808 */
[----:B------:R3:W1:Y:S01]  /*5380*/  MUFU.EX2 R168, R6 ;  /* 0x0000000600a87308 */ /* 0x0006620000000800 */
[----:B--2---:R-:W-:-:S07]  /*5390*/  FFMA.FTZ R4, R54, c[0x0][0x23c], -R2 ;  /* 0x00008f0036047a23 */ /* 0x004fce0000010802 */
[----:B------:R2:W-:Y:S01]  /*53a0*/  MUFU.EX2 R166, R0 ;  /* 0x0000000000a67308 */ /* 0x0005e20000000800 */
[----:B---3--:R-:W-:-:S07]  /*53b0*/  F2FP.PACK_AB R6, R173, R151 ;  /* 0x00000097ad06723e */ /* 0x008fce00000000ff */
[----:B------:R3:W-:Y:S01]  /*53c0*/  MUFU.EX2 R208, R4 ;  /* 0x0000000400d07308 */ /* 0x0007e20000000800 */
[----:B-1----:R-:W-:Y:S01]  /*53d0*/  F2FP.PACK_AB R5, R177, R168 ;  /* 0x000000a8b105723e */ /* 0x002fe200000000ff */
[----:B--2---:R-:W-:-:S06]  /*53e0*/  FFMA.FTZ R0, R88, c[0x0][0x23c], -R8 ;  /* 0x00008f0058007a23 */ /* 0x004fcc0000010808 */
[----:B------:R1:W-:Y:S01]  /*53f0*/  MUFU.EX2 R164, R0 ;  /* 0x0000000000a47308 */ /* 0x0003e20000000800 */
[----:B---3--:R-:W-:-:S07]  /*5400*/  FFMA.FTZ R4, R48, c[0x0][0x23c], -R2 ;  /* 0x00008f0030047a23 */ /* 0x008fce0000010802 */
[----:B------:R2:W3:Y:S01]  /*5410*/  MUFU.EX2 R169, R4 ;  /* 0x0000000400a97308 */ /* 0x0004e20000000800 */
[----:B-1----:R-:W-:-:S07]  /*5420*/  FFMA.FTZ R0, R119, c[0x0][0x23c], -R2 ;  /* 0x00008f0077007a23 */ /* 0x002fce0000010802 */
[----:B------:R1:W-:Y:S01]  /*5430*/  MUFU.EX2 R214, R0 ;  /* 0x0000000000d67308 */ /* 0x0003e20000000800 */
[----:B--2---:R-:W-:Y:S02]  /*5440*/  F2FP.PACK_AB R4, R172, R174 ;  /* 0x000000aeac04723e */ /* 0x004fe400000000ff */
[----:B---3--:R-:W-:-:S07]  /*5450*/  F2FP.PACK_AB R7, R169, R208 ;  /* 0x000000d0a907723e */ /* 0x008fce00000000ff */
[----:B------:R-:W-:Y:S01]  /*5460*/  HMMA.16816.F32 R96, R4, R20, RZ ;  /* 0x000000140460723c */ /* 0x000fe200000018ff */
[----:B-1----:R-:W-:-:S04]  /*5470*/  FFMA.FTZ R0, R118, c[0x0][0x23c], -R2 ;  /* 0x00008f0076007a23 */ /* 0x002fc80000010802 */
[----:B------:R1:W2:Y:S03]  /*5480*/  MUFU.EX2 R167, R0 ;  /* 0x0000000000a77308 */ /* 0x0002a60000000800 */
[C---:B------:R-:W-:Y:S01]  /*5490*/  HMMA.16816.F32 R112, R4.reuse, R22, RZ ;  /* 0x000000160470723c */ /* 0x040fe200000018ff */
[----:B------:R-:W3:Y:S07]  /*54a0*/  LDSM.16.MT88.4 R20, [R204+0x14000] ;  /* 0x01400000cc14783b */ /* 0x000eee0000004200 */
[----:B------:R-:W-:Y:S01]  /*54b0*/  HMMA.16816.F32 R84, R4, R28, RZ ;  /* 0x0000001c0454723c */ /* 0x000fe200000018ff */
[----:B-1----:R-:W-:-:S07]  /*54c0*/  FFMA.FTZ R0, R117, c[0x0][0x23c], -R2 ;  /* 0x00008f0075007a23 */ /* 0x002fce0000010802 */
[C---:B------:R-:W-:Y:S01]  /*54d0*/  HMMA.16816.F32 R64, R4.reuse, R30, RZ ;  /* 0x0000001e0440723c */ /* 0x040fe200000018ff */
[----:B------:R-:W1:Y:S01]  /*54e0*/  LDSM.16.MT88.4 R28, [R204+0x16000] ;  /* 0x01600000cc1c783b */ /* 0x000e620000004200 */
[----:B------:R4:W-:Y:S06]  /*54f0*/  MUFU.EX2 R165, R0 ;  /* 0x0000000000a57308 */ /* 0x0009ec0000000800 */
[C---:B------:R-:W-:Y:S08]  /*5500*/  HMMA.16816.F32 R92, R4.reuse, R16, RZ ;  /* 0x00000010045c723c */ /* 0x040ff000000018ff */
[----:B------:R-:W-:Y:S01]  /*5510*/  HMMA.16816.F32 R72, R4, R18, RZ ;  /* 0x000000120448723c */ /* 0x000fe200000018ff */
[----:B------:R-:W1:Y:S01]  /*5520*/  LDSM.16.MT88.4 R16, [R205+0x14000] ;  /* 0x01400000cd10783b */ /* 0x000e620000004200 */
[----:B----4-:R-:W-:-:S04]  /*5530*/  FFMA.FTZ R0, R91, c[0x0][0x23c], -R2 ;  /* 0x00008f005b007a23 */ /* 0x010fc80000010802 */
[----:B------:R-:W4:Y:S02]  /*5540*/  MUFU.EX2 R176, R0 ;  /* 0x0000000000b07308 */ /* 0x000f240000000800 */
[C---:B------:R-:W-:Y:S08]  /*5550*/  HMMA.16816.F32 R128, R4.reuse, R40, RZ ;  /* 0x000000280480723c */ /* 0x040ff000000018ff */
[C---:B------:R-:W-:Y:S01]  /*5560*/  HMMA.16816.F32 R136, R4.reuse, R42, RZ ;  /* 0x0000002a0488723c */ /* 0x040fe200000018ff */
[----:B------:R-:W1:Y:S07]  /*5570*/  LDSM.16.MT88.4 R40, [R206+0x14000] ;  /* 0x01400000ce28783b */ /* 0x000e6e0000004200 */
[C---:B------:R-:W-:Y:S08]  /*5580*/  HMMA.16816.F32 R56, R4.reuse, R12, RZ ;  /* 0x0000000c0438723c */ /* 0x040ff000000018ff */
[C---:B------:R-:W-:Y:S01]  /*5590*/  HMMA.16816.F32 R68, R4.reuse, R14, RZ ;  /* 0x0000000e0444723c */ /* 0x040fe200000018ff */
[----:B------:R-:W1:Y:S07]  /*55a0*/  LDSM.16.MT88.4 R12, [R207+0x14000] ;  /* 0x01400000cf0c783b */ /* 0x000e6e0000004200 */
[C---:B------:R-:W-:Y:S08]  /*55b0*/  HMMA.16816.F32 R120, R4.reuse, R32, RZ ;  /* 0x000000200478723c */ /* 0x040ff000000018ff */
[C---:B------:R-:W-:Y:S01]  /*55c0*/  HMMA.16816.F32 R104, R4.reuse, R34, RZ ;  /* 0x000000220468723c */ /* 0x040fe200000018ff */
[----:B------:R-:W-:Y:S07]  /*55d0*/  LDSM.16.MT88.4 R32, [R206+0x16000] ;  /* 0x01600000ce20783b */ /* 0x000fee0000004200 */
[C---:B------:R-:W-:Y:S08]  /*55e0*/  HMMA.16816.F32 R80, R4.reuse, R24, RZ ;  /* 0x000000180450723c */ /* 0x040ff000000018ff */
[C---:B------:R-:W-:Y:S01]  /*55f0*/  HMMA.16816.F32 R100, R4.reuse, R26, RZ ;  /* 0x0000001a0464723c */ /* 0x040fe200000018ff */
[----:B------:R-:W2:Y:S07]  /*5600*/  LDSM.16.MT88.4 R24, [R205+0x16000] ;  /* 0x01600000cd18783b */ /* 0x000eae0000004200 */
[C---:B---3--:R-:W-:Y:S08]  /*5610*/  HMMA.16816.F32 R76, R4.reuse, R20, RZ ;  /* 0x00000014044c723c */ /* 0x048ff000000018ff */
[C---:B------:R-:W-:Y:S01]  /*5620*/  HMMA.16816.F32 R60, R4.reuse, R22, RZ ;  /* 0x00000016043c723c */ /* 0x040fe200000018ff */
[----:B------:R-:W3:Y:S07]  /*5630*/  LDSM.16.MT88.4 R20, [R207+0x16000] ;  /* 0x01600000cf14783b */ /* 0x000eee0000004200 */
[C---:B-1----:R-:W-:Y:S08]  /*5640*/  HMMA.16816.F32 R144, R4.reuse, R28, RZ ;  /* 0x0000001c0490723c */ /* 0x042ff000000018ff */
[C---:B------:R-:W-:Y:S01]  /*5650*/  HMMA.16816.F32 R152, R4.reuse, R30, RZ ;  /* 0x0000001e0498723c */ /* 0x040fe200000018ff */
[----:B------:R-:W1:Y:S07]  /*5660*/  LDSM.16.MT88.4 R28, [R204+0x10800] ;  /* 0x01080000cc1c783b */ /* 0x000e6e0000004200 */
[C---:B------:R-:W-:Y:S08]  /*5670*/  HMMA.16816.F32 R52, R4.reuse, R16, RZ ;  /* 0x000000100434723c */ /* 0x040ff000000018ff */
[C---:B------:R-:W-:Y:S01]  /*5680*/  HMMA.16816.F32 R48, R4.reuse, R18, RZ ;  /* 0x000000120430723c */ /* 0x040fe200000018ff */
[----:B------:R-:W-:Y:S07]  /*5690*/  LDSM.16.MT88.4 R16, [R205+0x10800] ;  /* 0x01080000cd10783b */ /* 0x000fee0000004200 */
[C---:B------:R-:W-:Y:S08]  /*56a0*/  HMMA.16816.F32 R140, R4.reuse, R40, RZ ;  /* 0x00000028048c723c */ /* 0x040ff000000018ff */
[C---:B------:R-:W-:Y:S08]  /*56b0*/  HMMA.16816.F32 R124, R4.reuse, R36, RZ ;  /* 0x00000024047c723c */ /* 0x040ff000000018ff */
[C---:B------:R-:W-:Y:S01]  /*56c0*/  HMMA.16816.F32 R108, R4.reuse, R38, RZ ;  /* 0x00000026046c723c */ /* 0x040fe200000018ff */
[----:B------:R-:W-:Y:S07]  /*56d0*/  LDSM.16.MT88.4 R36, [R204+0x12800] ;  /* 0x01280000cc24783b */ /* 0x000fee0000004200 */
[C---:B------:R-:W-:Y:S08]  /*56e0*/  HMMA.16816.F32 R44, R4.reuse, R12, RZ ;  /* 0x0000000c042c723c */ /* 0x040ff000000018ff */
[C---:B------:R-:W-:Y:S01]  /*56f0*/  HMMA.16816.F32 R132, R4.reuse, R14, RZ ;  /* 0x0000000e0484723c */ /* 0x040fe200000018ff */
[----:B------:R-:W1:Y:S07]  /*5700*/  LDSM.16.MT88.4 R12, [R207+0x10800] ;  /* 0x01080000cf0c783b */ /* 0x000e6e0000004200 */
[C---:B------:R-:W-:Y:S08]  /*5710*/  HMMA.16816.F32 R40, R4.reuse, R42, RZ ;  /* 0x0000002a0428723c */ /* 0x040ff000000018ff */
[C---:B--2---:R-:W-:Y:S08]  /*5720*/  HMMA.16816.F32 R156, R4.reuse, R24, RZ ;  /* 0x00000018049c723c */ /* 0x044ff000000018ff */
[C---:B------:R-:W-:Y:S01]  /*5730*/  HMMA.16816.F32 R160, R4.reuse, R26, RZ ;  /* 0x0000001a04a0723c */ /* 0x040fe200000018ff */
[----:B------:R-:W2:Y:S07]  /*5740*/  LDSM.16.MT88.4 R24, [R206+0x10800] ;  /* 0x01080000ce18783b */ /* 0x000eae0000004200 */
[C---:B---3--:R-:W-:Y:S08]  /*5750*/  HMMA.16816.F32 R116, R4.reuse, R20, RZ ;  /* 0x000000140474723c */ /* 0x048ff000000018ff */
[C---:B------:R-:W-:Y:S08]  /*5760*/  HMMA.16816.F32 R188, R4.reuse, R22, RZ ;  /* 0x0000001604bc723c */ /* 0x040ff000000018ff */
[C---:B------:R-:W-:Y:S08]  /*5770*/  HMMA.16816.F32 R200, R4.reuse, R32, RZ ;  /* 0x0000002004c8723c */ /* 0x040ff000000018ff */
[----:B------:R-:W-:Y:S01]  /*5780*/  HMMA.16816.F32 R184, R4, R34, RZ ;  /* 0x0000002204b8723c */ /* 0x000fe200000018ff */
[----:B------:R-:W-:Y:S06]  /*5790*/  LDSM.16.MT88.4 R32, [R205+0x12800] ;  /* 0x01280000cd20783b */ /* 0x000fec0000004200 */
[----:B------:R-:W-:-:S02]  /*57a0*/  F2FP.PACK_AB R4, R209, R215 ;  /* 0x000000d7d104723e */ /* 0x000fc400000000ff */
[----:B------:R-:W-:Y:S02]  /*57b0*/  F2FP.PACK_AB R5, R167, R214 ;  /* 0x000000d6a705723e */ /* 0x000fe400000000ff */
[----:B------:R-:W-:Y:S02]  /*57c0*/  F2FP.PACK_AB R6, R164, R166 ;  /* 0x000000a6a406723e */ /* 0x000fe400000000ff */
[----:B----4-:R-:W-:-:S07]  /*57d0*/  F2FP.PACK_AB R7, R176, R165 ;  /* 0x000000a5b007723e */ /* 0x010fce00000000ff */
[C---:B-1----:R-:W-:Y:S08]  /*57e0*/  HMMA.16816.F32 R192, R4.reuse, R28, R96 ;  /* 0x0000001c04c0723c */ /* 0x042ff00000001860 */
[C---:B------:R-:W-:Y:S01]  /*57f0*/  HMMA.16816.F32 R20, R4.reuse, R30, R112 ;  /* 0x0000001e0414723c */ /* 0x040fe20000001870 */
[----:B------:R-:W1:Y:S07]  /*5800*/  LDSM.16.MT88.4 R28, [R207+0x12800] ;  /* 0x01280000cf1c783b */ /* 0x000e6e0000004200 */
[C---:B------:R-:W-:Y:S08]  /*5810*/  HMMA.16816.F32 R112, R4.reuse, R14, R68 ;  /* 0x0000000e0470723c */ /* 0x040ff00000001844 */
[----:B------:R-:W-:Y:S01]  /*5820*/  MOV R88, R192 ;  /* 0x000000c000587202 */ /* 0x000fe20000000f00 */
[----:B--2---:R-:W-:Y:S01]  /*5830*/  HMMA.16816.F32 R196, R4, R24, R84 ;  /* 0x0000001804c4723c */ /* 0x004fe20000001854 */
[----:B------:R-:W-:Y:S01]  /*5840*/  IMAD.MOV.U32 R91, RZ, RZ, R195 ;  /* 0x000000ffff5b7224 */ /* 0x000fe200078e00c3 */
[----:B------:R-:W-:Y:S01]  /*5850*/  MOV R90, R193 ;  /* 0x000000c1005a7202 */ /* 0x000fe20000000f00 */
[----:B------:R-:W-:-:S04]  /*5860*/  IMAD.MOV.U32 R89, RZ, RZ, R194 ;  /* 0x000000ffff597224 */ /* 0x000fc800078e00c2 */
[----:B------:R-:W-:Y:S01]  /*5870*/  IMAD.MOV.U32 R192, RZ, RZ, R22 ;  /* 0x000000ffffc07224 */ /* 0x000fe200078e0016 */
[----:B------:R-:W-:Y:S01]  /*5880*/  MOV R179, R23 ;  /* 0x0000001700b37202 */ /* 0x000fe20000000f00 */
[----:B------:R-:W-:Y:S01]  /*5890*/  IMAD.MOV.U32 R178, RZ, RZ, R20 ;  /* 0x000000ffffb27224 */ /* 0x000fe200078e0014 */
[----:B------:R-:W-:Y:S01]  /*58a0*/  MOV R99, R21 ;  /* 0x0000001500637202 */ /* 0x000fe20000000f00 */
[C---:B------:R-:W-:Y:S01]  /*58b0*/  HMMA.16816.F32 R236, R4.reuse, R26, R64 ;  /* 0x0000001a04ec723c */ /* 0x040fe20000001840 */
[----:B------:R-:W-:Y:S07]  /*58c0*/  LDSM.16.MT88.4 R24, [R207+0x14800] ;  /* 0x01480000cf18783b */ /* 0x000fee0000004200 */
[C---:B------:R-:W-:Y:S07]  /*58d0*/  HMMA.16816.F32 R20, R4.reuse, R16, R92 ;  /* 0x000000100414723c */ /* 0x040fee000000185c */
[----:B------:R-:W-:Y:S01]  /*58e0*/  MOV R93, R99 ;  /* 0x00000063005d7202 */ /* 0x000fe20000000f00 */
[----:B------:R-:W-:Y:S01]  /*58f0*/  HMMA.16816.F32 R16, R4, R18, R72 ;  /* 0x000000120410723c */ /* 0x000fe20000001848 */
[----:B------:R-:W-:Y:S01]  /*5900*/  IMAD.MOV.U32 R94, RZ, RZ, R192 ;  /* 0x000000ffff5e7224 */ /* 0x000fe200078e00c0 */
[----:B------:R-:W-:Y:S01]  /*5910*/  MOV R95, R179 ;  /* 0x000000b3005f7202 */ /* 0x000fe20000000f00 */
[----:B------:R-:W-:-:S05]  /*5920*/  IMAD.MOV.U32 R92, RZ, RZ, R178 ;  /* 0x000000ffff5c7224 */ /* 0x000fca00078e00b2 */
[C---:B-1----:R-:W-:Y:S07]  /*5930*/  HMMA.16816.F32 R240, R4.reuse, R28, R120 ;  /* 0x0000001c04f0723c */ /* 0x042fee0000001878 */
[----:B------:R-:W-:Y:S01]  /*5940*/  MOV R123, R91 ;  /* 0x0000005b007b7202 */ /* 0x000fe20000000f00 */
[----:B------:R-:W-:Y:S01]  /*5950*/  IMAD.MOV.U32 R98, RZ, RZ, R22 ;  /* 0x000000ffff627224 */ /* 0x000fe200078e0016 */
[----:B------:R-:W-:Y:S01]  /*5960*/  MOV R97, R23 ;  /* 0x0000001700617202 */ /* 0x000fe20000000f00 */
[----:B------:R-:W-:Y:S01]  /*5970*/  IMAD.MOV.U32 R96, RZ, RZ, R20 ;  /* 0x000000ffff607224 */ /* 0x000fe200078e0014 */
[----:B------:R-:W-:Y:S01]  /*5980*/  MOV R0, R21 ;  /* 0x0000001500007202 */ /* 0x000fe20000000f00 */
[C---:B------:R-:W-:Y:S01]  /*5990*/  HMMA.16816.F32 R232, R4.reuse, R30, R104 ;  /* 0x0000001e04e8723c */ /* 0x040fe20000001868 */
[----:B------:R-:W-:Y:S03]  /*59a0*/  LDSM.16.MT88.4 R20, [R206+0x12800] ;  /* 0x01280000ce14783b */ /* 0x000fe60000004200 */
[----:B------:R-:W-:Y:S01]  /*59b0*/  IMAD.MOV.U32 R75, RZ, RZ, R16 ;  /* 0x000000ffff4b7224 */ /* 0x000fe200078e0010 */
[----:B------:R-:W-:Y:S01]  /*59c0*/  MOV R74, R17 ;  /* 0x00000011004a7202 */ /* 0x000fe20000000f00 */
[----:B------:R-:W-:Y:S01]  /*59d0*/  IMAD.MOV.U32 R73, RZ, RZ, R18 ;  /* 0x000000ffff497224 */ /* 0x000fe200078e0012 */
[----:B------:R-:W-:Y:S01]  /*59e0*/  MOV R72, R19 ;  /* 0x0000001300487202 */ /* 0x000fe20000000f00 */
[----:B------:R-:W-:Y:S01]  /*59f0*/  IMAD.MOV.U32 R105, RZ, RZ, R90 ;  /* 0x000000ffff697224 */ /* 0x000fe200078e005a */
[----:B------:R-:W-:Y:S01]  /*5a00*/  HMMA.16816.F32 R16, R4, R12, R56 ;  /* 0x0000000c0410723c */ /* 0x000fe20000001838 */
[----:B------:R-:W1:Y:S01]  /*5a10*/  LDSM.16.MT88.4 R12, [R205+0x14800] ;  /* 0x01480000cd0c783b */ /* 0x000e620000004200 */
[----:B------:R-:W-:Y:S01]  /*5a20*/  MOV R106, R89 ;  /* 0x00000059006a7202 */ /* 0x000fe20000000f00 */
[----:B------:R-:W-:-:S02]  /*5a30*/  IMAD.MOV.U32 R104, RZ, RZ, R88 ;  /* 0x000000ffff687224 */ /* 0x000fc400078e0058 */
[----:B------:R-:W-:Y:S01]  /*5a40*/  LDSM.16.MT88.4 R28, [R204+0x16800] ;  /* 0x01680000cc1c783b */ /* 0x000fe20000004200 */
[----:B------:R-:W-:Y:S02]  /*5a50*/  IMAD.MOV.U32 R107, RZ, RZ, R167 ;  /* 0x000000ffff6b7224 */ /* 0x000fe400078e00a7 */
[C---:B------:R-:W-:Y:S07]  /*5a60*/  HMMA.16816.F32 R56, R4.reuse, R36, R128 ;  /* 0x000000240438723c */ /* 0x040fee0000001880 */
[----:B------:R-:W-:Y:S01]  /*5a70*/  IMAD.MOV.U32 R36, RZ, RZ, R98 ;  /* 0x000000ffff247224 */ /* 0x000fe200078e0062 */
[----:B------:R-:W-:Y:S01]  /*5a80*/  HMMA.16816.F32 R128, R4, R38, R136 ;  /* 0x000000260480723c */ /* 0x000fe20000001888 */
[----:B------:R-:W-:-:S06]  /*5a90*/  MOV R37, R97 ;  /* 0x0000006100257202 */ /* 0x000fcc0000000f00 */
[----:B------:R-:W-:Y:S01]  /*5aa0*/  IMAD.MOV.U32 R38, RZ, RZ, R96 ;  /* 0x000000ffff267224 */ /* 0x000fe200078e0060 */
[----:B------:R-:W-:Y:S01]  /*5ab0*/  MOV R212, R17 ;  /* 0x0000001100d47202 */ /* 0x000fe20000000f00 */
[----:B------:R-:W-:Y:S01]  /*5ac0*/  IMAD.MOV.U32 R213, RZ, RZ, R16 ;  /* 0x000000ffffd57224 */ /* 0x000fe200078e0010 */
[----:B------:R-:W-:Y:S01]  /*5ad0*/  MOV R210, R19 ;  /* 0x0000001300d27202 */ /* 0x000fe20000000f00 */
[----:B------:R-:W-:Y:S01]  /*5ae0*/  IMAD.MOV.U32 R211, RZ, RZ, R18 ;  /* 0x000000ffffd37224 */ /* 0x000fe200078e0012 */
[C---:B------:R-:W-:Y:S01]  /*5af0*/  HMMA.16816.F32 R136, R4.reuse, R32, R124 ;  /* 0x000000200488723c */ /* 0x040fe2000000187c */
[----:B------:R-:W2:Y:S01]  /*5b00*/  LDSM.16.MT88.4 R16, [R204+0x14800] ;  /* 0x01480000cc10783b */ /* 0x000ea20000004200 */
[----:B------:R-:W-:Y:S02]  /*5b10*/  MOV R39, R0 ;  /* 0x0000000000277202 */ /* 0x000fe40000000f00 */
[----:B------:R-:W-:Y:S01]  /*5b20*/  IMAD.MOV.U32 R87, RZ, RZ, R56 ;  /* 0x000000ffff577224 */ /* 0x000fe200078e0038 */
[----:B------:R-:W-:Y:S01]  /*5b30*/  MOV R86, R57 ;  /* 0x0000003900567202 */ /* 0x000fe20000000f00 */
[----:B------:R-:W-:Y:S01]  /*5b40*/  IMAD.MOV.U32 R85, RZ, RZ, R58 ;  /* 0x000000ffff557224 */ /* 0x000fe200078e003a */
[----:B------:R-:W-:Y:S01]  /*5b50*/  MOV R127, R174 ;  /* 0x000000ae007f7202 */ /* 0x000fe20000000f00 */
[----:B------:R-:W-:Y:S01]  /*5b60*/  HMMA.16816.F32 R32, R4, R34, R108 ;  /* 0x000000220420723c */ /* 0x000fe2000000186c */
[----:B------:R-:W-:Y:S01]  /*5b70*/  IMAD.MOV.U32 R126, RZ, RZ, R173 ;  /* 0x000000ffff7e7224 */ /* 0x000fe200078e00ad */
[----:B------:R-:W-:Y:S01]  /*5b80*/  MOV R125, R172 ;  /* 0x000000ac007d7202 */ /* 0x000fe20000000f00 */
[----:B------:R-:W-:Y:S01]  /*5b90*/  IMAD.MOV.U32 R124, RZ, RZ, R177 ;  /* 0x000000ffff7c7224 */ /* 0x000fe200078e00b1 */
[----:B------:R-:W-:-:S03]  /*5ba0*/  MOV R84, R59 ;  /* 0x0000003b00547202 */ /* 0x000fc60000000f00 */
[----:B------:R-:W-:Y:S01]  /*5bb0*/  IMAD.MOV.U32 R108, RZ, RZ, R175 ;  /* 0x000000ffff6c7224 */ /* 0x000fe200078e00af */
[----:B-1----:R-:W-:Y:S01]  /*5bc0*/  HMMA.16816.F32 R96, R4, R12, R52 ;  /* 0x0000000c0460723c */ /* 0x002fe20000001834 */
[----:B------:R-:W-:Y:S01]  /*5bd0*/  MOV R109, R164 ;  /* 0x000000a4006d7202 */ /* 0x000fe20000000f00 */
[----:B------:R-:W-:Y:S01]  /*5be0*/  IMAD.MOV.U32 R110, RZ, RZ, R165 ;  /* 0x000000ffff6e7224 */ /* 0x000fe200078e00a5 */
[----:B------:R-:W-:-:S05]  /*5bf0*/  MOV R111, R166 ;  /* 0x000000a6006f7202 */ /* 0x000fca0000000f00 */
[C---:B------:R-:W-:Y:S01]  /*5c00*/  HMMA.16816.F32 R88, R4.reuse, R14, R48 ;  /* 0x0000000e0458723c */ /* 0x040fe20000001830 */
[----:B------:R-:W1:Y:S07]  /*5c10*/  LDSM.16.MT88.4 R12, [R205+0x16800] ;  /* 0x01680000cd0c783b */ /* 0x000e6e0000004200 */
[----:B------:R-:W-:Y:S01]  /*5c20*/  MOV R58, R33 ;  /* 0x00000021003a7202 */ /* 0x000fe20000000f00 */
[----:B------:R-:W-:Y:S01]  /*5c30*/  IMAD.MOV.U32 R57, RZ, RZ, R34 ;  /* 0x000000ffff397224 */ /* 0x000fe200078e0022 */
[----:B------:R-:W-:Y:S01]  /*5c40*/  MOV R56, R35 ;  /* 0x0000002300387202 */ /* 0x000fe20000000f00 */
[----:B------:R-:W-:Y:S01]  /*5c50*/  IMAD.MOV.U32 R0, RZ, RZ, R32 ;  /* 0x000000ffff007224 */ /* 0x000fe200078e0020 */
[----:B------:R-:W-:Y:S01]  /*5c60*/  HMMA.16816.F32 R192, R4, R20, R80 ;  /* 0x0000001404c0723c */ /* 0x000fe20000001850 */
[----:B------:R-:W3:Y:S01]  /*5c70*/  LDSM.16.MT88.4 R32, [R206+0x14800] ;  /* 0x01480000ce20783b */ /* 0x000ee20000004200 */
[----:B------:R-:W-:Y:S01]  /*5c80*/  IMAD.MOV.U32 R120, RZ, RZ, R58 ;  /* 0x000000ffff787224 */ /* 0x000fe200078e003a */
[----:B------:R-:W-:Y:S01]  /*5c90*/  MOV R121, R57 ;  /* 0x0000003900797202 */ /* 0x000fe20000000f00 */
[----:B------:R-:W-:-:S03]  /*5ca0*/  IMAD.MOV.U32 R122, RZ, RZ, R56 ;  /* 0x000000ffff7a7224 */ /* 0x000fc600078e0038 */
[----:B------:R-:W-:Y:S01]  /*5cb0*/  MOV R20, R0 ;  /* 0x0000000000147202 */ /* 0x000fe20000000f00 */
[----:B--2---:R-:W-:Y:S01]  /*5cc0*/  HMMA.16816.F32 R172, R4, R16, R76 ;  /* 0x0000001004ac723c */ /* 0x004fe2000000184c */
[----:B------:R-:W-:Y:S01]  /*5cd0*/  FFMA.FTZ R0, R149, c[0x0][0x23c], -R8 ;  /* 0x00008f0095007a23 */ /* 0x000fe20000010808 */
[----:B------:R-:W-:Y:S01]  /*5ce0*/  MOV R21, R176 ;  /* 0x000000b000157202 */ /* 0x000fe20000000f00 */
[----:B------:R-:W-:-:S05]  /*5cf0*/  IMAD.MOV.U32 R149, RZ, RZ, R94 ;  /* 0x000000ffff957224 */ /* 0x000fca00078e005e */
[C---:B------:R-:W-:Y:S08]  /*5d00*/  HMMA.16816.F32 R76, R4.reuse, R24, R44 ;  /* 0x00000018044c723c */ /* 0x040ff0000000182c */
[C---:B------:R-:W-:Y:S01]  /*5d10*/  HMMA.16816.F32 R80, R4.reuse, R26, R132 ;  /* 0x0000001a0450723c */ /* 0x040fe20000001884 */
[----:B------:R-:W2:Y:S01]  /*5d20*/  LDSM.16.MT88.4 R24, [R207+0x16800] ;  /* 0x01680000cf18783b */ /* 0x000ea20000004200 */
[----:B------:R4:W-:Y:S05]  /*5d30*/  MUFU.EX2 R133, R0 ;  /* 0x0000000000857308 */ /* 0x0009ea0000000800 */
[----:B------:R-:W-:Y:S01]  /*5d40*/  MOV R132, R95 ;  /* 0x0000005f00847202 */ /* 0x000fe20000000f00 */
[C---:B------:R-:W-:Y:S07]  /*5d50*/  HMMA.16816.F32 R176, R4.reuse, R22, R100 ;  /* 0x0000001604b0723c */ /* 0x040fee0000001864 */
[----:B------:R-:W-:Y:S01]  /*5d60*/  IMAD.MOV.U32 R100, RZ, RZ, R20 ;  /* 0x000000ffff647224 */ /* 0x000fe200078e0014 */
[C---:B-1----:R-:W-:Y:S01]  /*5d70*/  HMMA.16816.F32 R52, R4.reuse, R12, R156 ;  /* 0x0000000c0434723c */ /* 0x042fe2000000189c */
[----:B------:R-:W-:Y:S01]  /*5d80*/  MOV R101, R21 ;  /* 0x0000001500657202 */ /* 0x000fe20000000f00 */
[----:B----4-:R-:W-:Y:S01]  /*5d90*/  FFMA.FTZ R0, R150, c[0x0][0x23c], -R8 ;  /* 0x00008f0096007a23 */ /* 0x010fe20000010808 */
[----:B------:R-:W-:Y:S01]  /*5da0*/  MOV R21, R123 ;  /* 0x0000007b00157202 */ /* 0x000fe20000000f00 */
[----:B------:R-:W-:Y:S01]  /*5db0*/  IMAD.MOV.U32 R150, RZ, RZ, R92 ;  /* 0x000000ffff967224 */ /* 0x000fe200078e005c */
[----:B------:R-:W-:Y:S01]  /*5dc0*/  MOV R134, R100 ;  /* 0x0000006400867202 */ /* 0x000fe20000000f00 */
[----:B------:R1:W4:Y:S01]  /*5dd0*/  MUFU.EX2 R103, R0 ;  /* 0x0000000000677308 */ /* 0x0003220000000800 */
[----:B------:R-:W-:Y:S01]  /*5de0*/  MOV R158, R120 ;  /* 0x00000078009e7202 */ /* 0x000fe20000000f00 */
[----:B---3--:R-:W-:Y:S01]  /*5df0*/  HMMA.16816.F32 R68, R4, R32, R140 ;  /* 0x000000200444723c */ /* 0x008fe2000000188c */
[----:B------:R-:W-:-:S02]  /*5e00*/  IMAD.MOV.U32 R159, RZ, RZ, R121 ;  /* 0x000000ffff9f7224 */ /* 0x000fc400078e0079 */
[----:B------:R-:W-:Y:S02]  /*5e10*/  IMAD.MOV.U32 R102, RZ, RZ, R104 ;  /* 0x000000ffff667224 */ /* 0x000fe400078e0068 */
[----:B------:R-:W-:Y:S02]  /*5e20*/  IMAD.MOV.U32 R20, RZ, RZ, R106 ;  /* 0x000000ffff147224 */ /* 0x000fe400078e006a */
[----:B------:R-:W-:Y:S01]  /*5e30*/  MOV R140, R93 ;  /* 0x0000005d008c7202 */ /* 0x000fe20000000f00 */
[----:B------:R-:W-:Y:S01]  /*5e40*/  HMMA.16816.F32 R48, R4, R14, R160 ;  /* 0x0000000e0430723c */ /* 0x000fe200000018a0 */
[----:B------:R-:W-:Y:S02]  /*5e50*/  IMAD.MOV.U32 R123, RZ, RZ, R124 ;  /* 0x000000ffff7b7224 */ /* 0x000fe400078e007c */
[----:B------:R-:W-:Y:S02]  /*5e60*/  IMAD.MOV.U32 R135, RZ, RZ, R101 ;  /* 0x000000ffff877224 */ /* 0x000fe400078e0065 */
[----:B-1----:R-:W-:-:S03]  /*5e70*/  FFMA.FTZ R0, R170, c[0x0][0x23c], -R8 ;  /* 0x00008f00aa007a23 */ /* 0x002fc60000010808 */
[C---:B------:R-:W-:Y:S08]  /*5e80*/  HMMA.16816.F32 R56, R4.reuse, R28, R144 ;  /* 0x0000001c0438723c */ /* 0x040ff00000001890 */
[C---:B--2---:R-:W-:Y:S01]  /*5e90*/  HMMA.16816.F32 R44, R4.reuse, R24, R116 ;  /* 0x00000018042c723c */ /* 0x044fe20000001874 */
[----:B------:R1:W2:Y:S01]  /*5ea0*/  MUFU.EX2 R23, R0 ;  /* 0x0000000000177308 */ /* 0x0002a20000000800 */
[----:B------:R-:W-:Y:S01]  /*5eb0*/  MOV R170, R216 ;  /* 0x000000d800aa7202 */ /* 0x000fe20000000f00 */
[----:B------:R-:W-:Y:S01]  /*5ec0*/  IMAD.MOV.U32 R145, RZ, RZ, R110 ;  /* 0x000000ffff917224 */ /* 0x000fe200078e006e */
        /* <DEDUP_REMOVED lines=8> */
[----:B------:R3:W5:Y:S01]  /*5f50*/  LDL.LU R217, [R1+0x48] ;  /* 0x0000480001d97983 */ /* 0x0007620000300800 */
[----:B------:R-:W-:Y:S01]  /*5f60*/  MOV R121, R168 ;  /* 0x000000a800797202 */ /* 0x000fe20000000f00 */
[C---:B------:R-:W-:Y:S01]  /*5f70*/  HMMA.16816.F32 R64, R4.reuse, R34, R40 ;  /* 0x000000220440723c */ /* 0x040fe20000001828 */
[----:B----4-:R-:W-:Y:S01]  /*5f80*/  IMAD.MOV.U32 R147, RZ, RZ, R103 ;  /* 0x000000ffff937224 */ /* 0x010fe200078e0067 */
[----:B------:R3:W5:Y:S01]  /*5f90*/  LDL.LU R216, [R1+0x44] ;  /* 0x0000440001d87983 */ /* 0x0007620000300800 */
[----:B-1----:R-:W-:Y:S01]  /*5fa0*/  FFMA.FTZ R0, R171, c[0x0][0x23c], -R8 ;  /* 0x00008f00ab007a23 */ /* 0x002fe20000010808 */
[----:B------:R-:W-:Y:S01]  /*5fb0*/  MOV R140, R214 ;  /* 0x000000d6008c7202 */ /* 0x000fe20000000f00 */
[----:B------:R-:W-:Y:S01]  /*5fc0*/  IMAD.MOV.U32 R150, RZ, RZ, R215 ;  /* 0x000000ffff967224 */ /* 0x000fe200078e00d7 */
[----:B------:R-:W-:Y:S01]  /*5fd0*/  MOV R109, R212 ;  /* 0x000000d4006d7202 */ /* 0x000fe20000000f00 */
[----:B------:R1:W4:Y:S01]  /*5fe0*/  MUFU.EX2 R17, R0 ;  /* 0x0000000000117308 */ /* 0x0003220000000800 */
[----:B------:R-:W-:Y:S01]  /*5ff0*/  IMAD.MOV.U32 R171, RZ, RZ, R108 ;  /* 0x000000ffffab7224 */ /* 0x000fe200078e006c */
[----:B------:R3:W5:Y:S01]  /*6000*/  LDL.LU R215, [R1+0x40] ;  /* 0x0000400001d77983 */ /* 0x0007620000300800 */
[----:B------:R-:W-:Y:S01]  /*6010*/  IMAD.MOV.U32 R110, RZ, RZ, R211 ;  /* 0x000000ffff6e7224 */ /* 0x000fe200078e00d3 */
[----:B------:R-:W-:Y:S01]  /*6020*/  MOV R111, R210 ;  /* 0x000000d2006f7202 */ /* 0x000fe20000000f00 */
[----:B------:R-:W-:Y:S01]  /*6030*/  IMAD.MOV.U32 R132, RZ, RZ, R209 ;  /* 0x000000ffff847224 */ /* 0x000fe200078e00d1 */
[----:B------:R3:W5:Y:S01]  /*6040*/  LDL.LU R214, [R1+0x3c] ;  /* 0x00003c0001d67983 */ /* 0x0007620000300800 */
[----:B------:R-:W-:Y:S01]  /*6050*/  HMMA.16816.F32 R164, R4, R18, R60 ;  /* 0x0000001204a4723c */ /* 0x000fe2000000183c */
[----:B------:R-:W-:Y:S01]  /*6060*/  MOV R103, R105 ;  /* 0x0000006900677202 */ /* 0x000fe20000000f00 */
[----:B------:R-:W-:Y:S01]  /*6070*/  IMAD.MOV.U32 R124, RZ, RZ, R38 ;  /* 0x000000ffff7c7224 */ /* 0x000fe200078e0026 */
[----:B------:R-:W3:Y:S01]  /*6080*/  LDSM.16.MT88.4 R32, [R206+0x16800] ;  /* 0x01680000ce20783b */ /* 0x000ee20000004200 */
[----:B------:R-:W-:Y:S01]  /*6090*/  MOV R104, R125 ;  /* 0x0000007d00687202 */ /* 0x000fe20000000f00 */
[----:B--2---:R-:W-:Y:S01]  /*60a0*/  IMAD.MOV.U32 R160, RZ, RZ, R23 ;  /* 0x000000ffffa07224 */ /* 0x004fe200078e0017 */
[----:B------:R-:W-:-:S02]  /*60b0*/  MOV R106, R127 ;  /* 0x0000007f006a7202 */ /* 0x000fc40000000f00 */
[----:B------:R-:W-:Y:S01]  /*60c0*/  MOV R100, R102 ;  /* 0x0000006600647202 */ /* 0x000fe20000000f00 */
[----:B-1----:R-:W-:Y:S01]  /*60d0*/  FFMA.FTZ R0, R180, c[0x0][0x23c], -R2 ;  /* 0x00008f00b4007a23 */ /* 0x002fe20000010802 */
[----:B------:R-:W-:Y:S01]  /*60e0*/  MOV R180, R122 ;  /* 0x0000007a00b47202 */ /* 0x000fe20000000f00 */
[----:B------:R-:W-:Y:S01]  /*60f0*/  IMAD.MOV.U32 R108, RZ, RZ, R213 ;  /* 0x000000ffff6c7224 */ /* 0x000fe200078e00d5 */
[C---:B------:R-:W-:Y:S01]  /*6100*/  HMMA.16816.F32 R60, R4.reuse, R30, R152 ;  /* 0x0000001e043c723c */ /* 0x040fe20000001898 */
[----:B------:R1:W-:Y:S01]  /*6110*/  MUFU.EX2 R16, R0 ;  /* 0x0000000000107308 */ /* 0x0003e20000000800 */
[----:B------:R2:W5:Y:S01]  /*6120*/  LDL.LU R213, [R1+0x38] ;  /* 0x0000380001d57983 */ /* 0x0005620000300800 */
[----:B------:R-:W-:Y:S01]  /*6130*/  IMAD.MOV.U32 R105, RZ, RZ, R126 ;  /* 0x000000ffff697224 */ /* 0x000fe200078e007e */
[----:B------:R-:W-:Y:S01]  /*6140*/  MOV R125, R39 ;  /* 0x00000027007d7202 */ /* 0x000fe20000000f00 */
[----:B------:R-:W-:Y:S01]  /*6150*/  IMAD.MOV.U32 R122, RZ, RZ, R151 ;  /* 0x000000ffff7a7224 */ /* 0x000fe200078e0097 */
[----:B------:R2:W5:Y:S01]  /*6160*/  LDL.LU R212, [R1+0x34] ;  /* 0x0000340001d47983 */ /* 0x0005620000300800 */
[----:B------:R-:W-:Y:S01]  /*6170*/  IMAD.MOV.U32 R126, RZ, RZ, R36 ;  /* 0x000000ffff7e7224 */ /* 0x000fe200078e0024 */
[----:B------:R-:W-:Y:S01]  /*6180*/  MOV R127, R37 ;  /* 0x00000025007f7202 */ /* 0x000fe20000000f00 */
[----:B------:R-:W-:Y:S01]  /*6190*/  IMAD.MOV.U32 R101, RZ, RZ, R103 ;  /* 0x000000ffff657224 */ /* 0x000fe200078e0067 */
[----:B------:R2:W5:Y:S01]  /*61a0*/  LDL.LU R211, [R1+0x30] ;  /* 0x0000300001d37983 */ /* 0x0005620000300800 */
[----:B------:R-:W-:Y:S01]  /*61b0*/  MOV R102, R20 ;  /* 0x0000001400667202 */ /* 0x000fe20000000f00 */
[----:B------:R-:W-:Y:S01]  /*61c0*/  IMAD.MOV.U32 R103, RZ, RZ, R21 ;  /* 0x000000ffff677224 */ /* 0x000fe200078e0015 */
[----:B----4-:R-:W-:Y:S01]  /*61d0*/  MOV R157, R17 ;  /* 0x00000011009d7202 */ /* 0x010fe20000000f00 */
[----:B------:R2:W5:Y:S01]  /*61e0*/  LDL.LU R210, [R1+0x2c] ;  /* 0x00002c0001d27983 */ /* 0x0005620000300800 */
[----:B------:R-:W-:Y:S01]  /*61f0*/  IMAD.MOV.U32 R40, RZ, RZ, R100 ;  /* 0x000000ffff287224 */ /* 0x000fe200078e0064 */
[----:B------:R-:W-:Y:S01]  /*6200*/  MOV R41, R101 ;  /* 0x0000006500297202 */ /* 0x000fe20000000f00 */
[----:B-1----:R-:W-:Y:S01]  /*6210*/  FFMA.FTZ R0, R181, c[0x0][0x23c], -R2 ;  /* 0x00008f00b5007a23 */ /* 0x002fe20000010802 */
[----:B------:R2:W5:Y:S01]  /*6220*/  LDL.LU R209, [R1+0x28] ;  /* 0x0000280001d17983 */ /* 0x0005620000300800 */
[----:B------:R-:W-:Y:S01]  /*6230*/  IMAD.MOV.U32 R42, RZ, RZ, R102 ;  /* 0x000000ffff2a7224 */ /* 0x000fe200078e0066 */
[----:B------:R-:W-:Y:S01]  /*6240*/  MOV R43, R103 ;  /* 0x00000067002b7202 */ /* 0x000fe20000000f00 */
[----:B------:R-:W1:Y:S01]  /*6250*/  MUFU.EX2 R12, R0 ;  /* 0x00000000000c7308 */ /* 0x000e620000000800 */
[----:B------:R-:W4:Y:S01]  /*6260*/  LDSM.16.MT88.4 R28, [R205+0x11000] ;  /* 0x01100000cd1c783b */ /* 0x000f220000004200 */
[----:B------:R-:W-:Y:S01]  /*6270*/  IMAD.MOV.U32 R143, RZ, RZ, R104 ;  /* 0x000000ffff8f7224 */ /* 0x000fe200078e0068 */
[----:B------:R-:W-:Y:S01]  /*6280*/  MOV R142, R105 ;  /* 0x00000069008e7202 */ /* 0x000fe20000000f00 */
[----:B------:R-:W-:Y:S01]  /*6290*/  IMAD.MOV.U32 R141, RZ, RZ, R106 ;  /* 0x000000ffff8d7224 */ /* 0x000fe200078e006a */
[----:B------:R-:W2:Y:S01]  /*62a0*/  LDSM.16.MT88.4 R36, [R204+0x11000] ;  /* 0x01100000cc24783b */ /* 0x000ea20000004200 */
[----:B------:R-:W-:Y:S01]  /*62b0*/  IMAD.MOV.U32 R100, RZ, RZ, R124 ;  /* 0x000000ffff647224 */ /* 0x000fe200078e007c */
[----:B------:R-:W-:Y:S01]  /*62c0*/  MOV R101, R125 ;  /* 0x0000007d00657202 */ /* 0x000fe20000000f00 */
[----:B------:R-:W-:Y:S01]  /*62d0*/  IMAD.MOV.U32 R102, RZ, RZ, R126 ;  /* 0x000000ffff667224 */ /* 0x000fe200078e007e */
[----:B------:R-:W2:Y:S01]  /*62e0*/  LDSM.16.MT88.4 R20, [R207+0x11000] ;  /* 0x01100000cf14783b */ /* 0x000ea20000004200 */
[----:B------:R-:W-:Y:S01]  /*62f0*/  MOV R103, R127 ;  /* 0x0000007f00677202 */ /* 0x000fe20000000f00 */
[----:B------:R-:W-:Y:S01]  /*6300*/  IMAD.MOV.U32 R124, RZ, RZ, R87 ;  /* 0x000000ffff7c7224 */ /* 0x000fe200078e0057 */
[----:B------:R-:W-:Y:S01]  /*6310*/  MOV R125, R86 ;  /* 0x00000056007d7202 */ /* 0x000fe20000000f00 */
[----:B------:R-:W-:Y:S01]  /*6320*/  IMAD.MOV.U32 R126, RZ, RZ, R85 ;  /* 0x000000ffff7e7224 */ /* 0x000fe200078e0055 */
[----:B------:R-:W-:Y:S01]  /*6330*/  MOV R127, R84 ;  /* 0x00000054007f7202 */ /* 0x000fe20000000f00 */
[----:B------:R-:W-:Y:S01]  /*6340*/  IMAD.MOV.U32 R104, RZ, RZ, R75 ;  /* 0x000000ffff687224 */ /* 0x000fe200078e004b */
[----:B-1----:R-:W-:Y:S01]  /*6350*/  MOV R161, R12 ;  /* 0x0000000c00a17202 */ /* 0x002fe20000000f00 */
[--C-:B------:R-:W-:Y:S01]  /*6360*/  FFMA.FTZ R0, R182, c[0x0][0x23c], -R2.reuse ;  /* 0x00008f00b6007a23 */ /* 0x100fe20000010802 */
[----:B------:R-:W1:Y:S01]  /*6370*/  LDSM.16.MT88.4 R12, [R204+0x13000] ;  /* 0x01300000cc0c783b */ /* 0x000e620000004200 */
[----:B------:R-:W-:Y:S01]  /*6380*/  MOV R105, R74 ;  /* 0x0000004a00697202 */ /* 0x000fe20000000f00 */
[----:B------:R-:W-:Y:S01]  /*6390*/  IMAD.MOV.U32 R106, RZ, RZ, R73 ;  /* 0x000000ffff6a7224 */ /* 0x000fe200078e0049 */
[----:B------:R4:W-:Y:S01]  /*63a0*/  MUFU.EX2 R156, R0 ;  /* 0x00000000009c7308 */ /* 0x0009e20000000800 */
[C---:B---3--:R-:W-:Y:S08]  /*63b0*/  HMMA.16816.F32 R92, R4.reuse, R32, R200 ;  /* 0x00000020045c723c */ /* 0x048ff000000018c8 */
[----:B------:R-:W-:Y:S01]  /*63c0*/  HMMA.16816.F32 R84, R4, R34, R184 ;  /* 0x000000220454723c */ /* 0x000fe200000018b8 */
[----:B------:R-:W-:Y:S01]  /*63d0*/  LDSM.16.MT88.4 R32, [R205+0x13000] ;  /* 0x01300000cd20783b */ /* 0x000fe20000004200 */
[----:B----4-:R-:W-:-:S02]  /*63e0*/  FFMA.FTZ R0, R183, c[0x0][0x23c], -R2 ;  /* 0x00008f00b7007a23 */ /* 0x010fc40000010802 */
[----:B------:R-:W-:Y:S02]  /*63f0*/  IMAD.MOV.U32 R183, RZ, RZ, R16 ;  /* 0x000000ffffb77224 */ /* 0x000fe400078e0010 */
[----:B------:R3:W4:Y:S01]  /*6400*/  MUFU.EX2 R162, R0 ;  /* 0x0000000000a27308 */ /* 0x0007220000000800 */
[----:B------:R-:W1:Y:S01]  /*6410*/  LDSM.16.MT88.4 R16, [R206+0x11000] ;  /* 0x01100000ce10783b */ /* 0x000e620000004200 */
[----:B---3--:R-:W-:Y:S01]  /*6420*/  MOV R0, R133 ;  /* 0x0000008500007202 */ /* 0x008fe20000000f00 */
[----:B------:R-:W-:Y:S01]  /*6430*/  IMAD.MOV.U32 R133, RZ, RZ, R134 ;  /* 0x000000ffff857224 */ /* 0x000fe200078e0086 */
[----:B------:R-:W-:Y:S02]  /*6440*/  MOV R134, R135 ;  /* 0x0000008700867202 */ /* 0x000fe40000000f00 */
[----:B------:R-:W-:Y:S01]  /*6450*/  MOV R135, R107 ;  /* 0x0000006b00877202 */ /* 0x000fe20000000f00 */
[----:B------:R-:W-:Y:S01]  /*6460*/  IMAD.MOV.U32 R181, RZ, RZ, R133 ;  /* 0x000000ffffb57224 */ /* 0x000fe200078e0085 */
[----:B------:R-:W-:-:S02]  /*6470*/  MOV R133, R208 ;  /* 0x000000d000857202 */ /* 0x000fc40000000f00 */
[----:B------:R3:W5:Y:S01]  /*6480*/  LDL.LU R208, [R1+0x24] ;  /* 0x0000240001d07983 */ /* 0x0007620000300800 */
[----:B------:R-:W-:Y:S02]  /*6490*/  MOV R107, R72 ;  /* 0x00000048006b7202 */ /* 0x000fe40000000f00 */
[----:B------:R-:W-:Y:S01]  /*64a0*/  HMMA.16816.F32 R72, R4, R26, R188 ;  /* 0x0000001a0448723c */ /* 0x000fe200000018bc */
[----:B------:R3:W5:Y:S04]  /*64b0*/  LDL.LU R169, [R1+0x20] ;  /* 0x0000200001a97983 */ /* 0x0007680000300800 */
[----:B------:R3:W5:Y:S02]  /*64c0*/  LDL.LU R168, [R1+0x1c] ;  /* 0x00001c0001a87983 */ /* 0x0007640000300800 */
[----:B------:R-:W-:-:S02]  /*64d0*/  F2FP.PACK_AB R4, R147, R0 ;  /* 0x000000009304723e */ /* 0x000fc400000000ff */
[----:B------:R3:W5:Y:S01]  /*64e0*/  LDL.LU R151, [R1+0x18] ;  /* 0x0000180001977983 */ /* 0x0007620000300800 */
[----:B------:R-:W-:Y:S02]  /*64f0*/  F2FP.PACK_AB R5, R161, R183 ;  /* 0x000000b7a105723e */ /* 0x000fe400000000ff */
[----:B------:R-:W-:Y:S01]  /*6500*/  F2FP.PACK_AB R6, R157, R160 ;  /* 0x000000a09d06723e */ /* 0x000fe200000000ff */
[----:B------:R-:W-:Y:S01]  /*6510*/  LDSM.16.MT88.4 R24, [R204+0x15000] ;  /* 0x01500000cc18783b */ /* 0x000fe20000004200 */
[----:B----4-:R-:W-:-:S07]  /*6520*/  F2FP.PACK_AB R7, R162, R156 ;  /* 0x0000009ca207723e */ /* 0x010fce00000000ff */
[C---:B------:R-:W-:Y:S08]  /*6530*/  HMMA.16816.F32 R100, R4.reuse, R28, R100 ;  /* 0x0000001c0464723c */ /* 0x040ff00000001864 */
[C---:B------:R-:W-:Y:S01]  /*6540*/  HMMA.16816.F32 R104, R4.reuse, R30, R104 ;  /* 0x0000001e0468723c */ /* 0x040fe20000001868 */
[----:B------:R-:W4:Y:S07]  /*6550*/  LDSM.16.MT88.4 R28, [R206+0x13000] ;  /* 0x01300000ce1c783b */ /* 0x000f2e0000004200 */
[C---:B--2---:R-:W-:Y:S01]  /*6560*/  HMMA.16816.F32 R152, R4.reuse, R36, R40 ;  /* 0x000000240498723c */ /* 0x044fe20000001828 */
[----:B------:R-:W2:Y:S07]  /*6570*/  LDSM.16.MT88.4 R40, [R207+0x13000] ;  /* 0x01300000cf28783b */ /* 0x000eae0000004200 */
[C---:B------:R-:W-:Y:S08]  /*6580*/  HMMA.16816.F32 R108, R4.reuse, R20, R108 ;  /* 0x00000014046c723c */ /* 0x040ff0000000186c */
[C---:B------:R-:W-:Y:S01]  /*6590*/  HMMA.16816.F32 R112, R4.reuse, R22, R112 ;  /* 0x000000160470723c */ /* 0x040fe20000001870 */
[----:B------:R-:W2:Y:S07]  /*65a0*/  LDSM.16.MT88.4 R20, [R205+0x15000] ;  /* 0x01500000cd14783b */ /* 0x000eae0000004200 */
[----:B-1----:R-:W-:Y:S01]  /*65b0*/  HMMA.16816.F32 R124, R4, R12, R124 ;  /* 0x0000000c047c723c */ /* 0x002fe2000000187c */
[----:B------:R-:W-:-:S07]  /*65c0*/  MOV R200, R181 ;  /* 0x000000b500c87202 */ /* 0x000fce0000000f00 */
[C---:B------:R-:W-:Y:S01]  /*65d0*/  HMMA.16816.F32 R128, R4.reuse, R14, R128 ;  /* 0x0000000e0480723c */ /* 0x040fe20000001880 */
[----:B------:R-:W1:Y:S01]  /*65e0*/  LDSM.16.MT88.4 R12, [R206+0x15000] ;  /* 0x01500000ce0c783b */ /* 0x000e620000004200 */
        /* <DEDUP_REMOVED lines=13> */
[C---:B------:R-:W-:Y:S01]  /*66c0*/  HMMA.16816.F32 R36, R4.reuse, R38, R116 ;  /* 0x000000260424723c */ /* 0x040fe20000001874 */
        /* <DEDUP_REMOVED lines=8> */
[C---:B------:R-:W-:Y:S08]  /*6750*/  HMMA.16816.F32 R116, R4.reuse, R16, R196 ;  /* 0x000000100474723c */ /* 0x040ff000000018c4 */
[C---:B------:R-:W-:Y:S01]  /*6760*/  HMMA.16816.F32 R120, R4.reuse, R18, R236 ;  /* 0x000000120478723c */ /* 0x040fe200000018ec */
[----:B------:R-:W1:Y:S07]  /*6770*/  LDSM.16.MT88.4 R16, [R207+0x15000] ;  /* 0x01500000cf10783b */ /* 0x000e6e0000004200 */
[C---:B------:R-:W-:Y:S08]  /*6780*/  HMMA.16816.F32 R132, R4.reuse, R32, R136 ;  /* 0x000000200484723c */ /* 0x040ff00000001888 */
[C---:B------:R-:W-:Y:S01]  /*6790*/  HMMA.16816.F32 R136, R4.reuse, R34, R200 ;  /* 0x000000220488723c */ /* 0x040fe200000018c8 */
[----:B------:R-:W-:Y:S07]  /*67a0*/  LDSM.16.MT88.4 R32, [R204+0x17000] ;  /* 0x01700000cc20783b */ /* 0x000fee0000004200 */
[C---:B----4-:R-:W-:Y:S08]  /*67b0*/  HMMA.16816.F32 R236, R4.reuse, R28, R192 ;  /* 0x0000001c04ec723c */ /* 0x050ff000000018c0 */
[C---:B------:R-:W-:Y:S01]  /*67c0*/  HMMA.16816.F32 R200, R4.reuse, R30, R176 ;  /* 0x0000001e04c8723c */ /* 0x040fe200000018b0 */
[----:B------:R-:W4:Y:S07]  /*67d0*/  LDSM.16.MT88.4 R28, [R205+0x17000] ;  /* 0x01700000cd1c783b */ /* 0x000f2e0000004200 */
[C---:B--2---:R-:W-:Y:S07]  /*67e0*/  HMMA.16816.F32 R240, R4.reuse, R40, R240 ;  /* 0x0000002804f0723c */ /* 0x044fee00000018f0 */
[----:B------:R-:W-:Y:S01]  /*67f0*/  MOV R41, R146 ;  /* 0x0000009200297202 */ /* 0x000fe20000000f00 */
[----:B------:R-:W-:Y:S01]  /*6800*/  IMAD.MOV.U32 R40, RZ, RZ, R150 ;  /* 0x000000ffff287224 */ /* 0x000fe200078e0096 */
[----:B------:R-:W-:Y:S01]  /*6810*/  HMMA.16816.F32 R232, R4, R42, R232 ;  /* 0x0000002a04e8723c */ /* 0x000fe200000018e8 */
[----:B------:R-:W-:Y:S01]  /*6820*/  MOV R150, R142 ;  /* 0x0000008e00967202 */ /* 0x000fe20000000f00 */
[----:B------:R-:W-:-:S05]  /*6830*/  IMAD.MOV.U32 R146, RZ, RZ, R143 ;  /* 0x000000ffff927224 */ /* 0x000fca00078e008f */
[----:B------:R-:W-:Y:S01]  /*6840*/  MOV R43, R140 ;  /* 0x0000008c002b7202 */ /* 0x000fe20000000f00 */
[----:B------:R-:W-:Y:S02]  /*6850*/  IMAD.MOV.U32 R42, RZ, RZ, R141 ;  /* 0x000000ffff2a7224 */ /* 0x000fe400078e008d */
[C---:B------:R-:W-:Y:S07]  /*6860*/  HMMA.16816.F32 R140, R4.reuse, R26, R164 ;  /* 0x0000001a048c723c */ /* 0x040fee00000018a4 */
[----:B------:R-:W-:Y:S01]  /*6870*/  MOV R166, R0 ;  /* 0x0000000000a67202 */ /* 0x000fe20000000f00 */
[----:B------:R-:W-:Y:S01]  /*6880*/  FFMA.FTZ R0, R231, c[0x0][0x23c], -R8 ;  /* 0x00008f00e7007a23 */ /* 0x000fe20000010808 */
[----:B------:R-:W-:Y:S01]  /*6890*/  HMMA.16816.F32 R192, R4, R20, R96 ;  /* 0x0000001404c0723c */ /* 0x000fe20000001860 */
[----:B------:R-:W-:Y:S01]  /*68a0*/  MOV R164, R190 ;  /* 0x000000be00a47202 */ /* 0x000fe20000000f00 */
[----:B------:R-:W-:-:S05]  /*68b0*/  IMAD.MOV.U32 R165, RZ, RZ, R191 ;  /* 0x000000ffffa57224 */ /* 0x000fca00078e00bf */
[----:B------:R-:W-:Y:S01]  /*68c0*/  IMAD.MOV.U32 R99, RZ, RZ, R144 ;  /* 0x000000ffff637224 */ /* 0x000fe200078e0090 */
[C---:B------:R-:W-:Y:S01]  /*68d0*/  HMMA.16816.F32 R188, R4.reuse, R22, R88 ;  /* 0x0000001604bc723c */ /* 0x040fe20000001858 */
[----:B------:R2:W-:Y:S01]  /*68e0*/  MUFU.EX2 R144, R0 ;  /* 0x0000000000907308 */ /* 0x0005e20000000800 */
[----:B------:R-:W-:Y:S05]  /*68f0*/  LDSM.16.MT88.4 R20, [R207+0x17000] ;  /* 0x01700000cf14783b */ /* 0x000fea0000004200 */
[----:B------:R-:W-:Y:S01]  /*6900*/  MOV R91, R145 ;  /* 0x00000091005b7202 */ /* 0x000fe20000000f00 */
[C---:B------:R-:W-:Y:S08]  /*6910*/  HMMA.16816.F32 R196, R4.reuse, R24, R172 ;  /* 0x0000001804c4723c */ /* 0x040ff000000018ac */
[----:B-1----:R-:W-:Y:S01]  /*6920*/  HMMA.16816.F32 R176, R4, R12, R68 ;  /* 0x0000000c04b0723c */ /* 0x002fe20000001844 */
[----:B--2---:R-:W-:-:S04]  /*6930*/  FFMA.FTZ R0, R244, c[0x0][0x23c], -R8 ;  /* 0x00008f00f4007a23 */ /* 0x004fc80000010808 */
[----:B------:R1:W-:Y:S03]  /*6940*/  MUFU.EX2 R145, R0 ;  /* 0x0000000000917308 */ /* 0x0003e60000000800 */
[C---:B------:R-:W-:Y:S01]  /*6950*/  HMMA.16816.F32 R172, R4.reuse, R14, R64 ;  /* 0x0000000e04ac723c */ /* 0x040fe20000001840 */
[----:B------:R-:W2:Y:S01]  /*6960*/  LDSM.16.MT88.4 R12, [R206+0x17000] ;  /* 0x01700000ce0c783b */ /* 0x000ea20000004200 */
[----:B------:R-:W-:Y:S01]  /*6970*/  MOV R96, R182 ;  /* 0x000000b600607202 */ /* 0x000fe20000000f00 */
[----:B------:R-:W-:Y:S01]  /*6980*/  IMAD.MOV.U32 R97, RZ, RZ, R181 ;  /* 0x000000ffff617224 */ /* 0x000fe200078e00b5 */
[----:B------:R-:W-:Y:S01]  /*6990*/  MOV R98, R180 ;  /* 0x000000b400627202 */ /* 0x000fe20000000f00 */
[----:B------:R-:W-:Y:S01]  /*69a0*/  IMAD.MOV.U32 R167, RZ, RZ, R183 ;  /* 0x000000ffffa77224 */ /* 0x000fe200078e00b7 */
[----:B------:R-:W-:Y:S01]  /*69b0*/  MOV R88, R99 ;  /* 0x0000006300587202 */ /* 0x000fe20000000f00 */
[----:B-1----:R-:W-:Y:S01]  /*69c0*/  FFMA.FTZ R0, R91, c[0x0][0x23c], -R8 ;  /* 0x00008f005b007a23 */ /* 0x002fe20000010808 */
[C---:B------:R-:W-:Y:S01]  /*69d0*/  HMMA.16816.F32 R184, R4.reuse, R16, R76 ;  /* 0x0000001004b8723c */ /* 0x040fe2000000184c */
[----:B------:R-:W-:Y:S01]  /*69e0*/  IMAD.MOV.U32 R89, RZ, RZ, R164 ;  /* 0x000000ffff597224 */ /* 0x000fe200078e00a4 */
[----:B------:R-:W-:Y:S01]  /*69f0*/  MOV R90, R165 ;  /* 0x000000a5005a7202 */ /* 0x000fe20000000f00 */
[----:B------:R1:W-:Y:S01]  /*6a00*/  MUFU.EX2 R231, R0 ;  /* 0x0000000000e77308 */ /* 0x0003e20000000800 */
[----:B------:R-:W-:Y:S01]  /*6a10*/  IMAD.MOV.U32 R99, RZ, RZ, R40 ;  /* 0x000000ffff637224 */ /* 0x000fe200078e0028 */
[----:B------:R-:W-:Y:S01]  /*6a20*/  MOV R40, R171 ;  /* 0x000000ab00287202 */ /* 0x000fe20000000f00 */
[----:B------:R-:W-:Y:S01]  /*6a30*/  IMAD.MOV.U32 R91, RZ, RZ, R166 ;  /* 0x000000ffff5b7224 */ /* 0x000fe200078e00a6 */
[----:B------:R-:W-:Y:S01]  /*6a40*/  MOV R78, R97 ;  /* 0x00000061004e7202 */ /* 0x000fe20000000f00 */
[C---:B------:R-:W-:Y:S01]  /*6a50*/  HMMA.16816.F32 R180, R4.reuse, R18, R80 ;  /* 0x0000001204b4723c */ /* 0x040fe20000001850 */
[----:B------:R-:W-:Y:S01]  /*6a60*/  IMAD.MOV.U32 R77, RZ, RZ, R96 ;  /* 0x000000ffff4d7224 */ /* 0x000fe200078e0060 */
[----:B------:R-:W-:Y:S01]  /*6a70*/  MOV R96, R167 ;  /* 0x000000a700607202 */ /* 0x000fe20000000f00 */
[----:B------:R-:W-:Y:S01]  /*6a80*/  IMAD.MOV.U32 R79, RZ, RZ, R98 ;  /* 0x000000ffff4f7224 */ /* 0x000fe200078e0062 */
[----:B------:R-:W-:Y:S01]  /*6a90*/  MOV R98, R43 ;  /* 0x0000002b00627202 */ /* 0x000fe20000000f00 */
[----:B------:R-:W-:Y:S01]  /*6aa0*/  IMAD.MOV.U32 R97, RZ, RZ, R42 ;  /* 0x000000ffff617224 */ /* 0x000fe200078e002a */
[----:B------:R-:W-:Y:S01]  /*6ab0*/  LDSM.16.MT88.4 R64, [R204+0x13800] ;  /* 0x01380000cc40783b */ /* 0x000fe20000004200 */
[----:B-1----:R-:W-:Y:S01]  /*6ac0*/  FFMA.FTZ R0, R149, c[0x0][0x23c], -R8 ;  /* 0x00008f0095007a23 */ /* 0x002fe20000010808 */
[----:B------:R-:W-:Y:S01]  /*6ad0*/  MOV R164, R41 ;  /* 0x0000002900a47202 */ /* 0x000fe20000000f00 */
[C---:B----4-:R-:W-:Y:S02]  /*6ae0*/  HMMA.16816.F32 R16, R4.reuse, R28, R52 ;  /* 0x0000001c0410723c */ /* 0x050fe40000001834 */
[----:B------:R1:W4:Y:S01]  /*6af0*/  MUFU.EX2 R171, R0 ;  /* 0x0000000000ab7308 */ /* 0x0003220000000800 */
[----:B------:R-:W-:Y:S01]  /*6b00*/  MOV R166, R162 ;  /* 0x000000a200a67202 */ /* 0x000fe20000000f00 */
[----:B------:R-:W-:Y:S01]  /*6b10*/  IMAD.MOV.U32 R42, RZ, RZ, R157 ;  /* 0x000000ffff2a7224 */ /* 0x000fe200078e009d */
[----:B------:R-:W-:Y:S01]  /*6b20*/  MOV R43, R158 ;  /* 0x0000009e002b7202 */ /* 0x000fe20000000f00 */
[----:B------:R-:W-:Y:S01]  /*6b30*/  IMAD.MOV.U32 R41, RZ, RZ, R156 ;  /* 0x000000ffff297224 */ /* 0x000fe200078e009c */
[----:B------:R-:W-:Y:S01]  /*6b40*/  MOV R162, R170 ;  /* 0x000000aa00a27202 */ /* 0x000fe20000000f00 */
[----:B------:R-:W-:Y:S01]  /*6b50*/  HMMA.16816.F32 R28, R4, R30, R48 ;  /* 0x0000001e041c723c */ /* 0x000fe20000001830 */
[----:B------:R-:W2:Y:S01]  /*6b60*/  LDSM.16.MT88.4 R48, [R207+0x11800] ;  /* 0x01180000cf30783b */ /* 0x000ea20000004200 */
[----:B------:R-:W-:Y:S01]  /*6b70*/  IMAD.MOV.U32 R165, RZ, RZ, R163 ;  /* 0x000000ffffa57224 */ /* 0x000fe200078e00a3 */
[----:B------:R-:W-:Y:S01]  /*6b80*/  MOV R83, R91 ;  /* 0x0000005b00537202 */ /* 0x000fe20000000f00 */
[----:B------:R-:W-:-:S02]  /*6b90*/  IMAD.MOV.U32 R163, RZ, RZ, R159 ;  /* 0x000000ffffa37224 */ /* 0x000fc400078e009f */
[----:B-1----:R-:W-:Y:S02]  /*6ba0*/  FFMA.FTZ R0, R11, c[0x0][0x23c], -R2 ;  /* 0x00008f000b007a23 */ /* 0x002fe40000010802 */
[----:B------:R-:W-:Y:S01]  /*6bb0*/  HMMA.16816.F32 R24, R4, R32, R56 ;  /* 0x000000200418723c */ /* 0x000fe20000001838 */
[----:B------:R-:W-:Y:S01]  /*6bc0*/  IMAD.MOV.U32 R70, RZ, RZ, R78 ;  /* 0x000000ffff467224 */ /* 0x000fe200078e004e */
[----:B------:R-:W1:Y:S01]  /*6bd0*/  LDSM.16.MT88.4 R156, [R204+0x11800] ;  /* 0x01180000cc9c783b */ /* 0x000e620000004200 */
[----:B------:R3:W-:Y:S01]  /*6be0*/  MUFU.EX2 R170, R0 ;  /* 0x0000000000aa7308 */ /* 0x0007e20000000800 */
[----:B------:R-:W-:Y:S01]  /*6bf0*/  IMAD.MOV.U32 R76, RZ, RZ, R96 ;  /* 0x000000ffff4c7224 */ /* 0x000fe200078e0060 */
[----:B------:R-:W-:Y:S01]  /*6c00*/  MOV R91, R42 ;  /* 0x0000002a005b7202 */ /* 0x000fe20000000f00 */
[----:B------:R-:W-:Y:S01]  /*6c10*/  IMAD.MOV.U32 R78, RZ, RZ, R98 ;  /* 0x000000ffff4e7224 */ /* 0x000fe200078e0062 */
[----:B------:R-:W1:Y:S01]  /*6c20*/  LDSM.16.MT88.4 R56, [R206+0x11800] ;  /* 0x01180000ce38783b */ /* 0x000e620000004200 */
[----:B------:R-:W-:Y:S01]  /*6c30*/  IMAD.MOV.U32 R98, RZ, RZ, R43 ;  /* 0x000000ffff627224 */ /* 0x000fe200078e002b */
[----:B------:R-:W-:-:S02]  /*6c40*/  MOV R96, R40 ;  /* 0x0000002800607202 */ /* 0x000fc40000000f00 */
[----:B------:R-:W-:Y:S02]  /*6c50*/  MOV R71, R79 ;  /* 0x0000004f00477202 */ /* 0x000fe40000000f00 */
[----:B------:R-:W-:Y:S01]  /*6c60*/  MOV R149, R9 ;  /* 0x0000000900957202 */ /* 0x000fe20000000f00 */
[----:B---3--:R-:W-:Y:S01]  /*6c70*/  FFMA.FTZ R0, R77, c[0x0][0x23c], -R2 ;  /* 0x00008f004d007a23 */ /* 0x008fe20000010802 */
[----:B------:R-:W-:Y:S01]  /*6c80*/  MOV R77, R97 ;  /* 0x00000061004d7202 */ /* 0x000fe20000000f00 */
[----:B------:R-:W-:Y:S02]  /*6c90*/  IMAD.MOV.U32 R97, RZ, RZ, R41 ;  /* 0x000000ffff617224 */ /* 0x000fe400078e0029 */
[----:B------:R-:W3:Y:S01]  /*6ca0*/  LDSM.16.MT88.4 R40, [R205+0x11800] ;  /* 0x01180000cd28783b */ /* 0x000ee20000004200 */
[----:B------:R-:W-:Y:S01]  /*6cb0*/  MOV R79, R99 ;  /* 0x00000063004f7202 */ /* 0x000fe20000000f00 */
[----:B------:R-:W-:Y:S01]  /*6cc0*/  IMAD.MOV.U32 R167, RZ, RZ, R10 ;  /* 0x000000ffffa77224 */ /* 0x000fe200078e000a */
[----:B------:R-:W-:Y:S01]  /*6cd0*/  MOV R99, R162 ;  /* 0x000000a200637202 */ /* 0x000fe20000000f00 */
[----:B------:R-:W-:Y:S01]  /*6ce0*/  IMAD.MOV.U32 R162, RZ, RZ, R146 ;  /* 0x000000ffffa27224 */ /* 0x000fe200078e0092 */
[----:B------:R-:W-:-:S02]  /*6cf0*/  MOV R146, R150 ;  /* 0x0000009600927202 */ /* 0x000fc40000000f00 */
[----:B------:R2:W-:Y:S01]  /*6d00*/  MUFU.EX2 R150, R0 ;  /* 0x0000000000967308 */ /* 0x0005e20000000800 */
[----:B------:R-:W-:Y:S01]  /*6d10*/  IMAD.MOV.U32 R80, RZ, RZ, R88 ;  /* 0x000000ffff507224 */ /* 0x000fe200078e0058 */
[----:B------:R-:W-:Y:S01]  /*6d20*/  MOV R81, R89 ;  /* 0x0000005900517202 */ /* 0x000fe20000000f00 */
[----:B------:R-:W-:Y:S01]  /*6d30*/  IMAD.MOV.U32 R82, RZ, RZ, R90 ;  /* 0x000000ffff527224 */ /* 0x000fe200078e005a */
[----:B------:R-:W-:Y:S01]  /*6d40*/  MOV R89, R165 ;  /* 0x000000a500597202 */ /* 0x000fe20000000f00 */
[----:B------:R-:W-:Y:S02]  /*6d50*/  IMAD.MOV.U32 R88, RZ, RZ, R164 ;  /* 0x000000ffff587224 */ /* 0x000fe400078e00a4 */
[--C-:B--2---:R-:W-:Y:S02]  /*6d60*/  FFMA.FTZ R0, R149, c[0x0][0x23c], -R2.reuse ;  /* 0x00008f0095007a23 */ /* 0x104fe40000010802 */
[----:B------:R-:W-:Y:S02]  /*6d70*/  FFMA.FTZ R2, R167, c[0x0][0x23c], -R2 ;  /* 0x00008f00a7027a23 */ /* 0x000fe40000010802 */
[----:B------:R-:W-:Y:S01]  /*6d80*/  MUFU.EX2 R149, R0 ;  /* 0x0000000000957308 */ /* 0x000fe20000000800 */
[----:B------:R-:W-:-:S07]  /*6d90*/  IMAD.MOV.U32 R90, RZ, RZ, R166 ;  /* 0x000000ffff5a7224 */ /* 0x000fce00078e00a6 */
[----:B------:R-:W2:Y:S01]  /*6da0*/  MUFU.EX2 R244, R2 ;  /* 0x0000000200f47308 */ /* 0x000ea20000000800 */
[C---:B------:R-:W-:Y:S07]  /*6db0*/  HMMA.16816.F32 R164, R4.reuse, R12, R92 ;  /* 0x0000000c04a4723c */ /* 0x040fee000000185c */
        /* <DEDUP_REMOVED lines=8> */
[----:B------:R-:W-:Y:S01]  /*6e40*/  MOV R79, R89 ;  /* 0x00000059004f7202 */ /* 0x000fe20000000f00 */
[----:B------:R-:W-:Y:S01]  /*6e50*/  IMAD.MOV.U32 R88, RZ, RZ, R90 ;  /* 0x000000ffff587224 */ /* 0x000fe200078e005a */
[----:B------:R-:W-:-:S02]  /*6e60*/  MOV R89, R91 ;  /* 0x0000005b00597202 */ /* 0x000fc40000000f00 */
[----:B------:R-:W-:Y:S01]  /*6e70*/  HMMA.16816.F32 R32, R4, R34, R60 ;  /* 0x000000220420723c */ /* 0x000fe2000000183c */
[----:B------:R-:W-:Y:S01]  /*6e80*/  IMAD.MOV.U32 R90, RZ, RZ, R96 ;  /* 0x000000ffff5a7224 */ /* 0x000fe200078e0060 */
[----:B------:R-:W-:Y:S01]  /*6e90*/  MOV R91, R97 ;  /* 0x00000061005b7202 */ /* 0x000fe20000000f00 */
[----:B------:R-:W-:Y:S01]  /*6ea0*/  IMAD.MOV.U32 R96, RZ, RZ, R99 ;  /* 0x000000ffff607224 */ /* 0x000fe200078e0063 */
[----:B------:R-:W-:-:S04]  /*6eb0*/  MOV R97, R162 ;  /* 0x000000a200617202 */ /* 0x000fc80000000f00 */
[----:B------:R-:W-:Y:S01]  /*6ec0*/  HMMA.16816.F32 R20, R4, R22, R72 ;  /* 0x000000160414723c */ /* 0x000fe20000001848 */
[----:B------:R-:W-:Y:S01]  /*6ed0*/  IMAD.MOV.U32 R162, RZ, RZ, R146 ;  /* 0x000000ffffa27224 */ /* 0x000fe200078e0092 */
[----:B----4-:R-:W-:Y:S01]  /*6ee0*/  F2FP.PACK_AB R146, R171, R231 ;  /* 0x000000e7ab92723e */ /* 0x010fe200000000ff */
[----:B------:R-:W-:-:S05]  /*6ef0*/  IMAD.MOV.U32 R99, RZ, RZ, R147 ;  /* 0x000000ffff637224 */ /* 0x000fca00078e0093 */
[----:B------:R-:W-:Y:S01]  /*6f00*/  HMMA.16816.F32 R12, R4, R14, R84 ;  /* 0x0000000e040c723c */ /* 0x000fe20000001854 */
[----:B--2---:R-:W-:Y:S01]  /*6f10*/  F2FP.PACK_AB R147, R244, R149 ;  /* 0x00000095f493723e */ /* 0x004fe200000000ff */
[----:B------:R-:W-:Y:S01]  /*6f20*/  IMAD.MOV.U32 R93, RZ, RZ, R80 ;  /* 0x000000ffff5d7224 */ /* 0x000fe200078e0050 */
[----:B------:R-:W-:Y:S01]  /*6f30*/  MOV R92, R81 ;  /* 0x00000051005c7202 */ /* 0x000fe20000000f00 */
[----:B------:R-:W-:Y:S01]  /*6f40*/  IMAD.MOV.U32 R68, RZ, RZ, R82 ;  /* 0x000000ffff447224 */ /* 0x000fe200078e0052 */
[----:B------:R-:W-:Y:S01]  /*6f50*/  MOV R69, R83 ;  /* 0x0000005300457202 */ /* 0x000fe20000000f00 */
[----:B------:R-:W-:Y:S01]  /*6f60*/  LDSM.16.MT88.4 R72, [R205+0x13800] ;  /* 0x01380000cd48783b */ /* 0x000fe20000004200 */
[----:B------:R-:W-:Y:S02]  /*6f70*/  MOV R4, R145 ;  /* 0x0000009100047202 */ /* 0x000fe40000000f00 */
[----:B------:R-:W-:Y:S01]  /*6f80*/  MOV R85, R144 ;  /* 0x0000009000557202 */ /* 0x000fe20000000f00 */
[----:B------:R-:W2:Y:S01]  /*6f90*/  LDSM.16.MT88.4 R80, [R207+0x13800] ;  /* 0x01380000cf50783b */ /* 0x000ea20000004200 */
[----:B------:R-:W-:-:S02]  /*6fa0*/  F2FP.PACK_AB R145, R150, R170 ;  /* 0x000000aa9691723e */ /* 0x000fc400000000ff */
[----:B------:R-:W-:Y:S01]  /*6fb0*/  F2FP.PACK_AB R144, R4, R85 ;  /* 0x000000550490723e */ /* 0x000fe200000000ff */
[----:B------:R-:W-:Y:S01]  /*6fc0*/  IMAD.MOV.U32 R86, RZ, RZ, R88 ;  /* 0x000000ffff567224 */ /* 0x000fe200078e0058 */
[----:B------:R-:W-:Y:S02]  /*6fd0*/  MOV R87, R89 ;  /* 0x0000005900577202 */ /* 0x000fe40000000f00 */
[----:B------:R-:W-:-:S03]  /*6fe0*/  MOV R0, R91 ;  /* 0x0000005b00007202 */ /* 0x000fc60000000f00 */
[C---:B------:R-:W-:Y:S07]  /*6ff0*/  HMMA.16816.F32 R44, R144.reuse, R48, R108 ;  /* 0x00000030902c723c */ /* 0x040fee000000186c */
[----:B------:R-:W-:Y:S01]  /*7000*/  IMAD.MOV.U32 R111, RZ, RZ, R90 ;  /* 0x000000ffff6f7224 */ /* 0x000fe200078e005a */
[----:B-1----:R-:W-:Y:S01]  /*7010*/  HMMA.16816.F32 R152, R144, R156, R152 ;  /* 0x0000009c9098723c */ /* 0x002fe20000001898 */
[----:B------:R-:W1:Y:S01]  /*7020*/  LDSM.16.MT88.4 R88, [R206+0x13800] ;  /* 0x01380000ce58783b */ /* 0x000e620000004200 */
[----:B------:R-:W-:Y:S01]  /*7030*/  IMAD.MOV.U32 R110, RZ, RZ, R96 ;  /* 0x000000ffff6e7224 */ /* 0x000fe200078e0060 */
[----:B------:R-:W-:Y:S01]  /*7040*/  MOV R109, R97 ;  /* 0x00000061006d7202 */ /* 0x000fe20000000f00 */
[----:B------:R-:W-:-:S04]  /*7050*/  IMAD.MOV.U32 R108, RZ, RZ, R98 ;  /* 0x000000ffff6c7224 */ /* 0x000fc800078e0062 */
[C---:B------:R-:W-:Y:S07]  /*7060*/  HMMA.16816.F32 R52, R144.reuse, R56, R116 ;  /* 0x000000389034723c */ /* 0x040fee0000001874 */
[----:B------:R-:W-:Y:S01]  /*7070*/  MOV R119, R99 ;  /* 0x0000006300777202 */ /* 0x000fe20000000f00 */
[C---:B------:R-:W-:Y:S01]  /*7080*/  HMMA.16816.F32 R156, R144.reuse, R158, R36 ;  /* 0x0000009e909c723c */ /* 0x040fe20000001824 */
[----:B------:R-:W4:Y:S07]  /*7090*/  LDSM.16.MT88.4 R96, [R204+0x15800] ;  /* 0x01580000cc60783b */ /* 0x000f2e0000004200 */
[C---:B---3--:R-:W-:Y:S08]  /*70a0*/  HMMA.16816.F32 R36, R144.reuse, R40, R100 ;  /* 0x000000289024723c */ /* 0x048ff00000001864 */
[----:B------:R-:W-:Y:S01]  /*70b0*/  HMMA.16816.F32 R40, R144, R42, R104 ;  /* 0x0000002a9028723c */ /* 0x000fe20000001868 */
[----:B------:R-:W3:Y:S01]  /*70c0*/  LDSM.16.MT88.4 R104, [R205+0x15800] ;  /* 0x01580000cd68783b */ /* 0x000ee20000004200 */
[----:B------:R-:W-:Y:S01]  /*70d0*/  IMAD.MOV.U32 R6, RZ, RZ, R76 ;  /* 0x000000ffff067224 */ /* 0x000fe200078e004c */
[----:B------:R-:W-:Y:S01]  /*70e0*/  MOV R7, R77 ;  /* 0x0000004d00077202 */ /* 0x000fe20000000f00 */
[----:B------:R-:W-:Y:S01]  /*70f0*/  IMAD.MOV.U32 R84, RZ, RZ, R78 ;  /* 0x000000ffff547224 */ /* 0x000fe200078e004e */
[----:B------:R-:W-:-:S02]  /*7100*/  MOV R2, R79 ;  /* 0x0000004f00027202 */ /* 0x000fc40000000f00 */
[----:B------:R-:W-:Y:S01]  /*7110*/  MOV R5, R71 ;  /* 0x0000004700057202 */ /* 0x000fe20000000f00 */
[----:B--2---:R-:W-:Y:S01]  /*7120*/  HMMA.16816.F32 R76, R144, R80, R240 ;  /* 0x00000050904c723c */ /* 0x004fe200000018f0 */
[----:B------:R-:W-:Y:S01]  /*7130*/  IMAD.MOV.U32 R102, RZ, RZ, R68 ;  /* 0x000000ffff667224 */ /* 0x000fe200078e0044 */
[----:B------:R-:W-:Y:S01]  /*7140*/  MOV R101, R69 ;  /* 0x0000004500657202 */ /* 0x000fe20000000f00 */
[----:B------:R-:W-:Y:S01]  /*7150*/  IMAD.MOV.U32 R100, RZ, RZ, R70 ;  /* 0x000000ffff647224 */ /* 0x000fe200078e0046 */
[----:B------:R-:W-:-:S03]  /*7160*/  MOV R103, R5 ;  /* 0x0000000500677202 */ /* 0x000fc60000000f00 */
[----:B------:R-:W-:Y:S01]  /*7170*/  IMAD.MOV.U32 R243, RZ, RZ, R4 ;  /* 0x000000fffff37224 */ /* 0x000fe200078e0004 */
[----:B------:R-:W-:Y:S01]  /*7180*/  MOV R242, R85 ;  /* 0x0000005500f27202 */ /* 0x000fe20000000f00 */
[----:B------:R-:W-:Y:S01]  /*7190*/  IMAD.MOV.U32 R4, RZ, RZ, R6 ;  /* 0x000000ffff047224 */ /* 0x000fe200078e0006 */
[----:B------:R-:W-:Y:S01]  /*71a0*/  MOV R241, R86 ;  /* 0x0000005600f17202 */ /* 0x000fe20000000f00 */
[----:B------:R-:W-:Y:S02]  /*71b0*/  IMAD.MOV.U32 R6, RZ, RZ, R84 ;  /* 0x000000ffff067224 */ /* 0x000fe400078e0054 */
[----:B------:R-:W-:Y:S01]  /*71c0*/  IMAD.MOV.U32 R240, RZ, RZ, R87 ;  /* 0x000000fffff07224 */ /* 0x000fe200078e0057 */
[----:B------:R-:W-:Y:S01]  /*71d0*/  MOV R5, R7 ;  /* 0x0000000700057202 */ /* 0x000fe20000000f00 */
[----:B-1----:R-:W-:Y:S01]  /*71e0*/  HMMA.16816.F32 R84, R144, R88, R236 ;  /* 0x000000589054723c */ /* 0x002fe200000018ec */
[----:B------:R-:W-:Y:S01]  /*71f0*/  MOV R7, R2 ;  /* 0x0000000200077202 */ /* 0x000fe20000000f00 */
[----:B------:R-:W-:-:S06]  /*7200*/  IMAD.MOV.U32 R2, RZ, RZ, R163 ;  /* 0x000000ffff027224 */ /* 0x000fcc00078e00a3 */
[----:B------:R-:W-:Y:S01]  /*7210*/  HMMA.16816.F32 R88, R144, R90, R200 ;  /* 0x0000005a9058723c */ /* 0x000fe200000018c8 */
[----:B------:R-:W-:Y:S01]  /*7220*/  IMAD.MOV.U32 R238, RZ, RZ, R100 ;  /* 0x000000ffffee7224 */ /* 0x000fe200078e0064 */
[----:B------:R-:W-:Y:S02]  /*7230*/  MOV R237, R101 ;  /* 0x0000006500ed7202 */ /* 0x000fe40000000f00 */
[----:B------:R-:W-:-:S03]  /*7240*/  MOV R236, R102 ;  /* 0x0000006600ec7202 */ /* 0x000fc60000000f00 */
[----:B------:R-:W-:Y:S01]  /*7250*/  IMAD.MOV.U32 R200, RZ, RZ, R92 ;  /* 0x000000ffffc87224 */ /* 0x000fe200078e005c */
[----:B------:R-:W-:Y:S01]  /*7260*/  MOV R201, R93 ;  /* 0x0000005d00c97202 */ /* 0x000fe20000000f00 */
[----:B------:R-:W-:Y:S01]  /*7270*/  IMAD.MOV.U32 R203, RZ, RZ, R95 ;  /* 0x000000ffffcb7224 */ /* 0x000fe200078e005f */
[----:B------:R-:W-:Y:S01]  /*7280*/  MOV R202, R94 ;  /* 0x0000005e00ca7202 */ /* 0x000fe20000000f00 */
[C---:B------:R-:W-:Y:S08]  /*7290*/  HMMA.16816.F32 R80, R144.reuse, R82, R232 ;  /* 0x000000529050723c */ /* 0x040ff000000018e8 */
[----:B----4-:R-:W-:Y:S01]  /*72a0*/  HMMA.16816.F32 R92, R144, R96, R196 ;  /* 0x00000060905c723c */ /* 0x010fe200000018c4 */
[----:B------:R-:W-:-:S02]  /*72b0*/  MOV R235, R0 ;  /* 0x0000000000eb7202 */ /* 0x000fc40000000f00 */
[----:B------:R-:W-:-:S04]  /*72c0*/  MOV R0, R162 ;  /* 0x000000a200007202 */ /* 0x000fc80000000f00 */
[----:B------:R-:W-:Y:S02]  /*72d0*/  MOV R196, R103 ;  /* 0x0000006700c47202 */ /* 0x000fe40000000f00 */
[----:B---3--:R-:W-:Y:S01]  /*72e0*/  HMMA.16816.F32 R100, R144, R104, R192 ;  /* 0x000000689064723c */ /* 0x008fe200000018c0 */
[----:B------:R-:W-:Y:S01]  /*72f0*/  MOV R197, R4 ;  /* 0x0000000400c57202 */ /* 0x000fe20000000f00 */
[----:B------:R-:W-:-:S05]  /*7300*/  IMAD.MOV.U32 R198, RZ, RZ, R5 ;  /* 0x000000ffffc67224 */ /* 0x000fca00078e0005 */
[----:B------:R-:W-:Y:S01]  /*7310*/  MOV R195, R7 ;  /* 0x0000000700c37202 */ /* 0x000fe20000000f00 */
[----:B------:R-:W-:Y:S01]  /*7320*/  FADD.FTZ R0, R0, R196 ;  /* 0x000000c400007221 */ /* 0x000fe20000010000 */
[----:B------:R-:W-:Y:S03]  /*7330*/  HMMA.16816.F32 R68, R144, R72, R132 ;  /* 0x000000489044723c */ /* 0x000fe60000001884 */
[----:B------:R-:W-:Y:S02]  /*7340*/  FADD.FTZ R2, R2, R195 ;  /* 0x000000c302027221 */ /* 0x000fe40000010000 */
[----:B------:R-:W-:-:S03]  /*7350*/  FADD.FTZ R0, R198, R0 ;  /* 0x00000000c6007221 */ /* 0x000fc60000010000 */
[----:B------:R-:W-:Y:S01]  /*7360*/  HMMA.16816.F32 R72, R144, R74, R136 ;  /* 0x0000004a9048723c */ /* 0x000fe20000001888 */
[----:B------:R-:W-:-:S06]  /*7370*/  FADD.FTZ R2, R197, R2 ;  /* 0x00000002c5027221 */ /* 0x000fcc0000010000 */
[----:B------:R-:W-:Y:S01]  /*7380*/  MOV R136, R108 ;  /* 0x0000006c00887202 */ /* 0x000fe20000000f00 */
[----:B------:R-:W-:Y:S01]  /*7390*/  IMAD.MOV.U32 R137, RZ, RZ, R109 ;  /* 0x000000ffff897224 */ /* 0x000fe200078e006d */
[----:B------:R-:W-:Y:S02]  /*73a0*/  MOV R138, R110 ;  /* 0x0000006e008a7202 */ /* 0x000fe40000000f00 */
[----:B------:R-:W-:Y:S01]  /*73b0*/  MOV R139, R111 ;  /* 0x0000006f008b7202 */ /* 0x000fe20000000f00 */
[----:B------:R-:W-:Y:S01]  /*73c0*/  FADD.FTZ R2, R136, R2 ;  /* 0x0000000288027221 */ /* 0x000fe20000010000 */
[----:B------:R-:W-:Y:S01]  /*73d0*/  HMMA.16816.F32 R60, R144, R64, R124 ;  /* 0x00000040903c723c */ /* 0x000fe2000000187c */
[----:B------:R-:W-:Y:S01]  /*73e0*/  FADD.FTZ R0, R137, R0 ;  /* 0x0000000089007221 */ /* 0x000fe20000010000 */
[----:B------:R-:W-:Y:S01]  /*73f0*/  MOV R233, R161 ;  /* 0x000000a100e97202 */ /* 0x000fe20000000f00 */
[----:B------:R-:W-:Y:S01]  /*7400*/  IMAD.MOV.U32 R234, RZ, RZ, R160 ;  /* 0x000000ffffea7224 */ /* 0x000fe200078e00a0 */
[----:B------:R-:W-:Y:S01]  /*7410*/  MOV R199, R6 ;  /* 0x0000000600c77202 */ /* 0x000fe20000000f00 */
[----:B------:R-:W-:Y:S01]  /*7420*/  LDSM.16.MT88.4 R160, [R205+0x17800] ;  /* 0x01780000cda0783b */ /* 0x000fe20000004200 */
[----:B------:R-:W-:-:S02]  /*7430*/  FADD.FTZ R2, R138, R2 ;  /* 0x000000028a027221 */ /* 0x000fc40000010000 */
[----:B------:R-:W-:Y:S01]  /*7440*/  HMMA.16816.F32 R48, R144, R50, R112 ;  /* 0x000000329030723c */ /* 0x000fe20000001870 */
[----:B------:R-:W1:Y:S01]  /*7450*/  LDSM.16.MT88.4 R112, [R207+0x15800] ;  /* 0x01580000cf70783b */ /* 0x000e620000004200 */
[----:B------:R-:W-:-:S03]  /*7460*/  FADD.FTZ R0, R139, R0 ;  /* 0x000000008b007221 */ /* 0x000fc60000010000 */
[----:B------:R-:W-:Y:S03]  /*7470*/  LDSM.16.MT88.4 R4, [R206+0x17800] ;  /* 0x01780000ce04783b */ /* 0x000fe60000004200 */
[----:B------:R-:W-:Y:S01]  /*7480*/  HMMA.16816.F32 R56, R144, R58, R120 ;  /* 0x0000003a9038723c */ /* 0x000fe20000001878 */
[----:B------:R-:W2:Y:S01]  /*7490*/  LDSM.16.MT88.4 R120, [R206+0x15800] ;  /* 0x01580000ce78783b */ /* 0x000ea20000004200 */
[----:B------:R-:W-:-:S06]  /*74a0*/  FADD.FTZ R2, R199, R2 ;  /* 0x00000002c7027221 */ /* 0x000fcc0000010000 */
[----:B------:R-:W-:Y:S01]  /*74b0*/  HMMA.16816.F32 R64, R144, R66, R128 ;  /* 0x000000429040723c */ /* 0x000fe20000001880 */
[----:B------:R-:W3:Y:S01]  /*74c0*/  LDSM.16.MT88.4 R128, [R204+0x17800] ;  /* 0x01780000cc80783b */ /* 0x000ee20000004200 */
[----:B------:R-:W-:-:S06]  /*74d0*/  FADD.FTZ R0, R200, R0 ;  /* 0x00000000c8007221 */ /* 0x000fcc0000010000 */
[----:B------:R-:W-:Y:S01]  /*74e0*/  HMMA.16816.F32 R96, R144, R98, R140 ;  /* 0x000000629060723c */ /* 0x000fe2000000188c */
[----:B------:R-:W4:Y:S01]  /*74f0*/  LDSM.16.MT88.4 R140, [R207+0x17800] ;  /* 0x01780000cf8c783b */ /* 0x000f220000004200 */
[----:B------:R-:W-:Y:S02]  /*7500*/  FADD.FTZ R2, R201, R2 ;  /* 0x00000002c9027221 */ /* 0x000fe40000010000 */
[----:B------:R-:W-:Y:S02]  /*7510*/  FADD.FTZ R0, R202, R0 ;  /* 0x00000000ca007221 */ /* 0x000fe40000010000 */
[----:B------:R-:W-:Y:S02]  /*7520*/  FADD.FTZ R2, R203, R2 ;  /* 0x00000002cb027221 */ /* 0x000fe40000010000 */
[----:B------:R-:W-:Y:S01]  /*7530*/  FADD.FTZ R0, R236, R0 ;  /* 0x00000000ec007221 */ /* 0x000fe20000010000 */
[----:B------:R-:W-:Y:S01]  /*7540*/  MOV R239, R119 ;  /* 0x0000007700ef7202 */ /* 0x000fe20000000f00 */
[----:B------:R-:W-:-:S02]  /*7550*/  FADD.FTZ R2, R237, R2 ;  /* 0x00000002ed027221 */ /* 0x000fc40000010000 */
[----:B------:R-:W-:Y:S02]  /*7560*/  FADD.FTZ R0, R238, R0 ;  /* 0x00000000ee007221 */ /* 0x000fe40000010000 */
[----:B------:R-:W-:Y:S02]  /*7570*/  FADD.FTZ R2, R239, R2 ;  /* 0x00000002ef027221 */ /* 0x000fe40000010000 */
[----:B------:R-:W-:Y:S02]  /*7580*/  FADD.FTZ R0, R233, R0 ;  /* 0x00000000e9007221 */ /* 0x000fe40000010000 */
[----:B------:R-:W-:Y:S02]  /*7590*/  FADD.FTZ R2, R234, R2 ;  /* 0x00000002ea027221 */ /* 0x000fe40000010000 */
[----:B------:R-:W-:Y:S02]  /*75a0*/  FADD.FTZ R0, R235, R0 ;  /* 0x00000000eb007221 */ /* 0x000fe40000010000 */
[----:B------:R-:W-:-:S02]  /*75b0*/  FADD.FTZ R2, R240, R2 ;  /* 0x00000002f0027221 */ /* 0x000fc40000010000 */
[----:B------:R-:W-:Y:S02]  /*75c0*/  FADD.FTZ R0, R241, R0 ;  /* 0x00000000f1007221 */ /* 0x000fe40000010000 */
[----:B------:R-:W-:Y:S02]  /*75d0*/  FADD.FTZ R2, R242, R2 ;  /* 0x00000002f2027221 */ /* 0x000fe40000010000 */
[----:B------:R-:W-:Y:S02]  /*75e0*/  FADD.FTZ R0, R170, R0 ;  /* 0x00000000aa007221 */ /* 0x000fe40000010000 */
[----:B------:R-:W-:Y:S02]  /*75f0*/  FADD.FTZ R243, R243, R2 ;  /* 0x00000002f3f37221 */ /* 0x000fe40000010000 */
[----:B------:R-:W-:Y:S01]  /*7600*/  FADD.FTZ R0, R150, R0 ;  /* 0x0000000096007221 */ /* 0x000fe20000010000 */
[----:B-1----:R-:W-:Y:S01]  /*7610*/  HMMA.16816.F32 R108, R144, R112, R184 ;  /* 0x00000070906c723c */ /* 0x002fe200000018b8 */
[----:B------:R-:W-:-:S02]  /*7620*/  FADD.FTZ R243, R231, R243 ;  /* 0x000000f3e7f37221 */ /* 0x000fc40000010000 */
[----:B------:R-:W-:-:S05]  /*7630*/  FADD.FTZ R0, R149, R0 ;  /* 0x0000000095007221 */ /* 0x000fca0000010000 */
[----:B--2---:R-:W-:Y:S01]  /*7640*/  HMMA.16816.F32 R116, R144, R120, R176 ;  /* 0x000000789074723c */ /* 0x004fe200000018b0 */
[----:B------:R-:W-:Y:S02]  /*7650*/  FADD.FTZ R243, R171, R243 ;  /* 0x000000f3abf37221 */ /* 0x000fe40000010000 */
[----:B------:R-:W-:-:S05]  /*7660*/  FADD.FTZ R244, R244, R0 ;  /* 0x00000000f4f47221 */ /* 0x000fca0000010000 */
[C---:B---3--:R-:W-:Y:S08]  /*7670*/  HMMA.16816.F32 R124, R144.reuse, R128, R24 ;  /* 0x00000080907c723c */ /* 0x048ff00000001818 */
[C---:B------:R-:W-:Y:S08]  /*7680*/  HMMA.16816.F32 R132, R144.reuse, R160, R16 ;  /* 0x000000a09084723c */ /* 0x040ff00000001810 */
[C---:B----4-:R-:W-:Y:S08]  /*7690*/  HMMA.16816.F32 R136, R144.reuse, R140, R8 ;  /* 0x0000008c9088723c */ /* 0x050ff00000001808 */
[C---:B------:R-:W-:Y:S08]  /*76a0*/  HMMA.16816.F32 R104, R144.reuse, R106, R188 ;  /* 0x0000006a9068723c */ /* 0x040ff000000018bc */
[C---:B------:R-:W-:Y:S08]  /*76b0*/  HMMA.16816.F32 R112, R144.reuse, R114, R180 ;  /* 0x000000729070723c */ /* 0x040ff000000018b4 */
[C---:B------:R-:W-:Y:S08]  /*76c0*/  HMMA.16816.F32 R120, R144.reuse, R122, R172 ;  /* 0x0000007a9078723c */ /* 0x040ff000000018ac */
[C---:B------:R-:W-:Y:S08]  /*76d0*/  HMMA.16816.F32 R128, R144.reuse, R130, R32 ;  /* 0x000000829080723c */ /* 0x040ff00000001820 */
[C---:B------:R-:W-:Y:S08]  /*76e0*/  HMMA.16816.F32 R160, R144.reuse, R162, R28 ;  /* 0x000000a290a0723c */ /* 0x040ff0000000181c */
[C---:B------:R-:W-:Y:S08]  /*76f0*/  HMMA.16816.F32 R140, R144.reuse, R142, R20 ;  /* 0x0000008e908c723c */ /* 0x040ff00000001814 */
[C---:B------:R-:W-:Y:S08]  /*7700*/  HMMA.16816.F32 R164, R144.reuse, R4, R164 ;  /* 0x0000000490a4723c */ /* 0x040ff000000018a4 */
[----:B------:R-:W-:Y:S01]  /*7710*/  HMMA.16816.F32 R144, R144, R6, R12 ;  /* 0x000000069090723c */ /* 0x000fe2000000180c */
[----:B------:R-:W-:Y:S07]  /*7720*/  @!P0 BRA `(.L_x_59) ;  /* 0x0000403000008947 */ /* 0x000fee0003800000 */
[----:B------:R-:W-:Y:S01]  /*7730*/  IMAD.U32 R6, RZ, RZ, UR21 ;  /* 0x00000015ff067e24 */ /* 0x000fe2000f8e00ff */
[----:B-----5:R-:W-:Y:S01]  /*7740*/  SHF.R.S32.HI R233, RZ, 0x1f, R168 ;  /* 0x0000001fffe97819 */ /* 0x020fe200000114a8 */
[----:B------:R-:W-:Y:S01]  /*7750*/  IMAD.U32 R4, RZ, RZ, UR21 ;  /* 0x00000015ff047e24 */ /* 0x000fe2000f8e00ff */
[----:B------:R-:W-:Y:S01]  /*7760*/  IADD3 R238, P2, R168, 0x10, RZ ;  /* 0x00000010a8ee7810 */ /* 0x000fe20007f5e0ff */
[--C-:B------:R-:W-:Y:S01]  /*7770*/  IMAD.WIDE.U32 R6, R6, c[0x0][0x1b0], R246.reuse ;  /* 0x00006c0006067a25 */ /* 0x100fe200078e00f6 */
[----:B------:R-:W-:Y:S01]  /*7780*/  ISETP.GE.AND P6, PT, R246, c[0x0][0x220], PT ;  /* 0x00008800f6007a0c */ /* 0x000fe20003fc6270 */
[----:B------:R-:W-:Y:S01]  /*7790*/  ULDC.64 UR4, c[0x0][0x1a0] ;  /* 0x0000680000047ab9 */ /* 0x000fe20000000a00 */
[----:B------:R-:W-:Y:S01]  /*77a0*/  ISETP.GE.AND P5, PT, R250, c[0x0][0x220], PT ;  /* 0x00008800fa007a0c */ /* 0x000fe20003fa6270 */
[----:B------:R-:W-:Y:S01]  /*77b0*/  IMAD.WIDE.U32 R4, R4, c[0x0][0x1b8], R246 ;  /* 0x00006e0004047a25 */ /* 0x000fe200078e00f6 */
[----:B------:R-:W-:Y:S01]  /*77c0*/  IADD3 R241, P1, R6, UR24, RZ ;  /* 0x0000001806f17c10 */ /* 0x000fe2000ff3e0ff */
[----:B------:R-:W-:Y:S01]  /*77d0*/  ULEA.HI.SX32 UR12, UR8, 0xfffffffe, 0x1a ;  /* 0xfffffffe080c7891 */ /* 0x000fe2000f8fd23f */
[----:B------:R-:W-:Y:S01]  /*77e0*/  ISETP.GE.AND P4, PT, R245, c[0x0][0x220], PT ;  /* 0x00008800f5007a0c */ /* 0x000fe20003f86270 */
[----:B------:R-:W-:Y:S01]  /*77f0*/  IMAD.U32 R2, RZ, RZ, UR22 ;  /* 0x00000016ff027e24 */ /* 0x000fe2000f8e00ff */
[----:B------:R-:W-:Y:S01]  /*7800*/  IADD3 R231, P0, R4, UR28, RZ ;  /* 0x0000001c04e77c10 */ /* 0x000fe2000ff1e0ff */
[----:B------:R-:W-:Y:S01]  /*7810*/  IMAD.U32 R0, RZ, RZ, UR26 ;  /* 0x0000001aff007e24 */ /* 0x000fe2000f8e00ff */
[----:B------:R-:W-:Y:S01]  /*7820*/  ISETP.GE.AND P3, PT, R251, c[0x0][0x220], PT ;  /* 0x00008800fb007a0c */ /* 0x000fe20003f66270 */
[----:B------:R-:W-:Y:S01]  /*7830*/  IMAD.MOV.U32 R150, RZ, RZ, R3 ;  /* 0x000000ffff967224 */ /* 0x000fe200078e0003 */
[----:B------:R-:W-:Y:S01]  /*7840*/  IADD3.X R2, R2, UR11, R7, P1, !PT ;  /* 0x0000000b02027c10 */ /* 0x000fe20008ffe407 */
[----:B------:R-:W-:Y:S01]  /*7850*/  IMAD.MOV.U32 R149, RZ, RZ, R148 ;  /* 0x000000ffff957224 */ /* 0x000fe200078e0094 */
[----:B------:R-:W-:Y:S01]  /*7860*/  IADD3.X R4, R0, UR7, R5, P0, !PT ;  /* 0x0000000700047c10 */ /* 0x000fe200087fe405 */
[----:B------:R-:W-:Y:S01]  /*7870*/  IMAD.X R239, RZ, RZ, R233, P2 ;  /* 0x000000ffffef7224 */ /* 0x000fe200010e06e9 */
[----:B------:R-:W-:Y:S01]  /*7880*/  LEA R242, P1, R241, c[0x0][0x168], 0x1 ;  /* 0x00005a00f1f27a11 */ /* 0x000fe200078208ff */
[----:B------:R-:W-:Y:S01]  /*7890*/  IMAD.MOV.U32 R232, RZ, RZ, R168 ;  /* 0x000000ffffe87224 */ /* 0x000fe200078e00a8 */
[----:B------:R-:W-:Y:S01]  /*78a0*/  LEA R240, P0, R231, c[0x0][0x170], 0x1 ;  /* 0x00005c00e7f07a11 */ /* 0x000fe200078008ff */
[----:B------:R-:W-:Y:S01]  /*78b0*/  ULEA.HI.SX32 UR8, UR8, 0xfffffffd, 0x1a ;  /* 0xfffffffd08087891 */ /* 0x000fe2000f8fd23f */
[----:B------:R-:W-:Y:S01]  /*78c0*/  LEA.HI.X R241, R241, c[0x0][0x16c], R2, 0x1, P1 ;  /* 0x00005b00f1f17a11 */ /* 0x000fe200008f0c02 */
[----:B------:R-:W-:Y:S01]  /*78d0*/  USHF.L.U64.HI UR11, UR4, 0x4, UR5 ;  /* 0x00000004040b7899 */ /* 0x000fe20008010205 */
[----:B------:R-:W-:Y:S01]  /*78e0*/  LEA.HI.X R231, R231, c[0x0][0x174], R4, 0x1, P0 ;  /* 0x00005d00e7e77a11 */ /* 0x000fe200000f0c04 */
[----:B------:R-:W-:Y:S01]  /*78f0*/  USHF.L.U32 UR14, UR4, 0x4, URZ ;  /* 0x00000004040e7899 */ /* 0x000fe2000800063f */
[C---:B------:R-:W-:Y:S01]  /*7900*/  IADD3 R236, P1, R168.reuse, 0x20, RZ ;  /* 0x00000020a8ec7810 */ /* 0x040fe20007f3e0ff */
[----:B------:R-:W-:Y:S01]  /*7910*/  UMOV UR15, URZ ;  /* 0x0000003f000f7c82 */ /* 0x000fe20008000000 */
[----:B------:R-:W-:-:S03]  /*7920*/  IADD3 R234, P0, R168, 0x30, RZ ;  /* 0x00000030a8ea7810 */ /* 0x000fc60007f1e0ff */
[--C-:B------:R-:W-:Y:S02]  /*7930*/  IMAD.X R237, RZ, RZ, R233.reuse, P1 ;  /* 0x000000ffffed7224 */ /* 0x100fe400008e06e9 */
[----:B------:R-:W-:Y:S01]  /*7940*/  IMAD.X R235, RZ, RZ, R233, P0 ;  /* 0x000000ffffeb7224 */ /* 0x000fe200000e06e9 */
[----:B------:R-:W-:Y:S05]  /*7950*/  BRA `(.L_x_60) ;  /* 0x000006d000007947 */ /* 0x000fea0003800000 */
.L_x_62:
[----:B------:R-:W2:Y:S01]  /*7960*/  LDL.64 R188, [R1+0x8] ;  /* 0x0000080001bc7983 */ /* 0x000ea20000100a00 */
[----:B------:R-:W-:Y:S02]  /*7970*/  UIADD3 UR20, UR12, -0x1, -UR15 ;  /* 0xffffffff0c147890 */ /* 0x000fe4000fffe80f */
[----:B------:R-:W-:Y:S01]  /*7980*/  ULDC.64 UR6, c[0x0][0x198] ;  /* 0x0000660000067ab9 */ /* 0x000fe20000000a00 */
[----:B------:R1:W-:Y:S01]  /*7990*/  @P6 STS.128 [R230+0x8000], RZ ;  /* 0x008000ffe6006388 */ /* 0x0003e20000000c00 */
[----:B------:R-:W-:Y:S02]  /*79a0*/  USHF.R.S32.HI UR17, URZ, 0x1f, UR20 ;  /* 0x0000001f3f117899 */ /* 0x000fe40008011414 */
[----:B------:R-:W-:Y:S02]  /*79b0*/  UIMAD.WIDE.U32 UR24, UR20, UR6, URZ ;  /* 0x00000006141872a5 */ /* 0x000fe4000f8e003f */
[----:B------:R-:W-:Y:S04]  /*79c0*/  UIMAD UR17, UR17, UR6, URZ ;  /* 0x00000006111172a4 */ /* 0x000fe8000f8e023f */
[----:B------:R-:W-:Y:S01]  /*79d0*/  UIMAD UR17, UR20, UR7, UR17 ;  /* 0x00000007141172a4 */ /* 0x000fe2000f8e0211 */
[----:B------:R-:W-:Y:S02]  /*79e0*/  IMAD.U32 R176, RZ, RZ, UR24 ;  /* 0x00000018ffb07e24 */ /* 0x000fe4000f8e00ff */
[----:B------:R-:W-:Y:S01]  /*79f0*/  IMAD.U32 R177, RZ, RZ, UR25 ;  /* 0x00000019ffb17e24 */ /* 0x000fe2000f8e00ff */
[----:B------:R-:W-:Y:S06]  /*7a00*/  UIADD3 UR17, UR25, UR17, URZ ;  /* 0x0000001119117290 */ /* 0x000fec000fffe03f */
[----:B------:R-:W-:Y:S01]  /*7a10*/  IMAD.U32 R0, RZ, RZ, UR17 ;  /* 0x00000011ff007e24 */ /* 0x000fe2000f8e00ff */
[C---:B--2---:R-:W-:Y:S04]  /*7a20*/  LEA R174, P2, R176.reuse, R188, 0x6 ;  /* 0x000000bcb0ae7211 */ /* 0x044fe800078430ff */
[----:B------:R-:W-:Y:S02]  /*7a30*/  LEA.HI.X R176, R176, R249, R0, 0x6, P2 ;  /* 0x000000f9b0b07211 */ /* 0x000fe400010f3400 */
[C---:B------:R-:W-:Y:S02]  /*7a40*/  @!P6 LEA R180, P2, R174.reuse, c[0x0][0x168], 0x1 ;  /* 0x00005a00aeb4ea11 */ /* 0x040fe400078408ff */
[C---:B------:R-:W-:Y:S02]  /*7a50*/  IADD3 R148, P1, R174.reuse, UR23, RZ ;  /* 0x00000017ae947c10 */ /* 0x040fe4000ff3e0ff */
[----:B------:R-:W-:Y:S02]  /*7a60*/  @!P6 LEA.HI.X R181, R174, c[0x0][0x16c], R176, 0x1, P2 ;  /* 0x00005b00aeb5ea11 */ /* 0x000fe400010f0cb0 */
[----:B------:R-:W-:Y:S02]  /*7a70*/  @!P6 LEA R178, P2, R148, c[0x0][0x168], 0x1 ;  /* 0x00005a0094b2ea11 */ /* 0x000fe400078408ff */
[----:B------:R-:W-:Y:S01]  /*7a80*/  IADD3.X R175, R176, UR9, RZ, P1, !PT ;  /* 0x00000009b0af7c10 */ /* 0x000fe20008ffe4ff */
[----:B------:R-:W-:Y:S01]  /*7a90*/  @!PT LDS RZ, [RZ] ;  /* 0x00000000fffff984 */ /* 0x000fe20000000800 */
[----:B------:R-:W-:Y:S01]  /*7aa0*/  @!PT LDS RZ, [RZ] ;  /* 0x00000000fffff984 */ /* 0x000fe20000000800 */
[----:B------:R-:W-:Y:S01]  /*7ab0*/  @!PT LDS RZ, [RZ] ;  /* 0x00000000fffff984 */ /* 0x000fe20000000800 */
[----:B------:R1:W-:Y:S01]  /*7ac0*/  @!P6 LDGSTS.E.BYPASS.LTC128B.128 [R230+0x8000], [R180.64] ;  /* 0x08000000b4e6efae */ /* 0x0003e2000b901d52 */
[C---:B------:R-:W-:Y:S02]  /*7ad0*/  IADD3 R0, P1, R148.reuse, UR23, RZ ;  /* 0x0000001794007c10 */ /* 0x040fe4000ff3e0ff */
[----:B------:R-:W-:Y:S01]  /*7ae0*/  @!P6 LEA.HI.X R179, R148, c[0x0][0x16c], R175, 0x1, P2 ;  /* 0x00005b0094b3ea11 */ /* 0x000fe200010f0caf */
[----:B------:R1:W-:Y:S01]  /*7af0*/  @P5 STS.128 [R230+0xa000], RZ ;  /* 0x00a000ffe6005388 */ /* 0x0003e20000000c00 */
[C---:B------:R-:W-:Y:S02]  /*7b00*/  @!P6 LEA R176, P2, R0.reuse, c[0x0][0x168], 0x1 ;  /* 0x00005a0000b0ea11 */ /* 0x040fe400078408ff */
[----:B------:R-:W-:Y:S01]  /*7b10*/  IADD3.X R177, R175, UR9, RZ, P1, !PT ;  /* 0x00000009afb17c10 */ /* 0x000fe20008ffe4ff */
[----:B------:R-:W-:Y:S01]  /*7b20*/  @!PT LDS RZ, [RZ] ;  /* 0x00000000fffff984 */ /* 0x000fe20000000800 */
[----:B------:R-:W-:Y:S01]  /*7b30*/  @!PT LDS RZ, [RZ] ;  /* 0x00000000fffff984 */ /* 0x000fe20000000800 */
[----:B------:R-:W-:Y:S01]  /*7b40*/  @!PT LDS RZ, [RZ] ;  /* 0x00000000fffff984 */ /* 0x000fe20000000800 */
[----:B------:R1:W-:Y:S01]  /*7b50*/  @!P5 LDGSTS.E.BYPASS.LTC128B.128 [R230+0xa000], [R172.64+0x80] ;  /* 0x0a000080ace6dfae */ /* 0x0003e2000b901d52 */
[C---:B------:R-:W-:Y:S03]  /*7b60*/  IADD3 R182, P1, R0.reuse, UR23, RZ ;  /* 0x0000001700b67c10 */ /* 0x040fe6000ff3e0ff */
[----:B------:R1:W-:Y:S01]  /*7b70*/  @P4 STS.128 [R230+0xc000], RZ ;  /* 0x00c000ffe6004388 */ /* 0x0003e20000000c00 */
[----:B------:R-:W-:Y:S02]  /*7b80*/  IADD3.X R148, R177, UR9, RZ, P1, !PT ;  /* 0x00000009b1947c10 */ /* 0x000fe40008ffe4ff */
[----:B------:R-:W-:Y:S01]  /*7b90*/  @!P6 LEA.HI.X R177, R0, c[0x0][0x16c], R177, 0x1, P2 ;  /* 0x00005b0000b1ea11 */ /* 0x000fe200010f0cb1 */
[----:B------:R-:W-:Y:S01]  /*7ba0*/  @!PT LDS RZ, [RZ] ;  /* 0x00000000fffff984 */ /* 0x000fe20000000800 */
[----:B------:R-:W-:Y:S01]  /*7bb0*/  @!PT LDS RZ, [RZ] ;  /* 0x00000000fffff984 */ /* 0x000fe20000000800 */
[----:B------:R-:W-:Y:S01]  /*7bc0*/  @!PT LDS RZ, [RZ] ;  /* 0x00000000fffff984 */ /* 0x000fe20000000800 */
[----:B------:R1:W-:Y:S01]  /*7bd0*/  @!P4 LDGSTS.E.BYPASS.LTC128B.128 [R230+0xc000], [R172.64+0x100] ;  /* 0x0c000100ace6cfae */ /* 0x0003e2000b901d52 */
[C---:B------:R-:W-:Y:S03]  /*7be0*/  @!P6 LEA R174, P1, R182.reuse, c[0x0][0x168], 0x1 ;  /* 0x00005a00b6aeea11 */ /* 0x040fe600078208ff */
[----:B------:R1:W-:Y:S01]  /*7bf0*/  @P3 STS.128 [R230+0xe000], RZ ;  /* 0x00e000ffe6003388 */ /* 0x0003e20000000c00 */
[----:B------:R-:W-:Y:S03]  /*7c00*/  @!P6 LEA.HI.X R175, R182, c[0x0][0x16c], R148, 0x1, P1 ;  /* 0x00005b00b6afea11 */ /* 0x000fe600008f0c94 */
        /* <DEDUP_REMOVED lines=64> */
[----:B------:R-:W0:Y:S01]  /*8010*/  LDGDEPBAR ;  /* 0x00000000000079af */ /* 0x000e220000000000 */
[----:B------:R-:W-:-:S05]  /*8020*/  BRA `(.L_x_61) ;  /* 0x000018b000007947 */ /* 0x000fca0003800000 */
.L_x_60:
[----:B------:R-:W2:Y:S01]  /*8030*/  LDL.64 R14, [R1] ;  /* 0x00000000010e7983 */ /* 0x000ea20000100a00 */
[----:B------:R-:W-:Y:S01]  /*8040*/  UIADD3 UR7, UR12, -UR15, URZ ;  /* 0x8000000f0c077290 */ /* 0x000fe2000fffe03f */
[----:B------:R-:W-:Y:S04]  /*8050*/  DEPBAR.LE SB0, 0x0 ;  /* 0x000080000000791a */ /* 0x000fe80000000000 */
[----:B------:R-:W-:Y:S01]  /*8060*/  USHF.R.S32.HI UR6, URZ, 0x1f, UR7 ;  /* 0x0000001f3f067899 */ /* 0x000fe20008011407 */
[----:B------:R-:W-:Y:S01]  /*8070*/  IMAD.U32 R8, RZ, RZ, UR7 ;  /* 0x00000007ff087e24 */ /* 0x000fe2000f8e00ff */
[----:B------:R-:W-:Y:S01]  /*8080*/  BAR.SYNC.DEFER_BLOCKING 0x0 ;  /* 0x0000000000007b1d */ /* 0x000fe20000010000 */
[----:B------:R-:W-:Y:S01]  /*8090*/  IMAD.U32 R6, RZ, RZ, UR7 ;  /* 0x00000007ff067e24 */ /* 0x000fe2000f8e00ff */
[----:B------:R-:W-:Y:S01]  /*80a0*/  UIMAD UR6, UR6, UR4, URZ ;  /* 0x00000004060672a4 */ /* 0x000fe2000f8e023f */
[----:B------:R-:W-:Y:S01]  /*80b0*/  IMAD.U32 R2, RZ, RZ, UR7 ;  /* 0x00000007ff027e24 */ /* 0x000fe2000f8e00ff */
[----:B------:R-:W-:Y:S01]  /*80c0*/  LEA R8, P2, R8, R232, 0x6 ;  /* 0x000000e808087211 */ /* 0x000fe200078430ff */
[----:B------:R-:W-:Y:S01]  /*80d0*/  IMAD.U32 R0, RZ, RZ, UR7 ;  /* 0x00000007ff007e24 */ /* 0x000fe2000f8e00ff */
[----:B------:R-:W-:Y:S01]  /*80e0*/  LEA R6, P1, R6, R238, 0x6 ;  /* 0x000000ee06067211 */ /* 0x000fe200078230ff */
[----:B------:R-:W-:Y:S01]  /*80f0*/  UIMAD.WIDE.U32 UR20, UR7, UR4, URZ ;  /* 0x00000004071472a5 */ /* 0x000fe2000f8e003f */
[----:B------:R-:W-:Y:S01]  /*8100*/  LEA.HI.X.SX32 R9, R2, R233, 0x6, P2 ;  /* 0x000000e902097211 */ /* 0x000fe200010f36ff */
[----:B------:R-:W-:Y:S01]  /*8110*/  UIMAD UR6, UR7, UR5, UR6 ;  /* 0x00000005070672a4 */ /* 0x000fe2000f8e0206 */
[----:B------:R-:W-:Y:S01]  /*8120*/  LEA.HI.X.SX32 R7, R0, R239, 0x6, P1 ;  /* 0x000000ef00077211 */ /* 0x000fe200008f36ff */
[----:B------:R-:W-:Y:S02]  /*8130*/  IMAD.U32 R3, RZ, RZ, UR7 ;  /* 0x00000007ff037e24 */ /* 0x000fe4000f8e00ff */
[----:B------:R-:W-:Y:S01]  /*8140*/  UIADD3 UR6, UR21, UR6, URZ ;  /* 0x0000000615067290 */ /* 0x000fe2000fffe03f */
[----:B------:R-:W-:Y:S02]  /*8150*/  IMAD R0, R9, c[0x0][0x1a0], RZ ;  /* 0x0000680009007a24 */ /* 0x000fe400078e02ff */
[----:B------:R-:W-:Y:S01]  /*8160*/  IMAD.U32 R10, RZ, RZ, UR20 ;  /* 0x00000014ff0a7e24 */ /* 0x000fe2000f8e00ff */
[----:B------:R-:W-:Y:S01]  /*8170*/  LEA R2, P1, R3, R234, 0x6 ;  /* 0x000000ea03027211 */ /* 0x000fe200078230ff */
[----:B------:R-:W-:Y:S02]  /*8180*/  IMAD R7, R7, c[0x0][0x1a0], RZ ;  /* 0x0000680007077a24 */ /* 0x000fe400078e02ff */
[----:B------:R-:W-:Y:S02]  /*8190*/  IMAD.U32 R13, RZ, RZ, UR7 ;  /* 0x00000007ff0d7e24 */ /* 0x000fe4000f8e00ff */
[C---:B------:R-:W-:Y:S02]  /*81a0*/  IMAD R0, R8.reuse, c[0x0][0x1a4], R0 ;  /* 0x0000690008007a24 */ /* 0x040fe400078e0200 */
[----:B------:R-:W-:Y:S01]  /*81b0*/  IMAD.WIDE.U32 R18, R8, c[0x0][0x1a0], RZ ;  /* 0x0000680008127a25 */ /* 0x000fe200078e00ff */
[----:B------:R-:W-:Y:S01]  /*81c0*/  LEA.HI.X.SX32 R3, R13, R235, 0x6, P1 ;  /* 0x000000eb0d037211 */ /* 0x000fe200008f36ff */
[----:B------:R-:W-:Y:S02]  /*81d0*/  @P6 STS.128 [R230+0x10000], RZ ;  /* 0x010000ffe6006388 */ /* 0x000fe40000000c00 */
[C---:B------:R-:W-:Y:S02]  /*81e0*/  IMAD R7, R6.reuse, c[0x0][0x1a4], R7 ;  /* 0x0000690006077a24 */ /* 0x040fe400078e0207 */
[----:B------:R-:W-:Y:S04]  /*81f0*/  IMAD.WIDE.U32 R16, R6, c[0x0][0x1a0], RZ ;  /* 0x0000680006107a25 */ /* 0x000fe800078e00ff */
[----:B------:R-:W-:Y:S01]  /*8200*/  IMAD.U32 R11, RZ, RZ, UR21 ;  /* 0x00000015ff0b7e24 */ /* 0x000fe2000f8e00ff */
[C---:B------:R-:W-:Y:S01]  /*8210*/  LEA R6, P1, R16.reuse, R240, 0x1 ;  /* 0x000000f010067211 */ /* 0x040fe200078208ff */
[----:B------:R-:W-:Y:S01]  /*8220*/  IMAD.U32 R12, RZ, RZ, UR6 ;  /* 0x00000006ff0c7e24 */ /* 0x000fe2000f8e00ff */
[----:B------:R-:W-:Y:S01]  /*8230*/  UIADD3 UR6, UR8, -UR15, URZ ;  /* 0x8000000f08067290 */ /* 0x000fe2000fffe03f */
[----:B------:R-:W-:Y:S02]  /*8240*/  IMAD.IADD R0, R19, 0x1, R0 ;  /* 0x0000000113007824 */ /* 0x000fe400078e0200 */
[----:B------:R-:W-:Y:S02]  /*8250*/  IMAD.IADD R7, R17, 0x1, R7 ;  /* 0x0000000111077824 */ /* 0x000fe400078e0207 */
[----:B------:R-:W-:Y:S02]  /*8260*/  IMAD.U32 R4, RZ, RZ, UR7 ;  /* 0x00000007ff047e24 */ /* 0x000fe4000f8e00ff */
[----:B------:R-:W-:Y:S01]  /*8270*/  IMAD.U32 R5, RZ, RZ, UR7 ;  /* 0x00000007ff057e24 */ /* 0x000fe2000f8e00ff */
[----:B------:R-:W-:Y:S01]  /*8280*/  LEA.HI.X R7, R16, R231, R7, 0x1, P1 ;  /* 0x000000e710077211 */ /* 0x000fe200008f0c07 */
[----:B------:R-:W-:Y:S01]  /*8290*/  IMAD R3, R3, c[0x0][0x1a0], RZ ;  /* 0x0000680003037a24 */ /* 0x000fe200078e02ff */
[----:B------:R-:W-:Y:S01]  /*82a0*/  LEA R4, P0, R4, R236, 0x6 ;  /* 0x000000ec04047211 */ /* 0x000fe200078030ff */
[C---:B------:R-:W-:Y:S03]  /*82b0*/  IMAD.WIDE.U32 R20, R2.reuse, c[0x0][0x1a0], RZ ;  /* 0x0000680002147a25 */ /* 0x040fe600078e00ff */
[----:B------:R-:W-:Y:S01]  /*82c0*/  LEA.HI.X.SX32 R5, R5, R237, 0x6, P0 ;  /* 0x000000ed05057211 */ /* 0x000fe200000f36ff */
[----:B------:R-:W-:Y:S04]  /*82d0*/  IMAD R3, R2, c[0x0][0x1a4], R3 ;  /* 0x0000690002037a24 */ /* 0x000fe800078e0203 */
[----:B------:R-:W-:Y:S02]  /*82e0*/  IMAD R5, R5, c[0x0][0x1a0], RZ ;  /* 0x0000680005057a24 */ /* 0x000fe400078e02ff */
[----:B------:R-:W-:Y:S02]  /*82f0*/  IMAD.IADD R3, R21, 0x1, R3 ;  /* 0x0000000115037824 */ /* 0x000fe400078e0203 */
[----:B------:R-:W-:Y:S01]  /*8300*/  IMAD R5, R4, c[0x0][0x1a4], R5 ;  /* 0x0000690004057a24 */ /* 0x000fe200078e0205 */
[----:B--2---:R-:W-:Y:S01]  /*8310*/  LEA R11, P2, R10, R14, 0x6 ;  /* 0x0000000e0a0b7211 */ /* 0x004fe200078430ff */
[----:B------:R-:W-:Y:S03]  /*8320*/  IMAD.WIDE.U32 R14, R4, c[0x0][0x1a0], RZ ;  /* 0x00006800040e7a25 */ /* 0x000fe600078e00ff */
[----:B------:R-:W-:Y:S01]  /*8330*/  LEA.HI.X R12, R10, R252, R12, 0x6, P2 ;  /* 0x000000fc0a0c7211 */ /* 0x000fe200010f340c */
[----:B------:R-:W-:Y:S01]  /*8340*/  IMAD.IADD R5, R15, 0x1, R5 ;  /* 0x000000010f057824 */ /* 0x000fe200078e0205 */
[-C--:B------:R-:W-:Y:S02]  /*8350*/  LEA R8, P2, R18, R240.reuse, 0x1 ;  /* 0x000000f012087211 */ /* 0x080fe400078408ff */
[-C--:B------:R-:W-:Y:S02]  /*8360*/  LEA R4, P0, R14, R240.reuse, 0x1 ;  /* 0x000000f00e047211 */ /* 0x080fe400078008ff */
[-C--:B------:R-:W-:Y:S02]  /*8370*/  LEA.HI.X R9, R18, R231.reuse, R0, 0x1, P2 ;  /* 0x000000e712097211 */ /* 0x080fe400010f0c00 */
[C---:B------:R-:W-:Y:S02]  /*8380*/  @!P6 LEA R16, P2, R11.reuse, c[0x0][0x170], 0x1 ;  /* 0x00005c000b10ea11 */ /* 0x040fe400078408ff */
[C---:B------:R-:W-:Y:S02]  /*8390*/  IADD3 R10, P1, R11.reuse, UR14, RZ ;  /* 0x0000000e0b0a7c10 */ /* 0x040fe4000ff3e0ff */
[----:B------:R-:W-:Y:S02]  /*83a0*/  @!P6 LEA.HI.X R17, R11, c[0x0][0x174], R12, 0x1, P2 ;  /* 0x00005d000b11ea11 */ /* 0x000fe400010f0c0c */
[-C--:B------:R-:W-:Y:S02]  /*83b0*/  LEA.HI.X R5, R14, R231.reuse, R5, 0x1, P0 ;  /* 0x000000e70e057211 */ /* 0x080fe400000f0c05 */
[----:B------:R-:W-:Y:S01]  /*83c0*/  @!P6 LEA R14, P2, R10, c[0x0][0x170], 0x1 ;  /* 0x00005c000a0eea11 */ /* 0x000fe200078408ff */
[----:B------:R-:W-:Y:S01]  /*83d0*/  @!PT LDS RZ, [RZ] ;  /* 0x00000000fffff984 */ /* 0x000fe20000000800 */
[----:B------:R-:W-:Y:S01]  /*83e0*/  @!PT LDS RZ, [RZ] ;  /* 0x00000000fffff984 */ /* 0x000fe20000000800 */
[----:B------:R-:W-:Y:S01]  /*83f0*/  @!PT LDS RZ, [RZ] ;  /* 0x00000000fffff984 */ /* 0x000fe20000000800 */
[----:B------:R1:W-:Y:S01]  /*8400*/  @!P6 LDGSTS.E.BYPASS.LTC128B.128 [R230+0x10000], [R16.64] ;  /* 0x1000000010e6efae */ /* 0x0003e2000b901d52 */
[----:B------:R-:W-:Y:S02]  /*8410*/  IADD3.X R11, R12, UR11, RZ, P1, !PT ;  /* 0x0000000b0c0b7c10 */ /* 0x000fe40008ffe4ff */
[----:B------:R-:W-:Y:S01]  /*8420*/  LEA R2, P0, R20, R240, 0x1 ;  /* 0x000000f014027211 */ /* 0x000fe200078008ff */
[----:B------:R-:W-:Y:S01]  /*8430*/  @P5 STS.128 [R230+0x12000], RZ ;  /* 0x012000ffe6005388 */ /* 0x000fe20000000c00 */
[----:B------:R-:W-:Y:S02]  /*8440*/  @!P6 LEA.HI.X R15, R10, c[0x0][0x174], R11, 0x1, P2 ;  /* 0x00005d000a0fea11 */ /* 0x000fe400010f0c0b */
[----:B------:R-:W-:Y:S01]  /*8450*/  LEA.HI.X R3, R20, R231, R3, 0x1, P0 ;  /* 0x000000e714037211 */ /* 0x000fe200000f0c03 */
[----:B------:R-:W-:Y:S01]  /*8460*/  @!PT LDS RZ, [RZ] ;  /* 0x00000000fffff984 */ /* 0x000fe20000000800 */
[----:B------:R-:W-:Y:S01]  /*8470*/  @!PT LDS RZ, [RZ] ;  /* 0x00000000fffff984 */ /* 0x000fe20000000800 */
[----:B------:R-:W-:Y:S01]  /*8480*/  @!PT LDS RZ, [RZ] ;  /* 0x00000000fffff984 */ /* 0x000fe20000000800 */
[----:B------:R2:W-:Y:S01]  /*8490*/  @!P5 LDGSTS.E.BYPASS.LTC128B.128 [R230+0x12000], [R8.64+0x80] ;  /* 0x1200008008e6dfae */ /* 0x0005e2000b901d52 */
[----:B------:R-:W-:Y:S03]  /*84a0*/  IADD3 R0, P0, R10, UR14, RZ ;  /* 0x0000000e0a007c10 */ /* 0x000fe6000ff1e0ff */
[----:B------:R-:W-:Y:S01]  /*84b0*/  @P4 STS.128 [R230+0x14000], RZ ;  /* 0x014000ffe6004388 */ /* 0x000fe20000000c00 */
[C---:B------:R-:W-:Y:S02]  /*84c0*/  @!P6 LEA R12, P2, R0.reuse, c[0x0][0x170], 0x1 ;  /* 0x00005c00000cea11 */ /* 0x040fe400078408ff */
[----:B------:R-:W-:Y:S01]  /*84d0*/  IADD3.X R11, R11, UR11, RZ, P0, !PT ;  /* 0x0000000b0b0b7c10 */ /* 0x000fe200087fe4ff */
[----:B------:R-:W-:Y:S01]  /*84e0*/  @!PT LDS RZ, [RZ] ;  /* 0x00000000fffff984 */ /* 0x000fe20000000800 */
[----:B------:R-:W-:Y:S01]  /*84f0*/  @!PT LDS RZ, [RZ] ;  /* 0x00000000fffff984 */ /* 0x000fe20000000800 */
[----:B------:R-:W-:Y:S01]  /*8500*/  @!PT LDS RZ, [RZ] ;  /* 0x00000000fffff984 */ /* 0x000fe20000000800 */
[----:B------:R2:W-:Y:S01]  /*8510*/  @!P4 LDGSTS.E.BYPASS.LTC128B.128 [R230+0x14000], [R8.64+0x100] ;  /* 0x1400010008e6cfae */ /* 0x0005e2000b901d52 */
[C---:B------:R-:W-:Y:S02]  /*8520*/  IADD3 R18, P1, R0.reuse, UR14, RZ ;  /* 0x0000000e00127c10 */ /* 0x040fe4000ff3e0ff */
[----:B------:R-:W-:Y:S01]  /*8530*/  @!P6 LEA.HI.X R13, R0, c[0x0][0x174], R11, 0x1, P2 ;  /* 0x00005d00000dea11 */ /* 0x000fe200010f0c0b */
[----:B------:R-:W-:Y:S01]  /*8540*/  @P3 STS.128 [R230+0x16000], RZ ;  /* 0x016000ffe6003388 */ /* 0x000fe20000000c00 */
[----:B------:R-:W-:Y:S01]  /*8550*/  IADD3.X R19, R11, UR11, RZ, P1, !PT ;  /* 0x0000000b0b137c10 */ /* 0x000fe20008ffe4ff */
[----:B------:R-:W-:Y:S01]  /*8560*/  IMAD.U32 R0, RZ, RZ, UR6 ;  /* 0x00000006ff007e24 */ /* 0x000fe2000f8e00ff */
[C---:B------:R-:W-:Y:S01]  /*8570*/  @!P6 LEA R10, P0, R18.reuse, c[0x0][0x170], 0x1 ;  /* 0x00005c00120aea11 */ /* 0x040fe200078008ff */
[----:B------:R-:W-:Y:S01]  /*8580*/  @!PT LDS RZ, [RZ] ;  /* 0x00000000fffff984 */ /* 0x000fe20000000800 */
[----:B------:R-:W-:Y:S01]  /*8590*/  @!PT LDS RZ, [RZ] ;  /* 0x00000000fffff984 */ /* 0x000fe20000000800 */
[----:B------:R-:W-:Y:S01]  /*85a0*/  @!PT LDS RZ, [RZ] ;  /* 0x00000000fffff984 */ /* 0x000fe20000000800 */
[----:B------:R2:W-:Y:S03]  /*85b0*/  @!P3 LDGSTS.E.BYPASS.LTC128B.128 [R230+0x16000], [R8.64+0x180] ;  /* 0x1600018008e6bfae */ /* 0x0005e6000b901d52 */
[----:B------:R-:W-:Y:S01]  /*85c0*/  @!P6 LEA.HI.X R11, R18, c[0x0][0x174], R19, 0x1, P0 ;  /* 0x00005d00120bea11 */ /* 0x000fe200000f0c13 */
[----:B------:R-:W-:Y:S04]  /*85d0*/  @P6 STS.128 [R230+0x10800], RZ ;  /* 0x010800ffe6006388 */ /* 0x000fe80000000c00 */
[----:B------:R-:W-:Y:S01]  /*85e0*/  @!PT LDS RZ, [RZ] ;  /* 0x00000000fffff984 */ /* 0x000fe20000000800 */
[----:B------:R-:W-:Y:S01]  /*85f0*/  @!PT LDS RZ, [RZ] ;  /* 0x00000000fffff984 */ /* 0x000fe20000000800 */
[----:B------:R-:W-:Y:S01]  /*8600*/  @!PT LDS RZ, [RZ] ;  /* 0x00000000fffff984 */ /* 0x000fe20000000800 */
[----:B------:R3:W-:Y:S04]  /*8610*/  @!P6 LDGSTS.E.BYPASS.LTC128B.128 [R230+0x10800], [R14.64] ;  /* 0x108000000ee6efae */ /* 0x0007e8000b901d52 */
[----:B------:R-:W-:Y:S04]  /*8620*/  @P5 STS.128 [R230+0x12800], RZ ;  /* 0x012800ffe6005388 */ /* 0x000fe80000000c00 */
[----:B------:R-:W-:Y:S01]  /*8630*/  @!PT LDS RZ, [RZ] ;  /* 0x00000000fffff984 */ /* 0x000fe20000000800 */
[----:B------:R-:W-:Y:S01]  /*8640*/  @!PT LDS RZ, [RZ] ;  /* 0x00000000fffff984 */ /* 0x000fe20000000800 */
[----:B------:R-:W-:Y:S01]  /*8650*/  @!PT LDS RZ, [RZ] ;  /* 0x00000000fffff984 */ /* 0x000fe20000000800 */
[----:B------:R4:W-:Y:S04]  /*8660*/  @!P5 LDGSTS.E.BYPASS.LTC128B.128 [R230+0x12800], [R6.64+0x80] ;  /* 0x1280008006e6dfae */ /* 0x0009e8000b901d52 */
        /* <DEDUP_REMOVED lines=50> */
[----:B------:R-:W-:Y:S04]  /*8990*/  LDSM.16.M88.4 R32, [R210] ;  /* 0x00000000d220783b */ /* 0x000fe80000000200 */
[----:B--2---:R-:W4:Y:S04]  /*89a0*/  LDSM.16.M88.4 R8, [R151+0x8000] ;  /* 0x008000009708783b */ /* 0x004f280000000200 */
[----:B-1----:R-:W3:Y:S04]  /*89b0*/  LDSM.16.M88.4 R16, [R151+0x8800] ;  /* 0x008800009710783b */ /* 0x002ee80000000200 */
[----:B------:R-:W1:Y:S04]  /*89c0*/  LDSM.16.M88.4 R24, [R151+0x9000] ;  /* 0x009000009718783b */ /* 0x000e680000000200 */
[----:B------:R-:W0:Y:S04]  /*89d0*/  LDGDEPBAR ;  /* 0x00000000000079af */ /* 0x000e280000000000 */
[----:B------:R-:W2:Y:S01]  /*89e0*/  LDSM.16.M88.4 R168, [R151+0x9800] ;  /* 0x0098000097a8783b */ /* 0x000ea20000000200 */
[C---:B-----5:R-:W-:Y:S03]  /*89f0*/  LEA R2, P1, R0.reuse, R236, 0x6 ;  /* 0x000000ec00027211 */ /* 0x060fe600078230ff */
[----:B------:R-:W-:Y:S01]  /*8a00*/  LDSM.16.M88.4 R172, [R211] ;  /* 0x00000000d3ac783b */ /* 0x000fe20000000200 */
[----:B------:R-:W-:Y:S03]  /*8a10*/  LEA.HI.X.SX32 R3, R0, R237, 0x6, P1 ;  /* 0x000000ed00037211 */ /* 0x000fe600008f36ff */
[----:B------:R-:W5:Y:S04]  /*8a20*/  LDSM.16.M88.4 R176, [R214] ;  /* 0x00000000d6b0783b */ /* 0x000f680000000200 */
[----:B------:R-:W1:Y:S01]  /*8a30*/  LDSM.16.M88.4 R180, [R229] ;  /* 0x00000000e5b4783b */ /* 0x000e620000000200 */
[----:B------:R-:W-:Y:S03]  /*8a40*/  IMAD R3, R3, c[0x0][0x198], RZ ;  /* 0x0000660003037a24 */ /* 0x000fe600078e02ff */
[----:B------:R-:W1:Y:S01]  /*8a50*/  LDSM.16.M88.4 R184, [R228] ;  /* 0x00000000e4b8783b */ /* 0x000e620000000200 */
[----:B------:R-:W-:Y:S03]  /*8a60*/  IMAD R3, R2, c[0x0][0x19c], R3 ;  /* 0x0000670002037a24 */ /* 0x000fe600078e0203 */
[----:B------:R-:W2:Y:S01]  /*8a70*/  LDSM.16.M88.4 R188, [R227] ;  /* 0x00000000e3bc783b */ /* 0x000ea20000000200 */
[C---:B----4-:R-:W-:Y:S03]  /*8a80*/  HMMA.16816.F32 R4, R32.reuse, R8, RZ ;  /* 0x000000082004723c */ /* 0x050fe600000018ff */
[----:B------:R-:W-:Y:S04]  /*8a90*/  LDSM.16.M88.4 R192, [R213] ;  /* 0x00000000d5c0783b */ /* 0x000fe80000000200 */
[----:B------:R-:W4:Y:S01]  /*8aa0*/  LDSM.16.M88.4 R196, [R209+0x8000] ;  /* 0x00800000d1c4783b */ /* 0x000f220000000200 */
[C---:B------:R-:W-:Y:S03]  /*8ab0*/  HMMA.16816.F32 R8, R32.reuse, R10, RZ ;  /* 0x0000000a2008723c */ /* 0x040fe600000018ff */
[----:B------:R-:W-:Y:S05]  /*8ac0*/  LDSM.16.M88.4 R200, [R209+0x9800] ;  /* 0x00980000d1c8783b */ /* 0x000fea0000000200 */
[C---:B---3--:R-:W-:Y:S08]  /*8ad0*/  HMMA.16816.F32 R12, R32.reuse, R16, RZ ;  /* 0x00000010200c723c */ /* 0x048ff000000018ff */
[C---:B------:R-:W-:Y:S08]  /*8ae0*/  HMMA.16816.F32 R16, R32.reuse, R18, RZ ;  /* 0x000000122010723c */ /* 0x040ff000000018ff */
[C---:B-1----:R-:W-:Y:S08]  /*8af0*/  HMMA.16816.F32 R20, R32.reuse, R24, RZ ;  /* 0x000000182014723c */ /* 0x042ff000000018ff */
[C---:B------:R-:W-:Y:S08]  /*8b00*/  HMMA.16816.F32 R24, R32.reuse, R26, RZ ;  /* 0x0000001a2018723c */ /* 0x040ff000000018ff */
[C---:B--2---:R-:W-:Y:S08]  /*8b10*/  HMMA.16816.F32 R28, R32.reuse, R168, RZ ;  /* 0x000000a8201c723c */ /* 0x044ff000000018ff */
[----:B------:R-:W-:Y:S01]  /*8b20*/  HMMA.16816.F32 R32, R32, R170, RZ ;  /* 0x000000aa2020723c */ /* 0x000fe200000018ff */
[----:B------:R-:W1:Y:S07]  /*8b30*/  LDSM.16.M88.4 R168, [R209+0x8800] ;  /* 0x00880000d1a8783b */ /* 0x000e6e0000000200 */
[C---:B-----5:R-:W-:Y:S08]  /*8b40*/  HMMA.16816.F32 R4, R172.reuse, R176, R4 ;  /* 0x000000b0ac04723c */ /* 0x060ff00000001804 */
[C---:B------:R-:W-:Y:S01]  /*8b50*/  HMMA.16816.F32 R8, R172.reuse, R178, R8 ;  /* 0x000000b2ac08723c */ /* 0x040fe20000001808 */
[----:B------:R-:W2:Y:S07]  /*8b60*/  LDSM.16.M88.4 R176, [R209+0x9000] ;  /* 0x00900000d1b0783b */ /* 0x000eae0000000200 */
[C---:B------:R-:W-:Y:S08]  /*8b70*/  HMMA.16816.F32 R12, R172.reuse, R180, R12 ;  /* 0x000000b4ac0c723c */ /* 0x040ff0000000180c */
[C---:B------:R-:W-:Y:S01]  /*8b80*/  HMMA.16816.F32 R16, R172.reuse, R182, R16 ;  /* 0x000000b6ac10723c */ /* 0x040fe20000001810 */
[----:B------:R-:W-:Y:S07]  /*8b90*/  LDSM.16.M88.4 R180, [R208] ;  /* 0x00000000d0b4783b */ /* 0x000fee0000000200 */
[C---:B------:R-:W-:Y:S08]  /*8ba0*/  HMMA.16816.F32 R20, R172.reuse, R184, R20 ;  /* 0x000000b8ac14723c */ /* 0x040ff00000001814 */
[C---:B------:R-:W-:Y:S01]  /*8bb0*/  HMMA.16816.F32 R24, R172.reuse, R186, R24 ;  /* 0x000000baac18723c */ /* 0x040fe20000001818 */
[----:B------:R-:W-:Y:S07]  /*8bc0*/  LDSM.16.M88.4 R184, [R208+0x800] ;  /* 0x00080000d0b8783b */ /* 0x000fee0000000200 */
[C---:B------:R-:W-:Y:S08]  /*8bd0*/  HMMA.16816.F32 R28, R172.reuse, R188, R28 ;  /* 0x000000bcac1c723c */ /* 0x040ff0000000181c */
[----:B------:R-:W-:Y:S01]  /*8be0*/  HMMA.16816.F32 R32, R172, R190, R32 ;  /* 0x000000beac20723c */ /* 0x000fe20000001820 */
[----:B------:R-:W3:Y:S04]  /*8bf0*/  LDSM.16.M88.4 R172, [R212] ;  /* 0x00000000d4ac783b */ /* 0x000ee80000000200 */
[----:B------:R-:W5:Y:S03]  /*8c00*/  LDSM.16.M88.4 R188, [R208+0x1000] ;  /* 0x00100000d0bc783b */ /* 0x000f660000000200 */
[C---:B----4-:R-:W-:Y:S08]  /*8c10*/  HMMA.16816.F32 R4, R192.reuse, R196, R4 ;  /* 0x000000c4c004723c */ /* 0x050ff00000001804 */
[C---:B------:R-:W-:Y:S01]  /*8c20*/  HMMA.16816.F32 R8, R192.reuse, R198, R8 ;  /* 0x000000c6c008723c */ /* 0x040fe20000001808 */
[----:B------:R-:W4:Y:S07]  /*8c30*/  LDSM.16.M88.4 R196, [R208+0x1800] ;  /* 0x00180000d0c4783b */ /* 0x000f2e0000000200 */
[C---:B-1----:R-:W-:Y:S08]  /*8c40*/  HMMA.16816.F32 R12, R192.reuse, R168, R12 ;  /* 0x000000a8c00c723c */ /* 0x042ff0000000180c */
[C---:B------:R-:W-:Y:S01]  /*8c50*/  HMMA.16816.F32 R16, R192.reuse, R170, R16 ;  /* 0x000000aac010723c */ /* 0x040fe20000001810 */
[----:B------:R-:W-:Y:S07]  /*8c60*/  LDSM.16.M88.4 R168, [R210+0x2000] ;  /* 0x00200000d2a8783b */ /* 0x000fee0000000200 */
[C---:B--2---:R-:W-:Y:S08]  /*8c70*/  HMMA.16816.F32 R20, R192.reuse, R176, R20 ;  /* 0x000000b0c014723c */ /* 0x044ff00000001814 */
[C---:B------:R-:W-:Y:S01]  /*8c80*/  HMMA.16816.F32 R24, R192.reuse, R178, R24 ;  /* 0x000000b2c018723c */ /* 0x040fe20000001818 */
[----:B------:R-:W1:Y:S07]  /*8c90*/  LDSM.16.M88.4 R176, [R151+0xa000] ;  /* 0x00a0000097b0783b */ /* 0x000e6e0000000200 */
[C---:B------:R-:W-:Y:S08]  /*8ca0*/  HMMA.16816.F32 R28, R192.reuse, R200, R28 ;  /* 0x000000c8c01c723c */ /* 0x040ff0000000181c */
[----:B------:R-:W-:Y:S01]  /*8cb0*/  HMMA.16816.F32 R32, R192, R202, R32 ;  /* 0x000000cac020723c */ /* 0x000fe20000001820 */
[----:B------:R-:W-:Y:S04]  /*8cc0*/  LDSM.16.M88.4 R192, [R226] ;  /* 0x00000000e2c0783b */ /* 0x000fe80000000200 */
[----:B------:R-:W-:Y:S03]  /*8cd0*/  LDSM.16.M88.4 R200, [R223] ;  /* 0x00000000dfc8783b */ /* 0x000fe60000000200 */
[C---:B---3--:R-:W-:Y:S08]  /*8ce0*/  HMMA.16816.F32 R4, R172.reuse, R180, R4 ;  /* 0x000000b4ac04723c */ /* 0x048ff00000001804 */
[C---:B------:R-:W-:Y:S01]  /*8cf0*/  HMMA.16816.F32 R8, R172.reuse, R182, R8 ;  /* 0x000000b6ac08723c */ /* 0x040fe20000001808 */
[----:B------:R-:W2:Y:S07]  /*8d00*/  LDSM.16.M88.4 R180, [R151+0xa800] ;  /* 0x00a8000097b4783b */ /* 0x000eae0000000200 */
[C---:B------:R-:W-:Y:S08]  /*8d10*/  HMMA.16816.F32 R12, R172.reuse, R184, R12 ;  /* 0x000000b8ac0c723c */ /* 0x040ff0000000180c */
[C---:B------:R-:W-:Y:S01]  /*8d20*/  HMMA.16816.F32 R16, R172.reuse, R186, R16 ;  /* 0x000000baac10723c */ /* 0x040fe20000001810 */
[----:B------:R-:W3:Y:S07]  /*8d30*/  LDSM.16.M88.4 R184, [R151+0xb000] ;  /* 0x00b0000097b8783b */ /* 0x000eee0000000200 */
[C---:B-----5:R-:W-:Y:S08]  /*8d40*/  HMMA.16816.F32 R20, R172.reuse, R188, R20 ;  /* 0x000000bcac14723c */ /* 0x060ff00000001814 */
[C---:B------:R-:W-:Y:S01]  /*8d50*/  HMMA.16816.F32 R24, R172.reuse, R190, R24 ;  /* 0x000000beac18723c */ /* 0x040fe20000001818 */
[----:B------:R-:W-:Y:S07]  /*8d60*/  LDSM.16.M88.4 R188, [R211+0x2000] ;  /* 0x00200000d3bc783b */ /* 0x000fee0000000200 */
[C---:B----4-:R-:W-:Y:S08]  /*8d70*/  HMMA.16816.F32 R28, R172.reuse, R196, R28 ;  /* 0x000000c4ac1c723c */ /* 0x050ff0000000181c */
[----:B------:R-:W-:Y:S01]  /*8d80*/  HMMA.16816.F32 R32, R172, R198, R32 ;  /* 0x000000c6ac20723c */ /* 0x000fe20000001820 */
[----:B------:R-:W4:Y:S04]  /*8d90*/  LDSM.16.M88.4 R172, [R151+0xb800] ;  /* 0x00b8000097ac783b */ /* 0x000f280000000200 */
[----:B------:R-:W5:Y:S03]  /*8da0*/  LDSM.16.M88.4 R196, [R225] ;  /* 0x00000000e1c4783b */ /* 0x000f660000000200 */
[C---:B-1----:R-:W-:Y:S08]  /*8db0*/  HMMA.16816.F32 R4, R168.reuse, R176, R4 ;  /* 0x000000b0a804723c */ /* 0x042ff00000001804 */
[C---:B------:R-:W-:Y:S01]  /*8dc0*/  HMMA.16816.F32 R8, R168.reuse, R178, R8 ;  /* 0x000000b2a808723c */ /* 0x040fe20000001808 */
[----:B------:R-:W1:Y:S07]  /*8dd0*/  LDSM.16.M88.4 R176, [R224] ;  /* 0x00000000e0b0783b */ /* 0x000e6e0000000200 */
[C---:B--2---:R-:W-:Y:S08]  /*8de0*/  HMMA.16816.F32 R12, R168.reuse, R180, R12 ;  /* 0x000000b4a80c723c */ /* 0x044ff0000000180c */
[C---:B------:R-:W-:Y:S01]  /*8df0*/  HMMA.16816.F32 R16, R168.reuse, R182, R16 ;  /* 0x000000b6a810723c */ /* 0x040fe20000001810 */
[----:B------:R-:W-:Y:S07]  /*8e00*/  LDSM.16.M88.4 R180, [R209+0xa800] ;  /* 0x00a80000d1b4783b */ /* 0x000fee0000000200 */
[C---:B---3--:R-:W-:Y:S08]  /*8e10*/  HMMA.16816.F32 R20, R168.reuse, R184, R20 ;  /* 0x000000b8a814723c */ /* 0x048ff00000001814 */
[C---:B------:R-:W-:Y:S01]  /*8e20*/  HMMA.16816.F32 R24, R168.reuse, R186, R24 ;  /* 0x000000baa818723c */ /* 0x040fe20000001818 */
[----:B------:R-:W-:Y:S07]  /*8e30*/  LDSM.16.M88.4 R184, [R209+0xb800] ;  /* 0x00b80000d1b8783b */ /* 0x000fee0000000200 */
[C---:B----4-:R-:W-:Y:S08]  /*8e40*/  HMMA.16816.F32 R28, R168.reuse, R172, R28 ;  /* 0x000000aca81c723c */ /* 0x050ff0000000181c */
[----:B------:R-:W-:Y:S01]  /*8e50*/  HMMA.16816.F32 R32, R168, R174, R32 ;  /* 0x000000aea820723c */ /* 0x000fe20000001820 */
[----:B------:R-:W-:Y:S04]  /*8e60*/  LDSM.16.M88.4 R168, [R213+0x2000] ;  /* 0x00200000d5a8783b */ /* 0x000fe80000000200 */
[----:B------:R-:W2:Y:S03]  /*8e70*/  LDSM.16.M88.4 R172, [R209+0xa000] ;  /* 0x00a00000d1ac783b */ /* 0x000ea60000000200 */
[C---:B------:R-:W-:Y:S08]  /*8e80*/  HMMA.16816.F32 R4, R188.reuse, R192, R4 ;  /* 0x000000c0bc04723c */ /* 0x040ff00000001804 */
[C---:B------:R-:W-:Y:S01]  /*8e90*/  HMMA.16816.F32 R8, R188.reuse, R194, R8 ;  /* 0x000000c2bc08723c */ /* 0x040fe20000001808 */
[----:B------:R-:W-:Y:S07]  /*8ea0*/  LDSM.16.M88.4 R192, [R212+0x2000] ;  /* 0x00200000d4c0783b */ /* 0x000fee0000000200 */
[C---:B-----5:R-:W-:Y:S08]  /*8eb0*/  HMMA.16816.F32 R12, R188.reuse, R196, R12 ;  /* 0x000000c4bc0c723c */ /* 0x060ff0000000180c */
[C---:B------:R-:W-:Y:S01]  /*8ec0*/  HMMA.16816.F32 R16, R188.reuse, R198, R16 ;  /* 0x000000c6bc10723c */ /* 0x040fe20000001810 */
[----:B------:R-:W-:Y:S07]  /*8ed0*/  LDSM.16.M88.4 R196, [R208+0x2000] ;  /* 0x00200000d0c4783b */ /* 0x000fee0000000200 */
[C---:B-1----:R-:W-:Y:S08]  /*8ee0*/  HMMA.16816.F32 R20, R188.reuse, R176, R20 ;  /* 0x000000b0bc14723c */ /* 0x042ff00000001814 */
[C---:B------:R-:W-:Y:S01]  /*8ef0*/  HMMA.16816.F32 R24, R188.reuse, R178, R24 ;  /* 0x000000b2bc18723c */ /* 0x040fe20000001818 */
[----:B------:R-:W1:Y:S07]  /*8f00*/  LDSM.16.M88.4 R176, [R209+0xb000] ;  /* 0x00b00000d1b0783b */ /* 0x000e6e0000000200 */
[C---:B------:R-:W-:Y:S08]  /*8f10*/  HMMA.16816.F32 R28, R188.reuse, R200, R28 ;  /* 0x000000c8bc1c723c */ /* 0x040ff0000000181c */
[----:B------:R-:W-:Y:S01]  /*8f20*/  HMMA.16816.F32 R32, R188, R202, R32 ;  /* 0x000000cabc20723c */ /* 0x000fe20000001820 */
[----:B------:R-:W3:Y:S04]  /*8f30*/  LDSM.16.M88.4 R188, [R208+0x2800] ;  /* 0x00280000d0bc783b */ /* 0x000ee80000000200 */
[----:B------:R-:W-:Y:S03]  /*8f40*/  LDSM.16.M88.4 R200, [R208+0x3800] ;  /* 0x00380000d0c8783b */ /* 0x000fe60000000200 */
[C---:B--2---:R-:W-:Y:S08]  /*8f50*/  HMMA.16816.F32 R4, R168.reuse, R172, R4 ;  /* 0x000000aca804723c */ /* 0x044ff00000001804 */
[C---:B------:R-:W-:Y:S01]  /*8f60*/  HMMA.16816.F32 R8, R168.reuse, R174, R8 ;  /* 0x000000aea808723c */ /* 0x040fe20000001808 */
[----:B------:R-:W2:Y:S07]  /*8f70*/  LDSM.16.M88.4 R172, [R208+0x3000] ;  /* 0x00300000d0ac783b */ /* 0x000eae0000000200 */
[C---:B------:R-:W-:Y:S08]  /*8f80*/  HMMA.16816.F32 R12, R168.reuse, R180, R12 ;  /* 0x000000b4a80c723c */ /* 0x040ff0000000180c */
[C---:B------:R-:W-:Y:S01]  /*8f90*/  HMMA.16816.F32 R16, R168.reuse, R182, R16 ;  /* 0x000000b6a810723c */ /* 0x040fe20000001810 */
[----:B------:R-:W-:Y:S07]  /*8fa0*/  LDSM.16.M88.4 R180, [R151+0xc800] ;  /* 0x00c8000097b4783b */ /* 0x000fee0000000200 */
[C---:B-1----:R-:W-:Y:S08]  /*8fb0*/  HMMA.16816.F32 R20, R168.reuse, R176, R20 ;  /* 0x000000b0a814723c */ /* 0x042ff00000001814 */
[C---:B------:R-:W-:Y:S01]  /*8fc0*/  HMMA.16816.F32 R24, R168.reuse, R178, R24 ;  /* 0x000000b2a818723c */ /* 0x040fe20000001818 */
[----:B------:R-:W-:Y:S07]  /*8fd0*/  LDSM.16.M88.4 R176, [R151+0xc000] ;  /* 0x00c0000097b0783b */ /* 0x000fee0000000200 */
[C---:B------:R-:W-:Y:S08]  /*8fe0*/  HMMA.16816.F32 R28, R168.reuse, R184, R28 ;  /* 0x000000b8a81c723c */ /* 0x040ff0000000181c */
[----:B------:R-:W-:Y:S01]  /*8ff0*/  HMMA.16816.F32 R32, R168, R186, R32 ;  /* 0x000000baa820723c */ /* 0x000fe20000001820 */
[----:B------:R-:W1:Y:S04]  /*9000*/  LDSM.16.M88.4 R168, [R210+0x4000] ;  /* 0x00400000d2a8783b */ /* 0x000e680000000200 */
[----:B------:R-:W4:Y:S03]  /*9010*/  LDSM.16.M88.4 R184, [R151+0xd000] ;  /* 0x00d0000097b8783b */ /* 0x000f260000000200 */
[C---:B------:R-:W-:Y:S08]  /*9020*/  HMMA.16816.F32 R4, R192.reuse, R196, R4 ;  /* 0x000000c4c004723c */ /* 0x040ff00000001804 */
[C---:B------:R-:W-:Y:S01]  /*9030*/  HMMA.16816.F32 R8, R192.reuse, R198, R8 ;  /* 0x000000c6c008723c */ /* 0x040fe20000001808 */
[----:B------:R-:W5:Y:S07]  /*9040*/  LDSM.16.M88.4 R196, [R151+0xd800] ;  /* 0x00d8000097c4783b */ /* 0x000f6e0000000200 */
[C---:B---3--:R-:W-:Y:S08]  /*9050*/  HMMA.16816.F32 R12, R192.reuse, R188, R12 ;  /* 0x000000bcc00c723c */ /* 0x048ff0000000180c */
[C---:B------:R-:W-:Y:S01]  /*9060*/  HMMA.16816.F32 R16, R192.reuse, R190, R16 ;  /* 0x000000bec010723c */ /* 0x040fe20000001810 */
[----:B------:R-:W-:Y:S07]  /*9070*/  LDSM.16.M88.4 R188, [R222] ;  /* 0x00000000debc783b */ /* 0x000fee0000000200 */
[C---:B--2---:R-:W-:Y:S08]  /*9080*/  HMMA.16816.F32 R20, R192.reuse, R172, R20 ;  /* 0x000000acc014723c */ /* 0x044ff00000001814 */
[C---:B------:R-:W-:Y:S01]  /*9090*/  HMMA.16816.F32 R24, R192.reuse, R174, R24 ;  /* 0x000000aec018723c */ /* 0x040fe20000001818 */
[----:B------:R-:W2:Y:S07]  /*90a0*/  LDSM.16.M88.4 R172, [R211+0x4000] ;  /* 0x00400000d3ac783b */ /* 0x000eae0000000200 */
[C---:B------:R-:W-:Y:S08]  /*90b0*/  HMMA.16816.F32 R28, R192.reuse, R200, R28 ;  /* 0x000000c8c01c723c */ /* 0x040ff0000000181c */
[----:B------:R-:W-:Y:S01]  /*90c0*/  HMMA.16816.F32 R32, R192, R202, R32 ;  /* 0x000000cac020723c */ /* 0x000fe20000001820 */
[----:B------:R-:W-:Y:S04]  /*90d0*/  LDSM.16.M88.4 R192, [R209+0xc000] ;  /* 0x00c00000d1c0783b */ /* 0x000fe80000000200 */
[----:B------:R-:W-:Y:S03]  /*90e0*/  LDSM.16.M88.4 R200, [R209+0xd800] ;  /* 0x00d80000d1c8783b */ /* 0x000fe60000000200 */
[C---:B-1----:R-:W-:Y:S08]  /*90f0*/  HMMA.16816.F32 R4, R168.reuse, R176, R4 ;  /* 0x000000b0a804723c */ /* 0x042ff00000001804 */
[C---:B------:R-:W-:Y:S01]  /*9100*/  HMMA.16816.F32 R8, R168.reuse, R178, R8 ;  /* 0x000000b2a808723c */ /* 0x040fe20000001808 */
[----:B------:R-:W1:Y:S07]  /*9110*/  LDSM.16.M88.4 R176, [R221] ;  /* 0x00000000ddb0783b */ /* 0x000e6e0000000200 */
[C---:B------:R-:W-:Y:S08]  /*9120*/  HMMA.16816.F32 R12, R168.reuse, R180, R12 ;  /* 0x000000b4a80c723c */ /* 0x040ff0000000180c */
[C---:B------:R-:W-:Y:S01]  /*9130*/  HMMA.16816.F32 R16, R168.reuse, R182, R16 ;  /* 0x000000b6a810723c */ /* 0x040fe20000001810 */
[----:B------:R-:W3:Y:S07]  /*9140*/  LDSM.16.M88.4 R180, [R220] ;  /* 0x00000000dcb4783b */ /* 0x000eee0000000200 */
[C---:B----4-:R-:W-:Y:S08]  /*9150*/  HMMA.16816.F32 R20, R168.reuse, R184, R20 ;  /* 0x000000b8a814723c */ /* 0x050ff00000001814 */
[C---:B------:R-:W-:Y:S01]  /*9160*/  HMMA.16816.F32 R24, R168.reuse, R186, R24 ;  /* 0x000000baa818723c */ /* 0x040fe20000001818 */
[----:B------:R-:W-:Y:S07]  /*9170*/  LDSM.16.M88.4 R184, [R213+0x4000] ;  /* 0x00400000d5b8783b */ /* 0x000fee0000000200 */
[C---:B-----5:R-:W-:Y:S08]  /*9180*/  HMMA.16816.F32 R28, R168.reuse, R196, R28 ;  /* 0x000000c4a81c723c */ /* 0x060ff0000000181c */
[----:B------:R-:W-:Y:S01]  /*9190*/  HMMA.16816.F32 R32, R168, R198, R32 ;  /* 0x000000c6a820723c */ /* 0x000fe20000001820 */
[----:B------:R-:W4:Y:S04]  /*91a0*/  LDSM.16.M88.4 R168, [R219] ;  /* 0x00000000dba8783b */ /* 0x000f280000000200 */
[----:B------:R-:W5:Y:S03]  /*91b0*/  LDSM.16.M88.4 R196, [R209+0xc800] ;  /* 0x00c80000d1c4783b */ /* 0x000f660000000200 */
[C---:B--2---:R-:W-:Y:S08]  /*91c0*/  HMMA.16816.F32 R4, R172.reuse, R188, R4 ;  /* 0x000000bcac04723c */ /* 0x044ff00000001804 */
[C---:B------:R-:W-:Y:S01]  /*91d0*/  HMMA.16816.F32 R8, R172.reuse, R190, R8 ;  /* 0x000000beac08723c */ /* 0x040fe20000001808 */
[----:B------:R-:W2:Y:S07]  /*91e0*/  LDSM.16.M88.4 R188, [R209+0xd000] ;  /* 0x00d00000d1bc783b */ /* 0x000eae0000000200 */
[C---:B-1----:R-:W-:Y:S08]  /*91f0*/  HMMA.16816.F32 R12, R172.reuse, R176, R12 ;  /* 0x000000b0ac0c723c */ /* 0x042ff0000000180c */
        /* <DEDUP_REMOVED lines=8> */
[----:B------:R-:W1:Y:S03]  /*9280*/  LDSM.16.M88.4 R172, [R208+0x4000] ;  /* 0x00400000d0ac783b */ /* 0x000e660000000200 */
[C---:B------:R-:W-:Y:S08]  /*9290*/  HMMA.16816.F32 R4, R184.reuse, R192, R4 ;  /* 0x000000c0b804723c */ /* 0x040ff00000001804 */
[C---:B------:R-:W-:Y:S01]  /*92a0*/  HMMA.16816.F32 R8, R184.reuse, R194, R8 ;  /* 0x000000c2b808723c */ /* 0x040fe20000001808 */
[----:B------:R-:W3:Y:S07]  /*92b0*/  LDSM.16.M88.4 R192, [R208+0x5800] ;  /* 0x00580000d0c0783b */ /* 0x000eee0000000200 */
[C---:B-----5:R-:W-:Y:S08]  /*92c0*/  HMMA.16816.F32 R12, R184.reuse, R196, R12 ;  /* 0x000000c4b80c723c */ /* 0x060ff0000000180c */
[C---:B------:R-:W-:Y:S01]  /*92d0*/  HMMA.16816.F32 R16, R184.reuse, R198, R16 ;  /* 0x000000c6b810723c */ /* 0x040fe20000001810 */
[----:B------:R-:W-:Y:S07]  /*92e0*/  LDSM.16.M88.4 R196, [R151+0xe000] ;  /* 0x00e0000097c4783b */ /* 0x000fee0000000200 */
[C---:B--2---:R-:W-:Y:S08]  /*92f0*/  HMMA.16816.F32 R20, R184.reuse, R188, R20 ;  /* 0x000000bcb814723c */ /* 0x044ff00000001814 */
[C---:B------:R-:W-:Y:S01]  /*9300*/  HMMA.16816.F32 R24, R184.reuse, R190, R24 ;  /* 0x000000beb818723c */ /* 0x040fe20000001818 */
[----:B------:R-:W2:Y:S07]  /*9310*/  LDSM.16.M88.4 R188, [R210+0x6000] ;  /* 0x00600000d2bc783b */ /* 0x000eae0000000200 */
[C---:B------:R-:W-:Y:S08]  /*9320*/  HMMA.16816.F32 R28, R184.reuse, R200, R28 ;  /* 0x000000c8b81c723c */ /* 0x040ff0000000181c */
[----:B------:R-:W-:Y:S01]  /*9330*/  HMMA.16816.F32 R32, R184, R202, R32 ;  /* 0x000000cab820723c */ /* 0x000fe20000001820 */
[----:B------:R-:W4:Y:S04]  /*9340*/  LDSM.16.M88.4 R184, [R151+0xe800] ;  /* 0x00e8000097b8783b */ /* 0x000f280000000200 */
[----:B------:R-:W-:Y:S03]  /*9350*/  LDSM.16.M88.4 R200, [R218] ;  /* 0x00000000dac8783b */ /* 0x000fe60000000200 */
[C---:B-1----:R-:W-:Y:S08]  /*9360*/  HMMA.16816.F32 R4, R168.reuse, R172, R4 ;  /* 0x000000aca804723c */ /* 0x042ff00000001804 */
[C---:B------:R-:W-:Y:S01]  /*9370*/  HMMA.16816.F32 R8, R168.reuse, R174, R8 ;  /* 0x000000aea808723c */ /* 0x040fe20000001808 */
[----:B------:R-:W1:Y:S07]  /*9380*/  LDSM.16.M88.4 R172, [R151+0xf000] ;  /* 0x00f0000097ac783b */ /* 0x000e6e0000000200 */
[C---:B------:R-:W-:Y:S08]  /*9390*/  HMMA.16816.F32 R12, R168.reuse, R176, R12 ;  /* 0x000000b0a80c723c */ /* 0x040ff0000000180c */
[C---:B------:R-:W-:Y:S01]  /*93a0*/  HMMA.16816.F32 R16, R168.reuse, R178, R16 ;  /* 0x000000b2a810723c */ /* 0x040fe20000001810 */
[----:B------:R-:W5:Y:S07]  /*93b0*/  LDSM.16.M88.4 R176, [R151+0xf800] ;  /* 0x00f8000097b0783b */ /* 0x000f6e0000000200 */
[C---:B------:R-:W-:Y:S08]  /*93c0*/  HMMA.16816.F32 R20, R168.reuse, R180, R20 ;  /* 0x000000b4a814723c */ /* 0x040ff00000001814 */
[C---:B------:R-:W-:Y:S01]  /*93d0*/  HMMA.16816.F32 R24, R168.reuse, R182, R24 ;  /* 0x000000b6a818723c */ /* 0x040fe20000001818 */
[----:B------:R-:W1:Y:S07]  /*93e0*/  LDSM.16.M88.4 R180, [R211+0x6000] ;  /* 0x00600000d3b4783b */ /* 0x000e6e0000000200 */
[C---:B---3--:R-:W-:Y:S08]  /*93f0*/  HMMA.16816.F32 R28, R168.reuse, R192, R28 ;  /* 0x000000c0a81c723c */ /* 0x048ff0000000181c */
[----:B------:R-:W-:Y:S01]  /*9400*/  HMMA.16816.F32 R32, R168, R194, R32 ;  /* 0x000000c2a820723c */ /* 0x000fe20000001820 */
[----:B------:R-:W3:Y:S04]  /*9410*/  LDSM.16.M88.4 R168, [R217] ;  /* 0x00000000d9a8783b */ /* 0x000ee80000000200 */
[----:B------:R-:W3:Y:S03]  /*9420*/  LDSM.16.M88.4 R192, [R216] ;  /* 0x00000000d8c0783b */ /* 0x000ee60000000200 */
[C---:B--2---:R-:W-:Y:S08]  /*9430*/  HMMA.16816.F32 R4, R188.reuse, R196, R4 ;  /* 0x000000c4bc04723c */ /* 0x044ff00000001804 */
[C---:B------:R-:W-:Y:S01]  /*9440*/  HMMA.16816.F32 R8, R188.reuse, R198, R8 ;  /* 0x000000c6bc08723c */ /* 0x040fe20000001808 */
[----:B------:R-:W-:Y:S07]  /*9450*/  LDSM.16.M88.4 R196, [R209+0xf000] ;  /* 0x00f00000d1c4783b */ /* 0x000fee0000000200 */
[C---:B----4-:R-:W-:Y:S08]  /*9460*/  HMMA.16816.F32 R12, R188.reuse, R184, R12 ;  /* 0x000000b8bc0c723c */ /* 0x050ff0000000180c */
[C---:B------:R-:W-:Y:S01]  /*9470*/  HMMA.16816.F32 R16, R188.reuse, R186, R16 ;  /* 0x000000babc10723c */ /* 0x040fe20000001810 */
[----:B------:R-:W2:Y:S07]  /*9480*/  LDSM.16.M88.4 R184, [R215] ;  /* 0x00000000d7b8783b */ /* 0x000eae0000000200 */
[C---:B-1----:R-:W-:Y:S08]  /*9490*/  HMMA.16816.F32 R20, R188.reuse, R172, R20 ;  /* 0x000000acbc14723c */ /* 0x042ff00000001814 */
[C---:B------:R-:W-:Y:S01]  /*94a0*/  HMMA.16816.F32 R24, R188.reuse, R174, R24 ;  /* 0x000000aebc18723c */ /* 0x040fe20000001818 */
[----:B------:R-:W-:Y:S07]  /*94b0*/  LDSM.16.M88.4 R172, [R213+0x6000] ;  /* 0x00600000d5ac783b */ /* 0x000fee0000000200 */
[C---:B-----5:R-:W-:Y:S08]  /*94c0*/  HMMA.16816.F32 R28, R188.reuse, R176, R28 ;  /* 0x000000b0bc1c723c */ /* 0x060ff0000000181c */
[----:B------:R-:W-:Y:S01]  /*94d0*/  HMMA.16816.F32 R32, R188, R178, R32 ;  /* 0x000000b2bc20723c */ /* 0x000fe20000001820 */
[----:B------:R-:W1:Y:S04]  /*94e0*/  LDSM.16.M88.4 R176, [R209+0xe000] ;  /* 0x00e00000d1b0783b */ /* 0x000e680000000200 */
[----:B------:R-:W4:Y:S03]  /*94f0*/  LDSM.16.M88.4 R188, [R209+0xe800] ;  /* 0x00e80000d1bc783b */ /* 0x000f260000000200 */
[C---:B------:R-:W-:Y:S08]  /*9500*/  HMMA.16816.F32 R4, R180.reuse, R200, R4 ;  /* 0x000000c8b404723c */ /* 0x040ff00000001804 */
[C---:B------:R-:W-:Y:S01]  /*9510*/  HMMA.16816.F32 R8, R180.reuse, R202, R8 ;  /* 0x000000cab408723c */ /* 0x040fe20000001808 */
[----:B------:R-:W-:Y:S07]  /*9520*/  LDSM.16.M88.4 R200, [R208+0x6000] ;  /* 0x00600000d0c8783b */ /* 0x000fee0000000200 */
[C---:B---3--:R-:W-:Y:S08]  /*9530*/  HMMA.16816.F32 R12, R180.reuse, R168, R12 ;  /* 0x000000a8b40c723c */ /* 0x048ff0000000180c */
[C---:B------:R-:W-:Y:S01]  /*9540*/  HMMA.16816.F32 R16, R180.reuse, R170, R16 ;  /* 0x000000aab410723c */ /* 0x040fe20000001810 */
[----:B------:R-:W3:Y:S07]  /*9550*/  LDSM.16.M88.4 R168, [R209+0xf800] ;  /* 0x00f80000d1a8783b */ /* 0x000eee0000000200 */
[C---:B------:R-:W-:Y:S08]  /*9560*/  HMMA.16816.F32 R20, R180.reuse, R192, R20 ;  /* 0x000000c0b414723c */ /* 0x040ff00000001814 */
[C---:B------:R-:W-:Y:S01]  /*9570*/  HMMA.16816.F32 R24, R180.reuse, R194, R24 ;  /* 0x000000c2b418723c */ /* 0x040fe20000001818 */
[----:B------:R-:W5:Y:S07]  /*9580*/  LDSM.16.M88.4 R192, [R212+0x6000] ;  /* 0x00600000d4c0783b */ /* 0x000f6e0000000200 */
[C---:B--2---:R-:W-:Y:S08]  /*9590*/  HMMA.16816.F32 R28, R180.reuse, R184, R28 ;  /* 0x000000b8b41c723c */ /* 0x044ff0000000181c */
[----:B------:R-:W-:Y:S01]  /*95a0*/  HMMA.16816.F32 R32, R180, R186, R32 ;  /* 0x000000bab420723c */ /* 0x000fe20000001820 */
[----:B------:R-:W2:Y:S04]  /*95b0*/  LDSM.16.M88.4 R180, [R208+0x6800] ;  /* 0x00680000d0b4783b */ /* 0x000ea80000000200 */
[----:B------:R-:W2:Y:S03]  /*95c0*/  LDSM.16.M88.4 R184, [R208+0x7000] ;  /* 0x00700000d0b8783b */ /* 0x000ea60000000200 */
[C---:B-1----:R-:W-:Y:S08]  /*95d0*/  HMMA.16816.F32 R4, R172.reuse, R176, R4 ;  /* 0x000000b0ac04723c */ /* 0x042ff00000001804 */
[C---:B------:R-:W-:Y:S01]  /*95e0*/  HMMA.16816.F32 R8, R172.reuse, R178, R8 ;  /* 0x000000b2ac08723c */ /* 0x040fe20000001808 */
[----:B------:R-:W1:Y:S01]  /*95f0*/  LDSM.16.M88.4 R176, [R208+0x7800] ;  /* 0x00780000d0b0783b */ /* 0x000e620000000200 */
[----:B------:R-:W-:Y:S04]  /*9600*/  DEPBAR.LE SB0, 0x0 ;  /* 0x000080000000791a */ /* 0x000fe80000000000 */
[----:B------:R-:W-:Y:S02]  /*9610*/  BAR.SYNC.DEFER_BLOCKING 0x0 ;  /* 0x0000000000007b1d */ /* 0x000fe40000010000 */
[C---:B----4-:R-:W-:Y:S08]  /*9620*/  HMMA.16816.F32 R12, R172.reuse, R188, R12 ;  /* 0x000000bcac0c723c */ /* 0x050ff0000000180c */
[C---:B------:R-:W-:Y:S08]  /*9630*/  HMMA.16816.F32 R16, R172.reuse, R190, R16 ;  /* 0x000000beac10723c */ /* 0x040ff00000001810 */
[C---:B------:R-:W-:Y:S08]  /*9640*/  HMMA.16816.F32 R20, R172.reuse, R196, R20 ;  /* 0x000000c4ac14723c */ /* 0x040ff00000001814 */
[C---:B------:R-:W-:Y:S08]  /*9650*/  HMMA.16816.F32 R24, R172.reuse, R198, R24 ;  /* 0x000000c6ac18723c */ /* 0x040ff00000001818 */
[C---:B---3--:R-:W-:Y:S07]  /*9660*/  HMMA.16816.F32 R28, R172.reuse, R168, R28 ;  /* 0x000000a8ac1c723c */ /* 0x048fee000000181c */
[C---:B------:R-:W-:Y:S01]  /*9670*/  LEA R168, P2, R0.reuse, R238, 0x6 ;  /* 0x000000ee00a87211 */ /* 0x040fe200078430ff */
[----:B------:R-:W-:Y:S04]  /*9680*/  HMMA.16816.F32 R32, R172, R170, R32 ;  /* 0x000000aaac20723c */ /* 0x000fe80000001820 */
[C---:B------:R-:W-:Y:S03]  /*9690*/  LEA.HI.X.SX32 R169, R0.reuse, R239, 0x6, P2 ;  /* 0x000000ef00a97211 */ /* 0x040fe600010f36ff */
[C---:B------:R-:W-:Y:S01]  /*96a0*/  LEA R170, P0, R0.reuse, R232, 0x6 ;  /* 0x000000e800aa7211 */ /* 0x040fe200078030ff */
[C---:B-----5:R-:W-:Y:S05]  /*96b0*/  HMMA.16816.F32 R4, R192.reuse, R200, R4 ;  /* 0x000000c8c004723c */ /* 0x060fea0000001804 */
[C---:B------:R-:W-:Y:S01]  /*96c0*/  LEA.HI.X.SX32 R171, R0.reuse, R233, 0x6, P0 ;  /* 0x000000e900ab7211 */ /* 0x040fe200000f36ff */
[----:B------:R-:W-:Y:S01]  /*96d0*/  IMAD R148, R169, c[0x0][0x198], RZ ;  /* 0x00006600a9947a24 */ /* 0x000fe200078e02ff */
[----:B------:R-:W-:Y:S01]  /*96e0*/  LEA R174, P0, R0, R234, 0x6 ;  /* 0x000000ea00ae7211 */ /* 0x000fe200078030ff */
[C---:B------:R-:W-:Y:S04]  /*96f0*/  HMMA.16816.F32 R8, R192.reuse, R202, R8 ;  /* 0x000000cac008723c */ /* 0x040fe80000001808 */
[----:B------:R-:W-:Y:S01]  /*9700*/  IMAD R148, R168, c[0x0][0x19c], R148 ;  /* 0x00006700a8947a24 */ /* 0x000fe200078e0294 */
[----:B------:R-:W-:Y:S01]  /*9710*/  LEA.HI.X.SX32 R175, R0, R235, 0x6, P0 ;  /* 0x000000eb00af7211 */ /* 0x000fe200000f36ff */
[----:B------:R-:W-:Y:S02]  /*9720*/  IMAD.WIDE.U32 R168, R168, c[0x0][0x198], RZ ;  /* 0x00006600a8a87a25 */ /* 0x000fe400078e00ff */
[C---:B--2---:R-:W-:Y:S04]  /*9730*/  HMMA.16816.F32 R12, R192.reuse, R180, R12 ;  /* 0x000000b4c00c723c */ /* 0x044fe8000000180c */
[----:B------:R-:W-:Y:S02]  /*9740*/  IMAD R0, R171, c[0x0][0x198], RZ ;  /* 0x00006600ab007a24 */ /* 0x000fe400078e02ff */
[----:B------:R-:W-:Y:S02]  /*9750*/  IMAD.IADD R148, R169, 0x1, R148 ;  /* 0x00000001a9947824 */ /* 0x000fe400078e0294 */
[C---:B------:R-:W-:Y:S04]  /*9760*/  HMMA.16816.F32 R16, R192.reuse, R182, R16 ;  /* 0x000000b6c010723c */ /* 0x040fe80000001810 */
[C---:B------:R-:W-:Y:S02]  /*9770*/  IMAD R0, R170.reuse, c[0x0][0x19c], R0 ;  /* 0x00006700aa007a24 */ /* 0x040fe400078e0200 */
[----:B------:R-:W-:Y:S01]  /*9780*/  IMAD.WIDE.U32 R180, R170, c[0x0][0x198], RZ ;  /* 0x00006600aab47a25 */ /* 0x000fe200078e00ff */
[CC--:B------:R-:W-:Y:S01]  /*9790*/  LEA R170, P0, R168.reuse, R242.reuse, 0x1 ;  /* 0x000000f2a8aa7211 */ /* 0x0c0fe200078008ff */
[C---:B------:R-:W-:Y:S04]  /*97a0*/  HMMA.16816.F32 R20, R192.reuse, R184, R20 ;  /* 0x000000b8c014723c */ /* 0x040fe80000001814 */
[-C--:B------:R-:W-:Y:S01]  /*97b0*/  LEA.HI.X R171, R168, R241.reuse, R148, 0x1, P0 ;  /* 0x000000f1a8ab7211 */ /* 0x080fe200000f0c94 */
[----:B------:R-:W-:Y:S01]  /*97c0*/  IMAD.IADD R0, R181, 0x1, R0 ;  /* 0x00000001b5007824 */ /* 0x000fe200078e0200 */
[----:B------:R-:W-:Y:S02]  /*97d0*/  ISETP.LT.AND P0, PT, RZ, UR7, PT ;  /* 0x00000007ff007c0c */ /* 0x000fe4000bf01270 */
[C---:B------:R-:W-:Y:S04]  /*97e0*/  HMMA.16816.F32 R24, R192.reuse, R186, R24 ;  /* 0x000000bac018723c */ /* 0x040fe80000001818 */
[CC--:B------:R-:W-:Y:S04]  /*97f0*/  LEA R172, P1, R180.reuse, R242.reuse, 0x1 ;  /* 0x000000f2b4ac7211 */ /* 0x0c0fe800078208ff */
[C---:B-1----:R-:W-:Y:S04]  /*9800*/  HMMA.16816.F32 R28, R192.reuse, R176, R28 ;  /* 0x000000b0c01c723c */ /* 0x042fe8000000181c */
[-C--:B------:R-:W-:Y:S03]  /*9810*/  LEA.HI.X R173, R180, R241.reuse, R0, 0x1, P1 ;  /* 0x000000f1b4ad7211 */ /* 0x080fe600008f0c00 */
[----:B------:R-:W-:Y:S01]  /*9820*/  IMAD.WIDE.U32 R176, R174, c[0x0][0x198], RZ ;  /* 0x00006600aeb07a25 */ /* 0x000fe200078e00ff */
[----:B------:R-:W-:Y:S07]  /*9830*/  HMMA.16816.F32 R32, R192, R178, R32 ;  /* 0x000000b2c020723c */ /* 0x000fee0000001820 */
[----:B------:R-:W-:Y:S05]  /*9840*/  IMAD.WIDE.U32 R178, R2, c[0x0][0x198], RZ ;  /* 0x0000660002b27a25 */ /* 0x000fea00078e00ff */
[-C--:B------:R-:W-:Y:S01]  /*9850*/  LEA R168, P2, R178, R242.reuse, 0x1 ;  /* 0x000000f2b2a87211 */ /* 0x080fe200078408ff */
[----:B------:R-:W-:Y:S02]  /*9860*/  IMAD R2, R175, c[0x0][0x198], RZ ;  /* 0x00006600af027a24 */ /* 0x000fe400078e02ff */
[----:B------:R-:W-:Y:S02]  /*9870*/  IMAD.IADD R3, R179, 0x1, R3 ;  /* 0x00000001b3037824 */ /* 0x000fe400078e0203 */
[----:B------:R-:W-:Y:S01]  /*9880*/  IMAD R174, R174, c[0x0][0x19c], R2 ;  /* 0x00006700aeae7a24 */ /* 0x000fe200078e0202 */
[----:B------:R-:W-:Y:S02]  /*9890*/  LEA R2, P1, R176, R242, 0x1 ;  /* 0x000000f2b0027211 */ /* 0x000fe400078208ff */
[-C--:B------:R-:W-:Y:S01]  /*98a0*/  LEA.HI.X R169, R178, R241.reuse, R3, 0x1, P2 ;  /* 0x000000f1b2a97211 */ /* 0x080fe200010f0c03 */
[----:B------:R-:W-:Y:S05]  /*98b0*/  IMAD.IADD R174, R177, 0x1, R174 ;  /* 0x00000001b1ae7824 */ /* 0x000fea00078e02ae */
[----:B------:R-:W-:Y:S01]  /*98c0*/  LEA.HI.X R3, R176, R241, R174, 0x1, P1 ;  /* 0x000000f1b0037211 */ /* 0x000fe200008f0cae */
[----:B------:R-:W-:-:S05]  /*98d0*/  @P0 BRA `(.L_x_62) ;  /* 0xffffe08000000947 */ /* 0x000fca000383ffff */
.L_x_61:
[----:B------:R-:W-:Y:S01]  /*98e0*/  FMNMX.FTZ R0, R4, R149, !PT ;  /* 0x0000009504007209 */ /* 0x000fe20007810000 */
[----:B-1----:R-:W-:Y:S01]  /*98f0*/  LDSM.16.MT88.4 R172, [R205+0x10000] ;  /* 0x01000000cdac783b */ /* 0x002fe20000004200 */
[----:B------:R-:W-:Y:S02]  /*9900*/  UIADD3 UR15, UR15, 0x1, URZ ;  /* 0x000000010f0f7890 */ /* 0x000fe4000fffe03f */
        /* <DEDUP_REMOVED lines=39> */
[----:B-1----:R-:W-:Y:S02]  /*9b80*/  FMNMX.FTZ R3, R0, R3, !PT ;  /* 0x0000000300037209 */ /* 0x002fe40007810000 */
[----:B--2---:R-:W-:Y:S05]  /*9b90*/  FMNMX.FTZ R148, R148, R168, !PT ;  /* 0x000000a894947209 */ /* 0x004fea0007810000 */
[----:B------:R-:W1:Y:S01]  /*9ba0*/  LDSM.16.MT88.4 R168, [R204+0x10000] ;  /* 0x01000000cca8783b */ /* 0x000e620000004200 */
[C---:B------:R-:W-:Y:S01]  /*9bb0*/  FSETP.NEU.FTZ.AND P1, PT, R148.reuse, -INF , PT ;  /* 0xff8000009400780b */ /* 0x040fe20003f3d000 */
[C---:B------:R-:W-:Y:S02]  /*9bc0*/  FADD.FTZ R2, -R148.reuse, R149 ;  /* 0x0000009594027221 */ /* 0x040fe40000010100 */
[----:B------:R-:W-:Y:S02]  /*9bd0*/  FMUL.FTZ R149, R148, c[0x0][0x23c] ;  /* 0x00008f0094957a20 */ /* 0x000fe40000410000 */
[----:B------:R-:W-:Y:S03]  /*9be0*/  FMUL.FTZ R0, R2, c[0x0][0x23c] ;  /* 0x00008f0002007a20 */ /* 0x000fe60000410000 */
[----:B------:R-:W-:Y:S01]  /*9bf0*/  FSEL R149, R149, RZ, P1 ;  /* 0x000000ff95957208 */ /* 0x000fe20000800000 */
[----:B------:R2:W3:Y:S01]  /*9c00*/  MUFU.EX2 R2, R0 ;  /* 0x0000000000027308 */ /* 0x0004e20000000800 */
[----:B------:R-:W-:Y:S03]  /*9c10*/  FSETP.NEU.FTZ.AND P1, PT, R3, -INF , PT ;  /* 0xff8000000300780b */ /* 0x000fe60003f3d000 */
[--C-:B------:R-:W-:Y:S02]  /*9c20*/  FFMA.FTZ R4, R4, c[0x0][0x23c], -R149.reuse ;  /* 0x00008f0004047a23 */ /* 0x100fe40000010895 */
[--C-:B------:R-:W-:Y:S02]  /*9c30*/  FFMA.FTZ R5, R5, c[0x0][0x23c], -R149.reuse ;  /* 0x00008f0005057a23 */ /* 0x100fe40000010895 */
[--C-:B------:R-:W-:Y:S02]  /*9c40*/  FFMA.FTZ R8, R8, c[0x0][0x23c], -R149.reuse ;  /* 0x00008f0008087a23 */ /* 0x100fe40000010895 */
[--C-:B------:R-:W-:Y:S01]  /*9c50*/  FFMA.FTZ R9, R9, c[0x0][0x23c], -R149.reuse ;  /* 0x00008f0009097a23 */ /* 0x100fe20000010895 */
[----:B------:R4:W-:Y:S01]  /*9c60*/  MUFU.EX2 R199, R4 ;  /* 0x0000000400c77308 */ /* 0x0009e20000000800 */
[--C-:B------:R-:W-:Y:S02]  /*9c70*/  FFMA.FTZ R20, R20, c[0x0][0x23c], -R149.reuse ;  /* 0x00008f0014147a23 */ /* 0x100fe40000010895 */
[--C-:B------:R-:W-:Y:S02]  /*9c80*/  FFMA.FTZ R21, R21, c[0x0][0x23c], -R149.reuse ;  /* 0x00008f0015157a23 */ /* 0x100fe40000010895 */
[--C-:B------:R-:W-:Y:S02]  /*9c90*/  FFMA.FTZ R24, R24, c[0x0][0x23c], -R149.reuse ;  /* 0x00008f0018187a23 */ /* 0x100fe40000010895 */
[--C-:B------:R-:W-:Y:S02]  /*9ca0*/  FFMA.FTZ R25, R25, c[0x0][0x23c], -R149.reuse ;  /* 0x00008f0019197a23 */ /* 0x100fe40000010895 */
[--C-:B------:R-:W-:Y:S01]  /*9cb0*/  FFMA.FTZ R28, R28, c[0x0][0x23c], -R149.reuse ;  /* 0x00008f001c1c7a23 */ /* 0x100fe20000010895 */
[----:B------:R5:W-:Y:S01]  /*9cc0*/  MUFU.EX2 R195, R8 ;  /* 0x0000000800c37308 */ /* 0x000be20000000800 */
[--C-:B------:R-:W-:Y:S02]  /*9cd0*/  FFMA.FTZ R29, R29, c[0x0][0x23c], -R149.reuse ;  /* 0x00008f001d1d7a23 */ /* 0x100fe40000010895 */
[C---:B--2---:R-:W-:Y:S02]  /*9ce0*/  FADD.FTZ R0, -R3.reuse, R150 ;  /* 0x0000009603007221 */ /* 0x044fe40000010100 */
[----:B------:R-:W-:Y:S02]  /*9cf0*/  FMUL.FTZ R150, R3, c[0x0][0x23c] ;  /* 0x00008f0003967a20 */ /* 0x000fe40000410000 */
[----:B------:R-:W-:Y:S02]  /*9d00*/  FMUL.FTZ R0, R0, c[0x0][0x23c] ;  /* 0x00008f0000007a20 */ /* 0x000fe40000410000 */
[----:B---3--:R-:W-:Y:S01]  /*9d10*/  FMUL.FTZ R36, R2, R36 ;  /* 0x0000002402247220 */ /* 0x008fe20000410000 */
[----:B------:R-:W-:Y:S01]  /*9d20*/  FSEL R150, R150, RZ, P1 ;  /* 0x000000ff96967208 */ /* 0x000fe20000800000 */
[----:B------:R2:W-:Y:S01]  /*9d30*/  MUFU.EX2 R194, R9 ;  /* 0x0000000900c27308 */ /* 0x0005e20000000800 */
[C---:B------:R-:W-:Y:S02]  /*9d40*/  FMUL.FTZ R37, R2.reuse, R37 ;  /* 0x0000002502257220 */ /* 0x040fe40000410000 */
[----:B----4-:R-:W-:Y:S02]  /*9d50*/  FMUL.FTZ R4, R2, R152 ;  /* 0x0000009802047220 */ /* 0x010fe40000410000 */
[--C-:B------:R-:W-:Y:S02]  /*9d60*/  FFMA.FTZ R6, R6, c[0x0][0x23c], -R150.reuse ;  /* 0x00008f0006067a23 */ /* 0x100fe40000010896 */
[--C-:B------:R-:W-:Y:S02]  /*9d70*/  FFMA.FTZ R7, R7, c[0x0][0x23c], -R150.reuse ;  /* 0x00008f0007077a23 */ /* 0x100fe40000010896 */
[--C-:B------:R-:W-:Y:S01]  /*9d80*/  FFMA.FTZ R10, R10, c[0x0][0x23c], -R150.reuse ;  /* 0x00008f000a0a7a23 */ /* 0x100fe20000010896 */
[----:B------:R-:W3:Y:S01]  /*9d90*/  MUFU.EX2 R0, R0 ;  /* 0x0000000000007308 */ /* 0x000ee20000000800 */
[--C-:B------:R-:W-:Y:S02]  /*9da0*/  FFMA.FTZ R11, R11, c[0x0][0x23c], -R150.reuse ;  /* 0x00008f000b0b7a23 */ /* 0x100fe40000010896 */
[C---:B-----5:R-:W-:Y:S02]  /*9db0*/  FMUL.FTZ R8, R2.reuse, R156 ;  /* 0x0000009c02087220 */ /* 0x060fe40000410000 */
[C---:B------:R-:W-:Y:S02]  /*9dc0*/  FMUL.FTZ R40, R2.reuse, R40 ;  /* 0x0000002802287220 */ /* 0x040fe40000410000 */
[C---:B------:R-:W-:Y:S02]  /*9dd0*/  FMUL.FTZ R41, R2.reuse, R41 ;  /* 0x0000002902297220 */ /* 0x040fe40000410000 */
[C---:B------:R-:W-:Y:S01]  /*9de0*/  FMUL.FTZ R44, R2.reuse, R44 ;  /* 0x0000002c022c7220 */ /* 0x040fe20000410000 */
[----:B------:R4:W-:Y:S01]  /*9df0*/  MUFU.EX2 R193, R10 ;  /* 0x0000000a00c17308 */ /* 0x0009e20000000800 */
[----:B------:R-:W-:Y:S02]  /*9e00*/  FMUL.FTZ R45, R2, R45 ;  /* 0x0000002d022d7220 */ /* 0x000fe40000410000 */
[--C-:B------:R-:W-:Y:S02]  /*9e10*/  FFMA.FTZ R22, R22, c[0x0][0x23c], -R150.reuse ;  /* 0x00008f0016167a23 */ /* 0x100fe40000010896 */
[----:B--2---:R-:W-:Y:S02]  /*9e20*/  FMUL.FTZ R9, R2, R157 ;  /* 0x0000009d02097220 */ /* 0x004fe40000410000 */
[--C-:B------:R-:W-:Y:S02]  /*9e30*/  FFMA.FTZ R23, R23, c[0x0][0x23c], -R150.reuse ;  /* 0x00008f0017177a23 */ /* 0x100fe40000010896 */
[--C-:B------:R-:W-:Y:S01]  /*9e40*/  FFMA.FTZ R26, R26, c[0x0][0x23c], -R150.reuse ;  /* 0x00008f001a1a7a23 */ /* 0x100fe20000010896 */
[----:B------:R2:W-:Y:S01]  /*9e50*/  MUFU.EX2 R192, R11 ;  /* 0x0000000b00c07308 */ /* 0x0005e20000000800 */
[--C-:B------:R-:W-:Y:S02]  /*9e60*/  FFMA.FTZ R30, R30, c[0x0][0x23c], -R150.reuse ;  /* 0x00008f001e1e7a23 */ /* 0x100fe40000010896 */
[--C-:B------:R-:W-:Y:S02]  /*9e70*/  FFMA.FTZ R31, R31, c[0x0][0x23c], -R150.reuse ;  /* 0x00008f001f1f7a23 */ /* 0x100fe40000010896 */
[C---:B---3--:R-:W-:Y:S02]  /*9e80*/  FMUL.FTZ R38, R0.reuse, R38 ;  /* 0x0000002600267220 */ /* 0x048fe40000410000 */
[C---:B------:R-:W-:Y:S02]  /*9e90*/  FMUL.FTZ R39, R0.reuse, R39 ;  /* 0x0000002700277220 */ /* 0x040fe40000410000 */
[C---:B------:R-:W-:Y:S01]  /*9ea0*/  FMUL.FTZ R42, R0.reuse, R42 ;  /* 0x0000002a002a7220 */ /* 0x040fe20000410000 */
[----:B------:R-:W3:Y:S01]  /*9eb0*/  MUFU.EX2 R198, R5 ;  /* 0x0000000500c67308 */ /* 0x000ee20000000800 */
[C---:B------:R-:W-:Y:S02]  /*9ec0*/  FMUL.FTZ R43, R0.reuse, R43 ;  /* 0x0000002b002b7220 */ /* 0x040fe40000410000 */
[C---:B------:R-:W-:Y:S02]  /*9ed0*/  FMUL.FTZ R46, R0.reuse, R46 ;  /* 0x0000002e002e7220 */ /* 0x040fe40000410000 */
[C---:B----4-:R-:W-:Y:S02]  /*9ee0*/  FMUL.FTZ R10, R0.reuse, R158 ;  /* 0x0000009e000a7220 */ /* 0x050fe40000410000 */
[----:B------:R-:W-:Y:S02]  /*9ef0*/  FMUL.FTZ R47, R0, R47 ;  /* 0x0000002f002f7220 */ /* 0x000fe40000410000 */
[--C-:B------:R-:W-:Y:S01]  /*9f00*/  FFMA.FTZ R32, R32, c[0x0][0x23c], -R149.reuse ;  /* 0x00008f0020207a23 */ /* 0x100fe20000010895 */
[----:B------:R4:W-:Y:S01]  /*9f10*/  MUFU.EX2 R197, R6 ;  /* 0x0000000600c57308 */ /* 0x0009e20000000800 */
[--C-:B------:R-:W-:Y:S02]  /*9f20*/  FFMA.FTZ R34, R34, c[0x0][0x23c], -R150.reuse ;  /* 0x00008f0022227a23 */ /* 0x100fe40000010896 */
[----:B------:R-:W-:Y:S02]  /*9f30*/  FMUL.FTZ R48, R2, R48 ;  /* 0x0000003002307220 */ /* 0x000fe40000410000 */
[----:B--2---:R-:W-:Y:S02]  /*9f40*/  FMUL.FTZ R11, R0, R159 ;  /* 0x0000009f000b7220 */ /* 0x004fe40000410000 */
[----:B------:R-:W2:Y:S01]  /*9f50*/  LDSM.16.MT88.4 R156, [R206+0x10000] ;  /* 0x01000000ce9c783b */ /* 0x000ea20000004200 */
[----:B------:R-:W-:Y:S02]  /*9f60*/  FMUL.FTZ R49, R2, R49 ;  /* 0x0000003102317220 */ /* 0x000fe40000410000 */
[----:B------:R-:W5:Y:S01]  /*9f70*/  MUFU.EX2 R196, R7 ;  /* 0x0000000700c47308 */ /* 0x000f620000000800 */
[C---:B------:R-:W-:Y:S02]  /*9f80*/  FMUL.FTZ R50, R0.reuse, R50 ;  /* 0x0000003200327220 */ /* 0x040fe40000410000 */
[----:B------:R-:W-:Y:S01]  /*9f90*/  FMUL.FTZ R51, R0, R51 ;  /* 0x0000003300337220 */ /* 0x000fe20000410000 */
[----:B---3--:R-:W-:Y:S01]  /*9fa0*/  F2FP.PACK_AB R152, R198, R199 ;  /* 0x000000c7c698723e */ /* 0x008fe200000000ff */
[C---:B------:R-:W-:Y:S02]  /*9fb0*/  FMUL.FTZ R5, R2.reuse, R153 ;  /* 0x0000009902057220 */ /* 0x040fe40000410000 */
[C---:B------:R-:W-:Y:S02]  /*9fc0*/  FMUL.FTZ R52, R2.reuse, R52 ;  /* 0x0000003402347220 */ /* 0x040fe40000410000 */
[----:B------:R-:W-:Y:S02]  /*9fd0*/  FMUL.FTZ R53, R2, R53 ;  /* 0x0000003502357220 */ /* 0x000fe40000410000 */
[C---:B------:R-:W-:Y:S02]  /*9fe0*/  FMUL.FTZ R54, R0.reuse, R54 ;  /* 0x0000003600367220 */ /* 0x040fe40000410000 */
[C---:B------:R-:W-:Y:S02]  /*9ff0*/  FMUL.FTZ R55, R0.reuse, R55 ;  /* 0x0000003700377220 */ /* 0x040fe40000410000 */
[----:B----4-:R-:W-:Y:S01]  /*a000*/  FMUL.FTZ R6, R0, R154 ;  /* 0x0000009a00067220 */ /* 0x010fe20000410000 */
[----:B------:R-:W-:Y:S01]  /*a010*/  F2FP.PACK_AB R154, R194, R195 ;  /* 0x000000c3c29a723e */ /* 0x000fe200000000ff */
[C---:B------:R-:W-:Y:S02]  /*a020*/  FMUL.FTZ R56, R2.reuse, R56 ;  /* 0x0000003802387220 */ /* 0x040fe40000410000 */
[----:B------:R-:W-:Y:S02]  /*a030*/  FMUL.FTZ R57, R2, R57 ;  /* 0x0000003902397220 */ /* 0x000fe40000410000 */
[C---:B------:R-:W-:Y:S02]  /*a040*/  FMUL.FTZ R58, R0.reuse, R58 ;  /* 0x0000003a003a7220 */ /* 0x040fe40000410000 */
[----:B------:R-:W-:Y:S01]  /*a050*/  FMUL.FTZ R59, R0, R59 ;  /* 0x0000003b003b7220 */ /* 0x000fe20000410000 */
[----:B-----5:R-:W-:Y:S01]  /*a060*/  F2FP.PACK_AB R153, R196, R197 ;  /* 0x000000c5c499723e */ /* 0x020fe200000000ff */
[----:B------:R-:W-:Y:S01]  /*a070*/  FMUL.FTZ R7, R0, R155 ;  /* 0x0000009b00077220 */ /* 0x000fe20000410000 */
[----:B------:R-:W-:Y:S01]  /*a080*/  F2FP.PACK_AB R155, R192, R193 ;  /* 0x000000c1c09b723e */ /* 0x000fe200000000ff */
[C---:B------:R-:W-:Y:S02]  /*a090*/  FMUL.FTZ R60, R2.reuse, R60 ;  /* 0x0000003c023c7220 */ /* 0x040fe40000410000 */
[----:B------:R-:W-:Y:S02]  /*a0a0*/  FMUL.FTZ R61, R2, R61 ;  /* 0x0000003d023d7220 */ /* 0x000fe40000410000 */
[C---:B------:R-:W-:Y:S02]  /*a0b0*/  FMUL.FTZ R62, R0.reuse, R62 ;  /* 0x0000003e003e7220 */ /* 0x040fe40000410000 */
        /* <DEDUP_REMOVED lines=14> */
[C---:B------:R-:W-:Y:S04]  /*a1a0*/  HMMA.16816.F32 R44, R152.reuse, R176, R44 ;  /* 0x000000b0982c723c */ /* 0x040fe8000000182c */
[----:B------:R-:W-:Y:S02]  /*a1b0*/  FMUL.FTZ R71, R0, R71 ;  /* 0x0000004700477220 */ /* 0x000fe40000410000 */
[C---:B------:R-:W-:Y:S02]  /*a1c0*/  FMUL.FTZ R72, R2.reuse, R72 ;  /* 0x0000004802487220 */ /* 0x040fe40000410000 */
[C---:B------:R-:W-:Y:S01]  /*a1d0*/  HMMA.16816.F32 R48, R152.reuse, R178, R48 ;  /* 0x000000b29830723c */ /* 0x040fe20000001830 */
[----:B------:R-:W-:Y:S03]  /*a1e0*/  LDSM.16.MT88.4 R176, [R205+0x12800] ;  /* 0x01280000cdb0783b */ /* 0x000fe60000004200 */
        /* <DEDUP_REMOVED lines=9> */
[C---:B-1----:R-:W-:Y:S04]  /*a280*/  HMMA.16816.F32 R60, R152.reuse, R168, R60 ;  /* 0x000000a8983c723c */ /* 0x042fe8000000183c */
[----:B------:R-:W-:Y:S02]  /*a290*/  FMUL.FTZ R79, R0, R79 ;  /* 0x0000004f004f7220 */ /* 0x000fe40000410000 */
[C---:B------:R-:W-:Y:S02]  /*a2a0*/  FMUL.FTZ R80, R2.reuse, R80 ;  /* 0x0000005002507220 */ /* 0x040fe40000410000 */
[C---:B------:R-:W-:Y:S01]  /*a2b0*/  HMMA.16816.F32 R64, R152.reuse, R170, R64 ;  /* 0x000000aa9840723c */ /* 0x040fe20000001840 */
[----:B------:R-:W1:Y:S03]  /*a2c0*/  LDSM.16.MT88.4 R168, [R206+0x12000] ;  /* 0x01200000cea8783b */ /* 0x000e660000004200 */
        /* <DEDUP_REMOVED lines=10> */
[C---:B--2---:R-:W-:Y:S03]  /*a370*/  HMMA.16816.F32 R76, R152.reuse, R156, R76 ;  /* 0x0000009c984c723c */ /* 0x044fe6000000184c */
[C---:B------:R-:W-:Y:S02]  /*a380*/  FMUL.FTZ R88, R2.reuse, R88 ;  /* 0x0000005802587220 */ /* 0x040fe40000410000 */
[----:B------:R-:W-:Y:S02]  /*a390*/  FMUL.FTZ R89, R2, R89 ;  /* 0x0000005902597220 */ /* 0x000fe40000410000 */
[C---:B------:R-:W-:Y:S01]  /*a3a0*/  FMUL.FTZ R90, R0.reuse, R90 ;  /* 0x0000005a005a7220 */ /* 0x040fe20000410000 */
        /* <DEDUP_REMOVED lines=11> */
[----:B------:R-:W-:Y:S03]  /*a460*/  FMUL.FTZ R97, R2, R97 ;  /* 0x0000006102617220 */ /* 0x000fe60000410000 */
[C---:B---3--:R-:W-:Y:S03]  /*a470*/  HMMA.16816.F32 R92, R152.reuse, R172, R92 ;  /* 0x000000ac985c723c */ /* 0x048fe6000000185c */
[C---:B------:R-:W-:Y:S02]  /*a480*/  FMUL.FTZ R98, R0.reuse, R98 ;  /* 0x0000006200627220 */ /* 0x040fe40000410000 */
[----:B------:R-:W-:Y:S02]  /*a490*/  FMUL.FTZ R99, R0, R99 ;  /* 0x0000006300637220 */ /* 0x000fe40000410000 */
[C---:B------:R-:W-:Y:S02]  /*a4a0*/  FMUL.FTZ R100, R2.reuse, R100 ;  /* 0x0000006402647220 */ /* 0x040fe40000410000 */
[----:B------:R-:W-:Y:S03]  /*a4b0*/  FMUL.FTZ R101, R2, R101 ;  /* 0x0000006502657220 */ /* 0x000fe60000410000 */
[C---:B------:R-:W-:Y:S01]  /*a4c0*/  HMMA.16816.F32 R96, R152.reuse, R174, R96 ;  /* 0x000000ae9860723c */ /* 0x040fe20000001860 */
[----:B------:R-:W3:Y:S02]  /*a4d0*/  LDSM.16.MT88.4 R172, [R206+0x14000] ;  /* 0x01400000ceac783b */ /* 0x000ee40000004200 */
[C---:B------:R-:W-:Y:S02]  /*a4e0*/  FMUL.FTZ R102, R0.reuse, R102 ;  /* 0x0000006600667220 */ /* 0x040fe40000410000 */
[----:B------:R-:W-:Y:S02]  /*a4f0*/  FMUL.FTZ R103, R0, R103 ;  /* 0x0000006700677220 */ /* 0x000fe40000410000 */
[C---:B------:R-:W-:Y:S02]  /*a500*/  FMUL.FTZ R104, R2.reuse, R104 ;  /* 0x0000006802687220 */ /* 0x040fe40000410000 */
[----:B------:R-:W-:Y:S03]  /*a510*/  FMUL.FTZ R105, R2, R105 ;  /* 0x0000006902697220 */ /* 0x000fe60000410000 */
[C---:B--2---:R-:W-:Y:S03]  /*a520*/  HMMA.16816.F32 R100, R152.reuse, R156, R100 ;  /* 0x0000009c9864723c */ /* 0x044fe60000001864 */
[C---:B------:R-:W-:Y:S02]  /*a530*/  FMUL.FTZ R106, R0.reuse, R106 ;  /* 0x0000006a006a7220 */ /* 0x040fe40000410000 */
[----:B------:R-:W-:Y:S02]  /*a540*/  FMUL.FTZ R107, R0, R107 ;  /* 0x0000006b006b7220 */ /* 0x000fe40000410000 */
[C---:B------:R-:W-:Y:S02]  /*a550*/  FMUL.FTZ R108, R2.reuse, R108 ;  /* 0x0000006c026c7220 */ /* 0x040fe40000410000 */
[----:B------:R-:W-:Y:S03]  /*a560*/  FMUL.FTZ R109, R2, R109 ;  /* 0x0000006d026d7220 */ /* 0x000fe60000410000 */
[C---:B------:R-:W-:Y:S01]  /*a570*/  HMMA.16816.F32 R104, R152.reuse, R158, R104 ;  /* 0x0000009e9868723c */ /* 0x040fe20000001868 */
[----:B------:R-:W2:Y:S02]  /*a580*/  LDSM.16.MT88.4 R156, [R204+0x16000] ;  /* 0x01600000cc9c783b */ /* 0x000ea40000004200 */
[C---:B------:R-:W-:Y:S02]  /*a590*/  FMUL.FTZ R110, R0.reuse, R110 ;  /* 0x0000006e006e7220 */ /* 0x040fe40000410000 */
[----:B------:R-:W-:Y:S02]  /*a5a0*/  FMUL.FTZ R111, R0, R111 ;  /* 0x0000006f006f7220 */ /* 0x000fe40000410000 */
[C---:B------:R-:W-:Y:S02]  /*a5b0*/  FMUL.FTZ R112, R2.reuse, R112 ;  /* 0x0000007002707220 */ /* 0x040fe40000410000 */
[----:B------:R-:W-:Y:S03]  /*a5c0*/  FMUL.FTZ R113, R2, R113 ;  /* 0x0000007102717220 */ /* 0x000fe60000410000 */
[C---:B-1----:R-:W-:Y:S03]  /*a5d0*/  HMMA.16816.F32 R108, R152.reuse, R168, R108 ;  /* 0x000000a8986c723c */ /* 0x042fe6000000186c */
[C---:B------:R-:W-:Y:S02]  /*a5e0*/  FMUL.FTZ R114, R0.reuse, R114 ;  /* 0x0000007200727220 */ /* 0x040fe40000410000 */
[----:B------:R-:W-:Y:S02]  /*a5f0*/  FMUL.FTZ R115, R0, R115 ;  /* 0x0000007300737220 */ /* 0x000fe40000410000 */
[C---:B------:R-:W-:Y:S02]  /*a600*/  FMUL.FTZ R116, R2.reuse, R116 ;  /* 0x0000007402747220 */ /* 0x040fe40000410000 */
[----:B------:R-:W-:Y:S03]  /*a610*/  FMUL.FTZ R117, R2, R117 ;  /* 0x0000007502757220 */ /* 0x000fe60000410000 */
[C---:B------:R-:W-:Y:S01]  /*a620*/  HMMA.16816.F32 R112, R152.reuse, R170, R112 ;  /* 0x000000aa9870723c */ /* 0x040fe20000001870 */
[----:B------:R-:W1:Y:S02]  /*a630*/  LDSM.16.MT88.4 R168, [R205+0x16000] ;  /* 0x01600000cda8783b */ /* 0x000e640000004200 */
[C---:B------:R-:W-:Y:S02]  /*a640*/  FMUL.FTZ R118, R0.reuse, R118 ;  /* 0x0000007600767220 */ /* 0x040fe40000410000 */
[----:B------:R-:W-:Y:S02]  /*a650*/  FMUL.FTZ R119, R0, R119 ;  /* 0x0000007700777220 */ /* 0x000fe40000410000 */
[C---:B------:R-:W-:Y:S02]  /*a660*/  FMUL.FTZ R120, R2.reuse, R120 ;  /* 0x0000007802787220 */ /* 0x040fe40000410000 */
[----:B------:R-:W-:Y:S03]  /*a670*/  FMUL.FTZ R121, R2, R121 ;  /* 0x0000007902797220 */ /* 0x000fe60000410000 */
[C---:B---3--:R-:W-:Y:S03]  /*a680*/  HMMA.16816.F32 R116, R152.reuse, R172, R116 ;  /* 0x000000ac9874723c */ /* 0x048fe60000001874 */
[C---:B------:R-:W-:Y:S02]  /*a690*/  FMUL.FTZ R122, R0.reuse, R122 ;  /* 0x0000007a007a7220 */ /* 0x040fe40000410000 */
[----:B------:R-:W-:Y:S02]  /*a6a0*/  FMUL.FTZ R123, R0, R123 ;  /* 0x0000007b007b7220 */ /* 0x000fe40000410000 */
[--C-:B------:R-:W-:Y:S02]  /*a6b0*/  FFMA.FTZ R12, R12, c[0x0][0x23c], -R149.reuse ;  /* 0x00008f000c0c7a23 */ /* 0x100fe40000010895 */
[--C-:B------:R-:W-:Y:S02]  /*a6c0*/  FFMA.FTZ R13, R13, c[0x0][0x23c], -R149.reuse ;  /* 0x00008f000d0d7a23 */ /* 0x100fe40000010895 */
[----:B------:R3:W-:Y:S01]  /*a6d0*/  MUFU.EX2 R191, R12 ;  /* 0x0000000c00bf7308 */ /* 0x0007e20000000800 */
[C---:B------:R-:W-:Y:S01]  /*a6e0*/  HMMA.16816.F32 R120, R152.reuse, R174, R120 ;  /* 0x000000ae9878723c */ /* 0x040fe20000001878 */
[----:B------:R-:W4:Y:S02]  /*a6f0*/  LDSM.16.MT88.4 R172, [R207+0x16000] ;  /* 0x01600000cfac783b */ /* 0x000f240000004200 */
[--C-:B------:R-:W-:Y:S02]  /*a700*/  FFMA.FTZ R14, R14, c[0x0][0x23c], -R150.reuse ;  /* 0x00008f000e0e7a23 */ /* 0x100fe40000010896 */
[--C-:B------:R-:W-:Y:S02]  /*a710*/  FFMA.FTZ R15, R15, c[0x0][0x23c], -R150.reuse ;  /* 0x00008f000f0f7a23 */ /* 0x100fe40000010896 */
[C---:B------:R-:W-:Y:S02]  /*a720*/  FMUL.FTZ R124, R2.reuse, R124 ;  /* 0x0000007c027c7220 */ /* 0x040fe40000410000 */
[----:B------:R-:W-:Y:S01]  /*a730*/  FMUL.FTZ R125, R2, R125 ;  /* 0x0000007d027d7220 */ /* 0x000fe20000410000 */
[----:B------:R5:W1:Y:S02]  /*a740*/  MUFU.EX2 R190, R13 ;  /* 0x0000000d00be7308 */ /* 0x000a640000000800 */
[C---:B------:R-:W-:Y:S02]  /*a750*/  FMUL.FTZ R126, R0.reuse, R126 ;  /* 0x0000007e007e7220 */ /* 0x040fe40000410000 */
[----:B------:R-:W-:Y:S02]  /*a760*/  FMUL.FTZ R127, R0, R127 ;  /* 0x0000007f007f7220 */ /* 0x000fe40000410000 */
[C---:B------:R-:W-:Y:S02]  /*a770*/  FMUL.FTZ R128, R2.reuse, R128 ;  /* 0x0000008002807220 */ /* 0x040fe40000410000 */
[----:B------:R-:W-:Y:S02]  /*a780*/  FMUL.FTZ R129, R2, R129 ;  /* 0x0000008102817220 */ /* 0x000fe40000410000 */
[----:B------:R1:W-:Y:S01]  /*a790*/  MUFU.EX2 R189, R14 ;  /* 0x0000000e00bd7308 */ /* 0x0003e20000000800 */
[C---:B--2---:R-:W-:Y:S03]  /*a7a0*/  HMMA.16816.F32 R124, R152.reuse, R156, R124 ;  /* 0x0000009c987c723c */ /* 0x044fe6000000187c */
[C---:B------:R-:W-:Y:S02]  /*a7b0*/  FMUL.FTZ R130, R0.reuse, R130 ;  /* 0x0000008200827220 */ /* 0x040fe40000410000 */
[----:B------:R-:W-:Y:S02]  /*a7c0*/  FMUL.FTZ R131, R0, R131 ;  /* 0x0000008300837220 */ /* 0x000fe40000410000 */
[C---:B---3--:R-:W-:Y:S02]  /*a7d0*/  FMUL.FTZ R12, R2.reuse, R160 ;  /* 0x000000a0020c7220 */ /* 0x048fe40000410000 */
[----:B------:R2:W3:Y:S03]  /*a7e0*/  MUFU.EX2 R188, R15 ;  /* 0x0000000f00bc7308 */ /* 0x0004e60000000800 */
[C---:B------:R-:W-:Y:S01]  /*a7f0*/  HMMA.16816.F32 R128, R152.reuse, R158, R128 ;  /* 0x0000009e9880723c */ /* 0x040fe20000001880 */
[----:B------:R-:W3:Y:S02]  /*a800*/  LDSM.16.MT88.4 R156, [R206+0x16000] ;  /* 0x01600000ce9c783b */ /* 0x000ee40000004200 */
[C---:B------:R-:W-:Y:S02]  /*a810*/  FMUL.FTZ R132, R2.reuse, R132 ;  /* 0x0000008402847220 */ /* 0x040fe40000410000 */
[----:B------:R-:W-:Y:S02]  /*a820*/  FMUL.FTZ R133, R2, R133 ;  /* 0x0000008502857220 */ /* 0x000fe40000410000 */
[C---:B------:R-:W-:Y:S02]  /*a830*/  FMUL.FTZ R134, R0.reuse, R134 ;  /* 0x0000008600867220 */ /* 0x040fe40000410000 */
[----:B------:R-:W-:Y:S03]  /*a840*/  FMUL.FTZ R135, R0, R135 ;  /* 0x0000008700877220 */ /* 0x000fe60000410000 */
[--C-:B------:R-:W-:Y:S02]  /*a850*/  FFMA.FTZ R16, R16, c[0x0][0x23c], -R149.reuse ;  /* 0x00008f0010107a23 */ /* 0x100fe40000010895 */
[--C-:B------:R-:W-:Y:S02]  /*a860*/  FFMA.FTZ R17, R17, c[0x0][0x23c], -R149.reuse ;  /* 0x00008f0011117a23 */ /* 0x100fe40000010895 */
[C---:B-1----:R-:W-:Y:S01]  /*a870*/  HMMA.16816.F32 R132, R152.reuse, R168, R132 ;  /* 0x000000a89884723c */ /* 0x042fe20000001884 */
[----:B------:R1:W-:Y:S02]  /*a880*/  MUFU.EX2 R187, R16 ;  /* 0x0000001000bb7308 */ /* 0x0003e40000000800 */
[--C-:B------:R-:W-:Y:S02]  /*a890*/  FFMA.FTZ R18, R18, c[0x0][0x23c], -R150.reuse ;  /* 0x00008f0012127a23 */ /* 0x100fe40000010896 */
[----:B------:R-:W-:Y:S02]  /*a8a0*/  FFMA.FTZ R19, R19, c[0x0][0x23c], -R150 ;  /* 0x00008f0013137a23 */ /* 0x000fe40000010896 */
[----:B-----5:R-:W-:Y:S02]  /*a8b0*/  FMUL.FTZ R13, R2, R161 ;  /* 0x000000a1020d7220 */ /* 0x020fe40000410000 */
[C---:B------:R-:W-:Y:S02]  /*a8c0*/  FMUL.FTZ R14, R0.reuse, R162 ;  /* 0x000000a2000e7220 */ /* 0x040fe40000410000 */
[----:B------:R5:W3:Y:S01]  /*a8d0*/  MUFU.EX2 R186, R17 ;  /* 0x0000001100ba7308 */ /* 0x000ae20000000800 */
[----:B--2---:R-:W-:Y:S02]  /*a8e0*/  FMUL.FTZ R15, R0, R163 ;  /* 0x000000a3000f7220 */ /* 0x004fe40000410000 */
[----:B------:R-:W2:Y:S01]  /*a8f0*/  LDSM.16.MT88.4 R160, [R204+0x10800] ;  /* 0x01080000cca0783b */ /* 0x000ea20000004200 */
[----:B------:R-:W-:Y:S02]  /*a900*/  FFMA.FTZ R149, R33, c[0x0][0x23c], -R149 ;  /* 0x00008f0021957a23 */ /* 0x000fe40000010895 */
[C---:B------:R-:W-:Y:S02]  /*a910*/  FMUL.FTZ R136, R2.reuse, R136 ;  /* 0x0000008802887220 */ /* 0x040fe40000410000 */
[C---:B------:R-:W-:Y:S02]  /*a920*/  HMMA.16816.F32 R12, R152.reuse, R170, R12 ;  /* 0x000000aa980c723c */ /* 0x040fe4000000180c */
[----:B------:R3:W-:Y:S01]  /*a930*/  MUFU.EX2 R185, R18 ;  /* 0x0000001200b97308 */ /* 0x0007e20000000800 */
[----:B------:R-:W-:Y:S01]  /*a940*/  FMUL.FTZ R137, R2, R137 ;  /* 0x0000008902897220 */ /* 0x000fe20000410000 */
[----:B------:R-:W-:Y:S01]  /*a950*/  LDSM.16.MT88.4 R168, [R207+0x10800] ;  /* 0x01080000cfa8783b */ /* 0x000fe20000004200 */
[C---:B------:R-:W-:Y:S02]  /*a960*/  FMUL.FTZ R138, R0.reuse, R138 ;  /* 0x0000008a008a7220 */ /* 0x040fe40000410000 */
[----:B------:R-:W-:Y:S02]  /*a970*/  FMUL.FTZ R139, R0, R139 ;  /* 0x0000008b008b7220 */ /* 0x000fe40000410000 */
[C---:B-1----:R-:W-:Y:S03]  /*a980*/  FMUL.FTZ R16, R2.reuse, R164 ;  /* 0x000000a402107220 */ /* 0x042fe60000410000 */
[----:B------:R1:W1:Y:S01]  /*a990*/  MUFU.EX2 R184, R19 ;  /* 0x0000001300b87308 */ /* 0x0002620000000800 */
[C---:B------:R-:W-:Y:S01]  /*a9a0*/  FMUL.FTZ R140, R2.reuse, R140 ;  /* 0x0000008c028c7220 */ /* 0x040fe20000410000 */
[C---:B----4-:R-:W-:Y:S03]  /*a9b0*/  HMMA.16816.F32 R136, R152.reuse, R172, R136 ;  /* 0x000000ac9888723c */ /* 0x050fe60000001888 */
[----:B------:R-:W-:Y:S02]  /*a9c0*/  FMUL.FTZ R141, R2, R141 ;  /* 0x0000008d028d7220 */ /* 0x000fe40000410000 */
[C---:B------:R-:W-:Y:S02]  /*a9d0*/  FMUL.FTZ R142, R0.reuse, R142 ;  /* 0x0000008e008e7220 */ /* 0x040fe40000410000 */
[----:B------:R-:W-:Y:S02]  /*a9e0*/  FMUL.FTZ R143, R0, R143 ;  /* 0x0000008f008f7220 */ /* 0x000fe40000410000 */
[----:B-----5:R-:W-:Y:S03]  /*a9f0*/  FMUL.FTZ R17, R2, R165 ;  /* 0x000000a502117220 */ /* 0x020fe60000410000 */
[----:B---3--:R-:W-:Y:S02]  /*aa00*/  FMUL.FTZ R18, R0, R166 ;  /* 0x000000a600127220 */ /* 0x008fe40000410000 */
[C---:B------:R-:W-:Y:S01]  /*aa10*/  HMMA.16816.F32 R140, R152.reuse, R174, R140 ;  /* 0x000000ae988c723c */ /* 0x040fe2000000188c */
[----:B------:R-:W-:Y:S02]  /*aa20*/  LDSM.16.MT88.4 R172, [R204+0x12800] ;  /* 0x01280000ccac783b */ /* 0x000fe40000004200 */
[C---:B------:R-:W-:Y:S02]  /*aa30*/  FMUL.FTZ R144, R2.reuse, R144 ;  /* 0x0000009002907220 */ /* 0x040fe40000410000 */
[----:B------:R-:W-:Y:S02]  /*aa40*/  FMUL.FTZ R145, R2, R145 ;  /* 0x0000009102917220 */ /* 0x000fe40000410000 */
[C---:B------:R-:W-:Y:S02]  /*aa50*/  FMUL.FTZ R146, R0.reuse, R146 ;  /* 0x0000009200927220 */ /* 0x040fe40000410000 */
[C---:B-1----:R-:W-:Y:S02]  /*aa60*/  FMUL.FTZ R19, R0.reuse, R167 ;  /* 0x000000a700137220 */ /* 0x042fe40000410000 */
[----:B------:R-:W1:Y:S01]  /*aa70*/  LDSM.16.MT88.4 R164, [R205+0x10800] ;  /* 0x01080000cda4783b */ /* 0x000e620000004200 */
[----:B------:R-:W-:Y:S02]  /*aa80*/  FMUL.FTZ R147, R0, R147 ;  /* 0x0000009300937220 */ /* 0x000fe40000410000 */
[----:B------:R-:W-:Y:S02]  /*aa90*/  FFMA.FTZ R2, R2, R243, R199 ;  /* 0x000000f302027223 */ /* 0x000fe400000100c7 */
[C---:B------:R-:W-:Y:S03]  /*aaa0*/  HMMA.16816.F32 R16, R152.reuse, R156, R16 ;  /* 0x0000009c9810723c */ /* 0x040fe60000001810 */
[----:B------:R-:W-:Y:S02]  /*aab0*/  FFMA.FTZ R0, R0, R244, R197 ;  /* 0x000000f400007223 */ /* 0x000fe400000100c5 */
[----:B------:R-:W-:Y:S02]  /*aac0*/  FADD.FTZ R2, R198, R2 ;  /* 0x00000002c6027221 */ /* 0x000fe40000010000 */
[----:B------:R-:W-:Y:S01]  /*aad0*/  FADD.FTZ R0, R196, R0 ;  /* 0x00000000c4007221 */ /* 0x000fe20000010000 */
[----:B------:R-:W-:Y:S01]  /*aae0*/  HMMA.16816.F32 R144, R152, R158, R144 ;  /* 0x0000009e9890723c */ /* 0x000fe20000001890 */
[----:B------:R-:W3:Y:S03]  /*aaf0*/  LDSM.16.MT88.4 R156, [R206+0x10800] ;  /* 0x01080000ce9c783b */ /* 0x000ee60000004200 */
[----:B------:R-:W-:Y:S02]  /*ab00*/  FADD.FTZ R2, R195, R2 ;  /* 0x00000002c3027221 */ /* 0x000fe40000010000 */
[----:B------:R-:W-:Y:S01]  /*ab10*/  FADD.FTZ R0, R193, R0 ;  /* 0x00000000c1007221 */ /* 0x000fe20000010000 */
        /* <DEDUP_REMOVED lines=9> */
[C---:B--2---:R-:W-:Y:S03]  /*abb0*/  HMMA.16816.F32 R4, R152.reuse, R160, R4 ;  /* 0x000000a09804723c */ /* 0x044fe60000001804 */
[----:B------:R-:W-:Y:S02]  /*abc0*/  FADD.FTZ R0, R188, R0 ;  /* 0x00000000bc007221 */ /* 0x000fe40000010000 */
[----:B------:R-:W-:Y:S02]  /*abd0*/  FADD.FTZ R2, R187, R2 ;  /* 0x00000002bb027221 */ /* 0x000fe40000010000 */
[----:B------:R-:W-:Y:S01]  /*abe0*/  FADD.FTZ R0, R185, R0 ;  /* 0x00000000b9007221 */ /* 0x000fe20000010000 */
[C---:B------:R-:W-:Y:S01]  /*abf0*/  HMMA.16816.F32 R8, R152.reuse, R162, R8 ;  /* 0x000000a29808723c */ /* 0x040fe20000001808 */
[----:B------:R-:W2:Y:S03]  /*ac00*/  LDSM.16.MT88.4 R160, [R207+0x12800] ;  /* 0x01280000cfa0783b */ /* 0x000ea60000004200 */
[----:B------:R-:W-:Y:S02]  /*ac10*/  FADD.FTZ R2, R186, R2 ;  /* 0x00000002ba027221 */ /* 0x000fe40000010000 */
[----:B------:R-:W-:Y:S02]  /*ac20*/  FADD.FTZ R0, R184, R0 ;  /* 0x00000000b8007221 */ /* 0x000fe40000010000 */
[C---:B-1----:R-:W-:Y:S08]  /*ac30*/  HMMA.16816.F32 R36, R152.reuse, R164, R36 ;  /* 0x000000a49824723c */ /* 0x042ff00000001824 */
[C---:B------:R-:W-:Y:S01]  /*ac40*/  HMMA.16816.F32 R40, R152.reuse, R166, R40 ;  /* 0x000000a69828723c */ /* 0x040fe20000001828 */
[----:B------:R-:W1:Y:S07]  /*ac50*/  LDSM.16.MT88.4 R164, [R206+0x12800] ;  /* 0x01280000cea4783b */ /* 0x000e6e0000004200 */
[C---:B------:R-:W-:Y:S08]  /*ac60*/  HMMA.16816.F32 R44, R152.reuse, R168, R44 ;  /* 0x000000a8982c723c */ /* 0x040ff0000000182c */
[C---:B------:R-:W-:Y:S01]  /*ac70*/  HMMA.16816.F32 R48, R152.reuse, R170, R48 ;  /* 0x000000aa9830723c */ /* 0x040fe20000001830 */
[----:B------:R-:W4:Y:S07]  /*ac80*/  LDSM.16.MT88.4 R168, [R204+0x14800] ;  /* 0x01480000cca8783b */ /* 0x000f2e0000004200 */
[C---:B---3--:R-:W-:Y:S08]  /*ac90*/  HMMA.16816.F32 R52, R152.reuse, R156, R52 ;  /* 0x0000009c9834723c */ /* 0x048ff00000001834 */
[C---:B------:R-:W-:Y:S01]  /*aca0*/  HMMA.16816.F32 R56, R152.reuse, R158, R56 ;  /* 0x0000009e9838723c */ /* 0x040fe20000001838 */
[----:B------:R-:W3:Y:S07]  /*acb0*/  LDSM.16.MT88.4 R156, [R207+0x14800] ;  /* 0x01480000cf9c783b */ /* 0x000eee0000004200 */
[C---:B------:R-:W-:Y:S01]  /*acc0*/  HMMA.16816.F32 R60, R152.reuse, R172, R60 ;  /* 0x000000ac983c723c */ /* 0x040fe2000000183c */
[----:B------:R-:W-:Y:S07]  /*acd0*/  MUFU.EX2 R173, R28 ;  /* 0x0000001c00ad7308 */ /* 0x000fee0000000800 */
[C---:B------:R-:W-:Y:S03]  /*ace0*/  HMMA.16816.F32 R64, R152.reuse, R174, R64 ;  /* 0x000000ae9840723c */ /* 0x040fe60000001840 */
[----:B------:R-:W-:Y:S05]  /*acf0*/  MUFU.EX2 R175, R26 ;  /* 0x0000001a00af7308 */ /* 0x000fea0000000800 */
[C---:B------:R-:W-:Y:S05]  /*ad00*/  HMMA.16816.F32 R68, R152.reuse, R176, R68 ;  /* 0x000000b09844723c */ /* 0x040fea0000001844 */
[----:B------:R-:W-:Y:S03]  /*ad10*/  MUFU.EX2 R177, R24 ;  /* 0x0000001800b17308 */ /* 0x000fe60000000800 */
[C---:B------:R-:W-:Y:S07]  /*ad20*/  HMMA.16816.F32 R72, R152.reuse, R178, R72 ;  /* 0x000000b29848723c */ /* 0x040fee0000001848 */
[----:B------:R-:W5:Y:S01]  /*ad30*/  MUFU.EX2 R179, R22 ;  /* 0x0000001600b37308 */ /* 0x000f620000000800 */
[C---:B--2---:R-:W-:Y:S08]  /*ad40*/  HMMA.16816.F32 R76, R152.reuse, R160, R76 ;  /* 0x000000a0984c723c */ /* 0x044ff0000000184c */
[C---:B------:R-:W-:Y:S01]  /*ad50*/  HMMA.16816.F32 R80, R152.reuse, R162, R80 ;  /* 0x000000a29850723c */ /* 0x040fe20000001850 */
[----:B------:R-:W2:Y:S01]  /*ad60*/  LDSM.16.MT88.4 R160, [R206+0x14800] ;  /* 0x01480000cea0783b */ /* 0x000ea20000004200 */
[----:B------:R-:W3:Y:S06]  /*ad70*/  MUFU.EX2 R178, R23 ;  /* 0x0000001700b27308 */ /* 0x000eec0000000800 */
[C---:B-1----:R-:W-:Y:S04]  /*ad80*/  HMMA.16816.F32 R84, R152.reuse, R164, R84 ;  /* 0x000000a49854723c */ /* 0x042fe80000001854 */
[----:B------:R-:W-:Y:S01]  /*ad90*/  MUFU.EX2 R176, R25 ;  /* 0x0000001900b07308 */ /* 0x000fe20000000800 */
[----:B-----5:R-:W-:Y:S03]  /*ada0*/  FADD.FTZ R0, R179, R0 ;  /* 0x00000000b3007221 */ /* 0x020fe60000010000 */
[C---:B------:R-:W-:Y:S01]  /*adb0*/  HMMA.16816.F32 R88, R152.reuse, R166, R88 ;  /* 0x000000a69858723c */ /* 0x040fe20000001858 */
[----:B------:R-:W1:Y:S05]  /*adc0*/  LDSM.16.MT88.4 R164, [R204+0x16800] ;  /* 0x01680000cca4783b */ /* 0x000e6a0000004200 */
[----:B------:R-:W-:Y:S02]  /*add0*/  MUFU.EX2 R172, R29 ;  /* 0x0000001d00ac7308 */ /* 0x000fe40000000800 */
[C---:B----4-:R-:W-:Y:S04]  /*ade0*/  HMMA.16816.F32 R92, R152.reuse, R168, R92 ;  /* 0x000000a8985c723c */ /* 0x050fe8000000185c */
[----:B---3--:R-:W-:Y:S04]  /*adf0*/  FADD.FTZ R0, R178, R0 ;  /* 0x00000000b2007221 */ /* 0x008fe80000010000 */
[C---:B------:R-:W-:Y:S01]  /*ae00*/  HMMA.16816.F32 R96, R152.reuse, R170, R96 ;  /* 0x000000aa9860723c */ /* 0x040fe20000001860 */
[----:B------:R-:W3:Y:S03]  /*ae10*/  LDSM.16.MT88.4 R168, [R205+0x16800] ;  /* 0x01680000cda8783b */ /* 0x000ee60000004200 */
[----:B------:R-:W-:Y:S04]  /*ae20*/  FADD.FTZ R0, R175, R0 ;  /* 0x00000000af007221 */ /* 0x000fe80000010000 */
[C---:B------:R-:W-:Y:S01]  /*ae30*/  HMMA.16816.F32 R100, R152.reuse, R180, R100 ;  /* 0x000000b49864723c */ /* 0x040fe20000001864 */
[----:B------:R-:W4:Y:S07]  /*ae40*/  MUFU.EX2 R181, R20 ;  /* 0x0000001400b57308 */ /* 0x000f2e0000000800 */
[C---:B------:R-:W-:Y:S03]  /*ae50*/  HMMA.16816.F32 R104, R152.reuse, R182, R104 ;  /* 0x000000b69868723c */ /* 0x040fe60000001868 */
[----:B------:R5:W1:Y:S05]  /*ae60*/  MUFU.EX2 R180, R21 ;  /* 0x0000001500b47308 */ /* 0x000a6a0000000800 */
[C---:B------:R-:W-:Y:S08]  /*ae70*/  HMMA.16816.F32 R108, R152.reuse, R156, R108 ;  /* 0x0000009c986c723c */ /* 0x040ff0000000186c */
[C---:B------:R-:W-:Y:S01]  /*ae80*/  HMMA.16816.F32 R112, R152.reuse, R158, R112 ;  /* 0x0000009e9870723c */ /* 0x040fe20000001870 */
[----:B------:R-:W-:Y:S03]  /*ae90*/  LDSM.16.MT88.4 R156, [R206+0x16800] ;  /* 0x01680000ce9c783b */ /* 0x000fe60000004200 */
[----:B----4-:R-:W-:Y:S04]  /*aea0*/  FADD.FTZ R2, R181, R2 ;  /* 0x00000002b5027221 */ /* 0x010fe80000010000 */
[C---:B--2---:R-:W-:Y:S01]  /*aeb0*/  HMMA.16816.F32 R116, R152.reuse, R160, R116 ;  /* 0x000000a09874723c */ /* 0x044fe20000001874 */
[----:B-----5:R-:W2:Y:S03]  /*aec0*/  LDSM.16.MT88.4 R20, [R207+0x16800] ;  /* 0x01680000cf14783b */ /* 0x020ea60000004200 */
[----:B-1----:R-:W-:Y:S04]  /*aed0*/  FADD.FTZ R2, R180, R2 ;  /* 0x00000002b4027221 */ /* 0x002fe80000010000 */
[C---:B------:R-:W-:Y:S01]  /*aee0*/  HMMA.16816.F32 R120, R152.reuse, R162, R120 ;  /* 0x000000a29878723c */ /* 0x040fe20000001878 */
[----:B------:R-:W1:Y:S03]  /*aef0*/  LDSM.16.MT88.4 R160, [R204+0x11000] ;  /* 0x01100000cca0783b */ /* 0x000e660000004200 */
[----:B------:R-:W-:Y:S04]  /*af00*/  FADD.FTZ R2, R177, R2 ;  /* 0x00000002b1027221 */ /* 0x000fe80000010000 */
[C---:B------:R-:W-:Y:S04]  /*af10*/  HMMA.16816.F32 R124, R152.reuse, R164, R124 ;  /* 0x000000a4987c723c */ /* 0x040fe8000000187c */
[----:B------:R-:W-:Y:S03]  /*af20*/  FADD.FTZ R2, R176, R2 ;  /* 0x00000002b0027221 */ /* 0x000fe60000010000 */
[--C-:B------:R-:W-:Y:S01]  /*af30*/  FFMA.FTZ R164, R27, c[0x0][0x23c], -R150.reuse ;  /* 0x00008f001ba47a23 */ /* 0x100fe20000010896 */
[C---:B------:R-:W-:Y:S01]  /*af40*/  HMMA.16816.F32 R128, R152.reuse, R166, R128 ;  /* 0x000000a69880723c */ /* 0x040fe20000001880 */
[----:B------:R-:W4:Y:S02]  /*af50*/  LDSM.16.MT88.4 R24, [R205+0x11000] ;  /* 0x01100000cd18783b */ /* 0x000f240000004200 */
[----:B------:R5:W1:Y:S01]  /*af60*/  MUFU.EX2 R174, R164 ;  /* 0x000000a400ae7308 */ /* 0x000a620000000800 */
[----:B------:R-:W-:Y:S02]  /*af70*/  FFMA.FTZ R150, R35, c[0x0][0x23c], -R150 ;  /* 0x00008f0023967a23 */ /* 0x000fe40000010896 */
[----:B------:R-:W-:Y:S02]  /*af80*/  FADD.FTZ R2, R173, R2 ;  /* 0x00000002ad027221 */ /* 0x000fe40000010000 */
[C---:B---3--:R-:W-:Y:S04]  /*af90*/  HMMA.16816.F32 R132, R152.reuse, R168, R132 ;  /* 0x000000a89884723c */ /* 0x048fe80000001884 */
[----:B------:R-:W-:Y:S01]  /*afa0*/  FADD.FTZ R2, R172, R2 ;  /* 0x00000002ac027221 */ /* 0x000fe20000010000 */
[----:B------:R-:W-:Y:S03]  /*afb0*/  MUFU.EX2 R150, R150 ;  /* 0x0000009600967308 */ /* 0x000fe60000000800 */
[C---:B------:R-:W-:Y:S01]  /*afc0*/  HMMA.16816.F32 R12, R152.reuse, R170, R12 ;  /* 0x000000aa980c723c */ /* 0x040fe2000000180c */
[----:B------:R-:W-:Y:S07]  /*afd0*/  LDSM.16.MT88.4 R168, [R206+0x11000] ;  /* 0x01100000cea8783b */ /* 0x000fee0000004200 */
[C---:B--2---:R-:W-:Y:S01]  /*afe0*/  HMMA.16816.F32 R136, R152.reuse, R20, R136 ;  /* 0x000000149888723c */ /* 0x044fe20000001888 */
[----:B-----5:R-:W2:Y:S03]  /*aff0*/  LDSM.16.MT88.4 R164, [R207+0x11000] ;  /* 0x01100000cfa4783b */ /* 0x020ea60000004200 */
[----:B-1----:R-:W-:Y:S03]  /*b000*/  FADD.FTZ R0, R174, R0 ;  /* 0x00000000ae007221 */ /* 0x002fe60000010000 */
[----:B------:R-:W-:Y:S01]  /*b010*/  F2FP.PACK_AB R20, R180, R181 ;  /* 0x000000b5b414723e */ /* 0x000fe200000000ff */
[C---:B------:R-:W-:Y:S04]  /*b020*/  HMMA.16816.F32 R140, R152.reuse, R22, R140 ;  /* 0x00000016988c723c */ /* 0x040fe8000000188c */
[----:B------:R-:W-:Y:S03]  /*b030*/  F2FP.PACK_AB R21, R178, R179 ;  /* 0x000000b3b215723e */ /* 0x000fe600000000ff */
[----:B------:R-:W-:Y:S01]  /*b040*/  F2FP.PACK_AB R22, R176, R177 ;  /* 0x000000b1b016723e */ /* 0x000fe200000000ff */
[C---:B------:R-:W-:Y:S04]  /*b050*/  HMMA.16816.F32 R16, R152.reuse, R156, R16 ;  /* 0x0000009c9810723c */ /* 0x040fe80000001810 */
[----:B------:R-:W-:Y:S04]  /*b060*/  F2FP.PACK_AB R23, R174, R175 ;  /* 0x000000afae17723e */ /* 0x000fe800000000ff */
[----:B------:R-:W-:Y:S01]  /*b070*/  HMMA.16816.F32 R144, R152, R158, R144 ;  /* 0x0000009e9890723c */ /* 0x000fe20000001890 */
[----:B------:R-:W1:Y:S07]  /*b080*/  LDSM.16.MT88.4 R152, [R204+0x13000] ;  /* 0x01300000cc98783b */ /* 0x000e6e0000004200 */
[C---:B------:R-:W-:Y:S01]  /*b090*/  HMMA.16816.F32 R4, R20.reuse, R160, R4 ;  /* 0x000000a01404723c */ /* 0x040fe20000001804 */
[----:B------:R-:W3:Y:S07]  /*b0a0*/  LDSM.16.MT88.4 R156, [R205+0x13000] ;  /* 0x01300000cd9c783b */ /* 0x000eee0000004200 */
[C---:B------:R-:W-:Y:S01]  /*b0b0*/  HMMA.16816.F32 R8, R20.reuse, R162, R8 ;  /* 0x000000a21408723c */ /* 0x040fe20000001808 */
[----:B------:R-:W5:Y:S07]  /*b0c0*/  LDSM.16.MT88.4 R160, [R207+0x13000] ;  /* 0x01300000cfa0783b */ /* 0x000f6e0000004200 */
[C---:B----4-:R-:W-:Y:S08]  /*b0d0*/  HMMA.16816.F32 R36, R20.reuse, R24, R36 ;  /* 0x000000181424723c */ /* 0x050ff00000001824 */
[C---:B------:R-:W-:Y:S01]  /*b0e0*/  HMMA.16816.F32 R40, R20.reuse, R26, R40 ;  /* 0x0000001a1428723c */ /* 0x040fe20000001828 */
[----:B------:R-:W4:Y:S07]  /*b0f0*/  LDSM.16.MT88.4 R24, [R206+0x13000] ;  /* 0x01300000ce18783b */ /* 0x000f2e0000004200 */
[C---:B--2---:R-:W-:Y:S08]  /*b100*/  HMMA.16816.F32 R44, R20.reuse, R164, R44 ;  /* 0x000000a4142c723c */ /* 0x044ff0000000182c */
[C---:B------:R-:W-:Y:S01]  /*b110*/  HMMA.16816.F32 R48, R20.reuse, R166, R48 ;  /* 0x000000a61430723c */ /* 0x040fe20000001830 */
[----:B------:R-:W2:Y:S07]  /*b120*/  LDSM.16.MT88.4 R164, [R204+0x15000] ;  /* 0x01500000cca4783b */ /* 0x000eae0000004200 */
[C---:B------:R-:W-:Y:S08]  /*b130*/  HMMA.16816.F32 R52, R20.reuse, R168, R52 ;  /* 0x000000a81434723c */ /* 0x040ff00000001834 */
        /* <DEDUP_REMOVED lines=8> */
[C---:B-----5:R-:W-:Y:S08]  /*b1c0*/  HMMA.16816.F32 R76, R20.reuse, R160, R76 ;  /* 0x000000a0144c723c */ /* 0x060ff0000000184c */
[C---:B------:R-:W-:Y:S01]  /*b1d0*/  HMMA.16816.F32 R80, R20.reuse, R162, R80 ;  /* 0x000000a21450723c */ /* 0x040fe20000001850 */
[----:B------:R-:W-:Y:S07]  /*b1e0*/  LDSM.16.MT88.4 R160, [R205+0x17000] ;  /* 0x01700000cda0783b */ /* 0x000fee0000004200 */
[C---:B----4-:R-:W-:Y:S08]  /*b1f0*/  HMMA.16816.F32 R84, R20.reuse, R24, R84 ;  /* 0x000000181454723c */ /* 0x050ff00000001854 */
[C---:B------:R-:W-:Y:S01]  /*b200*/  HMMA.16816.F32 R88, R20.reuse, R26, R88 ;  /* 0x0000001a1458723c */ /* 0x040fe20000001858 */
[----:B------:R-:W4:Y:S07]  /*b210*/  LDSM.16.MT88.4 R24, [R204+0x17000] ;  /* 0x01700000cc18783b */ /* 0x000f2e0000004200 */
[C---:B--2---:R-:W-:Y:S08]  /*b220*/  HMMA.16816.F32 R92, R20.reuse, R164, R92 ;  /* 0x000000a4145c723c */ /* 0x044ff0000000185c */
[C---:B------:R-:W-:Y:S01]  /*b230*/  HMMA.16816.F32 R96, R20.reuse, R166, R96 ;  /* 0x000000a61460723c */ /* 0x040fe20000001860 */
[----:B------:R-:W-:Y:S07]  /*b240*/  LDSM.16.MT88.4 R164, [R204+0x13800] ;  /* 0x01380000cca4783b */ /* 0x000fee0000004200 */
[C---:B------:R-:W-:Y:S01]  /*b250*/  HMMA.16816.F32 R100, R20.reuse, R168, R100 ;  /* 0x000000a81464723c */ /* 0x040fe20000001864 */
[----:B------:R-:W2:Y:S07]  /*b260*/  MUFU.EX2 R169, R32 ;  /* 0x0000002000a97308 */ /* 0x000eae0000000800 */
[C---:B------:R-:W-:Y:S03]  /*b270*/  HMMA.16816.F32 R104, R20.reuse, R170, R104 ;  /* 0x000000aa1468723c */ /* 0x040fe60000001868 */
[----:B------:R-:W5:Y:S05]  /*b280*/  MUFU.EX2 R171, R30 ;  /* 0x0000001e00ab7308 */ /* 0x000f6a0000000800 */
[C---:B-1----:R-:W-:Y:S05]  /*b290*/  HMMA.16816.F32 R108, R20.reuse, R152, R108 ;  /* 0x00000098146c723c */ /* 0x042fea000000186c */
[----:B------:R-:W1:Y:S03]  /*b2a0*/  MUFU.EX2 R170, R31 ;  /* 0x0000001f00aa7308 */ /* 0x000e660000000800 */
[C---:B------:R-:W-:Y:S01]  /*b2b0*/  HMMA.16816.F32 R112, R20.reuse, R154, R112 ;  /* 0x0000009a1470723c */ /* 0x040fe20000001870 */
[----:B------:R-:W-:Y:S03]  /*b2c0*/  LDSM.16.MT88.4 R152, [R206+0x17000] ;  /* 0x01700000ce98783b */ /* 0x000fe60000004200 */
[----:B--2---:R-:W-:Y:S03]  /*b2d0*/  FADD.FTZ R2, R169, R2 ;  /* 0x00000002a9027221 */ /* 0x004fe60000010000 */
[----:B------:R-:W2:Y:S01]  /*b2e0*/  MUFU.EX2 R168, R149 ;  /* 0x0000009500a87308 */ /* 0x000ea20000000800 */
[C---:B---3--:R-:W-:Y:S04]  /*b2f0*/  HMMA.16816.F32 R116, R20.reuse, R156, R116 ;  /* 0x0000009c1474723c */ /* 0x048fe80000001874 */
[----:B-----5:R-:W-:Y:S04]  /*b300*/  FADD.FTZ R0, R171, R0 ;  /* 0x00000000ab007221 */ /* 0x020fe80000010000 */
[C---:B------:R-:W-:Y:S01]  /*b310*/  HMMA.16816.F32 R120, R20.reuse, R158, R120 ;  /* 0x0000009e1478723c */ /* 0x040fe20000001878 */
[----:B------:R-:W-:Y:S01]  /*b320*/  LDSM.16.MT88.4 R156, [R204+0x11800] ;  /* 0x01180000cc9c783b */ /* 0x000fe20000004200 */
[----:B------:R3:W5:Y:S02]  /*b330*/  MUFU.EX2 R149, R34 ;  /* 0x0000002200957308 */ /* 0x0007640000000800 */
[----:B-1----:R-:W-:Y:S04]  /*b340*/  FADD.FTZ R0, R170, R0 ;  /* 0x00000000aa007221 */ /* 0x002fe80000010000 */
[C---:B----4-:R-:W-:Y:S01]  /*b350*/  HMMA.16816.F32 R124, R20.reuse, R24, R124 ;  /* 0x00000018147c723c */ /* 0x050fe2000000187c */
[----:B------:R-:W1:Y:S03]  /*b360*/  LDSM.16.MT88.4 R28, [R207+0x17000] ;  /* 0x01700000cf1c783b */ /* 0x000e660000004200 */
[----:B--2---:R-:W-:Y:S04]  /*b370*/  FADD.FTZ R243, R168, R2 ;  /* 0x00000002a8f37221 */ /* 0x004fe80000010000 */
[C---:B------:R-:W-:Y:S01]  /*b380*/  HMMA.16816.F32 R128, R20.reuse, R26, R128 ;  /* 0x0000001a1480723c */ /* 0x040fe20000001880 */
[----:B------:R-:W2:Y:S07]  /*b390*/  LDSM.16.MT88.4 R24, [R205+0x11800] ;  /* 0x01180000cd18783b */ /* 0x000eae0000004200 */
[C---:B------:R-:W-:Y:S01]  /*b3a0*/  HMMA.16816.F32 R132, R20.reuse, R160, R132 ;  /* 0x000000a01484723c */ /* 0x040fe20000001884 */
[----:B---3--:R-:W3:Y:S03]  /*b3b0*/  LDSM.16.MT88.4 R32, [R207+0x11800] ;  /* 0x01180000cf20783b */ /* 0x008ee60000004200 */
[----:B-----5:R-:W-:Y:S04]  /*b3c0*/  FADD.FTZ R0, R149, R0 ;  /* 0x0000000095007221 */ /* 0x020fe80000010000 */
[C---:B------:R-:W-:Y:S01]  /*b3d0*/  HMMA.16816.F32 R12, R20.reuse, R162, R12 ;  /* 0x000000a2140c723c */ /* 0x040fe2000000180c */
[----:B------:R-:W4:Y:S03]  /*b3e0*/  LDSM.16.MT88.4 R160, [R206+0x11800] ;  /* 0x01180000cea0783b */ /* 0x000f260000004200 */
[----:B------:R-:W-:Y:S04]  /*b3f0*/  FADD.FTZ R244, R150, R0 ;  /* 0x0000000096f47221 */ /* 0x000fe80000010000 */
[C---:B-1----:R-:W-:Y:S08]  /*b400*/  HMMA.16816.F32 R136, R20.reuse, R28, R136 ;  /* 0x0000001c1488723c */ /* 0x042ff00000001888 */
[C---:B------:R-:W-:Y:S01]  /*b410*/  HMMA.16816.F32 R140, R20.reuse, R30, R140 ;  /* 0x0000001e148c723c */ /* 0x040fe2000000188c */
[----:B------:R-:W1:Y:S07]  /*b420*/  LDSM.16.MT88.4 R28, [R205+0x13800] ;  /* 0x01380000cd1c783b */ /* 0x000e6e0000004200 */
[C---:B------:R-:W-:Y:S08]  /*b430*/  HMMA.16816.F32 R16, R20.reuse, R152, R16 ;  /* 0x000000981410723c */ /* 0x040ff00000001810 */
[----:B------:R-:W-:Y:S07]  /*b440*/  HMMA.16816.F32 R144, R20, R154, R144 ;  /* 0x0000009a1490723c */ /* 0x000fee0000001890 */
[----:B------:R-:W-:Y:S02]  /*b450*/  F2FP.PACK_AB R20, R172, R173 ;  /* 0x000000adac14723e */ /* 0x000fe400000000ff */
[----:B------:R-:W-:Y:S03]  /*b460*/  F2FP.PACK_AB R21, R170, R171 ;  /* 0x000000abaa15723e */ /* 0x000fe600000000ff */
[----:B------:R-:W-:Y:S02]  /*b470*/  F2FP.PACK_AB R22, R168, R169 ;  /* 0x000000a9a816723e */ /* 0x000fe400000000ff */
[----:B------:R-:W-:Y:S02]  /*b480*/  F2FP.PACK_AB R23, R150, R149 ;  /* 0x000000959617723e */ /* 0x000fe400000000ff */
[----:B------:R-:W-:Y:S02]  /*b490*/  MOV R150, R3 ;  /* 0x0000000300967202 */ /* 0x000fe40000000f00 */
[----:B------:R-:W-:Y:S03]  /*b4a0*/  MOV R149, R148 ;  /* 0x0000009400957202 */ /* 0x000fe60000000f00 */
[C---:B------:R-:W-:Y:S01]  /*b4b0*/  HMMA.16816.F32 R152, R20.reuse, R156, R4 ;  /* 0x0000009c1498723c */ /* 0x040fe20000001804 */
[----:B------:R-:W5:Y:S07]  /*b4c0*/  LDSM.16.MT88.4 R4, [R207+0x13800] ;  /* 0x01380000cf04783b */ /* 0x000f6e0000004200 */
        /* <DEDUP_REMOVED lines=8> */
[C---:B----4-:R-:W-:Y:S08]  /*b550*/  HMMA.16816.F32 R52, R20.reuse, R160, R52 ;  /* 0x000000a01434723c */ /* 0x050ff00000001834 */
[C---:B------:R-:W-:Y:S01]  /*b560*/  HMMA.16816.F32 R56, R20.reuse, R162, R56 ;  /* 0x000000a21438723c */ /* 0x040fe20000001838 */
[----:B------:R-:W4:Y:S07]  /*b570*/  LDSM.16.MT88.4 R160, [R207+0x15800] ;  /* 0x01580000cfa0783b */ /* 0x000f2e0000004200 */
[C---:B------:R-:W-:Y:S08]  /*b580*/  HMMA.16816.F32 R60, R20.reuse, R164, R60 ;  /* 0x000000a4143c723c */ /* 0x040ff0000000183c */
[C---:B------:R-:W-:Y:S01]  /*b590*/  HMMA.16816.F32 R64, R20.reuse, R166, R64 ;  /* 0x000000a61440723c */ /* 0x040fe20000001840 */
[----:B------:R-:W2:Y:S07]  /*b5a0*/  LDSM.16.MT88.4 R164, [R206+0x15800] ;  /* 0x01580000cea4783b */ /* 0x000eae0000004200 */
[C---:B-1----:R-:W-:Y:S08]  /*b5b0*/  HMMA.16816.F32 R68, R20.reuse, R28, R68 ;  /* 0x0000001c1444723c */ /* 0x042ff00000001844 */
[C---:B------:R-:W-:Y:S01]  /*b5c0*/  HMMA.16816.F32 R72, R20.reuse, R30, R72 ;  /* 0x0000001e1448723c */ /* 0x040fe20000001848 */
[----:B------:R-:W1:Y:S07]  /*b5d0*/  LDSM.16.MT88.4 R28, [R204+0x17800] ;  /* 0x01780000cc1c783b */ /* 0x000e6e0000004200 */
[C---:B-----5:R-:W-:Y:S08]  /*b5e0*/  HMMA.16816.F32 R76, R20.reuse, R4, R76 ;  /* 0x00000004144c723c */ /* 0x060ff0000000184c */
[C---:B------:R-:W-:Y:S01]  /*b5f0*/  HMMA.16816.F32 R80, R20.reuse, R6, R80 ;  /* 0x000000061450723c */ /* 0x040fe20000001850 */
[----:B------:R-:W5:Y:S07]  /*b600*/  LDSM.16.MT88.4 R4, [R205+0x17800] ;  /* 0x01780000cd04783b */ /* 0x000f6e0000004200 */
[C---:B------:R-:W-:Y:S08]  /*b610*/  HMMA.16816.F32 R84, R20.reuse, R8, R84 ;  /* 0x000000081454723c */ /* 0x040ff00000001854 */
[C---:B------:R-:W-:Y:S01]  /*b620*/  HMMA.16816.F32 R88, R20.reuse, R10, R88 ;  /* 0x0000000a1458723c */ /* 0x040fe20000001858 */
[----:B------:R-:W1:Y:S07]  /*b630*/  LDSM.16.MT88.4 R8, [R207+0x17800] ;  /* 0x01780000cf08783b */ /* 0x000e6e0000004200 */
[C---:B--2---:R-:W-:Y:S08]  /*b640*/  HMMA.16816.F32 R92, R20.reuse, R24, R92 ;  /* 0x00000018145c723c */ /* 0x044ff0000000185c */
[C---:B------:R-:W-:Y:S01]  /*b650*/  HMMA.16816.F32 R96, R20.reuse, R26, R96 ;  /* 0x0000001a1460723c */ /* 0x040fe20000001860 */
[----:B------:R-:W2:Y:S07]  /*b660*/  LDSM.16.MT88.4 R24, [R206+0x17800] ;  /* 0x01780000ce18783b */ /* 0x000eae0000004200 */
[C---:B---3--:R-:W-:Y:S08]  /*b670*/  HMMA.16816.F32 R100, R20.reuse, R32, R100 ;  /* 0x000000201464723c */ /* 0x048ff00000001864 */
[C---:B------:R-:W-:Y:S08]  /*b680*/  HMMA.16816.F32 R104, R20.reuse, R34, R104 ;  /* 0x000000221468723c */ /* 0x040ff00000001868 */
[C---:B----4-:R-:W-:Y:S08]  /*b690*/  HMMA.16816.F32 R108, R20.reuse, R160, R108 ;  /* 0x000000a0146c723c */ /* 0x050ff0000000186c */
[C---:B------:R-:W-:Y:S08]  /*b6a0*/  HMMA.16816.F32 R112, R20.reuse, R162, R112 ;  /* 0x000000a21470723c */ /* 0x040ff00000001870 */
[C---:B------:R-:W-:Y:S08]  /*b6b0*/  HMMA.16816.F32 R116, R20.reuse, R164, R116 ;  /* 0x000000a41474723c */ /* 0x040ff00000001874 */
[C---:B------:R-:W-:Y:S08]  /*b6c0*/  HMMA.16816.F32 R120, R20.reuse, R166, R120 ;  /* 0x000000a61478723c */ /* 0x040ff00000001878 */
[C---:B-1----:R-:W-:Y:S08]  /*b6d0*/  HMMA.16816.F32 R124, R20.reuse, R28, R124 ;  /* 0x0000001c147c723c */ /* 0x042ff0000000187c */
[C---:B------:R-:W-:Y:S08]  /*b6e0*/  HMMA.16816.F32 R128, R20.reuse, R30, R128 ;  /* 0x0000001e1480723c */ /* 0x040ff00000001880 */
[C---:B-----5:R-:W-:Y:S08]  /*b6f0*/  HMMA.16816.F32 R132, R20.reuse, R4, R132 ;  /* 0x000000041484723c */ /* 0x060ff00000001884 */
[C---:B------:R-:W-:Y:S08]  /*b700*/  HMMA.16816.F32 R160, R20.reuse, R6, R12 ;  /* 0x0000000614a0723c */ /* 0x040ff0000000180c */
[C---:B------:R-:W-:Y:S08]  /*b710*/  HMMA.16816.F32 R136, R20.reuse, R8, R136 ;  /* 0x000000081488723c */ /* 0x040ff00000001888 */
[C---:B------:R-:W-:Y:S08]  /*b720*/  HMMA.16816.F32 R140, R20.reuse, R10, R140 ;  /* 0x0000000a148c723c */ /* 0x040ff0000000188c */
[C---:B--2---:R-:W-:Y:S08]  /*b730*/  HMMA.16816.F32 R164, R20.reuse, R24, R16 ;  /* 0x0000001814a4723c */ /* 0x044ff00000001810 */
[----:B------:R-:W-:Y:S01]  /*b740*/  HMMA.16816.F32 R144, R20, R26, R144 ;  /* 0x0000001a1490723c */ /* 0x000fe20000001890 */
[----:B------:R-:W-:-:S07]  /*b750*/  @P0 BRA `(.L_x_60) ;  /* 0xffffc8d000000947 */ /* 0x000fce000383ffff */
.L_x_59:
[----:B------:R-:W1:Y:S01]  /*b760*/  SHFL.BFLY PT, R0, R243, 0x2, 0x1f ;  /* 0x0c401f00f3007f89 */ /* 0x000e6200000e0000 */
[----:B------:R-:W2:Y:S01]  /*b770*/  S2UR UR6, SR_CTAID.Y ;  /* 0x00000000000679c3 */ /* 0x000ea20000002600 */
[----:B------:R-:W-:Y:S01]  /*b780*/  UISETP.NE.AND UP0, UPT, UR10, -0x1, UPT ;  /* 0xffffffff0a00788c */ /* 0x000fe2000bf05270 */
[----:B------:R-:W-:Y:S01]  /*b790*/  BSSY B0, `(.L_x_63) ;  /* 0x000018e000007945 */ /* 0x000fe20003800000 */
[----:B------:R-:W3:Y:S01]  /*b7a0*/  SHFL.BFLY PT, R2, R244, 0x2, 0x1f ;  /* 0x0c401f00f4027f89 */ /* 0x000ee200000e0000 */
[----:B------:R-:W-:-:S02]  /*b7b0*/  ULDC.64 UR4, c[0x0][0x1e8] ;  /* 0x00007a0000047ab9 */ /* 0x000fc40000000a00 */
[----:B------:R-:W-:Y:S02]  /*b7c0*/  ULDC UR8, c[0x0][0x214] ;  /* 0x0000850000087ab9 */ /* 0x000fe40000000800 */
[----:B------:R-:W4:Y:S01]  /*b7d0*/  S2UR UR9, SR_CTAID.X ;  /* 0x00000000000979c3 */ /* 0x000f220000002500 */
[----:B------:R-:W-:Y:S02]  /*b7e0*/  UMOV UR24, URZ ;  /* 0x0000003f00187c82 */ /* 0x000fe40008000000 */
[----:B------:R-:W-:Y:S02]  /*b7f0*/  UMOV UR25, URZ ;  /* 0x0000003f00197c82 */ /* 0x000fe40008000000 */
[----:B------:R-:W-:-:S03]  /*b800*/  @UP0 UIMAD.WIDE.U32 UR14, UR10, UR4, URZ ;  /* 0x000000040a0e02a5 */ /* 0x000fc6000f8e003f */
[----:B------:R-:W4:Y:S01]  /*b810*/  S2UR UR11, SR_CTAID.Z ;  /* 0x00000000000b79c3 */ /* 0x000f220000002700 */
[----:B------:R-:W-:-:S03]  /*b820*/  @UP0 UIMAD UR7, UR10, UR5, UR15 ;  /* 0x000000050a0702a4 */ /* 0x000fc6000f8e020f */
[----:B------:R-:W-:Y:S01]  /*b830*/  ULDC.64 UR4, c[0x0][0x1e0] ;  /* 0x0000780000047ab9 */ /* 0x000fe20000000a00 */
[----:B-1----:R-:W-:Y:S01]  /*b840*/  FADD.FTZ R0, R0, R243 ;  /* 0x000000f300007221 */ /* 0x002fe20000010000 */
[----:B--2---:R-:W-:Y:S02]  /*b850*/  @!UP0 USHF.R.S32.HI UR12, URZ, 0x1f, UR6 ;  /* 0x0000001f3f0c8899 */ /* 0x004fe40008011406 */
[----:B------:R-:W-:Y:S01]  /*b860*/  @!UP0 UIMAD.WIDE.U32 UR22, UR6, UR4, URZ ;  /* 0x00000004061682a5 */ /* 0x000fe2000f8e003f */
[----:B---3--:R-:W-:Y:S01]  /*b870*/  FADD.FTZ R2, R2, R244 ;  /* 0x000000f402027221 */ /* 0x008fe20000010000 */
[----:B------:R-:W1:Y:S01]  /*b880*/  SHFL.BFLY PT, R5, R0, 0x1, 0x1f ;  /* 0x0c201f0000057f89 */ /* 0x000e6200000e0000 */
[----:B------:R-:W-:-:S03]  /*b890*/  @!UP0 UIMAD UR12, UR12, UR4, URZ ;  /* 0x000000040c0c82a4 */ /* 0x000fc6000f8e023f */
[----:B------:R-:W2:Y:S01]  /*b8a0*/  SHFL.BFLY PT, R4, R2, 0x1, 0x1f ;  /* 0x0c201f0002047f89 */ /* 0x000ea200000e0000 */
[----:B------:R-:W-:Y:S02]  /*b8b0*/  ULDC.U8 UR4, c[0x0][0x329] ;  /* 0x0000ca4000047ab9 */ /* 0x000fe40000000000 */
[----:B------:R-:W-:Y:S02]  /*b8c0*/  UISETP.NE.AND UP1, UPT, UR4, URZ, UPT ;  /* 0x0000003f0400728c */ /* 0x000fe4000bf25270 */
[----:B------:R-:W-:Y:S02]  /*b8d0*/  @!UP0 UIMAD UR12, UR6, UR5, UR12 ;  /* 0x00000005060c82a4 */ /* 0x000fe4000f8e020c */
[----:B------:R-:W-:Y:S02]  /*b8e0*/  @!UP0 UMOV UR14, UR22 ;  /* 0x00000016000e8c82 */ /* 0x000fe40008000000 */
[----:B------:R-:W-:Y:S02]  /*b8f0*/  ULDC.U8 UR5, c[0x0][0x328] ;  /* 0x0000ca0000057ab9 */ /* 0x000fe40000000000 */
[----:B------:R-:W-:-:S02]  /*b900*/  UISETP.NE.AND UP2, UPT, UR5, URZ, UPT ;  /* 0x0000003f0500728c */ /* 0x000fc4000bf45270 */
[----:B------:R-:W-:Y:S02]  /*b910*/  @!UP0 UIADD3 UR7, UR23, UR12, URZ ;  /* 0x0000000c17078290 */ /* 0x000fe4000fffe03f */
[----:B------:R-:W-:Y:S02]  /*b920*/  UISETP.NE.OR UP3, UPT, UR4, URZ, !UP2 ;  /* 0x0000003f0400728c */ /* 0x000fe4000d765670 */
[----:B------:R-:W-:Y:S02]  /*b930*/  @UP1 ULDC UR15, c[0x0][0x210] ;  /* 0x00008400000f1ab9 */ /* 0x000fe40000000800 */
[----:B------:R-:W-:Y:S01]  /*b940*/  ULDC UR5, c[0x0][0x234] ;  /* 0x00008d0000057ab9 */ /* 0x000fe20000000800 */
[----:B-1----:R-:W-:Y:S01]  /*b950*/  FADD.FTZ R149, R0, R5 ;  /* 0x0000000500957221 */ /* 0x002fe20000010000 */
[----:B------:R-:W-:Y:S01]  /*b960*/  MOV R0, 0x3f800000 ;  /* 0x3f80000000007802 */ /* 0x000fe20000000f00 */
[----:B------:R-:W-:Y:S01]  /*b970*/  @UP1 UIMAD UR15, UR15, UR8, URZ ;  /* 0x000000080f0f12a4 */ /* 0x000fe2000f8e023f */
[----:B--2---:R-:W-:-:S02]  /*b980*/  FADD.FTZ R150, R2, R4 ;  /* 0x0000000402967221 */ /* 0x004fc40000010000 */
[----:B------:R-:W-:Y:S01]  /*b990*/  FSETP.NE.FTZ.AND P4, PT, R149, RZ, PT ;  /* 0x000000ff9500720b */ /* 0x000fe20003f95000 */
[----:B------:R-:W-:Y:S01]  /*b9a0*/  @!UP1 USEL UR15, UR8, UR5, !UP2 ;  /* 0x00000005080f9287 */ /* 0x000fe2000d000000 */
[----:B------:R-:W-:Y:S01]  /*b9b0*/  MOV R2, 0x3f800000 ;  /* 0x3f80000000027802 */ /* 0x000fe20000000f00 */
[----:B------:R-:W-:Y:S01]  /*b9c0*/  ULDC UR4, c[0x0][0x1c0] ;  /* 0x0000700000047ab9 */ /* 0x000fe20000000800 */
[----:B------:R-:W-:Y:S01]  /*b9d0*/  FSETP.NE.FTZ.AND P3, PT, R150, RZ, PT ;  /* 0x000000ff9600720b */ /* 0x000fe20003f75000 */
[----:B------:R-:W-:Y:S02]  /*b9e0*/  @UP1 UMOV UR17, 0x1 ;  /* 0x0000000100111882 */ /* 0x000fe40000000000 */
[----:B------:R-:W-:Y:S02]  /*b9f0*/  @!UP1 UIMAD UR17, UR15, UR4, URZ ;  /* 0x000000040f1192a4 */ /* 0x000fe4000f8e023f */
[----:B------:R-:W-:Y:S02]  /*ba00*/  @!UP3 UIMAD UR21, UR6, UR8, URZ ;  /* 0x000000080615b2a4 */ /* 0x000fe4000f8e023f */
[----:B------:R-:W-:-:S02]  /*ba10*/  @UP1 ULDC UR20, c[0x0][0x210] ;  /* 0x0000840000141ab9 */ /* 0x000fc40000000800 */
[----:B------:R-:W1:Y:S01]  /*ba20*/  @P4 MUFU.RCP R0, R149 ;  /* 0x0000009500004308 */ /* 0x000e620000001000 */
[----:B------:R-:W-:Y:S02]  /*ba30*/  UIMAD UR4, UR6, UR17, URZ ;  /* 0x00000011060472a4 */ /* 0x000fe4000f8e023f */
[----:B------:R-:W-:Y:S02]  /*ba40*/  @!UP1 UMOV UR20, 0x1 ;  /* 0x0000000100149882 */ /* 0x000fe40000000000 */
[----:B------:R-:W-:Y:S02]  /*ba50*/  @!UP3 USEL UR21, UR21, UR10, !UP0 ;  /* 0x0000000a1515b287 */ /* 0x000fe4000c000000 */
[----:B----4-:R-:W-:Y:S01]  /*ba60*/  UIMAD UR5, UR9, UR20, URZ ;  /* 0x00000014090572a4 */ /* 0x010fe2000f8e023f */
[----:B------:R-:W2:Y:S01]  /*ba70*/  @P3 MUFU.RCP R2, R150 ;  /* 0x0000009600023308 */ /* 0x000ea20000001000 */
[----:B------:R-:W-:Y:S02]  /*ba80*/  USEL UR4, UR4, URZ, UP3 ;  /* 0x0000003f04047287 */ /* 0x000fe40009800000 */
[----:B------:R-:W-:-:S02]  /*ba90*/  USHF.L.U32 UR5, UR5, 0x6, URZ ;  /* 0x0000000605057899 */ /* 0x000fc4000800063f */
[----:B------:R-:W-:Y:S02]  /*baa0*/  UIMAD UR15, UR11, UR15, UR4 ;  /* 0x0000000f0b0f72a4 */ /* 0x000fe4000f8e0204 */
[----:B------:R-:W-:Y:S01]  /*bab0*/  @!UP3 UMOV UR24, UR21 ;  /* 0x000000150018bc82 */ /* 0x000fe20008000000 */
[C---:B-1----:R-:W-:Y:S01]  /*bac0*/  FMUL.FTZ R25, R0.reuse, R53 ;  /* 0x0000003500197220 */ /* 0x042fe20000410000 */
[----:B------:R-:W-:Y:S01]  /*bad0*/  USHF.R.S32.HI UR4, URZ, 0x1f, UR5 ;  /* 0x0000001f3f047899 */ /* 0x000fe20008011405 */
[C---:B------:R-:W-:Y:S01]  /*bae0*/  FMUL.FTZ R53, R0.reuse, R81 ;  /* 0x0000005100357220 */ /* 0x040fe20000410000 */
[----:B------:R-:W-:Y:S01]  /*baf0*/  @!UP3 USHF.R.S32.HI UR25, URZ, 0x1f, UR21 ;  /* 0x0000001f3f19b899 */ /* 0x000fe20008011415 */
[----:B------:R-:W1:Y:S01]  /*bb00*/  S2R R81, SR_TID.X ;  /* 0x0000000000517919 */ /* 0x000e620000002100 */
[C---:B-----5:R-:W-:Y:S01]  /*bb10*/  FMUL.FTZ R168, R0.reuse, R52 ;  /* 0x0000003400a87220 */ /* 0x060fe20000410000 */
[----:B------:R-:W-:Y:S01]  /*bb20*/  USHF.R.S32.HI UR6, URZ, 0x1f, UR15 ;  /* 0x0000001f3f067899 */ /* 0x000fe2000801140f */
[----:B------:R-:W-:Y:S01]  /*bb30*/  FMUL.FTZ R174, R0, R152 ;  /* 0x0000009800ae7220 */ /* 0x000fe20000410000 */
[----:B------:R-:W-:Y:S01]  /*bb40*/  UIADD3 UR5, UP2, UP1, UR5, UR24, UR15 ;  /* 0x0000001805057290 */ /* 0x000fe2000f95e00f */
[----:B--2---:R-:W-:-:S02]  /*bb50*/  FMUL.FTZ R52, R2, R82 ;  /* 0x0000005202347220 */ /* 0x004fc40000410000 */
[C---:B------:R-:W-:Y:S01]  /*bb60*/  FMUL.FTZ R6, R0.reuse, R153 ;  /* 0x0000009900067220 */ /* 0x040fe20000410000 */
[----:B------:R-:W-:Y:S01]  /*bb70*/  UIADD3.X UR4, UR4, UR25, UR6, UP2, UP1 ;  /* 0x0000001904047290 */ /* 0x000fe200097e2406 */
[C---:B------:R-:W-:Y:S02]  /*bb80*/  FMUL.FTZ R173, R0.reuse, R156 ;  /* 0x0000009c00ad7220 */ /* 0x040fe40000410000 */
[----:B------:R-:W-:Y:S01]  /*bb90*/  FMUL.FTZ R7, R0, R157 ;  /* 0x0000009d00077220 */ /* 0x000fe20000410000 */
[----:B------:R-:W-:Y:S01]  /*bba0*/  F2FP.PACK_AB R6, R6, R174 ;  /* 0x000000ae0606723e */ /* 0x000fe200000000ff */
[C---:B------:R-:W-:Y:S02]  /*bbb0*/  FMUL.FTZ R8, R0.reuse, R37 ;  /* 0x0000002500087220 */ /* 0x040fe40000410000 */
[C---:B------:R-:W-:Y:S01]  /*bbc0*/  FMUL.FTZ R11, R0.reuse, R41 ;  /* 0x00000029000b7220 */ /* 0x040fe20000410000 */
[----:B------:R-:W-:Y:S01]  /*bbd0*/  F2FP.PACK_AB R7, R7, R173 ;  /* 0x000000ad0707723e */ /* 0x000fe200000000ff */
[----:B------:R-:W-:-:S02]  /*bbe0*/  FMUL.FTZ R13, R0, R45 ;  /* 0x0000002d000d7220 */ /* 0x000fc40000410000 */
[C---:B------:R-:W-:Y:S02]  /*bbf0*/  FMUL.FTZ R151, R0.reuse, R49 ;  /* 0x0000003100977220 */ /* 0x040fe40000410000 */
[C---:B------:R-:W-:Y:S02]  /*bc00*/  FMUL.FTZ R23, R0.reuse, R57 ;  /* 0x0000003900177220 */ /* 0x040fe40000410000 */
[C---:B------:R-:W-:Y:S01]  /*bc10*/  FMUL.FTZ R21, R0.reuse, R61 ;  /* 0x0000003d00157220 */ /* 0x040fe20000410000 */
[----:B-1----:R-:W-:Y:S01]  /*bc20*/  SHF.R.S32.HI R82, RZ, 0x1f, R81 ;  /* 0x0000001fff527819 */ /* 0x002fe20000011451 */
[C---:B------:R-:W-:Y:S02]  /*bc30*/  FMUL.FTZ R172, R0.reuse, R36 ;  /* 0x0000002400ac7220 */ /* 0x040fe40000410000 */
[----:B------:R-:W-:Y:S01]  /*bc40*/  FMUL.FTZ R171, R0, R40 ;  /* 0x0000002800ab7220 */ /* 0x000fe20000410000 */
[----:B------:R-:W-:Y:S01]  /*bc50*/  LEA.HI R16, R82, R81, RZ, 0x2 ;  /* 0x0000005152107211 */ /* 0x000fe200078f10ff */
[----:B------:R-:W-:Y:S01]  /*bc60*/  FMUL.FTZ R170, R0, R44 ;  /* 0x0000002c00aa7220 */ /* 0x000fe20000410000 */
[----:B------:R-:W-:Y:S01]  /*bc70*/  F2FP.PACK_AB R8, R8, R172 ;  /* 0x000000ac0808723e */ /* 0x000fe200000000ff */
[C---:B------:R-:W-:Y:S01]  /*bc80*/  FMUL.FTZ R169, R0.reuse, R48 ;  /* 0x0000003000a97220 */ /* 0x040fe20000410000 */
[----:B------:R-:W-:Y:S01]  /*bc90*/  F2FP.PACK_AB R11, R11, R171 ;  /* 0x000000ab0b0b723e */ /* 0x000fe200000000ff */
[C---:B------:R-:W-:Y:S01]  /*bca0*/  FMUL.FTZ R157, R0.reuse, R56 ;  /* 0x00000038009d7220 */ /* 0x040fe20000410000 */
[----:B------:R-:W-:Y:S01]  /*bcb0*/  F2FP.PACK_AB R13, R13, R170 ;  /* 0x000000aa0d0d723e */ /* 0x000fe200000000ff */
[----:B------:R-:W-:-:S02]  /*bcc0*/  FMUL.FTZ R156, R0, R60 ;  /* 0x0000003c009c7220 */ /* 0x000fc40000410000 */
[C---:B------:R-:W-:Y:S02]  /*bcd0*/  FMUL.FTZ R153, R0.reuse, R64 ;  /* 0x0000004000997220 */ /* 0x040fe40000410000 */
[C---:B------:R-:W-:Y:S01]  /*bce0*/  FMUL.FTZ R61, R0.reuse, R65 ;  /* 0x00000041003d7220 */ /* 0x040fe20000410000 */
[----:B------:R-:W-:Y:S01]  /*bcf0*/  F2FP.PACK_AB R65, R23, R157 ;  /* 0x0000009d1741723e */ /* 0x000fe200000000ff */
[C---:B------:R-:W-:Y:S02]  /*bd00*/  FMUL.FTZ R152, R0.reuse, R68 ;  /* 0x0000004400987220 */ /* 0x040fe40000410000 */
        /* <DEDUP_REMOVED lines=9> */
[C---:B------:R-:W-:Y:S02]  /*bda0*/  FMUL.FTZ R84, R0.reuse, R84 ;  /* 0x0000005400547220 */ /* 0x040fe40000410000 */
[C---:B------:R-:W-:Y:S01]  /*bdb0*/  FMUL.FTZ R85, R0.reuse, R85 ;  /* 0x0000005500557220 */ /* 0x040fe20000410000 */
[----:B------:R-:W-:Y:S01]  /*bdc0*/  F2FP.PACK_AB R53, R53, R80 ;  /* 0x000000503535723e */ /* 0x000fe200000000ff */
[----:B------:R-:W-:-:S02]  /*bdd0*/  FMUL.FTZ R88, R0, R88 ;  /* 0x0000005800587220 */ /* 0x000fc40000410000 */
[C---:B------:R-:W-:Y:S02]  /*bde0*/  FMUL.FTZ R49, R0.reuse, R89 ;  /* 0x0000005900317220 */ /* 0x040fe40000410000 */
[C---:B------:R-:W-:Y:S02]  /*bdf0*/  FMUL.FTZ R92, R0.reuse, R92 ;  /* 0x0000005c005c7220 */ /* 0x040fe40000410000 */
[C---:B------:R-:W-:Y:S01]  /*be00*/  FMUL.FTZ R93, R0.reuse, R93 ;  /* 0x0000005d005d7220 */ /* 0x040fe20000410000 */
[----:B------:R-:W-:Y:S01]  /*be10*/  F2FP.PACK_AB R49, R49, R88 ;  /* 0x000000583131723e */ /* 0x000fe200000000ff */
[C---:B------:R-:W-:Y:S02]  /*be20*/  FMUL.FTZ R96, R0.reuse, R96 ;  /* 0x0000006000607220 */ /* 0x040fe40000410000 */
[C---:B------:R-:W-:Y:S02]  /*be30*/  FMUL.FTZ R45, R0.reuse, R97 ;  /* 0x00000061002d7220 */ /* 0x040fe40000410000 */
[----:B------:R-:W-:-:S02]  /*be40*/  FMUL.FTZ R100, R0, R100 ;  /* 0x0000006400647220 */ /* 0x000fc40000410000 */
[C---:B------:R-:W-:Y:S01]  /*be50*/  FMUL.FTZ R101, R0.reuse, R101 ;  /* 0x0000006500657220 */ /* 0x040fe20000410000 */
[----:B------:R-:W-:Y:S01]  /*be60*/  F2FP.PACK_AB R45, R45, R96 ;  /* 0x000000602d2d723e */ /* 0x000fe200000000ff */
[C---:B------:R-:W-:Y:S02]  /*be70*/  FMUL.FTZ R104, R0.reuse, R104 ;  /* 0x0000006800687220 */ /* 0x040fe40000410000 */
        /* <DEDUP_REMOVED lines=32> */
[----:B------:R-:W-:Y:S01]  /*c080*/  FMUL.FTZ R145, R0, R145 ;  /* 0x0000009100917220 */ /* 0x000fe20000410000 */
[--C-:B------:R-:W-:Y:S01]  /*c090*/  SHF.R.S32.HI R0, RZ, 0x1f, R16.reuse ;  /* 0x0000001fff007819 */ /* 0x100fe20000011410 */
[C---:B------:R-:W-:Y:S01]  /*c0a0*/  FMUL.FTZ R15, R2.reuse, R63 ;  /* 0x0000003f020f7220 */ /* 0x040fe20000410000 */
[----:B------:R-:W-:Y:S01]  /*c0b0*/  SHF.R.S32.HI R63, RZ, 0x2, R16 ;  /* 0x00000002ff3f7819 */ /* 0x000fe20000011410 */
[C---:B------:R-:W-:Y:S02]  /*c0c0*/  FMUL.FTZ R12, R2.reuse, R38 ;  /* 0x00000026020c7220 */ /* 0x040fe40000410000 */
[----:B------:R-:W-:Y:S01]  /*c0d0*/  FMUL.FTZ R10, R2, R42 ;  /* 0x0000002a020a7220 */ /* 0x000fe20000410000 */
[----:B------:R-:W-:Y:S01]  /*c0e0*/  LEA.HI R0, R0, R63, RZ, 0x3 ;  /* 0x0000003f00007211 */ /* 0x000fe200078f18ff */
[----:B------:R-:W-:-:S02]  /*c0f0*/  FMUL.FTZ R17, R2, R46 ;  /* 0x0000002e02117220 */ /* 0x000fc40000410000 */
[----:B------:R-:W-:Y:S01]  /*c100*/  FMUL.FTZ R68, R2, R50 ;  /* 0x0000003202447220 */ /* 0x000fe20000410000 */
[----:B------:R-:W-:Y:S01]  /*c110*/  LOP3.LUT R0, R0, 0xfffffff8, RZ, 0xc0, !PT ;  /* 0xfffffff800007812 */ /* 0x000fe200078ec0ff */
[C---:B------:R-:W-:Y:S02]  /*c120*/  FMUL.FTZ R55, R2.reuse, R55 ;  /* 0x0000003702377220 */ /* 0x040fe40000410000 */
[C---:B------:R-:W-:Y:S02]  /*c130*/  FMUL.FTZ R4, R2.reuse, R54 ;  /* 0x0000003602047220 */ /* 0x040fe40000410000 */
[C---:B------:R-:W-:Y:S02]  /*c140*/  FMUL.FTZ R64, R2.reuse, R58 ;  /* 0x0000003a02407220 */ /* 0x040fe40000410000 */
[C---:B------:R-:W-:Y:S02]  /*c150*/  FMUL.FTZ R155, R2.reuse, R155 ;  /* 0x0000009b029b7220 */ /* 0x040fe40000410000 */
        /* <DEDUP_REMOVED lines=21> */
[----:B------:R-:W-:Y:S01]  /*c2b0*/  FMUL.FTZ R58, R2, R70 ;  /* 0x00000046023a7220 */ /* 0x000fe20000410000 */
[----:B------:R-:W-:Y:S01]  /*c2c0*/  LEA.HI R70, R82, R81, RZ, 0x5 ;  /* 0x0000005152467211 */ /* 0x000fe200078f28ff */
[----:B------:R-:W-:Y:S01]  /*c2d0*/  FMUL.FTZ R75, R2, R75 ;  /* 0x0000004b024b7220 */ /* 0x000fe20000410000 */
[----:B------:R-:W-:Y:S01]  /*c2e0*/  F2FP.PACK_AB R60, R14, R60 ;  /* 0x0000003c0e3c723e */ /* 0x000fe200000000ff */
[C---:B------:R-:W-:Y:S01]  /*c2f0*/  FMUL.FTZ R56, R2.reuse, R74 ;  /* 0x0000004a02387220 */ /* 0x040fe20000410000 */
[----:B------:R-:W-:Y:S01]  /*c300*/  SHF.R.S32.HI R14, RZ, 0x5, R70 ;  /* 0x00000005ff0e7819 */ /* 0x000fe20000011446 */
        /* <DEDUP_REMOVED lines=68> */
[----:B------:R-:W-:Y:S02]  /*c750*/  IADD3 R2, R63, -R0, RZ ;  /* 0x800000003f027210 */ /* 0x000fe40007ffe0ff */
[----:B------:R-:W-:-:S02]  /*c760*/  LOP3.LUT R0, R16, 0x3ffffffc, RZ, 0xc0, !PT ;  /* 0x3ffffffc10007812 */ /* 0x000fc400078ec0ff */
[----:B------:R-:W-:Y:S02]  /*c770*/  SHF.L.U32 R4, R2, 0x6, RZ ;  /* 0x0000000602047819 */ /* 0x000fe400000006ff */
[----:B------:R-:W-:Y:S02]  /*c780*/  IADD3 R15, -R0, R81, RZ ;  /* 0x00000051000f7210 */ /* 0x000fe40007ffe1ff */
[----:B------:R-:W-:Y:S02]  /*c790*/  LOP3.LUT R0, R4, 0x1c0, RZ, 0xc0, !PT ;  /* 0x000001c004007812 */ /* 0x000fe400078ec0ff */
[----:B------:R-:W-:Y:S02]  /*c7a0*/  LOP3.LUT R4, R2, 0x1, RZ, 0xc0, !PT ;  /* 0x0000000102047812 */ /* 0x000fe400078ec0ff */
[----:B------:R-:W-:Y:S02]  /*c7b0*/  LEA R15, R14, R15, 0x9 ;  /* 0x0000000f0e0f7211 */ /* 0x000fe400078e48ff */
[----:B------:R-:W-:-:S02]  /*c7c0*/  LEA.HI R0, R0, R0, RZ, 0x1d ;  /* 0x0000000000007211 */ /* 0x000fc400078fe8ff */
[----:B------:R-:W-:Y:S02]  /*c7d0*/  ISETP.NE.U32.AND P0, PT, R4, 0x1, PT ;  /* 0x000000010400780c */ /* 0x000fe40003f05070 */
[----:B------:R-:W-:Y:S02]  /*c7e0*/  LEA R0, R15, R0, 0x1 ;  /* 0x000000000f007211 */ /* 0x000fe400078e08ff */
[----:B------:R-:W-:Y:S02]  /*c7f0*/  R2P PR, R2, 0x6 ;  /* 0x0000000602007804 */ /* 0x000fe40000000000 */
[----:B------:R-:W-:Y:S02]  /*c800*/  SHF.L.U32 R0, R0, 0x1, RZ ;  /* 0x0000000100007819 */ /* 0x000fe400000006ff */
[----:B------:R-:W-:Y:S02]  /*c810*/  MOV R4, 0x20 ;  /* 0x0000002000047802 */ /* 0x000fe40000000f00 */
[----:B------:R-:W-:Y:S01]  /*c820*/  IADD3 R2, R0, -0x10, RZ ;  /* 0xfffffff000027810 */ /* 0x000fe20007ffe0ff */
[----:B------:R1:W-:Y:S01]  /*c830*/  STS [R0], R6 ;  /* 0x0000000600007388 */ /* 0x0003e20000000800 */
[----:B------:R-:W-:-:S02]  /*c840*/  SEL R4, R4, 0xffffffe0, !P1 ;  /* 0xffffffe004047807 */ /* 0x000fc40004800000 */
[----:B------:R-:W-:Y:S01]  /*c850*/  @P0 IADD3 R2, R0, 0x10, RZ ;  /* 0x0000001000020810 */ /* 0x000fe20007ffe0ff */
[----:B------:R2:W-:Y:S01]  /*c860*/  STS [R0+0x400], R5 ;  /* 0x0004000500007388 */ /* 0x0005e20000000800 */
[----:B------:R-:W-:Y:S02]  /*c870*/  F2FP.PACK_AB R63, R21, R156 ;  /* 0x0000009c153f723e */ /* 0x000fe400000000ff */
[----:B------:R-:W-:Y:S01]  /*c880*/  F2FP.PACK_AB R21, R141, R140 ;  /* 0x0000008c8d15723e */ /* 0x000fe200000000ff */
[----:B------:R3:W-:Y:S01]  /*c890*/  STS [R2], R7 ;  /* 0x0000000702007388 */ /* 0x0007e20000000800 */
[----:B------:R-:W-:Y:S02]  /*c8a0*/  F2FP.PACK_AB R18, R167, R18 ;  /* 0x00000012a712723e */ /* 0x000fe400000000ff */
[----:B------:R-:W-:Y:S01]  /*c8b0*/  F2FP.PACK_AB R16, R145, R144 ;  /* 0x000000909110723e */ /* 0x000fe200000000ff */
[----:B------:R4:W-:Y:S01]  /*c8c0*/  STS [R2+0x400], R9 ;  /* 0x0004000902007388 */ /* 0x0009e20000000800 */
[----:B------:R-:W-:-:S02]  /*c8d0*/  F2FP.PACK_AB R15, R147, R146 ;  /* 0x00000092930f723e */ /* 0x000fc400000000ff */
[----:B-1----:R-:W-:Y:S02]  /*c8e0*/  MOV R6, 0x40 ;  /* 0x0000004000067802 */ /* 0x002fe40000000f00 */
[----:B--2---:R-:W-:Y:S02]  /*c8f0*/  IADD3 R5, R0, R4, RZ ;  /* 0x0000000400057210 */ /* 0x004fe40007ffe0ff */
[----:B------:R-:W-:Y:S02]  /*c900*/  SEL R6, R6, 0xffffffc0, !P2 ;  /* 0xffffffc006067807 */ /* 0x000fe40005000000 */
[----:B------:R-:W-:Y:S01]  /*c910*/  IADD3 R4, R4, R2, RZ ;  /* 0x0000000204047210 */ /* 0x000fe20007ffe0ff */
[----:B------:R1:W-:Y:S01]  /*c920*/  STS [R5], R8 ;  /* 0x0000000805007388 */ /* 0x0003e20000000800 */
[----:B---3--:R-:W-:Y:S02]  /*c930*/  IADD3 R7, R5, R6, RZ ;  /* 0x0000000605077210 */ /* 0x008fe40007ffe0ff */
[----:B----4-:R-:W-:Y:S01]  /*c940*/  IADD3 R9, R6, R2, RZ ;  /* 0x0000000206097210 */ /* 0x010fe20007ffe0ff */
[----:B------:R-:W-:Y:S04]  /*c950*/  STS [R5+0x400], R12 ;  /* 0x0004000c05007388 */ /* 0x000fe80000000800 */
[----:B------:R-:W-:Y:S04]  /*c960*/  STS [R4], R11 ;  /* 0x0000000b04007388 */ /* 0x000fe80000000800 */
[----:B------:R-:W-:Y:S01]  /*c970*/  STS [R4+0x400], R10 ;  /* 0x0004000a04007388 */ /* 0x000fe20000000800 */
[----:B-1----:R-:W-:-:S02]  /*c980*/  IADD3 R8, R0, R6, RZ ;  /* 0x0000000600087210 */ /* 0x002fc40007ffe0ff */
[----:B------:R-:W-:-:S03]  /*c990*/  IADD3 R6, R4, R6, RZ ;  /* 0x0000000604067210 */ /* 0x000fc60007ffe0ff */
        /* <DEDUP_REMOVED lines=42> */
[----:B------:R-:W-:Y:S04]  /*cc40*/  STS [R2+0x6000], R29 ;  /* 0x0060001d02007388 */ /* 0x000fe80000000800 */
[----:B------:R2:W-:Y:S04]  /*cc50*/  STS [R2+0x6400], R28 ;  /* 0x0064001c02007388 */ /* 0x0005e80000000800 */
[----:B------:R-:W-:Y:S04]  /*cc60*/  STS [R5+0x6000], R27 ;  /* 0x0060001b05007388 */ /* 0x000fe80000000800 */
[----:B------:R3:W-:Y:S04]  /*cc70*/  STS [R5+0x6400], R26 ;  /* 0x0064001a05007388 */ /* 0x0007e80000000800 */
[----:B------:R-:W-:Y:S04]  /*cc80*/  STS [R4+0x6000], R25 ;  /* 0x0060001904007388 */ /* 0x000fe80000000800 */
[----:B------:R4:W-:Y:S01]  /*cc90*/  STS [R4+0x6400], R24 ;  /* 0x0064001804007388 */ /* 0x0009e20000000800 */
[----:B-1----:R-:W-:-:S03]  /*cca0*/  LOP3.LUT R0, R70, 0xffffffe0, RZ, 0xc0, !PT ;  /* 0xffffffe046007812 */ /* 0x002fc600078ec0ff */
[----:B------:R-:W-:Y:S01]  /*ccb0*/  STS [R8+0x6000], R23 ;  /* 0x0060001708007388 */ /* 0x000fe20000000800 */
[----:B------:R-:W-:-:S03]  /*ccc0*/  IADD3 R0, -R0, R81, RZ ;  /* 0x0000005100007210 */ /* 0x000fc60007ffe1ff */
[----:B------:R1:W-:Y:S01]  /*ccd0*/  STS [R8+0x6400], R22 ;  /* 0x0064001608007388 */ /* 0x0003e20000000800 */
[----:B--2---:R-:W-:Y:S02]  /*cce0*/  SHF.R.S32.HI R2, RZ, 0x1f, R14 ;  /* 0x0000001fff027819 */ /* 0x004fe4000001140e */
[----:B------:R-:W-:Y:S01]  /*ccf0*/  LOP3.LUT P0, RZ, R0, 0x3, RZ, 0xc0, !PT ;  /* 0x0000000300ff7812 */ /* 0x000fe2000780c0ff */
[----:B------:R-:W-:Y:S01]  /*cd00*/  STS [R9+0x6000], R21 ;  /* 0x0060001509007388 */ /* 0x000fe20000000800 */
[----:B------:R-:W-:-:S03]  /*cd10*/  LEA.HI R2, R2, R14, RZ, 0x2 ;  /* 0x0000000e02027211 */ /* 0x000fc600078f10ff */
[----:B------:R-:W-:Y:S01]  /*cd20*/  STS [R9+0x6400], R20 ;  /* 0x0064001409007388 */ /* 0x000fe20000000800 */
[----:B---3--:R-:W2:Y:S01]  /*cd30*/  @P4 MUFU.LG2 R5, R149 ;  /* 0x0000009500054308 */ /* 0x008ea20000000c00 */
[----:B------:R-:W-:Y:S02]  /*cd40*/  LOP3.LUT R2, R2, 0xffffffc, RZ, 0xc0, !PT ;  /* 0x0ffffffc02027812 */ /* 0x000fe400078ec0ff */
[----:B------:R-:W-:Y:S02]  /*cd50*/  STS [R7+0x6000], R19 ;  /* 0x0060001307007388 */ /* 0x000fe40000000800 */
[----:B------:R-:W-:Y:S02]  /*cd60*/  IADD3 R2, -R2, R14, RZ ;  /* 0x0000000e02027210 */ /* 0x000fe40007ffe1ff */
[----:B------:R3:W-:Y:S01]  /*cd70*/  STS [R7+0x6400], R18 ;  /* 0x0064001207007388 */ /* 0x0007e20000000800 */
[----:B----4-:R-:W4:Y:S03]  /*cd80*/  @P3 MUFU.LG2 R4, R150 ;  /* 0x0000009600043308 */ /* 0x010f260000000c00 */
[----:B------:R-:W-:Y:S04]  /*cd90*/  STS [R6+0x6000], R16 ;  /* 0x0060001006007388 */ /* 0x000fe80000000800 */
[----:B------:R3:W-:Y:S01]  /*cda0*/  STS [R6+0x6400], R15 ;  /* 0x0064000f06007388 */ /* 0x0007e20000000800 */
[----:B--2---:R-:W-:Y:S01]  /*cdb0*/  @P4 FMUL.FTZ R5, R5, 0.69314718246459960938 ;  /* 0x3f31721805054820 */ /* 0x004fe20000410000 */
[----:B-1----:R-:W-:-:S02]  /*cdc0*/  MOV R8, 0x7f800000 ;  /* 0x7f80000000087802 */ /* 0x002fc40000000f00 */
[----:B------:R-:W-:Y:S01]  /*cdd0*/  BAR.SYNC.DEFER_BLOCKING 0x0 ;  /* 0x0000000000007b1d */ /* 0x000fe20000010000 */
[----:B----4-:R-:W-:-:S04]  /*cde0*/  @P3 FMUL.FTZ R4, R4, 0.69314718246459960938 ;  /* 0x3f31721804043820 */ /* 0x010fc80000410000 */
[----:B------:R-:W-:Y:S01]  /*cdf0*/  @P3 FFMA.FTZ R8, R3, c[0x0][0x238], R4 ;  /* 0x00008e0003083a23 */ /* 0x000fe20000010004 */
[----:B---3--:R-:W-:Y:S01]  /*ce00*/  MOV R7, 0x7f800000 ;  /* 0x7f80000000077802 */ /* 0x008fe20000000f00 */
[----:B------:R-:W-:Y:S01]  /*ce10*/  @P4 FFMA.FTZ R7, R148, c[0x0][0x238], R5 ;  /* 0x00008e0094074a23 */ /* 0x000fe20000010005 */
[----:B------:R-:W-:Y:S01]  /*ce20*/  SHF.R.S32.HI R6, RZ, 0x1f, R0 ;  /* 0x0000001fff067819 */ /* 0x000fe20000011400 */
[----:B------:R1:W2:Y:S03]  /*ce30*/  LDS.128 R28, [R230] ;  /* 0x00000000e61c7984 */ /* 0x0002a60000000c00 */
[----:B------:R-:W-:Y:S01]  /*ce40*/  LEA.HI R0, R6, R0, RZ, 0x2 ;  /* 0x0000000006007211 */ /* 0x000fe200078f10ff */
[----:B------:R1:W3:Y:S03]  /*ce50*/  LDS.128 R44, [R230+0x800] ;  /* 0x00080000e62c7984 */ /* 0x0002e60000000c00 */
[----:B------:R-:W-:Y:S01]  /*ce60*/  SHF.R.S32.HI R0, RZ, 0x2, R0 ;  /* 0x00000002ff007819 */ /* 0x000fe20000011400 */
[----:B------:R1:W4:Y:S03]  /*ce70*/  LDS.128 R60, [R230+0x1000] ;  /* 0x00100000e63c7984 */ /* 0x0003260000000c00 */
[----:B------:R-:W-:Y:S01]  /*ce80*/  LEA R0, R2, R0, 0x4 ;  /* 0x0000000002007211 */ /* 0x000fe200078e20ff */
        /* <DEDUP_REMOVED lines=14> */
[----:B--234-:R-:W-:Y:S01]  /*cf70*/  UIMAD UR6, UR9, -0x40, UR16 ;  /* 0xffffffc0090678a4 */ /* 0x01cfe2000f8e0210 */
[----:B------:R-:W-:-:S05]  /*cf80*/  IADD3 R2, R0, 0x8, RZ ;  /* 0x0000000800027810 */ /* 0x000fca0007ffe0ff */
[----:B------:R-:W-:Y:S02]  /*cf90*/  ISETP.GE.AND P3, PT, R0, UR6, PT ;  /* 0x0000000600007c0c */ /* 0x000fe4000bf66270 */
[----:B------:R-:W-:-:S11]  /*cfa0*/  ISETP.GE.AND P2, PT, R2, UR6, PT ;  /* 0x0000000602007c0c */ /* 0x000fd6000bf46270 */
[----:B------:R-:W-:Y:S02]  /*cfb0*/  @!P3 IMAD R3, R0, UR20, RZ ;  /* 0x000000140003bc24 */ /* 0x000fe4000f8e02ff */
[----:B------:R-:W-:-:S03]  /*cfc0*/  @!P2 IMAD R0, R2, UR20, RZ ;  /* 0x000000140200ac24 */ /* 0x000fc6000f8e02ff */
[C---:B------:R-:W-:Y:S02]  /*cfd0*/  @!P3 IADD3 R5, P1, R3.reuse, UR5, RZ ;  /* 0x000000050305bc10 */ /* 0x040fe4000ff3e0ff */
[C---:B------:R-:W-:Y:S02]  /*cfe0*/  @!P2 IADD3 R6, P0, R0.reuse, UR5, RZ ;  /* 0x000000050006ac10 */ /* 0x040fe4000ff1e0ff */
        /* <DEDUP_REMOVED lines=8> */
.L_x_64:
[----:B--234-:R-:W-:Y:S05]  /*d070*/  BSYNC B0 ;  /* 0x0000000000007941 */ /* 0x01cfea0003800000 */
.L_x_63:
[----:B------:R-:W2:Y:S01]  /*d080*/  S2R R0, SR_TID.X ;  /* 0x0000000000007919 */ /* 0x000ea20000002100 */
[----:B------:R-:W-:Y:S01]  /*d090*/  LEA.HI R13, R82, R81, RZ, 0x3 ;  /* 0x00000051520d7211 */ /* 0x000fe200078f18ff */
[----:B------:R-:W-:Y:S01]  /*d0a0*/  UIMAD UR9, UR9, -0x40, UR16 ;  /* 0xffffffc0090978a4 */ /* 0x000fe2000f8e0210 */
[----:B------:R-:W-:Y:S01]  /*d0b0*/  IADD3 R4, P0, R246, UR14, RZ ;  /* 0x0000000ef6047c10 */ /* 0x000fe2000ff1e0ff */
[----:B------:R-:W3:Y:S01]  /*d0c0*/  S2R R10, SR_CTAID.Z ;  /* 0x00000000000a7919 */ /* 0x000ee20000002700 */
[----:B------:R-:W-:Y:S01]  /*d0d0*/  SHF.R.S32.HI R3, RZ, 0x3, R13 ;  /* 0x00000003ff037819 */ /* 0x000fe2000001140d */
[----:B------:R-:W-:Y:S01]  /*d0e0*/  USHF.R.S32.HI UR6, URZ, 0x1f, UR11 ;  /* 0x0000001f3f067899 */ /* 0x000fe2000801140b */
[----:B------:R-:W-:Y:S01]  /*d0f0*/  BSSY B0, `(.L_x_65) ;  /* 0x000001f000007945 */ /* 0x000fe20003800000 */
[----:B------:R-:W-:-:S02]  /*d100*/  ULDC.64 UR4, c[0x0][0x1f0] ;  /* 0x00007c0000047ab9 */ /* 0x000fc40000000a00 */
[----:B------:R-:W-:-:S04]  /*d110*/  UIMAD UR4, UR6, UR4, URZ ;  /* 0x00000004060472a4 */ /* 0x000fc8000f8e023f */
[----:B------:R-:W-:Y:S01]  /*d120*/  UIMAD UR4, UR11, UR5, UR4 ;  /* 0x000000050b0472a4 */ /* 0x000fe2000f8e0204 */
[----:B--2---:R-:W-:-:S04]  /*d130*/  SHF.R.S32.HI R2, RZ, 0x1f, R0 ;  /* 0x0000001fff027819 */ /* 0x004fc80000011400 */
[----:B------:R-:W-:Y:S02]  /*d140*/  LEA.HI R2, R2, R0, RZ, 0x3 ;  /* 0x0000000002027211 */ /* 0x000fe400078f18ff */
[----:B------:R-:W-:Y:S02]  /*d150*/  SHF.R.S32.HI R0, RZ, 0x1f, R246 ;  /* 0x0000001fff007819 */ /* 0x000fe400000114f6 */
[----:B------:R-:W-:Y:S02]  /*d160*/  SHF.R.S32.HI R2, RZ, 0x3, R2 ;  /* 0x00000003ff027819 */ /* 0x000fe40000011402 */
[----:B------:R-:W-:Y:S02]  /*d170*/  IADD3.X R5, R0, UR7, RZ, P0, !PT ;  /* 0x0000000700057c10 */ /* 0x000fe400087fe4ff */
[----:B------:R-:W-:Y:S02]  /*d180*/  ISETP.GE.AND P0, PT, R3, UR9, PT ;  /* 0x0000000903007c0c */ /* 0x000fe4000bf06270 */
[----:B------:R-:W-:Y:S01]  /*d190*/  SHF.R.S32.HI R3, RZ, 0x1f, R2 ;  /* 0x0000001fff037819 */ /* 0x000fe20000011402 */
[----:B---3--:R-:W-:-:S04]  /*d1a0*/  IMAD.WIDE.U32 R10, R10, c[0x0][0x1f0], R4 ;  /* 0x00007c000a0a7a25 */ /* 0x008fc800078e0004 */
[----:B------:R-:W-:Y:S01]  /*d1b0*/  IMAD.U32 R4, RZ, RZ, UR13 ;  /* 0x0000000dff047e24 */ /* 0x000fe2000f8e00ff */
[----:B------:R-:W-:-:S03]  /*d1c0*/  IADD3 R9, R11, UR4, RZ ;  /* 0x000000040b097c10 */ /* 0x000fc6000fffe0ff */
[----:B------:R-:W-:Y:S02]  /*d1d0*/  IMAD.WIDE R4, R4, 0x40, R2 ;  /* 0x0000004004047825 */ /* 0x000fe400078e0202 */
[----:B------:R-:W-:Y:S05]  /*d1e0*/  @P0 BRA `(.L_x_66) ;  /* 0x000000f000000947 */ /* 0x000fea0003800000 */
[----:B------:R-:W-:Y:S01]  /*d1f0*/  IMAD R0, R5, c[0x0][0x1e8], RZ ;  /* 0x00007a0005007a24 */ /* 0x000fe200078e02ff */
[----:B------:R-:W-:Y:S01]  /*d200*/  ISETP.GE.AND P4, PT, R246, c[0x0][0x220], PT ;  /* 0x00008800f6007a0c */ /* 0x000fe20003f86270 */
[----:B------:R-:W-:Y:S01]  /*d210*/  IMAD.MOV.U32 R8, RZ, RZ, R10 ;  /* 0x000000ffff087224 */ /* 0x000fe200078e000a */
[----:B------:R-:W-:Y:S01]  /*d220*/  ISETP.GE.AND P3, PT, R250, c[0x0][0x220], PT ;  /* 0x00008800fa007a0c */ /* 0x000fe20003f66270 */
[C---:B------:R-:W-:Y:S01]  /*d230*/  IMAD R0, R4.reuse, c[0x0][0x1ec], R0 ;  /* 0x00007b0004007a24 */ /* 0x040fe200078e0200 */
[----:B------:R-:W-:Y:S01]  /*d240*/  ISETP.GE.AND P2, PT, R245, c[0x0][0x220], PT ;  /* 0x00008800f5007a0c */ /* 0x000fe20003f46270 */
[----:B------:R-:W-:Y:S01]  /*d250*/  IMAD.WIDE.U32 R6, R4, c[0x0][0x1e8], R8 ;  /* 0x00007a0004067a25 */ /* 0x000fe200078e0008 */
[----:B------:R-:W-:-:S03]  /*d260*/  ISETP.GE.AND P1, PT, R251, c[0x0][0x220], PT ;  /* 0x00008800fb007a0c */ /* 0x000fc60003f26270 */
[----:B------:R-:W-:Y:S01]  /*d270*/  IMAD.IADD R0, R7, 0x1, R0 ;  /* 0x0000000107007824 */ /* 0x000fe200078e0200 */
[----:B------:R-:W-:-:S04]  /*d280*/  LEA R2, P0, R6, c[0x0][0x1d0], 0x1 ;  /* 0x0000740006027a11 */ /* 0x000fc800078008ff */
[----:B------:R-:W-:-:S05]  /*d290*/  LEA.HI.X R3, R6, c[0x0][0x1d4], R0, 0x1, P0 ;  /* 0x0000750006037a11 */ /* 0x000fca00000f0c00 */
[----:B------:R2:W-:Y:S04]  /*d2a0*/  @!P4 STG.E.128 [R2.64], R28 ;  /* 0x0000001c0200c986 */ /* 0x0005e8000c101d12 */
[----:B-1----:R2:W-:Y:S04]  /*d2b0*/  @!P3 STG.E.128 [R2.64+0x80], R24 ;  /* 0x000080180200b986 */ /* 0x0025e8000c101d12 */
[----:B------:R2:W-:Y:S04]  /*d2c0*/  @!P2 STG.E.128 [R2.64+0x100], R20 ;  /* 0x000100140200a986 */ /* 0x0005e8000c101d12 */
[----:B------:R2:W-:Y:S02]  /*d2d0*/  @!P1 STG.E.128 [R2.64+0x180], R16 ;  /* 0x0001801002009986 */ /* 0x0005e4000c101d12 */
.L_x_66:
[----:B------:R-:W-:Y:S05]  /*d2e0*/  BSYNC B0 ;  /* 0x0000000000007941 */ /* 0x000fea0003800000 */
.L_x_65:
[----:B------:R-:W-:Y:S01]  /*d2f0*/  LEA.HI.SX32 R0, R13, 0x10, 0x1d ;  /* 0x000000100d007811 */ /* 0x000fe200078feaff */
[----:B------:R-:W-:Y:S03]  /*d300*/  BSSY B0, `(.L_x_67) ;  /* 0x0000015000007945 */ /* 0x000fe60003800000 */
[----:B------:R-:W-:-:S13]  /*d310*/  ISETP.GE.AND P0, PT, R0, UR9, PT ;  /* 0x0000000900007c0c */ /* 0x000fda000bf06270 */
[----:B------:R-:W-:Y:S05]  /*d320*/  @P0 BRA `(.L_x_68) ;  /* 0x0000012000000947 */ /* 0x000fea0003800000 */
[----:B------:R-:W-:Y:S01]  /*d330*/  IADD3 R12, P0, R4, 0x10, RZ ;  /* 0x00000010040c7810 */ /* 0x000fe20007f1e0ff */
[----:B--2---:R-:W-:Y:S01]  /*d340*/  IMAD.MOV.U32 R2, RZ, RZ, R10 ;  /* 0x000000ffff027224 */ /* 0x004fe200078e000a */
[----:B------:R-:W-:Y:S01]  /*d350*/  ISETP.GE.AND P3, PT, R246, c[0x0][0x220], PT ;  /* 0x00008800f6007a0c */ /* 0x000fe20003f66270 */
[----:B------:R-:W-:Y:S01]  /*d360*/  IMAD.MOV.U32 R3, RZ, RZ, R9 ;  /* 0x000000ffff037224 */ /* 0x000fe200078e0009 */
[----:B------:R-:W-:Y:S01]  /*d370*/  ISETP.GE.AND P2, PT, R250, c[0x0][0x220], PT ;  /* 0x00008800fa007a0c */ /* 0x000fe20003f46270 */
[----:B------:R-:W-:Y:S01]  /*d380*/  IMAD.X R0, RZ, RZ, R5, P0 ;  /* 0x000000ffff007224 */ /* 0x000fe200000e0605 */
[----:B------:R-:W-:Y:S01]  /*d390*/  ISETP.GE.AND P1, PT, R245, c[0x0][0x220], PT ;  /* 0x00008800f5007a0c */ /* 0x000fe20003f26270 */
[----:B------:R-:W-:Y:S01]  /*d3a0*/  IMAD.WIDE.U32 R6, R12, c[0x0][0x1e8], R2 ;  /* 0x00007a000c067a25 */ /* 0x000fe200078e0002 */
[----:B------:R-:W-:-:S03]  /*d3b0*/  ISETP.GE.AND P0, PT, R251, c[0x0][0x220], PT ;  /* 0x00008800fb007a0c */ /* 0x000fc60003f06270 */
[----:B------:R-:W-:Y:S01]  /*d3c0*/  IMAD R0, R0, c[0x0][0x1e8], RZ ;  /* 0x00007a0000007a24 */ /* 0x000fe200078e02ff */
[----:B------:R-:W-:-:S03]  /*d3d0*/  LEA R2, P4, R6, c[0x0][0x1d0], 0x1 ;  /* 0x0000740006027a11 */ /* 0x000fc600078808ff */
[----:B------:R-:W-:-:S04]  /*d3e0*/  IMAD R0, R12, c[0x0][0x1ec], R0 ;  /* 0x00007b000c007a24 */ /* 0x000fc800078e0200 */
[----:B------:R-:W-:-:S05]  /*d3f0*/  IMAD.IADD R0, R7, 0x1, R0 ;  /* 0x0000000107007824 */ /* 0x000fca00078e0200 */
[----:B------:R-:W-:-:S05]  /*d400*/  LEA.HI.X R3, R6, c[0x0][0x1d4], R0, 0x1, P4 ;  /* 0x0000750006037a11 */ /* 0x000fca00020f0c00 */
[----:B------:R2:W-:Y:S04]  /*d410*/  @!P3 STG.E.128 [R2.64], R44 ;  /* 0x0000002c0200b986 */ /* 0x0005e8000c101d12 */
[----:B-1----:R2:W-:Y:S04]  /*d420*/  @!P2 STG.E.128 [R2.64+0x80], R40 ;  /* 0x000080280200a986 */ /* 0x0025e8000c101d12 */
[----:B------:R2:W-:Y:S04]  /*d430*/  @!P1 STG.E.128 [R2.64+0x100], R36 ;  /* 0x0001002402009986 */ /* 0x0005e8000c101d12 */
[----:B------:R2:W-:Y:S02]  /*d440*/  @!P0 STG.E.128 [R2.64+0x180], R32 ;  /* 0x0001802002008986 */ /* 0x0005e4000c101d12 */
.L_x_68:
[----:B------:R-:W-:Y:S05]  /*d450*/  BSYNC B0 ;  /* 0x0000000000007941 */ /* 0x000fea0003800000 */
.L_x_67:
        /* <DEDUP_REMOVED lines=22> */
.L_x_70:
[----:B------:R-:W-:Y:S05]  /*d5c0*/  BSYNC B0 ;  /* 0x0000000000007941 */ /* 0x000fea0003800000 */
.L_x_69:
[----:B------:R-:W-:-:S04]  /*d5d0*/  LEA.HI.SX32 R0, R13, 0x30, 0x1d ;  /* 0x000000300d007811 */ /* 0x000fc800078feaff */
[----:B------:R-:W-:-:S13]  /*d5e0*/  ISETP.GE.AND P0, PT, R0, UR9, PT ;  /* 0x0000000900007c0c */ /* 0x000fda000bf06270 */
[----:B------:R-:W-:Y:S05]  /*d5f0*/  @P0 EXIT ;  /* 0x000000000000094d */ /* 0x000fea0003800000 */
[----:B------:R-:W-:Y:S01]  /*d600*/  IADD3 R6, P0, R4, 0x30, RZ ;  /* 0x0000003004067810 */ /* 0x000fe20007f1e0ff */
[----:B--2---:R-:W-:Y:S01]  /*d610*/  IMAD.MOV.U32 R2, RZ, RZ, R10 ;  /* 0x000000ffff027224 */ /* 0x004fe200078e000a */
[----:B------:R-:W-:Y:S01]  /*d620*/  ISETP.GE.AND P2, PT, R246, c[0x0][0x220], PT ;  /* 0x00008800f6007a0c */ /* 0x000fe20003f46270 */
[----:B------:R-:W-:Y:S01]  /*d630*/  IMAD.MOV.U32 R3, RZ, RZ, R9 ;  /* 0x000000ffff037224 */ /* 0x000fe200078e0009 */
[----:B------:R-:W-:Y:S01]  /*d640*/  ISETP.GE.AND P1, PT, R250, c[0x0][0x220], PT ;  /* 0x00008800fa007a0c */ /* 0x000fe20003f26270 */
[----:B------:R-:W-:Y:S01]  /*d650*/  IMAD.X R0, RZ, RZ, R5, P0 ;  /* 0x000000ffff007224 */ /* 0x000fe200000e0605 */
[----:B------:R-:W-:Y:S01]  /*d660*/  ISETP.GE.AND P0, PT, R245, c[0x0][0x220], PT ;  /* 0x00008800f5007a0c */ /* 0x000fe20003f06270 */
[----:B------:R-:W-:-:S04]  /*d670*/  IMAD.WIDE.U32 R4, R6, c[0x0][0x1e8], R2 ;  /* 0x00007a0006047a25 */ /* 0x000fc800078e0002 */
[----:B------:R-:W-:Y:S01]  /*d680*/  IMAD R0, R0, c[0x0][0x1e8], RZ ;  /* 0x00007a0000007a24 */ /* 0x000fe200078e02ff */
[----:B------:R-:W-:-:S03]  /*d690*/  LEA R2, P3, R4, c[0x0][0x1d0], 0x1 ;  /* 0x0000740004027a11 */ /* 0x000fc600078608ff */
[----:B------:R-:W-:-:S04]  /*d6a0*/  IMAD R0, R6, c[0x0][0x1ec], R0 ;  /* 0x00007b0006007a24 */ /* 0x000fc800078e0200 */
[----:B------:R-:W-:-:S05]  /*d6b0*/  IMAD.IADD R0, R5, 0x1, R0 ;  /* 0x0000000105007824 */ /* 0x000fca00078e0200 */
[----:B------:R-:W-:-:S05]  /*d6c0*/  LEA.HI.X R3, R4, c[0x0][0x1d4], R0, 0x1, P3 ;  /* 0x0000750004037a11 */ /* 0x000fca00018f0c00 */
[----:B-1----:R1:W-:Y:S01]  /*d6d0*/  @!P0 STG.E.128 [R2.64+0x100], R68 ;  /* 0x0001004402008986 */ /* 0x0023e2000c101d12 */
[----:B------:R-:W-:-:S03]  /*d6e0*/  ISETP.GE.AND P0, PT, R251, c[0x0][0x220], PT ;  /* 0x00008800fb007a0c */ /* 0x000fc60003f06270 */
[----:B------:R1:W-:Y:S04]  /*d6f0*/  @!P2 STG.E.128 [R2.64], R76 ;  /* 0x0000004c0200a986 */ /* 0x0003e8000c101d12 */
[----:B------:R1:W-:Y:S06]  /*d700*/  @!P1 STG.E.128 [R2.64+0x80], R72 ;  /* 0x0000804802009986 */ /* 0x0003ec000c101d12 */
[----:B------:R-:W-:Y:S05]  /*d710*/  @P0 EXIT ;  /* 0x000000000000094d */ /* 0x000fea0003800000 */
[----:B------:R-:W-:Y:S01]  /*d720*/  STG.E.128 [R2.64+0x180], R64 ;  /* 0x0001804002007986 */ /* 0x000fe2000c101d12 */
[----:B------:R-:W-:Y:S05]  /*d730*/  EXIT ;  /* 0x000000000000794d */ /* 0x000fea0003800000 */
.L_x_29:
[----:B------:R-:W-:Y:S01]  /*d740*/  UISETP.NE.AND UP4, UPT, UR10, -0x1, UPT ;  /* 0xffffffff0a00788c */ /* 0x000fe2000bf85270 */
[----:B------:R-:W-:Y:S01]  /*d750*/  SHF.R.S32.HI R6, RZ, 0x1f, R96 ;  /* 0x0000001fff067819 */ /* 0x000fe20000011460 */
[----:B------:R-:W-:Y:S01]  /*d760*/  ULDC.U8 UR20, c[0x0][0x329] ;  /* 0x0000ca4000147ab9 */ /* 0x000fe20000000000 */
[----:B------:R-:W1:Y:S01]  /*d770*/  S2R R12, SR_CTAID.Z ;  /* 0x00000000000c7919 */ /* 0x000e620000002700 */
[----:B------:R-:W-:Y:S01]  /*d780*/  UISETP.NE.AND UP1, UPT, UR20, URZ, UPT ;  /* 0x0000003f1400728c */ /* 0x000fe2000bf25270 */
[----:B------:R-:W-:Y:S01]  /*d790*/  LEA.HI R6, R6, R96, RZ, 0x3 ;  /* 0x0000006006067211 */ /* 0x000fe200078f18ff */
[----:B------:R-:W-:Y:S01]  /*d7a0*/  ULDC.64 UR4, c[0x0][0x1e0] ;  /* 0x0000780000047ab9 */ /* 0x000fe20000000a00 */
[----:B------:R-:W-:Y:S01]  /*d7b0*/  IMAD.U32 R4, RZ, RZ, UR13 ;  /* 0x0000000dff047e24 */ /* 0x000fe2000f8e00ff */
[----:B------:R-:W-:Y:S01]  /*d7c0*/  ULDC.64 UR6, c[0x0][0x1e8] ;  /* 0x00007a0000067ab9 */ /* 0x000fe20000000a00 */
[----:B------:R-:W-:Y:S01]  /*d7d0*/  LOP3.LUT R0, R6, 0xfffffff8, RZ, 0xc0, !PT ;  /* 0xfffffff806007812 */ /* 0x000fe200078ec0ff */
[----:B------:R-:W-:Y:S01]  /*d7e0*/  ULDC.U8 UR21, c[0x0][0x328] ;  /* 0x0000ca0000157ab9 */ /* 0x000fe20000000000 */
[----:B------:R-:W-:Y:S01]  /*d7f0*/  SHF.R.S32.HI R6, RZ, 0x3, R6 ;  /* 0x00000003ff067819 */ /* 0x000fe20000011406 */
[----:B------:R-:W-:Y:S01]  /*d800*/  @!UP4 USHF.R.S32.HI UR22, URZ, 0x1f, UR11 ;  /* 0x0000001f3f16c899 */ /* 0x000fe2000801140b */
[----:B------:R-:W-:Y:S01]  /*d810*/  BSSY B0, `(.L_x_71) ;  /* 0x0000043000007945 */ /* 0x000fe20003800000 */
[----:B------:R-:W-:Y:S01]  /*d820*/  USHF.R.S32.HI UR17, URZ, 0x1f, UR12 ;  /* 0x0000001f3f117899 */ /* 0x000fe2000801140c */
[----:B------:R-:W-:Y:S01]  /*d830*/  IMAD.IADD R15, R96, 0x1, -R0 ;  /* 0x00000001600f7824 */ /* 0x000fe200078e0a00 */
[----:B------:R-:W-:Y:S01]  /*d840*/  @!UP4 UIMAD UR22, UR22, UR4, URZ ;  /* 0x000000041616c2a4 */ /* 0x000fe2000f8e023f */
[----:B------:R-:W-:Y:S01]  /*d850*/  SHF.R.S32.HI R7, RZ, 0x1f, R6 ;  /* 0x0000001fff077819 */ /* 0x000fe20000011406 */
[----:B------:R-:W-:Y:S01]  /*d860*/  @UP4 UIMAD.WIDE.U32 UR8, UR10, UR6, URZ ;  /* 0x000000060a0842a5 */ /* 0x000fe2000f8e003f */
[----:B------:R-:W-:Y:S01]  /*d870*/  IMAD.SHL.U32 R0, R15, 0x8, RZ ;  /* 0x000000080f007824 */ /* 0x000fe200078e00ff */
[----:B------:R-:W-:-:S02]  /*d880*/  UISETP.NE.AND UP3, UPT, UR21, URZ, UPT ;  /* 0x0000003f1500728c */ /* 0x000fc4000bf65270 */
[----:B------:R-:W-:Y:S01]  /*d890*/  @!UP4 UIMAD.WIDE.U32 UR24, UR11, UR4, URZ ;  /* 0x000000040b18c2a5 */ /* 0x000fe2000f8e003f */
[----:B------:R-:W-:Y:S01]  /*d8a0*/  IMAD.WIDE R4, R4, 0x40, R6 ;  /* 0x0000004004047825 */ /* 0x000fe200078e0206 */
[----:B------:R-:W-:Y:S01]  /*d8b0*/  @!UP4 UIMAD UR22, UR11, UR5, UR22 ;  /* 0x000000050b16c2a4 */ /* 0x000fe2000f8e0216 */
[C---:B------:R-:W-:Y:S01]  /*d8c0*/  IADD3 R19, R0.reuse, 0x40, RZ ;  /* 0x0000004000137810 */ /* 0x040fe20007ffe0ff */
[----:B------:R-:W-:Y:S01]  /*d8d0*/  UISETP.NE.OR UP2, UPT, UR20, URZ, !UP3 ;  /* 0x0000003f1400728c */ /* 0x000fe2000df45670 */
[C---:B------:R-:W-:Y:S01]  /*d8e0*/  IADD3 R18, R0.reuse, 0x80, RZ ;  /* 0x0000008000127810 */ /* 0x040fe20007ffe0ff */
[----:B------:R-:W-:Y:S01]  /*d8f0*/  ULDC.64 UR4, c[0x0][0x1f0] ;  /* 0x00007c0000047ab9 */ /* 0x000fe20000000a00 */
[----:B------:R-:W-:Y:S01]  /*d900*/  IADD3 R17, R0, 0xc0, RZ ;  /* 0x000000c000117810 */ /* 0x000fe20007ffe0ff */
[----:B------:R-:W-:Y:S02]  /*d910*/  UIMAD UR4, UR17, UR4, URZ ;  /* 0x00000004110472a4 */ /* 0x000fe4000f8e023f */
[----:B------:R-:W-:-:S02]  /*d920*/  @UP4 UIMAD UR7, UR10, UR7, UR9 ;  /* 0x000000070a0742a4 */ /* 0x000fc4000f8e0209 */
        /* <DEDUP_REMOVED lines=34> */
[----:B------:R-:W-:Y:S01]  /*db50*/  IMAD R2, R5, c[0x0][0x1e8], RZ ;  /* 0x00007a0005027a24 */ /* 0x000fe200078e02ff */
[----:B------:R-:W-:Y:S01]  /*db60*/  ISETP.GE.AND P3, PT, R0, c[0x0][0x220], PT ;  /* 0x0000880000007a0c */ /* 0x000fe20003f66270 */
[----:B------:R-:W-:Y:S01]  /*db70*/  IMAD.MOV.U32 R8, RZ, RZ, R12 ;  /* 0x000000ffff087224 */ /* 0x000fe200078e000c */
[----:B------:R-:W-:Y:S01]  /*db80*/  ISETP.GE.AND P2, PT, R19, c[0x0][0x220], PT ;  /* 0x0000880013007a0c */ /* 0x000fe20003f46270 */
[----:B------:R-:W-:Y:S01]  /*db90*/  IMAD R2, R4, c[0x0][0x1ec], R2 ;  /* 0x00007b0004027a24 */ /* 0x000fe200078e0202 */
[----:B------:R-:W-:Y:S01]  /*dba0*/  ISETP.GE.AND P1, PT, R18, c[0x0][0x220], PT ;  /* 0x0000880012007a0c */ /* 0x000fe20003f26270 */
[----:B------:R-:W-:Y:S01]  /*dbb0*/  IMAD.WIDE.U32 R10, R4, c[0x0][0x1e8], R8 ;  /* 0x00007a00040a7a25 */ /* 0x000fe200078e0008 */
[----:B------:R-:W-:-:S03]  /*dbc0*/  ISETP.GE.AND P0, PT, R17, c[0x0][0x220], PT ;  /* 0x0000880011007a0c */ /* 0x000fc60003f06270 */
[----:B------:R-:W-:Y:S01]  /*dbd0*/  IMAD.IADD R3, R11, 0x1, R2 ;  /* 0x000000010b037824 */ /* 0x000fe200078e0202 */
[----:B------:R-:W-:-:S04]  /*dbe0*/  LEA R2, P4, R10, c[0x0][0x1d0], 0x1 ;  /* 0x000074000a027a11 */ /* 0x000fc800078808ff */
[----:B------:R-:W-:-:S05]  /*dbf0*/  LEA.HI.X R3, R10, c[0x0][0x1d4], R3, 0x1, P4 ;  /* 0x000075000a037a11 */ /* 0x000fca00020f0c03 */
[----:B------:R1:W-:Y:S04]  /*dc00*/  @!P3 STG.E.128 [R2.64], RZ ;  /* 0x000000ff0200b986 */ /* 0x0003e8000c101d12 */
[----:B------:R1:W-:Y:S04]  /*dc10*/  @!P2 STG.E.128 [R2.64+0x80], RZ ;  /* 0x000080ff0200a986 */ /* 0x0003e8000c101d12 */
[----:B------:R1:W-:Y:S04]  /*dc20*/  @!P1 STG.E.128 [R2.64+0x100], RZ ;  /* 0x000100ff02009986 */ /* 0x0003e8000c101d12 */
[----:B------:R1:W-:Y:S02]  /*dc30*/  @!P0 STG.E.128 [R2.64+0x180], RZ ;  /* 0x000180ff02008986 */ /* 0x0003e4000c101d12 */
.L_x_72:
[----:B------:R-:W-:Y:S05]  /*dc40*/  BSYNC B0 ;  /* 0x0000000000007941 */ /* 0x000fea0003800000 */
.L_x_71:
[----:B------:R-:W-:Y:S01]  /*dc50*/  IADD3 R16, R6, 0x10, RZ ;  /* 0x0000001006107810 */ /* 0x000fe20007ffe0ff */
[----:B------:R-:W-:Y:S03]  /*dc60*/  BSSY B0, `(.L_x_73) ;  /* 0x0000015000007945 */ /* 0x000fe60003800000 */
[----:B------:R-:W-:-:S13]  /*dc70*/  ISETP.GE.AND P0, PT, R16, UR16, PT ;  /* 0x0000001010007c0c */ /* 0x000fda000bf06270 */
[----:B------:R-:W-:Y:S05]  /*dc80*/  @P0 BRA `(.L_x_74) ;  /* 0x0000012000000947 */ /* 0x000fea0003800000 */
[----:B-1----:R-:W-:Y:S01]  /*dc90*/  IADD3 R2, P0, R4, 0x10, RZ ;  /* 0x0000001004027810 */ /* 0x002fe20007f1e0ff */
[----:B------:R-:W-:Y:S01]  /*dca0*/  IMAD.MOV.U32 R10, RZ, RZ, R12 ;  /* 0x000000ffff0a7224 */ /* 0x000fe200078e000c */
[----:B------:R-:W-:Y:S01]  /*dcb0*/  ISETP.GE.AND P3, PT, R0, c[0x0][0x220], PT ;  /* 0x0000880000007a0c */ /* 0x000fe20003f66270 */
[----:B------:R-:W-:Y:S01]  /*dcc0*/  IMAD.MOV.U32 R11, RZ, RZ, R9 ;  /* 0x000000ffff0b7224 */ /* 0x000fe200078e0009 */
[----:B------:R-:W-:Y:S01]  /*dcd0*/  ISETP.GE.AND P2, PT, R19, c[0x0][0x220], PT ;  /* 0x0000880013007a0c */ /* 0x000fe20003f46270 */
[----:B------:R-:W-:Y:S01]  /*dce0*/  IMAD.X R3, RZ, RZ, R5, P0 ;  /* 0x000000ffff037224 */ /* 0x000fe200000e0605 */
[----:B------:R-:W-:Y:S01]  /*dcf0*/  ISETP.GE.AND P1, PT, R18, c[0x0][0x220], PT ;  /* 0x0000880012007a0c */ /* 0x000fe20003f26270 */
[----:B------:R-:W-:Y:S01]  /*dd00*/  IMAD.WIDE.U32 R10, R2, c[0x0][0x1e8], R10 ;  /* 0x00007a00020a7a25 */ /* 0x000fe200078e000a */
[----:B------:R-:W-:-:S03]  /*dd10*/  ISETP.GE.AND P0, PT, R17, c[0x0][0x220], PT ;  /* 0x0000880011007a0c */ /* 0x000fc60003f06270 */
[----:B------:R-:W-:-:S04]  /*dd20*/  IMAD R3, R3, c[0x0][0x1e8], RZ ;  /* 0x00007a0003037a24 */ /* 0x000fc800078e02ff */
[----:B------:R-:W-:Y:S01]  /*dd30*/  IMAD R3, R2, c[0x0][0x1ec], R3 ;  /* 0x00007b0002037a24 */ /* 0x000fe200078e0203 */
[----:B------:R-:W-:-:S03]  /*dd40*/  LEA R2, P4, R10, c[0x0][0x1d0], 0x1 ;  /* 0x000074000a027a11 */ /* 0x000fc600078808ff */
[----:B------:R-:W-:-:S05]  /*dd50*/  IMAD.IADD R3, R11, 0x1, R3 ;  /* 0x000000010b037824 */ /* 0x000fca00078e0203 */
[----:B------:R-:W-:-:S05]  /*dd60*/  LEA.HI.X R3, R10, c[0x0][0x1d4], R3, 0x1, P4 ;  /* 0x000075000a037a11 */ /* 0x000fca00020f0c03 */
[----:B------:R1:W-:Y:S04]  /*dd70*/  @!P3 STG.E.128 [R2.64], RZ ;  /* 0x000000ff0200b986 */ /* 0x0003e8000c101d12 */
[----:B------:R1:W-:Y:S04]  /*dd80*/  @!P2 STG.E.128 [R2.64+0x80], RZ ;  /* 0x000080ff0200a986 */ /* 0x0003e8000c101d12 */
[----:B------:R1:W-:Y:S04]  /*dd90*/  @!P1 STG.E.128 [R2.64+0x100], RZ ;  /* 0x000100ff02009986 */ /* 0x0003e8000c101d12 */
[----:B------:R1:W-:Y:S02]  /*dda0*/  @!P0 STG.E.128 [R2.64+0x180], RZ ;  /* 0x000180ff02008986 */ /* 0x0003e4000c101d12 */
.L_x_74:
[----:B------:R-:W-:Y:S05]  /*ddb0*/  BSYNC B0 ;  /* 0x0000000000007941 */ /* 0x000fea0003800000 */
.L_x_73:
        /* <DEDUP_REMOVED lines=22> */
.L_x_76:
[----:B------:R-:W-:Y:S05]  /*df20*/  BSYNC B0 ;  /* 0x0000000000007941 */ /* 0x000fea0003800000 */
.L_x_75:
[----:B------:R-:W-:Y:S01]  /*df30*/  IADD3 R10, R6, 0x30, RZ ;  /* 0x00000030060a7810 */ /* 0x000fe20007ffe0ff */
[----:B------:R-:W-:Y:S03]  /*df40*/  BSSY B0, `(.L_x_77) ;  /* 0x0000014000007945 */ /* 0x000fe60003800000 */
[----:B------:R-:W-:-:S13]  /*df50*/  ISETP.GE.AND P0, PT, R10, UR16, PT ;  /* 0x000000100a007c0c */ /* 0x000fda000bf06270 */
[----:B------:R-:W-:Y:S05]  /*df60*/  @P0 BRA `(.L_x_78) ;  /* 0x0000011000000947 */ /* 0x000fea0003800000 */
[----:B-1----:R-:W-:Y:S01]  /*df70*/  IADD3 R2, P0, R4, 0x30, RZ ;  /* 0x0000003004027810 */ /* 0x002fe20007f1e0ff */
        /* <DEDUP_REMOVED lines=16> */
.L_x_78:
[----:B------:R-:W-:Y:S05]  /*e080*/  BSYNC B0 ;  /* 0x0000000000007941 */ /* 0x000fea0003800000 */
.L_x_77:
[----:B------:R-:W-:-:S04]  /*e090*/  ISETP.NE.AND P6, PT, R15, RZ, PT ;  /* 0x000000ff0f00720c */ /* 0x000fc80003fc5270 */
[----:B------:R-:W-:Y:S02]  /*e0a0*/  ISETP.GE.OR P5, PT, R6, UR16, P6 ;  /* 0x0000001006007c0c */ /* 0x000fe4000b7a6670 */
[----:B------:R-:W-:Y:S02]  /*e0b0*/  ISETP.GE.OR P4, PT, R16, UR16, P6 ;  /* 0x0000001010007c0c */ /* 0x000fe4000b786670 */
[----:B------:R-:W-:Y:S02]  /*e0c0*/  ISETP.GE.OR P3, PT, R14, UR16, P6 ;  /* 0x000000100e007c0c */ /* 0x000fe4000b766670 */
[----:B------:R-:W-:-:S07]  /*e0d0*/  ISETP.GE.OR P6, PT, R10, UR16, P6 ;  /* 0x000000100a007c0c */ /* 0x000fce000b7c6670 */
[----:B------:R-:W-:Y:S02]  /*e0e0*/  @!P5 IMAD R0, R6, UR21, RZ ;  /* 0x000000150600dc24 */ /* 0x000fe4000f8e02ff */
[----:B-1----:R-:W-:Y:S02]  /*e0f0*/  @!P4 IMAD R3, R16, UR21, RZ ;  /* 0x000000151003cc24 */ /* 0x002fe4000f8e02ff */
[----:B------:R-:W-:Y:S01]  /*e100*/  @!P3 IMAD R5, R14, UR21, RZ ;  /* 0x000000150e05bc24 */ /* 0x000fe2000f8e02ff */
[C---:B------:R-:W-:Y:S02]  /*e110*/  @!P5 IADD3 R2, P0, R0.reuse, UR14, RZ ;  /* 0x0000000e0002dc10 */ /* 0x040fe4000ff1e0ff */
[----:B------:R-:W-:Y:S02]  /*e120*/  @!P4 IADD3 R9, P1, R3, UR14, RZ ;  /* 0x0000000e0309cc10 */ /* 0x000fe4000ff3e0ff */
[----:B------:R-:W-:Y:S02]  /*e130*/  @!P5 LEA.HI.X.SX32 R0, R0, UR6, 0x1, P0 ;  /* 0x000000060000dc11 */ /* 0x000fe400080f0eff */
[----:B------:R-:W-:-:S02]  /*e140*/  @!P5 LEA R6, P2, R2, c[0x0][0x200], 0x2 ;  /* 0x000080000206da11 */ /* 0x000fc400078410ff */
        /* <DEDUP_REMOVED lines=15> */
[----:B-1----:R-:W-:-:S05]  /*e240*/  IMAD R0, R10, UR21, RZ ;  /* 0x000000150a007c24 */ /* 0x002fca000f8e02ff */
[----:B------:R-:W-:-:S04]  /*e250*/  IADD3 R3, P0, R0, UR14, RZ ;  /* 0x0000000e00037c10 */ /* 0x000fc8000ff1e0ff */
[----:B------:R-:W-:Y:S02]  /*e260*/  LEA.HI.X.SX32 R0, R0, UR6, 0x1, P0 ;  /* 0x0000000600007c11 */ /* 0x000fe400080f0eff */
[----:B------:R-:W-:-:S04]  /*e270*/  LEA R2, P0, R3, c[0x0][0x200], 0x2 ;  /* 0x0000800003027a11 */ /* 0x000fc800078010ff */
[----:B------:R-:W-:Y:S01]  /*e280*/  LEA.HI.X R3, R3, c[0x0][0x204], R0, 0x2, P0 ;  /* 0x0000810003037a11 */ /* 0x000fe200000f1400 */
[----:B------:R-:W-:-:S05]  /*e290*/  IMAD.MOV.U32 R0, RZ, RZ, 0x7f800000 ;  /* 0x7f800000ff007424 */ /* 0x000fca00078e00ff */
[----:B------:R-:W-:Y:S01]  /*e2a0*/  STG.E [R2.64], R0 ;  /* 0x0000000002007986 */ /* 0x000fe2000c101912 */
[----:B------:R-:W-:Y:S05]  /*e2b0*/  EXIT ;  /* 0x000000000000794d */ /* 0x000fea0003800000 */
.L_x_79:
        /* <DEDUP_REMOVED lines=12> */
.L_x_2023:


//--------------------- .text._ZN5flash16flash_fwd_kernelI23Flash_fwd_kernel_traitsILi256ELi64ELi64ELi4ELb0ELb0EN7cutlass6half_tE19Flash_kernel_traitsILi256ELi64ELi64ELi4ES3_EELb0ELb0ELb0ELb1ELb0ELb0ELb0ELb0EEEvNS_16Flash_fwd_paramsE --------------------------
	.section	.text._ZN5flash16flash_fwd_kernelI23Flash_fwd_kernel_traitsILi256ELi64ELi64ELi4ELb0ELb0EN7cutlass6half_tE19Flash_kernel_traitsILi256ELi64ELi64ELi4ES3_EELb0ELb0ELb0ELb1ELb0ELb0ELb0ELb0EEEvNS_16Flash_fwd_paramsE,"ax",@progbits
	.sectioninfo	@"SHI_REGISTERS=255"
	.align	128
        .global         _ZN5flash16flash_fwd_kernelI23Flash_fwd_kernel_traitsILi256ELi64ELi64ELi4ELb0ELb0EN7cutlass6half_tE19Flash_kernel_traitsILi256ELi64ELi64ELi4ES3_EELb0ELb0ELb0ELb1ELb0ELb0ELb0ELb0EEEvNS_16Flash_fwd_paramsE
        .type           _ZN5flash16flash_fwd_kernelI23Flash_fwd_kernel_traitsILi256ELi64ELi64ELi4ELb0ELb0EN7cutlass6half_tE19Flash_kernel_traitsILi256ELi64ELi64ELi4ES3_EELb0ELb0ELb0ELb1ELb0ELb0ELb0ELb0EEEvNS_16Flash_fwd_paramsE,@function
        .size           _ZN5flash16flash_fwd_kernelI23Flash_fwd_kernel_traitsILi256ELi64ELi64ELi4ELb0ELb0EN7cutlass6half_tE19Flash_kernel_traitsILi256ELi64ELi64ELi4ES3_EELb0ELb0ELb0ELb1ELb0ELb0ELb0ELb0EEEvNS_16Flash_fwd_paramsE,(.L_x_2024 - _ZN5flash16flash_fwd_kernelI23Flash_fwd_kernel_traitsILi256ELi64ELi64ELi4ELb0ELb0EN7cutlass6half_tE19Flash_kernel_traitsILi256ELi64ELi64ELi4ES3_EELb0ELb0ELb0ELb1ELb0ELb0ELb0ELb0EEEvNS_16Flash_fwd_paramsE)
        .other          _ZN5flash16flash_fwd_kernelI23Flash_fwd_kernel_traitsILi256ELi64ELi64ELi4ELb0ELb0EN7cutlass6half_tE19Flash_kernel_traitsILi256ELi64ELi64ELi4ES3_EELb0ELb0ELb0ELb1ELb0ELb0ELb0ELb0EEEvNS_16Flash_fwd_paramsE,@"STO_CUDA_ENTRY STV_DEFAULT"
_ZN5flash16flash_fwd_kernelI23Flash_fwd_kernel_traitsILi256ELi64ELi64ELi4ELb0ELb0EN7cutlass6half_tE19Flash_kernel_traitsILi256ELi64ELi64ELi4ES3_EELb0ELb0ELb0ELb1ELb0ELb0ELb0ELb0EEEvNS_16Flash_fwd_paramsE:
.text._ZN5flash16flash_fwd_kernelI23Flash_fwd_kernel_traitsILi256ELi64ELi64ELi4ELb0ELb0EN7cutlass6half_tE19Flash_kernel_traitsILi256ELi64ELi64ELi4ES3_EELb0ELb0ELb0ELb1ELb0ELb0ELb0ELb0EEEvNS_16Flash_fwd_paramsE:
        /* <DEDUP_REMOVED lines=49> */
[----:B--234-:R-:W-:Y:S05]  /*0310*/  @!P0 BRA `(.L_x_80) ;  /* 0x0000007000008947 */ /* 0x01cfea0003800000 */
[----:B-1----:R-:W-:-:S13]  /*0320*/  PLOP3.LUT P0, PT, PT, PT, UP3, 0x80, 0x0 ;  /* 0x000000000000781c */ /* 0x002fda0003f0f038 */
[----:B------:R-:W2:Y:S04]  /*0330*/  @P0 LDG.E R0, [R2.64+0x4] ;  /* 0x0000041602000981 */ /* 0x000ea8000c1e1900 */
[----:B------:R-:W3:Y:S01]  /*0340*/  @!P0 LDG.E R2, [R2.64] ;  /* 0x0000001602028981 */ /* 0x000ee2000c1e1900 */
[----:B--2---:R-:W1:Y:S02]  /*0350*/  @P0 R2UR UR6, R0 ;  /* 0x00000000000603c2 */ /* 0x004e6400000e0000 */
[----:B-1----:R-:W-:-:S11]  /*0360*/  @UP3 UIADD3 UR6, UR6, -UR8, URZ ;  /* 0x8000000806063290 */ /* 0x002fd6000fffe03f */
[----:B---3--:R1:W2:Y:S02]  /*0370*/  @!P0 R2UR UR6, R2 ;  /* 0x00000000020683c2 */ /* 0x0082a400000e0000 */
[----:B-12---:R-:W-:Y:S05]  /*0380*/  BRA `(.L_x_81) ;  /* 0x0000001000007947 */ /* 0x006fea0003800000 */
.L_x_80:
[----:B-1----:R-:W-:Y:S02]  /*0390*/  ULDC UR6, c[0x0][0x218] ;  /* 0x0000860000067ab9 */ /* 0x002fe40000000800 */
.L_x_81:
        /* <DEDUP_REMOVED lines=31> */
[----:B------:R-:W-:Y:S01]  /*0590*/  PLOP3.LUT P0, PT, PT, PT, UP0, 0x80, 0x0 ;  /* 0x000000000000781c */ /* 0x000fe20003f0f008 */
[----:B------:R-:W-:Y:S02]  /*05a0*/  ULDC.64 UR4, c[0x0][0x198] ;  /* 0x0000660000047ab9 */ /* 0x000fe40000000a00 */
[----:B------:R-:W-:-:S02]  /*05b0*/  @!UP1 USHF.R.S32.HI UR10, URZ, 0x1f, UR18 ;  /* 0x0000001f3f0a9899 */ /* 0x000fc40008011412 */
[----:B------:R-:W-:Y:S02]  /*05c0*/  @UP0 UIADD3 UR12, UR26, UR8, URZ ;  /* 0x000000081a0c0290 */ /* 0x000fe4000fffe03f */
[----:B------:R-:W-:Y:S02]  /*05d0*/  @UP1 UIMAD.WIDE.U32 UR28, UR11, UR24, URZ ;  /* 0x000000180b1c12a5 */ /* 0x000fe4000f8e003f */
[----:B------:R-:W-:Y:S02]  /*05e0*/  @!UP1 UIMAD UR10, UR10, UR6, URZ ;  /* 0x000000060a0a92a4 */ /* 0x000fe4000f8e023f */
[----:B------:R-:W-:Y:S02]  /*05f0*/  @UP0 UIMAD.WIDE.U32 UR30, UR12, UR4, URZ ;  /* 0x000000040c1e02a5 */ /* 0x000fe4000f8e003f */
[----:B------:R-:W-:Y:S02]  /*0600*/  @!UP1 UIMAD.WIDE.U32 UR32, UR18, UR6, URZ ;  /* 0x00000006122092a5 */ /* 0x000fe4000f8e003f */
[----:B------:R-:W-:-:S02]  /*0610*/  @!UP1 UIMAD UR7, UR18, UR7, UR10 ;  /* 0x00000007120792a4 */ /* 0x000fc4000f8e020a */
[----:B------:R-:W-:Y:S02]  /*0620*/  @UP1 UIMAD UR25, UR11, UR25, UR29 ;  /* 0x000000190b1912a4 */ /* 0x000fe4000f8e021d */
[----:B------:R-:W-:Y:S02]  /*0630*/  @UP0 UIMAD UR10, UR12, UR5, UR31 ;  /* 0x000000050c0a02a4 */ /* 0x000fe4000f8e021f */
[----:B------:R-:W-:Y:S02]  /*0640*/  @UP1 UMOV UR6, UR28 ;  /* 0x0000001c00061c82 */ /* 0x000fe40008000000 */
[----:B------:R-:W-:Y:S02]  /*0650*/  USHF.R.S32.HI UR17, URZ, 0x1f, UR20 ;  /* 0x0000001f3f117899 */ /* 0x000fe40008011414 */
[----:B------:R-:W-:Y:S02]  /*0660*/  @!UP1 UIADD3 UR25, UR33, UR7, URZ ;  /* 0x0000000721199290 */ /* 0x000fe4000fffe03f */
[----:B------:R-:W-:-:S02]  /*0670*/  @!UP1 UMOV UR6, UR32 ;  /* 0x0000002000069c82 */ /* 0x000fc40008000000 */
[----:B------:R-:W-:Y:S01]  /*0680*/  @UP0 UMOV UR12, UR30 ;  /* 0x0000001e000c0c82 */ /* 0x000fe20008000000 */
[----:B------:R-:W-:Y:S05]  /*0690*/  @P0 BRA `(.L_x_83) ;  /* 0x000000d000000947 */ /* 0x000fea0003800000 */
[----:B------:R-:W-:Y:S02]  /*06a0*/  USHF.R.S32.HI UR10, URZ, 0x1f, UR26 ;  /* 0x0000001f3f0a7899 */ /* 0x000fe4000801141a */
[----:B------:R-:W-:Y:S02]  /*06b0*/  ULDC.64 UR4, c[0x0][0x198] ;  /* 0x0000660000047ab9 */ /* 0x000fe40000000a00 */
[----:B------:R-:W-:Y:S02]  /*06c0*/  UIMAD UR10, UR10, UR4, URZ ;  /* 0x000000040a0a72a4 */ /* 0x000fe4000f8e023f */
[----:B------:R-:W-:Y:S02]  /*06d0*/  UIMAD.WIDE.U32 UR28, UR26, UR4, URZ ;  /* 0x000000041a1c72a5 */ /* 0x000fe4000f8e003f */
[----:B------:R-:W-:Y:S02]  /*06e0*/  UIMAD UR10, UR26, UR5, UR10 ;  /* 0x000000051a0a72a4 */ /* 0x000fe4000f8e020a */
[----:B------:R-:W-:-:S02]  /*06f0*/  USHF.R.S32.HI UR7, URZ, 0x1f, UR18 ;  /* 0x0000001f3f077899 */ /* 0x000fc40008011412 */
[----:B------:R-:W-:Y:S02]  /*0700*/  UIADD3 UR29, UR29, UR10, URZ ;  /* 0x0000000a1d1d7290 */ /* 0x000fe4000fffe03f */
[----:B------:R-:W-:Y:S02]  /*0710*/  ULDC.64 UR4, c[0x0][0x180] ;  /* 0x0000600000047ab9 */ /* 0x000fe40000000a00 */
[----:B------:R-:W-:Y:S02]  /*0720*/  UIMAD UR7, UR7, UR4, URZ ;  /* 0x00000004070772a4 */ /* 0x000fe4000f8e023f */
[----:B------:R-:W-:Y:S02]  /*0730*/  UIMAD.WIDE.U32 UR28, UR18, UR4, UR28 ;  /* 0x00000004121c72a5 */ /* 0x000fe4000f8e001c */
[----:B------:R-:W-:-:S04]  /*0740*/  UIMAD UR5, UR18, UR5, UR7 ;  /* 0x00000005120572a4 */ /* 0x000fc8000f8e0207 */
[----:B------:R-:W-:Y:S02]  /*0750*/  UIADD3 UR10, UR29, UR5, URZ ;  /* 0x000000051d0a7290 */ /* 0x000fe4000fffe03f */
[----:B------:R-:W-:Y:S02]  /*0760*/  UMOV UR12, UR28 ;  /* 0x0000001c000c7c82 */ /* 0x000fe40008000000 */
.L_x_83:
        /* <DEDUP_REMOVED lines=33> */
[----:B------:R-:W-:Y:S02]  /*0980*/  @UP0 UIMAD UR21, UR21, UR5, UR29 ;  /* 0x00000005151502a4 */ /* 0x000fe4000f8e021d */
[----:B------:R-:W-:Y:S02]  /*0990*/  @!UP2 ULOP3.LUT UR8, URZ, UR7, URZ, 0x33, !UPT ;  /* 0x000000073f08a292 */ /* 0x000fe4000f8e333f */
[----:B------:R-:W-:Y:S02]  /*09a0*/  @UP0 UMOV UR24, UR28 ;  /* 0x0000001c00180c82 */ /* 0x000fe40008000000 */
        /* <DEDUP_REMOVED lines=8> */
[----:B------:R-:W-:Y:S02]  /*0a30*/  UIADD3 UR29, UR29, UR26, URZ ;  /* 0x0000001a1d1d7290 */ /* 0x000fe4000fffe03f */
[----:B------:R-:W-:-:S02]  /*0a40*/  ULDC.64 UR4, c[0x0][0x188] ;  /* 0x0000620000047ab9 */ /* 0x000fc40000000a00 */
[----:B------:R-:W-:Y:S02]  /*0a50*/  UIMAD UR7, UR7, UR4, URZ ;  /* 0x00000004070772a4 */ /* 0x000fe4000f8e023f */
[----:B------:R-:W-:Y:S02]  /*0a60*/  UIMAD.WIDE.U32 UR28, UR18, UR4, UR28 ;  /* 0x00000004121c72a5 */ /* 0x000fe4000f8e001c */
[----:B------:R-:W-:-:S04]  /*0a70*/  UIMAD UR5, UR18, UR5, UR7 ;  /* 0x00000005120572a4 */ /* 0x000fc8000f8e0207 */
[----:B------:R-:W-:Y:S02]  /*0a80*/  UIADD3 UR21, UR29, UR5, URZ ;  /* 0x000000051d157290 */ /* 0x000fe4000fffe03f */
[----:B------:R-:W-:Y:S02]  /*0a90*/  UMOV UR24, UR28 ;  /* 0x0000001c00187c82 */ /* 0x000fe40008000000 */
.L_x_84:
[----:B------:R-:W-:Y:S01]  /*0aa0*/  SHF.R.S32.HI R13, RZ, 0x1f, R98 ;  /* 0x0000001fff0d7819 */ /* 0x000fe20000011462 */
[----:B------:R-:W1:Y:S01]  /*0ab0*/  S2R R18, SR_CTAID.Z ;  /* 0x0000000000127919 */ /* 0x000e620000002700 */
[----:B------:R-:W-:Y:S01]  /*0ac0*/  ULDC.64 UR4, c[0x0][0x1b8] ;  /* 0x00006e0000047ab9 */ /* 0x000fe20000000a00 */
[----:B------:R-:W-:Y:S01]  /*0ad0*/  IMAD.MOV.U32 R23, RZ, RZ, 0x10 ;  /* 0x00000010ff177424 */ /* 0x000fe200078e00ff */
[CC--:B------:R-:W-:Y:S01]  /*0ae0*/  LEA.HI R2, R13.reuse, R98.reuse, RZ, 0x4 ;  /* 0x000000620d027211 */ /* 0x0c0fe200078f20ff */
[----:B------:R-:W-:Y:S01]  /*0af0*/  UIMAD UR4, UR27, UR4, URZ ;  /* 0x000000041b0472a4 */ /* 0x000fe2000f8e023f */
[----:B------:R-:W-:Y:S01]  /*0b00*/  LEA.HI R3, R13, R98, RZ, 0x3 ;  /* 0x000000620d037211 */ /* 0x000fe200078f18ff */
[----:B------:R-:W-:Y:S01]  /*0b10*/  IMAD.U32 R8, RZ, RZ, UR13 ;  /* 0x0000000dff087e24 */ /* 0x000fe2000f8e00ff */
[----:B------:R-:W-:Y:S01]  /*0b20*/  SHF.R.S32.HI R4, RZ, 0x4, R2 ;  /* 0x00000004ff047819 */ /* 0x000fe20000011402 */
[----:B------:R-:W-:Y:S01]  /*0b30*/  UIMAD UR26, UR8, UR5, UR4 ;  /* 0x00000005081a72a4 */ /* 0x000fe2000f8e0204 */
[----:B------:R-:W-:Y:S01]  /*0b40*/  SHF.R.S32.HI R168, RZ, 0x3, R3 ;  /* 0x00000003ffa87819 */ /* 0x000fe20000011403 */
[----:B------:R-:W-:Y:S01]  /*0b50*/  BSSY B0, `(.L_x_85) ;  /* 0x0000073000007945 */ /* 0x000fe20003800000 */
[----:B------:R-:W-:Y:S01]  /*0b60*/  LEA.HI R0, R2, R4, RZ, 0x1 ;  /* 0x0000000402007211 */ /* 0x000fe200078f08ff */
[----:B------:R-:W-:Y:S01]  /*0b70*/  ULDC.64 UR4, c[0x0][0x1a8] ;  /* 0x00006a0000047ab9 */ /* 0x000fe20000000a00 */
[----:B------:R-:W-:Y:S01]  /*0b80*/  LOP3.LUT R3, R3, 0xfffffff8, RZ, 0xc0, !PT ;  /* 0xfffffff803037812 */ /* 0x000fe200078ec0ff */
[----:B------:R-:W-:Y:S01]  /*0b90*/  UIMAD UR4, UR17, UR4, URZ ;  /* 0x00000004110472a4 */ /* 0x000fe2000f8e023f */
[----:B------:R-:W-:-:S02]  /*0ba0*/  LOP3.LUT R0, R0, 0xfffffffe, RZ, 0xc0, !PT ;  /* 0xfffffffe00007812 */ /* 0x000fc400078ec0ff */
[----:B------:R-:W-:Y:S01]  /*0bb0*/  SHF.R.S32.HI R169, RZ, 0x1f, R168 ;  /* 0x0000001fffa97819 */ /* 0x000fe200000114a8 */
[----:B------:R-:W-:Y:S01]  /*0bc0*/  IMAD.IADD R24, R98, 0x1, -R3 ;  /* 0x0000000162187824 */ /* 0x000fe200078e0a03 */
[CC--:B------:R-:W-:Y:S01]  /*0bd0*/  LEA.HI R11, R13.reuse, R98.reuse, RZ, 0x6 ;  /* 0x000000620d0b7211 */ /* 0x0c0fe200078f30ff */
[----:B------:R-:W-:Y:S01]  /*0be0*/  IMAD.IADD R21, R4, 0x1, -R0 ;  /* 0x0000000104157824 */ /* 0x000fe200078e0a00 */
[----:B------:R-:W-:Y:S01]  /*0bf0*/  LOP3.LUT R0, R2, 0xfffffff0, RZ, 0xc0, !PT ;  /* 0xfffffff002007812 */ /* 0x000fe200078ec0ff */
[----:B------:R-:W-:Y:S01]  /*0c00*/  IMAD.SHL.U32 R2, R168, 0x40, RZ ;  /* 0x00000040a8027824 */ /* 0x000fe200078e00ff */
[----:B------:R-:W-:Y:S01]  /*0c10*/  UIMAD UR4, UR20, UR5, UR4 ;  /* 0x00000005140472a4 */ /* 0x000fe2000f8e0204 */
[----:B------:R-:W-:Y:S01]  /*0c20*/  IMAD.SHL.U32 R248, R24, 0x8, RZ ;  /* 0x0000000818f87824 */ /* 0x000fe200078e00ff */
[----:B------:R-:W-:Y:S01]  /*0c30*/  LEA.HI R22, R13, R98, RZ, 0x5 ;  /* 0x000000620d167211 */ /* 0x000fe200078f28ff */
[----:B------:R-:W-:Y:S01]  /*0c40*/  IMAD.IADD R6, R98, 0x1, -R0 ;  /* 0x0000000162067824 */ /* 0x000fe200078e0a00 */
[----:B------:R-:W-:Y:S01]  /*0c50*/  LOP3.LUT R0, R2, 0x1c0, RZ, 0xc0, !PT ;  /* 0x000001c002007812 */ /* 0x000fe200078ec0ff */
[----:B------:R-:W-:Y:S01]  /*0c60*/  IMAD R7, R169, c[0x0][0x198], RZ ;  /* 0x00006600a9077a24 */ /* 0x000fe200078e02ff */
[----:B------:R-:W-:Y:S01]  /*0c70*/  SHF.R.S32.HI R249, RZ, 0x1f, R248 ;  /* 0x0000001ffff97819 */ /* 0x000fe200000114f8 */
[----:B------:R-:W-:Y:S01]  /*0c80*/  IMAD.SHL.U32 R11, R11, 0x8, RZ ;  /* 0x000000080b0b7824 */ /* 0x000fe200078e00ff */
[----:B------:R-:W-:Y:S01]  /*0c90*/  SHF.R.S32.HI R3, RZ, 0x1f, R6 ;  /* 0x0000001fff037819 */ /* 0x000fe20000011406 */
[----:B------:R-:W-:Y:S01]  /*0ca0*/  IMAD.WIDE R8, R8, 0x40, R168 ;  /* 0x0000004008087825 */ /* 0x000fe200078e02a8 */
[----:B------:R-:W-:-:S02]  /*0cb0*/  LOP3.LUT R2, R0, 0x38, R248, 0xf8, !PT ;  /* 0x0000003800027812 */ /* 0x000fc400078ef8f8 */
[----:B------:R-:W-:Y:S01]  /*0cc0*/  SHF.R.U32.HI R0, RZ, 0x3, R0 ;  /* 0x00000003ff007819 */ /* 0x000fe20000011600 */
[----:B------:R-:W-:Y:S01]  /*0cd0*/  IMAD.WIDE.U32 R4, R168, c[0x0][0x198], R248 ;  /* 0x00006600a8047a25 */ /* 0x000fe200078e00f8 */
[----:B------:R-:W-:Y:S02]  /*0ce0*/  LEA.HI R12, R3, R6, RZ, 0x3 ;  /* 0x00000006030c7211 */ /* 0x000fe400078f18ff */
[----:B------:R-:W-:Y:S02]  /*0cf0*/  LOP3.LUT R10, R2, R0, RZ, 0x3c, !PT ;  /* 0x00000000020a7212 */ /* 0x000fe400078e3cff */
[----:B------:R-:W-:Y:S02]  /*0d00*/  LOP3.LUT R0, R12, 0xfffffff8, RZ, 0xc0, !PT ;  /* 0xfffffff80c007812 */ /* 0x000fe400078ec0ff */
        /* <DEDUP_REMOVED lines=12> */
[----:B------:R-:W-:Y:S01]  /*0dd0*/  LOP3.LUT P1, RZ, R0, 0x2, RZ, 0xc0, !PT ;  /* 0x0000000200ff7812 */ /* 0x000fe2000782c0ff */
[----:B------:R-:W-:Y:S01]  /*0de0*/  IMAD R6, R169, c[0x0][0x1a0], RZ ;  /* 0x00006800a9067a24 */ /* 0x000fe200078e02ff */
[----:B------:R-:W-:Y:S01]  /*0df0*/  IADD3 R101, R248, 0x40, RZ ;  /* 0x00000040f8657810 */ /* 0x000fe20007ffe0ff */
[----:B------:R-:W-:Y:S01]  /*0e00*/  IMAD.WIDE.U32 R2, R168, c[0x0][0x1a0], R248 ;  /* 0x00006800a8027a25 */ /* 0x000fe200078e00f8 */
[----:B------:R-:W-:Y:S01]  /*0e10*/  IADD3 R100, R248, 0xc0, RZ ;  /* 0x000000c0f8647810 */ /* 0x000fe20007ffe0ff */
[----:B------:R-:W-:Y:S01]  /*0e20*/  UIMAD UR25, UR8, UR7, UR6 ;  /* 0x00000007081972a4 */ /* 0x000fe2000f8e0206 */
[----:B------:R-:W-:Y:S01]  /*0e30*/  SHF.R.S32.HI R97, RZ, 0x5, R22 ;  /* 0x00000005ff617819 */ /* 0x000fe20000011416 */
[----:B------:R-:W-:Y:S01]  /*0e40*/  IMAD.SHL.U32 R0, R0, 0x40, RZ ;  /* 0x0000004000007824 */ /* 0x000fe200078e00ff */
[----:B------:R-:W-:Y:S01]  /*0e50*/  IADD3 R2, P0, R2, UR24, RZ ;  /* 0x0000001802027c10 */ /* 0x000fe2000ff1e0ff */
[----:B------:R-:W-:Y:S01]  /*0e60*/  IMAD R6, R168, c[0x0][0x1a4], R6 ;  /* 0x00006900a8067a24 */ /* 0x000fe200078e0206 */
[----:B------:R-:W-:Y:S01]  /*0e70*/  UIADD3 UR6, -UR14, UR16, URZ ;  /* 0x000000100e067290 */ /* 0x000fe2000fffe13f */
[----:B------:R-:W-:Y:S01]  /*0e80*/  IADD3 R252, R248, 0x80, RZ ;  /* 0x00000080f8fc7810 */ /* 0x000fe20007ffe0ff */
[----:B------:R-:W-:Y:S01]  /*0e90*/  IMAD.SHL.U32 R230, R11, 0x2, RZ ;  /* 0x000000020be67824 */ /* 0x000fe200078e00ff */
[----:B------:R-:W-:-:S02]  /*0ea0*/  LOP3.LUT R0, R0, 0x1c0, RZ, 0xc0, !PT ;  /* 0x000001c000007812 */ /* 0x000fc400078ec0ff */
[----:B------:R-:W-:Y:S01]  /*0eb0*/  IADD3.X R3, R3, UR21, R6, P0, !PT ;  /* 0x0000001503037c10 */ /* 0x000fe200087fe406 */
[----:B------:R-:W-:Y:S01]  /*0ec0*/  IMAD.U32 R6, RZ, RZ, UR8 ;  /* 0x00000008ff067e24 */ /* 0x000fe2000f8e00ff */
[----:B------:R-:W-:Y:S02]  /*0ed0*/  LOP3.LUT R10, R0, 0x8, R10, 0xf8, !PT ;  /* 0x00000008000a7812 */ /* 0x000fe400078ef80a */
[----:B------:R-:W-:Y:S01]  /*0ee0*/  SHF.R.U32.HI R7, RZ, 0x3, R0 ;  /* 0x00000003ff077819 */ /* 0x000fe20000011600 */
[----:B------:R-:W-:Y:S01]  /*0ef0*/  IMAD.U32 R0, RZ, RZ, UR8 ;  /* 0x00000008ff007e24 */ /* 0x000fe2000f8e00ff */
[----:B------:R-:W-:Y:S01]  /*0f00*/  ISETP.GE.AND P0, PT, R168, UR6, PT ;  /* 0x00000006a8007c0c */ /* 0x000fe2000bf06270 */
[----:B------:R-:W-:Y:S01]  /*0f10*/  IMAD.WIDE.U32 R26, R6, c[0x0][0x1b8], R2 ;  /* 0x00006e00061a7a25 */ /* 0x000fe200078e0002 */
[----:B------:R-:W-:-:S03]  /*0f20*/  LOP3.LUT R7, R10, R7, RZ, 0x3c, !PT ;  /* 0x000000070a077212 */ /* 0x000fc600078e3cff */
[----:B------:R-:W-:Y:S01]  /*0f30*/  IMAD.WIDE.U32 R28, R0, c[0x0][0x1b0], R4 ;  /* 0x00006c00001c7a25 */ /* 0x000fe200078e0004 */
[----:B------:R-:W-:Y:S02]  /*0f40*/  IADD3 R25, R27, UR26, RZ ;  /* 0x0000001a1b197c10 */ /* 0x000fe4000fffe0ff */
[----:B------:R-:W-:Y:S01]  /*0f50*/  SEL R4, R23, 0xfffffff0, !P1 ;  /* 0xfffffff017047807 */ /* 0x000fe20004800000 */
[----:B------:R-:W-:Y:S01]  /*0f60*/  IMAD.SHL.U32 R5, R12, 0x40, RZ ;  /* 0x000000400c057824 */ /* 0x000fe200078e00ff */
[----:B------:R1:W-:Y:S01]  /*0f70*/  STL.64 [R1+0x10], R28 ;  /* 0x0000101c01007387 */ /* 0x0003e20000100a00 */
[----:B------:R-:W-:Y:S01]  /*0f80*/  IMAD.MOV.U32 R0, RZ, RZ, 0x20 ;  /* 0x00000020ff007424 */ /* 0x000fe200078e00ff */
[----:B------:R-:W-:Y:S02]  /*0f90*/  IADD3 R251, R29, UR25, RZ ;  /* 0x000000191dfb7c10 */ /* 0x000fe4000fffe0ff */
[----:B------:R1:W-:Y:S01]  /*0fa0*/  STL.64 [R1+0x8], R26 ;  /* 0x0000081a01007387 */ /* 0x0003e20000100a00 */
[----:B------:R-:W-:-:S02]  /*0fb0*/  LOP3.LUT R5, R7, 0xfffffe00, R5, 0xf8, !PT ;  /* 0xfffffe0007057812 */ /* 0x000fc400078ef805 */
[----:B------:R-:W-:Y:S01]  /*0fc0*/  IADD3 R7, R19, UR4, RZ ;  /* 0x0000000413077c10 */ /* 0x000fe2000fffe0ff */
[----:B------:R1:W-:Y:S01]  /*0fd0*/  STL [R1], R101 ;  /* 0x0000006501007387 */ /* 0x0003e20000100800 */
[----:B------:R-:W-:-:S03]  /*0fe0*/  SEL R0, R0, 0xffffffe0, !P2 ;  /* 0xffffffe000007807 */ /* 0x000fc60005000000 */
[----:B------:R1:W-:Y:S04]  /*0ff0*/  STL [R1+0x4], R100 ;  /* 0x0000046401007387 */ /* 0x0003e80000100800 */
[----:B------:R1:W-:Y:S01]  /*1000*/  STL [R1+0x18], R25 ;  /* 0x0000181901007387 */ /* 0x0003e20000100800 */
[----:B------:R-:W-:Y:S05]  /*1010*/  @P0 BRA `(.L_x_86) ;  /* 0x0000026000000947 */ /* 0x000fea0003800000 */
[----:B------:R-:W-:Y:S01]  /*1020*/  ISETP.GE.AND P6, PT, R248, c[0x0][0x220], PT ;  /* 0x00008800f8007a0c */ /* 0x000fe20003fc6270 */
[----:B------:R-:W-:Y:S01]  /*1030*/  IMAD R2, R9, c[0x0][0x190], RZ ;  /* 0x0000640009027a24 */ /* 0x000fe200078e02ff */
[----:B------:R-:W-:Y:S01]  /*1040*/  ISETP.GE.AND P5, PT, R101, c[0x0][0x220], PT ;  /* 0x0000880065007a0c */ /* 0x000fe20003fa6270 */
[----:B------:R-:W-:Y:S01]  /*1050*/  IMAD.MOV.U32 R6, RZ, RZ, R18 ;  /* 0x000000ffff067224 */ /* 0x000fe200078e0012 */
[----:B------:R-:W-:Y:S01]  /*1060*/  ISETP.GE.AND P4, PT, R252, c[0x0][0x220], PT ;  /* 0x00008800fc007a0c */ /* 0x000fe20003f86270 */
[----:B------:R-:W-:Y:S01]  /*1070*/  IMAD R2, R8, c[0x0][0x194], R2 ;  /* 0x0000650008027a24 */ /* 0x000fe200078e0202 */
        /* <DEDUP_REMOVED lines=32> */
.L_x_86:
[----:B------:R-:W-:Y:S05]  /*1280*/  BSYNC B0 ;  /* 0x0000000000007941 */ /* 0x000fea0003800000 */
.L_x_85:
        /* <DEDUP_REMOVED lines=45> */
.L_x_88:
[----:B------:R-:W-:Y:S05]  /*1560*/  BSYNC B0 ;  /* 0x0000000000007941 */ /* 0x000fea0003800000 */
.L_x_87:
        /* <DEDUP_REMOVED lines=45> */
.L_x_90:
[----:B------:R-:W-:Y:S05]  /*1840*/  BSYNC B0 ;  /* 0x0000000000007941 */ /* 0x000fea0003800000 */
.L_x_89:
        /* <DEDUP_REMOVED lines=48> */
.L_x_92:
[----:B------:R-:W-:Y:S05]  /*1b50*/  BSYNC B0 ;  /* 0x0000000000007941 */ /* 0x000fea0003800000 */
.L_x_91:
        /* <DEDUP_REMOVED lines=45> */
.L_x_94:
[----:B------:R-:W-:Y:S05]  /*1e30*/  BSYNC B0 ;  /* 0x0000000000007941 */ /* 0x000fea0003800000 */
.L_x_93:
        /* <DEDUP_REMOVED lines=41> */
.L_x_96:
[----:B------:R-:W-:Y:S05]  /*20d0*/  BSYNC B0 ;  /* 0x0000000000007941 */ /* 0x000fea0003800000 */
.L_x_95:
        /* <DEDUP_REMOVED lines=40> */
.L_x_98:
[----:B------:R-:W-:Y:S05]  /*2360*/  BSYNC B0 ;  /* 0x0000000000007941 */ /* 0x000fea0003800000 */
.L_x_97:
        /* <DEDUP_REMOVED lines=42> */
.L_x_100:
[----:B------:R-:W-:Y:S05]  /*2610*/  BSYNC B0 ;  /* 0x0000000000007941 */ /* 0x000fea0003800000 */
.L_x_99:
[----:B------:R-:W-:Y:S01]  /*2620*/  ULDC.64 UR6, c[0x0][0x318] ;  /* 0x0000c60000067ab9 */ /* 0x000fe20000000a00 */
[----:B------:R-:W0:Y:S01]  /*2630*/  LDGDEPBAR ;  /* 0x00000000000079af */ /* 0x000e220000000000 */
[----:B------:R-:W-:Y:S02]  /*2640*/  UISETP.NE.U32.AND UP1, UPT, URZ, UR6, UPT ;  /* 0x000000063f00728c */ /* 0x000fe4000bf25070 */
[----:B------:R-:W-:Y:S02]  /*2650*/  ULDC.64 UR4, c[0x0][0x320] ;  /* 0x0000c80000047ab9 */ /* 0x000fe40000000a00 */
[----:B------:R-:W-:-:S06]  /*2660*/  UISETP.NE.AND.EX UP1, UPT, URZ, UR7, UPT, UP1 ;  /* 0x000000073f00728c */ /* 0x000fcc000bf25310 */
[----:B------:R-:W-:-:S05]  /*2670*/  PLOP3.LUT P0, PT, PT, PT, UP1, 0x80, 0x0 ;  /* 0x000000000000781c */ /* 0x000fca0003f0f018 */
[----:B------:R-:W-:Y:S02]  /*2680*/  @UP1 USHF.R.S32.HI UR33, URZ, 0x1f, UR18 ;  /* 0x0000001f3f211899 */ /* 0x000fe40008011412 */
[----:B------:R-:W-:Y:S02]  /*2690*/  @UP1 UMOV UR34, UR20 ;  /* 0x0000001400221c82 */ /* 0x000fe40008000000 */
[----:B------:R-:W-:Y:S02]  /*26a0*/  @UP1 UIMAD UR33, UR33, UR4, URZ ;  /* 0x00000004212112a4 */ /* 0x000fe4000f8e023f */
[----:B------:R-:W-:Y:S02]  /*26b0*/  @UP1 UMOV UR35, UR17 ;  /* 0x0000001100231c82 */ /* 0x000fe40008000000 */
[----:B------:R-:W-:Y:S01]  /*26c0*/  @UP1 UIMAD.WIDE.U32 UR34, UR18, UR4, UR34 ;  /* 0x00000004122212a5 */ /* 0x000fe2000f8e0022 */
[----:B------:R-:W-:-:S04]  /*26d0*/  DEPBAR.LE SB0, 0x0 ;  /* 0x000080000000791a */ /* 0x000fc80000000000 */
[----:B------:R-:W-:Y:S02]  /*26e0*/  @UP1 UIMAD UR5, UR18, UR5, UR33 ;  /* 0x00000005120512a4 */ /* 0x000fe4000f8e0221 */
[----:B------:R-:W-:Y:S02]  /*26f0*/  @UP1 ULEA UR6, UP0, UR34, UR6, 0x2 ;  /* 0x0000000622061291 */ /* 0x000fe4000f80103f */
[----:B------:R-:W-:-:S04]  /*2700*/  @UP1 UIADD3 UR5, UR35, UR5, URZ ;  /* 0x0000000523051290 */ /* 0x000fc8000fffe03f */
[----:B------:R-:W-:Y:S01]  /*2710*/  @UP1 ULEA.HI.X UR7, UR34, UR7, UR5, 0x2, UP0 ;  /* 0x0000000722071291 */ /* 0x000fe200080f1405 */
[----:B--2---:R-:W-:Y:S01]  /*2720*/  IMAD.U32 R2, RZ, RZ, UR6 ;  /* 0x00000006ff027e24 */ /* 0x004fe2000f8e00ff */
[----:B------:R-:W-:Y:S01]  /*2730*/  ISETP.GE.AND P1, PT, R168, UR27, PT ;  /* 0x0000001ba8007c0c */ /* 0x000fe2000bf26270 */
[----:B------:R-:W-:-:S03]  /*2740*/  ULDC.64 UR4, c[0x0][0x1a0] ;  /* 0x0000680000047ab9 */ /* 0x000fc60000000a00 */
[----:B------:R-:W-:-:S05]  /*2750*/  IMAD.U32 R3, RZ, RZ, UR7 ;  /* 0x00000007ff037e24 */ /* 0x000fca000f8e00ff */
[----:B------:R2:W3:Y:S01]  /*2760*/  @P0 LDG.E R2, [R2.64] ;  /* 0x0000001602020981 */ /* 0x0004e2000c1e1900 */
[----:B------:R-:W-:Y:S01]  /*2770*/  UIMAD.WIDE.U32 UR34, UR28, UR4, URZ ;  /* 0x000000041c2272a5 */ /* 0x000fe2000f8e003f */
[----:B------:R-:W-:Y:S01]  /*2780*/  BSSY B0, `(.L_x_101) ;  /* 0x0000035000007945 */ /* 0x000fe20003800000 */
[----:B------:R-:W-:Y:S01]  /*2790*/  UIMAD UR4, UR32, UR4, URZ ;  /* 0x00000004200472a4 */ /* 0x000fe2000f8e023f */
[----:B------:R-:W-:Y:S03]  /*27a0*/  BAR.SYNC.DEFER_BLOCKING 0x0 ;  /* 0x0000000000007b1d */ /* 0x000fe60000010000 */
[----:B------:R-:W-:Y:S01]  /*27b0*/  UIMAD UR4, UR28, UR5, UR4 ;  /* 0x000000051c0472a4 */ /* 0x000fe2000f8e0204 */
[----:B------:R-:W-:Y:S01]  /*27c0*/  MOV R6, UR34 ;  /* 0x0000002200067c02 */ /* 0x000fe20008000f00 */
[----:B------:R-:W-:Y:S02]  /*27d0*/  IMAD.U32 R7, RZ, RZ, UR35 ;  /* 0x00000023ff077e24 */ /* 0x000fe4000f8e00ff */
[----:B------:R-:W-:Y:S01]  /*27e0*/  UIADD3 UR4, UR35, UR4, URZ ;  /* 0x0000000423047290 */ /* 0x000fe2000fffe03f */
[----:B--2---:R-:W3:Y:S01]  /*27f0*/  @P0 MUFU.RCP R3, c[0x0][0x238] ;  /* 0x00008e0000030b08 */ /* 0x004ee20000001000 */
[----:B------:R2:W-:Y:S04]  /*2800*/  @P1 STS.128 [R230+0x10000], RZ ;  /* 0x010000ffe6001388 */ /* 0x0005e80000000c00 */
[----:B------:R2:W-:Y:S04]  /*2810*/  @P1 STS.128 [R230+0x12000], RZ ;  /* 0x012000ffe6001388 */ /* 0x0005e80000000c00 */
[----:B------:R2:W-:Y:S04]  /*2820*/  @P1 STS.128 [R230+0x14000], RZ ;  /* 0x014000ffe6001388 */ /* 0x0005e80000000c00 */
[----:B------:R2:W-:Y:S01]  /*2830*/  @P1 STS.128 [R230+0x16000], RZ ;  /* 0x016000ffe6001388 */ /* 0x0005e20000000c00 */
[----:B---3--:R-:W-:Y:S01]  /*2840*/  @P0 FMUL.FTZ R2, R2, R3 ;  /* 0x0000000302020220 */ /* 0x008fe20000410000 */
[----:B------:R-:W-:Y:S01]  /*2850*/  MOV R3, UR4 ;  /* 0x0000000400037c02 */ /* 0x000fe20008000f00 */
[----:B------:R-:W-:-:S02]  /*2860*/  UMOV UR4, URZ ;  /* 0x0000003f00047c82 */ /* 0x000fc40008000000 */
[----:B------:R3:W4:Y:S02]  /*2870*/  @P0 R2UR UR6, R2 ;  /* 0x00000000020603c2 */ /* 0x00072400000e0000 */
[----:B---3--:R-:W-:Y:S01]  /*2880*/  LEA R2, P0, R6, R26, 0x6 ;  /* 0x0000001a06027211 */ /* 0x008fe200078030ff */
[----:B----4-:R-:W-:-:S03]  /*2890*/  @UP1 UMOV UR4, UR6 ;  /* 0x0000000600041c82 */ /* 0x010fc60008000000 */
[----:B------:R-:W-:Y:S01]  /*28a0*/  LEA.HI.X R3, R6, R25, R3, 0x6, P0 ;  /* 0x0000001906037211 */ /* 0x000fe200000f3403 */
[----:B------:R-:W-:Y:S05]  /*28b0*/  @P1 BRA `(.L_x_102) ;  /* 0x0000021000001947 */ /* 0x000fea0003800000 */
[----:B--2---:R-:W-:Y:S02]  /*28c0*/  ISETP.GE.AND P5, PT, R248, c[0x0][0x220], PT ;  /* 0x00008800f8007a0c */ /* 0x004fe40003fa6270 */
        /* <DEDUP_REMOVED lines=32> */
.L_x_102:
[----:B--2---:R-:W-:Y:S05]  /*2ad0*/  BSYNC B0 ;  /* 0x0000000000007941 */ /* 0x004fea0003800000 */
.L_x_101:
        /* <DEDUP_REMOVED lines=8> */
[----:B------:R-:W-:Y:S01]  /*2b60*/  IMAD.WIDE.U32 R6, R23, c[0x0][0x1a0], RZ ;  /* 0x0000680017067a25 */ /* 0x000fe200078e00ff */
        /* <DEDUP_REMOVED lines=35> */
.L_x_104:
[----:B------:R-:W-:Y:S05]  /*2da0*/  BSYNC B0 ;  /* 0x0000000000007941 */ /* 0x000fea0003800000 */
.L_x_103:
        /* <DEDUP_REMOVED lines=10> */
[----:B---3--:R-:W-:Y:S01]  /*2e50*/  IMAD.MOV.U32 R8, RZ, RZ, c[0x0][0x1a4] ;  /* 0x00006900ff087624 */ /* 0x008fe200078e00ff */
        /* <DEDUP_REMOVED lines=33> */
.L_x_106:
[----:B------:R-:W-:Y:S05]  /*3070*/  BSYNC B0 ;  /* 0x0000000000007941 */ /* 0x000fea0003800000 */
.L_x_105:
[----:B------:R-:W-:Y:S01]  /*3080*/  ISETP.GE.AND P0, PT, R16, UR27, PT ;  /* 0x0000001b10007c0c */ /* 0x000fe2000bf06270 */
[----:B------:R-:W-:Y:S01]  /*3090*/  BSSY B0, `(.L_x_107) ;  /* 0x000002e000007945 */ /* 0x000fe20003800000 */
[----:B------:R-:W-:-:S05]  /*30a0*/  LOP3.LUT R6, R22, 0xffffffe0, RZ, 0xc0, !PT ;  /* 0xffffffe016067812 */ /* 0x000fca00078ec0ff */
[----:B------:R-:W-:-:S06]  /*30b0*/  IMAD.IADD R96, R98, 0x1, -R6 ;  /* 0x0000000162607824 */ /* 0x000fcc00078e0a06 */
        /* <DEDUP_REMOVED lines=43> */
.L_x_108:
[----:B------:R-:W-:Y:S05]  /*3370*/  BSYNC B0 ;  /* 0x0000000000007941 */ /* 0x000fea0003800000 */
.L_x_107:
[C---:B---3--:R-:W-:Y:S01]  /*3380*/  IMAD.SHL.U32 R2, R24.reuse, 0x40, RZ ;  /* 0x0000004018027824 */ /* 0x048fe200078e00ff */
[----:B------:R-:W-:Y:S01]  /*3390*/  R2P PR, R24, 0x6 ;  /* 0x0000000618007804 */ /* 0x000fe20000000000 */
[----:B------:R-:W-:Y:S01]  /*33a0*/  IMAD.SHL.U32 R3, R168, 0x8, RZ ;  /* 0x00000008a8037824 */ /* 0x000fe200078e00ff */
[----:B------:R-:W0:Y:S01]  /*33b0*/  LDGDEPBAR ;  /* 0x00000000000079af */ /* 0x000e220000000000 */
[----:B------:R-:W-:Y:S01]  /*33c0*/  IMAD.SHL.U32 R7, R98, 0x2, RZ ;  /* 0x0000000262077824 */ /* 0x000fe200078e00ff */
[----:B------:R-:W-:Y:S01]  /*33d0*/  LOP3.LUT R2, R2, 0x1c0, RZ, 0xc0, !PT ;  /* 0x000001c002027812 */ /* 0x000fe200078ec0ff */
[----:B------:R-:W-:-:S03]  /*33e0*/  UISETP.GE.AND UP0, UPT, UR15, 0x41, UPT ;  /* 0x000000410f00788c */ /* 0x000fc6000bf06270 */
[----:B------:R-:W-:Y:S02]  /*33f0*/  LOP3.LUT R3, R2, 0x8, R3, 0xf8, !PT ;  /* 0x0000000802037812 */ /* 0x000fe400078ef803 */
[----:B------:R-:W-:Y:S02]  /*3400*/  SHF.R.U32.HI R2, RZ, 0x3, R2 ;  /* 0x00000003ff027819 */ /* 0x000fe40000011602 */
[----:B------:R-:W-:Y:S02]  /*3410*/  LOP3.LUT R7, R7, 0x6, RZ, 0xc0, !PT ;  /* 0x0000000607077812 */ /* 0x000fe400078ec0ff */
        /* <DEDUP_REMOVED lines=10> */
[----:B------:R-:W3:Y:S01]  /*34c0*/  LDSM.16.M88.4 R20, [R151+0x8000] ;  /* 0x008000009714783b */ /* 0x000ee20000000200 */
[----:B------:R-:W-:Y:S01]  /*34d0*/  IADD3 R214, R151, 0x8020, RZ ;  /* 0x0000802097d67810 */ /* 0x000fe20007ffe0ff */
[----:B------:R-:W-:Y:S01]  /*34e0*/  IMAD.U32 R3, RZ, RZ, UR28 ;  /* 0x0000001cff037e24 */ /* 0x000fe2000f8e00ff */
[----:B------:R-:W-:Y:S01]  /*34f0*/  @P1 IADD3 R214, R2, -0x20, RZ ;  /* 0xffffffe002d61810 */ /* 0x000fe20007ffe0ff */
[----:B------:R-:W5:Y:S01]  /*3500*/  LDSM.16.M88.4 R40, [R151+0x9800] ;  /* 0x009800009728783b */ /* 0x000f620000000200 */
[----:B------:R-:W-:-:S02]  /*3510*/  IMAD.MOV.U32 R2, RZ, RZ, 0x40 ;  /* 0x00000040ff027424 */ /* 0x000fc400078e00ff */
[----:B------:R-:W-:Y:S01]  /*3520*/  IMAD R3, R3, 0x40, R7 ;  /* 0x0000004003037824 */ /* 0x000fe200078e0207 */
[----:B------:R-:W1:Y:S01]  /*3530*/  LDSM.16.M88.4 R16, [R151+0x8800] ;  /* 0x008800009710783b */ /* 0x000e620000000200 */
[----:B------:R-:W-:Y:S02]  /*3540*/  IADD3 R229, R214, 0x800, RZ ;  /* 0x00000800d6e57810 */ /* 0x000fe40007ffe0ff */
[----:B------:R-:W-:Y:S01]  /*3550*/  SEL R2, R2, 0xffffffc0, !P2 ;  /* 0xffffffc002027807 */ /* 0x000fe20005000000 */
[----:B-1----:R-:W1:Y:S01]  /*3560*/  LDSM.16.M88.4 R28, [R151+0x9000] ;  /* 0x00900000971c783b */ /* 0x002e620000000200 */
[----:B------:R-:W-:Y:S02]  /*3570*/  ISETP.GE.AND P2, PT, R3, UR15, PT ;  /* 0x0000000f03007c0c */ /* 0x000fe4000bf46270 */
[C---:B------:R-:W-:Y:S01]  /*3580*/  IADD3 R228, R214.reuse, 0x1000, RZ ;  /* 0x00001000d6e47810 */ /* 0x040fe20007ffe0ff */
[----:B------:R-:W-:Y:S01]  /*3590*/  LDSM.16.M88.4 R12, [R211] ;  /* 0x00000000d30c783b */ /* 0x000fe20000000200 */
[----:B------:R-:W-:Y:S01]  /*35a0*/  IMAD.IADD R209, R151, 0x1, R2 ;  /* 0x0000000197d17824 */ /* 0x000fe200078e0202 */
[----:B------:R-:W-:Y:S01]  /*35b0*/  IADD3 R227, R214, 0x1800, RZ ;  /* 0x00001800d6e37810 */ /* 0x000fe20007ffe0ff */
[----:B------:R-:W-:Y:S01]  /*35c0*/  IMAD.IADD R208, R2, 0x1, R214 ;  /* 0x0000000102d07824 */ /* 0x000fe200078e02d6 */
[----:B------:R-:W2:Y:S01]  /*35d0*/  LDSM.16.M88.4 R48, [R214] ;  /* 0x00000000d630783b */ /* 0x000ea20000000200 */
[----:B------:R-:W-:-:S02]  /*35e0*/  SHF.R.S32.HI R2, RZ, 0x1f, R96 ;  /* 0x0000001fff027819 */ /* 0x000fc40000011460 */
[----:B------:R-:W-:Y:S01]  /*35f0*/  IADD3 R226, R214, 0x2000, RZ ;  /* 0x00002000d6e27810 */ /* 0x000fe20007ffe0ff */
[----:B------:R-:W4:Y:S01]  /*3600*/  LDSM.16.M88.4 R24, [R214+0x800] ;  /* 0x00080000d618783b */ /* 0x000f220000000200 */
[----:B------:R-:W-:Y:S02]  /*3610*/  LEA.HI R2, R2, R96, RZ, 0x2 ;  /* 0x0000006002027211 */ /* 0x000fe400078f10ff */
[C---:B------:R-:W-:Y:S01]  /*3620*/  IADD3 R225, R214.reuse, 0x2800, RZ ;  /* 0x00002800d6e17810 */ /* 0x040fe20007ffe0ff */
[----:B------:R-:W1:Y:S01]  /*3630*/  LDSM.16.M88.4 R52, [R214+0x1000] ;  /* 0x00100000d634783b */ /* 0x000e620000000200 */
[----:B------:R-:W-:Y:S02]  /*3640*/  SHF.R.S32.HI R2, RZ, 0x2, R2 ;  /* 0x00000002ff027819 */ /* 0x000fe40000011402 */
[C---:B------:R-:W-:Y:S01]  /*3650*/  IADD3 R224, R214.reuse, 0x3000, RZ ;  /* 0x00003000d6e07810 */ /* 0x040fe20007ffe0ff */
[----:B------:R-:W-:Y:S01]  /*3660*/  LDSM.16.M88.4 R72, [R209+0x8000] ;  /* 0x00800000d148783b */ /* 0x000fe20000000200 */
[C---:B------:R-:W-:Y:S01]  /*3670*/  IADD3 R223, R214.reuse, 0x3800, RZ ;  /* 0x00003800d6df7810 */ /* 0x040fe20007ffe0ff */
[----:B------:R-:W-:Y:S01]  /*3680*/  IMAD R6, R97, 0x10, R2 ;  /* 0x0000001061067824 */ /* 0x000fe200078e0202 */
[C---:B------:R-:W-:Y:S01]  /*3690*/  IADD3 R222, R214.reuse, 0x4000, RZ ;  /* 0x00004000d6de7810 */ /* 0x040fe20007ffe0ff */
[----:B------:R-:W-:Y:S01]  /*36a0*/  LDSM.16.M88.4 R56, [R209+0x8800] ;  /* 0x00880000d138783b */ /* 0x000fe20000000200 */
[----:B------:R-:W-:Y:S01]  /*36b0*/  IMAD.U32 R2, RZ, RZ, UR15 ;  /* 0x0000000fff027e24 */ /* 0x000fe2000f8e00ff */
[----:B------:R-:W-:Y:S01]  /*36c0*/  IADD3 R221, R214, 0x4800, RZ ;  /* 0x00004800d6dd7810 */ /* 0x000fe20007ffe0ff */
[----:B---3--:R-:W-:Y:S01]  /*36d0*/  HMMA.16816.F32 R44, R8, R22, RZ ;  /* 0x00000016082c723c */ /* 0x008fe200000018ff */
[----:B------:R-:W-:Y:S01]  /*36e0*/  LDSM.16.M88.4 R84, [R208] ;  /* 0x00000000d054783b */ /* 0x000fe20000000200 */
[----:B------:R-:W-:-:S02]  /*36f0*/  IADD3 R6, R6, UR14, RZ ;  /* 0x0000000e06067c10 */ /* 0x000fc4000fffe0ff */
[----:B------:R-:W-:Y:S01]  /*3700*/  IADD3 R220, R214, 0x5000, RZ ;  /* 0x00005000d6dc7810 */ /* 0x000fe20007ffe0ff */
[----:B------:R-:W-:Y:S01]  /*3710*/  LDSM.16.M88.4 R88, [R208+0x3800] ;  /* 0x00380000d058783b */ /* 0x000fe20000000200 */
[----:B------:R-:W-:Y:S02]  /*3720*/  IADD3 R2, R2, -UR16, R6 ;  /* 0x8000001002027c10 */ /* 0x000fe4000fffe006 */
[----:B------:R-:W-:Y:S01]  /*3730*/  HMMA.16816.F32 R36, R8, R20, RZ ;  /* 0x000000140824723c */ /* 0x000fe200000018ff */
[----:B------:R-:W-:Y:S01]  /*3740*/  LDSM.16.M88.4 R92, [R151+0xc000] ;  /* 0x00c00000975c783b */ /* 0x000fe20000000200 */
[C---:B------:R-:W-:Y:S02]  /*3750*/  IADD3 R219, R214.reuse, 0x5800, RZ ;  /* 0x00005800d6db7810 */ /* 0x040fe40007ffe0ff */
[C---:B------:R-:W-:Y:S01]  /*3760*/  IADD3 R218, R214.reuse, 0x6000, RZ ;  /* 0x00006000d6da7810 */ /* 0x040fe20007ffe0ff */
[----:B------:R3:W-:Y:S01]  /*3770*/  STL [R1+0x28], R6 ;  /* 0x0000280601007387 */ /* 0x0007e20000100800 */
[----:B------:R-:W-:-:S02]  /*3780*/  IADD3 R217, R214, 0x6800, RZ ;  /* 0x00006800d6d97810 */ /* 0x000fc40007ffe0ff */
[----:B-----5:R-:W-:Y:S01]  /*3790*/  HMMA.16816.F32 R80, R8, R40, RZ ;  /* 0x000000280850723c */ /* 0x020fe200000018ff */
[C---:B------:R-:W-:Y:S02]  /*37a0*/  IADD3 R216, R214.reuse, 0x7000, RZ ;  /* 0x00007000d6d87810 */ /* 0x040fe40007ffe0ff */
[----:B------:R-:W-:-:S05]  /*37b0*/  IADD3 R215, R214, 0x7800, RZ ;  /* 0x00007800d6d77810 */ /* 0x000fca0007ffe0ff */
[C---:B------:R-:W-:Y:S01]  /*37c0*/  HMMA.16816.F32 R76, R8.reuse, R42, RZ ;  /* 0x0000002a084c723c */ /* 0x040fe200000018ff */
[----:B------:R-:W5:Y:S07]  /*37d0*/  LDSM.16.M88.4 R40, [R214+0x1800] ;  /* 0x00180000d628783b */ /* 0x000f6e0000000200 */
[----:B------:R-:W-:Y:S01]  /*37e0*/  HMMA.16816.F32 R32, R8, R16, RZ ;  /* 0x000000100820723c */ /* 0x000fe200000018ff */
[----:B---3--:R-:W-:-:S07]  /*37f0*/  IMAD.IADD R6, R2, 0x1, -R3 ;  /* 0x0000000102067824 */ /* 0x008fce00078e0a03 */
[----:B------:R-:W-:Y:S01]  /*3800*/  HMMA.16816.F32 R20, R8, R18, RZ ;  /* 0x000000120814723c */ /* 0x000fe200000018ff */
[----:B------:R-:W-:-:S07]  /*3810*/  IABS R6, R6 ;  /* 0x0000000600067213 */ /* 0x000fce0000000000 */
[C---:B-1----:R-:W-:Y:S08]  /*3820*/  HMMA.16816.F32 R16, R8.reuse, R28, RZ ;  /* 0x0000001c0810723c */ /* 0x042ff000000018ff */
[----:B------:R-:W-:Y:S01]  /*3830*/  HMMA.16816.F32 R64, R8, R30, RZ ;  /* 0x0000001e0840723c */ /* 0x000fe200000018ff */
[----:B------:R-:W1:Y:S07]  /*3840*/  LDSM.16.M88.4 R8, [R213] ;  /* 0x00000000d508783b */ /* 0x000e6e0000000200 */
[C---:B--2---:R-:W-:Y:S08]  /*3850*/  HMMA.16816.F32 R60, R12.reuse, R50, R44 ;  /* 0x000000320c3c723c */ /* 0x044ff0000000182c */
[C---:B------:R-:W-:Y:S01]  /*3860*/  HMMA.16816.F32 R68, R12.reuse, R48, R36 ;  /* 0x000000300c44723c */ /* 0x040fe20000001824 */
[----:B------:R-:W2:Y:S07]  /*3870*/  LDSM.16.M88.4 R36, [R209+0x9000] ;  /* 0x00900000d124783b */ /* 0x000eae0000000200 */
[C---:B----4-:R-:W-:Y:S01]  /*3880*/  HMMA.16816.F32 R48, R12.reuse, R24, R32 ;  /* 0x000000180c30723c */ /* 0x050fe20000001820 */
[----:B------:R-:W3:Y:S07]  /*3890*/  LDSM.16.M88.4 R32, [R209+0x9800] ;  /* 0x00980000d120783b */ /* 0x000eee0000000200 */
[C---:B------:R-:W-:Y:S01]  /*38a0*/  HMMA.16816.F32 R44, R12.reuse, R26, R20 ;  /* 0x0000001a0c2c723c */ /* 0x040fe20000001814 */
[----:B------:R-:W4:Y:S07]  /*38b0*/  LDSM.16.M88.4 R20, [R212] ;  /* 0x00000000d414783b */ /* 0x000f2e0000000200 */
[C---:B------:R-:W-:Y:S08]  /*38c0*/  HMMA.16816.F32 R28, R12.reuse, R52, R16 ;  /* 0x000000340c1c723c */ /* 0x040ff00000001810 */
[C---:B------:R-:W-:Y:S08]  /*38d0*/  HMMA.16816.F32 R24, R12.reuse, R54, R64 ;  /* 0x000000360c18723c */ /* 0x040ff00000001840 */
[C---:B-----5:R-:W-:Y:S01]  /*38e0*/  HMMA.16816.F32 R16, R12.reuse, R40, R80 ;  /* 0x000000280c10723c */ /* 0x060fe20000001850 */
[----:B------:R-:W-:Y:S07]  /*38f0*/  LDSM.16.M88.4 R80, [R214+0x2000] ;  /* 0x00200000d650783b */ /* 0x000fee0000000200 */
[----:B------:R-:W-:Y:S01]  /*3900*/  HMMA.16816.F32 R12, R12, R42, R76 ;  /* 0x0000002a0c0c723c */ /* 0x000fe2000000184c */
[----:B------:R-:W5:Y:S07]  /*3910*/  LDSM.16.M88.4 R76, [R208+0x800] ;  /* 0x00080000d04c783b */ /* 0x000f6e0000000200 */
[C---:B-1----:R-:W-:Y:S08]  /*3920*/  HMMA.16816.F32 R60, R8.reuse, R74, R60 ;  /* 0x0000004a083c723c */ /* 0x042ff0000000183c */
[C---:B------:R-:W-:Y:S01]  /*3930*/  HMMA.16816.F32 R40, R8.reuse, R72, R68 ;  /* 0x000000480828723c */ /* 0x040fe20000001844 */
[----:B------:R-:W1:Y:S04]  /*3940*/  LDSM.16.M88.4 R72, [R208+0x1000] ;  /* 0x00100000d048783b */ /* 0x000e680000000200 */
[----:B------:R-:W-:Y:S03]  /*3950*/  LDSM.16.M88.4 R68, [R151+0xb000] ;  /* 0x00b000009744783b */ /* 0x000fe60000000200 */
[C---:B------:R-:W-:Y:S08]  /*3960*/  HMMA.16816.F32 R64, R8.reuse, R56, R48 ;  /* 0x000000380840723c */ /* 0x040ff00000001830 */
[C---:B------:R-:W-:Y:S08]  /*3970*/  HMMA.16816.F32 R56, R8.reuse, R58, R44 ;  /* 0x0000003a0838723c */ /* 0x040ff0000000182c */
[C---:B--2---:R-:W-:Y:S08]  /*3980*/  HMMA.16816.F32 R52, R8.reuse, R36, R28 ;  /* 0x000000240834723c */ /* 0x044ff0000000181c */
[C---:B------:R-:W-:Y:S01]  /*3990*/  HMMA.16816.F32 R48, R8.reuse, R38, R24 ;  /* 0x000000260830723c */ /* 0x040fe20000001818 */
[----:B------:R-:W2:Y:S07]  /*39a0*/  LDSM.16.M88.4 R24, [R208+0x1800] ;  /* 0x00180000d018783b */ /* 0x000eae0000000200 */
[C---:B---3--:R-:W-:Y:S01]  /*39b0*/  HMMA.16816.F32 R44, R8.reuse, R32, R16 ;  /* 0x00000020082c723c */ /* 0x048fe20000001810 */
[----:B------:R-:W-:Y:S07]  /*39c0*/  LDSM.16.M88.4 R16, [R211+0x2000] ;  /* 0x00200000d310783b */ /* 0x000fee0000000200 */
[----:B------:R-:W-:Y:S01]  /*39d0*/  HMMA.16816.F32 R12, R8, R34, R12 ;  /* 0x00000022080c723c */ /* 0x000fe2000000180c */
[----:B------:R-:W-:Y:S04]  /*39e0*/  LDSM.16.M88.4 R8, [R210+0x2000] ;  /* 0x00200000d208783b */ /* 0x000fe80000000200 */
[----:B------:R-:W3:Y:S03]  /*39f0*/  LDSM.16.M88.4 R32, [R151+0xa000] ;  /* 0x00a000009720783b */ /* 0x000ee60000000200 */
[C---:B----4-:R-:W-:Y:S01]  /*3a00*/  HMMA.16816.F32 R36, R20.reuse, R86, R60 ;  /* 0x000000561424723c */ /* 0x050fe2000000183c */
[----:B------:R-:W4:Y:S07]  /*3a10*/  LDSM.16.M88.4 R60, [R151+0xa800] ;  /* 0x00a80000973c783b */ /* 0x000f2e0000000200 */
[C---:B------:R-:W-:Y:S01]  /*3a20*/  HMMA.16816.F32 R28, R20.reuse, R84, R40 ;  /* 0x00000054141c723c */ /* 0x040fe20000001828 */
[----:B------:R-:W-:Y:S07]  /*3a30*/  LDSM.16.M88.4 R84, [R214+0x3000] ;  /* 0x00300000d654783b */ /* 0x000fee0000000200 */
[C---:B-----5:R-:W-:Y:S01]  /*3a40*/  HMMA.16816.F32 R40, R20.reuse, R76, R64 ;  /* 0x0000004c1428723c */ /* 0x060fe20000001840 */
[----:B------:R-:W5:Y:S07]  /*3a50*/  LDSM.16.M88.4 R64, [R151+0xb800] ;  /* 0x00b800009740783b */ /* 0x000f6e0000000200 */
[C---:B------:R-:W-:Y:S01]  /*3a60*/  HMMA.16816.F32 R56, R20.reuse, R78, R56 ;  /* 0x0000004e1438723c */ /* 0x040fe20000001838 */
[----:B------:R-:W-:Y:S07]  /*3a70*/  LDSM.16.M88.4 R76, [R209+0xa800] ;  /* 0x00a80000d14c783b */ /* 0x000fee0000000200 */
[C---:B-1----:R-:W-:Y:S08]  /*3a80*/  HMMA.16816.F32 R52, R20.reuse, R72, R52 ;  /* 0x000000481434723c */ /* 0x042ff00000001834 */
[C---:B------:R-:W-:Y:S01]  /*3a90*/  HMMA.16816.F32 R48, R20.reuse, R74, R48 ;  /* 0x0000004a1430723c */ /* 0x040fe20000001830 */
[----:B------:R-:W1:Y:S07]  /*3aa0*/  LDSM.16.M88.4 R72, [R214+0x2800] ;  /* 0x00280000d648783b */ /* 0x000e6e0000000200 */
[C---:B--2---:R-:W-:Y:S08]  /*3ab0*/  HMMA.16816.F32 R44, R20.reuse, R24, R44 ;  /* 0x00000018142c723c */ /* 0x044ff0000000182c */
[----:B------:R-:W-:Y:S01]  /*3ac0*/  HMMA.16816.F32 R20, R20, R26, R12 ;  /* 0x0000001a1414723c */ /* 0x000fe2000000180c */
[----:B------:R-:W-:Y:S07]  /*3ad0*/  LDSM.16.M88.4 R12, [R213+0x2000] ;  /* 0x00200000d50c783b */ /* 0x000fee0000000200 */
[C---:B---3--:R-:W-:Y:S08]  /*3ae0*/  HMMA.16816.F32 R28, R8.reuse, R32, R28 ;  /* 0x00000020081c723c */ /* 0x048ff0000000181c */
[C---:B------:R-:W-:Y:S08]  /*3af0*/  HMMA.16816.F32 R24, R8.reuse, R34, R36 ;  /* 0x000000220818723c */ /* 0x040ff00000001824 */
[C---:B----4-:R-:W-:Y:S08]  /*3b00*/  HMMA.16816.F32 R32, R8.reuse, R60, R40 ;  /* 0x0000003c0820723c */ /* 0x050ff00000001828 */
[C---:B------:R-:W-:Y:S01]  /*3b10*/  HMMA.16816.F32 R36, R8.reuse, R62, R56 ;  /* 0x0000003e0824723c */ /* 0x040fe20000001838 */
[----:B------:R-:W2:Y:S07]  /*3b20*/  LDSM.16.M88.4 R60, [R214+0x3800] ;  /* 0x00380000d63c783b */ /* 0x000eae0000000200 */
[C---:B------:R-:W-:Y:S08]  /*3b30*/  HMMA.16816.F32 R40, R8.reuse, R68, R52 ;  /* 0x000000440828723c */ /* 0x040ff00000001834 */
[C---:B------:R-:W-:Y:S01]  /*3b40*/  HMMA.16816.F32 R48, R8.reuse, R70, R48 ;  /* 0x000000460830723c */ /* 0x040fe20000001830 */
[----:B------:R-:W3:Y:S07]  /*3b50*/  LDSM.16.M88.4 R68, [R209+0xa000] ;  /* 0x00a00000d144783b */ /* 0x000eee0000000200 */
[C---:B-----5:R-:W-:Y:S08]  /*3b60*/  HMMA.16816.F32 R56, R8.reuse, R64, R44 ;  /* 0x000000400838723c */ /* 0x060ff0000000182c */
[----:B------:R-:W-:Y:S01]  /*3b70*/  HMMA.16816.F32 R52, R8, R66, R20 ;  /* 0x000000420834723c */ /* 0x000fe20000001814 */
[----:B------:R-:W-:Y:S07]  /*3b80*/  LDSM.16.M88.4 R20, [R212+0x2000] ;  /* 0x00200000d414783b */ /* 0x000fee0000000200 */
[C---:B------:R-:W-:Y:S08]  /*3b90*/  HMMA.16816.F32 R44, R16.reuse, R80, R28 ;  /* 0x00000050102c723c */ /* 0x040ff0000000181c */
[C---:B-1----:R-:W-:Y:S08]  /*3ba0*/  HMMA.16816.F32 R8, R16.reuse, R74, R36 ;  /* 0x0000004a1008723c */ /* 0x042ff00000001824 */
[C---:B------:R-:W-:Y:S01]  /*3bb0*/  HMMA.16816.F32 R28, R16.reuse, R82, R24 ;  /* 0x00000052101c723c */ /* 0x040fe20000001818 */
[----:B------:R-:W-:Y:S07]  /*3bc0*/  LDSM.16.M88.4 R80, [R208+0x2800] ;  /* 0x00280000d050783b */ /* 0x000fee0000000200 */
[C---:B------:R-:W-:Y:S01]  /*3bd0*/  HMMA.16816.F32 R36, R16.reuse, R84, R40 ;  /* 0x000000541024723c */ /* 0x040fe20000001828 */
[----:B------:R-:W1:Y:S07]  /*3be0*/  LDSM.16.M88.4 R40, [R209+0xb000] ;  /* 0x00b00000d128783b */ /* 0x000e6e0000000200 */
[C---:B------:R-:W-:Y:S01]  /*3bf0*/  HMMA.16816.F32 R24, R16.reuse, R72, R32 ;  /* 0x000000481018723c */ /* 0x040fe20000001820 */
[----:B------:R-:W4:Y:S07]  /*3c00*/  LDSM.16.M88.4 R72, [R209+0xb800] ;  /* 0x00b80000d148783b */ /* 0x000f2e0000000200 */
[C---:B------:R-:W-:Y:S01]  /*3c10*/  HMMA.16816.F32 R48, R16.reuse, R86, R48 ;  /* 0x000000561030723c */ /* 0x040fe20000001830 */
[----:B------:R-:W5:Y:S07]  /*3c20*/  LDSM.16.M88.4 R84, [R208+0x2000] ;  /* 0x00200000d054783b */ /* 0x000f6e0000000200 */
[C---:B--2---:R-:W-:Y:S08]  /*3c30*/  HMMA.16816.F32 R64, R16.reuse, R60, R56 ;  /* 0x0000003c1040723c */ /* 0x044ff00000001838 */
[----:B------:R-:W-:Y:S08]  /*3c40*/  HMMA.16816.F32 R60, R16, R62, R52 ;  /* 0x0000003e103c723c */ /* 0x000ff00000001834 */
[C---:B---3--:R-:W-:Y:S08]  /*3c50*/  HMMA.16816.F32 R56, R12.reuse, R68, R44 ;  /* 0x000000440c38723c */ /* 0x048ff0000000182c */
[C---:B------:R-:W-:Y:S01]  /*3c60*/  HMMA.16816.F32 R52, R12.reuse, R70, R28 ;  /* 0x000000460c34723c */ /* 0x040fe2000000181c */
[----:B------:R-:W2:Y:S07]  /*3c70*/  LDSM.16.M88.4 R68, [R208+0x3000] ;  /* 0x00300000d044783b */ /* 0x000eae0000000200 */
[C---:B------:R-:W-:Y:S08]  /*3c80*/  HMMA.16816.F32 R44, R12.reuse, R76, R24 ;  /* 0x0000004c0c2c723c */ /* 0x040ff00000001818 */
[C---:B------:R-:W-:Y:S01]  /*3c90*/  HMMA.16816.F32 R32, R12.reuse, R78, R8 ;  /* 0x0000004e0c20723c */ /* 0x040fe20000001808 */
[----:B------:R-:W3:Y:S04]  /*3ca0*/  LDSM.16.M88.4 R8, [R210+0x4000] ;  /* 0x00400000d208783b */ /* 0x000ee80000000200 */
[----:B------:R-:W-:Y:S03]  /*3cb0*/  LDSM.16.M88.4 R76, [R151+0xd000] ;  /* 0x00d00000974c783b */ /* 0x000fe60000000200 */
[C---:B-1----:R-:W-:Y:S08]  /*3cc0*/  HMMA.16816.F32 R28, R12.reuse, R40, R36 ;  /* 0x000000280c1c723c */ /* 0x042ff00000001824 */
[C---:B----4-:R-:W-:Y:S08]  /*3cd0*/  HMMA.16816.F32 R16, R12.reuse, R72, R64 ;  /* 0x000000480c10723c */ /* 0x050ff00000001840 */
[C---:B------:R-:W-:Y:S08]  /*3ce0*/  HMMA.16816.F32 R24, R12.reuse, R42, R48 ;  /* 0x0000002a0c18723c */ /* 0x040ff00000001830 */
[----:B------:R-:W-:Y:S01]  /*3cf0*/  HMMA.16816.F32 R60, R12, R74, R60 ;  /* 0x0000004a0c3c723c */ /* 0x000fe2000000183c */
[----:B------:R-:W-:Y:S07]  /*3d00*/  LDSM.16.M88.4 R72, [R214+0x5000] ;  /* 0x00500000d648783b */ /* 0x000fee0000000200 */
[C---:B-----5:R-:W-:Y:S01]  /*3d10*/  HMMA.16816.F32 R12, R20.reuse, R86, R52 ;  /* 0x00000056140c723c */ /* 0x060fe20000001834 */
[----:B------:R-:W1:Y:S07]  /*3d20*/  LDSM.16.M88.4 R52, [R151+0xc800] ;  /* 0x00c800009734783b */ /* 0x000e6e0000000200 */
[C---:B------:R-:W-:Y:S08]  /*3d30*/  HMMA.16816.F32 R48, R20.reuse, R80, R44 ;  /* 0x000000501430723c */ /* 0x040ff0000000182c */
[C---:B------:R-:W-:Y:S01]  /*3d40*/  HMMA.16816.F32 R44, R20.reuse, R82, R32 ;  /* 0x00000052142c723c */ /* 0x040fe20000001820 */
[----:B------:R-:W4:Y:S04]  /*3d50*/  LDSM.16.M88.4 R32, [R151+0xd800] ;  /* 0x00d800009720783b */ /* 0x000f280000000200 */
[----:B------:R-:W-:Y:S03]  /*3d60*/  LDSM.16.M88.4 R80, [R214+0x4000] ;  /* 0x00400000d650783b */ /* 0x000fe60000000200 */
[C---:B--2---:R-:W-:Y:S08]  /*3d70*/  HMMA.16816.F32 R40, R20.reuse, R68, R28 ;  /* 0x000000441428723c */ /* 0x044ff0000000181c */
[C---:B------:R-:W-:Y:S01]  /*3d80*/  HMMA.16816.F32 R28, R20.reuse, R88, R16 ;  /* 0x00000058141c723c */ /* 0x040fe20000001810 */
[----:B------:R-:W2:Y:S07]  /*3d90*/  LDSM.16.M88.4 R16, [R211+0x4000] ;  /* 0x00400000d310783b */ /* 0x000eae0000000200 */
[C---:B------:R-:W-:Y:S01]  /*3da0*/  HMMA.16816.F32 R56, R20.reuse, R84, R56 ;  /* 0x000000541438723c */ /* 0x040fe20000001838 */
[----:B------:R-:W-:Y:S07]  /*3db0*/  LDSM.16.M88.4 R84, [R214+0x5800] ;  /* 0x00580000d654783b */ /* 0x000fee0000000200 */
[C---:B------:R-:W-:Y:S08]  /*3dc0*/  HMMA.16816.F32 R36, R20.reuse, R70, R24 ;  /* 0x000000461424723c */ /* 0x040ff00000001818 */
[----:B------:R-:W-:Y:S01]  /*3dd0*/  HMMA.16816.F32 R24, R20, R90, R60 ;  /* 0x0000005a1418723c */ /* 0x000fe2000000183c */
[----:B------:R-:W5:Y:S07]  /*3de0*/  LDSM.16.M88.4 R88, [R214+0x4800] ;  /* 0x00480000d658783b */ /* 0x000f6e0000000200 */
[C---:B---3--:R-:W-:Y:S08]  /*3df0*/  HMMA.16816.F32 R12, R8.reuse, R94, R12 ;  /* 0x0000005e080c723c */ /* 0x048ff0000000180c */
[C---:B------:R-:W-:Y:S08]  /*3e00*/  HMMA.16816.F32 R20, R8.reuse, R92, R56 ;  /* 0x0000005c0814723c */ /* 0x040ff00000001838 */
[C---:B-1----:R-:W-:Y:S08]  /*3e10*/  HMMA.16816.F32 R56, R8.reuse, R52, R48 ;  /* 0x000000340838723c */ /* 0x042ff00000001830 */
[C---:B------:R-:W-:Y:S08]  /*3e20*/  HMMA.16816.F32 R68, R8.reuse, R54, R44 ;  /* 0x000000360844723c */ /* 0x040ff0000000182c */
[C---:B----4-:R-:W-:Y:S08]  /*3e30*/  HMMA.16816.F32 R52, R8.reuse, R32, R28 ;  /* 0x000000200834723c */ /* 0x050ff0000000181c */
[C---:B------:R-:W-:Y:S08]  /*3e40*/  HMMA.16816.F32 R48, R8.reuse, R34, R24 ;  /* 0x000000220830723c */ /* 0x040ff00000001818 */
[----:B------:R-:W-:Y:S01]  /*3e50*/  HMMA.16816.F32 R64, R8, R76, R40 ;  /* 0x0000004c0840723c */ /* 0x000fe20000001828 */
[----:B------:R-:W-:Y:S07]  /*3e60*/  LDSM.16.M88.4 R40, [R209+0xc000] ;  /* 0x00c00000d128783b */ /* 0x000fee0000000200 */
[----:B--2---:R-:W-:Y:S01]  /*3e70*/  HMMA.16816.F32 R32, R16, R82, R12 ;  /* 0x000000521020723c */ /* 0x004fe2000000180c */
[----:B------:R-:W1:Y:S07]  /*3e80*/  LDSM.16.M88.4 R12, [R213+0x4000] ;  /* 0x00400000d50c783b */ /* 0x000e6e0000000200 */
[----:B------:R-:W-:Y:S01]  /*3e90*/  HMMA.16816.F32 R60, R8, R78, R36 ;  /* 0x0000004e083c723c */ /* 0x000fe20000001824 */
[----:B------:R-:W2:Y:S04]  /*3ea0*/  LDSM.16.M88.4 R36, [R209+0xc800] ;  /* 0x00c80000d124783b */ /* 0x000ea80000000200 */
[----:B------:R-:W3:Y:S03]  /*3eb0*/  LDSM.16.M88.4 R76, [R209+0xd000] ;  /* 0x00d00000d14c783b */ /* 0x000ee60000000200 */
[C---:B------:R-:W-:Y:S01]  /*3ec0*/  HMMA.16816.F32 R44, R16.reuse, R80, R20 ;  /* 0x00000050102c723c */ /* 0x040fe20000001814 */
[----:B------:R-:W-:Y:S04]  /*3ed0*/  LDSM.16.M88.4 R8, [R212+0x4000] ;  /* 0x00400000d408783b */ /* 0x000fe80000000200 */
[----:B------:R-:W-:Y:S03]  /*3ee0*/  LDSM.16.M88.4 R80, [R208+0x5000] ;  /* 0x00500000d050783b */ /* 0x000fe60000000200 */
[C---:B-----5:R-:W-:Y:S08]  /*3ef0*/  HMMA.16816.F32 R28, R16.reuse, R88, R56 ;  /* 0x00000058101c723c */ /* 0x060ff00000001838 */
[C---:B------:R-:W-:Y:S01]  /*3f00*/  HMMA.16816.F32 R24, R16.reuse, R90, R68 ;  /* 0x0000005a1018723c */ /* 0x040fe20000001844 */
[----:B------:R-:W4:Y:S04]  /*3f10*/  LDSM.16.M88.4 R88, [R209+0xd800] ;  /* 0x00d80000d158783b */ /* 0x000f280000000200 */
[----:B------:R-:W5:Y:S03]  /*3f20*/  LDSM.16.M88.4 R68, [R208+0x4000] ;  /* 0x00400000d044783b */ /* 0x000f660000000200 */
[C---:B------:R-:W-:Y:S08]  /*3f30*/  HMMA.16816.F32 R20, R16.reuse, R72, R64 ;  /* 0x000000481014723c */ /* 0x040ff00000001840 */
[C---:B------:R-:W-:Y:S01]  /*3f40*/  HMMA.16816.F32 R56, R16.reuse, R74, R60 ;  /* 0x0000004a1038723c */ /* 0x040fe2000000183c */
[----:B------:R-:W-:Y:S07]  /*3f50*/  LDSM.16.M88.4 R72, [R151+0xe800] ;  /* 0x00e800009748783b */ /* 0x000fee0000000200 */
[C---:B------:R-:W-:Y:S08]  /*3f60*/  HMMA.16816.F32 R52, R16.reuse, R84, R52 ;  /* 0x000000541034723c */ /* 0x040ff00000001834 */
[----:B------:R-:W-:Y:S01]  /*3f70*/  HMMA.16816.F32 R64, R16, R86, R48 ;  /* 0x000000561040723c */ /* 0x000fe20000001830 */
[----:B------:R-:W4:Y:S04]  /*3f80*/  LDSM.16.M88.4 R84, [R208+0x4800] ;  /* 0x00480000d054783b */ /* 0x000f280000000200 */
[----:B------:R-:W-:Y:S03]  /*3f90*/  LDSM.16.M88.4 R16, [R210+0x6000] ;  /* 0x00600000d210783b */ /* 0x000fe60000000200 */
[C---:B-1----:R-:W-:Y:S08]  /*3fa0*/  HMMA.16816.F32 R60, R12.reuse, R40, R44 ;  /* 0x000000280c3c723c */ /* 0x042ff0000000182c */
[C---:B------:R-:W-:Y:S08]  /*3fb0*/  HMMA.16816.F32 R48, R12.reuse, R42, R32 ;  /* 0x0000002a0c30723c */ /* 0x040ff00000001820 */
[C---:B--2---:R-:W-:Y:S08]  /*3fc0*/  HMMA.16816.F32 R44, R12.reuse, R36, R28 ;  /* 0x000000240c2c723c */ /* 0x044ff0000000181c */
[C---:B---3--:R-:W-:Y:S08]  /*3fd0*/  HMMA.16816.F32 R32, R12.reuse, R76, R20 ;  /* 0x0000004c0c20723c */ /* 0x048ff00000001814 */
[C---:B------:R-:W-:Y:S01]  /*3fe0*/  HMMA.16816.F32 R28, R12.reuse, R78, R56 ;  /* 0x0000004e0c1c723c */ /* 0x040fe20000001838 */
[----:B------:R-:W1:Y:S07]  /*3ff0*/  LDSM.16.M88.4 R76, [R151+0xe000] ;  /* 0x00e00000974c783b */ /* 0x000e6e0000000200 */
[C---:B------:R-:W-:Y:S01]  /*4000*/  HMMA.16816.F32 R40, R12.reuse, R38, R24 ;  /* 0x000000260c28723c */ /* 0x040fe20000001818 */
[----:B------:R-:W-:Y:S07]  /*4010*/  LDSM.16.M88.4 R36, [R208+0x5800] ;  /* 0x00580000d024783b */ /* 0x000fee0000000200 */
[C---:B----4-:R-:W-:Y:S08]  /*4020*/  HMMA.16816.F32 R24, R12.reuse, R88, R52 ;  /* 0x000000580c18723c */ /* 0x050ff00000001834 */
[----:B------:R-:W-:Y:S01]  /*4030*/  HMMA.16816.F32 R20, R12, R90, R64 ;  /* 0x0000005a0c14723c */ /* 0x000fe20000001840 */
[----:B------:R-:W-:Y:S01]  /*4040*/  LDSM.16.M88.4 R64, [R151+0xf800] ;  /* 0x00f800009740783b */ /* 0x000fe20000000200 */
[----:B------:R2:W3:Y:S06]  /*4050*/  I2F R90, R6 ;  /* 0x00000006005a7306 */ /* 0x0004ec0000201400 */
[C---:B-----5:R-:W-:Y:S08]  /*4060*/  HMMA.16816.F32 R12, R8.reuse, R68, R60 ;  /* 0x00000044080c723c */ /* 0x060ff0000000183c */
[C---:B------:R-:W-:Y:S01]  /*4070*/  HMMA.16816.F32 R60, R8.reuse, R70, R48 ;  /* 0x00000046083c723c */ /* 0x040fe20000001830 */
[----:B------:R-:W4:Y:S07]  /*4080*/  LDSM.16.M88.4 R68, [R151+0xf000] ;  /* 0x00f000009744783b */ /* 0x000f2e0000000200 */
[C---:B------:R-:W-:Y:S07]  /*4090*/  HMMA.16816.F32 R56, R8.reuse, R84, R44 ;  /* 0x000000540838723c */ /* 0x040fee000000182c */
[----:B------:R-:W-:Y:S01]  /*40a0*/  IADD3 R84, R3, 0x1, RZ ;  /* 0x0000000103547810 */ /* 0x000fe20007ffe0ff */
[----:B------:R-:W-:Y:S03]  /*40b0*/  HMMA.16816.F32 R48, R8, R80, R32 ;  /* 0x000000500830723c */ /* 0x000fe60000001820 */
[----:B------:R-:W-:Y:S01]  /*40c0*/  ISETP.GE.AND P1, PT, R84, UR15, PT ;  /* 0x0000000f54007c0c */ /* 0x000fe2000bf26270 */
[----:B------:R-:W-:-:S03]  /*40d0*/  IMAD.IADD R7, R2, 0x1, -R84 ;  /* 0x0000000102077824 */ /* 0x000fc600078e0a54 */
[C---:B------:R-:W-:Y:S01]  /*40e0*/  IADD3 R81, R3.reuse, 0x9, RZ ;  /* 0x0000000903517810 */ /* 0x040fe20007ffe0ff */
[C---:B------:R-:W-:Y:S01]  /*40f0*/  HMMA.16816.F32 R44, R8.reuse, R82, R28 ;  /* 0x00000052082c723c */ /* 0x040fe2000000181c */
[----:B------:R-:W-:Y:S02]  /*4100*/  IABS R7, R7 ;  /* 0x0000000700077213 */ /* 0x000fe40000000000 */
[----:B------:R-:W-:Y:S02]  /*4110*/  IADD3 R80, R3, 0x29, RZ ;  /* 0x0000002903507810 */ /* 0x000fe40007ffe0ff */
[----:B------:R5:W-:Y:S01]  /*4120*/  I2F R88, R7 ;  /* 0x0000000700587306 */ /* 0x000be20000201400 */
[----:B------:R-:W-:Y:S02]  /*4130*/  ISETP.GE.AND P6, PT, R81, UR15, PT ;  /* 0x0000000f51007c0c */ /* 0x000fe4000bfc6270 */
[----:B------:R-:W-:Y:S01]  /*4140*/  HMMA.16816.F32 R52, R8, R86, R40 ;  /* 0x000000560834723c */ /* 0x000fe20000001828 */
[----:B------:R-:W-:-:S02]  /*4150*/  IADD3 R83, R3, 0x8, RZ ;  /* 0x0000000803537810 */ /* 0x000fc40007ffe0ff */
[----:B------:R-:W-:Y:S02]  /*4160*/  IADD3 R82, R3, 0x31, RZ ;  /* 0x0000003103527810 */ /* 0x000fe40007ffe0ff */
[----:B------:R-:W-:Y:S01]  /*4170*/  ISETP.GE.AND P0, PT, R83, UR15, PT ;  /* 0x0000000f53007c0c */ /* 0x000fe2000bf06270 */
[----:B--2---:R-:W-:Y:S02]  /*4180*/  IMAD.IADD R6, R2, 0x1, -R83 ;  /* 0x0000000102067824 */ /* 0x004fe400078e0a53 */
[----:B-1----:R-:W-:Y:S03]  /*4190*/  HMMA.16816.F32 R12, R16, R76, R12 ;  /* 0x0000004c100c723c */ /* 0x002fe6000000180c */
[----:B------:R-:W-:-:S05]  /*41a0*/  IABS R6, R6 ;  /* 0x0000000600067213 */ /* 0x000fca0000000000 */
[----:B------:R-:W-:Y:S01]  /*41b0*/  HMMA.16816.F32 R28, R16, R78, R60 ;  /* 0x0000004e101c723c */ /* 0x000fe2000000183c */
[----:B-----5:R-:W-:-:S04]  /*41c0*/  IMAD.MOV.U32 R7, RZ, RZ, R6 ;  /* 0x000000ffff077224 */ /* 0x020fc800078e0006 */
[----:B------:R1:W2:Y:S03]  /*41d0*/  I2F R87, R7 ;  /* 0x0000000700577306 */ /* 0x0002a60000201400 */
[----:B----4-:R-:W-:Y:S08]  /*41e0*/  HMMA.16816.F32 R76, R16, R68, R48 ;  /* 0x00000044104c723c */ /* 0x010ff00000001830 */
[C---:B------:R-:W-:Y:S01]  /*41f0*/  HMMA.16816.F32 R40, R8.reuse, R36, R24 ;  /* 0x000000240828723c */ /* 0x040fe20000001818 */
[----:B------:R-:W-:Y:S07]  /*4200*/  LDSM.16.M88.4 R24, [R214+0x6000] ;  /* 0x00600000d618783b */ /* 0x000fee0000000200 */
[----:B------:R-:W-:Y:S01]  /*4210*/  HMMA.16816.F32 R20, R8, R38, R20 ;  /* 0x000000260814723c */ /* 0x000fe20000001814 */
[----:B------:R-:W4:Y:S04]  /*4220*/  LDSM.16.M88.4 R8, [R211+0x6000] ;  /* 0x00600000d308783b */ /* 0x000f280000000200 */
[----:B------:R-:W-:Y:S03]  /*4230*/  LDSM.16.M88.4 R36, [R214+0x7800] ;  /* 0x00780000d624783b */ /* 0x000fe60000000200 */
[C---:B------:R-:W-:Y:S01]  /*4240*/  HMMA.16816.F32 R68, R16.reuse, R70, R44 ;  /* 0x000000461044723c */ /* 0x040fe2000000182c */
[----:B------:R-:W5:Y:S07]  /*4250*/  LDSM.16.M88.4 R44, [R214+0x6800] ;  /* 0x00680000d62c783b */ /* 0x000f6e0000000200 */
[C---:B------:R-:W-:Y:S08]  /*4260*/  HMMA.16816.F32 R32, R16.reuse, R72, R56 ;  /* 0x000000481020723c */ /* 0x040ff00000001838 */
[C---:B------:R-:W-:Y:S08]  /*4270*/  HMMA.16816.F32 R72, R16.reuse, R74, R52 ;  /* 0x0000004a1048723c */ /* 0x040ff00000001834 */
[C---:B------:R-:W-:Y:S01]  /*4280*/  HMMA.16816.F32 R60, R16.reuse, R64, R40 ;  /* 0x00000040103c723c */ /* 0x040fe20000001828 */
[----:B------:R-:W2:Y:S06]  /*4290*/  LDSM.16.M88.4 R40, [R214+0x7000] ;  /* 0x00700000d628783b */ /* 0x000eac0000000200 */
[C---:B------:R-:W-:Y:S01]  /*42a0*/  IADD3 R64, R3.reuse, 0x20, RZ ;  /* 0x0000002003407810 */ /* 0x040fe20007ffe0ff */
[----:B------:R-:W-:Y:S01]  /*42b0*/  HMMA.16816.F32 R56, R16, R66, R20 ;  /* 0x000000421038723c */ /* 0x000fe20000001814 */
[----:B------:R-:W-:Y:S01]  /*42c0*/  LDSM.16.M88.4 R20, [R209+0xe000] ;  /* 0x00e00000d114783b */ /* 0x000fe20000000200 */
[----:B------:R-:W-:-:S05]  /*42d0*/  IADD3 R65, R3, 0x21, RZ ;  /* 0x0000002103417810 */ /* 0x000fca0007ffe0ff */
[----:B------:R-:W-:Y:S01]  /*42e0*/  IMAD.IADD R16, R2, 0x1, -R81 ;  /* 0x0000000102107824 */ /* 0x000fe200078e0a51 */
[C---:B----4-:R-:W-:Y:S01]  /*42f0*/  HMMA.16816.F32 R52, R8.reuse, R24, R12 ;  /* 0x000000180834723c */ /* 0x050fe2000000180c */
[----:B------:R-:W4:Y:S01]  /*4300*/  LDSM.16.M88.4 R12, [R213+0x6000] ;  /* 0x00600000d50c783b */ /* 0x000f220000000200 */
[C---:B------:R-:W-:Y:S02]  /*4310*/  IADD3 R67, R3.reuse, 0x18, RZ ;  /* 0x0000001803437810 */ /* 0x040fe40007ffe0ff */
[----:B------:R-:W-:Y:S02]  /*4320*/  IABS R6, R16 ;  /* 0x0000001000067213 */ /* 0x000fe40000000000 */
[----:B------:R-:W-:Y:S02]  /*4330*/  IADD3 R66, R3, 0x19, RZ ;  /* 0x0000001903427810 */ /* 0x000fe40007ffe0ff */
[----:B-----5:R-:W-:Y:S01]  /*4340*/  HMMA.16816.F32 R32, R8, R44, R32 ;  /* 0x0000002c0820723c */ /* 0x020fe20000001820 */
[----:B-1----:R-:W-:Y:S01]  /*4350*/  IMAD.MOV.U32 R7, RZ, RZ, R6 ;  /* 0x000000ffff077224 */ /* 0x002fe200078e0006 */
[----:B------:R-:W-:-:S03]  /*4360*/  ISETP.GE.AND P3, PT, R67, UR15, PT ;  /* 0x0000000f43007c0c */ /* 0x000fc6000bf66270 */
[----:B------:R1:W5:Y:S03]  /*4370*/  I2F R92, R7 ;  /* 0x00000007005c7306 */ /* 0x0003660000201400 */
[C---:B------:R-:W-:Y:S07]  /*4380*/  HMMA.16816.F32 R44, R8.reuse, R46, R72 ;  /* 0x0000002e082c723c */ /* 0x040fee0000001848 */
[C---:B------:R-:W-:Y:S01]  /*4390*/  IADD3 R75, R3.reuse, 0x10, RZ ;  /* 0x00000010034b7810 */ /* 0x040fe20007ffe0ff */
[C---:B------:R-:W-:Y:S01]  /*43a0*/  HMMA.16816.F32 R48, R8.reuse, R26, R28 ;  /* 0x0000001a0830723c */ /* 0x040fe2000000181c */
[C---:B------:R-:W-:Y:S01]  /*43b0*/  IADD3 R74, R3.reuse, 0x11, RZ ;  /* 0x00000011034a7810 */ /* 0x040fe20007ffe0ff */
[----:B------:R-:W3:Y:S01]  /*43c0*/  LDSM.16.M88.4 R24, [R209+0xe800] ;  /* 0x00e80000d118783b */ /* 0x000ee20000000200 */
[C---:B------:R-:W-:Y:S01]  /*43d0*/  IADD3 R73, R3.reuse, 0x28, RZ ;  /* 0x0000002803497810 */ /* 0x040fe20007ffe0ff */
[C---:B------:R-:W-:Y:S01]  /*43e0*/  IMAD.IADD R16, R2.reuse, 0x1, -R75 ;  /* 0x0000000102107824 */ /* 0x040fe200078e0a4b */
[----:B------:R-:W-:Y:S01]  /*43f0*/  IADD3 R72, R3, 0x30, RZ ;  /* 0x0000003003487810 */ /* 0x000fe20007ffe0ff */
[----:B------:R-:W3:Y:S01]  /*4400*/  LDSM.16.M88.4 R28, [R209+0xf000] ;  /* 0x00f00000d11c783b */ /* 0x000ee20000000200 */
[----:B------:R-:W-:Y:S01]  /*4410*/  ISETP.GE.AND P5, PT, R75, UR15, PT ;  /* 0x0000000f4b007c0c */ /* 0x000fe2000bfa6270 */
[----:B--2---:R-:W-:Y:S01]  /*4420*/  HMMA.16816.F32 R76, R8, R40, R76 ;  /* 0x00000028084c723c */ /* 0x004fe2000000184c */
[----:B------:R-:W-:Y:S01]  /*4430*/  IABS R6, R16 ;  /* 0x0000001000067213 */ /* 0x000fe20000000000 */
[----:B------:R-:W-:Y:S01]  /*4440*/  IMAD.IADD R16, R2, 0x1, -R74 ;  /* 0x0000000102107824 */ /* 0x000fe200078e0a4a */
[----:B------:R-:W-:-:S03]  /*4450*/  ISETP.GE.AND P4, PT, R74, UR15, PT ;  /* 0x0000000f4a007c0c */ /* 0x000fc6000bf86270 */
[----:B-1----:R-:W-:Y:S01]  /*4460*/  IMAD.MOV.U32 R7, RZ, RZ, R6 ;  /* 0x000000ffff077224 */ /* 0x002fe200078e0006 */
[----:B------:R-:W-:Y:S01]  /*4470*/  IABS R6, R16 ;  /* 0x0000001000067213 */ /* 0x000fe20000000000 */
[C---:B------:R-:W-:Y:S01]  /*4480*/  HMMA.16816.F32 R68, R8.reuse, R42, R68 ;  /* 0x0000002a0844723c */ /* 0x040fe20000001844 */
[C---:B------:R-:W-:Y:S01]  /*4490*/  IMAD.IADD R16, R2.reuse, 0x1, -R82 ;  /* 0x0000000102107824 */ /* 0x040fe200078e0a52 */
[----:B------:R1:W-:Y:S06]  /*44a0*/  I2F R97, R7 ;  /* 0x0000000700617306 */ /* 0x0003ec0000201400 */
[C---:B------:R-:W-:Y:S02]  /*44b0*/  HMMA.16816.F32 R60, R8.reuse, R36, R60 ;  /* 0x00000024083c723c */ /* 0x040fe4000000183c */
[----:B------:R2:W-:Y:S06]  /*44c0*/  I2F R93, R6 ;  /* 0x00000006005d7306 */ /* 0x0005ec0000201400 */
[----:B------:R-:W-:Y:S01]  /*44d0*/  HMMA.16816.F32 R56, R8, R38, R56 ;  /* 0x000000260838723c */ /* 0x000fe20000001838 */
[----:B-1----:R-:W-:-:S05]  /*44e0*/  IMAD.IADD R7, R2, 0x1, -R67 ;  /* 0x0000000102077824 */ /* 0x002fca00078e0a43 */
[----:B------:R-:W-:Y:S01]  /*44f0*/  IABS R7, R7 ;  /* 0x0000000700077213 */ /* 0x000fe20000000000 */
[C---:B------:R-:W-:Y:S01]  /*4500*/  IMAD.IADD R8, R2.reuse, 0x1, -R64 ;  /* 0x0000000102087824 */ /* 0x040fe200078e0a40 */
[C---:B----4-:R-:W-:Y:S01]  /*4510*/  HMMA.16816.F32 R52, R12.reuse, R20, R52 ;  /* 0x000000140c34723c */ /* 0x050fe20000001834 */
[C---:B--2---:R-:W-:Y:S01]  /*4520*/  IMAD.IADD R6, R2.reuse, 0x1, -R66 ;  /* 0x0000000102067824 */ /* 0x044fe200078e0a42 */
[----:B------:R1:W-:Y:S04]  /*4530*/  I2F R96, R7 ;  /* 0x0000000700607306 */ /* 0x0003e80000201400 */
[----:B------:R-:W-:Y:S02]  /*4540*/  IABS R6, R6 ;  /* 0x0000000600067213 */ /* 0x000fe40000000000 */
[C---:B------:R-:W-:Y:S01]  /*4550*/  HMMA.16816.F32 R48, R12.reuse, R22, R48 ;  /* 0x000000160c30723c */ /* 0x040fe20000001830 */
[----:B------:R-:W2:Y:S07]  /*4560*/  LDSM.16.M88.4 R20, [R209+0xf800] ;  /* 0x00f80000d114783b */ /* 0x000eae0000000200 */
[----:B---3--:R-:W-:Y:S01]  /*4570*/  HMMA.16816.F32 R40, R12, R24, R32 ;  /* 0x000000180c28723c */ /* 0x008fe20000001820 */
[----:B------:R-:W-:Y:S01]  /*4580*/  LDSM.16.M88.4 R32, [R208+0x6800] ;  /* 0x00680000d020783b */ /* 0x000fe20000000200 */
[----:B-1----:R-:W-:Y:S01]  /*4590*/  IMAD.MOV.U32 R7, RZ, RZ, R6 ;  /* 0x000000ffff077224 */ /* 0x002fe200078e0006 */
[----:B------:R-:W-:Y:S01]  /*45a0*/  IABS R6, R8 ;  /* 0x0000000800067213 */ /* 0x000fe20000000000 */
[----:B------:R-:W-:-:S02]  /*45b0*/  IMAD.IADD R8, R2, 0x1, -R65 ;  /* 0x0000000102087824 */ /* 0x000fc400078e0a41 */
[----:B------:R1:W-:Y:S02]  /*45c0*/  I2F R98, R7 ;  /* 0x0000000700627306 */ /* 0x0003e40000201400 */
[C---:B------:R-:W-:Y:S01]  /*45d0*/  HMMA.16816.F32 R44, R12.reuse, R26, R44 ;  /* 0x0000001a0c2c723c */ /* 0x040fe2000000182c */
[----:B------:R-:W-:Y:S07]  /*45e0*/  LDSM.16.M88.4 R24, [R208+0x6000] ;  /* 0x00600000d018783b */ /* 0x000fee0000000200 */
[----:B------:R-:W-:Y:S01]  /*45f0*/  HMMA.16816.F32 R36, R12, R28, R76 ;  /* 0x0000001c0c24723c */ /* 0x000fe2000000184c */
[----:B-1----:R-:W-:Y:S01]  /*4600*/  IMAD.MOV.U32 R7, RZ, RZ, R6 ;  /* 0x000000ffff077224 */ /* 0x002fe200078e0006 */
[----:B------:R-:W-:Y:S01]  /*4610*/  IABS R6, R8 ;  /* 0x0000000800067213 */ /* 0x000fe20000000000 */
[----:B------:R-:W-:-:S04]  /*4620*/  IMAD.IADD R8, R2, 0x1, -R73 ;  /* 0x0000000102087824 */ /* 0x000fc800078e0a49 */
[C---:B------:R-:W-:Y:S01]  /*4630*/  IADD3 R77, R3.reuse, 0x38, RZ ;  /* 0x00000038034d7810 */ /* 0x040fe20007ffe0ff */
[----:B------:R1:W-:Y:S01]  /*4640*/  I2F R94, R7 ;  /* 0x00000007005e7306 */ /* 0x0003e20000201400 */
[----:B------:R-:W-:Y:S01]  /*4650*/  IADD3 R76, R3, 0x39, RZ ;  /* 0x00000039034c7810 */ /* 0x000fe20007ffe0ff */
[C---:B------:R-:W-:Y:S01]  /*4660*/  HMMA.16816.F32 R68, R12.reuse, R30, R68 ;  /* 0x0000001e0c44723c */ /* 0x040fe20000001844 */
[----:B------:R-:W-:Y:S07]  /*4670*/  LDSM.16.M88.4 R28, [R208+0x7000] ;  /* 0x00700000d01c783b */ /* 0x000fee0000000200 */
[----:B--2---:R-:W-:Y:S01]  /*4680*/  HMMA.16816.F32 R60, R12, R20, R60 ;  /* 0x000000140c3c723c */ /* 0x004fe2000000183c */
[----:B-1----:R-:W-:Y:S01]  /*4690*/  IMAD.MOV.U32 R7, RZ, RZ, R6 ;  /* 0x000000ffff077224 */ /* 0x002fe200078e0006 */
[----:B------:R-:W-:-:S06]  /*46a0*/  IABS R6, R8 ;  /* 0x0000000800067213 */ /* 0x000fcc0000000000 */
[----:B------:R-:W-:Y:S01]  /*46b0*/  HMMA.16816.F32 R56, R12, R22, R56 ;  /* 0x000000160c38723c */ /* 0x000fe20000001838 */
[----:B------:R-:W1:Y:S01]  /*46c0*/  LDSM.16.M88.4 R8, [R212+0x6000] ;  /* 0x00600000d408783b */ /* 0x000e620000000200 */
[----:B------:R2:W-:Y:S08]  /*46d0*/  I2F R95, R7 ;  /* 0x00000007005f7306 */ /* 0x0005f00000201400 */
[----:B------:R3:W-:Y:S01]  /*46e0*/  I2F R91, R6 ;  /* 0x00000006005b7306 */ /* 0x0007e20000201400 */
[----:B--2---:R-:W-:-:S05]  /*46f0*/  IMAD.IADD R7, R2, 0x1, -R80 ;  /* 0x0000000102077824 */ /* 0x004fca00078e0a50 */
[----:B------:R-:W-:Y:S01]  /*4700*/  IABS R7, R7 ;  /* 0x0000000700077213 */ /* 0x000fe20000000000 */
[----:B---3--:R-:W-:-:S03]  /*4710*/  IMAD.IADD R6, R2, 0x1, -R72 ;  /* 0x0000000102067824 */ /* 0x008fc600078e0a48 */
[----:B------:R2:W-:Y:S02]  /*4720*/  I2F R89, R7 ;  /* 0x0000000700597306 */ /* 0x0005e40000201400 */
[----:B------:R-:W-:Y:S01]  /*4730*/  IABS R6, R6 ;  /* 0x0000000600067213 */ /* 0x000fe20000000000 */
[C---:B-1----:R-:W-:Y:S04]  /*4740*/  HMMA.16816.F32 R40, R8.reuse, R32, R40 ;  /* 0x000000200828723c */ /* 0x042fe80000001828 */
[----:B--2---:R-:W-:Y:S01]  /*4750*/  IMAD.MOV.U32 R7, RZ, RZ, R6 ;  /* 0x000000ffff077224 */ /* 0x004fe200078e0006 */
[----:B------:R-:W-:Y:S01]  /*4760*/  IABS R6, R16 ;  /* 0x0000001000067213 */ /* 0x000fe20000000000 */
[C---:B------:R-:W-:Y:S02]  /*4770*/  IMAD.IADD R16, R2.reuse, 0x1, -R77 ;  /* 0x0000000102107824 */ /* 0x040fe400078e0a4d */
[----:B------:R1:W-:Y:S01]  /*4780*/  I2F R86, R7 ;  /* 0x0000000700567306 */ /* 0x0003e20000201400 */
[C---:B------:R-:W-:Y:S08]  /*4790*/  HMMA.16816.F32 R44, R8.reuse, R34, R44 ;  /* 0x00000022082c723c */ /* 0x040ff0000000182c */
[C---:B------:R-:W-:Y:S01]  /*47a0*/  HMMA.16816.F32 R36, R8.reuse, R28, R36 ;  /* 0x0000001c0824723c */ /* 0x040fe20000001824 */
[----:B-1----:R-:W-:Y:S01]  /*47b0*/  IMAD.MOV.U32 R7, RZ, RZ, R6 ;  /* 0x000000ffff077224 */ /* 0x002fe200078e0006 */
[----:B------:R-:W-:Y:S01]  /*47c0*/  IABS R6, R16 ;  /* 0x0000001000067213 */ /* 0x000fe20000000000 */
[C---:B------:R-:W-:Y:S01]  /*47d0*/  IMAD.IADD R16, R2.reuse, 0x1, -R76 ;  /* 0x0000000102107824 */ /* 0x040fe200078e0a4c */
[----:B------:R-:W-:Y:S01]  /*47e0*/  IADD3 R2, R2, 0x8, RZ ;  /* 0x0000000802027810 */ /* 0x000fe20007ffe0ff */
[----:B------:R1:W-:Y:S03]  /*47f0*/  I2F R85, R7 ;  /* 0x0000000700557306 */ /* 0x0003e60000201400 */
[----:B------:R-:W-:Y:S01]  /*4800*/  HMMA.16816.F32 R28, R8, R30, R68 ;  /* 0x0000001e081c723c */ /* 0x000fe20000001844 */
[----:B------:R-:W-:-:S02]  /*4810*/  IMAD.IADD R12, R2, 0x1, -R83 ;  /* 0x00000001020c7824 */ /* 0x000fc400078e0a53 */
[----:B-1----:R-:W-:Y:S01]  /*4820*/  IMAD.MOV.U32 R7, RZ, RZ, R6 ;  /* 0x000000ffff077224 */ /* 0x002fe200078e0006 */
[----:B------:R-:W-:-:S04]  /*4830*/  IABS R6, R16 ;  /* 0x0000001000067213 */ /* 0x000fc80000000000 */
[C---:B------:R-:W-:Y:S01]  /*4840*/  HMMA.16816.F32 R16, R8.reuse, R24, R52 ;  /* 0x000000180810723c */ /* 0x040fe20000001834 */
[----:B------:R1:W-:Y:S07]  /*4850*/  I2F R79, R7 ;  /* 0x00000007004f7306 */ /* 0x0003ee0000201400 */
[----:B------:R-:W-:Y:S01]  /*4860*/  HMMA.16816.F32 R24, R8, R26, R48 ;  /* 0x0000001a0818723c */ /* 0x000fe20000001830 */
[----:B------:R2:W-:Y:S01]  /*4870*/  I2F R78, R6 ;  /* 0x00000006004e7306 */ /* 0x0005e20000201400 */
[----:B-1----:R-:W-:-:S05]  /*4880*/  IMAD.IADD R7, R2, 0x1, -R3 ;  /* 0x0000000102077824 */ /* 0x002fca00078e0a03 */
[----:B------:R-:W-:-:S09]  /*4890*/  IABS R7, R7 ;  /* 0x0000000700077213 */ /* 0x000fd20000000000 */
[----:B------:R-:W-:Y:S02]  /*48a0*/  FFMA.FTZ R13, R90, -UR4, R16 ;  /* 0x800000045a0d7c23 */ /* 0x000fe40008010010 */
[----:B--2---:R-:W-:Y:S01]  /*48b0*/  IMAD.IADD R6, R2, 0x1, -R84 ;  /* 0x0000000102067824 */ /* 0x004fe200078e0a54 */
[----:B------:R1:W2:Y:S02]  /*48c0*/  I2F R14, R7 ;  /* 0x00000007000e7306 */ /* 0x0002a40000201400 */
[----:B------:R-:W-:Y:S02]  /*48d0*/  FSEL R52, R13, -INF , !P2 ;  /* 0xff8000000d347808 */ /* 0x000fe40005000000 */
[----:B------:R-:W-:Y:S01]  /*48e0*/  IABS R6, R6 ;  /* 0x0000000600067213 */ /* 0x000fe20000000000 */
[----:B------:R-:W-:-:S05]  /*48f0*/  FFMA.FTZ R13, R87, -UR4, R24 ;  /* 0x80000004570d7c23 */ /* 0x000fca0008010018 */
[----:B------:R-:W-:Y:S01]  /*4900*/  FSEL R49, R13, -INF , !P0 ;  /* 0xff8000000d317808 */ /* 0x000fe20004000000 */
[----:B-----5:R-:W-:Y:S02]  /*4910*/  FFMA.FTZ R13, R92, -UR4, R25 ;  /* 0x800000045c0d7c23 */ /* 0x020fe40008010019 */
[----:B-1----:R-:W-:Y:S01]  /*4920*/  IMAD.MOV.U32 R7, RZ, RZ, R6 ;  /* 0x000000ffff077224 */ /* 0x002fe200078e0006 */
[----:B------:R-:W-:Y:S01]  /*4930*/  IABS R6, R12 ;  /* 0x0000000c00067213 */ /* 0x000fe20000000000 */
[----:B--2---:R-:W-:Y:S01]  /*4940*/  FFMA.FTZ R12, R14, -UR4, R18 ;  /* 0x800000040e0c7c23 */ /* 0x004fe20008010012 */
[----:B------:R-:W-:Y:S01]  /*4950*/  FSEL R48, R13, -INF , !P6 ;  /* 0xff8000000d307808 */ /* 0x000fe20007000000 */
[----:B------:R1:W2:Y:S01]  /*4960*/  I2F R15, R7 ;  /* 0x00000007000f7306 */ /* 0x0002a20000201400 */
[----:B------:R-:W-:Y:S02]  /*4970*/  FFMA.FTZ R14, R88, -UR4, R17 ;  /* 0x80000004580e7c23 */ /* 0x000fe40008010011 */
[----:B------:R-:W-:-:S02]  /*4980*/  FSEL R54, R12, -INF , !P2 ;  /* 0xff8000000c367808 */ /* 0x000fc40005000000 */
[----:B------:R-:W-:Y:S02]  /*4990*/  ISETP.GE.AND P2, PT, R66, UR15, PT ;  /* 0x0000000f42007c0c */ /* 0x000fe4000bf46270 */
[----:B------:R-:W-:Y:S01]  /*49a0*/  FSEL R50, R14, -INF , !P1 ;  /* 0xff8000000e327808 */ /* 0x000fe20004800000 */
[----:B------:R-:W3:Y:S01]  /*49b0*/  I2F R20, R6 ;  /* 0x0000000600147306 */ /* 0x000ee20000201400 */
[----:B------:R-:W-:-:S05]  /*49c0*/  FFMA.FTZ R14, R93, -UR4, R41 ;  /* 0x800000045d0e7c23 */ /* 0x000fca0008010029 */
[----:B------:R-:W-:Y:S01]  /*49d0*/  FSEL R127, R14, -INF , !P4 ;  /* 0xff8000000e7f7808 */ /* 0x000fe20006000000 */
[C---:B-1----:R-:W-:Y:S02]  /*49e0*/  IMAD.IADD R7, R2.reuse, 0x1, -R81 ;  /* 0x0000000102077824 */ /* 0x042fe400078e0a51 */
[----:B--2---:R-:W-:Y:S02]  /*49f0*/  FFMA.FTZ R12, R15, -UR4, R19 ;  /* 0x800000040f0c7c23 */ /* 0x004fe40008010013 */
[----:B------:R-:W1:Y:S01]  /*4a00*/  LDSM.16.M88.4 R16, [R208+0x7800] ;  /* 0x00780000d010783b */ /* 0x000e620000000200 */
[----:B------:R-:W-:Y:S01]  /*4a10*/  IABS R3, R7 ;  /* 0x0000000700037213 */ /* 0x000fe20000000000 */
[----:B------:R-:W-:Y:S01]  /*4a20*/  IMAD.IADD R7, R2, 0x1, -R75 ;  /* 0x0000000102077824 */ /* 0x000fe200078e0a4b */
[----:B------:R-:W-:Y:S01]  /*4a30*/  FSEL R53, R12, -INF , !P1 ;  /* 0xff8000000c357808 */ /* 0x000fe20004800000 */
[----:B---3--:R-:W-:Y:S01]  /*4a40*/  FFMA.FTZ R12, R20, -UR4, R26 ;  /* 0x80000004140c7c23 */ /* 0x008fe2000801001a */
[----:B------:R-:W-:Y:S01]  /*4a50*/  ISETP.GE.AND P1, PT, R64, UR15, PT ;  /* 0x0000000f40007c0c */ /* 0x000fe2000bf26270 */
[----:B------:R-:W-:Y:S01]  /*4a60*/  IMAD.MOV.U32 R6, RZ, RZ, R3 ;  /* 0x000000ffff067224 */ /* 0x000fe200078e0003 */
[----:B------:R-:W-:Y:S01]  /*4a70*/  IABS R3, R7 ;  /* 0x0000000700037213 */ /* 0x000fe20000000000 */
[----:B------:R-:W-:Y:S01]  /*4a80*/  IMAD.IADD R7, R2, 0x1, -R74 ;  /* 0x0000000102077824 */ /* 0x000fe200078e0a4a */
[----:B------:R-:W-:Y:S01]  /*4a90*/  FSEL R55, R12, -INF , !P0 ;  /* 0xff8000000c377808 */ /* 0x000fe20004000000 */
[----:B------:R2:W3:Y:S01]  /*4aa0*/  I2F R21, R6 ;  /* 0x0000000600157306 */ /* 0x0004e20000201400 */
[----:B------:R-:W-:Y:S01]  /*4ab0*/  FFMA.FTZ R15, R97, -UR4, R40 ;  /* 0x80000004610f7c23 */ /* 0x000fe20008010028 */
[----:B------:R-:W-:Y:S01]  /*4ac0*/  ISETP.GE.AND P0, PT, R65, UR15, PT ;  /* 0x0000000f41007c0c */ /* 0x000fe2000bf06270 */
[----:B------:R-:W-:-:S04]  /*4ad0*/  DEPBAR.LE SB0, 0x0 ;  /* 0x000080000000791a */ /* 0x000fc80000000000 */
[----:B------:R-:W-:Y:S01]  /*4ae0*/  FSEL R136, R15, -INF , !P5 ;  /* 0xff8000000f887808 */ /* 0x000fe20006800000 */
[----:B--2---:R-:W-:Y:S01]  /*4af0*/  IMAD.MOV.U32 R6, RZ, RZ, R3 ;  /* 0x000000ffff067224 */ /* 0x004fe200078e0003 */
[----:B------:R-:W-:Y:S01]  /*4b00*/  IABS R3, R7 ;  /* 0x0000000700037213 */ /* 0x000fe20000000000 */
[----:B------:R-:W-:Y:S02]  /*4b10*/  IMAD.IADD R7, R2, 0x1, -R67 ;  /* 0x0000000102077824 */ /* 0x000fe400078e0a43 */
[----:B------:R2:W4:Y:S01]  /*4b20*/  I2F R23, R6 ;  /* 0x0000000600177306 */ /* 0x0005220000201400 */
[----:B---3--:R-:W-:-:S05]  /*4b30*/  FFMA.FTZ R12, R21, -UR4, R27 ;  /* 0x80000004150c7c23 */ /* 0x008fca000801001b */
[----:B------:R-:W-:Y:S01]  /*4b40*/  FSEL R51, R12, -INF , !P6 ;  /* 0xff8000000c337808 */ /* 0x000fe20007000000 */
[----:B------:R-:W-:Y:S01]  /*4b50*/  BAR.SYNC.DEFER_BLOCKING 0x0 ;  /* 0x0000000000007b1d */ /* 0x000fe20000010000 */
[----:B------:R-:W-:Y:S01]  /*4b60*/  ISETP.GE.AND P6, PT, R73, UR15, PT ;  /* 0x0000000f49007c0c */ /* 0x000fe2000bfc6270 */
[----:B-1----:R-:W-:Y:S01]  /*4b70*/  HMMA.16816.F32 R24, R8, R16, R60 ;  /* 0x000000100818723c */ /* 0x002fe2000000183c */
[----:B--2---:R-:W-:Y:S01]  /*4b80*/  IMAD.MOV.U32 R6, RZ, RZ, R3 ;  /* 0x000000ffff067224 */ /* 0x004fe200078e0003 */
[----:B------:R-:W-:Y:S01]  /*4b90*/  IABS R3, R7 ;  /* 0x0000000700037213 */ /* 0x000fe20000000000 */
[----:B------:R-:W-:Y:S02]  /*4ba0*/  IMAD.IADD R7, R2, 0x1, -R66 ;  /* 0x0000000102077824 */ /* 0x000fe400078e0a42 */
[----:B------:R1:W2:Y:S01]  /*4bb0*/  I2F R22, R6 ;  /* 0x0000000600167306 */ /* 0x0002a20000201400 */
[----:B----4-:R-:W-:-:S05]  /*4bc0*/  FFMA.FTZ R13, R23, -UR4, R42 ;  /* 0x80000004170d7c23 */ /* 0x010fca000801002a */
[----:B------:R-:W-:Y:S01]  /*4bd0*/  FSEL R145, R13, -INF , !P5 ;  /* 0xff8000000d917808 */ /* 0x000fe20006800000 */
[----:B------:R-:W-:Y:S01]  /*4be0*/  FFMA.FTZ R13, R96, -UR4, R44 ;  /* 0x80000004600d7c23 */ /* 0x000fe2000801002c */
[----:B------:R-:W-:-:S04]  /*4bf0*/  ISETP.GE.AND P5, PT, R80, UR15, PT ;  /* 0x0000000f50007c0c */ /* 0x000fc8000bfa6270 */
[----:B------:R-:W-:-:S07]  /*4c00*/  FSEL R126, R13, -INF , !P3 ;  /* 0xff8000000d7e7808 */ /* 0x000fce0005800000 */
[----:B------:R-:W-:Y:S02]  /*4c10*/  FFMA.FTZ R16, R85, -UR4, R25 ;  /* 0x8000000455107c23 */ /* 0x000fe40008010019 */
[----:B-1----:R-:W-:Y:S01]  /*4c20*/  IMAD.MOV.U32 R6, RZ, RZ, R3 ;  /* 0x000000ffff067224 */ /* 0x002fe200078e0003 */
[----:B------:R-:W-:Y:S01]  /*4c30*/  IABS R3, R7 ;  /* 0x0000000700037213 */ /* 0x000fe20000000000 */
[----:B------:R-:W-:Y:S02]  /*4c40*/  IMAD.IADD R7, R2, 0x1, -R64 ;  /* 0x0000000102077824 */ /* 0x000fe400078e0a40 */
[----:B------:R1:W3:Y:S01]  /*4c50*/  I2F R33, R6 ;  /* 0x0000000600217306 */ /* 0x0002e20000201400 */
[----:B--2---:R-:W-:Y:S02]  /*4c60*/  FFMA.FTZ R12, R22, -UR4, R43 ;  /* 0x80000004160c7c23 */ /* 0x004fe4000801002b */
[----:B------:R-:W-:-:S03]  /*4c70*/  FFMA.FTZ R17, R86, -UR4, R24 ;  /* 0x8000000456117c23 */ /* 0x000fc60008010018 */
[----:B------:R-:W-:Y:S02]  /*4c80*/  FSEL R146, R12, -INF , !P4 ;  /* 0xff8000000c927808 */ /* 0x000fe40006000000 */
[----:B------:R-:W-:-:S04]  /*4c90*/  ISETP.GE.AND P4, PT, R72, UR15, PT ;  /* 0x0000000f48007c0c */ /* 0x000fc8000bf86270 */
[----:B------:R-:W-:Y:S01]  /*4ca0*/  FSEL R231, R17, -INF , !P4 ;  /* 0xff80000011e77808 */ /* 0x000fe20006000000 */
[----:B-1----:R-:W-:Y:S01]  /*4cb0*/  IMAD.MOV.U32 R6, RZ, RZ, R3 ;  /* 0x000000ffff067224 */ /* 0x002fe200078e0003 */
[----:B------:R-:W-:Y:S01]  /*4cc0*/  IABS R3, R7 ;  /* 0x0000000700037213 */ /* 0x000fe20000000000 */
[----:B------:R-:W-:Y:S02]  /*4cd0*/  IMAD.IADD R7, R2, 0x1, -R65 ;  /* 0x0000000102077824 */ /* 0x000fe400078e0a41 */
[----:B------:R1:W-:Y:S01]  /*4ce0*/  I2F R35, R6 ;  /* 0x0000000600237306 */ /* 0x0003e20000201400 */
[----:B---3--:R-:W-:-:S05]  /*4cf0*/  FFMA.FTZ R12, R33, -UR4, R46 ;  /* 0x80000004210c7c23 */ /* 0x008fca000801002e */
[----:B------:R-:W-:Y:S02]  /*4d00*/  FSEL R144, R12, -INF , !P3 ;  /* 0xff8000000c907808 */ /* 0x000fe40005800000 */
[----:B------:R-:W-:Y:S01]  /*4d10*/  HMMA.16816.F32 R12, R8, R18, R56 ;  /* 0x00000012080c723c */ /* 0x000fe20000001838 */
[----:B------:R-:W-:-:S06]  /*4d20*/  ISETP.GE.AND P3, PT, R82, UR15, PT ;  /* 0x0000000f52007c0c */ /* 0x000fcc000bf66270 */
[----:B------:R-:W-:Y:S02]  /*4d30*/  FFMA.FTZ R9, R98, -UR4, R45 ;  /* 0x8000000462097c23 */ /* 0x000fe4000801002d */
[----:B-1----:R-:W-:Y:S01]  /*4d40*/  IMAD.MOV.U32 R6, RZ, RZ, R3 ;  /* 0x000000ffff067224 */ /* 0x002fe200078e0003 */
[----:B------:R-:W-:Y:S01]  /*4d50*/  IABS R3, R7 ;  /* 0x0000000700037213 */ /* 0x000fe20000000000 */
[----:B------:R-:W-:Y:S01]  /*4d60*/  IMAD.IADD R7, R2, 0x1, -R73 ;  /* 0x0000000102077824 */ /* 0x000fe200078e0a49 */
[----:B------:R-:W-:Y:S01]  /*4d70*/  FSEL R124, R9, -INF , !P2 ;  /* 0xff800000097c7808 */ /* 0x000fe20005000000 */
[----:B------:R1:W-:Y:S01]  /*4d80*/  I2F R32, R6 ;  /* 0x0000000600207306 */ /* 0x0003e20000201400 */
[----:B------:R-:W-:Y:S02]  /*4d90*/  FFMA.FTZ R10, R94, -UR4, R36 ;  /* 0x800000045e0a7c23 */ /* 0x000fe40008010024 */
[----:B------:R-:W-:Y:S02]  /*4da0*/  FFMA.FTZ R18, R89, -UR4, R29 ;  /* 0x8000000459127c23 */ /* 0x000fe4000801001d */
[----:B------:R-:W-:Y:S01]  /*4db0*/  FFMA.FTZ R19, R91, -UR4, R28 ;  /* 0x800000045b137c23 */ /* 0x000fe2000801001c */
[----:B------:R-:W-:-:S02]  /*4dc0*/  FSEL R171, R10, -INF , !P1 ;  /* 0xff8000000aab7808 */ /* 0x000fc40004800000 */
[----:B------:R-:W-:Y:S02]  /*4dd0*/  FSEL R170, R18, -INF , !P5 ;  /* 0xff80000012aa7808 */ /* 0x000fe40006800000 */
[----:B------:R-:W-:Y:S01]  /*4de0*/  FSEL R150, R19, -INF , !P6 ;  /* 0xff80000013967808 */ /* 0x000fe20007000000 */
[----:B------:R-:W-:Y:S02]  /*4df0*/  FFMA.FTZ R12, R79, -UR4, R12 ;  /* 0x800000044f0c7c23 */ /* 0x000fe4000801000c */
[----:B------:R-:W-:Y:S02]  /*4e00*/  FFMA.FTZ R13, R78, -UR4, R13 ;  /* 0x800000044e0d7c23 */ /* 0x000fe4000801000d */
[----:B-1----:R-:W-:Y:S01]  /*4e10*/  IMAD.MOV.U32 R6, RZ, RZ, R3 ;  /* 0x000000ffff067224 */ /* 0x002fe200078e0003 */
[----:B------:R-:W-:Y:S01]  /*4e20*/  IABS R3, R7 ;  /* 0x0000000700037213 */ /* 0x000fe20000000000 */
[C---:B------:R-:W-:Y:S02]  /*4e30*/  IMAD.IADD R7, R2.reuse, 0x1, -R80 ;  /* 0x0000000102077824 */ /* 0x040fe400078e0a50 */
[----:B------:R1:W-:Y:S02]  /*4e40*/  I2F R34, R6 ;  /* 0x0000000600227306 */ /* 0x0003e40000201400 */
[----:B-1----:R-:W-:Y:S01]  /*4e50*/  IMAD.MOV.U32 R6, RZ, RZ, R3 ;  /* 0x000000ffff067224 */ /* 0x002fe200078e0003 */
[----:B------:R-:W-:Y:S01]  /*4e60*/  IABS R3, R7 ;  /* 0x0000000700037213 */ /* 0x000fe20000000000 */
[----:B------:R-:W-:-:S04]  /*4e70*/  IMAD.IADD R7, R2, 0x1, -R72 ;  /* 0x0000000102077824 */ /* 0x000fc800078e0a48 */
[----:B------:R1:W2:Y:S02]  /*4e80*/  I2F R23, R6 ;  /* 0x0000000600177306 */ /* 0x0002a40000201400 */
[----:B-1----:R-:W-:Y:S01]  /*4e90*/  IMAD.MOV.U32 R6, RZ, RZ, R3 ;  /* 0x000000ffff067224 */ /* 0x002fe200078e0003 */
[----:B------:R-:W-:Y:S01]  /*4ea0*/  IABS R3, R7 ;  /* 0x0000000700037213 */ /* 0x000fe20000000000 */
[----:B------:R-:W-:-:S04]  /*4eb0*/  IMAD.IADD R7, R2, 0x1, -R82 ;  /* 0x0000000102077824 */ /* 0x000fc800078e0a52 */
[----:B------:R1:W3:Y:S01]  /*4ec0*/  I2F R21, R6 ;  /* 0x0000000600157306 */ /* 0x0002e20000201400 */
[----:B--2---:R-:W-:-:S05]  /*4ed0*/  FFMA.FTZ R10, R23, -UR4, R30 ;  /* 0x80000004170a7c23 */ /* 0x004fca000801001e */
[----:B------:R-:W-:Y:S01]  /*4ee0*/  FSEL R185, R10, -INF , !P6 ;  /* 0xff8000000ab97808 */ /* 0x000fe20007000000 */
[----:B-1----:R-:W-:Y:S01]  /*4ef0*/  IMAD.MOV.U32 R6, RZ, RZ, R3 ;  /* 0x000000ffff067224 */ /* 0x002fe200078e0003 */
[----:B------:R-:W-:Y:S01]  /*4f00*/  IABS R3, R7 ;  /* 0x0000000700037213 */ /* 0x000fe20000000000 */
[C---:B------:R-:W-:Y:S02]  /*4f10*/  IMAD.IADD R7, R2.reuse, 0x1, -R77 ;  /* 0x0000000102077824 */ /* 0x040fe400078e0a4d */
[----:B------:R-:W-:Y:S01]  /*4f20*/  IMAD.IADD R2, R2, 0x1, -R76 ;  /* 0x0000000102027824 */ /* 0x000fe200078e0a4c */
[----:B------:R1:W2:Y:S01]  /*4f30*/  I2F R20, R6 ;  /* 0x0000000600147306 */ /* 0x0002a20000201400 */
[----:B---3--:R-:W-:-:S03]  /*4f40*/  FFMA.FTZ R9, R21, -UR4, R31 ;  /* 0x8000000415097c23 */ /* 0x008fc6000801001f */
[----:B------:R-:W-:Y:S02]  /*4f50*/  IABS R2, R2 ;  /* 0x0000000200027213 */ /* 0x000fe40000000000 */
[----:B------:R-:W-:-:S04]  /*4f60*/  FSEL R186, R9, -INF , !P5 ;  /* 0xff80000009ba7808 */ /* 0x000fc80006800000 */
[----:B------:R-:W3:Y:S01]  /*4f70*/  I2F R2, R2 ;  /* 0x0000000200027306 */ /* 0x000ee20000201400 */
[----:B-1----:R-:W-:Y:S01]  /*4f80*/  IMAD.MOV.U32 R6, RZ, RZ, R3 ;  /* 0x000000ffff067224 */ /* 0x002fe200078e0003 */
[----:B------:R-:W-:Y:S01]  /*4f90*/  IABS R3, R7 ;  /* 0x0000000700037213 */ /* 0x000fe20000000000 */
[----:B------:R-:W-:-:S05]  /*4fa0*/  FFMA.FTZ R7, R32, -UR4, R38 ;  /* 0x8000000420077c23 */ /* 0x000fca0008010026 */
[----:B------:R1:W4:Y:S01]  /*4fb0*/  I2F R11, R6 ;  /* 0x00000006000b7306 */ /* 0x0003220000201400 */
[----:B------:R-:W-:Y:S01]  /*4fc0*/  FSEL R187, R7, -INF , !P1 ;  /* 0xff80000007bb7808 */ /* 0x000fe20004800000 */
[----:B--2---:R-:W-:Y:S01]  /*4fd0*/  FFMA.FTZ R7, R20, -UR4, R26 ;  /* 0x8000000414077c23 */ /* 0x004fe2000801001a */
[----:B------:R-:W-:Y:S01]  /*4fe0*/  ISETP.GE.AND P1, PT, R76, UR15, PT ;  /* 0x0000000f4c007c0c */ /* 0x000fe2000bf26270 */
[----:B---3--:R-:W-:-:S04]  /*4ff0*/  FFMA.FTZ R2, R2, -UR4, R15 ;  /* 0x8000000402027c23 */ /* 0x008fc8000801000f */
[----:B------:R2:W3:Y:S01]  /*5000*/  I2F R8, R3 ;  /* 0x0000000300087306 */ /* 0x0004e20000201400 */
[----:B------:R-:W-:Y:S02]  /*5010*/  FSEL R178, R7, -INF , !P4 ;  /* 0xff80000007b27808 */ /* 0x000fe40006000000 */
[----:B------:R-:W-:Y:S02]  /*5020*/  FSEL R2, R2, -INF , !P1 ;  /* 0xff80000002027808 */ /* 0x000fe40004800000 */
[----:B------:R-:W-:Y:S01]  /*5030*/  FSEL R18, R13, -INF , !P1 ;  /* 0xff8000000d127808 */ /* 0x000fe20004800000 */
[----:B-1----:R-:W-:Y:S02]  /*5040*/  FFMA.FTZ R6, R35, -UR4, R47 ;  /* 0x8000000423067c23 */ /* 0x002fe4000801002f */
[----:B----4-:R-:W-:-:S03]  /*5050*/  FFMA.FTZ R11, R11, -UR4, R27 ;  /* 0x800000040b0b7c23 */ /* 0x010fc6000801001b */
[----:B------:R-:W-:Y:S01]  /*5060*/  FSEL R125, R6, -INF , !P2 ;  /* 0xff800000067d7808 */ /* 0x000fe20005000000 */
[----:B------:R-:W-:Y:S01]  /*5070*/  FFMA.FTZ R6, R95, -UR4, R37 ;  /* 0x800000045f067c23 */ /* 0x000fe20008010025 */
[----:B------:R-:W-:Y:S01]  /*5080*/  ISETP.GE.AND P2, PT, R77, UR15, PT ;  /* 0x0000000f4d007c0c */ /* 0x000fe2000bf46270 */
[----:B--2---:R-:W-:Y:S01]  /*5090*/  FFMA.FTZ R3, R34, -UR4, R39 ;  /* 0x8000000422037c23 */ /* 0x004fe20008010027 */
[----:B------:R-:W-:Y:S01]  /*50a0*/  FSEL R164, R11, -INF , !P3 ;  /* 0xff8000000ba47808 */ /* 0x000fe20005800000 */
[----:B---3--:R-:W-:Y:S01]  /*50b0*/  FFMA.FTZ R8, R8, -UR4, R14 ;  /* 0x8000000408087c23 */ /* 0x008fe2000801000e */
[----:B------:R-:W-:Y:S02]  /*50c0*/  FSEL R149, R6, -INF , !P0 ;  /* 0xff80000006957808 */ /* 0x000fe40004000000 */
[----:B------:R-:W-:Y:S02]  /*50d0*/  FSEL R184, R3, -INF , !P0 ;  /* 0xff80000003b87808 */ /* 0x000fe40004000000 */
[----:B------:R-:W-:-:S02]  /*50e0*/  FSEL R6, R16, -INF , !P3 ;  /* 0xff80000010067808 */ /* 0x000fc40005800000 */
[----:B------:R-:W-:Y:S02]  /*50f0*/  FSEL R3, R12, -INF , !P2 ;  /* 0xff8000000c037808 */ /* 0x000fe40005000000 */
[----:B------:R-:W-:Y:S01]  /*5100*/  PLOP3.LUT P0, PT, PT, PT, UP0, 0x80, 0x0 ;  /* 0x000000000000781c */ /* 0x000fe20003f0f008 */
[----:B------:R1:W-:Y:S01]  /*5110*/  STL [R1+0x1c], R6 ;  /* 0x00001c0601007387 */ /* 0x0003e20000100800 */
[----:B------:R-:W-:-:S03]  /*5120*/  FSEL R7, R8, -INF , !P2 ;  /* 0xff80000008077808 */ /* 0x000fc60005000000 */
[----:B------:R1:W-:Y:S04]  /*5130*/  STL [R1+0x20], R3 ;  /* 0x0000200301007387 */ /* 0x0003e80000100800 */
[----:B------:R1:W-:Y:S04]  /*5140*/  STL [R1+0x24], R2 ;  /* 0x0000240201007387 */ /* 0x0003e80000100800 */
[----:B------:R-:W-:Y:S05]  /*5150*/  @!P0 BRA `(.L_x_109) ;  /* 0x0000084000008947 */ /* 0x000fea0003800000 */
[----:B------:R-:W-:Y:S01]  /*5160*/  ULEA.HI.SX32 UR9, UR9, 0xfffffffe, 0x1a ;  /* 0xfffffffe09097891 */ /* 0x000fe2000f8fd23f */
[----:B------:R-:W-:Y:S01]  /*5170*/  ISETP.GE.AND P6, PT, R248, c[0x0][0x220], PT ;  /* 0x00008800f8007a0c */ /* 0x000fe20003fc6270 */
[----:B------:R-:W-:Y:S01]  /*5180*/  BSSY B0, `(.L_x_110) ;  /* 0x0000080000007945 */ /* 0x000fe20003800000 */
[----:B------:R-:W-:Y:S01]  /*5190*/  ISETP.GE.AND P5, PT, R101, c[0x0][0x220], PT ;  /* 0x0000880065007a0c */ /* 0x000fe20003fa6270 */
[----:B------:R-:W-:Y:S01]  /*51a0*/  USHF.R.S32.HI UR5, URZ, 0x1f, UR9 ;  /* 0x0000001f3f057899 */ /* 0x000fe20008011409 */
[----:B------:R-:W-:Y:S01]  /*51b0*/  ISETP.GE.AND P4, PT, R252, c[0x0][0x220], PT ;  /* 0x00008800fc007a0c */ /* 0x000fe20003f86270 */
[----:B------:R-:W-:Y:S01]  /*51c0*/  UIMAD UR29, UR29, UR9, URZ ;  /* 0x000000091d1d72a4 */ /* 0x000fe2000f8e023f */
[----:B-1----:R-:W-:Y:S01]  /*51d0*/  IMAD.WIDE.U32 R2, R99, UR9, R250 ;  /* 0x0000000963027c25 */ /* 0x002fe2000f8e00fa */
        /* <DEDUP_REMOVED lines=122> */
.L_x_111:
[----:B------:R-:W-:Y:S05]  /*5980*/  BSYNC B0 ;  /* 0x0000000000007941 */ /* 0x000fea0003800000 */
.L_x_110:
[----:B------:R-:W0:Y:S02]  /*5990*/  LDGDEPBAR ;  /* 0x00000000000079af */ /* 0x000e240000000000 */
.L_x_109:
[----:B------:R-:W-:Y:S04]  /*59a0*/  STL [R1+0x50], R214 ;  /* 0x000050d601007387 */ /* 0x000fe80000100800 */
[----:B------:R-:W-:Y:S04]  /*59b0*/  STL [R1+0x4c], R213 ;  /* 0x00004cd501007387 */ /* 0x000fe80000100800 */
[----:B------:R-:W-:Y:S04]  /*59c0*/  STL [R1+0x48], R212 ;  /* 0x000048d401007387 */ /* 0x000fe80000100800 */
[----:B------:R-:W-:Y:S04]  /*59d0*/  STL [R1+0x44], R211 ;  /* 0x000044d301007387 */ /* 0x000fe80000100800 */
[----:B------:R3:W-:Y:S04]  /*59e0*/  STL [R1+0x40], R210 ;  /* 0x000040d201007387 */ /* 0x0007e80000100800 */
[----:B---3--:R-:W3:Y:S04]  /*59f0*/  LDL.LU R210, [R1+0x20] ;  /* 0x0000200001d27983 */ /* 0x008ee80000300800 */
[----:B------:R-:W-:Y:S04]  /*5a00*/  STL [R1+0x3c], R209 ;  /* 0x00003cd101007387 */ /* 0x000fe80000100800 */
[----:B------:R-:W-:Y:S04]  /*5a10*/  STL [R1+0x38], R208 ;  /* 0x000038d001007387 */ /* 0x000fe80000100800 */
[----:B------:R-:W-:Y:S04]  /*5a20*/  STL [R1+0x34], R169 ;  /* 0x000034a901007387 */ /* 0x000fe80000100800 */
[----:B------:R4:W-:Y:S04]  /*5a30*/  STL [R1+0x30], R168 ;  /* 0x000030a801007387 */ /* 0x0009e80000100800 */
[----:B----4-:R-:W4:Y:S01]  /*5a40*/  LDL.LU R168, [R1+0x1c] ;  /* 0x00001c0001a87983 */ /* 0x010f220000300800 */
[----:B-1----:R-:W-:Y:S01]  /*5a50*/  MOV R11, R18 ;  /* 0x00000012000b7202 */ /* 0x002fe20000000f00 */
[----:B------:R-:W-:-:S02]  /*5a60*/  IMAD.MOV.U32 R10, RZ, RZ, R7 ;  /* 0x000000ffff0a7224 */ /* 0x000fc400078e0007 */
[----:B------:R-:W-:Y:S04]  /*5a70*/  STL [R1+0x2c], R151 ;  /* 0x00002c9701007387 */ /* 0x000fe80000100800 */
[----:B--2---:R-:W2:Y:S01]  /*5a80*/  LDL.LU R214, [R1+0x24] ;  /* 0x0000240001d67983 */ /* 0x004ea20000300800 */
[----:B------:R-:W-:Y:S02]  /*5a90*/  FMNMX.FTZ R2, R52, R50, !PT ;  /* 0x0000003234027209 */ /* 0x000fe40007810000 */
[----:B------:R-:W-:Y:S02]  /*5aa0*/  SHF.L.U32 R204, R5, 0x1, RZ ;  /* 0x0000000105cc7819 */ /* 0x000fe400000006ff */
[----:B------:R-:W-:Y:S02]  /*5ab0*/  FMNMX.FTZ R2, R49, R2, !PT ;  /* 0x0000000231027209 */ /* 0x000fe40007810000 */
[----:B------:R-:W-:Y:S01]  /*5ac0*/  LEA R207, R0, R204, 0x1 ;  /* 0x000000cc00cf7211 */ /* 0x000fe200078e08ff */
[----:B------:R-:W-:Y:S01]  /*5ad0*/  IMAD R205, R4, 0x2, R204 ;  /* 0x0000000204cd7824 */ /* 0x000fe200078e02cc */
[----:B------:R-:W-:Y:S01]  /*5ae0*/  FMNMX.FTZ R2, R48, R2, !PT ;  /* 0x0000000230027209 */ /* 0x000fe20007810000 */
[----:B------:R-:W-:Y:S02]  /*5af0*/  LDSM.16.MT88.4 R20, [R204+0x10000] ;  /* 0x01000000cc14783b */ /* 0x000fe40000004200 */
[----:B------:R-:W-:Y:S01]  /*5b00*/  IMAD R206, R0, 0x2, R205 ;  /* 0x0000000200ce7824 */ /* 0x000fe200078e02cd */
[----:B------:R-:W-:Y:S01]  /*5b10*/  FMNMX.FTZ R2, R136, R2, !PT ;  /* 0x0000000288027209 */ /* 0x000fe20007810000 */
[----:B------:R-:W-:Y:S03]  /*5b20*/  LDSM.16.MT88.4 R16, [R205+0x10000] ;  /* 0x01000000cd10783b */ /* 0x000fe60000004200 */
[----:B------:R-:W-:Y:S01]  /*5b30*/  FMNMX.FTZ R3, R127, R2, !PT ;  /* 0x000000027f037209 */ /* 0x000fe20007810000 */
[----:B------:R-:W-:Y:S01]  /*5b40*/  LDSM.16.MT88.4 R28, [R206+0x10000] ;  /* 0x01000000ce1c783b */ /* 0x000fe20000004200 */
[----:B------:R-:W-:-:S02]  /*5b50*/  FMNMX.FTZ R2, R54, R53, !PT ;  /* 0x0000003536027209 */ /* 0x000fc40007810000 */
[----:B------:R-:W-:Y:S01]  /*5b60*/  FMNMX.FTZ R3, R126, R3, !PT ;  /* 0x000000037e037209 */ /* 0x000fe20007810000 */
[----:B------:R-:W-:Y:S01]  /*5b70*/  LDSM.16.MT88.4 R40, [R204+0x12000] ;  /* 0x01200000cc28783b */ /* 0x000fe20000004200 */
[----:B------:R-:W-:Y:S02]  /*5b80*/  FMNMX.FTZ R2, R55, R2, !PT ;  /* 0x0000000237027209 */ /* 0x000fe40007810000 */
[----:B------:R-:W-:Y:S01]  /*5b90*/  FMNMX.FTZ R148, R124, R3, !PT ;  /* 0x000000037c947209 */ /* 0x000fe20007810000 */
[----:B------:R-:W-:Y:S01]  /*5ba0*/  LDSM.16.MT88.4 R12, [R207+0x10000] ;  /* 0x01000000cf0c783b */ /* 0x000fe20000004200 */
[----:B------:R-:W-:Y:S02]  /*5bb0*/  FMNMX.FTZ R2, R51, R2, !PT ;  /* 0x0000000233027209 */ /* 0x000fe40007810000 */
        /* <DEDUP_REMOVED lines=9> */
[----:B------:R-:W-:Y:S02]  /*5c50*/  FMNMX.FTZ R148, R170, R148, !PT ;  /* 0x00000094aa947209 */ /* 0x000fe40007810000 */
[----:B------:R-:W-:-:S02]  /*5c60*/  FMNMX.FTZ R2, R125, R2, !PT ;  /* 0x000000027d027209 */ /* 0x000fc40007810000 */
[----:B------:R-:W-:Y:S02]  /*5c70*/  FMNMX.FTZ R148, R231, R148, !PT ;  /* 0x00000094e7947209 */ /* 0x000fe40007810000 */
[----:B------:R-:W-:-:S04]  /*5c80*/  FMNMX.FTZ R2, R187, R2, !PT ;  /* 0x00000002bb027209 */ /* 0x000fc80007810000 */
[----:B------:R-:W-:-:S04]  /*5c90*/  FMNMX.FTZ R2, R184, R2, !PT ;  /* 0x00000002b8027209 */ /* 0x000fc80007810000 */
[----:B------:R-:W-:-:S04]  /*5ca0*/  FMNMX.FTZ R2, R185, R2, !PT ;  /* 0x00000002b9027209 */ /* 0x000fc80007810000 */
[----:B------:R-:W-:-:S04]  /*5cb0*/  FMNMX.FTZ R2, R186, R2, !PT ;  /* 0x00000002ba027209 */ /* 0x000fc80007810000 */
[----:B------:R-:W-:-:S04]  /*5cc0*/  FMNMX.FTZ R2, R178, R2, !PT ;  /* 0x00000002b2027209 */ /* 0x000fc80007810000 */
[----:B------:R-:W-:-:S04]  /*5cd0*/  FMNMX.FTZ R2, R164, R2, !PT ;  /* 0x00000002a4027209 */ /* 0x000fc80007810000 */
[----:B------:R-:W-:Y:S02]  /*5ce0*/  FMNMX.FTZ R2, R10, R2, !PT ;  /* 0x000000020a027209 */ /* 0x000fe40007810000 */
[----:B----4-:R-:W-:-:S04]  /*5cf0*/  FMNMX.FTZ R148, R168, R148, !PT ;  /* 0x00000094a8947209 */ /* 0x010fc80007810000 */
[----:B---3--:R-:W-:-:S04]  /*5d00*/  FMNMX.FTZ R148, R210, R148, !PT ;  /* 0x00000094d2947209 */ /* 0x008fc80007810000 */
[----:B------:R-:W-:Y:S02]  /*5d10*/  FMNMX.FTZ R148, R11, R148, !PT ;  /* 0x000000940b947209 */ /* 0x000fe40007810000 */
[----:B--2---:R-:W-:-:S03]  /*5d20*/  FMNMX.FTZ R2, R214, R2, !PT ;  /* 0x00000002d6027209 */ /* 0x004fc60007810000 */
[----:B------:R-:W1:Y:S04]  /*5d30*/  SHFL.BFLY PT, R6, R148, 0x2, 0x1f ;  /* 0x0c401f0094067f89 */ /* 0x000e6800000e0000 */
[----:B------:R-:W2:Y:S01]  /*5d40*/  SHFL.BFLY PT, R3, R2, 0x2, 0x1f ;  /* 0x0c401f0002037f89 */ /* 0x000ea200000e0000 */
[----:B-1----:R-:W-:Y:S02]  /*5d50*/  FMNMX.FTZ R148, R148, R6, !PT ;  /* 0x0000000694947209 */ /* 0x002fe40007810000 */
[----:B--2---:R-:W-:-:S03]  /*5d60*/  FMNMX.FTZ R2, R2, R3, !PT ;  /* 0x0000000302027209 */ /* 0x004fc60007810000 */
[----:B------:R-:W1:Y:S04]  /*5d70*/  SHFL.BFLY PT, R6, R148, 0x1, 0x1f ;  /* 0x0c201f0094067f89 */ /* 0x000e6800000e0000 */
[----:B------:R-:W2:Y:S01]  /*5d80*/  SHFL.BFLY PT, R7, R2, 0x1, 0x1f ;  /* 0x0c201f0002077f89 */ /* 0x000ea200000e0000 */
        /* <DEDUP_REMOVED lines=9> */
[----:B--2---:R-:W-:Y:S01]  /*5e20*/  FMNMX.FTZ R3, R2, R7, !PT ;  /* 0x0000000702037209 */ /* 0x004fe20007810000 */
[----:B------:R-:W-:-:S06]  /*5e30*/  FFMA.FTZ R2, R50, c[0x0][0x23c], -R8 ;  /* 0x00008f0032027a23 */ /* 0x000fcc0000010808 */
[----:B------:R2:W-:Y:S01]  /*5e40*/  MUFU.EX2 R176, R0 ;  /* 0x0000000000b07308 */ /* 0x0005e20000000800 */
[----:B------:R-:W-:Y:S01]  /*5e50*/  FSETP.NEU.FTZ.AND P1, PT, R3, -INF , PT ;  /* 0xff8000000300780b */ /* 0x000fe20003f3d000 */
[----:B-1----:R-:W-:-:S06]  /*5e60*/  FFMA.FTZ R6, R48, c[0x0][0x23c], -R8 ;  /* 0x00008f0030067a23 */ /* 0x002fcc0000010808 */
[----:B------:R1:W-:Y:S08]  /*5e70*/  MUFU.EX2 R209, R2 ;  /* 0x0000000200d17308 */ /* 0x0003f00000000800 */
[----:B------:R3:W4:Y:S01]  /*5e80*/  MUFU.EX2 R213, R6 ;  /* 0x0000000600d57308 */ /* 0x0007220000000800 */
[----:B--2---:R-:W-:Y:S02]  /*5e90*/  FFMA.FTZ R0, R127, c[0x0][0x23c], -R8 ;  /* 0x00008f007f007a23 */ /* 0x004fe40000010808 */
[----:B-1----:R-:W-:-:S05]  /*5ea0*/  FMUL.FTZ R2, R3, c[0x0][0x23c] ;  /* 0x00008f0003027a20 */ /* 0x002fca0000410000 */
[----:B------:R1:W-:Y:S01]  /*5eb0*/  MUFU.EX2 R200, R0 ;  /* 0x0000000000c87308 */ /* 0x0003e20000000800 */
[----:B------:R-:W-:-:S05]  /*5ec0*/  FSEL R2, R2, RZ, P1 ;  /* 0x000000ff02027208 */ /* 0x000fca0000800000 */
[--C-:B------:R-:W-:Y:S02]  /*5ed0*/  FFMA.FTZ R4, R53, c[0x0][0x23c], -R2.reuse ;  /* 0x00008f0035047a23 */ /* 0x100fe40000010802 */
[----:B---3--:R-:W-:Y:S02]  /*5ee0*/  FFMA.FTZ R6, R54, c[0x0][0x23c], -R2 ;  /* 0x00008f0036067a23 */ /* 0x008fe40000010802 */
[----:B------:R2:W-:Y:S01]  /*5ef0*/  MUFU.EX2 R208, R4 ;  /* 0x0000000400d07308 */ /* 0x0005e20000000800 */
[----:B-1----:R-:W-:-:S07]  /*5f00*/  FFMA.FTZ R0, R126, c[0x0][0x23c], -R8 ;  /* 0x00008f007e007a23 */ /* 0x002fce0000010808 */
[----:B------:R4:W1:Y:S01]  /*5f10*/  MUFU.EX2 R151, R6 ;  /* 0x0000000600977308 */ /* 0x0008620000000800 */
[----:B--2---:R-:W-:-:S07]  /*5f20*/  FFMA.FTZ R4, R55, c[0x0][0x23c], -R2 ;  /* 0x00008f0037047a23 */ /* 0x004fce0000010802 */
[----:B------:R2:W-:Y:S01]  /*5f30*/  MUFU.EX2 R169, R0 ;  /* 0x0000000000a97308 */ /* 0x0005e20000000800 */
[----:B----4-:R-:W-:-:S07]  /*5f40*/  F2FP.PACK_AB R6, R213, R166 ;  /* 0x000000a6d506723e */ /* 0x010fce00000000ff */
        /* <DEDUP_REMOVED lines=61> */
[----:B------:R-:W3:Y:S06]  /*6320*/  LDSM.16.MT88.4 R32, [R205+0x12800] ;  /* 0x01280000cd20783b */ /* 0x000eec0000004200 */
[----:B------:R-:W-:-:S02]  /*6330*/  F2FP.PACK_AB R4, R200, R176 ;  /* 0x000000b0c804723e */ /* 0x000fc400000000ff */
[----:B------:R-:W-:Y:S02]  /*6340*/  F2FP.PACK_AB R5, R177, R167 ;  /* 0x000000a7b105723e */ /* 0x000fe400000000ff */
[----:B------:R-:W-:Y:S02]  /*6350*/  F2FP.PACK_AB R6, R147, R169 ;  /* 0x000000a99306723e */ /* 0x000fe400000000ff */
[----:B----4-:R-:W-:-:S07]  /*6360*/  F2FP.PACK_AB R7, R179, R9 ;  /* 0x00000009b307723e */ /* 0x010fce00000000ff */
[C---:B-1----:R-:W-:Y:S07]  /*6370*/  HMMA.16816.F32 R188, R4.reuse, R28, R92 ;  /* 0x0000001c04bc723c */ /* 0x042fee000000185c */
[----:B------:R-:W-:Y:S01]  /*6380*/  MOV R94, R200 ;  /* 0x000000c8005e7202 */ /* 0x000fe20000000f00 */
[C---:B------:R-:W-:Y:S01]  /*6390*/  HMMA.16816.F32 R20, R4.reuse, R30, R108 ;  /* 0x0000001e0414723c */ /* 0x040fe2000000186c */
[----:B------:R-:W1:Y:S07]  /*63a0*/  LDSM.16.MT88.4 R28, [R207+0x12800] ;  /* 0x01280000cf1c783b */ /* 0x000e6e0000004200 */
[C---:B------:R-:W-:Y:S08]  /*63b0*/  HMMA.16816.F32 R108, R4.reuse, R12, R56 ;  /* 0x0000000c046c723c */ /* 0x040ff00000001838 */
[----:B------:R-:W-:Y:S01]  /*63c0*/  MOV R145, R190 ;  /* 0x000000be00917202 */ /* 0x000fe20000000f00 */
[----:B------:R-:W-:Y:S01]  /*63d0*/  IMAD.MOV.U32 R0, RZ, RZ, R188 ;  /* 0x000000ffff007224 */ /* 0x000fe200078e00bc */
[----:B------:R-:W-:Y:S01]  /*63e0*/  MOV R95, R189 ;  /* 0x000000bd005f7202 */ /* 0x000fe20000000f00 */
[----:B------:R-:W-:Y:S01]  /*63f0*/  IMAD.MOV.U32 R144, RZ, RZ, R191 ;  /* 0x000000ffff907224 */ /* 0x000fe200078e00bf */
[C---:B------:R-:W-:Y:S01]  /*6400*/  HMMA.16816.F32 R236, R4.reuse, R14, R68 ;  /* 0x0000000e04ec723c */ /* 0x040fe20000001844 */
[----:B------:R-:W-:Y:S03]  /*6410*/  LDSM.16.MT88.4 R12, [R205+0x14800] ;  /* 0x01480000cd0c783b */ /* 0x000fe60000004200 */
[----:B------:R-:W-:Y:S01]  /*6420*/  MOV R190, R21 ;  /* 0x0000001500be7202 */ /* 0x000fe20000000f00 */
[----:B------:R-:W-:Y:S01]  /*6430*/  IMAD.MOV.U32 R189, RZ, RZ, R22 ;  /* 0x000000ffffbd7224 */ /* 0x000fe200078e0016 */
[----:B------:R-:W-:Y:S01]  /*6440*/  MOV R188, R23 ;  /* 0x0000001700bc7202 */ /* 0x000fe20000000f00 */
[----:B------:R-:W-:Y:S01]  /*6450*/  IMAD.MOV.U32 R146, RZ, RZ, R20 ;  /* 0x000000ffff927224 */ /* 0x000fe200078e0014 */
[C---:B--2---:R-:W-:Y:S08]  /*6460*/  HMMA.16816.F32 R192, R4.reuse, R24, R84 ;  /* 0x0000001804c0723c */ /* 0x044ff00000001854 */
[C---:B------:R-:W-:Y:S08]  /*6470*/  HMMA.16816.F32 R20, R4.reuse, R16, R88 ;  /* 0x000000100414723c */ /* 0x040ff00000001858 */
[C---:B------:R-:W-:Y:S08]  /*6480*/  HMMA.16816.F32 R16, R4.reuse, R18, R72 ;  /* 0x000000120410723c */ /* 0x040ff00000001848 */
[C---:B------:R-:W-:Y:S01]  /*6490*/  HMMA.16816.F32 R232, R4.reuse, R26, R64 ;  /* 0x0000001a04e8723c */ /* 0x040fe20000001840 */
[----:B------:R-:W-:Y:S07]  /*64a0*/  LDSM.16.MT88.4 R24, [R207+0x14800] ;  /* 0x01480000cf18783b */ /* 0x000fee0000004200 */
[----:B------:R-:W-:Y:S01]  /*64b0*/  MOV R91, R22 ;  /* 0x00000016005b7202 */ /* 0x000fe20000000f00 */
[----:B------:R-:W-:Y:S01]  /*64c0*/  IMAD.MOV.U32 R90, RZ, RZ, R23 ;  /* 0x000000ffff5a7224 */ /* 0x000fe200078e0017 */
[----:B------:R-:W-:Y:S01]  /*64d0*/  MOV R89, R21 ;  /* 0x0000001500597202 */ /* 0x000fe20000000f00 */
[----:B------:R-:W-:Y:S01]  /*64e0*/  IMAD.MOV.U32 R88, RZ, RZ, R20 ;  /* 0x000000ffff587224 */ /* 0x000fe200078e0014 */
[C---:B---3--:R-:W-:Y:S01]  /*64f0*/  HMMA.16816.F32 R244, R4.reuse, R32, R116 ;  /* 0x0000002004f4723c */ /* 0x048fe20000001874 */
[----:B------:R-:W2:Y:S03]  /*6500*/  LDSM.16.MT88.4 R20, [R206+0x12800] ;  /* 0x01280000ce14783b */ /* 0x000ea60000004200 */
[----:B------:R-:W-:Y:S01]  /*6510*/  MOV R191, R16 ;  /* 0x0000001000bf7202 */ /* 0x000fe20000000f00 */
[----:B------:R-:W-:Y:S01]  /*6520*/  IMAD.MOV.U32 R75, RZ, RZ, R17 ;  /* 0x000000ffff4b7224 */ /* 0x000fe200078e0011 */
[----:B------:R-:W-:Y:S01]  /*6530*/  MOV R74, R18 ;  /* 0x00000012004a7202 */ /* 0x000fe20000000f00 */
[----:B------:R-:W-:Y:S01]  /*6540*/  IMAD.MOV.U32 R73, RZ, RZ, R19 ;  /* 0x000000ffff497224 */ /* 0x000fe200078e0013 */
[C---:B------:R-:W-:Y:S01]  /*6550*/  HMMA.16816.F32 R56, R4.reuse, R34, R104 ;  /* 0x000000220438723c */ /* 0x040fe20000001868 */
[----:B------:R-:W3:Y:S01]  /*6560*/  LDSM.16.MT88.4 R16, [R204+0x14800] ;  /* 0x01480000cc10783b */ /* 0x000ee20000004200 */
[----:B------:R-:W-:Y:S01]  /*6570*/  MOV R119, R167 ;  /* 0x000000a700777202 */ /* 0x000fe20000000f00 */
[----:B------:R-:W-:Y:S01]  /*6580*/  IMAD.MOV.U32 R118, RZ, RZ, R176 ;  /* 0x000000ffff767224 */ /* 0x000fe200078e00b0 */
[----:B------:R-:W-:Y:S01]  /*6590*/  MOV R117, R177 ;  /* 0x000000b100757202 */ /* 0x000fe20000000f00 */
[----:B------:R-:W4:Y:S02]  /*65a0*/  LDSM.16.MT88.4 R32, [R206+0x14800] ;  /* 0x01480000ce20783b */ /* 0x000f240000004200 */
[----:B------:R-:W-:Y:S01]  /*65b0*/  IMAD.MOV.U32 R107, RZ, RZ, R191 ;  /* 0x000000ffff6b7224 */ /* 0x000fe200078e00bf */
[----:B------:R-:W-:Y:S01]  /*65c0*/  HMMA.16816.F32 R120, R4, R36, R120 ;  /* 0x000000240478723c */ /* 0x000fe20000001878 */
[----:B------:R-:W-:Y:S01]  /*65d0*/  MOV R104, R190 ;  /* 0x000000be00687202 */ /* 0x000fe20000000f00 */
[----:B------:R-:W-:Y:S01]  /*65e0*/  IMAD.MOV.U32 R105, RZ, RZ, R189 ;  /* 0x000000ffff697224 */ /* 0x000fe200078e00bd */
[----:B------:R-:W-:-:S05]  /*65f0*/  MOV R106, R188 ;  /* 0x000000bc006a7202 */ /* 0x000fca0000000f00 */
[C---:B-1----:R-:W-:Y:S07]  /*6600*/  HMMA.16816.F32 R240, R4.reuse, R28, R112 ;  /* 0x0000001c04f0723c */ /* 0x042fee0000001870 */
[----:B------:R-:W-:Y:S01]  /*6610*/  IMAD.MOV.U32 R112, RZ, RZ, R178 ;  /* 0x000000ffff707224 */ /* 0x000fe200078e00b2 */
[C---:B------:R-:W-:Y:S01]  /*6620*/  HMMA.16816.F32 R200, R4.reuse, R30, R100 ;  /* 0x0000001e04c8723c */ /* 0x040fe20000001864 */
[----:B------:R-:W-:Y:S01]  /*6630*/  MOV R113, R91 ;  /* 0x0000005b00717202 */ /* 0x000fe20000000f00 */
[----:B------:R-:W-:Y:S01]  /*6640*/  IMAD.MOV.U32 R114, RZ, RZ, R90 ;  /* 0x000000ffff727224 */ /* 0x000fe200078e005a */
[----:B------:R-:W-:Y:S01]  /*6650*/  LDSM.16.MT88.4 R28, [R204+0x16800] ;  /* 0x01680000cc1c783b */ /* 0x000fe20000004200 */
[----:B------:R-:W-:Y:S01]  /*6660*/  IMAD.MOV.U32 R115, RZ, RZ, R146 ;  /* 0x000000ffff737224 */ /* 0x000fe200078e0092 */
[----:B------:R-:W-:Y:S01]  /*6670*/  MOV R86, R56 ;  /* 0x0000003800567202 */ /* 0x000fe20000000f00 */
[----:B------:R-:W-:Y:S01]  /*6680*/  IMAD.MOV.U32 R85, RZ, RZ, R57 ;  /* 0x000000ffff557224 */ /* 0x000fe200078e0039 */
[----:B------:R-:W-:Y:S01]  /*6690*/  MOV R103, R89 ;  /* 0x0000005900677202 */ /* 0x000fe20000000f00 */
[----:B------:R-:W-:Y:S01]  /*66a0*/  IMAD.MOV.U32 R93, RZ, RZ, R121 ;  /* 0x000000ffff5d7224 */ /* 0x000fe200078e0079 */
[C---:B--2---:R-:W-:Y:S01]  /*66b0*/  HMMA.16816.F32 R188, R4.reuse, R20, R80 ;  /* 0x0000001404bc723c */ /* 0x044fe20000001850 */
[----:B------:R-:W-:Y:S01]  /*66c0*/  MOV R72, R120 ;  /* 0x0000007800487202 */ /* 0x000fe20000000f00 */
[----:B------:R-:W-:Y:S01]  /*66d0*/  IMAD.MOV.U32 R120, RZ, RZ, R166 ;  /* 0x000000ffff787224 */ /* 0x000fe200078e00a6 */
[----:B------:R-:W-:Y:S01]  /*66e0*/  MOV R92, R122 ;  /* 0x0000007a005c7202 */ /* 0x000fe20000000f00 */
[----:B------:R-:W-:Y:S01]  /*66f0*/  IMAD.MOV.U32 R122, RZ, RZ, R164 ;  /* 0x000000ffff7a7224 */ /* 0x000fe200078e00a4 */
[----:B------:R-:W-:Y:S01]  /*6700*/  MOV R121, R165 ;  /* 0x000000a500797202 */ /* 0x000fe20000000f00 */
[----:B------:R-:W-:Y:S01]  /*6710*/  IMAD.MOV.U32 R87, RZ, RZ, R123 ;  /* 0x000000ffff577224 */ /* 0x000fe200078e007b */
[----:B------:R-:W-:Y:S01]  /*6720*/  MOV R20, R0 ;  /* 0x0000000000147202 */ /* 0x000fe20000000f00 */
[----:B------:R-:W-:Y:S01]  /*6730*/  FFMA.FTZ R0, R171, c[0x0][0x23c], -R8 ;  /* 0x00008f00ab007a23 */ /* 0x000fe20000010808 */
[C---:B---3--:R-:W-:Y:S01]  /*6740*/  HMMA.16816.F32 R164, R4.reuse, R16, R76 ;  /* 0x0000001004a4723c */ /* 0x048fe2000000184c */
[----:B------:R-:W-:Y:S01]  /*6750*/  MOV R123, R179 ;  /* 0x000000b3007b7202 */ /* 0x000fe20000000f00 */
[----:B------:R-:W-:Y:S01]  /*6760*/  IMAD.MOV.U32 R102, RZ, RZ, R88 ;  /* 0x000000ffff667224 */ /* 0x000fe200078e0058 */
[----:B------:R1:W2:Y:S01]  /*6770*/  MUFU.EX2 R17, R0 ;  /* 0x0000000000117308 */ /* 0x0002a20000000800 */
[----:B------:R-:W-:Y:S01]  /*6780*/  IMAD.MOV.U32 R100, RZ, RZ, R145 ;  /* 0x000000ffff647224 */ /* 0x000fe200078e0091 */
[----:B------:R-:W-:Y:S01]  /*6790*/  MOV R101, R144 ;  /* 0x0000009000657202 */ /* 0x000fe20000000f00 */
[----:B------:R-:W-:Y:S01]  /*67a0*/  IMAD.MOV.U32 R21, RZ, RZ, R95 ;  /* 0x000000ffff157224 */ /* 0x000fe200078e005f */
[----:B------:R-:W-:Y:S01]  /*67b0*/  MOV R84, R58 ;  /* 0x0000003a00547202 */ /* 0x000fe20000000f00 */
[----:B------:R-:W-:Y:S01]  /*67c0*/  HMMA.16816.F32 R176, R4, R22, R96 ;  /* 0x0000001604b0723c */ /* 0x000fe20000001860 */
[----:B------:R-:W-:Y:S01]  /*67d0*/  IMAD.MOV.U32 R116, RZ, RZ, R59 ;  /* 0x000000ffff747224 */ /* 0x000fe200078e003b */
[----:B------:R-:W-:-:S06]  /*67e0*/  MOV R95, R147 ;  /* 0x00000093005f7202 */ /* 0x000fcc0000000f00 */
[----:B------:R-:W-:Y:S01]  /*67f0*/  HMMA.16816.F32 R96, R4, R12, R52 ;  /* 0x0000000c0460723c */ /* 0x000fe20000001834 */
[----:B-1----:R-:W-:-:S07]  /*6800*/  FFMA.FTZ R0, R149, c[0x0][0x23c], -R8 ;  /* 0x00008f0095007a23 */ /* 0x002fce0000010808 */
[C---:B------:R-:W-:Y:S01]  /*6810*/  HMMA.16816.F32 R88, R4.reuse, R14, R48 ;  /* 0x0000000e0458723c */ /* 0x040fe20000001830 */
[----:B------:R-:W1:Y:S07]  /*6820*/  LDSM.16.MT88.4 R12, [R205+0x16800] ;  /* 0x01680000cd0c783b */ /* 0x000e6e0000004200 */
[C---:B------:R-:W-:Y:S08]  /*6830*/  HMMA.16816.F32 R76, R4.reuse, R24, R44 ;  /* 0x00000018044c723c */ /* 0x040ff0000000182c */
[C---:B------:R-:W-:Y:S01]  /*6840*/  HMMA.16816.F32 R80, R4.reuse, R26, R128 ;  /* 0x0000001a0450723c */ /* 0x040fe20000001880 */
[----:B------:R-:W3:Y:S06]  /*6850*/  LDSM.16.MT88.4 R24, [R207+0x16800] ;  /* 0x01680000cf18783b */ /* 0x000eec0000004200 */
[----:B------:R-:W-:Y:S01]  /*6860*/  IMAD.MOV.U32 R128, RZ, RZ, R100 ;  /* 0x000000ffff807224 */ /* 0x000fe200078e0064 */
[C---:B----4-:R-:W-:Y:S01]  /*6870*/  HMMA.16816.F32 R68, R4.reuse, R32, R136 ;  /* 0x000000200444723c */ /* 0x050fe20000001888 */
[----:B------:R4:W-:Y:S01]  /*6880*/  MUFU.EX2 R137, R0 ;  /* 0x0000000000897308 */ /* 0x0009e20000000800 */
[----:B------:R-:W-:Y:S01]  /*6890*/  MOV R129, R101 ;  /* 0x0000006500817202 */ /* 0x000fe20000000f00 */
[----:B------:R-:W-:Y:S01]  /*68a0*/  IMAD.MOV.U32 R100, RZ, RZ, R102 ;  /* 0x000000ffff647224 */ /* 0x000fe200078e0066 */
[----:B------:R-:W-:Y:S01]  /*68b0*/  MOV R101, R103 ;  /* 0x0000006700657202 */ /* 0x000fe20000000f00 */
[----:B------:R-:W-:Y:S01]  /*68c0*/  IMAD.MOV.U32 R102, RZ, RZ, R113 ;  /* 0x000000ffff667224 */ /* 0x000fe200078e0071 */
[----:B------:R-:W-:Y:S01]  /*68d0*/  MOV R103, R114 ;  /* 0x0000007200677202 */ /* 0x000fe20000000f00 */
[----:B------:R-:W-:Y:S01]  /*68e0*/  IMAD.MOV.U32 R138, RZ, RZ, R20 ;  /* 0x000000ffff8a7224 */ /* 0x000fe200078e0014 */
[C---:B------:R-:W-:Y:S01]  /*68f0*/  HMMA.16816.F32 R64, R4.reuse, R34, R40 ;  /* 0x000000220440723c */ /* 0x040fe20000001828 */
[----:B------:R-:W3:Y:S01]  /*6900*/  LDSM.16.MT88.4 R32, [R206+0x16800] ;  /* 0x01680000ce20783b */ /* 0x000ee20000004200 */
[----:B------:R-:W-:Y:S01]  /*6910*/  IMAD.MOV.U32 R130, RZ, RZ, R115 ;  /* 0x000000ffff827224 */ /* 0x000fe200078e0073 */
[----:B------:R-:W-:Y:S01]  /*6920*/  MOV R131, R104 ;  /* 0x0000006800837202 */ /* 0x000fe20000000f00 */
[----:B------:R-:W-:Y:S01]  /*6930*/  IMAD.MOV.U32 R113, RZ, RZ, R105 ;  /* 0x000000ffff717224 */ /* 0x000fe200078e0069 */
[----:B------:R-:W-:Y:S01]  /*6940*/  MOV R139, R21 ;  /* 0x00000015008b7202 */ /* 0x000fe20000000f00 */
[----:B------:R-:W-:Y:S01]  /*6950*/  IMAD.MOV.U32 R104, RZ, RZ, R107 ;  /* 0x000000ffff687224 */ /* 0x000fe200078e006b */
[----:B------:R-:W-:Y:S01]  /*6960*/  MOV R114, R106 ;  /* 0x0000006a00727202 */ /* 0x000fe20000000f00 */
[C---:B------:R-:W-:Y:S01]  /*6970*/  HMMA.16816.F32 R132, R4.reuse, R38, R132 ;  /* 0x000000260484723c */ /* 0x040fe20000001884 */
[----:B----4-:R-:W-:Y:S01]  /*6980*/  FFMA.FTZ R0, R150, c[0x0][0x23c], -R8 ;  /* 0x00008f0096007a23 */ /* 0x010fe20000010808 */
[----:B------:R-:W4:Y:S01]  /*6990*/  LDSM.16.MT88.4 R36, [R204+0x11000] ;  /* 0x01100000cc24783b */ /* 0x000f220000004200 */
[----:B------:R-:W-:Y:S01]  /*69a0*/  IMAD.MOV.U32 R115, RZ, RZ, R72 ;  /* 0x000000ffff737224 */ /* 0x000fe200078e0048 */
[----:B------:R-:W-:Y:S01]  /*69b0*/  MOV R105, R75 ;  /* 0x0000004b00697202 */ /* 0x000fe20000000f00 */
[----:B------:R3:W3:Y:S01]  /*69c0*/  MUFU.EX2 R22, R0 ;  /* 0x0000000000167308 */ /* 0x0006e20000000800 */
[----:B------:R-:W-:Y:S01]  /*69d0*/  IMAD.MOV.U32 R106, RZ, RZ, R74 ;  /* 0x000000ffff6a7224 */ /* 0x000fe200078e004a */
[----:B------:R-:W-:Y:S01]  /*69e0*/  MOV R107, R73 ;  /* 0x00000049006b7202 */ /* 0x000fe20000000f00 */
[----:B-1----:R-:W-:Y:S01]  /*69f0*/  HMMA.16816.F32 R48, R4, R14, R160 ;  /* 0x0000000e0430723c */ /* 0x002fe200000018a0 */
[----:B------:R-:W-:Y:S01]  /*6a00*/  IMAD.MOV.U32 R43, RZ, RZ, R130 ;  /* 0x000000ffff2b7224 */ /* 0x000fe200078e0082 */
[----:B------:R-:W-:Y:S01]  /*6a10*/  MOV R149, R131 ;  /* 0x0000008300957202 */ /* 0x000fe20000000f00 */
[----:B------:R-:W-:Y:S01]  /*6a20*/  IMAD.MOV.U32 R136, RZ, RZ, R113 ;  /* 0x000000ffff887224 */ /* 0x000fe200078e0071 */
[----:B------:R-:W-:Y:S01]  /*6a30*/  MOV R131, R95 ;  /* 0x0000005f00837202 */ /* 0x000fe20000000f00 */
[----:B------:R-:W-:-:S02]  /*6a40*/  IMAD.MOV.U32 R130, RZ, RZ, R94 ;  /* 0x000000ffff827224 */ /* 0x000fc400078e005e */
[----:B--2---:R-:W-:Y:S01]  /*6a50*/  MOV R161, R17 ;  /* 0x0000001100a17202 */ /* 0x004fe20000000f00 */
[C---:B------:R-:W-:Y:S01]  /*6a60*/  HMMA.16816.F32 R56, R4.reuse, R28, R140 ;  /* 0x0000001c0438723c */ /* 0x040fe2000000188c */
[----:B------:R-:W-:Y:S02]  /*6a70*/  IMAD.MOV.U32 R113, RZ, RZ, R86 ;  /* 0x000000ffff717224 */ /* 0x000fe400078e0056 */
[----:B------:R-:W-:Y:S02]  /*6a80*/  IMAD.MOV.U32 R150, RZ, RZ, R119 ;  /* 0x000000ffff967224 */ /* 0x000fe400078e0077 */
[----:B---3--:R-:W-:Y:S02]  /*6a90*/  FFMA.FTZ R0, R170, c[0x0][0x23c], -R8 ;  /* 0x00008f00aa007a23 */ /* 0x008fe40000010808 */
[----:B------:R-:W-:Y:S01]  /*6aa0*/  IMAD.MOV.U32 R140, RZ, RZ, R138 ;  /* 0x000000ffff8c7224 */ /* 0x000fe200078e008a */
[C---:B------:R-:W-:Y:S01]  /*6ab0*/  HMMA.16816.F32 R44, R4.reuse, R24, R172 ;  /* 0x00000018042c723c */ /* 0x040fe200000018ac */
[----:B------:R1:W2:Y:S01]  /*6ac0*/  MUFU.EX2 R23, R0 ;  /* 0x0000000000177308 */ /* 0x0002a20000000800 */
[----:B------:R-:W-:Y:S01]  /*6ad0*/  MOV R141, R139 ;  /* 0x0000008b008d7202 */ /* 0x000fe20000000f00 */
[----:B------:R-:W-:Y:S01]  /*6ae0*/  IMAD.MOV.U32 R142, RZ, RZ, R128 ;  /* 0x000000ffff8e7224 */ /* 0x000fe200078e0080 */
[----:B------:R-:W-:Y:S01]  /*6af0*/  MOV R143, R129 ;  /* 0x00000081008f7202 */ /* 0x000fe20000000f00 */
[----:B------:R-:W-:Y:S01]  /*6b00*/  IMAD.MOV.U32 R138, RZ, RZ, R115 ;  /* 0x000000ffff8a7224 */ /* 0x000fe200078e0073 */
[----:B------:R-:W-:Y:S01]  /*6b10*/  MOV R139, R93 ;  /* 0x0000005d008b7202 */ /* 0x000fe20000000f00 */
[----:B------:R-:W-:Y:S01]  /*6b20*/  IMAD.MOV.U32 R172, RZ, RZ, R22 ;  /* 0x000000ffffac7224 */ /* 0x000fe200078e0016 */
[C---:B------:R-:W-:Y:S01]  /*6b30*/  HMMA.16816.F32 R72, R4.reuse, R26, R180 ;  /* 0x0000001a0448723c */ /* 0x040fe200000018b4 */
[----:B------:R-:W-:Y:S01]  /*6b40*/  IMAD.MOV.U32 R128, RZ, RZ, R92 ;  /* 0x000000ffff807224 */ /* 0x000fe200078e005c */
[----:B------:R-:W-:Y:S01]  /*6b50*/  MOV R129, R87 ;  /* 0x0000005700817202 */ /* 0x000fe20000000f00 */
[----:B------:R-:W-:Y:S01]  /*6b60*/  IMAD.MOV.U32 R115, RZ, RZ, R84 ;  /* 0x000000ffff737224 */ /* 0x000fe200078e0054 */
[----:B------:R-:W-:Y:S01]  /*6b70*/  MOV R24, R43 ;  /* 0x0000002b00187202 */ /* 0x000fe20000000f00 */
[----:B------:R-:W-:Y:S01]  /*6b80*/  IMAD.MOV.U32 R25, RZ, RZ, R149 ;  /* 0x000000ffff197224 */ /* 0x000fe200078e0095 */
[----:B------:R-:W-:Y:S01]  /*6b90*/  LDSM.16.MT88.4 R40, [R207+0x13000] ;  /* 0x01300000cf28783b */ /* 0x000fe20000004200 */
[----:B------:R-:W-:Y:S01]  /*6ba0*/  MOV R183, R137 ;  /* 0x0000008900b77202 */ /* 0x000fe20000000f00 */
[C---:B------:R-:W-:Y:S01]  /*6bb0*/  HMMA.16816.F32 R144, R4.reuse, R18, R60 ;  /* 0x000000120490723c */ /* 0x040fe2000000183c */
[----:B-1----:R-:W-:Y:S01]  /*6bc0*/  FFMA.FTZ R0, R187, c[0x0][0x23c], -R2 ;  /* 0x00008f00bb007a23 */ /* 0x002fe20000010802 */
[----:B--2---:R-:W-:Y:S01]  /*6bd0*/  MOV R173, R23 ;  /* 0x0000001700ad7202 */ /* 0x004fe20000000f00 */
[----:B------:R-:W-:Y:S01]  /*6be0*/  IMAD.MOV.U32 R187, RZ, RZ, R139 ;  /* 0x000000ffffbb7224 */ /* 0x000fe200078e008b */
[----:B------:R-:W-:Y:S01]  /*6bf0*/  MOV R137, R114 ;  /* 0x0000007200897202 */ /* 0x000fe20000000f00 */
[----:B------:R1:W2:Y:S01]  /*6c00*/  MUFU.EX2 R16, R0 ;  /* 0x0000000000107308 */ /* 0x0002a20000000800 */
        /* <DEDUP_REMOVED lines=9> */
[----:B------:R-:W-:Y:S01]  /*6ca0*/  LDSM.16.MT88.4 R20, [R207+0x11000] ;  /* 0x01100000cf14783b */ /* 0x000fe20000004200 */
[----:B------:R-:W-:Y:S01]  /*6cb0*/  HMMA.16816.F32 R52, R4, R12, R156 ;  /* 0x0000000c0434723c */ /* 0x000fe2000000189c */
[----:B-1----:R-:W-:-:S02]  /*6cc0*/  FFMA.FTZ R0, R184, c[0x0][0x23c], -R2 ;  /* 0x00008f00b8007a23 */ /* 0x002fc40000010802 */
[----:B------:R1:W5:Y:S01]  /*6cd0*/  LDL.LU R214, [R1+0x50] ;  /* 0x0000500001d67983 */ /* 0x0003620000300800 */
[----:B--2---:R-:W-:-:S04]  /*6ce0*/  IMAD.MOV.U32 R160, RZ, RZ, R16 ;  /* 0x000000ffffa07224 */ /* 0x004fc800078e0010 */
[----:B------:R-:W-:Y:S01]  /*6cf0*/  HMMA.16816.F32 R92, R4, R32, R196 ;  /* 0x00000020045c723c */ /* 0x000fe200000018c4 */
[----:B------:R-:W2:Y:S01]  /*6d00*/  MUFU.EX2 R184, R0 ;  /* 0x0000000000b87308 */ /* 0x000ea20000000800 */
[----:B------:R-:W-:Y:S01]  /*6d10*/  MOV R159, R138 ;  /* 0x0000008a009f7202 */ /* 0x000fe20000000f00 */
[----:B------:R-:W-:-:S05]  /*6d20*/  IMAD.MOV.U32 R138, RZ, RZ, R115 ;  /* 0x000000ffff8a7224 */ /* 0x000fca00078e0073 */
[----:B------:R-:W-:Y:S01]  /*6d30*/  HMMA.16816.F32 R84, R4, R34, R124 ;  /* 0x000000220454723c */ /* 0x000fe2000000187c */
[----:B------:R-:W-:Y:S01]  /*6d40*/  MOV R114, R213 ;  /* 0x000000d500727202 */ /* 0x000fe20000000f00 */
[----:B------:R-:W-:Y:S01]  /*6d50*/  IMAD.MOV.U32 R117, RZ, RZ, R210 ;  /* 0x000000ffff757224 */ /* 0x000fe200078e00d2 */
[----:B------:R1:W5:Y:S04]  /*6d60*/  LDL.LU R213, [R1+0x4c] ;  /* 0x00004c0001d57983 */ /* 0x0003680000300800 */
[----:B------:R-:W-:Y:S01]  /*6d70*/  F2FP.PACK_AB R4, R183, R161 ;  /* 0x000000a1b704723e */ /* 0x000fe200000000ff */
[----:B------:R-:W-:Y:S01]  /*6d80*/  IMAD.MOV.U32 R119, RZ, RZ, R208 ;  /* 0x000000ffff777224 */ /* 0x000fe200078e00d0 */
[----:B--2---:R-:W-:Y:S01]  /*6d90*/  F2FP.PACK_AB R5, R184, R160 ;  /* 0x000000a0b805723e */ /* 0x004fe200000000ff */
[----:B------:R-:W-:Y:S01]  /*6da0*/  FFMA.FTZ R0, R185, c[0x0][0x23c], -R2 ;  /* 0x00008f00b9007a23 */ /* 0x000fe20000010802 */
[----:B------:R-:W-:Y:S01]  /*6db0*/  F2FP.PACK_AB R6, R173, R172 ;  /* 0x000000acad06723e */ /* 0x000fe200000000ff */
[----:B------:R-:W-:Y:S01]  /*6dc0*/  IMAD.MOV.U32 R115, RZ, RZ, R212 ;  /* 0x000000ffff737224 */ /* 0x000fe200078e00d4 */
[----:B------:R-:W-:Y:S01]  /*6dd0*/  MOV R116, R211 ;  /* 0x000000d300747202 */ /* 0x000fe20000000f00 */
[----:B------:R2:W-:Y:S01]  /*6de0*/  MUFU.EX2 R171, R0 ;  /* 0x0000000000ab7308 */ /* 0x0005e20000000800 */
[----:B------:R1:W5:Y:S04]  /*6df0*/  LDL.LU R212, [R1+0x48] ;  /* 0x0000480001d47983 */ /* 0x0003680000300800 */
[----:B------:R1:W5:Y:S04]  /*6e00*/  LDL.LU R211, [R1+0x44] ;  /* 0x0000440001d37983 */ /* 0x0003680000300800 */
[----:B------:R1:W5:Y:S04]  /*6e10*/  LDL.LU R210, [R1+0x40] ;  /* 0x0000400001d27983 */ /* 0x0003680000300800 */
[----:B------:R-:W3:Y:S01]  /*6e20*/  LDSM.16.MT88.4 R28, [R205+0x11000] ;  /* 0x01100000cd1c783b */ /* 0x000ee20000004200 */
[----:B--2---:R-:W-:-:S03]  /*6e30*/  FFMA.FTZ R0, R186, c[0x0][0x23c], -R2 ;  /* 0x00008f00ba007a23 */ /* 0x004fc60000010802 */
[----:B------:R-:W2:Y:S01]  /*6e40*/  LDSM.16.MT88.4 R12, [R204+0x13000] ;  /* 0x01300000cc0c783b */ /* 0x000ea20000004200 */
[----:B------:R-:W1:Y:S03]  /*6e50*/  MUFU.EX2 R170, R0 ;  /* 0x0000000000aa7308 */ /* 0x000e660000000800 */
[----:B------:R-:W2:Y:S01]  /*6e60*/  LDSM.16.MT88.4 R16, [R206+0x11000] ;  /* 0x01100000ce10783b */ /* 0x000ea20000004200 */
[----:B------:R-:W-:-:S03]  /*6e70*/  MOV R197, R187 ;  /* 0x000000bb00c57202 */ /* 0x000fc60000000f00 */
[----:B------:R-:W-:Y:S01]  /*6e80*/  LDSM.16.MT88.4 R32, [R205+0x13000] ;  /* 0x01300000cd20783b */ /* 0x000fe20000004200 */
[----:B-1----:R-:W-:-:S07]  /*6e90*/  F2FP.PACK_AB R7, R170, R171 ;  /* 0x000000abaa07723e */ /* 0x002fce00000000ff */
[----:B----4-:R-:W-:Y:S07]  /*6ea0*/  HMMA.16816.F32 R152, R4, R36, R140 ;  /* 0x000000240498723c */ /* 0x010fee000000188c */
[----:B------:R-:W-:Y:S01]  /*6eb0*/  MOV R142, R118 ;  /* 0x00000076008e7202 */ /* 0x000fe20000000f00 */
[----:B------:R-:W-:Y:S01]  /*6ec0*/  IMAD.MOV.U32 R141, RZ, RZ, R129 ;  /* 0x000000ffff8d7224 */ /* 0x000fe200078e0081 */
[----:B------:R-:W-:Y:S01]  /*6ed0*/  MOV R140, R128 ;  /* 0x00000080008c7202 */ /* 0x000fe20000000f00 */
[----:B------:R-:W-:Y:S01]  /*6ee0*/  IMAD.MOV.U32 R129, RZ, RZ, R121 ;  /* 0x000000ffff817224 */ /* 0x000fe200078e0079 */
[----:B------:R-:W-:-:S02]  /*6ef0*/  MOV R118, R209 ;  /* 0x000000d100767202 */ /* 0x000fc40000000f00 */
[----:B------:R-:W-:Y:S01]  /*6f00*/  MOV R128, R120 ;  /* 0x0000007800807202 */ /* 0x000fe20000000f00 */
[----:B------:R1:W5:Y:S01]  /*6f10*/  LDL.LU R209, [R1+0x3c] ;  /* 0x00003c0001d17983 */ /* 0x0003620000300800 */
[----:B------:R-:W-:Y:S01]  /*6f20*/  MOV R143, R112 ;  /* 0x00000070008f7202 */ /* 0x000fe20000000f00 */
[----:B------:R-:W-:Y:S01]  /*6f30*/  IMAD.MOV.U32 R121, RZ, RZ, R168 ;  /* 0x000000ffff797224 */ /* 0x000fe200078e00a8 */
[----:B------:R-:W-:Y:S01]  /*6f40*/  MOV R120, R169 ;  /* 0x000000a900787202 */ /* 0x000fe20000000f00 */
[----:B------:R1:W5:Y:S01]  /*6f50*/  LDL.LU R208, [R1+0x38] ;  /* 0x0000380001d07983 */ /* 0x0003620000300800 */
[----:B------:R-:W-:Y:S02]  /*6f60*/  MOV R112, R122 ;  /* 0x0000007a00707202 */ /* 0x000fe40000000f00 */
[----:B------:R-:W-:Y:S01]  /*6f70*/  MOV R122, R151 ;  /* 0x00000097007a7202 */ /* 0x000fe20000000f00 */
[----:B------:R1:W5:Y:S04]  /*6f80*/  LDL.LU R169, [R1+0x34] ;  /* 0x0000340001a97983 */ /* 0x0003680000300800 */
[----:B------:R1:W5:Y:S04]  /*6f90*/  LDL.LU R168, [R1+0x30] ;  /* 0x0000300001a87983 */ /* 0x0003680000300800 */
[----:B------:R1:W5:Y:S01]  /*6fa0*/  LDL.LU R151, [R1+0x2c] ;  /* 0x00002c0001977983 */ /* 0x0003620000300800 */
[C---:B---3--:R-:W-:Y:S08]  /*6fb0*/  HMMA.16816.F32 R100, R4.reuse, R28, R100 ;  /* 0x0000001c0464723c */ /* 0x048ff00000001864 */
[----:B------:R-:W-:Y:S01]  /*6fc0*/  HMMA.16816.F32 R104, R4, R30, R104 ;  /* 0x0000001e0468723c */ /* 0x000fe20000001868 */
[----:B------:R-:W3:Y:S01]  /*6fd0*/  LDSM.16.MT88.4 R28, [R206+0x13000] ;  /* 0x01300000ce1c783b */ /* 0x000ee20000004200 */
[----:B------:R-:W-:Y:S01]  /*6fe0*/  IMAD.MOV.U32 R198, RZ, RZ, R140 ;  /* 0x000000ffffc67224 */ /* 0x000fe200078e008c */
[----:B------:R-:W-:Y:S01]  /*6ff0*/  MOV R185, R113 ;  /* 0x0000007100b97202 */ /* 0x000fe20000000f00 */
[----:B------:R-:W-:Y:S01]  /*7000*/  IMAD.MOV.U32 R186, RZ, RZ, R112 ;  /* 0x000000ffffba7224 */ /* 0x000fe200078e0070 */
[----:B------:R-:W-:Y:S01]  /*7010*/  MOV R187, R115 ;  /* 0x0000007300bb7202 */ /* 0x000fe20000000f00 */
[----:B------:R-:W-:-:S02]  /*7020*/  IMAD.MOV.U32 R140, RZ, RZ, R114 ;  /* 0x000000ffff8c7224 */ /* 0x000fc400078e0072 */
[----:B------:R-:W-:Y:S01]  /*7030*/  HMMA.16816.F32 R108, R4, R20, R108 ;  /* 0x00000014046c723c */ /* 0x000fe2000000186c */
[----:B------:R-:W-:Y:S01]  /*7040*/  IMAD.MOV.U32 R196, RZ, RZ, R159 ;  /* 0x000000ffffc47224 */ /* 0x000fe200078e009f */
[----:B------:R-:W-:-:S06]  /*7050*/  MOV R199, R141 ;  /* 0x0000008d00c77202 */ /* 0x000fcc0000000f00 */
[C---:B------:R-:W-:Y:S01]  /*7060*/  HMMA.16816.F32 R112, R4.reuse, R22, R236 ;  /* 0x000000160470723c */ /* 0x040fe200000018ec */
[----:B------:R-:W4:Y:S07]  /*7070*/  LDSM.16.MT88.4 R20, [R205+0x15000] ;  /* 0x01500000cd14783b */ /* 0x000f2e0000004200 */
[----:B------:R-:W-:Y:S01]  /*7080*/  HMMA.16816.F32 R36, R4, R38, R24 ;  /* 0x000000260424723c */ /* 0x000fe20000001818 */
[----:B------:R-:W1:Y:S01]  /*7090*/  LDSM.16.MT88.4 R24, [R204+0x15000] ;  /* 0x01500000cc18783b */ /* 0x000e620000004200 */
[----:B------:R-:W-:Y:S01]  /*70a0*/  IMAD.MOV.U32 R162, RZ, RZ, R142 ;  /* 0x000000ffffa27224 */ /* 0x000fe200078e008e */
[----:B------:R-:W-:Y:S01]  /*70b0*/  MOV R141, R129 ;  /* 0x00000081008d7202 */ /* 0x000fe20000000f00 */
[----:B------:R-:W-:Y:S01]  /*70c0*/  IMAD.MOV.U32 R142, RZ, RZ, R128 ;  /* 0x000000ffff8e7224 */ /* 0x000fe200078e0080 */
[----:B------:R-:W-:Y:S01]  /*70d0*/  MOV R175, R131 ;  /* 0x0000008300af7202 */ /* 0x000fe20000000f00 */
[----:B------:R-:W-:-:S02]  /*70e0*/  IMAD.MOV.U32 R174, RZ, RZ, R130 ;  /* 0x000000ffffae7224 */ /* 0x000fc400078e0082 */
[----:B--2---:R-:W-:Y:S01]  /*70f0*/  HMMA.16816.F32 R124, R4, R12, R196 ;  /* 0x0000000c047c723c */ /* 0x004fe200000018c4 */
[----:B------:R-:W-:Y:S01]  /*7100*/  MOV R163, R150 ;  /* 0x0000009600a37202 */ /* 0x000fe20000000f00 */
[----:B------:R-:W-:Y:S01]  /*7110*/  IMAD.MOV.U32 R159, RZ, RZ, R116 ;  /* 0x000000ffff9f7224 */ /* 0x000fe200078e0074 */
[----:B------:R-:W-:Y:S01]  /*7120*/  MOV R150, R117 ;  /* 0x0000007500967202 */ /* 0x000fe20000000f00 */
[----:B------:R-:W-:-:S04]  /*7130*/  IMAD.MOV.U32 R158, RZ, RZ, R118 ;  /* 0x000000ffff9e7224 */ /* 0x000fc800078e0076 */
[C---:B------:R-:W-:Y:S01]  /*7140*/  HMMA.16816.F32 R128, R4.reuse, R14, R132 ;  /* 0x0000000e0480723c */ /* 0x040fe20000001884 */
[----:B------:R-:W2:Y:S01]  /*7150*/  LDSM.16.MT88.4 R12, [R206+0x15000] ;  /* 0x01500000ce0c783b */ /* 0x000ea20000004200 */
[----:B------:R-:W-:Y:S01]  /*7160*/  MOV R157, R119 ;  /* 0x00000077009d7202 */ /* 0x000fe20000000f00 */
[----:B------:R-:W-:Y:S01]  /*7170*/  IMAD.MOV.U32 R156, RZ, RZ, R120 ;  /* 0x000000ffff9c7224 */ /* 0x000fe200078e0078 */
[----:B------:R-:W-:Y:S01]  /*7180*/  MOV R0, R121 ;  /* 0x0000007900007202 */ /* 0x000fe20000000f00 */
[----:B------:R-:W-:Y:S01]  /*7190*/  IMAD.MOV.U32 R182, RZ, RZ, R122 ;  /* 0x000000ffffb67224 */ /* 0x000fe200078e007a */
[----:B------:R-:W-:Y:S02]  /*71a0*/  MOV R181, R123 ;  /* 0x0000007b00b57202 */ /* 0x000fe40000000f00 */
[C---:B------:R-:W-:Y:S08]  /*71b0*/  HMMA.16816.F32 R116, R4.reuse, R16, R192 ;  /* 0x000000100474723c */ /* 0x040ff000000018c0 */
[C---:B------:R-:W-:Y:S01]  /*71c0*/  HMMA.16816.F32 R120, R4.reuse, R18, R232 ;  /* 0x000000120478723c */ /* 0x040fe200000018e8 */
[----:B------:R-:W1:Y:S07]  /*71d0*/  LDSM.16.MT88.4 R16, [R207+0x15000] ;  /* 0x01500000cf10783b */ /* 0x000e6e0000004200 */
[C---:B------:R-:W-:Y:S08]  /*71e0*/  HMMA.16816.F32 R232, R4.reuse, R42, R200 ;  /* 0x0000002a04e8723c */ /* 0x040ff000000018c8 */
[C---:B---3--:R-:W-:Y:S08]  /*71f0*/  HMMA.16816.F32 R236, R4.reuse, R28, R188 ;  /* 0x0000001c04ec723c */ /* 0x048ff000000018bc */
[C---:B------:R-:W-:Y:S01]  /*7200*/  HMMA.16816.F32 R200, R4.reuse, R30, R176 ;  /* 0x0000001e04c8723c */ /* 0x040fe200000018b0 */
[----:B------:R-:W3:Y:S07]  /*7210*/  LDSM.16.MT88.4 R28, [R205+0x17000] ;  /* 0x01700000cd1c783b */ /* 0x000eee0000004200 */
[C---:B------:R-:W-:Y:S07]  /*7220*/  HMMA.16816.F32 R132, R4.reuse, R32, R244 ;  /* 0x000000200484723c */ /* 0x040fee00000018f4 */
[----:B------:R-:W-:Y:S01]  /*7230*/  MOV R245, R0 ;  /* 0x0000000000f57202 */ /* 0x000fe20000000f00 */
[----:B------:R-:W-:Y:S01]  /*7240*/  FFMA.FTZ R0, R231, c[0x0][0x23c], -R8 ;  /* 0x00008f00e7007a23 */ /* 0x000fe20000010808 */
[----:B----4-:R-:W-:Y:S01]  /*7250*/  HMMA.16816.F32 R192, R4, R20, R96 ;  /* 0x0000001404c0723c */ /* 0x010fe20000001860 */
[----:B------:R-:W-:-:S06]  /*7260*/  IMAD.MOV.U32 R43, RZ, RZ, R181 ;  /* 0x000000ffff2b7224 */ /* 0x000fcc00078e00b5 */
[----:B------:R-:W-:Y:S01]  /*7270*/  IMAD.MOV.U32 R99, RZ, RZ, R150 ;  /* 0x000000ffff637224 */ /* 0x000fe200078e0096 */
[----:B-1----:R-:W-:Y:S01]  /*7280*/  HMMA.16816.F32 R196, R4, R24, R164 ;  /* 0x0000001804c4723c */ /* 0x002fe200000018a4 */
[----:B------:R1:W-:Y:S06]  /*7290*/  MUFU.EX2 R150, R0 ;  /* 0x0000000000967308 */ /* 0x0003ec0000000800 */
[----:B------:R-:W-:Y:S01]  /*72a0*/  IMAD.MOV.U32 R164, RZ, RZ, R160 ;  /* 0x000000ffffa47224 */ /* 0x000fe200078e00a0 */
[----:B------:R-:W-:Y:S01]  /*72b0*/  MOV R165, R161 ;  /* 0x000000a100a57202 */ /* 0x000fe20000000f00 */
[----:B------:R-:W-:Y:S01]  /*72c0*/  IMAD.MOV.U32 R166, RZ, RZ, R162 ;  /* 0x000000ffffa67224 */ /* 0x000fe200078e00a2 */
[----:B------:R-:W-:-:S02]  /*72d0*/  MOV R167, R163 ;  /* 0x000000a300a77202 */ /* 0x000fc40000000f00 */
[----:B------:R-:W-:Y:S01]  /*72e0*/  HMMA.16816.F32 R160, R4, R26, R144 ;  /* 0x0000001a04a0723c */ /* 0x000fe20000001890 */
[----:B-1----:R-:W-:-:S06]  /*72f0*/  FFMA.FTZ R0, R245, c[0x0][0x23c], -R8 ;  /* 0x00008f00f5007a23 */ /* 0x002fcc0000010808 */
[----:B------:R-:W-:Y:S01]  /*7300*/  MOV R145, R185 ;  /* 0x000000b900917202 */ /* 0x000fe20000000f00 */
[----:B------:R1:W-:Y:S01]  /*7310*/  MUFU.EX2 R245, R0 ;  /* 0x0000000000f57308 */ /* 0x0003e20000000800 */
[C---:B------:R-:W-:Y:S03]  /*7320*/  HMMA.16816.F32 R240, R4.reuse, R40, R240 ;  /* 0x0000002804f0723c */ /* 0x040fe600000018f0 */
        /* <DEDUP_REMOVED lines=8> */
[----:B--2---:R-:W-:Y:S01]  /*73b0*/  HMMA.16816.F32 R176, R4, R12, R68 ;  /* 0x0000000c04b0723c */ /* 0x004fe20000001844 */
[----:B-1----:R-:W-:Y:S01]  /*73c0*/  FFMA.FTZ R0, R99, c[0x0][0x23c], -R8 ;  /* 0x00008f0063007a23 */ /* 0x002fe20000010808 */
[----:B------:R-:W-:Y:S01]  /*73d0*/  MOV R42, R182 ;  /* 0x000000b6002a7202 */ /* 0x000fe20000000f00 */
[----:B------:R-:W-:-:S05]  /*73e0*/  IMAD.MOV.U32 R144, RZ, RZ, R186 ;  /* 0x000000ffff907224 */ /* 0x000fca00078e00ba */
[C---:B------:R-:W-:Y:S01]  /*73f0*/  HMMA.16816.F32 R172, R4.reuse, R14, R64 ;  /* 0x0000000e04ac723c */ /* 0x040fe20000001840 */
[----:B------:R1:W-:Y:S01]  /*7400*/  MUFU.EX2 R149, R0 ;  /* 0x0000000000957308 */ /* 0x0003e20000000800 */
[----:B------:R-:W2:Y:S01]  /*7410*/  LDSM.16.MT88.4 R12, [R206+0x17000] ;  /* 0x01700000ce0c783b */ /* 0x000ea20000004200 */
[----:B------:R-:W-:Y:S02]  /*7420*/  MOV R147, R187 ;  /* 0x000000bb00937202 */ /* 0x000fe40000000f00 */
[----:B------:R-:W-:Y:S01]  /*7430*/  MOV R99, R146 ;  /* 0x0000009200637202 */ /* 0x000fe20000000f00 */
[----:B------:R-:W-:Y:S02]  /*7440*/  IMAD.MOV.U32 R146, RZ, RZ, R42 ;  /* 0x000000ffff927224 */ /* 0x000fe400078e002a */
[----:B------:R-:W-:Y:S01]  /*7450*/  HMMA.16816.F32 R188, R4, R22, R88 ;  /* 0x0000001604bc723c */ /* 0x000fe20000001858 */
[----:B------:R-:W-:Y:S01]  /*7460*/  IMAD.MOV.U32 R42, RZ, RZ, R142 ;  /* 0x000000ffff2a7224 */ /* 0x000fe200078e008e */
[----:B------:R-:W-:Y:S01]  /*7470*/  LDSM.16.MT88.4 R20, [R207+0x17000] ;  /* 0x01700000cf14783b */ /* 0x000fe20000004200 */
[----:B------:R-:W-:-:S02]  /*7480*/  IMAD.MOV.U32 R246, RZ, RZ, R183 ;  /* 0x000000fffff67224 */ /* 0x000fc400078e00b7 */
[----:B------:R-:W-:-:S03]  /*7490*/  IMAD.MOV.U32 R97, RZ, RZ, R10 ;  /* 0x000000ffff617224 */ /* 0x000fc600078e000a */
[C---:B------:R-:W-:Y:S01]  /*74a0*/  HMMA.16816.F32 R136, R4.reuse, R34, R136 ;  /* 0x000000220488723c */ /* 0x040fe20000001888 */
[----:B-1----:R-:W-:Y:S01]  /*74b0*/  FFMA.FTZ R0, R11, c[0x0][0x23c], -R8 ;  /* 0x00008f000b007a23 */ /* 0x002fe20000010808 */
[----:B------:R-:W-:Y:S01]  /*74c0*/  MOV R88, R157 ;  /* 0x0000009d00587202 */ /* 0x000fe20000000f00 */
[----:B------:R-:W-:Y:S01]  /*74d0*/  IMAD.MOV.U32 R89, RZ, RZ, R158 ;  /* 0x000000ffff597224 */ /* 0x000fe200078e009e */
[----:B------:R-:W1:Y:S01]  /*74e0*/  LDSM.16.MT88.4 R32, [R204+0x17000] ;  /* 0x01700000cc20783b */ /* 0x000e620000004200 */
[----:B------:R4:W1:Y:S03]  /*74f0*/  MUFU.EX2 R11, R0 ;  /* 0x00000000000b7308 */ /* 0x0008660000000800 */
[C---:B------:R-:W-:Y:S01]  /*7500*/  HMMA.16816.F32 R184, R4.reuse, R16, R76 ;  /* 0x0000001004b8723c */ /* 0x040fe2000000184c */
[----:B------:R-:W-:Y:S01]  /*7510*/  MOV R90, R159 ;  /* 0x0000009f005a7202 */ /* 0x000fe20000000f00 */
[----:B------:R-:W-:Y:S05]  /*7520*/  LDSM.16.MT88.4 R64, [R204+0x13800] ;  /* 0x01380000cc40783b */ /* 0x000fea0000004200 */
[----:B------:R-:W-:Y:S01]  /*7530*/  MOV R79, R144 ;  /* 0x00000090004f7202 */ /* 0x000fe20000000f00 */
[----:B------:R-:W-:Y:S01]  /*7540*/  HMMA.16816.F32 R180, R4, R18, R80 ;  /* 0x0000001204b4723c */ /* 0x000fe20000001850 */
[----:B------:R-:W-:-:S02]  /*7550*/  IMAD.MOV.U32 R144, RZ, RZ, R156 ;  /* 0x000000ffff907224 */ /* 0x000fc400078e009c */
[----:B------:R-:W1:Y:S01]  /*7560*/  LDSM.16.MT88.4 R156, [R204+0x11800] ;  /* 0x01180000cc9c783b */ /* 0x000e620000004200 */
[----:B----4-:R-:W-:-:S03]  /*7570*/  FFMA.FTZ R0, R143, c[0x0][0x23c], -R2 ;  /* 0x00008f008f007a23 */ /* 0x010fc60000010802 */
[----:B------:R-:W-:Y:S01]  /*7580*/  MOV R81, R88 ;  /* 0x0000005800517202 */ /* 0x000fe20000000f00 */
[----:B------:R-:W-:Y:S01]  /*7590*/  IMAD.MOV.U32 R82, RZ, RZ, R89 ;  /* 0x000000ffff527224 */ /* 0x000fe200078e0059 */
[----:B------:R4:W-:Y:S01]  /*75a0*/  MUFU.EX2 R10, R0 ;  /* 0x00000000000a7308 */ /* 0x0009e20000000800 */
[----:B------:R-:W-:Y:S01]  /*75b0*/  IMAD.MOV.U32 R78, RZ, RZ, R42 ;  /* 0x000000ffff4e7224 */ /* 0x000fe200078e002a */
[----:B------:R-:W-:Y:S01]  /*75c0*/  MOV R89, R41 ;  /* 0x0000002900597202 */ /* 0x000fe20000000f00 */
[----:B------:R-:W-:Y:S01]  /*75d0*/  IMAD.MOV.U32 R88, RZ, RZ, R40 ;  /* 0x000000ffff587224 */ /* 0x000fe200078e0028 */
[----:B---3--:R-:W-:Y:S01]  /*75e0*/  HMMA.16816.F32 R16, R4, R28, R52 ;  /* 0x0000001c0410723c */ /* 0x008fe20000001834 */
[----:B------:R-:W-:Y:S01]  /*75f0*/  MOV R83, R90 ;  /* 0x0000005a00537202 */ /* 0x000fe20000000f00 */
[----:B------:R-:W-:-:S06]  /*7600*/  IMAD.MOV.U32 R90, RZ, RZ, R9 ;  /* 0x000000ffff5a7224 */ /* 0x000fcc00078e0009 */
[----:B------:R-:W-:Y:S01]  /*7610*/  HMMA.16816.F32 R28, R4, R30, R48 ;  /* 0x0000001e041c723c */ /* 0x000fe20000001830 */
[----:B------:R-:W-:Y:S01]  /*7620*/  LDSM.16.MT88.4 R48, [R207+0x11800] ;  /* 0x01180000cf30783b */ /* 0x000fe20000004200 */
[----:B----4-:R-:W-:Y:S01]  /*7630*/  FFMA.FTZ R0, R79, c[0x0][0x23c], -R2 ;  /* 0x00008f004f007a23 */ /* 0x010fe20000010802 */
[----:B------:R-:W-:Y:S02]  /*7640*/  MOV R79, R43 ;  /* 0x0000002b004f7202 */ /* 0x000fe40000000f00 */
[----:B------:R-:W3:Y:S01]  /*7650*/  LDSM.16.MT88.4 R40, [R205+0x11800] ;  /* 0x01180000cd28783b */ /* 0x000ee20000004200 */
[----:B------:R4:W-:Y:S01]  /*7660*/  MUFU.EX2 R9, R0 ;  /* 0x0000000000097308 */ /* 0x0009e20000000800 */
[----:B------:R-:W-:Y:S01]  /*7670*/  MOV R231, R99 ;  /* 0x0000006300e77202 */ /* 0x000fe20000000f00 */
[----:B------:R-:W-:Y:S01]  /*7680*/  IMAD.MOV.U32 R99, RZ, RZ, R246 ;  /* 0x000000ffff637224 */ /* 0x000fe200078e00f6 */
[----:B------:R-:W-:Y:S01]  /*7690*/  MOV R96, R141 ;  /* 0x0000008d00607202 */ /* 0x000fe20000000f00 */
[----:B------:R-:W-:-:S02]  /*76a0*/  IMAD.MOV.U32 R91, RZ, RZ, R140 ;  /* 0x000000ffff5b7224 */ /* 0x000fc400078e008c */
[--C-:B----4-:R-:W-:Y:S02]  /*76b0*/  FFMA.FTZ R0, R97, c[0x0][0x23c], -R2.reuse ;  /* 0x00008f0061007a23 */ /* 0x110fe40000010802 */
[----:B------:R-:W-:Y:S02]  /*76c0*/  FFMA.FTZ R2, R98, c[0x0][0x23c], -R2 ;  /* 0x00008f0062027a23 */ /* 0x000fe40000010802 */
[----:B------:R4:W-:Y:S08]  /*76d0*/  MUFU.EX2 R8, R0 ;  /* 0x0000000000087308 */ /* 0x0009f00000000800 */
[----:B------:R3:W3:Y:S01]  /*76e0*/  MUFU.EX2 R246, R2 ;  /* 0x0000000200f67308 */ /* 0x0006e20000000800 */
[----:B------:R-:W-:Y:S01]  /*76f0*/  IMAD.MOV.U32 R76, RZ, RZ, R91 ;  /* 0x000000ffff4c7224 */ /* 0x000fe200078e005b */
[----:B------:R-:W-:Y:S01]  /*7700*/  MOV R77, R96 ;  /* 0x00000060004d7202 */ /* 0x000fe20000000f00 */
[----:B------:R-:W-:Y:S01]  /*7710*/  IMAD.MOV.U32 R91, RZ, RZ, R164 ;  /* 0x000000ffff5b7224 */ /* 0x000fe200078e00a4 */
[----:B------:R-:W-:Y:S01]  /*7720*/  MOV R96, R165 ;  /* 0x000000a500607202 */ /* 0x000fe20000000f00 */
[----:B------:R-:W-:Y:S01]  /*7730*/  IMAD.MOV.U32 R97, RZ, RZ, R166 ;  /* 0x000000ffff617224 */ /* 0x000fe200078e00a6 */
[----:B------:R-:W-:-:S02]  /*7740*/  MOV R98, R167 ;  /* 0x000000a700627202 */ /* 0x000fc40000000f00 */
[----:B--2---:R-:W-:Y:S01]  /*7750*/  HMMA.16816.F32 R164, R4, R12, R92 ;  /* 0x0000000c04a4723c */ /* 0x004fe2000000185c */
[----:B----4-:R-:W-:Y:S01]  /*7760*/  IMAD.MOV.U32 R0, RZ, RZ, R146 ;  /* 0x000000ffff007224 */ /* 0x010fe200078e0092 */
[----:B-1----:R-:W-:-:S06]  /*7770*/  F2FP.PACK_AB R146, R11, R149 ;  /* 0x000000950b92723e */ /* 0x002fcc00000000ff */
[----:B------:R-:W-:Y:S01]  /*7780*/  HMMA.16816.F32 R12, R4, R14, R84 ;  /* 0x0000000e040c723c */ /* 0x000fe20000001854 */
[----:B---3--:R-:W-:Y:S02]  /*7790*/  MOV R2, R147 ;  /* 0x0000009300027202 */ /* 0x008fe40000000f00 */
[----:B------:R-:W-:-:S04]  /*77a0*/  F2FP.PACK_AB R147, R246, R8 ;  /* 0x00000008f693723e */ /* 0x000fc800000000ff */
[----:B------:R-:W-:Y:S02]  /*77b0*/  MOV R85, R144 ;  /* 0x0000009000557202 */ /* 0x000fe40000000f00 */
[----:B------:R-:W-:Y:S02]  /*77c0*/  MOV R84, R145 ;  /* 0x0000009100547202 */ /* 0x000fe40000000f00 */
[----:B------:R-:W-:Y:S02]  /*77d0*/  F2FP.PACK_AB R144, R245, R150 ;  /* 0x00000096f590723e */ /* 0x000fe400000000ff */
[----:B------:R-:W-:Y:S01]  /*77e0*/  F2FP.PACK_AB R145, R9, R10 ;  /* 0x0000000a0991723e */ /* 0x000fe200000000ff */
[C---:B------:R-:W-:Y:S01]  /*77f0*/  HMMA.16816.F32 R24, R4.reuse, R32, R56 ;  /* 0x000000200418723c */ /* 0x040fe20000001838 */
[----:B------:R-:W-:Y:S01]  /*7800*/  MOV R95, R83 ;  /* 0x00000053005f7202 */ /* 0x000fe20000000f00 */
[----:B------:R-:W-:Y:S01]  /*7810*/  IMAD.MOV.U32 R86, RZ, RZ, R90 ;  /* 0x000000ffff567224 */ /* 0x000fe200078e005a */
[----:B------:R-:W-:Y:S01]  /*7820*/  MOV R87, R89 ;  /* 0x0000005900577202 */ /* 0x000fe20000000f00 */
[----:B------:R-:W-:Y:S04]  /*7830*/  LDSM.16.MT88.4 R56, [R206+0x11800] ;  /* 0x01180000ce38783b */ /* 0x000fe80000004200 */
[C---:B------:R-:W-:Y:S08]  /*7840*/  HMMA.16816.F32 R140, R4.reuse, R20, R44 ;  /* 0x00000014048c723c */ /* 0x040ff0000000182c */
[C---:B------:R-:W-:Y:S08]  /*7850*/  HMMA.16816.F32 R32, R4.reuse, R34, R60 ;  /* 0x000000220420723c */ /* 0x040ff0000000183c */
[----:B------:R-:W-:Y:S01]  /*7860*/  HMMA.16816.F32 R20, R4, R22, R72 ;  /* 0x000000160414723c */ /* 0x000fe20000001848 */
[----:B------:R-:W-:Y:S06]  /*7870*/  LDSM.16.MT88.4 R72, [R205+0x13800] ;  /* 0x01380000cd48783b */ /* 0x000fec0000004200 */
[----:B------:R-:W-:Y:S01]  /*7880*/  MOV R7, R81 ;  /* 0x0000005100077202 */ /* 0x000fe20000000f00 */
[----:B------:R-:W-:Y:S01]  /*7890*/  IMAD.MOV.U32 R6, RZ, RZ, R82 ;  /* 0x000000ffff067224 */ /* 0x000fe200078e0052 */
[----:B------:R-:W-:Y:S01]  /*78a0*/  HMMA.16816.F32 R152, R144, R156, R152 ;  /* 0x0000009c9098723c */ /* 0x000fe20000001898 */
[----:B------:R-:W1:Y:S01]  /*78b0*/  LDSM.16.MT88.4 R80, [R207+0x13800] ;  /* 0x01380000cf50783b */ /* 0x000e620000004200 */
[----:B------:R-:W-:-:S06]  /*78c0*/  IMAD.MOV.U32 R4, RZ, RZ, R88 ;  /* 0x000000ffff047224 */ /* 0x000fcc00078e0058 */
[C---:B------:R-:W-:Y:S08]  /*78d0*/  HMMA.16816.F32 R156, R144.reuse, R158, R36 ;  /* 0x0000009e909c723c */ /* 0x040ff00000001824 */
[C---:B------:R-:W-:Y:S07]  /*78e0*/  HMMA.16816.F32 R36, R144.reuse, R40, R100 ;  /* 0x000000289024723c */ /* 0x040fee0000001864 */
[----:B------:R-:W-:Y:S01]  /*78f0*/  MOV R100, R91 ;  /* 0x0000005b00647202 */ /* 0x000fe20000000f00 */
[----:B------:R-:W-:Y:S01]  /*7900*/  HMMA.16816.F32 R44, R144, R48, R108 ;  /* 0x00000030902c723c */ /* 0x000fe2000000186c */
[----:B------:R-:W2:Y:S01]  /*7910*/  LDSM.16.MT88.4 R88, [R206+0x13800] ;  /* 0x01380000ce58783b */ /* 0x000ea20000004200 */
[----:B------:R-:W-:Y:S01]  /*7920*/  IMAD.MOV.U32 R101, RZ, RZ, R96 ;  /* 0x000000ffff657224 */ /* 0x000fe200078e0060 */
[----:B------:R-:W-:-:S02]  /*7930*/  MOV R102, R97 ;  /* 0x0000006100667202 */ /* 0x000fc40000000f00 */
[----:B------:R-:W-:Y:S02]  /*7940*/  MOV R103, R98 ;  /* 0x0000006200677202 */ /* 0x000fe40000000f00 */
[----:B------:R-:W-:Y:S02]  /*7950*/  IMAD.MOV.U32 R111, RZ, RZ, R99 ;  /* 0x000000ffff6f7224 */ /* 0x000fe400078e0063 */
[----:B------:R-:W3:Y:S01]  /*7960*/  LDSM.16.MT88.4 R96, [R204+0x15800] ;  /* 0x01580000cc60783b */ /* 0x000ee20000004200 */
[----:B------:R-:W-:Y:S01]  /*7970*/  IMAD.MOV.U32 R94, RZ, RZ, R76 ;  /* 0x000000ffff5e7224 */ /* 0x000fe200078e004c */
[----:B------:R-:W-:Y:S01]  /*7980*/  MOV R93, R77 ;  /* 0x0000004d005d7202 */ /* 0x000fe20000000f00 */
[----:B------:R-:W-:Y:S01]  /*7990*/  IMAD.MOV.U32 R92, RZ, RZ, R78 ;  /* 0x000000ffff5c7224 */ /* 0x000fe200078e004e */
[----:B------:R-:W-:Y:S02]  /*79a0*/  MOV R5, R79 ;  /* 0x0000004f00057202 */ /* 0x000fe40000000f00 */
[C---:B-1----:R-:W-:Y:S07]  /*79b0*/  HMMA.16816.F32 R76, R144.reuse, R80, R240 ;  /* 0x00000050904c723c */ /* 0x042fee00000018f0 */
[----:B------:R-:W-:Y:S01]  /*79c0*/  MOV R240, R84 ;  /* 0x0000005400f07202 */ /* 0x000fe20000000f00 */
[----:B------:R-:W-:Y:S07]  /*79d0*/  HMMA.16816.F32 R80, R144, R82, R232 ;  /* 0x000000529050723c */ /* 0x000fee00000018e8 */
[----:B------:R-:W-:Y:S01]  /*79e0*/  MOV R232, R85 ;  /* 0x0000005500e87202 */ /* 0x000fe20000000f00 */
[----:B------:R-:W-:Y:S01]  /*79f0*/  IMAD.MOV.U32 R233, RZ, RZ, R86 ;  /* 0x000000ffffe97224 */ /* 0x000fe200078e0056 */
[----:B------:R-:W-:-:S02]  /*7a00*/  MOV R235, R87 ;  /* 0x0000005700eb7202 */ /* 0x000fc40000000f00 */
[C---:B--2---:R-:W-:Y:S08]  /*7a10*/  HMMA.16816.F32 R84, R144.reuse, R88, R236 ;  /* 0x000000589054723c */ /* 0x044ff000000018ec */
[----:B------:R-:W-:Y:S07]  /*7a20*/  HMMA.16816.F32 R88, R144, R90, R200 ;  /* 0x0000005a9058723c */ /* 0x000fee00000018c8 */
[----:B------:R-:W-:Y:S01]  /*7a30*/  IMAD.MOV.U32 R200, RZ, RZ, R92 ;  /* 0x000000ffffc87224 */ /* 0x000fe200078e005c */
[----:B------:R-:W-:Y:S01]  /*7a40*/  MOV R201, R93 ;  /* 0x0000005d00c97202 */ /* 0x000fe20000000f00 */
[----:B------:R-:W-:Y:S01]  /*7a50*/  IMAD.MOV.U32 R203, RZ, RZ, R95 ;  /* 0x000000ffffcb7224 */ /* 0x000fe200078e005f */
[----:B------:R-:W-:-:S02]  /*7a60*/  MOV R202, R94 ;  /* 0x0000005e00ca7202 */ /* 0x000fc40000000f00 */
[----:B---3--:R-:W-:Y:S07]  /*7a70*/  HMMA.16816.F32 R92, R144, R96, R196 ;  /* 0x00000060905c723c */ /* 0x008fee00000018c4 */
[----:B------:R-:W-:Y:S02]  /*7a80*/  MOV R198, R6 ;  /* 0x0000000600c67202 */ /* 0x000fe40000000f00 */
[----:B------:R-:W-:-:S03]  /*7a90*/  MOV R199, R7 ;  /* 0x0000000700c77202 */ /* 0x000fc60000000f00 */
[----:B------:R-:W-:Y:S02]  /*7aa0*/  FADD.FTZ R2, R2, R198 ;  /* 0x000000c602027221 */ /* 0x000fe40000010000 */
[----:B------:R-:W-:Y:S02]  /*7ab0*/  FADD.FTZ R0, R0, R199 ;  /* 0x000000c700007221 */ /* 0x000fe40000010000 */
[----:B------:R-:W-:Y:S02]  /*7ac0*/  FADD.FTZ R2, R200, R2 ;  /* 0x00000002c8027221 */ /* 0x000fe40000010000 */
[----:B------:R-:W-:Y:S01]  /*7ad0*/  FADD.FTZ R0, R201, R0 ;  /* 0x00000000c9007221 */ /* 0x000fe20000010000 */
[----:B------:R-:W-:Y:S01]  /*7ae0*/  MOV R236, R102 ;  /* 0x0000006600ec7202 */ /* 0x000fe20000000f00 */
[----:B------:R-:W-:Y:S01]  /*7af0*/  IMAD.MOV.U32 R237, RZ, RZ, R103 ;  /* 0x000000ffffed7224 */ /* 0x000fe200078e0067 */
[----:B------:R-:W-:Y:S01]  /*7b00*/  HMMA.16816.F32 R52, R144, R56, R116 ;  /* 0x000000389034723c */ /* 0x000fe20000001874 */
[----:B------:R-:W-:-:S02]  /*7b10*/  FADD.FTZ R2, R202, R2 ;  /* 0x00000002ca027221 */ /* 0x000fc40000010000 */
[----:B------:R-:W-:Y:S01]  /*7b20*/  FADD.FTZ R0, R203, R0 ;  /* 0x00000000cb007221 */ /* 0x000fe20000010000 */
[----:B------:R-:W-:Y:S01]  /*7b30*/  MOV R238, R4 ;  /* 0x0000000400ee7202 */ /* 0x000fe20000000f00 */
[----:B------:R-:W-:Y:S01]  /*7b40*/  FADD.FTZ R2, R236, R2 ;  /* 0x00000002ec027221 */ /* 0x000fe20000010000 */
[----:B------:R-:W-:Y:S02]  /*7b50*/  MOV R239, R5 ;  /* 0x0000000500ef7202 */ /* 0x000fe40000000f00 */
[----:B------:R-:W-:Y:S01]  /*7b60*/  HMMA.16816.F32 R60, R144, R64, R124 ;  /* 0x00000040903c723c */ /* 0x000fe2000000187c */
[----:B------:R-:W-:Y:S01]  /*7b70*/  LDSM.16.MT88.4 R4, [R206+0x17800] ;  /* 0x01780000ce04783b */ /* 0x000fe20000004200 */
[----:B------:R-:W-:-:S06]  /*7b80*/  FADD.FTZ R0, R237, R0 ;  /* 0x00000000ed007221 */ /* 0x000fcc0000010000 */
[----:B------:R-:W-:Y:S01]  /*7b90*/  HMMA.16816.F32 R68, R144, R72, R132 ;  /* 0x000000489044723c */ /* 0x000fe20000001884 */
[----:B------:R-:W-:-:S07]  /*7ba0*/  FADD.FTZ R2, R238, R2 ;  /* 0x00000002ee027221 */ /* 0x000fce0000010000 */
[----:B------:R-:W-:Y:S01]  /*7bb0*/  HMMA.16816.F32 R40, R144, R42, R104 ;  /* 0x0000002a9028723c */ /* 0x000fe20000001868 */
[----:B------:R-:W1:Y:S01]  /*7bc0*/  LDSM.16.MT88.4 R104, [R205+0x15800] ;  /* 0x01580000cd68783b */ /* 0x000e620000004200 */
[----:B------:R-:W-:-:S06]  /*7bd0*/  FADD.FTZ R0, R239, R0 ;  /* 0x00000000ef007221 */ /* 0x000fcc0000010000 */
[C---:B------:R-:W-:Y:S01]  /*7be0*/  HMMA.16816.F32 R48, R144.reuse, R50, R112 ;  /* 0x000000329030723c */ /* 0x040fe20000001870 */
[----:B------:R-:W2:Y:S07]  /*7bf0*/  LDSM.16.MT88.4 R112, [R207+0x15800] ;  /* 0x01580000cf70783b */ /* 0x000eae0000004200 */
[C---:B------:R-:W-:Y:S01]  /*7c00*/  HMMA.16816.F32 R56, R144.reuse, R58, R120 ;  /* 0x0000003a9038723c */ /* 0x040fe20000001878 */
[----:B------:R-:W3:Y:S07]  /*7c10*/  LDSM.16.MT88.4 R120, [R206+0x15800] ;  /* 0x01580000ce78783b */ /* 0x000eee0000004200 */
[C---:B------:R-:W-:Y:S01]  /*7c20*/  HMMA.16816.F32 R64, R144.reuse, R66, R128 ;  /* 0x000000429040723c */ /* 0x040fe20000001880 */
[----:B------:R-:W4:Y:S07]  /*7c30*/  LDSM.16.MT88.4 R128, [R204+0x17800] ;  /* 0x01780000cc80783b */ /* 0x000f2e0000004200 */
[C---:B------:R-:W-:Y:S01]  /*7c40*/  HMMA.16816.F32 R72, R144.reuse, R74, R136 ;  /* 0x0000004a9048723c */ /* 0x040fe20000001888 */
[----:B------:R-:W1:Y:S07]  /*7c50*/  LDSM.16.MT88.4 R136, [R205+0x17800] ;  /* 0x01780000cd88783b */ /* 0x000e6e0000004200 */
[----:B------:R-:W-:Y:S01]  /*7c60*/  HMMA.16816.F32 R96, R144, R98, R160 ;  /* 0x000000629060723c */ /* 0x000fe200000018a0 */
[----:B------:R-:W2:Y:S01]  /*7c70*/  LDSM.16.MT88.4 R160, [R207+0x17800] ;  /* 0x01780000cfa0783b */ /* 0x000ea20000004200 */
[----:B------:R-:W-:-:S02]  /*7c80*/  FADD.FTZ R2, R232, R2 ;  /* 0x00000002e8027221 */ /* 0x000fc40000010000 */
[----:B------:R-:W-:Y:S01]  /*7c90*/  FADD.FTZ R0, R233, R0 ;  /* 0x00000000e9007221 */ /* 0x000fe20000010000 */
[----:B------:R-:W-:Y:S01]  /*7ca0*/  MOV R242, R100 ;  /* 0x0000006400f27202 */ /* 0x000fe20000000f00 */
[----:B------:R-:W-:Y:S02]  /*7cb0*/  IMAD.MOV.U32 R241, RZ, RZ, R101 ;  /* 0x000000fffff17224 */ /* 0x000fe400078e0065 */
[----:B------:R-:W-:Y:S02]  /*7cc0*/  FADD.FTZ R2, R235, R2 ;  /* 0x00000002eb027221 */ /* 0x000fe40000010000 */
[----:B------:R-:W-:Y:S01]  /*7cd0*/  FADD.FTZ R0, R240, R0 ;  /* 0x00000000f0007221 */ /* 0x000fe20000010000 */
[----:B------:R-:W-:Y:S01]  /*7ce0*/  MOV R243, R111 ;  /* 0x0000006f00f37202 */ /* 0x000fe20000000f00 */
[----:B------:R-:W-:Y:S02]  /*7cf0*/  FADD.FTZ R2, R241, R2 ;  /* 0x00000002f1027221 */ /* 0x000fe40000010000 */
        /* <DEDUP_REMOVED lines=10> */
[----:B------:R-:W-:Y:S01]  /*7da0*/  FADD.FTZ R0, R9, R0 ;  /* 0x0000000009007221 */ /* 0x000fe20000010000 */
[----:B-1----:R-:W-:Y:S01]  /*7db0*/  HMMA.16816.F32 R100, R144, R104, R192 ;  /* 0x000000689064723c */ /* 0x002fe200000018c0 */
[----:B------:R-:W-:Y:S02]  /*7dc0*/  FADD.FTZ R245, R149, R245 ;  /* 0x000000f595f57221 */ /* 0x000fe40000010000 */
[----:B------:R-:W-:-:S05]  /*7dd0*/  FADD.FTZ R0, R8, R0 ;  /* 0x0000000008007221 */ /* 0x000fca0000010000 */
[----:B--2---:R-:W-:Y:S01]  /*7de0*/  HMMA.16816.F32 R108, R144, R112, R184 ;  /* 0x00000070906c723c */ /* 0x004fe200000018b8 */
[----:B------:R-:W-:Y:S02]  /*7df0*/  FADD.FTZ R245, R11, R245 ;  /* 0x000000f50bf57221 */ /* 0x000fe40000010000 */
[----:B------:R-:W-:-:S05]  /*7e00*/  FADD.FTZ R246, R246, R0 ;  /* 0x00000000f6f67221 */ /* 0x000fca0000010000 */
[C---:B---3--:R-:W-:Y:S08]  /*7e10*/  HMMA.16816.F32 R116, R144.reuse, R120, R176 ;  /* 0x000000789074723c */ /* 0x048ff000000018b0 */
        /* <DEDUP_REMOVED lines=12> */
[----:B------:R-:W2:Y:S01]  /*7ee0*/  LDL.LU R247, [R1+0x28] ;  /* 0x0000280001f77983 */ /* 0x000ea20000300800 */
[--C-:B------:R-:W-:Y:S01]  /*7ef0*/  SHF.R.S32.HI R5, RZ, 0x1f, R248.reuse ;  /* 0x0000001fff057819 */ /* 0x100fe200000114f8 */
[----:B------:R-:W-:Y:S01]  /*7f00*/  IMAD.U32 R6, RZ, RZ, UR8 ;  /* 0x00000008ff067e24 */ /* 0x000fe2000f8e00ff */
[----:B------:R-:W-:Y:S01]  /*7f10*/  ULDC.64 UR6, c[0x0][0x1a0] ;  /* 0x0000680000067ab9 */ /* 0x000fe20000000a00 */
[----:B------:R-:W3:Y:S01]  /*7f20*/  LDL R241, [R1] ;  /* 0x0000000001f17983 */ /* 0x000ee20000100800 */
[----:B------:R-:W-:-:S02]  /*7f30*/  IMAD.MOV.U32 R4, RZ, RZ, R248 ;  /* 0x000000ffff047224 */ /* 0x000fc400078e00f8 */
[----:B------:R-:W-:Y:S01]  /*7f40*/  IMAD.U32 R0, RZ, RZ, UR8 ;  /* 0x00000008ff007e24 */ /* 0x000fe2000f8e00ff */
[----:B------:R-:W4:Y:S01]  /*7f50*/  LDL R231, [R1+0x4] ;  /* 0x0000040001e77983 */ /* 0x000f220000100800 */
[--C-:B------:R-:W-:Y:S01]  /*7f60*/  IMAD.WIDE.U32 R6, R6, c[0x0][0x1b0], R4.reuse ;  /* 0x00006c0006067a25 */ /* 0x100fe200078e0004 */
[----:B------:R-:W-:Y:S02]  /*7f70*/  UIADD3 UR8, UR15, 0x3f, URZ ;  /* 0x0000003f0f087890 */ /* 0x000fe4000fffe03f */
[----:B------:R-:W1:Y:S01]  /*7f80*/  S2R R244, SR_TID.X ;  /* 0x0000000000f47919 */ /* 0x000e620000002100 */
[----:B------:R-:W-:Y:S01]  /*7f90*/  IMAD.WIDE.U32 R4, R0, c[0x0][0x1b8], R4 ;  /* 0x00006e0000047a25 */ /* 0x000fe200078e0004 */
[----:B------:R-:W-:Y:S01]  /*7fa0*/  IADD3 R243, P1, R6, UR12, RZ ;  /* 0x0000000c06f37c10 */ /* 0x000fe2000ff3e0ff */
[----:B------:R-:W-:Y:S02]  /*7fb0*/  USHF.R.S32.HI UR9, URZ, 0x1f, UR8 ;  /* 0x0000001f3f097899 */ /* 0x000fe40008011408 */
[----:B------:R-:W-:Y:S01]  /*7fc0*/  IMAD.U32 R2, RZ, RZ, UR10 ;  /* 0x0000000aff027e24 */ /* 0x000fe2000f8e00ff */
[----:B------:R-:W-:Y:S01]  /*7fd0*/  IADD3 R233, P0, R4, UR24, RZ ;  /* 0x0000001804e97c10 */ /* 0x000fe2000ff1e0ff */
[----:B------:R-:W-:Y:S01]  /*7fe0*/  IMAD.U32 R0, RZ, RZ, UR21 ;  /* 0x00000015ff007e24 */ /* 0x000fe2000f8e00ff */
[----:B-----5:R-:W-:Y:S01]  /*7ff0*/  SHF.R.S32.HI R235, RZ, 0x1f, R168 ;  /* 0x0000001fffeb7819 */ /* 0x020fe200000114a8 */
[----:B------:R-:W-:Y:S01]  /*8000*/  ULEA.HI UR9, UR9, UR8, URZ, 0x6 ;  /* 0x0000000809097291 */ /* 0x000fe2000f8f303f */
[----:B------:R-:W-:Y:S01]  /*8010*/  IADD3.X R2, R2, UR25, R7, P1, !PT ;  /* 0x0000001902027c10 */ /* 0x000fe20008ffe407 */
[----:B------:R-:W-:Y:S01]  /*8020*/  IMAD.MOV.U32 R150, RZ, RZ, R3 ;  /* 0x000000ffff967224 */ /* 0x000fe200078e0003 */
[----:B------:R-:W-:Y:S01]  /*8030*/  IADD3.X R4, R0, UR26, R5, P0, !PT ;  /* 0x0000001a00047c10 */ /* 0x000fe200087fe405 */
[----:B------:R-:W-:Y:S01]  /*8040*/  IMAD.U32 R0, RZ, RZ, UR15 ;  /* 0x0000000fff007e24 */ /* 0x000fe2000f8e00ff */
[C---:B------:R-:W-:Y:S01]  /*8050*/  LEA R242, P0, R233.reuse, c[0x0][0x170], 0x1 ;  /* 0x00005c00e9f27a11 */ /* 0x040fe200078008ff */
[----:B------:R-:W-:Y:S01]  /*8060*/  IMAD.MOV.U32 R149, RZ, RZ, R148 ;  /* 0x000000ffff957224 */ /* 0x000fe200078e0094 */
[----:B------:R-:W-:Y:S01]  /*8070*/  IADD3 R240, P2, R168, 0x10, RZ ;  /* 0x00000010a8f07810 */ /* 0x000fe20007f5e0ff */
[----:B------:R-:W-:Y:S01]  /*8080*/  IMAD.MOV.U32 R234, RZ, RZ, R168 ;  /* 0x000000ffffea7224 */ /* 0x000fe200078e00a8 */
[----:B------:R-:W-:Y:S01]  /*8090*/  LEA.HI.X R233, R233, c[0x0][0x174], R4, 0x1, P0 ;  /* 0x00005d00e9e97a11 */ /* 0x000fe200000f0c04 */
[----:B------:R-:W-:-:S02]  /*80a0*/  USHF.L.U64.HI UR5, UR6, 0x4, UR7 ;  /* 0x0000000406057899 */ /* 0x000fc40008010207 */
[----:B------:R-:W-:Y:S01]  /*80b0*/  UMOV UR20, URZ ;  /* 0x0000003f00147c82 */ /* 0x000fe20008000000 */
[----:B-1----:R-:W-:Y:S01]  /*80c0*/  LOP3.LUT R8, R244, 0x3, RZ, 0xc0, !PT ;  /* 0x00000003f4087812 */ /* 0x002fe200078ec0ff */
[----:B------:R-:W-:Y:S01]  /*80d0*/  USHF.L.U32 UR10, UR6, 0x4, URZ ;  /* 0x00000004060a7899 */ /* 0x000fe2000800063f */
[C---:B------:R-:W-:Y:S01]  /*80e0*/  LEA R244, P1, R243.reuse, c[0x0][0x168], 0x1 ;  /* 0x00005a00f3f47a11 */ /* 0x040fe200078208ff */
[----:B------:R-:W-:Y:S01]  /*80f0*/  ULEA.HI.SX32 UR12, UR9, 0xfffffffe, 0x1a ;  /* 0xfffffffe090c7891 */ /* 0x000fe2000f8fd23f */
[C---:B------:R-:W-:Y:S01]  /*8100*/  IADD3 R236, P0, R168.reuse, 0x30, RZ ;  /* 0x00000030a8ec7810 */ /* 0x040fe20007f1e0ff */
[----:B------:R-:W-:Y:S01]  /*8110*/  ULEA.HI.SX32 UR14, UR9, 0xfffffffd, 0x1a ;  /* 0xfffffffd090e7891 */ /* 0x000fe2000f8fd23f */
[----:B------:R-:W-:Y:S02]  /*8120*/  LEA.HI.X R243, R243, c[0x0][0x16c], R2, 0x1, P1 ;  /* 0x00005b00f3f37a11 */ /* 0x000fe400008f0c02 */
[----:B------:R-:W-:Y:S01]  /*8130*/  IADD3 R238, P1, R168, 0x20, RZ ;  /* 0x00000020a8ee7810 */ /* 0x000fe20007f3e0ff */
[----:B------:R-:W-:Y:S01]  /*8140*/  IMAD.X R237, RZ, RZ, R235, P0 ;  /* 0x000000ffffed7224 */ /* 0x000fe200000e06eb */
[----:B------:R-:W-:-:S02]  /*8150*/  ISETP.GE.AND P6, PT, R248, c[0x0][0x220], PT ;  /* 0x00008800f8007a0c */ /* 0x000fc40003fc6270 */
[----:B------:R-:W-:Y:S01]  /*8160*/  ISETP.GE.AND P4, PT, R252, c[0x0][0x220], PT ;  /* 0x00008800fc007a0c */ /* 0x000fe20003f86270 */
[----:B------:R-:W-:Y:S02]  /*8170*/  IMAD.X R239, RZ, RZ, R235, P1 ;  /* 0x000000ffffef7224 */ /* 0x000fe400008e06eb */
[----:B--2---:R-:W-:Y:S01]  /*8180*/  IMAD R8, R8, -0x2, R247 ;  /* 0xfffffffe08087824 */ /* 0x004fe200078e02f7 */
[----:B---3--:R-:W-:Y:S01]  /*8190*/  ISETP.GE.AND P5, PT, R241, c[0x0][0x220], PT ;  /* 0x00008800f1007a0c */ /* 0x008fe20003fa6270 */
[----:B------:R-:W-:-:S03]  /*81a0*/  IMAD.X R241, RZ, RZ, R235, P2 ;  /* 0x000000fffff17224 */ /* 0x000fc600010e06eb */
[----:B------:R-:W-:Y:S02]  /*81b0*/  IADD3 R247, R0, -UR16, R8 ;  /* 0x8000001000f77c10 */ /* 0x000fe4000fffe008 */
[----:B----4-:R-:W-:Y:S01]  /*81c0*/  ISETP.GE.AND P3, PT, R231, c[0x0][0x220], PT ;  /* 0x00008800e7007a0c */ /* 0x010fe20003f66270 */
[----:B------:R-:W-:Y:S05]  /*81d0*/  BRA `(.L_x_113) ;  /* 0x000006d000007947 */ /* 0x000fea0003800000 */
.L_x_115:
        /* <DEDUP_REMOVED lines=109> */
.L_x_113:
[----:B------:R-:W2:Y:S01]  /*88b0*/  LDL.64 R16, [R1+0x8] ;  /* 0x0000080001107983 */ /* 0x000ea20000100a00 */
[----:B------:R-:W-:Y:S01]  /*88c0*/  UIADD3 UR18, UR12, -UR20, URZ ;  /* 0x800000140c127290 */ /* 0x000fe2000fffe03f */
[----:B------:R-:W-:Y:S04]  /*88d0*/  DEPBAR.LE SB0, 0x0 ;  /* 0x000080000000791a */ /* 0x000fe80000000000 */
[----:B------:R-:W3:Y:S01]  /*88e0*/  LDL R14, [R1+0x18] ;  /* 0x00001800010e7983 */ /* 0x000ee20000100800 */
[----:B------:R-:W-:Y:S01]  /*88f0*/  IMAD.U32 R8, RZ, RZ, UR18 ;  /* 0x00000012ff087e24 */ /* 0x000fe2000f8e00ff */
[----:B------:R-:W-:Y:S01]  /*8900*/  USHF.R.S32.HI UR8, URZ, 0x1f, UR18 ;  /* 0x0000001f3f087899 */ /* 0x000fe20008011412 */
[----:B------:R-:W-:Y:S01]  /*8910*/  IMAD.U32 R6, RZ, RZ, UR18 ;  /* 0x00000012ff067e24 */ /* 0x000fe2000f8e00ff */
[----:B------:R-:W-:Y:S01]  /*8920*/  UIMAD.WIDE.U32 UR24, UR18, UR6, URZ ;  /* 0x00000006121872a5 */ /* 0x000fe2000f8e003f */
[----:B------:R-:W-:Y:S01]  /*8930*/  IMAD.U32 R2, RZ, RZ, UR18 ;  /* 0x00000012ff027e24 */ /* 0x000fe2000f8e00ff */
[----:B------:R-:W-:Y:S01]  /*8940*/  UIMAD UR8, UR8, UR6, URZ ;  /* 0x00000006080872a4 */ /* 0x000fe2000f8e023f */
[----:B------:R-:W-:Y:S01]  /*8950*/  IMAD.U32 R0, RZ, RZ, UR18 ;  /* 0x00000012ff007e24 */ /* 0x000fe2000f8e00ff */
[----:B------:R-:W-:Y:S01]  /*8960*/  LEA R8, P2, R8, R234, 0x6 ;  /* 0x000000ea08087211 */ /* 0x000fe200078430ff */
[----:B------:R-:W-:Y:S01]  /*8970*/  BAR.SYNC.DEFER_BLOCKING 0x0 ;  /* 0x0000000000007b1d */ /* 0x000fe20000010000 */
[----:B------:R-:W-:Y:S01]  /*8980*/  LEA R6, P1, R6, R240, 0x6 ;  /* 0x000000f006067211 */ /* 0x000fe200078230ff */
[----:B------:R-:W-:Y:S01]  /*8990*/  UIMAD UR8, UR18, UR7, UR8 ;  /* 0x00000007120872a4 */ /* 0x000fe2000f8e0208 */
[----:B------:R-:W-:Y:S01]  /*89a0*/  LEA.HI.X.SX32 R9, R2, R235, 0x6, P2 ;  /* 0x000000eb02097211 */ /* 0x000fe200010f36ff */
[----:B------:R-:W-:Y:S01]  /*89b0*/  IMAD.U32 R10, RZ, RZ, UR24 ;  /* 0x00000018ff0a7e24 */ /* 0x000fe2000f8e00ff */
[----:B------:R-:W-:Y:S01]  /*89c0*/  LEA.HI.X.SX32 R7, R0, R241, 0x6, P1 ;  /* 0x000000f100077211 */ /* 0x000fe200008f36ff */
[----:B------:R-:W-:Y:S01]  /*89d0*/  UIADD3 UR8, UR25, UR8, URZ ;  /* 0x0000000819087290 */ /* 0x000fe2000fffe03f */
[----:B------:R-:W-:Y:S02]  /*89e0*/  IMAD.U32 R3, RZ, RZ, UR18 ;  /* 0x00000012ff037e24 */ /* 0x000fe4000f8e00ff */
[----:B------:R-:W-:Y:S02]  /*89f0*/  IMAD R0, R9, c[0x0][0x1a0], RZ ;  /* 0x0000680009007a24 */ /* 0x000fe400078e02ff */
[----:B------:R-:W-:Y:S01]  /*8a00*/  IMAD R7, R7, c[0x0][0x1a0], RZ ;  /* 0x0000680007077a24 */ /* 0x000fe200078e02ff */
[----:B------:R-:W-:Y:S01]  /*8a10*/  LEA R2, P1, R3, R236, 0x6 ;  /* 0x000000ec03027211 */ /* 0x000fe200078230ff */
[----:B------:R-:W-:Y:S02]  /*8a20*/  IMAD.U32 R11, RZ, RZ, UR25 ;  /* 0x00000019ff0b7e24 */ /* 0x000fe4000f8e00ff */
[----:B------:R-:W-:Y:S02]  /*8a30*/  IMAD.U32 R13, RZ, RZ, UR18 ;  /* 0x00000012ff0d7e24 */ /* 0x000fe4000f8e00ff */
[C---:B------:R-:W-:Y:S02]  /*8a40*/  IMAD R0, R8.reuse, c[0x0][0x1a4], R0 ;  /* 0x0000690008007a24 */ /* 0x040fe400078e0200 */
[----:B------:R-:W-:Y:S01]  /*8a50*/  IMAD.WIDE.U32 R18, R8, c[0x0][0x1a0], RZ ;  /* 0x0000680008127a25 */ /* 0x000fe200078e00ff */
[----:B------:R-:W-:Y:S03]  /*8a60*/  LEA.HI.X.SX32 R3, R13, R237, 0x6, P1 ;  /* 0x000000ed0d037211 */ /* 0x000fe600008f36ff */
[----:B------:R-:W-:Y:S01]  /*8a70*/  IMAD R7, R6, c[0x0][0x1a4], R7 ;  /* 0x0000690006077a24 */ /* 0x000fe200078e0207 */
[----:B------:R-:W-:Y:S01]  /*8a80*/  @P6 STS.128 [R230+0x10000], RZ ;  /* 0x010000ffe6006388 */ /* 0x000fe20000000c00 */
[----:B------:R-:W-:Y:S01]  /*8a90*/  IMAD.U32 R12, RZ, RZ, UR8 ;  /* 0x00000008ff0c7e24 */ /* 0x000fe2000f8e00ff */
[----:B------:R-:W-:Y:S01]  /*8aa0*/  UIADD3 UR8, UR14, -UR20, URZ ;  /* 0x800000140e087290 */ /* 0x000fe2000fffe03f */
[----:B------:R-:W-:Y:S02]  /*8ab0*/  IMAD.IADD R0, R19, 0x1, R0 ;  /* 0x0000000113007824 */ /* 0x000fe400078e0200 */
[----:B------:R-:W-:Y:S02]  /*8ac0*/  IMAD.U32 R4, RZ, RZ, UR18 ;  /* 0x00000012ff047e24 */ /* 0x000fe4000f8e00ff */
[----:B------:R-:W-:Y:S02]  /*8ad0*/  IMAD.U32 R5, RZ, RZ, UR18 ;  /* 0x00000012ff057e24 */ /* 0x000fe4000f8e00ff */
        /* <DEDUP_REMOVED lines=9> */
[----:B------:R-:W-:Y:S04]  /*8b70*/  IMAD.WIDE.U32 R16, R6, c[0x0][0x1a0], RZ ;  /* 0x0000680006107a25 */ /* 0x000fe800078e00ff */
[----:B------:R-:W-:Y:S01]  /*8b80*/  IMAD.IADD R7, R17, 0x1, R7 ;  /* 0x0000000111077824 */ /* 0x000fe200078e0207 */
[----:B------:R-:W-:Y:S02]  /*8b90*/  LEA R6, P1, R16, R242, 0x1 ;  /* 0x000000f210067211 */ /* 0x000fe400078208ff */
[----:B---3--:R-:W-:Y:S01]  /*8ba0*/  LEA.HI.X R12, R10, R14, R12, 0x6, P2 ;  /* 0x0000000e0a0c7211 */ /* 0x008fe200010f340c */
[----:B------:R-:W-:Y:S01]  /*8bb0*/  IMAD.WIDE.U32 R14, R4, c[0x0][0x1a0], RZ ;  /* 0x00006800040e7a25 */ /* 0x000fe200078e00ff */
[-C--:B------:R-:W-:Y:S02]  /*8bc0*/  LEA R8, P2, R18, R242.reuse, 0x1 ;  /* 0x000000f212087211 */ /* 0x080fe400078408ff */
[-C--:B------:R-:W-:Y:S01]  /*8bd0*/  LEA.HI.X R7, R16, R233.reuse, R7, 0x1, P1 ;  /* 0x000000e910077211 */ /* 0x080fe200008f0c07 */
[----:B------:R-:W-:Y:S01]  /*8be0*/  IMAD.IADD R5, R15, 0x1, R5 ;  /* 0x000000010f057824 */ /* 0x000fe200078e0205 */
[-C--:B------:R-:W-:Y:S02]  /*8bf0*/  LEA.HI.X R9, R18, R233.reuse, R0, 0x1, P2 ;  /* 0x000000e912097211 */ /* 0x080fe400010f0c00 */
[C---:B------:R-:W-:Y:S02]  /*8c00*/  @!P6 LEA R16, P2, R11.reuse, c[0x0][0x170], 0x1 ;  /* 0x00005c000b10ea11 */ /* 0x040fe400078408ff */
[CC--:B------:R-:W-:Y:S02]  /*8c10*/  LEA R4, P0, R14.reuse, R242.reuse, 0x1 ;  /* 0x000000f20e047211 */ /* 0x0c0fe400078008ff */
[C---:B------:R-:W-:Y:S02]  /*8c20*/  @!P6 LEA.HI.X R17, R11.reuse, c[0x0][0x174], R12, 0x1, P2 ;  /* 0x00005d000b11ea11 */ /* 0x040fe400010f0c0c */
[----:B------:R-:W-:Y:S02]  /*8c30*/  IADD3 R10, P1, R11, UR10, RZ ;  /* 0x0000000a0b0a7c10 */ /* 0x000fe4000ff3e0ff */
[-C--:B------:R-:W-:Y:S01]  /*8c40*/  LEA.HI.X R5, R14, R233.reuse, R5, 0x1, P0 ;  /* 0x000000e90e057211 */ /* 0x080fe200000f0c05 */
[----:B------:R-:W-:Y:S01]  /*8c50*/  @!PT LDS RZ, [RZ] ;  /* 0x00000000fffff984 */ /* 0x000fe20000000800 */
[----:B------:R-:W-:Y:S01]  /*8c60*/  @!PT LDS RZ, [RZ] ;  /* 0x00000000fffff984 */ /* 0x000fe20000000800 */
[----:B------:R-:W-:Y:S01]  /*8c70*/  @!PT LDS RZ, [RZ] ;  /* 0x00000000fffff984 */ /* 0x000fe20000000800 */
[----:B------:R1:W-:Y:S01]  /*8c80*/  @!P6 LDGSTS.E.BYPASS.LTC128B.128 [R230+0x10000], [R16.64] ;  /* 0x1000000010e6efae */ /* 0x0003e2000b901d56 */
[----:B------:R-:W-:Y:S02]  /*8c90*/  @!P6 LEA R14, P2, R10, c[0x0][0x170], 0x1 ;  /* 0x00005c000a0eea11 */ /* 0x000fe400078408ff */
[----:B------:R-:W-:Y:S01]  /*8ca0*/  IADD3.X R11, R12, UR5, RZ, P1, !PT ;  /* 0x000000050c0b7c10 */ /* 0x000fe20008ffe4ff */
[----:B------:R-:W-:Y:S01]  /*8cb0*/  @P5 STS.128 [R230+0x12000], RZ ;  /* 0x012000ffe6005388 */ /* 0x000fe20000000c00 */
[----:B------:R-:W-:Y:S02]  /*8cc0*/  LEA R2, P0, R20, R242, 0x1 ;  /* 0x000000f214027211 */ /* 0x000fe400078008ff */
[----:B------:R-:W-:Y:S01]  /*8cd0*/  @!P6 LEA.HI.X R15, R10, c[0x0][0x174], R11, 0x1, P2 ;  /* 0x00005d000a0fea11 */ /* 0x000fe200010f0c0b */
[----:B------:R-:W-:Y:S01]  /*8ce0*/  @!PT LDS RZ, [RZ] ;  /* 0x00000000fffff984 */ /* 0x000fe20000000800 */
[----:B------:R-:W-:Y:S01]  /*8cf0*/  @!PT LDS RZ, [RZ] ;  /* 0x00000000fffff984 */ /* 0x000fe20000000800 */
[----:B------:R-:W-:Y:S01]  /*8d00*/  @!PT LDS RZ, [RZ] ;  /* 0x00000000fffff984 */ /* 0x000fe20000000800 */
[----:B------:R2:W-:Y:S01]  /*8d10*/  @!P5 LDGSTS.E.BYPASS.LTC128B.128 [R230+0x12000], [R8.64+0x80] ;  /* 0x1200008008e6dfae */ /* 0x0005e2000b901d56 */
[----:B------:R-:W-:Y:S02]  /*8d20*/  LEA.HI.X R3, R20, R233, R3, 0x1, P0 ;  /* 0x000000e914037211 */ /* 0x000fe400000f0c03 */
[----:B------:R-:W-:Y:S01]  /*8d30*/  IADD3 R0, P0, R10, UR10, RZ ;  /* 0x0000000a0a007c10 */ /* 0x000fe2000ff1e0ff */
[----:B------:R-:W-:Y:S03]  /*8d40*/  @P4 STS.128 [R230+0x14000], RZ ;  /* 0x014000ffe6004388 */ /* 0x000fe60000000c00 */
[C---:B------:R-:W-:Y:S01]  /*8d50*/  @!P6 LEA R12, P2, R0.reuse, c[0x0][0x170], 0x1 ;  /* 0x00005c00000cea11 */ /* 0x040fe200078408ff */
[----:B------:R-:W-:Y:S01]  /*8d60*/  @!PT LDS RZ, [RZ] ;  /* 0x00000000fffff984 */ /* 0x000fe20000000800 */
[----:B------:R-:W-:Y:S01]  /*8d70*/  @!PT LDS RZ, [RZ] ;  /* 0x00000000fffff984 */ /* 0x000fe20000000800 */
[----:B------:R-:W-:Y:S01]  /*8d80*/  @!PT LDS RZ, [RZ] ;  /* 0x00000000fffff984 */ /* 0x000fe20000000800 */
[----:B------:R2:W-:Y:S01]  /*8d90*/  @!P4 LDGSTS.E.BYPASS.LTC128B.128 [R230+0x14000], [R8.64+0x100] ;  /* 0x1400010008e6cfae */ /* 0x0005e2000b901d56 */
[----:B------:R-:W-:Y:S02]  /*8da0*/  IADD3.X R11, R11, UR5, RZ, P0, !PT ;  /* 0x000000050b0b7c10 */ /* 0x000fe400087fe4ff */
[C---:B------:R-:W-:Y:S01]  /*8db0*/  IADD3 R18, P1, R0.reuse, UR10, RZ ;  /* 0x0000000a00127c10 */ /* 0x040fe2000ff3e0ff */
[----:B------:R-:W-:Y:S01]  /*8dc0*/  @P3 STS.128 [R230+0x16000], RZ ;  /* 0x016000ffe6003388 */ /* 0x000fe20000000c00 */
[----:B------:R-:W-:Y:S01]  /*8dd0*/  @!P6 LEA.HI.X R13, R0, c[0x0][0x174], R11, 0x1, P2 ;  /* 0x00005d00000dea11 */ /* 0x000fe200010f0c0b */
[----:B------:R-:W-:Y:S01]  /*8de0*/  IMAD.U32 R0, RZ, RZ, UR8 ;  /* 0x00000008ff007e24 */ /* 0x000fe2000f8e00ff */
[----:B------:R-:W-:Y:S01]  /*8df0*/  IADD3.X R19, R11, UR5, RZ, P1, !PT ;  /* 0x000000050b137c10 */ /* 0x000fe20008ffe4ff */
[----:B------:R-:W-:Y:S01]  /*8e00*/  @!PT LDS RZ, [RZ] ;  /* 0x00000000fffff984 */ /* 0x000fe20000000800 */
[----:B------:R-:W-:Y:S01]  /*8e10*/  @!PT LDS RZ, [RZ] ;  /* 0x00000000fffff984 */ /* 0x000fe20000000800 */
[----:B------:R-:W-:Y:S01]  /*8e20*/  @!PT LDS RZ, [RZ] ;  /* 0x00000000fffff984 */ /* 0x000fe20000000800 */
[----:B------:R2:W-:Y:S01]  /*8e30*/  @!P3 LDGSTS.E.BYPASS.LTC128B.128 [R230+0x16000], [R8.64+0x180] ;  /* 0x1600018008e6bfae */ /* 0x0005e2000b901d56 */
[C---:B------:R-:W-:Y:S03]  /*8e40*/  @!P6 LEA R10, P0, R18.reuse, c[0x0][0x170], 0x1 ;  /* 0x00005c00120aea11 */ /* 0x040fe600078008ff */
[----:B------:R-:W-:Y:S01]  /*8e50*/  @P6 STS.128 [R230+0x10800], RZ ;  /* 0x010800ffe6006388 */ /* 0x000fe20000000c00 */
[----:B------:R-:W-:Y:S03]  /*8e60*/  @!P6 LEA.HI.X R11, R18, c[0x0][0x174], R19, 0x1, P0 ;  /* 0x00005d00120bea11 */ /* 0x000fe600000f0c13 */
        /* <DEDUP_REMOVED lines=304> */
.L_x_114:
[----:B------:R-:W-:Y:S01]  /*a170*/  MOV R0, UR18 ;  /* 0x0000001200007c02 */ /* 0x000fe20008000f00 */
[----:B------:R-:W-:Y:S04]  /*a180*/  UIADD3 UR20, UR20, 0x1, URZ ;  /* 0x0000000114147890 */ /* 0x000fe8000fffe03f */
[----:B------:R-:W-:Y:S05]  /*a190*/  IMAD R0, R0, -0x40, R247 ;  /* 0xffffffc000007824 */ /* 0x000fea00078e02f7 */
[C---:B-1----:R-:W-:Y:S02]  /*a1a0*/  IADD3 R3, R0.reuse, 0x8, RZ ;  /* 0x0000000800037810 */ /* 0x042fe40007ffe0ff */
[C---:B------:R-:W-:Y:S02]  /*a1b0*/  IADD3 R2, R0.reuse, 0x7, RZ ;  /* 0x0000000700027810 */ /* 0x040fe40007ffe0ff */
[----:B------:R-:W-:Y:S02]  /*a1c0*/  ISETP.GE.AND P1, PT, R3, RZ, PT ;  /* 0x000000ff0300720c */ /* 0x000fe40003f26270 */
[C---:B------:R-:W-:Y:S02]  /*a1d0*/  IADD3 R169, R0.reuse, -0x1, RZ ;  /* 0xffffffff00a97810 */ /* 0x040fe40007ffe0ff */
[C---:B------:R-:W-:Y:S02]  /*a1e0*/  IADD3 R168, R0.reuse, -0x8, RZ ;  /* 0xfffffff800a87810 */ /* 0x040fe40007ffe0ff */
[----:B------:R-:W-:Y:S02]  /*a1f0*/  ISETP.GE.AND P2, PT, R169, RZ, PT ;  /* 0x000000ffa900720c */ /* 0x000fe40003f46270 */
[C---:B------:R-:W-:Y:S02]  /*a200*/  IADD3 R148, R0.reuse, -0x9, RZ ;  /* 0xfffffff700947810 */ /* 0x040fe40007ffe0ff */
[C---:B------:R-:W-:Y:S02]  /*a210*/  IADD3 R171, R0.reuse, -0x10, RZ ;  /* 0xfffffff000ab7810 */ /* 0x040fe40007ffe0ff */
[C---:B------:R-:W-:Y:S02]  /*a220*/  IADD3 R170, R0.reuse, -0x11, RZ ;  /* 0xffffffef00aa7810 */ /* 0x040fe40007ffe0ff */
[----:B------:R-:W-:Y:S02]  /*a230*/  @!P1 IADD3 R3, -R0, -0x8, RZ ;  /* 0xfffffff800039810 */ /* 0x000fe40007ffe1ff */
[----:B------:R-:W-:Y:S02]  /*a240*/  ISETP.GE.AND P1, PT, R2, RZ, PT ;  /* 0x000000ff0200720c */ /* 0x000fe40003f26270 */
[C---:B------:R-:W-:Y:S01]  /*a250*/  IADD3 R175, R0.reuse, -0x18, RZ ;  /* 0xffffffe800af7810 */ /* 0x040fe20007ffe0ff */
[----:B------:R1:W-:Y:S01]  /*a260*/  I2F R180, R3 ;  /* 0x0000000300b47306 */ /* 0x0003e20000201400 */
[----:B------:R-:W-:Y:S02]  /*a270*/  @!P2 IADD3 R169, -R0, 0x1, RZ ;  /* 0x0000000100a9a810 */ /* 0x000fe40007ffe1ff */
[----:B------:R-:W-:Y:S02]  /*a280*/  ISETP.GE.AND P2, PT, R168, RZ, PT ;  /* 0x000000ffa800720c */ /* 0x000fe40003f46270 */
[C---:B------:R-:W-:Y:S02]  /*a290*/  IADD3 R174, R0.reuse, -0x19, RZ ;  /* 0xffffffe700ae7810 */ /* 0x040fe40007ffe0ff */
[C---:B------:R-:W-:Y:S02]  /*a2a0*/  IADD3 R173, R0.reuse, -0x20, RZ ;  /* 0xffffffe000ad7810 */ /* 0x040fe40007ffe0ff */
[C---:B------:R-:W-:Y:S01]  /*a2b0*/  IADD3 R172, R0.reuse, -0x21, RZ ;  /* 0xffffffdf00ac7810 */ /* 0x040fe20007ffe0ff */
[----:B------:R2:W-:Y:S01]  /*a2c0*/  I2F R178, R169 ;  /* 0x000000a900b27306 */ /* 0x0005e20000201400 */
[----:B------:R-:W-:Y:S02]  /*a2d0*/  @!P1 IADD3 R2, -R0, -0x7, RZ ;  /* 0xfffffff900029810 */ /* 0x000fe40007ffe1ff */
[----:B------:R-:W-:Y:S02]  /*a2e0*/  ISETP.GE.AND P1, PT, R148, RZ, PT ;  /* 0x000000ff9400720c */ /* 0x000fe40003f26270 */
[----:B------:R-:W-:Y:S02]  /*a2f0*/  IABS R182, R0 ;  /* 0x0000000000b67213 */ /* 0x000fe40000000000 */
[C---:B------:R-:W-:Y:S02]  /*a300*/  @!P2 IADD3 R168, -R0.reuse, 0x8, RZ ;  /* 0x0000000800a8a810 */ /* 0x040fe40007ffe1ff */
[----:B------:R-:W-:Y:S01]  /*a310*/  ISETP.GE.AND P2, PT, R171, RZ, PT ;  /* 0x000000ffab00720c */ /* 0x000fe20003f46270 */
[----:B------:R3:W-:Y:S01]  /*a320*/  I2F R181, R2 ;  /* 0x0000000200b57306 */ /* 0x0007e20000201400 */
[C---:B-1----:R-:W-:Y:S05]  /*a330*/  IADD3 R3, R0.reuse, -0x30, RZ ;  /* 0xffffffd000037810 */ /* 0x042fea0007ffe0ff */
[----:B------:R-:W-:Y:S02]  /*a340*/  @!P1 IADD3 R148, -R0, 0x9, RZ ;  /* 0x0000000900949810 */ /* 0x000fe40007ffe1ff */
[----:B------:R-:W-:Y:S02]  /*a350*/  ISETP.GE.AND P1, PT, R170, RZ, PT ;  /* 0x000000ffaa00720c */ /* 0x000fe40003f26270 */
[----:B------:R1:W-:Y:S02]  /*a360*/  I2F R179, R168 ;  /* 0x000000a800b37306 */ /* 0x0003e40000201400 */
[C---:B------:R-:W-:Y:S02]  /*a370*/  @!P2 IADD3 R171, -R0.reuse, 0x10, RZ ;  /* 0x0000001000aba810 */ /* 0x040fe40007ffe1ff */
[----:B------:R-:W-:Y:S02]  /*a380*/  ISETP.GE.AND P2, PT, R175, RZ, PT ;  /* 0x000000ffaf00720c */ /* 0x000fe40003f46270 */
[C---:B--2---:R-:W-:Y:S04]  /*a390*/  IADD3 R169, R0.reuse, -0x39, RZ ;  /* 0xffffffc700a97810 */ /* 0x044fe80007ffe0ff */
[----:B------:R2:W-:Y:S01]  /*a3a0*/  I2F R177, R148 ;  /* 0x0000009400b17306 */ /* 0x0005e20000201400 */
[----:B------:R-:W-:Y:S02]  /*a3b0*/  @!P1 IADD3 R170, -R0, 0x11, RZ ;  /* 0x0000001100aa9810 */ /* 0x000fe40007ffe1ff */
[----:B------:R-:W-:Y:S02]  /*a3c0*/  ISETP.GE.AND P1, PT, R174, RZ, PT ;  /* 0x000000ffae00720c */ /* 0x000fe40003f26270 */
[C---:B---3--:R-:W-:Y:S02]  /*a3d0*/  IADD3 R2, R0.reuse, -0x31, RZ ;  /* 0xffffffcf00027810 */ /* 0x048fe40007ffe0ff */
[C---:B------:R-:W-:Y:S02]  /*a3e0*/  @!P2 IADD3 R175, -R0.reuse, 0x18, RZ ;  /* 0x0000001800afa810 */ /* 0x040fe40007ffe1ff */
[----:B------:R-:W-:Y:S01]  /*a3f0*/  ISETP.GE.AND P2, PT, R173, RZ, PT ;  /* 0x000000ffad00720c */ /* 0x000fe20003f46270 */
[----:B------:R-:W-:Y:S01]  /*a400*/  I2F R176, R171 ;  /* 0x000000ab00b07306 */ /* 0x000fe20000201400 */
[C---:B-1----:R-:W-:Y:S05]  /*a410*/  IADD3 R168, R0.reuse, -0x28, RZ ;  /* 0xffffffd800a87810 */ /* 0x042fea0007ffe0ff */
[----:B------:R-:W-:Y:S02]  /*a420*/  @!P1 IADD3 R174, -R0, 0x19, RZ ;  /* 0x0000001900ae9810 */ /* 0x000fe40007ffe1ff */
[----:B------:R-:W-:Y:S02]  /*a430*/  ISETP.GE.AND P1, PT, R172, RZ, PT ;  /* 0x000000ffac00720c */ /* 0x000fe40003f26270 */
[----:B------:R1:W-:Y:S02]  /*a440*/  I2F R171, R170 ;  /* 0x000000aa00ab7306 */ /* 0x0003e40000201400 */
[C---:B------:R-:W-:Y:S02]  /*a450*/  @!P2 IADD3 R173, -R0.reuse, 0x20, RZ ;  /* 0x0000002000ada810 */ /* 0x040fe40007ffe1ff */
[----:B--2---:R-:W-:Y:S02]  /*a460*/  IADD3 R148, R0, -0x29, RZ ;  /* 0xffffffd700947810 */ /* 0x004fe40007ffe0ff */
[----:B------:R-:W-:Y:S04]  /*a470*/  ISETP.GE.AND P2, PT, R168, RZ, PT ;  /* 0x000000ffa800720c */ /* 0x000fe80003f46270 */
[----:B------:R-:W-:Y:S01]  /*a480*/  I2F R182, R182 ;  /* 0x000000b600b67306 */ /* 0x000fe20000201400 */
[----:B------:R-:W-:Y:S02]  /*a490*/  @!P1 IADD3 R172, -R0, 0x21, RZ ;  /* 0x0000002100ac9810 */ /* 0x000fe40007ffe1ff */
[----:B------:R-:W-:Y:S06]  /*a4a0*/  ISETP.GE.AND P1, PT, R148, RZ, PT ;  /* 0x000000ff9400720c */ /* 0x000fec0003f26270 */
[C---:B------:R-:W-:Y:S01]  /*a4b0*/  @!P2 IADD3 R168, -R0.reuse, 0x28, RZ ;  /* 0x0000002800a8a810 */ /* 0x040fe20007ffe1ff */
[----:B------:R-:W-:Y:S01]  /*a4c0*/  I2F R175, R175 ;  /* 0x000000af00af7306 */ /* 0x000fe20000201400 */
[----:B------:R-:W-:Y:S02]  /*a4d0*/  ISETP.GE.AND P2, PT, R3, RZ, PT ;  /* 0x000000ff0300720c */ /* 0x000fe40003f46270 */
[C---:B-1----:R-:W-:Y:S03]  /*a4e0*/  IADD3 R170, R0.reuse, -0x38, RZ ;  /* 0xffffffc800aa7810 */ /* 0x042fe60007ffe0ff */
[----:B------:R-:W-:Y:S02]  /*a4f0*/  @!P1 IADD3 R148, -R0, 0x29, RZ ;  /* 0x0000002900949810 */ /* 0x000fe40007ffe1ff */
[----:B------:R-:W-:Y:S02]  /*a500*/  ISETP.GE.AND P1, PT, R2, RZ, PT ;  /* 0x000000ff0200720c */ /* 0x000fe40003f26270 */
[----:B------:R-:W-:Y:S04]  /*a510*/  I2F R174, R174 ;  /* 0x000000ae00ae7306 */ /* 0x000fe80000201400 */
[----:B------:R-:W-:Y:S02]  /*a520*/  @!P2 IADD3 R3, -R0, 0x30, RZ ;  /* 0x000000300003a810 */ /* 0x000fe40007ffe1ff */
[----:B------:R-:W-:Y:S04]  /*a530*/  ISETP.GE.AND P2, PT, R170, RZ, PT ;  /* 0x000000ffaa00720c */ /* 0x000fe80003f46270 */
[----:B------:R-:W-:Y:S01]  /*a540*/  I2F R173, R173 ;  /* 0x000000ad00ad7306 */ /* 0x000fe20000201400 */
[C---:B------:R-:W-:Y:S02]  /*a550*/  @!P1 IADD3 R2, -R0.reuse, 0x31, RZ ;  /* 0x0000003100029810 */ /* 0x040fe40007ffe1ff */
[----:B------:R-:W-:Y:S06]  /*a560*/  ISETP.GE.AND P1, PT, R169, RZ, PT ;  /* 0x000000ffa900720c */ /* 0x000fec0003f26270 */
[C---:B------:R-:W-:Y:S01]  /*a570*/  @!P2 IADD3 R170, -R0.reuse, 0x38, RZ ;  /* 0x0000003800aaa810 */ /* 0x040fe20007ffe1ff */
[----:B------:R-:W-:Y:S06]  /*a580*/  I2F R172, R172 ;  /* 0x000000ac00ac7306 */ /* 0x000fec0000201400 */
[----:B------:R-:W-:Y:S04]  /*a590*/  @!P1 IADD3 R169, -R0, 0x39, RZ ;  /* 0x0000003900a99810 */ /* 0x000fe80007ffe1ff */
[----:B------:R-:W-:Y:S10]  /*a5a0*/  I2F R168, R168 ;  /* 0x000000a800a87306 */ /* 0x000ff40000201400 */
[----:B------:R-:W-:Y:S10]  /*a5b0*/  I2F R148, R148 ;  /* 0x0000009400947306 */ /* 0x000ff40000201400 */
[----:B------:R-:W1:Y:S02]  /*a5c0*/  I2F R3, R3 ;  /* 0x0000000300037306 */ /* 0x000e640000201400 */
[----:B-1----:R-:W-:Y:S02]  /*a5d0*/  FFMA.FTZ R28, R3, -UR4, R28 ;  /* 0x80000004031c7c23 */ /* 0x002fe4000801001c */
[----:B------:R-:W-:Y:S02]  /*a5e0*/  FFMA.FTZ R4, R182, -UR4, R4 ;  /* 0x80000004b6047c23 */ /* 0x000fe40008010004 */
[----:B------:R-:W-:Y:S02]  /*a5f0*/  FFMA.FTZ R5, R178, -UR4, R5 ;  /* 0x80000004b2057c23 */ /* 0x000fe40008010005 */
[----:B------:R-:W-:Y:S01]  /*a600*/  FFMA.FTZ R8, R179, -UR4, R8 ;  /* 0x80000004b3087c23 */ /* 0x000fe20008010008 */
[----:B------:R-:W-:Y:S01]  /*a610*/  FMNMX.FTZ R0, R4, R149, !PT ;  /* 0x0000009504007209 */ /* 0x000fe20007810000 */
[----:B------:R-:W-:Y:S02]  /*a620*/  FFMA.FTZ R11, R178, -UR4, R11 ;  /* 0x80000004b20b7c23 */ /* 0x000fe4000801000b */
[----:B------:R-:W-:Y:S01]  /*a630*/  FFMA.FTZ R9, R177, -UR4, R9 ;  /* 0x80000004b1097c23 */ /* 0x000fe20008010009 */
[----:B------:R-:W-:Y:S01]  /*a640*/  FMNMX.FTZ R178, R5, R0, !PT ;  /* 0x0000000005b27209 */ /* 0x000fe20007810000 */
[----:B------:R-:W-:Y:S01]  /*a650*/  FFMA.FTZ R12, R176, -UR4, R12 ;  /* 0x80000004b00c7c23 */ /* 0x000fe2000801000c */
[----:B------:R1:W2:Y:S01]  /*a660*/  I2F R0, R2 ;  /* 0x0000000200007306 */ /* 0x0002a20000201400 */
[----:B------:R-:W-:Y:S01]  /*a670*/  FFMA.FTZ R15, R177, -UR4, R15 ;  /* 0x80000004b10f7c23 */ /* 0x000fe2000801000f */
[----:B------:R-:W-:Y:S01]  /*a680*/  FMNMX.FTZ R178, R8, R178, !PT ;  /* 0x000000b208b27209 */ /* 0x000fe20007810000 */
[----:B------:R-:W-:Y:S02]  /*a690*/  FFMA.FTZ R6, R180, -UR4, R6 ;  /* 0x80000004b4067c23 */ /* 0x000fe40008010006 */
[----:B------:R-:W-:Y:S01]  /*a6a0*/  FFMA.FTZ R13, R171, -UR4, R13 ;  /* 0x80000004ab0d7c23 */ /* 0x000fe2000801000d */
[----:B------:R-:W-:Y:S01]  /*a6b0*/  FMNMX.FTZ R178, R9, R178, !PT ;  /* 0x000000b209b27209 */ /* 0x000fe20007810000 */
[----:B------:R-:W-:Y:S02]  /*a6c0*/  FFMA.FTZ R19, R171, -UR4, R19 ;  /* 0x80000004ab137c23 */ /* 0x000fe40008010013 */
[----:B------:R-:W-:Y:S01]  /*a6d0*/  FFMA.FTZ R7, R181, -UR4, R7 ;  /* 0x80000004b5077c23 */ /* 0x000fe20008010007 */
[----:B------:R-:W-:Y:S01]  /*a6e0*/  FMNMX.FTZ R177, R12, R178, !PT ;  /* 0x000000b20cb17209 */ /* 0x000fe20007810000 */
[----:B------:R-:W3:Y:S01]  /*a6f0*/  I2F R171, R169 ;  /* 0x000000a900ab7306 */ /* 0x000ee20000201400 */
[----:B------:R-:W-:Y:S02]  /*a700*/  FFMA.FTZ R10, R182, -UR4, R10 ;  /* 0x80000004b60a7c23 */ /* 0x000fe4000801000a */
[----:B------:R-:W-:Y:S01]  /*a710*/  FFMA.FTZ R16, R175, -UR4, R16 ;  /* 0x80000004af107c23 */ /* 0x000fe20008010010 */
[----:B------:R-:W-:Y:S01]  /*a720*/  LDSM.16.MT88.4 R180, [R205+0x14800] ;  /* 0x01480000cdb4783b */ /* 0x000fe20000004200 */
[----:B------:R-:W-:Y:S02]  /*a730*/  FFMA.FTZ R14, R179, -UR4, R14 ;  /* 0x80000004b30e7c23 */ /* 0x000fe4000801000e */
[----:B------:R-:W-:Y:S02]  /*a740*/  FFMA.FTZ R17, R174, -UR4, R17 ;  /* 0x80000004ae117c23 */ /* 0x000fe40008010011 */
[----:B------:R-:W-:Y:S01]  /*a750*/  FFMA.FTZ R20, R173, -UR4, R20 ;  /* 0x80000004ad147c23 */ /* 0x000fe20008010014 */
[----:B------:R-:W4:Y:S01]  /*a760*/  I2F R178, R170 ;  /* 0x000000aa00b27306 */ /* 0x000f220000201400 */
[----:B------:R-:W-:Y:S01]  /*a770*/  FFMA.FTZ R18, R176, -UR4, R18 ;  /* 0x80000004b0127c23 */ /* 0x000fe20008010012 */
[----:B-1----:R-:W-:Y:S01]  /*a780*/  FMNMX.FTZ R2, R6, R150, !PT ;  /* 0x0000009606027209 */ /* 0x002fe20007810000 */
[----:B------:R-:W-:Y:S02]  /*a790*/  FFMA.FTZ R21, R172, -UR4, R21 ;  /* 0x80000004ac157c23 */ /* 0x000fe40008010015 */
        /* <DEDUP_REMOVED lines=8> */
[----:B--2---:R-:W-:Y:S02]  /*a820*/  FFMA.FTZ R29, R0, -UR4, R29 ;  /* 0x80000004001d7c23 */ /* 0x004fe4000801001d */
[----:B------:R-:W-:Y:S01]  /*a830*/  FFMA.FTZ R27, R172, -UR4, R27 ;  /* 0x80000004ac1b7c23 */ /* 0x000fe2000801001b */
[----:B------:R-:W-:Y:S01]  /*a840*/  FMNMX.FTZ R2, R14, R2, !PT ;  /* 0x000000020e027209 */ /* 0x000fe20007810000 */
[----:B------:R-:W-:Y:S01]  /*a850*/  FFMA.FTZ R30, R168, -UR4, R30 ;  /* 0x80000004a81e7c23 */ /* 0x000fe2000801001e */
[----:B------:R-:W-:Y:S01]  /*a860*/  LDSM.16.MT88.4 R172, [R205+0x10000] ;  /* 0x01000000cdac783b */ /* 0x000fe20000004200 */
[----:B---3--:R-:W-:Y:S01]  /*a870*/  FFMA.FTZ R33, R171, -UR4, R33 ;  /* 0x80000004ab217c23 */ /* 0x008fe20008010021 */
[----:B------:R-:W-:Y:S01]  /*a880*/  FMNMX.FTZ R2, R15, R2, !PT ;  /* 0x000000020f027209 */ /* 0x000fe20007810000 */
[----:B----4-:R-:W-:Y:S01]  /*a890*/  FFMA.FTZ R32, R178, -UR4, R32 ;  /* 0x80000004b2207c23 */ /* 0x010fe20008010020 */
[----:B------:R-:W-:Y:S01]  /*a8a0*/  FMNMX.FTZ R170, R13, R177, !PT ;  /* 0x000000b10daa7209 */ /* 0x000fe20007810000 */
[----:B------:R-:W-:Y:S01]  /*a8b0*/  FFMA.FTZ R31, R148, -UR4, R31 ;  /* 0x80000004941f7c23 */ /* 0x000fe2000801001f */
[----:B------:R-:W-:Y:S01]  /*a8c0*/  FMNMX.FTZ R2, R18, R2, !PT ;  /* 0x0000000212027209 */ /* 0x000fe20007810000 */
[----:B------:R-:W-:Y:S01]  /*a8d0*/  FFMA.FTZ R34, R3, -UR4, R34 ;  /* 0x8000000403227c23 */ /* 0x000fe20008010022 */
[----:B------:R-:W-:Y:S01]  /*a8e0*/  FMNMX.FTZ R170, R16, R170, !PT ;  /* 0x000000aa10aa7209 */ /* 0x000fe20007810000 */
[----:B------:R-:W-:Y:S01]  /*a8f0*/  FFMA.FTZ R35, R0, -UR4, R35 ;  /* 0x8000000400237c23 */ /* 0x000fe20008010023 */
        /* <DEDUP_REMOVED lines=19> */
[----:B------:R-:W1:Y:S08]  /*aa30*/  SHFL.BFLY PT, R2, R0, 0x2, 0x1f ;  /* 0x0c401f0000027f89 */ /* 0x000e7000000e0000 */
[----:B------:R-:W2:Y:S01]  /*aa40*/  SHFL.BFLY PT, R3, R148, 0x2, 0x1f ;  /* 0x0c401f0094037f89 */ /* 0x000ea200000e0000 */
[----:B-1----:R-:W-:Y:S02]  /*aa50*/  FMNMX.FTZ R0, R0, R2, !PT ;  /* 0x0000000200007209 */ /* 0x002fe40007810000 */
[----:B--2---:R-:W-:Y:S05]  /*aa60*/  FMNMX.FTZ R148, R148, R3, !PT ;  /* 0x0000000394947209 */ /* 0x004fea0007810000 */
        /* <DEDUP_REMOVED lines=58> */
[C---:B------:R-:W-:Y:S01]  /*ae10*/  FMUL.FTZ R48, R2.reuse, R48 ;  /* 0x0000003002307220 */ /* 0x040fe20000410000 */
[----:B------:R4:W-:Y:S01]  /*ae20*/  MUFU.EX2 R201, R6 ;  /* 0x0000000600c97308 */ /* 0x0009e20000000800 */
[----:B------:R-:W-:Y:S02]  /*ae30*/  FMUL.FTZ R49, R2, R49 ;  /* 0x0000003102317220 */ /* 0x000fe40000410000 */
[C---:B------:R-:W-:Y:S02]  /*ae40*/  FMUL.FTZ R50, R0.reuse, R50 ;  /* 0x0000003200327220 */ /* 0x040fe40000410000 */
[C---:B--2---:R-:W-:Y:S02]  /*ae50*/  FMUL.FTZ R11, R0.reuse, R159 ;  /* 0x0000009f000b7220 */ /* 0x044fe40000410000 */
[----:B------:R-:W2:Y:S01]  /*ae60*/  LDSM.16.MT88.4 R156, [R206+0x10000] ;  /* 0x01000000ce9c783b */ /* 0x000ea20000004200 */
[----:B------:R-:W-:Y:S02]  /*ae70*/  FMUL.FTZ R51, R0, R51 ;  /* 0x0000003300337220 */ /* 0x000fe40000410000 */
[----:B------:R-:W5:Y:S01]  /*ae80*/  MUFU.EX2 R200, R7 ;  /* 0x0000000700c87308 */ /* 0x000f620000000800 */
[C---:B------:R-:W-:Y:S02]  /*ae90*/  FMUL.FTZ R52, R2.reuse, R52 ;  /* 0x0000003402347220 */ /* 0x040fe40000410000 */
[C---:B------:R-:W-:Y:S01]  /*aea0*/  FMUL.FTZ R53, R2.reuse, R53 ;  /* 0x0000003502357220 */ /* 0x040fe20000410000 */
[----:B---3--:R-:W-:Y:S01]  /*aeb0*/  F2FP.PACK_AB R152, R231, R232 ;  /* 0x000000e8e798723e */ /* 0x008fe200000000ff */
[----:B------:R-:W-:Y:S02]  /*aec0*/  FMUL.FTZ R5, R2, R153 ;  /* 0x0000009902057220 */ /* 0x000fe40000410000 */
[C---:B------:R-:W-:Y:S02]  /*aed0*/  FMUL.FTZ R54, R0.reuse, R54 ;  /* 0x0000003600367220 */ /* 0x040fe40000410000 */
[----:B------:R-:W-:Y:S01]  /*aee0*/  FMUL.FTZ R55, R0, R55 ;  /* 0x0000003700377220 */ /* 0x000fe20000410000 */
[----:B------:R-:W-:Y:S01]  /*aef0*/  MUFU.EX2 R187, R24 ;  /* 0x0000001800bb7308 */ /* 0x000fe20000000800 */
[C---:B------:R-:W-:Y:S02]  /*af00*/  FMUL.FTZ R56, R2.reuse, R56 ;  /* 0x0000003802387220 */ /* 0x040fe40000410000 */
[----:B------:R-:W-:Y:S02]  /*af10*/  FMUL.FTZ R57, R2, R57 ;  /* 0x0000003902397220 */ /* 0x000fe40000410000 */
[----:B----4-:R-:W-:Y:S01]  /*af20*/  FMUL.FTZ R6, R0, R154 ;  /* 0x0000009a00067220 */ /* 0x010fe20000410000 */
[----:B------:R-:W-:Y:S01]  /*af30*/  F2FP.PACK_AB R154, R202, R203 ;  /* 0x000000cbca9a723e */ /* 0x000fe200000000ff */
[C---:B------:R-:W-:Y:S02]  /*af40*/  FMUL.FTZ R58, R0.reuse, R58 ;  /* 0x0000003a003a7220 */ /* 0x040fe40000410000 */
[----:B------:R-:W-:Y:S01]  /*af50*/  FMUL.FTZ R59, R0, R59 ;  /* 0x0000003b003b7220 */ /* 0x000fe20000410000 */
[----:B------:R-:W-:Y:S01]  /*af60*/  MUFU.EX2 R186, R25 ;  /* 0x0000001900ba7308 */ /* 0x000fe20000000800 */
[C---:B------:R-:W-:Y:S02]  /*af70*/  FMUL.FTZ R60, R2.reuse, R60 ;  /* 0x0000003c023c7220 */ /* 0x040fe40000410000 */
[----:B------:R-:W-:Y:S01]  /*af80*/  FMUL.FTZ R61, R2, R61 ;  /* 0x0000003d023d7220 */ /* 0x000fe20000410000 */
[----:B-----5:R-:W-:Y:S01]  /*af90*/  F2FP.PACK_AB R153, R200, R201 ;  /* 0x000000c9c899723e */ /* 0x020fe200000000ff */
[----:B------:R-:W-:Y:S01]  /*afa0*/  FMUL.FTZ R7, R0, R155 ;  /* 0x0000009b00077220 */ /* 0x000fe20000410000 */
[----:B------:R-:W-:Y:S01]  /*afb0*/  F2FP.PACK_AB R155, R198, R199 ;  /* 0x000000c7c69b723e */ /* 0x000fe200000000ff */
[C---:B------:R-:W-:Y:S02]  /*afc0*/  FMUL.FTZ R62, R0.reuse, R62 ;  /* 0x0000003e003e7220 */ /* 0x040fe40000410000 */
[----:B------:R-:W-:Y:S01]  /*afd0*/  FMUL.FTZ R63, R0, R63 ;  /* 0x0000003f003f7220 */ /* 0x000fe20000410000 */
[----:B------:R3:W-:Y:S01]  /*afe0*/  MUFU.EX2 R197, R12 ;  /* 0x0000000c00c57308 */ /* 0x0007e20000000800 */
        /* <DEDUP_REMOVED lines=9> */
[C---:B------:R-:W-:Y:S02]  /*b080*/  FMUL.FTZ R69, R2.reuse, R69 ;  /* 0x0000004502457220 */ /* 0x040fe40000410000 */
[----:B---3--:R-:W-:Y:S02]  /*b090*/  FMUL.FTZ R12, R2, R160 ;  /* 0x000000a0020c7220 */ /* 0x008fe40000410000 */
[C---:B------:R-:W-:Y:S01]  /*b0a0*/  HMMA.16816.F32 R40, R152.reuse, R174, R40 ;  /* 0x000000ae9828723c */ /* 0x040fe20000001828 */
[----:B------:R-:W3:Y:S03]  /*b0b0*/  LDSM.16.MT88.4 R172, [R205+0x12000] ;  /* 0x01200000cdac783b */ /* 0x000ee60000004200 */
[C---:B------:R-:W-:Y:S02]  /*b0c0*/  FMUL.FTZ R70, R0.reuse, R70 ;  /* 0x0000004600467220 */ /* 0x040fe40000410000 */
[----:B------:R-:W-:Y:S02]  /*b0d0*/  FMUL.FTZ R71, R0, R71 ;  /* 0x0000004700477220 */ /* 0x000fe40000410000 */
[C---:B------:R-:W-:Y:S04]  /*b0e0*/  HMMA.16816.F32 R44, R152.reuse, R176, R44 ;  /* 0x000000b0982c723c */ /* 0x040fe8000000182c */
[C---:B------:R-:W-:Y:S02]  /*b0f0*/  FMUL.FTZ R72, R2.reuse, R72 ;  /* 0x0000004802487220 */ /* 0x040fe40000410000 */
[----:B------:R-:W-:Y:S02]  /*b100*/  FMUL.FTZ R73, R2, R73 ;  /* 0x0000004902497220 */ /* 0x000fe40000410000 */
[C---:B------:R-:W-:Y:S01]  /*b110*/  HMMA.16816.F32 R48, R152.reuse, R178, R48 ;  /* 0x000000b29830723c */ /* 0x040fe20000001830 */
[----:B------:R-:W-:Y:S03]  /*b120*/  LDSM.16.MT88.4 R176, [R205+0x12800] ;  /* 0x01280000cdb0783b */ /* 0x000fe60000004200 */
[C---:B------:R-:W-:Y:S02]  /*b130*/  FMUL.FTZ R74, R0.reuse, R74 ;  /* 0x0000004a004a7220 */ /* 0x040fe40000410000 */
[----:B------:R-:W-:Y:S02]  /*b140*/  FMUL.FTZ R75, R0, R75 ;  /* 0x0000004b004b7220 */ /* 0x000fe40000410000 */
[C---:B--2---:R-:W-:Y:S04]  /*b150*/  HMMA.16816.F32 R52, R152.reuse, R156, R52 ;  /* 0x0000009c9834723c */ /* 0x044fe80000001834 */
[C---:B------:R-:W-:Y:S02]  /*b160*/  FMUL.FTZ R76, R2.reuse, R76 ;  /* 0x0000004c024c7220 */ /* 0x040fe40000410000 */
[----:B------:R-:W-:Y:S02]  /*b170*/  FMUL.FTZ R77, R2, R77 ;  /* 0x0000004d024d7220 */ /* 0x000fe40000410000 */
[C---:B------:R-:W-:Y:S01]  /*b180*/  HMMA.16816.F32 R56, R152.reuse, R158, R56 ;  /* 0x0000009e9838723c */ /* 0x040fe20000001838 */
[----:B------:R-:W2:Y:S03]  /*b190*/  LDSM.16.MT88.4 R156, [R207+0x12000] ;  /* 0x01200000cf9c783b */ /* 0x000ea60000004200 */
[C---:B------:R-:W-:Y:S02]  /*b1a0*/  FMUL.FTZ R78, R0.reuse, R78 ;  /* 0x0000004e004e7220 */ /* 0x040fe40000410000 */
[----:B------:R-:W-:Y:S02]  /*b1b0*/  FMUL.FTZ R79, R0, R79 ;  /* 0x0000004f004f7220 */ /* 0x000fe40000410000 */
[C---:B-1----:R-:W-:Y:S04]  /*b1c0*/  HMMA.16816.F32 R60, R152.reuse, R168, R60 ;  /* 0x000000a8983c723c */ /* 0x042fe8000000183c */
[C---:B------:R-:W-:Y:S02]  /*b1d0*/  FMUL.FTZ R80, R2.reuse, R80 ;  /* 0x0000005002507220 */ /* 0x040fe40000410000 */
[----:B------:R-:W-:Y:S02]  /*b1e0*/  FMUL.FTZ R81, R2, R81 ;  /* 0x0000005102517220 */ /* 0x000fe40000410000 */
[C---:B------:R-:W-:Y:S01]  /*b1f0*/  HMMA.16816.F32 R64, R152.reuse, R170, R64 ;  /* 0x000000aa9840723c */ /* 0x040fe20000001840 */
[----:B------:R-:W1:Y:S03]  /*b200*/  LDSM.16.MT88.4 R168, [R206+0x12000] ;  /* 0x01200000cea8783b */ /* 0x000e660000004200 */
[C---:B------:R-:W-:Y:S02]  /*b210*/  FMUL.FTZ R82, R0.reuse, R82 ;  /* 0x0000005200527220 */ /* 0x040fe40000410000 */
[----:B------:R-:W-:Y:S02]  /*b220*/  FMUL.FTZ R83, R0, R83 ;  /* 0x0000005300537220 */ /* 0x000fe40000410000 */
[C---:B---3--:R-:W-:Y:S04]  /*b230*/  HMMA.16816.F32 R68, R152.reuse, R172, R68 ;  /* 0x000000ac9844723c */ /* 0x048fe80000001844 */
[C---:B------:R-:W-:Y:S02]  /*b240*/  FMUL.FTZ R84, R2.reuse, R84 ;  /* 0x0000005402547220 */ /* 0x040fe40000410000 */
[----:B------:R-:W-:Y:S02]  /*b250*/  FMUL.FTZ R85, R2, R85 ;  /* 0x0000005502557220 */ /* 0x000fe40000410000 */
[C---:B------:R-:W-:Y:S01]  /*b260*/  HMMA.16816.F32 R72, R152.reuse, R174, R72 ;  /* 0x000000ae9848723c */ /* 0x040fe20000001848 */
[----:B------:R-:W3:Y:S03]  /*b270*/  LDSM.16.MT88.4 R172, [R204+0x14000] ;  /* 0x01400000ccac783b */ /* 0x000ee60000004200 */
[C---:B------:R-:W-:Y:S02]  /*b280*/  FMUL.FTZ R86, R0.reuse, R86 ;  /* 0x0000005600567220 */ /* 0x040fe40000410000 */
[----:B------:R-:W-:Y:S02]  /*b290*/  FMUL.FTZ R87, R0, R87 ;  /* 0x0000005700577220 */ /* 0x000fe40000410000 */
[C---:B------:R-:W-:Y:S01]  /*b2a0*/  FMUL.FTZ R88, R2.reuse, R88 ;  /* 0x0000005802587220 */ /* 0x040fe20000410000 */
[C---:B--2---:R-:W-:Y:S03]  /*b2b0*/  HMMA.16816.F32 R76, R152.reuse, R156, R76 ;  /* 0x0000009c984c723c */ /* 0x044fe6000000184c */
[----:B------:R-:W-:Y:S02]  /*b2c0*/  FMUL.FTZ R89, R2, R89 ;  /* 0x0000005902597220 */ /* 0x000fe40000410000 */
[C---:B------:R-:W-:Y:S02]  /*b2d0*/  FMUL.FTZ R90, R0.reuse, R90 ;  /* 0x0000005a005a7220 */ /* 0x040fe40000410000 */
[----:B------:R-:W-:Y:S01]  /*b2e0*/  FMUL.FTZ R91, R0, R91 ;  /* 0x0000005b005b7220 */ /* 0x000fe20000410000 */
        /* <DEDUP_REMOVED lines=14> */
[C---:B------:R-:W-:Y:S04]  /*b3d0*/  FMUL.FTZ R100, R2.reuse, R100 ;  /* 0x0000006402647220 */ /* 0x040fe80000410000 */
[----:B------:R-:W-:Y:S01]  /*b3e0*/  FMUL.FTZ R101, R2, R101 ;  /* 0x0000006502657220 */ /* 0x000fe20000410000 */
        /* <DEDUP_REMOVED lines=37> */
[--C-:B------:R-:W-:Y:S02]  /*b640*/  FFMA.FTZ R13, R13, c[0x0][0x23c], -R149.reuse ;  /* 0x00008f000d0d7a23 */ /* 0x100fe40000010895 */
[--C-:B------:R-:W-:Y:S02]  /*b650*/  FFMA.FTZ R14, R14, c[0x0][0x23c], -R150.reuse ;  /* 0x00008f000e0e7a23 */ /* 0x100fe40000010896 */
[----:B------:R4:W5:Y:S01]  /*b660*/  MUFU.EX2 R196, R13 ;  /* 0x0000000d00c47308 */ /* 0x0009620000000800 */
[C---:B--2---:R-:W-:Y:S03]  /*b670*/  HMMA.16816.F32 R124, R152.reuse, R156, R124 ;  /* 0x0000009c987c723c */ /* 0x044fe6000000187c */
[--C-:B------:R-:W-:Y:S02]  /*b680*/  FFMA.FTZ R15, R15, c[0x0][0x23c], -R150.reuse ;  /* 0x00008f000f0f7a23 */ /* 0x100fe40000010896 */
[C---:B------:R-:W-:Y:S02]  /*b690*/  FMUL.FTZ R128, R2.reuse, R128 ;  /* 0x0000008002807220 */ /* 0x040fe40000410000 */
[----:B------:R-:W-:Y:S02]  /*b6a0*/  FMUL.FTZ R129, R2, R129 ;  /* 0x0000008102817220 */ /* 0x000fe40000410000 */
[C---:B------:R-:W-:Y:S01]  /*b6b0*/  FMUL.FTZ R130, R0.reuse, R130 ;  /* 0x0000008200827220 */ /* 0x040fe20000410000 */
[----:B------:R2:W-:Y:S02]  /*b6c0*/  MUFU.EX2 R193, R14 ;  /* 0x0000000e00c17308 */ /* 0x0005e40000000800 */
[----:B------:R-:W-:Y:S02]  /*b6d0*/  FMUL.FTZ R131, R0, R131 ;  /* 0x0000008300837220 */ /* 0x000fe40000410000 */
[C---:B------:R-:W-:Y:S02]  /*b6e0*/  FMUL.FTZ R132, R2.reuse, R132 ;  /* 0x0000008402847220 */ /* 0x040fe40000410000 */
[----:B------:R-:W-:Y:S02]  /*b6f0*/  FMUL.FTZ R133, R2, R133 ;  /* 0x0000008502857220 */ /* 0x000fe40000410000 */
[C---:B------:R-:W-:Y:S01]  /*b700*/  FMUL.FTZ R134, R0.reuse, R134 ;  /* 0x0000008600867220 */ /* 0x040fe20000410000 */
[C---:B------:R-:W-:Y:S01]  /*b710*/  HMMA.16816.F32 R128, R152.reuse, R158, R128 ;  /* 0x0000009e9880723c */ /* 0x040fe20000001880 */
[----:B------:R2:W-:Y:S01]  /*b720*/  MUFU.EX2 R192, R15 ;  /* 0x0000000f00c07308 */ /* 0x0005e20000000800 */
[----:B------:R-:W3:Y:S01]  /*b730*/  LDSM.16.MT88.4 R156, [R206+0x16000] ;  /* 0x01600000ce9c783b */ /* 0x000ee20000004200 */
[----:B------:R-:W-:Y:S02]  /*b740*/  FMUL.FTZ R135, R0, R135 ;  /* 0x0000008700877220 */ /* 0x000fe40000410000 */
[--C-:B------:R-:W-:Y:S02]  /*b750*/  FFMA.FTZ R16, R16, c[0x0][0x23c], -R149.reuse ;  /* 0x00008f0010107a23 */ /* 0x100fe40000010895 */
[--C-:B------:R-:W-:Y:S02]  /*b760*/  FFMA.FTZ R17, R17, c[0x0][0x23c], -R149.reuse ;  /* 0x00008f0011117a23 */ /* 0x100fe40000010895 */
[--C-:B------:R-:W-:Y:S01]  /*b770*/  FFMA.FTZ R18, R18, c[0x0][0x23c], -R150.reuse ;  /* 0x00008f0012127a23 */ /* 0x100fe20000010896 */
[C---:B-1----:R-:W-:Y:S01]  /*b780*/  HMMA.16816.F32 R132, R152.reuse, R168, R132 ;  /* 0x000000a89884723c */ /* 0x042fe20000001884 */
[----:B------:R1:W-:Y:S02]  /*b790*/  MUFU.EX2 R195, R16 ;  /* 0x0000001000c37308 */ /* 0x0003e40000000800 */
[--C-:B------:R-:W-:Y:S02]  /*b7a0*/  FFMA.FTZ R19, R19, c[0x0][0x23c], -R150.reuse ;  /* 0x00008f0013137a23 */ /* 0x100fe40000010896 */
[C---:B------:R-:W-:Y:S02]  /*b7b0*/  FMUL.FTZ R136, R2.reuse, R136 ;  /* 0x0000008802887220 */ /* 0x040fe40000410000 */
[----:B------:R-:W-:Y:S02]  /*b7c0*/  FMUL.FTZ R137, R2, R137 ;  /* 0x0000008902897220 */ /* 0x000fe40000410000 */
[C---:B------:R-:W-:Y:S02]  /*b7d0*/  FMUL.FTZ R138, R0.reuse, R138 ;  /* 0x0000008a008a7220 */ /* 0x040fe40000410000 */
[----:B------:R3:W3:Y:S01]  /*b7e0*/  MUFU.EX2 R194, R17 ;  /* 0x0000001100c27308 */ /* 0x0006e20000000800 */
[----:B------:R-:W-:Y:S02]  /*b7f0*/  FMUL.FTZ R139, R0, R139 ;  /* 0x0000008b008b7220 */ /* 0x000fe40000410000 */
[----:B----4-:R-:W-:Y:S02]  /*b800*/  FMUL.FTZ R13, R2, R161 ;  /* 0x000000a1020d7220 */ /* 0x010fe40000410000 */
[C---:B--2---:R-:W-:Y:S02]  /*b810*/  FMUL.FTZ R14, R0.reuse, R162 ;  /* 0x000000a2000e7220 */ /* 0x044fe40000410000 */
[----:B------:R-:W-:Y:S01]  /*b820*/  FMUL.FTZ R15, R0, R163 ;  /* 0x000000a3000f7220 */ /* 0x000fe20000410000 */
[C---:B------:R-:W-:Y:S01]  /*b830*/  HMMA.16816.F32 R136, R152.reuse, R170, R136 ;  /* 0x000000aa9888723c */ /* 0x040fe20000001888 */
[----:B------:R-:W2:Y:S01]  /*b840*/  LDSM.16.MT88.4 R160, [R204+0x10800] ;  /* 0x01080000cca0783b */ /* 0x000ea20000004200 */
[----:B------:R4:W-:Y:S01]  /*b850*/  MUFU.EX2 R191, R18 ;  /* 0x0000001200bf7308 */ /* 0x0009e20000000800 */
[C---:B------:R-:W-:Y:S02]  /*b860*/  FMUL.FTZ R140, R2.reuse, R140 ;  /* 0x0000008c028c7220 */ /* 0x040fe40000410000 */
[----:B------:R-:W-:Y:S02]  /*b870*/  FMUL.FTZ R141, R2, R141 ;  /* 0x0000008d028d7220 */ /* 0x000fe40000410000 */
[C---:B------:R-:W-:Y:S02]  /*b880*/  FMUL.FTZ R142, R0.reuse, R142 ;  /* 0x0000008e008e7220 */ /* 0x040fe40000410000 */
[----:B------:R-:W-:Y:S01]  /*b890*/  FMUL.FTZ R143, R0, R143 ;  /* 0x0000008f008f7220 */ /* 0x000fe20000410000 */
[----:B------:R-:W-:Y:S02]  /*b8a0*/  LDSM.16.MT88.4 R168, [R207+0x10800] ;  /* 0x01080000cfa8783b */ /* 0x000fe40000004200 */
[----:B------:R5:W2:Y:S01]  /*b8b0*/  MUFU.EX2 R190, R19 ;  /* 0x0000001300be7308 */ /* 0x000aa20000000800 */
[C---:B-1----:R-:W-:Y:S02]  /*b8c0*/  FMUL.FTZ R16, R2.reuse, R164 ;  /* 0x000000a402107220 */ /* 0x042fe40000410000 */
[C---:B------:R-:W-:Y:S01]  /*b8d0*/  FMUL.FTZ R144, R2.reuse, R144 ;  /* 0x0000009002907220 */ /* 0x040fe20000410000 */
[C---:B---3--:R-:W-:Y:S03]  /*b8e0*/  HMMA.16816.F32 R140, R152.reuse, R172, R140 ;  /* 0x000000ac988c723c */ /* 0x048fe6000000188c */
[C---:B------:R-:W-:Y:S02]  /*b8f0*/  FMUL.FTZ R17, R2.reuse, R165 ;  /* 0x000000a502117220 */ /* 0x040fe40000410000 */
[----:B------:R-:W-:Y:S02]  /*b900*/  FMUL.FTZ R145, R2, R145 ;  /* 0x0000009102917220 */ /* 0x000fe40000410000 */
[C---:B------:R-:W-:Y:S01]  /*b910*/  FMUL.FTZ R146, R0.reuse, R146 ;  /* 0x0000009200927220 */ /* 0x040fe20000410000 */
[C---:B------:R-:W-:Y:S01]  /*b920*/  HMMA.16816.F32 R12, R152.reuse, R174, R12 ;  /* 0x000000ae980c723c */ /* 0x040fe2000000180c */
[----:B------:R-:W-:Y:S03]  /*b930*/  LDSM.16.MT88.4 R172, [R204+0x12800] ;  /* 0x01280000ccac783b */ /* 0x000fe60000004200 */
[C---:B----4-:R-:W-:Y:S02]  /*b940*/  FMUL.FTZ R18, R0.reuse, R166 ;  /* 0x000000a600127220 */ /* 0x050fe40000410000 */
[----:B------:R-:W-:Y:S02]  /*b950*/  FMUL.FTZ R147, R0, R147 ;  /* 0x0000009300937220 */ /* 0x000fe40000410000 */
[--C-:B------:R-:W-:Y:S04]  /*b960*/  FFMA.FTZ R20, R20, c[0x0][0x23c], -R149.reuse ;  /* 0x00008f0014147a23 */ /* 0x100fe80000010895 */
[----:B-----5:R-:W-:Y:S01]  /*b970*/  FMUL.FTZ R19, R0, R167 ;  /* 0x000000a700137220 */ /* 0x020fe20000410000 */
[----:B------:R-:W-:Y:S01]  /*b980*/  MUFU.EX2 R189, R20 ;  /* 0x0000001400bd7308 */ /* 0x000fe20000000800 */
[----:B------:R-:W1:Y:S01]  /*b990*/  LDSM.16.MT88.4 R164, [R205+0x10800] ;  /* 0x01080000cda4783b */ /* 0x000e620000004200 */
[--C-:B------:R-:W-:Y:S02]  /*b9a0*/  FFMA.FTZ R21, R21, c[0x0][0x23c], -R149.reuse ;  /* 0x00008f0015157a23 */ /* 0x100fe40000010895 */
[----:B------:R-:W-:Y:S02]  /*b9b0*/  FFMA.FTZ R149, R33, c[0x0][0x23c], -R149 ;  /* 0x00008f0021957a23 */ /* 0x000fe40000010895 */
[C---:B------:R-:W-:Y:S03]  /*b9c0*/  HMMA.16816.F32 R16, R152.reuse, R156, R16 ;  /* 0x0000009c9810723c */ /* 0x040fe60000001810 */
[--C-:B------:R-:W-:Y:S01]  /*b9d0*/  FFMA.FTZ R22, R22, c[0x0][0x23c], -R150.reuse ;  /* 0x00008f0016167a23 */ /* 0x100fe20000010896 */
[----:B------:R-:W3:Y:S01]  /*b9e0*/  MUFU.EX2 R188, R21 ;  /* 0x0000001500bc7308 */ /* 0x000ee20000000800 */
[--C-:B------:R-:W-:Y:S02]  /*b9f0*/  FFMA.FTZ R23, R23, c[0x0][0x23c], -R150.reuse ;  /* 0x00008f0017177a23 */ /* 0x100fe40000010896 */
[----:B------:R-:W-:Y:S01]  /*ba00*/  FFMA.FTZ R150, R35, c[0x0][0x23c], -R150 ;  /* 0x00008f0023967a23 */ /* 0x000fe20000010896 */
[----:B------:R-:W-:Y:S01]  /*ba10*/  HMMA.16816.F32 R144, R152, R158, R144 ;  /* 0x0000009e9890723c */ /* 0x000fe20000001890 */
[----:B------:R-:W4:Y:S03]  /*ba20*/  LDSM.16.MT88.4 R156, [R206+0x10800] ;  /* 0x01080000ce9c783b */ /* 0x000f260000004200 */
[----:B------:R-:W-:Y:S02]  /*ba30*/  FFMA.FTZ R2, R2, R245, R232 ;  /* 0x000000f502027223 */ /* 0x000fe400000100e8 */
[----:B------:R5:W-:Y:S01]  /*ba40*/  MUFU.EX2 R185, R22 ;  /* 0x0000001600b97308 */ /* 0x000be20000000800 */
[----:B------:R-:W-:Y:S01]  /*ba50*/  F2FP.PACK_AB R152, R196, R197 ;  /* 0x000000c5c498723e */ /* 0x000fe200000000ff */
[----:B------:R-:W-:Y:S01]  /*ba60*/  FFMA.FTZ R0, R0, R246, R201 ;  /* 0x000000f600007223 */ /* 0x000fe200000100c9 */
[----:B------:R-:W-:Y:S03]  /*ba70*/  F2FP.PACK_AB R154, R194, R195 ;  /* 0x000000c3c29a723e */ /* 0x000fe600000000ff */
[----:B------:R-:W-:Y:S01]  /*ba80*/  F2FP.PACK_AB R153, R192, R193 ;  /* 0x000000c1c099723e */ /* 0x000fe200000000ff */
[----:B------:R-:W-:Y:S01]  /*ba90*/  FADD.FTZ R2, R231, R2 ;  /* 0x00000002e7027221 */ /* 0x000fe20000010000 */
[----:B--2---:R-:W-:Y:S01]  /*baa0*/  F2FP.PACK_AB R155, R190, R191 ;  /* 0x000000bfbe9b723e */ /* 0x004fe200000000ff */
[----:B------:R-:W-:Y:S01]  /*bab0*/  FADD.FTZ R0, R200, R0 ;  /* 0x00000000c8007221 */ /* 0x000fe20000010000 */
[----:B------:R-:W2:Y:S01]  /*bac0*/  MUFU.EX2 R184, R23 ;  /* 0x0000001700b87308 */ /* 0x000ea20000000800 */
[----:B------:R-:W-:Y:S02]  /*bad0*/  FADD.FTZ R2, R203, R2 ;  /* 0x00000002cb027221 */ /* 0x000fe40000010000 */
[----:B------:R-:W-:Y:S01]  /*bae0*/  FADD.FTZ R0, R199, R0 ;  /* 0x00000000c7007221 */ /* 0x000fe20000010000 */
[----:B---3--:R-:W-:Y:S01]  /*baf0*/  F2FP.PACK_AB R20, R188, R189 ;  /* 0x000000bdbc14723e */ /* 0x008fe200000000ff */
[C---:B------:R-:W-:Y:S03]  /*bb00*/  HMMA.16816.F32 R4, R152.reuse, R160, R4 ;  /* 0x000000a09804723c */ /* 0x040fe60000001804 */
[----:B------:R-:W-:Y:S02]  /*bb10*/  FADD.FTZ R2, R202, R2 ;  /* 0x00000002ca027221 */ /* 0x000fe40000010000 */
[----:B------:R-:W-:Y:S01]  /*bb20*/  MUFU.EX2 R150, R150 ;  /* 0x0000009600967308 */ /* 0x000fe20000000800 */
[----:B------:R-:W-:Y:S02]  /*bb30*/  FADD.FTZ R0, R198, R0 ;  /* 0x00000000c6007221 */ /* 0x000fe40000010000 */
[C---:B------:R-:W-:Y:S01]  /*bb40*/  HMMA.16816.F32 R8, R152.reuse, R162, R8 ;  /* 0x000000a29808723c */ /* 0x040fe20000001808 */
[----:B------:R-:W3:Y:S03]  /*bb50*/  LDSM.16.MT88.4 R160, [R207+0x12800] ;  /* 0x01280000cfa0783b */ /* 0x000ee60000004200 */
[----:B-----5:R-:W-:Y:S01]  /*bb60*/  F2FP.PACK_AB R22, R186, R187 ;  /* 0x000000bbba16723e */ /* 0x020fe200000000ff */
[----:B------:R-:W-:Y:S02]  /*bb70*/  FADD.FTZ R2, R197, R2 ;  /* 0x00000002c5027221 */ /* 0x000fe40000010000 */
[----:B------:R-:W-:Y:S01]  /*bb80*/  FADD.FTZ R0, R193, R0 ;  /* 0x00000000c1007221 */ /* 0x000fe20000010000 */
[C---:B-1----:R-:W-:Y:S04]  /*bb90*/  HMMA.16816.F32 R36, R152.reuse, R164, R36 ;  /* 0x000000a49824723c */ /* 0x042fe80000001824 */
[----:B--2---:R-:W-:Y:S01]  /*bba0*/  F2FP.PACK_AB R21, R184, R185 ;  /* 0x000000b9b815723e */ /* 0x004fe200000000ff */
[----:B------:R-:W-:Y:S02]  /*bbb0*/  FADD.FTZ R2, R196, R2 ;  /* 0x00000002c4027221 */ /* 0x000fe40000010000 */
[----:B------:R-:W-:Y:S01]  /*bbc0*/  FADD.FTZ R0, R192, R0 ;  /* 0x00000000c0007221 */ /* 0x000fe20000010000 */
[C---:B------:R-:W-:Y:S01]  /*bbd0*/  HMMA.16816.F32 R40, R152.reuse, R166, R40 ;  /* 0x000000a69828723c */ /* 0x040fe20000001828 */
[----:B------:R-:W1:Y:S03]  /*bbe0*/  LDSM.16.MT88.4 R164, [R206+0x12800] ;  /* 0x01280000cea4783b */ /* 0x000e660000004200 */
[----:B------:R-:W-:Y:S02]  /*bbf0*/  FADD.FTZ R2, R195, R2 ;  /* 0x00000002c3027221 */ /* 0x000fe40000010000 */
[----:B------:R-:W-:Y:S02]  /*bc00*/  FADD.FTZ R0, R191, R0 ;  /* 0x00000000bf007221 */ /* 0x000fe40000010000 */
[C---:B------:R-:W-:Y:S04]  /*bc10*/  HMMA.16816.F32 R44, R152.reuse, R168, R44 ;  /* 0x000000a8982c723c */ /* 0x040fe8000000182c */
[----:B------:R-:W-:Y:S02]  /*bc20*/  FADD.FTZ R2, R194, R2 ;  /* 0x00000002c2027221 */ /* 0x000fe40000010000 */
[----:B------:R-:W-:Y:S02]  /*bc30*/  FADD.FTZ R0, R190, R0 ;  /* 0x00000000be007221 */ /* 0x000fe40000010000 */
[C---:B------:R-:W-:Y:S01]  /*bc40*/  HMMA.16816.F32 R48, R152.reuse, R170, R48 ;  /* 0x000000aa9830723c */ /* 0x040fe20000001830 */
[----:B------:R-:W2:Y:S03]  /*bc50*/  LDSM.16.MT88.4 R168, [R204+0x14800] ;  /* 0x01480000cca8783b */ /* 0x000ea60000004200 */
[----:B------:R-:W-:Y:S02]  /*bc60*/  FADD.FTZ R2, R189, R2 ;  /* 0x00000002bd027221 */ /* 0x000fe40000010000 */
[----:B------:R-:W-:Y:S02]  /*bc70*/  FADD.FTZ R0, R185, R0 ;  /* 0x00000000b9007221 */ /* 0x000fe40000010000 */
[C---:B----4-:R-:W-:Y:S04]  /*bc80*/  HMMA.16816.F32 R52, R152.reuse, R156, R52 ;  /* 0x0000009c9834723c */ /* 0x050fe80000001834 */
[----:B------:R-:W-:Y:S02]  /*bc90*/  FADD.FTZ R2, R188, R2 ;  /* 0x00000002bc027221 */ /* 0x000fe40000010000 */
[----:B------:R-:W-:Y:S02]  /*bca0*/  FADD.FTZ R0, R184, R0 ;  /* 0x00000000b8007221 */ /* 0x000fe40000010000 */
[C---:B------:R-:W-:Y:S01]  /*bcb0*/  HMMA.16816.F32 R56, R152.reuse, R158, R56 ;  /* 0x0000009e9838723c */ /* 0x040fe20000001838 */
[----:B------:R-:W4:Y:S03]  /*bcc0*/  LDSM.16.MT88.4 R156, [R207+0x14800] ;  /* 0x01480000cf9c783b */ /* 0x000f260000004200 */
[----:B------:R-:W-:Y:S04]  /*bcd0*/  FADD.FTZ R2, R187, R2 ;  /* 0x00000002bb027221 */ /* 0x000fe80000010000 */
[C---:B------:R-:W-:Y:S04]  /*bce0*/  HMMA.16816.F32 R60, R152.reuse, R172, R60 ;  /* 0x000000ac983c723c */ /* 0x040fe8000000183c */
[----:B------:R-:W-:Y:S04]  /*bcf0*/  FADD.FTZ R2, R186, R2 ;  /* 0x00000002ba027221 */ /* 0x000fe80000010000 */
[C---:B------:R-:W-:Y:S01]  /*bd00*/  HMMA.16816.F32 R64, R152.reuse, R174, R64 ;  /* 0x000000ae9840723c */ /* 0x040fe20000001840 */
[----:B------:R-:W-:Y:S07]  /*bd10*/  LDSM.16.MT88.4 R172, [R205+0x11000] ;  /* 0x01100000cdac783b */ /* 0x000fee0000004200 */
[C---:B------:R-:W-:Y:S01]  /*bd20*/  HMMA.16816.F32 R68, R152.reuse, R176, R68 ;  /* 0x000000b09844723c */ /* 0x040fe20000001844 */
[----:B------:R-:W-:Y:S07]  /*bd30*/  MUFU.EX2 R177, R30 ;  /* 0x0000001e00b17308 */ /* 0x000fee0000000800 */
[C---:B------:R-:W-:Y:S03]  /*bd40*/  HMMA.16816.F32 R72, R152.reuse, R178, R72 ;  /* 0x000000b29848723c */ /* 0x040fe60000001848 */
[----:B------:R-:W-:Y:S05]  /*bd50*/  MUFU.EX2 R176, R31 ;  /* 0x0000001f00b07308 */ /* 0x000fea0000000800 */
[C---:B---3--:R-:W-:Y:S05]  /*bd60*/  HMMA.16816.F32 R76, R152.reuse, R160, R76 ;  /* 0x000000a0984c723c */ /* 0x048fea000000184c */
[----:B------:R-:W-:Y:S03]  /*bd70*/  MUFU.EX2 R179, R32 ;  /* 0x0000002000b37308 */ /* 0x000fe60000000800 */
[C---:B------:R-:W-:Y:S01]  /*bd80*/  HMMA.16816.F32 R80, R152.reuse, R162, R80 ;  /* 0x000000a29850723c */ /* 0x040fe20000001850 */
[----:B------:R-:W3:Y:S06]  /*bd90*/  LDSM.16.MT88.4 R160, [R206+0x14800] ;  /* 0x01480000cea0783b */ /* 0x000eec0000004200 */
[----:B------:R-:W-:Y:S01]  /*bda0*/  MUFU.EX2 R178, R149 ;  /* 0x0000009500b27308 */ /* 0x000fe20000000800 */
[C---:B-1----:R-:W-:Y:S08]  /*bdb0*/  HMMA.16816.F32 R84, R152.reuse, R164, R84 ;  /* 0x000000a49854723c */ /* 0x042ff00000001854 */
[C---:B------:R-:W-:Y:S01]  /*bdc0*/  HMMA.16816.F32 R88, R152.reuse, R166, R88 ;  /* 0x000000a69858723c */ /* 0x040fe20000001858 */
[----:B------:R-:W1:Y:S01]  /*bdd0*/  LDSM.16.MT88.4 R164, [R204+0x16800] ;  /* 0x01680000cca4783b */ /* 0x000e620000004200 */
[----:B------:R5:W-:Y:S06]  /*bde0*/  MUFU.EX2 R149, R34 ;  /* 0x0000002200957308 */ /* 0x000bec0000000800 */
[C---:B--2---:R-:W-:Y:S08]  /*bdf0*/  HMMA.16816.F32 R92, R152.reuse, R168, R92 ;  /* 0x000000a8985c723c */ /* 0x044ff0000000185c */
[C---:B------:R-:W-:Y:S01]  /*be00*/  HMMA.16816.F32 R96, R152.reuse, R170, R96 ;  /* 0x000000aa9860723c */ /* 0x040fe20000001860 */
[----:B------:R-:W2:Y:S07]  /*be10*/  LDSM.16.MT88.4 R168, [R205+0x16800] ;  /* 0x01680000cda8783b */ /* 0x000eae0000004200 */
[C---:B------:R-:W-:Y:S01]  /*be20*/  HMMA.16816.F32 R100, R152.reuse, R180, R100 ;  /* 0x000000b49864723c */ /* 0x040fe20000001864 */
[----:B------:R-:W1:Y:S01]  /*be30*/  MUFU.EX2 R181, R28 ;  /* 0x0000001c00b57308 */ /* 0x000e620000000800 */
[----:B-----5:R-:W-:Y:S06]  /*be40*/  LDSM.16.MT88.4 R32, [R207+0x11800] ;  /* 0x01180000cf20783b */ /* 0x020fec0000004200 */
[C---:B------:R-:W-:Y:S03]  /*be50*/  HMMA.16816.F32 R104, R152.reuse, R182, R104 ;  /* 0x000000b69868723c */ /* 0x040fe60000001868 */
[----:B------:R-:W5:Y:S05]  /*be60*/  MUFU.EX2 R183, R26 ;  /* 0x0000001a00b77308 */ /* 0x000f6a0000000800 */
[C---:B----4-:R-:W-:Y:S05]  /*be70*/  HMMA.16816.F32 R108, R152.reuse, R156, R108 ;  /* 0x0000009c986c723c */ /* 0x050fea000000186c */
[----:B------:R-:W4:Y:S03]  /*be80*/  MUFU.EX2 R182, R27 ;  /* 0x0000001b00b67308 */ /* 0x000f260000000800 */
[C---:B------:R-:W-:Y:S01]  /*be90*/  HMMA.16816.F32 R112, R152.reuse, R158, R112 ;  /* 0x0000009e9870723c */ /* 0x040fe20000001870 */
[----:B------:R-:W2:Y:S03]  /*bea0*/  LDSM.16.MT88.4 R156, [R207+0x16800] ;  /* 0x01680000cf9c783b */ /* 0x000ea60000004200 */
[----:B-1----:R-:W-:Y:S03]  /*beb0*/  FADD.FTZ R2, R181, R2 ;  /* 0x00000002b5027221 */ /* 0x002fe60000010000 */
[----:B------:R-:W1:Y:S01]  /*bec0*/  MUFU.EX2 R180, R29 ;  /* 0x0000001d00b47308 */ /* 0x000e620000000800 */
[C---:B---3--:R-:W-:Y:S04]  /*bed0*/  HMMA.16816.F32 R116, R152.reuse, R160, R116 ;  /* 0x000000a09874723c */ /* 0x048fe80000001874 */
[----:B-----5:R-:W-:Y:S04]  /*bee0*/  FADD.FTZ R0, R183, R0 ;  /* 0x00000000b7007221 */ /* 0x020fe80000010000 */
[C---:B------:R-:W-:Y:S01]  /*bef0*/  HMMA.16816.F32 R120, R152.reuse, R162, R120 ;  /* 0x000000a29878723c */ /* 0x040fe20000001878 */
[----:B------:R-:W3:Y:S03]  /*bf00*/  LDSM.16.MT88.4 R160, [R206+0x16800] ;  /* 0x01680000cea0783b */ /* 0x000ee60000004200 */
[C---:B----4-:R-:W-:Y:S01]  /*bf10*/  F2FP.PACK_AB R23, R182.reuse, R183 ;  /* 0x000000b7b617723e */ /* 0x050fe200000000ff */
[----:B------:R-:W-:Y:S03]  /*bf20*/  FADD.FTZ R0, R182, R0 ;  /* 0x00000000b6007221 */ /* 0x000fe60000010000 */
[C---:B------:R-:W-:Y:S01]  /*bf30*/  HMMA.16816.F32 R124, R152.reuse, R164, R124 ;  /* 0x000000a4987c723c */ /* 0x040fe2000000187c */
[----:B------:R-:W-:Y:S03]  /*bf40*/  LDSM.16.MT88.4 R24, [R207+0x11000] ;  /* 0x01100000cf18783b */ /* 0x000fe60000004200 */
[----:B------:R-:W-:Y:S02]  /*bf50*/  FADD.FTZ R0, R177, R0 ;  /* 0x00000000b1007221 */ /* 0x000fe40000010000 */
[----:B-1----:R-:W-:Y:S02]  /*bf60*/  FADD.FTZ R2, R180, R2 ;  /* 0x00000002b4027221 */ /* 0x002fe40000010000 */
[C---:B------:R-:W-:Y:S01]  /*bf70*/  HMMA.16816.F32 R128, R152.reuse, R166, R128 ;  /* 0x000000a69880723c */ /* 0x040fe20000001880 */
[----:B------:R-:W1:Y:S03]  /*bf80*/  LDSM.16.MT88.4 R164, [R204+0x11000] ;  /* 0x01100000cca4783b */ /* 0x000e660000004200 */
[----:B------:R-:W-:Y:S02]  /*bf90*/  FADD.FTZ R0, R176, R0 ;  /* 0x00000000b0007221 */ /* 0x000fe40000010000 */
[----:B------:R-:W-:Y:S02]  /*bfa0*/  FADD.FTZ R2, R179, R2 ;  /* 0x00000002b3027221 */ /* 0x000fe40000010000 */
[C---:B--2---:R-:W-:Y:S01]  /*bfb0*/  HMMA.16816.F32 R132, R152.reuse, R168, R132 ;  /* 0x000000a89884723c */ /* 0x044fe20000001884 */
[----:B------:R-:W-:Y:S03]  /*bfc0*/  LDSM.16.MT88.4 R28, [R205+0x11800] ;  /* 0x01180000cd1c783b */ /* 0x000fe60000004200 */
[----:B------:R-:W-:Y:S02]  /*bfd0*/  FADD.FTZ R0, R149, R0 ;  /* 0x0000000095007221 */ /* 0x000fe40000010000 */
[----:B------:R-:W-:Y:S02]  /*bfe0*/  FADD.FTZ R245, R178, R2 ;  /* 0x00000002b2f57221 */ /* 0x000fe40000010000 */
[C---:B------:R-:W-:Y:S01]  /*bff0*/  HMMA.16816.F32 R136, R152.reuse, R170, R136 ;  /* 0x000000aa9888723c */ /* 0x040fe20000001888 */
[----:B------:R-:W-:Y:S03]  /*c000*/  LDSM.16.MT88.4 R168, [R206+0x13000] ;  /* 0x01300000cea8783b */ /* 0x000fe60000004200 */
[----:B------:R-:W-:Y:S04]  /*c010*/  FADD.FTZ R246, R150, R0 ;  /* 0x0000000096f67221 */ /* 0x000fe80000010000 */
[C---:B------:R-:W-:Y:S08]  /*c020*/  HMMA.16816.F32 R140, R152.reuse, R156, R140 ;  /* 0x0000009c988c723c */ /* 0x040ff0000000188c */
[C---:B------:R-:W-:Y:S01]  /*c030*/  HMMA.16816.F32 R12, R152.reuse, R158, R12 ;  /* 0x0000009e980c723c */ /* 0x040fe2000000180c */
[----:B------:R-:W2:Y:S07]  /*c040*/  LDSM.16.MT88.4 R156, [R206+0x11000] ;  /* 0x01100000ce9c783b */ /* 0x000eae0000004200 */
[C---:B---3--:R-:W-:Y:S08]  /*c050*/  HMMA.16816.F32 R16, R152.reuse, R160, R16 ;  /* 0x000000a09810723c */ /* 0x048ff00000001810 */
[----:B------:R-:W-:Y:S01]  /*c060*/  HMMA.16816.F32 R144, R152, R162, R144 ;  /* 0x000000a29890723c */ /* 0x000fe20000001890 */
[----:B------:R-:W3:Y:S07]  /*c070*/  LDSM.16.MT88.4 R152, [R204+0x13000] ;  /* 0x01300000cc98783b */ /* 0x000eee0000004200 */
[C---:B-1----:R-:W-:Y:S01]  /*c080*/  HMMA.16816.F32 R4, R20.reuse, R164, R4 ;  /* 0x000000a41404723c */ /* 0x042fe20000001804 */
[----:B------:R-:W1:Y:S07]  /*c090*/  LDSM.16.MT88.4 R160, [R205+0x13000] ;  /* 0x01300000cda0783b */ /* 0x000e6e0000004200 */
[C---:B------:R-:W-:Y:S01]  /*c0a0*/  HMMA.16816.F32 R8, R20.reuse, R166, R8 ;  /* 0x000000a61408723c */ /* 0x040fe20000001808 */
[----:B------:R-:W4:Y:S07]  /*c0b0*/  LDSM.16.MT88.4 R164, [R207+0x13000] ;  /* 0x01300000cfa4783b */ /* 0x000f2e0000004200 */
[C---:B------:R-:W-:Y:S08]  /*c0c0*/  HMMA.16816.F32 R36, R20.reuse, R172, R36 ;  /* 0x000000ac1424723c */ /* 0x040ff00000001824 */
[C---:B------:R-:W-:Y:S01]  /*c0d0*/  HMMA.16816.F32 R40, R20.reuse, R174, R40 ;  /* 0x000000ae1428723c */ /* 0x040fe20000001828 */
[----:B------:R-:W-:Y:S07]  /*c0e0*/  LDSM.16.MT88.4 R172, [R205+0x13800] ;  /* 0x01380000cdac783b */ /* 0x000fee0000004200 */
[C---:B------:R-:W-:Y:S08]  /*c0f0*/  HMMA.16816.F32 R44, R20.reuse, R24, R44 ;  /* 0x00000018142c723c */ /* 0x040ff0000000182c */
[C---:B------:R-:W-:Y:S01]  /*c100*/  HMMA.16816.F32 R48, R20.reuse, R26, R48 ;  /* 0x0000001a1430723c */ /* 0x040fe20000001830 */
[----:B------:R-:W5:Y:S07]  /*c110*/  LDSM.16.MT88.4 R24, [R204+0x15000] ;  /* 0x01500000cc18783b */ /* 0x000f6e0000004200 */
[C---:B--2---:R-:W-:Y:S08]  /*c120*/  HMMA.16816.F32 R52, R20.reuse, R156, R52 ;  /* 0x0000009c1434723c */ /* 0x044ff00000001834 */
        /* <DEDUP_REMOVED lines=8> */
[C---:B----4-:R-:W-:Y:S08]  /*c1b0*/  HMMA.16816.F32 R76, R20.reuse, R164, R76 ;  /* 0x000000a4144c723c */ /* 0x050ff0000000184c */
[C---:B------:R-:W-:Y:S01]  /*c1c0*/  HMMA.16816.F32 R80, R20.reuse, R166, R80 ;  /* 0x000000a61450723c */ /* 0x040fe20000001850 */
[----:B------:R-:W-:Y:S07]  /*c1d0*/  LDSM.16.MT88.4 R164, [R206+0x11800] ;  /* 0x01180000cea4783b */ /* 0x000fee0000004200 */
[C---:B------:R-:W-:Y:S08]  /*c1e0*/  HMMA.16816.F32 R84, R20.reuse, R168, R84 ;  /* 0x000000a81454723c */ /* 0x040ff00000001854 */
[C---:B------:R-:W-:Y:S01]  /*c1f0*/  HMMA.16816.F32 R88, R20.reuse, R170, R88 ;  /* 0x000000aa1458723c */ /* 0x040fe20000001858 */
[----:B------:R-:W-:Y:S07]  /*c200*/  LDSM.16.MT88.4 R168, [R204+0x13800] ;  /* 0x01380000cca8783b */ /* 0x000fee0000004200 */
[C---:B-----5:R-:W-:Y:S08]  /*c210*/  HMMA.16816.F32 R92, R20.reuse, R24, R92 ;  /* 0x00000018145c723c */ /* 0x060ff0000000185c */
        /* <DEDUP_REMOVED lines=13> */
[----:B------:R-:W4:Y:S07]  /*c2f0*/  LDSM.16.MT88.4 R24, [R204+0x11800] ;  /* 0x01180000cc18783b */ /* 0x000f2e0000004200 */
[C---:B--2---:R-:W-:Y:S08]  /*c300*/  HMMA.16816.F32 R132, R20.reuse, R156, R132 ;  /* 0x0000009c1484723c */ /* 0x044ff00000001884 */
[C---:B------:R-:W-:Y:S08]  /*c310*/  HMMA.16816.F32 R136, R20.reuse, R158, R136 ;  /* 0x0000009e1488723c */ /* 0x040ff00000001888 */
[C---:B---3--:R-:W-:Y:S08]  /*c320*/  HMMA.16816.F32 R140, R20.reuse, R152, R140 ;  /* 0x00000098148c723c */ /* 0x048ff0000000188c */
[C---:B------:R-:W-:Y:S08]  /*c330*/  HMMA.16816.F32 R12, R20.reuse, R154, R12 ;  /* 0x0000009a140c723c */ /* 0x040ff0000000180c */
[C---:B-1----:R-:W-:Y:S08]  /*c340*/  HMMA.16816.F32 R16, R20.reuse, R160, R16 ;  /* 0x000000a01410723c */ /* 0x042ff00000001810 */
[----:B------:R-:W-:Y:S01]  /*c350*/  HMMA.16816.F32 R144, R20, R162, R144 ;  /* 0x000000a21490723c */ /* 0x000fe20000001890 */
[----:B------:R-:W-:Y:S06]  /*c360*/  LDSM.16.MT88.4 R160, [R206+0x15800] ;  /* 0x01580000cea0783b */ /* 0x000fec0000004200 */
[----:B------:R-:W-:Y:S02]  /*c370*/  F2FP.PACK_AB R20, R180, R181 ;  /* 0x000000b5b414723e */ /* 0x000fe400000000ff */
[----:B------:R-:W-:Y:S03]  /*c380*/  F2FP.PACK_AB R22, R178, R179 ;  /* 0x000000b3b216723e */ /* 0x000fe600000000ff */
[----:B------:R-:W-:Y:S02]  /*c390*/  F2FP.PACK_AB R21, R176, R177 ;  /* 0x000000b1b015723e */ /* 0x000fe400000000ff */
[----:B------:R-:W-:Y:S02]  /*c3a0*/  F2FP.PACK_AB R23, R150, R149 ;  /* 0x000000959617723e */ /* 0x000fe400000000ff */
[----:B------:R-:W-:Y:S02]  /*c3b0*/  MOV R149, R148 ;  /* 0x0000009400957202 */ /* 0x000fe40000000f00 */
[----:B------:R-:W-:Y:S03]  /*c3c0*/  MOV R150, R3 ;  /* 0x0000000300967202 */ /* 0x000fe60000000f00 */
[C---:B----4-:R-:W-:Y:S01]  /*c3d0*/  HMMA.16816.F32 R152, R20.reuse, R24, R4 ;  /* 0x000000181498723c */ /* 0x050fe20000001804 */
[----:B------:R-:W1:Y:S07]  /*c3e0*/  LDSM.16.MT88.4 R4, [R207+0x13800] ;  /* 0x01380000cf04783b */ /* 0x000e6e0000004200 */
[C---:B------:R-:W-:Y:S01]  /*c3f0*/  HMMA.16816.F32 R156, R20.reuse, R26, R8 ;  /* 0x0000001a149c723c */ /* 0x040fe20000001808 */
[----:B------:R-:W2:Y:S07]  /*c400*/  LDSM.16.MT88.4 R8, [R206+0x13800] ;  /* 0x01380000ce08783b */ /* 0x000eae0000004200 */
        /* <DEDUP_REMOVED lines=9> */
[----:B------:R-:W2:Y:S07]  /*c4a0*/  LDSM.16.MT88.4 R164, [R204+0x17800] ;  /* 0x01780000cca4783b */ /* 0x000eae0000004200 */
[C---:B------:R-:W-:Y:S08]  /*c4b0*/  HMMA.16816.F32 R60, R20.reuse, R168, R60 ;  /* 0x000000a8143c723c */ /* 0x040ff0000000183c */
[C---:B------:R-:W-:Y:S08]  /*c4c0*/  HMMA.16816.F32 R64, R20.reuse, R170, R64 ;  /* 0x000000aa1440723c */ /* 0x040ff00000001840 */
[C---:B------:R-:W-:Y:S08]  /*c4d0*/  HMMA.16816.F32 R68, R20.reuse, R172, R68 ;  /* 0x000000ac1444723c */ /* 0x040ff00000001844 */
[C---:B------:R-:W-:Y:S08]  /*c4e0*/  HMMA.16816.F32 R72, R20.reuse, R174, R72 ;  /* 0x000000ae1448723c */ /* 0x040ff00000001848 */
        /* <DEDUP_REMOVED lines=10> */
[C---:B------:R-:W-:Y:S08]  /*c590*/  HMMA.16816.F32 R104, R20.reuse, R30, R104 ;  /* 0x0000001e1468723c */ /* 0x040ff00000001868 */
[C---:B-----5:R-:W-:Y:S08]  /*c5a0*/  HMMA.16816.F32 R108, R20.reuse, R32, R108 ;  /* 0x00000020146c723c */ /* 0x060ff0000000186c */
[C---:B------:R-:W-:Y:S08]  /*c5b0*/  HMMA.16816.F32 R112, R20.reuse, R34, R112 ;  /* 0x000000221470723c */ /* 0x040ff00000001870 */
[C---:B------:R-:W-:Y:S08]  /*c5c0*/  HMMA.16816.F32 R116, R20.reuse, R160, R116 ;  /* 0x000000a01474723c */ /* 0x040ff00000001874 */
[C---:B------:R-:W-:Y:S08]  /*c5d0*/  HMMA.16816.F32 R120, R20.reuse, R162, R120 ;  /* 0x000000a21478723c */ /* 0x040ff00000001878 */
[C---:B------:R-:W-:Y:S08]  /*c5e0*/  HMMA.16816.F32 R124, R20.reuse, R164, R124 ;  /* 0x000000a4147c723c */ /* 0x040ff0000000187c */
[C---:B------:R-:W-:Y:S08]  /*c5f0*/  HMMA.16816.F32 R128, R20.reuse, R166, R128 ;  /* 0x000000a61480723c */ /* 0x040ff00000001880 */
[C---:B-1----:R-:W-:Y:S08]  /*c600*/  HMMA.16816.F32 R132, R20.reuse, R4, R132 ;  /* 0x000000041484723c */ /* 0x042ff00000001884 */
[C---:B------:R-:W-:Y:S08]  /*c610*/  HMMA.16816.F32 R136, R20.reuse, R6, R136 ;  /* 0x000000061488723c */ /* 0x040ff00000001888 */
[C---:B--2---:R-:W-:Y:S08]  /*c620*/  HMMA.16816.F32 R140, R20.reuse, R8, R140 ;  /* 0x00000008148c723c */ /* 0x044ff0000000188c */
[C---:B------:R-:W-:Y:S08]  /*c630*/  HMMA.16816.F32 R160, R20.reuse, R10, R12 ;  /* 0x0000000a14a0723c */ /* 0x040ff0000000180c */
[C---:B---3--:R-:W-:Y:S08]  /*c640*/  HMMA.16816.F32 R164, R20.reuse, R24, R16 ;  /* 0x0000001814a4723c */ /* 0x048ff00000001810 */
[----:B------:R-:W-:Y:S01]  /*c650*/  HMMA.16816.F32 R144, R20, R26, R144 ;  /* 0x0000001a1490723c */ /* 0x000fe20000001890 */
[----:B------:R-:W-:-:S07]  /*c660*/  @P0 BRA `(.L_x_113) ;  /* 0xffffc24000000947 */ /* 0x000fce000383ffff */
.L_x_112:
        /* <DEDUP_REMOVED lines=54> */
[C---:B-1---5:R-:W-:Y:S01]  /*c9d0*/  FMUL.FTZ R151, R0.reuse, R49 ;  /* 0x0000003100977220 */ /* 0x062fe20000410000 */
[----:B------:R-:W-:Y:S01]  /*c9e0*/  USHF.R.S32.HI UR4, URZ, 0x1f, UR5 ;  /* 0x0000001f3f047899 */ /* 0x000fe20008011405 */
[C---:B------:R-:W-:Y:S01]  /*c9f0*/  FMUL.FTZ R49, R0.reuse, R89 ;  /* 0x0000005900317220 */ /* 0x040fe20000410000 */
[----:B------:R-:W-:Y:S01]  /*ca00*/  @!UP3 USHF.R.S32.HI UR25, URZ, 0x1f, UR19 ;  /* 0x0000001f3f19b899 */ /* 0x000fe20008011413 */
[----:B------:R-:W1:Y:S01]  /*ca10*/  S2R R89, SR_TID.X ;  /* 0x0000000000597919 */ /* 0x000e620000002100 */
[C---:B------:R-:W-:Y:S01]  /*ca20*/  FMUL.FTZ R174, R0.reuse, R152 ;  /* 0x0000009800ae7220 */ /* 0x040fe20000410000 */
[----:B------:R-:W-:Y:S01]  /*ca30*/  USHF.R.S32.HI UR6, URZ, 0x1f, UR12 ;  /* 0x0000001f3f067899 */ /* 0x000fe2000801140c */
[----:B------:R-:W-:Y:S01]  /*ca40*/  FMUL.FTZ R152, R0, R68 ;  /* 0x0000004400987220 */ /* 0x000fe20000410000 */
[----:B------:R-:W-:Y:S01]  /*ca50*/  UIADD3 UR5, UP2, UP1, UR5, UR24, UR12 ;  /* 0x0000001805057290 */ /* 0x000fe2000f95e00c */
[----:B--2---:R-:W-:-:S02]  /*ca60*/  FMUL.FTZ R68, R2, R50 ;  /* 0x0000003202447220 */ /* 0x004fc40000410000 */
[----:B------:R-:W-:Y:S01]  /*ca70*/  FMUL.FTZ R50, R2, R86 ;  /* 0x0000005602327220 */ /* 0x000fe20000410000 */
[----:B------:R-:W-:Y:S01]  /*ca80*/  UIADD3.X UR4, UR4, UR25, UR6, UP2, UP1 ;  /* 0x0000001904047290 */ /* 0x000fe200097e2406 */
[C---:B------:R-:W-:Y:S02]  /*ca90*/  FMUL.FTZ R6, R0.reuse, R153 ;  /* 0x0000009900067220 */ /* 0x040fe40000410000 */
        /* <DEDUP_REMOVED lines=8> */
[C---:B------:R-:W-:Y:S01]  /*cb20*/  FMUL.FTZ R23, R0.reuse, R57 ;  /* 0x0000003900177220 */ /* 0x040fe20000410000 */
[----:B-1----:R-:W-:Y:S01]  /*cb30*/  SHF.R.S32.HI R86, RZ, 0x1f, R89 ;  /* 0x0000001fff567819 */ /* 0x002fe20000011459 */
[C---:B------:R-:W-:Y:S02]  /*cb40*/  FMUL.FTZ R21, R0.reuse, R61 ;  /* 0x0000003d00157220 */ /* 0x040fe40000410000 */
[----:B------:R-:W-:Y:S01]  /*cb50*/  FMUL.FTZ R172, R0, R36 ;  /* 0x0000002400ac7220 */ /* 0x000fe20000410000 */
[----:B------:R-:W-:Y:S01]  /*cb60*/  LEA.HI R16, R86, R89, RZ, 0x2 ;  /* 0x0000005956107211 */ /* 0x000fe200078f10ff */
[C---:B------:R-:W-:Y:S02]  /*cb70*/  FMUL.FTZ R171, R0.reuse, R40 ;  /* 0x0000002800ab7220 */ /* 0x040fe40000410000 */
        /* <DEDUP_REMOVED lines=8> */
[C---:B------:R-:W-:Y:S02]  /*cc00*/  FMUL.FTZ R153, R0.reuse, R64 ;  /* 0x0000004000997220 */ /* 0x040fe40000410000 */
[C---:B------:R-:W-:Y:S01]  /*cc10*/  FMUL.FTZ R61, R0.reuse, R65 ;  /* 0x00000041003d7220 */ /* 0x040fe20000410000 */
        /* <DEDUP_REMOVED lines=56> */
[----:B------:R-:W-:Y:S01]  /*cfa0*/  FMUL.FTZ R145, R0, R145 ;  /* 0x0000009100917220 */ /* 0x000fe20000410000 */
[--C-:B------:R-:W-:Y:S01]  /*cfb0*/  SHF.R.S32.HI R0, RZ, 0x1f, R16.reuse ;  /* 0x0000001fff007819 */ /* 0x100fe20000011410 */
[C---:B------:R-:W-:Y:S01]  /*cfc0*/  FMUL.FTZ R15, R2.reuse, R63 ;  /* 0x0000003f020f7220 */ /* 0x040fe20000410000 */
[----:B------:R-:W-:Y:S01]  /*cfd0*/  SHF.R.S32.HI R63, RZ, 0x2, R16 ;  /* 0x00000002ff3f7819 */ /* 0x000fe20000011410 */
[C---:B------:R-:W-:Y:S02]  /*cfe0*/  FMUL.FTZ R12, R2.reuse, R38 ;  /* 0x00000026020c7220 */ /* 0x040fe40000410000 */
[----:B------:R-:W-:Y:S01]  /*cff0*/  FMUL.FTZ R10, R2, R42 ;  /* 0x0000002a020a7220 */ /* 0x000fe20000410000 */
[----:B------:R-:W-:Y:S01]  /*d000*/  LEA.HI R0, R0, R63, RZ, 0x3 ;  /* 0x0000003f00007211 */ /* 0x000fe200078f18ff */
[C---:B------:R-:W-:Y:S02]  /*d010*/  FMUL.FTZ R17, R2.reuse, R46 ;  /* 0x0000002e02117220 */ /* 0x040fe40000410000 */
[----:B------:R-:W-:Y:S01]  /*d020*/  FMUL.FTZ R55, R2, R55 ;  /* 0x0000003702377220 */ /* 0x000fe20000410000 */
[----:B------:R-:W-:Y:S01]  /*d030*/  LOP3.LUT R0, R0, 0xfffffff8, RZ, 0xc0, !PT ;  /* 0xfffffff800007812 */ /* 0x000fe200078ec0ff */
[----:B------:R-:W-:-:S02]  /*d040*/  FMUL.FTZ R4, R2, R54 ;  /* 0x0000003602047220 */ /* 0x000fc40000410000 */
[C---:B------:R-:W-:Y:S02]  /*d050*/  FMUL.FTZ R64, R2.reuse, R58 ;  /* 0x0000003a02407220 */ /* 0x040fe40000410000 */
[C---:B------:R-:W-:Y:S02]  /*d060*/  FMUL.FTZ R155, R2.reuse, R155 ;  /* 0x0000009b029b7220 */ /* 0x040fe40000410000 */
[C---:B------:R-:W-:Y:S02]  /*d070*/  FMUL.FTZ R5, R2.reuse, R154 ;  /* 0x0000009a02057220 */ /* 0x040fe40000410000 */
[C---:B------:R-:W-:Y:S02]  /*d080*/  FMUL.FTZ R159, R2.reuse, R159 ;  /* 0x0000009f029f7220 */ /* 0x040fe40000410000 */
[C---:B------:R-:W-:Y:S01]  /*d090*/  FMUL.FTZ R9, R2.reuse, R158 ;  /* 0x0000009e02097220 */ /* 0x040fe20000410000 */
[----:B------:R-:W-:Y:S01]  /*d0a0*/  F2FP.PACK_AB R5, R155, R5 ;  /* 0x000000059b05723e */ /* 0x000fe200000000ff */
[----:B------:R-:W-:-:S02]  /*d0b0*/  FMUL.FTZ R39, R2, R39 ;  /* 0x0000002702277220 */ /* 0x000fc40000410000 */
        /* <DEDUP_REMOVED lines=94> */
[----:B------:R-:W-:Y:S02]  /*d6a0*/  SHF.R.S32.HI R16, RZ, 0x5, R70 ;  /* 0x00000005ff107819 */ /* 0x000fe40000011446 */
[----:B------:R-:W-:Y:S02]  /*d6b0*/  LOP3.LUT R0, R4, 0x1c0, RZ, 0xc0, !PT ;  /* 0x000001c004007812 */ /* 0x000fe400078ec0ff */
[----:B------:R-:W-:Y:S02]  /*d6c0*/  LOP3.LUT R4, R2, 0x1, RZ, 0xc0, !PT ;  /* 0x0000000102047812 */ /* 0x000fe400078ec0ff */
[----:B------:R-:W-:-:S02]  /*d6d0*/  LEA R14, R16, R14, 0x9 ;  /* 0x0000000e100e7211 */ /* 0x000fc400078e48ff */
[----:B------:R-:W-:Y:S02]  /*d6e0*/  LEA.HI R0, R0, R0, RZ, 0x1d ;  /* 0x0000000000007211 */ /* 0x000fe400078fe8ff */
[----:B------:R-:W-:Y:S02]  /*d6f0*/  ISETP.NE.U32.AND P0, PT, R4, 0x1, PT ;  /* 0x000000010400780c */ /* 0x000fe40003f05070 */
[----:B------:R-:W-:Y:S02]  /*d700*/  LEA R0, R14, R0, 0x1 ;  /* 0x000000000e007211 */ /* 0x000fe400078e08ff */
[----:B------:R-:W-:Y:S02]  /*d710*/  R2P PR, R2, 0x6 ;  /* 0x0000000602007804 */ /* 0x000fe40000000000 */
[----:B------:R-:W-:Y:S02]  /*d720*/  SHF.L.U32 R0, R0, 0x1, RZ ;  /* 0x0000000100007819 */ /* 0x000fe400000006ff */
[----:B------:R-:W-:-:S02]  /*d730*/  MOV R4, 0x20 ;  /* 0x0000002000047802 */ /* 0x000fc40000000f00 */
[----:B------:R-:W-:Y:S01]  /*d740*/  IADD3 R2, R0, -0x10, RZ ;  /* 0xfffffff000027810 */ /* 0x000fe20007ffe0ff */
[----:B------:R1:W-:Y:S01]  /*d750*/  STS [R0], R6 ;  /* 0x0000000600007388 */ /* 0x0003e20000000800 */
[----:B------:R-:W-:Y:S02]  /*d760*/  SEL R4, R4, 0xffffffe0, !P1 ;  /* 0xffffffe004047807 */ /* 0x000fe40004800000 */
[----:B------:R-:W-:Y:S01]  /*d770*/  @P0 IADD3 R2, R0, 0x10, RZ ;  /* 0x0000001000020810 */ /* 0x000fe20007ffe0ff */
[----:B------:R2:W-:Y:S01]  /*d780*/  STS [R0+0x400], R5 ;  /* 0x0004000500007388 */ /* 0x0005e20000000800 */
[----:B------:R-:W-:Y:S02]  /*d790*/  F2FP.PACK_AB R63, R21, R156 ;  /* 0x0000009c153f723e */ /* 0x000fe400000000ff */
[----:B------:R-:W-:Y:S01]  /*d7a0*/  F2FP.PACK_AB R21, R161, R160 ;  /* 0x000000a0a115723e */ /* 0x000fe200000000ff */
[----:B------:R3:W-:Y:S01]  /*d7b0*/  STS [R2], R7 ;  /* 0x0000000702007388 */ /* 0x0007e20000000800 */
[----:B------:R-:W-:-:S02]  /*d7c0*/  F2FP.PACK_AB R18, R167, R18 ;  /* 0x00000012a712723e */ /* 0x000fc400000000ff */
[----:B------:R-:W-:Y:S01]  /*d7d0*/  F2FP.PACK_AB R14, R147, R146 ;  /* 0x00000092930e723e */ /* 0x000fe200000000ff */
[----:B------:R4:W-:Y:S01]  /*d7e0*/  STS [R2+0x400], R9 ;  /* 0x0004000902007388 */ /* 0x0009e20000000800 */
[----:B-1----:R-:W-:Y:S02]  /*d7f0*/  MOV R6, 0x40 ;  /* 0x0000004000067802 */ /* 0x002fe40000000f00 */
[----:B--2---:R-:W-:Y:S02]  /*d800*/  IADD3 R5, R0, R4, RZ ;  /* 0x0000000400057210 */ /* 0x004fe40007ffe0ff */
[----:B------:R-:W-:Y:S02]  /*d810*/  SEL R6, R6, 0xffffffc0, !P2 ;  /* 0xffffffc006067807 */ /* 0x000fe40005000000 */
[----:B------:R-:W-:Y:S01]  /*d820*/  IADD3 R4, R4, R2, RZ ;  /* 0x0000000204047210 */ /* 0x000fe20007ffe0ff */
[----:B------:R1:W-:Y:S01]  /*d830*/  STS [R5], R8 ;  /* 0x0000000805007388 */ /* 0x0003e20000000800 */
[----:B---3--:R-:W-:-:S02]  /*d840*/  IADD3 R7, R5, R6, RZ ;  /* 0x0000000605077210 */ /* 0x008fc40007ffe0ff */
        /* <DEDUP_REMOVED lines=49> */
[----:B------:R-:W-:Y:S04]  /*db60*/  STS [R2+0x6400], R28 ;  /* 0x0064001c02007388 */ /* 0x000fe80000000800 */
[----:B------:R-:W-:Y:S04]  /*db70*/  STS [R5+0x6000], R27 ;  /* 0x0060001b05007388 */ /* 0x000fe80000000800 */
[----:B------:R2:W-:Y:S04]  /*db80*/  STS [R5+0x6400], R26 ;  /* 0x0064001a05007388 */ /* 0x0005e80000000800 */
[----:B------:R-:W-:Y:S04]  /*db90*/  STS [R4+0x6000], R25 ;  /* 0x0060001904007388 */ /* 0x000fe80000000800 */
[----:B------:R3:W-:Y:S01]  /*dba0*/  STS [R4+0x6400], R24 ;  /* 0x0064001804007388 */ /* 0x0007e20000000800 */
[----:B-1----:R-:W-:-:S03]  /*dbb0*/  LOP3.LUT R0, R70, 0xffffffe0, RZ, 0xc0, !PT ;  /* 0xffffffe046007812 */ /* 0x002fc600078ec0ff */
[----:B------:R-:W-:Y:S01]  /*dbc0*/  STS [R8+0x6000], R23 ;  /* 0x0060001708007388 */ /* 0x000fe20000000800 */
[----:B------:R-:W-:-:S03]  /*dbd0*/  IADD3 R0, R89, -R0, RZ ;  /* 0x8000000059007210 */ /* 0x000fc60007ffe0ff */
[----:B------:R1:W-:Y:S01]  /*dbe0*/  STS [R8+0x6400], R22 ;  /* 0x0064001608007388 */ /* 0x0003e20000000800 */
[----:B------:R-:W-:-:S03]  /*dbf0*/  LOP3.LUT P0, RZ, R0, 0x3, RZ, 0xc0, !PT ;  /* 0x0000000300ff7812 */ /* 0x000fc6000780c0ff */
[----:B------:R-:W-:Y:S04]  /*dc00*/  STS [R9+0x6000], R21 ;  /* 0x0060001509007388 */ /* 0x000fe80000000800 */
[----:B------:R-:W-:Y:S01]  /*dc10*/  STS [R9+0x6400], R20 ;  /* 0x0064001409007388 */ /* 0x000fe20000000800 */
[----:B--2---:R-:W2:Y:S03]  /*dc20*/  @P4 MUFU.LG2 R5, R149 ;  /* 0x0000009500054308 */ /* 0x004ea60000000c00 */
[----:B------:R-:W-:Y:S04]  /*dc30*/  STS [R7+0x6000], R19 ;  /* 0x0060001307007388 */ /* 0x000fe80000000800 */
[----:B------:R4:W-:Y:S01]  /*dc40*/  STS [R7+0x6400], R18 ;  /* 0x0064001207007388 */ /* 0x0009e20000000800 */
[----:B---3--:R-:W3:Y:S03]  /*dc50*/  @P3 MUFU.LG2 R4, R150 ;  /* 0x0000009600043308 */ /* 0x008ee60000000c00 */
[----:B------:R-:W-:Y:S04]  /*dc60*/  STS [R6+0x6000], R15 ;  /* 0x0060000f06007388 */ /* 0x000fe80000000800 */
[----:B------:R4:W-:Y:S01]  /*dc70*/  STS [R6+0x6400], R14 ;  /* 0x0064000e06007388 */ /* 0x0009e20000000800 */
[----:B--2---:R-:W-:Y:S01]  /*dc80*/  @P4 FMUL.FTZ R5, R5, 0.69314718246459960938 ;  /* 0x3f31721805054820 */ /* 0x004fe20000410000 */
[----:B-1----:R-:W-:-:S02]  /*dc90*/  MOV R8, 0x7f800000 ;  /* 0x7f80000000087802 */ /* 0x002fc40000000f00 */
[----:B------:R-:W-:Y:S01]  /*dca0*/  BAR.SYNC.DEFER_BLOCKING 0x0 ;  /* 0x0000000000007b1d */ /* 0x000fe20000010000 */
[----:B---3--:R-:W-:-:S05]  /*dcb0*/  @P3 FMUL.FTZ R4, R4, 0.69314718246459960938 ;  /* 0x3f31721804043820 */ /* 0x008fca0000410000 */
[----:B------:R-:W1:Y:S01]  /*dcc0*/  S2R R10, SR_TID.X ;  /* 0x00000000000a7919 */ /* 0x000e620000002100 */
[----:B------:R-:W-:Y:S01]  /*dcd0*/  @P3 FFMA.FTZ R8, R3, c[0x0][0x238], R4 ;  /* 0x00008e0003083a23 */ /* 0x000fe20000010004 */
[----:B----4-:R-:W-:Y:S01]  /*dce0*/  MOV R7, 0x7f800000 ;  /* 0x7f80000000077802 */ /* 0x010fe20000000f00 */
[----:B------:R-:W-:Y:S01]  /*dcf0*/  @P4 FFMA.FTZ R7, R148, c[0x0][0x238], R5 ;  /* 0x00008e0094074a23 */ /* 0x000fe20000010005 */
[----:B------:R2:W3:Y:S04]  /*dd00*/  LDS.128 R32, [R230] ;  /* 0x00000000e6207984 */ /* 0x0004e80000000c00 */
[----:B------:R2:W4:Y:S01]  /*dd10*/  LDS.128 R48, [R230+0x800] ;  /* 0x00080000e6307984 */ /* 0x0005220000000c00 */
[----:B-1----:R-:W-:-:S03]  /*dd20*/  SHF.R.S32.HI R9, RZ, 0x1f, R10 ;  /* 0x0000001fff097819 */ /* 0x002fc6000001140a */
[----:B------:R2:W1:Y:S01]  /*dd30*/  LDS.128 R64, [R230+0x1000] ;  /* 0x00100000e6407984 */ /* 0x0004620000000c00 */
[----:B------:R-:W-:-:S03]  /*dd40*/  LEA.HI R2, R9, R10, RZ, 0x5 ;  /* 0x0000000a09027211 */ /* 0x000fc600078f28ff */
[----:B------:R2:W1:Y:S01]  /*dd50*/  LDS.128 R80, [R230+0x1800] ;  /* 0x00180000e6507984 */ /* 0x0004620000000c00 */
[----:B------:R-:W-:-:S03]  /*dd60*/  LOP3.LUT R0, R2, 0xffffffe0, RZ, 0xc0, !PT ;  /* 0xffffffe002007812 */ /* 0x000fc600078ec0ff */
[----:B------:R2:W1:Y:S01]  /*dd70*/  LDS.128 R28, [R230+0x2000] ;  /* 0x00200000e61c7984 */ /* 0x0004620000000c00 */
[----:B------:R-:W-:Y:S02]  /*dd80*/  SHF.R.S32.HI R2, RZ, 0x1f, R16 ;  /* 0x0000001fff027819 */ /* 0x000fe40000011410 */
[----:B------:R-:W-:Y:S01]  /*dd90*/  IADD3 R0, R10, -R0, RZ ;  /* 0x800000000a007210 */ /* 0x000fe20007ffe0ff */
[----:B------:R2:W1:Y:S01]  /*dda0*/  LDS.128 R44, [R230+0x2800] ;  /* 0x00280000e62c7984 */ /* 0x0004620000000c00 */
[----:B------:R-:W-:Y:S02]  /*ddb0*/  LEA.HI R2, R2, R16, RZ, 0x2 ;  /* 0x0000001002027211 */ /* 0x000fe400078f10ff */
[----:B------:R-:W-:Y:S01]  /*ddc0*/  SHF.R.S32.HI R6, RZ, 0x1f, R0 ;  /* 0x0000001fff067819 */ /* 0x000fe20000011400 */
[----:B------:R2:W1:Y:S01]  /*ddd0*/  LDS.128 R60, [R230+0x3000] ;  /* 0x00300000e63c7984 */ /* 0x0004620000000c00 */
[----:B------:R-:W-:Y:S02]  /*dde0*/  LOP3.LUT R2, R2, 0xffffffc, RZ, 0xc0, !PT ;  /* 0x0ffffffc02027812 */ /* 0x000fe400078ec0ff */
[----:B------:R-:W-:Y:S01]  /*ddf0*/  LEA.HI R0, R6, R0, RZ, 0x2 ;  /* 0x0000000006007211 */ /* 0x000fe200078f10ff */
[----:B------:R2:W1:Y:S01]  /*de00*/  LDS.128 R76, [R230+0x3800] ;  /* 0x00380000e64c7984 */ /* 0x0004620000000c00 */
[----:B------:R-:W-:-:S02]  /*de10*/  IADD3 R2, R16, -R2, RZ ;  /* 0x8000000210027210 */ /* 0x000fc40007ffe0ff */
[----:B------:R-:W-:Y:S01]  /*de20*/  SHF.R.S32.HI R0, RZ, 0x2, R0 ;  /* 0x00000002ff007819 */ /* 0x000fe20000011400 */
[----:B------:R2:W1:Y:S03]  /*de30*/  LDS.128 R24, [R230+0x4000] ;  /* 0x00400000e6187984 */ /* 0x0004660000000c00 */
[----:B------:R-:W-:Y:S01]  /*de40*/  LEA R0, R2, R0, 0x4 ;  /* 0x0000000002007211 */ /* 0x000fe200078e20ff */
        /* <DEDUP_REMOVED lines=24> */
.L_x_117:
[----:B---34-:R-:W-:Y:S05]  /*dfd0*/  BSYNC B0 ;  /* 0x0000000000007941 */ /* 0x018fea0003800000 */
.L_x_116:
[----:B------:R3:W5:Y:S04]  /*dfe0*/  LDL R15, [R1] ;  /* 0x00000000010f7983 */ /* 0x0007680000100800 */
[----:B------:R3:W5:Y:S01]  /*dff0*/  LDL R14, [R1+0x4] ;  /* 0x00000400010e7983 */ /* 0x0007620000100800 */
[----:B------:R-:W-:Y:S01]  /*e000*/  LEA.HI R13, R86, R89, RZ, 0x3 ;  /* 0x00000059560d7211 */ /* 0x000fe200078f18ff */
[----:B------:R-:W-:Y:S01]  /*e010*/  UIMAD UR9, UR9, -0x40, UR16 ;  /* 0xffffffc0090978a4 */ /* 0x000fe2000f8e0210 */
[----:B------:R-:W-:Y:S01]  /*e020*/  SHF.R.S32.HI R0, RZ, 0x1f, R248 ;  /* 0x0000001fff007819 */ /* 0x000fe200000114f8 */
[----:B------:R-:W4:Y:S01]  /*e030*/  S2R R11, SR_CTAID.Z ;  /* 0x00000000000b7919 */ /* 0x000f220000002700 */
[----:B------:R-:W-:Y:S01]  /*e040*/  IADD3 R4, P0, R248, UR18, RZ ;  /* 0x00000012f8047c10 */ /* 0x000fe2000ff1e0ff */
[----:B------:R-:W-:Y:S01]  /*e050*/  USHF.R.S32.HI UR6, URZ, 0x1f, UR10 ;  /* 0x0000001f3f067899 */ /* 0x000fe2000801140a */
[----:B------:R-:W-:Y:S01]  /*e060*/  SHF.R.S32.HI R3, RZ, 0x3, R13 ;  /* 0x00000003ff037819 */ /* 0x000fe2000001140d */
[----:B------:R-:W-:Y:S01]  /*e070*/  ULDC.64 UR4, c[0x0][0x1f0] ;  /* 0x00007c0000047ab9 */ /* 0x000fe20000000a00 */
[----:B------:R-:W-:Y:S01]  /*e080*/  IADD3.X R5, R0, UR7, RZ, P0, !PT ;  /* 0x0000000700057c10 */ /* 0x000fe200087fe4ff */
[----:B------:R-:W-:Y:S01]  /*e090*/  UIMAD UR4, UR6, UR4, URZ ;  /* 0x00000004060472a4 */ /* 0x000fe2000f8e023f */
[----:B------:R-:W-:Y:S01]  /*e0a0*/  ISETP.GE.AND P0, PT, R3, UR9, PT ;  /* 0x0000000903007c0c */ /* 0x000fe2000bf06270 */
[----:B------:R-:W-:Y:S01]  /*e0b0*/  IMAD.U32 R0, RZ, RZ, UR13 ;  /* 0x0000000dff007e24 */ /* 0x000fe2000f8e00ff */
[----:B------:R-:W-:Y:S01]  /*e0c0*/  LEA.HI R2, R9, R10, RZ, 0x3 ;  /* 0x0000000a09027211 */ /* 0x000fe200078f18ff */
[----:B------:R-:W-:Y:S01]  /*e0d0*/  UIMAD UR4, UR10, UR5, UR4 ;  /* 0x000000050a0472a4 */ /* 0x000fe2000f8e0204 */
[----:B------:R-:W-:Y:S02]  /*e0e0*/  BSSY B0, `(.L_x_118) ;  /* 0x0000016000007945 */ /* 0x000fe40003800000 */
[----:B------:R-:W-:-:S04]  /*e0f0*/  SHF.R.S32.HI R2, RZ, 0x3, R2 ;  /* 0x00000003ff027819 */ /* 0x000fc80000011402 */
[----:B------:R-:W-:Y:S01]  /*e100*/  SHF.R.S32.HI R3, RZ, 0x1f, R2 ;  /* 0x0000001fff037819 */ /* 0x000fe20000011402 */
[----:B----4-:R-:W-:-:S04]  /*e110*/  IMAD.WIDE.U32 R10, R11, c[0x0][0x1f0], R4 ;  /* 0x00007c000b0a7a25 */ /* 0x010fc800078e0004 */
[----:B------:R-:W-:Y:S01]  /*e120*/  IMAD.WIDE R4, R0, 0x40, R2 ;  /* 0x0000004000047825 */ /* 0x000fe200078e0202 */
[----:B------:R-:W-:Y:S01]  /*e130*/  IADD3 R9, R11, UR4, RZ ;  /* 0x000000040b097c10 */ /* 0x000fe2000fffe0ff */
[----:B------:R-:W-:Y:S05]  /*e140*/  @P0 BRA `(.L_x_119) ;  /* 0x000000f000000947 */ /* 0x000fea0003800000 */
[----:B---3--:R-:W-:Y:S01]  /*e150*/  IMAD R0, R5, c[0x0][0x1e8], RZ ;  /* 0x00007a0005007a24 */ /* 0x008fe200078e02ff */
[----:B------:R-:W-:Y:S01]  /*e160*/  ISETP.GE.AND P4, PT, R248, c[0x0][0x220], PT ;  /* 0x00008800f8007a0c */ /* 0x000fe20003f86270 */
[----:B------:R-:W-:Y:S01]  /*e170*/  IMAD.MOV.U32 R8, RZ, RZ, R10 ;  /* 0x000000ffff087224 */ /* 0x000fe200078e000a */
[----:B-----5:R-:W-:Y:S01]  /*e180*/  ISETP.GE.AND P3, PT, R15, c[0x0][0x220], PT ;  /* 0x000088000f007a0c */ /* 0x020fe20003f66270 */
[----:B------:R-:W-:Y:S01]  /*e190*/  IMAD R0, R4, c[0x0][0x1ec], R0 ;  /* 0x00007b0004007a24 */ /* 0x000fe200078e0200 */
        /* <DEDUP_REMOVED lines=10> */
.L_x_119:
[----:B---3--:R-:W-:Y:S05]  /*e240*/  BSYNC B0 ;  /* 0x0000000000007941 */ /* 0x008fea0003800000 */
.L_x_118:
[----:B------:R-:W-:Y:S01]  /*e250*/  LEA.HI.SX32 R0, R13, 0x10, 0x1d ;  /* 0x000000100d007811 */ /* 0x000fe200078feaff */
[----:B------:R-:W-:Y:S03]  /*e260*/  BSSY B0, `(.L_x_120) ;  /* 0x0000015000007945 */ /* 0x000fe60003800000 */
[----:B------:R-:W-:-:S13]  /*e270*/  ISETP.GE.AND P0, PT, R0, UR9, PT ;  /* 0x0000000900007c0c */ /* 0x000fda000bf06270 */
[----:B------:R-:W-:Y:S05]  /*e280*/  @P0 BRA `(.L_x_121) ;  /* 0x0000012000000947 */ /* 0x000fea0003800000 */
[----:B------:R-:W-:Y:S01]  /*e290*/  IADD3 R12, P0, R4, 0x10, RZ ;  /* 0x00000010040c7810 */ /* 0x000fe20007f1e0ff */
[----:B------:R-:W-:Y:S01]  /*e2a0*/  IMAD.MOV.U32 R2, RZ, RZ, R10 ;  /* 0x000000ffff027224 */ /* 0x000fe200078e000a */
[----:B------:R-:W-:Y:S01]  /*e2b0*/  ISETP.GE.AND P3, PT, R248, c[0x0][0x220], PT ;  /* 0x00008800f8007a0c */ /* 0x000fe20003f66270 */
[----:B------:R-:W-:Y:S01]  /*e2c0*/  IMAD.MOV.U32 R3, RZ, RZ, R9 ;  /* 0x000000ffff037224 */ /* 0x000fe200078e0009 */
[----:B-----5:R-:W-:Y:S01]  /*e2d0*/  ISETP.GE.AND P2, PT, R15, c[0x0][0x220], PT ;  /* 0x000088000f007a0c */ /* 0x020fe20003f46270 */
        /* <DEDUP_REMOVED lines=13> */
.L_x_121:
[----:B------:R-:W-:Y:S05]  /*e3b0*/  BSYNC B0 ;  /* 0x0000000000007941 */ /* 0x000fea0003800000 */
.L_x_120:
[----:B------:R-:W-:Y:S01]  /*e3c0*/  LEA.HI.SX32 R0, R13, 0x20, 0x1d ;  /* 0x000000200d007811 */ /* 0x000fe200078feaff */
[----:B------:R-:W-:Y:S03]  /*e3d0*/  BSSY B0, `(.L_x_122) ;  /* 0x0000015000007945 */ /* 0x000fe60003800000 */
[----:B------:R-:W-:-:S13]  /*e3e0*/  ISETP.GE.AND P0, PT, R0, UR9, PT ;  /* 0x0000000900007c0c */ /* 0x000fda000bf06270 */
[----:B------:R-:W-:Y:S05]  /*e3f0*/  @P0 BRA `(.L_x_123) ;  /* 0x0000012000000947 */ /* 0x000fea0003800000 */
[----:B------:R-:W-:Y:S01]  /*e400*/  IADD3 R12, P0, R4, 0x20, RZ ;  /* 0x00000020040c7810 */ /* 0x000fe20007f1e0ff */
[----:B---3--:R-:W-:Y:S01]  /*e410*/  IMAD.MOV.U32 R2, RZ, RZ, R10 ;  /* 0x000000ffff027224 */ /* 0x008fe200078e000a */
        /* <DEDUP_REMOVED lines=12> */
[----:B-1----:R1:W-:Y:S04]  /*e4e0*/  @!P3 STG.E.128 [R2.64], R64 ;  /* 0x000000400200b986 */ /* 0x0023e8000c101d16 */
[----:B------:R1:W-:Y:S04]  /*e4f0*/  @!P2 STG.E.128 [R2.64+0x80], R60 ;  /* 0x0000803c0200a986 */ /* 0x0003e8000c101d16 */
[----:B------:R1:W-:Y:S04]  /*e500*/  @!P1 STG.E.128 [R2.64+0x100], R56 ;  /* 0x0001003802009986 */ /* 0x0003e8000c101d16 */
[----:B------:R1:W-:Y:S02]  /*e510*/  @!P0 STG.E.128 [R2.64+0x180], R52 ;  /* 0x0001803402008986 */ /* 0x0003e4000c101d16 */
.L_x_123:
[----:B------:R-:W-:Y:S05]  /*e520*/  BSYNC B0 ;  /* 0x0000000000007941 */ /* 0x000fea0003800000 */
.L_x_122:
[----:B------:R-:W-:-:S04]  /*e530*/  LEA.HI.SX32 R0, R13, 0x30, 0x1d ;  /* 0x000000300d007811 */ /* 0x000fc800078feaff */
[----:B------:R-:W-:-:S13]  /*e540*/  ISETP.GE.AND P0, PT, R0, UR9, PT ;  /* 0x0000000900007c0c */ /* 0x000fda000bf06270 */
[----:B------:R-:W-:Y:S05]  /*e550*/  @P0 EXIT ;  /* 0x000000000000094d */ /* 0x000fea0003800000 */
[----:B------:R-:W-:Y:S01]  /*e560*/  IADD3 R6, P0, R4, 0x30, RZ ;  /* 0x0000003004067810 */ /* 0x000fe20007f1e0ff */
[----:B-1-3--:R-:W-:Y:S01]  /*e570*/  IMAD.MOV.U32 R2, RZ, RZ, R10 ;  /* 0x000000ffff027224 */ /* 0x00afe200078e000a */
[----:B------:R-:W-:Y:S01]  /*e580*/  ISETP.GE.AND P2, PT, R248, c[0x0][0x220], PT ;  /* 0x00008800f8007a0c */ /* 0x000fe20003f46270 */
[----:B------:R-:W-:Y:S01]  /*e590*/  IMAD.MOV.U32 R3, RZ, RZ, R9 ;  /* 0x000000ffff037224 */ /* 0x000fe200078e0009 */
[----:B-----5:R-:W-:Y:S01]  /*e5a0*/  ISETP.GE.AND P1, PT, R15, c[0x0][0x220], PT ;  /* 0x000088000f007a0c */ /* 0x020fe20003f26270 */
        /* <DEDUP_REMOVED lines=8> */
[----:B------:R1:W-:Y:S01]  /*e630*/  @!P0 STG.E.128 [R2.64+0x100], R72 ;  /* 0x0001004802008986 */ /* 0x0003e2000c101d16 */
[----:B------:R-:W-:-:S03]  /*e640*/  ISETP.GE.AND P0, PT, R14, c[0x0][0x220], PT ;  /* 0x000088000e007a0c */ /* 0x000fc60003f06270 */
[----:B------:R1:W-:Y:S04]  /*e650*/  @!P2 STG.E.128 [R2.64], R80 ;  /* 0x000000500200a986 */ /* 0x0003e8000c101d16 */
[----:B------:R1:W-:Y:S06]  /*e660*/  @!P1 STG.E.128 [R2.64+0x80], R76 ;  /* 0x0000804c02009986 */ /* 0x0003ec000c101d16 */
[----:B------:R-:W-:Y:S05]  /*e670*/  @P0 EXIT ;  /* 0x000000000000094d */ /* 0x000fea0003800000 */
[----:B------:R-:W-:Y:S01]  /*e680*/  STG.E.128 [R2.64+0x180], R68 ;  /* 0x0001804402007986 */ /* 0x000fe2000c101d16 */
[----:B------:R-:W-:Y:S05]  /*e690*/  EXIT ;  /* 0x000000000000794d */ /* 0x000fea0003800000 */
.L_x_82:
[----:B------:R-:W1:Y:S01]  /*e6a0*/  S2R R15, SR_TID.X ;  /* 0x00000000000f7919 */ /* 0x000e620000002100 */
[----:B------:R-:W-:Y:S01]  /*e6b0*/  UISETP.NE.AND UP4, UPT, UR11, -0x1, UPT ;  /* 0xffffffff0b00788c */ /* 0x000fe2000bf85270 */
[----:B------:R-:W-:Y:S01]  /*e6c0*/  IMAD.U32 R4, RZ, RZ, UR13 ;  /* 0x0000000dff047e24 */ /* 0x000fe2000f8e00ff */
[----:B------:R-:W-:Y:S01]  /*e6d0*/  ULDC.U8 UR15, c[0x0][0x329] ;  /* 0x0000ca40000f7ab9 */ /* 0x000fe20000000000 */
[----:B------:R-:W2:Y:S01]  /*e6e0*/  S2R R12, SR_CTAID.Z ;  /* 0x00000000000c7919 */ /* 0x000ea20000002700 */
[----:B------:R-:W-:Y:S01]  /*e6f0*/  UISETP.NE.AND UP1, UPT, UR15, URZ, UPT ;  /* 0x0000003f0f00728c */ /* 0x000fe2000bf25270 */
[----:B------:R-:W-:Y:S01]  /*e700*/  BSSY B0, `(.L_x_124) ;  /* 0x000004b000007945 */ /* 0x000fe20003800000 */
[----:B------:R-:W-:-:S02]  /*e710*/  ULDC.64 UR4, c[0x0][0x1e0] ;  /* 0x0000780000047ab9 */ /* 0x000fc40000000a00 */
[----:B------:R-:W-:Y:S02]  /*e720*/  ULDC.64 UR6, c[0x0][0x1e8] ;  /* 0x00007a0000067ab9 */ /* 0x000fe40000000a00 */
[----:B------:R-:W-:Y:S02]  /*e730*/  USHF.R.S32.HI UR12, URZ, 0x1f, UR20 ;  /* 0x0000001f3f0c7899 */ /* 0x000fe40008011414 */
[----:B------:R-:W-:Y:S02]  /*e740*/  @!UP4 USHF.R.S32.HI UR19, URZ, 0x1f, UR18 ;  /* 0x0000001f3f13c899 */ /* 0x000fe40008011412 */
[----:B------:R-:W-:Y:S02]  /*e750*/  @UP4 UIMAD.WIDE.U32 UR8, UR11, UR6, URZ ;  /* 0x000000060b0842a5 */ /* 0x000fe4000f8e003f */
[----:B------:R-:W-:Y:S02]  /*e760*/  @!UP4 UIMAD UR19, UR19, UR4, URZ ;  /* 0x000000041313c2a4 */ /* 0x000fe4000f8e023f */
[----:B------:R-:W-:-:S02]  /*e770*/  ULDC.U8 UR17, c[0x0][0x328] ;  /* 0x0000ca0000117ab9 */ /* 0x000fc40000000000 */
[----:B------:R-:W-:Y:S02]  /*e780*/  @!UP4 UIMAD.WIDE.U32 UR24, UR18, UR4, URZ ;  /* 0x000000041218c2a5 */ /* 0x000fe4000f8e003f */
[----:B------:R-:W-:Y:S01]  /*e790*/  @!UP4 UIMAD UR19, UR18, UR5, UR19 ;  /* 0x000000051213c2a4 */ /* 0x000fe2000f8e0213 */
[----:B-1----:R-:W-:Y:S01]  /*e7a0*/  SHF.R.S32.HI R6, RZ, 0x1f, R15 ;  /* 0x0000001fff067819 */ /* 0x002fe2000001140f */
[----:B------:R-:W-:Y:S02]  /*e7b0*/  UISETP.NE.AND UP3, UPT, UR17, URZ, UPT ;  /* 0x0000003f1100728c */ /* 0x000fe4000bf65270 */
[----:B------:R-:W-:Y:S01]  /*e7c0*/  ULDC.64 UR4, c[0x0][0x1f0] ;  /* 0x00007c0000047ab9 */ /* 0x000fe20000000a00 */
[----:B------:R-:W-:Y:S01]  /*e7d0*/  LEA.HI R6, R6, R15, RZ, 0x3 ;  /* 0x0000000f06067211 */ /* 0x000fe200078f18ff */
[----:B------:R-:W-:Y:S02]  /*e7e0*/  UIMAD UR4, UR12, UR4, URZ ;  /* 0x000000040c0472a4 */ /* 0x000fe4000f8e023f */
[----:B------:R-:W-:Y:S01]  /*e7f0*/  @UP4 UIMAD UR7, UR11, UR7, UR9 ;  /* 0x000000070b0742a4 */ /* 0x000fe2000f8e0209 */
[----:B------:R-:W-:Y:S01]  /*e800*/  LOP3.LUT R0, R6, 0xfffffff8, RZ, 0xc0, !PT ;  /* 0xfffffff806007812 */ /* 0x000fe200078ec0ff */
[----:B------:R-:W-:Y:S01]  /*e810*/  ULDC UR10, c[0x0][0x214] ;  /* 0x00008500000a7ab9 */ /* 0x000fe20000000800 */
[----:B------:R-:W-:Y:S01]  /*e820*/  SHF.R.S32.HI R6, RZ, 0x3, R6 ;  /* 0x00000003ff067819 */ /* 0x000fe20000011406 */
[----:B------:R-:W-:-:S02]  /*e830*/  UISETP.NE.OR UP2, UPT, UR15, URZ, !UP3 ;  /* 0x0000003f0f00728c */ /* 0x000fc4000df45670 */
[----:B------:R-:W-:Y:S01]  /*e840*/  @UP1 ULDC UR12, c[0x0][0x210] ;  /* 0x00008400000c1ab9 */ /* 0x000fe20000000800 */
[----:B------:R-:W-:Y:S01]  /*e850*/  IMAD.IADD R15, R15, 0x1, -R0 ;  /* 0x000000010f0f7824 */ /* 0x000fe200078e0a00 */
[----:B------:R-:W-:Y:S01]  /*e860*/  ULDC UR9, c[0x0][0x234] ;  /* 0x00008d0000097ab9 */ /* 0x000fe20000000800 */
[--C-:B------:R-:W-:Y:S01]  /*e870*/  SHF.R.S32.HI R7, RZ, 0x1f, R6.reuse ;  /* 0x0000001fff077819 */ /* 0x100fe20000011406 */
[----:B------:R-:W-:Y:S01]  /*e880*/  @UP1 UIMAD UR12, UR12, UR10, URZ ;  /* 0x0000000a0c0c12a4 */ /* 0x000fe2000f8e023f */
[----:B------:R-:W-:Y:S01]  /*e890*/  IMAD.SHL.U32 R0, R15, 0x8, RZ ;  /* 0x000000080f007824 */ /* 0x000fe200078e00ff */
[----:B------:R-:W-:Y:S02]  /*e8a0*/  @!UP1 USEL UR12, UR10, UR9, !UP3 ;  /* 0x000000090a0c9287 */ /* 0x000fe4000d800000 */
[----:B------:R-:W-:Y:S01]  /*e8b0*/  UISETP.NE.OR UP0, UPT, UR11, -0x1, UP2 ;  /* 0xffffffff0b00788c */ /* 0x000fe20009705670 */
[----:B------:R-:W-:Y:S01]  /*e8c0*/  IMAD.WIDE R4, R4, 0x40, R6 ;  /* 0x0000004004047825 */ /* 0x000fe200078e0206 */
[----:B------:R-:W-:Y:S01]  /*e8d0*/  ULDC UR6, c[0x0][0x1c0] ;  /* 0x0000700000067ab9 */ /* 0x000fe20000000800 */
[C---:B------:R-:W-:Y:S01]  /*e8e0*/  IADD3 R19, R0.reuse, 0x40, RZ ;  /* 0x0000004000137810 */ /* 0x040fe20007ffe0ff */
[----:B------:R-:W-:Y:S01]  /*e8f0*/  @UP1 UMOV UR15, 0x1 ;  /* 0x00000001000f1882 */ /* 0x000fe20000000000 */
[----:B------:R-:W-:Y:S01]  /*e900*/  IADD3 R18, R0, 0x80, RZ ;  /* 0x0000008000127810 */ /* 0x000fe20007ffe0ff */
[----:B------:R-:W-:Y:S01]  /*e910*/  @!UP1 UIMAD UR15, UR12, UR6, URZ ;  /* 0x000000060c0f92a4 */ /* 0x000fe2000f8e023f */
[----:B------:R-:W-:Y:S01]  /*e920*/  IADD3 R17, R0, 0xc0, RZ ;  /* 0x000000c000117810 */ /* 0x000fe20007ffe0ff */
[----:B------:R-:W-:-:S02]  /*e930*/  @!UP4 UMOV UR8, UR24 ;  /* 0x000000180008cc82 */ /* 0x000fc40008000000 */
[----:B------:R-:W-:Y:S01]  /*e940*/  @!UP4 UIADD3 UR7, UR25, UR19, URZ ;  /* 0x000000131907c290 */ /* 0x000fe2000fffe03f */
[C---:B------:R-:W-:Y:S01]  /*e950*/  IADD3 R2, P0, R0.reuse, UR8, RZ ;  /* 0x0000000800027c10 */ /* 0x040fe2000ff1e0ff */
[----:B------:R-:W-:Y:S02]  /*e960*/  UIADD3 UR16, -UR14, UR16, URZ ;  /* 0x000000100e107290 */ /* 0x000fe4000fffe13f */
[----:B------:R-:W-:Y:S02]  /*e970*/  UIMAD UR15, UR18, UR15, URZ ;  /* 0x0000000f120f72a4 */ /* 0x000fe4000f8e023f */
[----:B------:R-:W-:Y:S01]  /*e980*/  @!UP0 UIMAD UR11, UR18, UR10, URZ ;  /* 0x0000000a120b82a4 */ /* 0x000fe2000f8e023f */
[----:B------:R-:W-:Y:S01]  /*e990*/  LEA.HI.X.SX32 R3, R0, UR7, 0x1, P0 ;  /* 0x0000000700037c11 */ /* 0x000fe200080f0eff */
[----:B------:R-:W-:Y:S01]  /*e9a0*/  USEL UR15, UR15, URZ, UP2 ;  /* 0x0000003f0f0f7287 */ /* 0x000fe20009000000 */
[----:B------:R-:W-:Y:S01]  /*e9b0*/  ISETP.GE.AND P0, PT, R6, UR16, PT ;  /* 0x0000001006007c0c */ /* 0x000fe2000bf06270 */
[----:B------:R-:W-:-:S02]  /*e9c0*/  @UP1 ULDC UR17, c[0x0][0x210] ;  /* 0x0000840000111ab9 */ /* 0x000fc40000000800 */
[----:B------:R-:W-:Y:S01]  /*e9d0*/  @!UP1 UMOV UR17, 0x1 ;  /* 0x0000000100119882 */ /* 0x000fe20000000000 */
[----:B--2---:R-:W-:Y:S01]  /*e9e0*/  IMAD.WIDE.U32 R12, R12, c[0x0][0x1f0], R2 ;  /* 0x00007c000c0c7a25 */ /* 0x004fe200078e0002 */
[----:B------:R-:W-:Y:S02]  /*e9f0*/  UIMAD UR12, UR20, UR12, UR15 ;  /* 0x0000000c140c72a4 */ /* 0x000fe4000f8e020f */
[----:B------:R-:W-:Y:S02]  /*ea00*/  UIMAD UR14, UR14, UR17, URZ ;  /* 0x000000110e0e72a4 */ /* 0x000fe4000f8e023f */
[----:B------:R-:W-:Y:S02]  /*ea10*/  UMOV UR26, URZ ;  /* 0x0000003f001a7c82 */ /* 0x000fe40008000000 */
[----:B------:R-:W-:Y:S02]  /*ea20*/  @!UP2 UMOV UR26, UR11 ;  /* 0x0000000b001aac82 */ /* 0x000fe40008000000 */
[----:B------:R-:W-:-:S02]  /*ea30*/  UIMAD UR4, UR20, UR5, UR4 ;  /* 0x00000005140472a4 */ /* 0x000fc4000f8e0204 */
[----:B------:R-:W-:Y:S02]  /*ea40*/  UMOV UR27, URZ ;  /* 0x0000003f001b7c82 */ /* 0x000fe40008000000 */
[----:B------:R-:W-:Y:S02]  /*ea50*/  USHF.R.S32.HI UR7, URZ, 0x1f, UR12 ;  /* 0x0000001f3f077899 */ /* 0x000fe4000801140c */
        /* <DEDUP_REMOVED lines=21> */
.L_x_125:
[----:B------:R-:W-:Y:S05]  /*ebb0*/  BSYNC B0 ;  /* 0x0000000000007941 */ /* 0x000fea0003800000 */
.L_x_124:
        /* <DEDUP_REMOVED lines=22> */
.L_x_127:
[----:B------:R-:W-:Y:S05]  /*ed20*/  BSYNC B0 ;  /* 0x0000000000007941 */ /* 0x000fea0003800000 */
.L_x_126:
        /* <DEDUP_REMOVED lines=22> */
.L_x_129:
[----:B------:R-:W-:Y:S05]  /*ee90*/  BSYNC B0 ;  /* 0x0000000000007941 */ /* 0x000fea0003800000 */
.L_x_128:
        /* <DEDUP_REMOVED lines=21> */
.L_x_131:
[----:B------:R-:W-:Y:S05]  /*eff0*/  BSYNC B0 ;  /* 0x0000000000007941 */ /* 0x000fea0003800000 */
.L_x_130:
        /* <DEDUP_REMOVED lines=35> */
.L_x_132:
        /* <DEDUP_REMOVED lines=13> */
.L_x_2024:


//--------------------- .text._ZN5flash16flash_fwd_kernelI23Flash_fwd_kernel_traitsILi256ELi64ELi64ELi4ELb0ELb0EN7cutlass6half_tE19Flash_kernel_traitsILi256ELi64ELi64ELi4ES3_EELb0ELb0ELb1ELb0ELb0ELb1ELb0ELb0EEEvNS_16Flash_fwd_paramsE --------------------------
	.section	.text._ZN5flash16flash_fwd_kernelI23Flash_fwd_kernel_traitsILi256ELi64ELi64ELi4ELb0ELb0EN7cutlass6half_tE19Flash_kernel_traitsILi256ELi64ELi64ELi4ES3_EELb0ELb0ELb1ELb0ELb0ELb1ELb0ELb0EEEvNS_16Flash_fwd_paramsE,"ax",@progbits
	.sectioninfo	@"SHI_REGISTERS=255"
	.align	128
        .global         _ZN5flash16flash_fwd_kernelI23Flash_fwd_kernel_traitsILi256ELi64ELi64ELi4ELb0ELb0EN7cutlass6half_tE19Flash_kernel_traitsILi256ELi64ELi64ELi4ES3_EELb0ELb0ELb1ELb0ELb0ELb1ELb0ELb0EEEvNS_16Flash_fwd_paramsE
        .type           _ZN5flash16flash_fwd_kernelI23Flash_fwd_kernel_traitsILi256ELi64ELi64ELi4ELb0ELb0EN7cutlass6half_tE19Flash_kernel_traitsILi256ELi64ELi64ELi4ES3_EELb0ELb0ELb1ELb0ELb0ELb1ELb0ELb0EEEvNS_16Flash_fwd_paramsE,@function
        .size           _ZN5flash16flash_fwd_kernelI23Flash_fwd_kernel_traitsILi256ELi64ELi64ELi4ELb0ELb0EN7cutlass6half_tE19Flash_kernel_traitsILi256ELi64ELi64ELi4ES3_EELb0ELb0ELb1ELb0ELb0ELb1ELb0ELb0EEEvNS_16Flash_fwd_paramsE,(.L_x_2025 - _ZN5flash16flash_fwd_kernelI23Flash_fwd_kernel_traitsILi256ELi64ELi64ELi4ELb0ELb0EN7cutlass6half_tE19Flash_kernel_traitsILi256ELi64ELi64ELi4ES3_EELb0ELb0ELb1ELb0ELb0ELb1ELb0ELb0EEEvNS_16Flash_fwd_paramsE)
        .other          _ZN5flash16flash_fwd_kernelI23Flash_fwd_kernel_traitsILi256ELi64ELi64ELi4ELb0ELb0EN7cutlass6half_tE19Flash_kernel_traitsILi256ELi64ELi64ELi4ES3_EELb0ELb0ELb1ELb0ELb0ELb1ELb0ELb0EEEvNS_16Flash_fwd_paramsE,@"STO_CUDA_ENTRY STV_DEFAULT"
_ZN5flash16flash_fwd_kernelI23Flash_fwd_kernel_traitsILi256ELi64ELi64ELi4ELb0ELb0EN7cutlass6half_tE19Flash_kernel_traitsILi256ELi64ELi64ELi4ES3_EELb0ELb0ELb1ELb0ELb0ELb1ELb0ELb0EEEvNS_16Flash_fwd_paramsE:
.text._ZN5flash16flash_fwd_kernelI23Flash_fwd_kernel_traitsILi256ELi64ELi64ELi4ELb0ELb0EN7cutlass6half_tE19Flash_kernel_traitsILi256ELi64ELi64ELi4ES3_EELb0ELb0ELb1ELb0ELb0ELb1ELb0ELb0EEEvNS_16Flash_fwd_paramsE:
        /* <DEDUP_REMOVED lines=56> */
.L_x_133:
[----:B------:R-:W-:Y:S02]  /*0380*/  ULDC UR6, c[0x0][0x218] ;  /* 0x0000860000067ab9 */ /* 0x000fe40000000800 */
.L_x_134:
        /* <DEDUP_REMOVED lines=21> */
[----:B------:R-:W-:Y:S02]  /*04e0*/  UIADD3 UR6, UR14, UR13, -UR16 ;  /* 0x0000000d0e067290 */ /* 0x000fe4000fffe810 */
[----:B------:R-:W-:Y:S02]  /*04f0*/  UIADD3 UR4, -UR16, 0x7f, UR13 ;  /* 0x0000007f10047890 */ /* 0x000fe4000fffe10d */
[----:B------:R-:W-:Y:S02]  /*0500*/  ULDC UR9, c[0x0][0x2e4] ;  /* 0x0000b90000097ab9 */ /* 0x000fe40000000800 */
[----:B------:R-:W-:Y:S02]  /*0510*/  ULDC UR5, c[0x0][0x2e8] ;  /* 0x0000ba0000057ab9 */ /* 0x000fe40000000800 */
[----:B------:R-:W-:Y:S02]  /*0520*/  UIADD3 UR9, UR6, -UR9, URZ ;  /* 0x8000000906097290 */ /* 0x000fe4000fffe03f */
[----:B------:R-:W-:-:S02]  /*0530*/  UIADD3 UR7, UR14, 0x3f, URZ ;  /* 0x0000003f0e077890 */ /* 0x000fc4000fffe03f */
[----:B------:R-:W-:Y:S02]  /*0540*/  UIADD3 UR5, UR4, UR5, UR14 ;  /* 0x0000000504057290 */ /* 0x000fe4000fffe00e */
[----:B------:R-:W-:Y:S02]  /*0550*/  USHF.R.S32.HI UR8, URZ, 0x1f, UR9 ;  /* 0x0000001f3f087899 */ /* 0x000fe40008011409 */
[----:B------:R-:W-:Y:S02]  /*0560*/  USHF.R.S32.HI UR6, URZ, 0x1f, UR7 ;  /* 0x0000001f3f067899 */ /* 0x000fe40008011407 */
[----:B------:R-:W-:Y:S02]  /*0570*/  USHF.R.S32.HI UR4, URZ, 0x1f, UR5 ;  /* 0x0000001f3f047899 */ /* 0x000fe40008011405 */
[----:B------:R-:W-:Y:S02]  /*0580*/  ULEA.HI UR8, UR8, UR9, URZ, 0x6 ;  /* 0x0000000908087291 */ /* 0x000fe4000f8f303f */
[----:B------:R-:W-:-:S02]  /*0590*/  ULEA.HI UR6, UR6, UR7, URZ, 0x6 ;  /* 0x0000000706067291 */ /* 0x000fc4000f8f303f */
[----:B------:R-:W-:Y:S02]  /*05a0*/  ULEA.HI UR4, UR4, UR5, URZ, 0x6 ;  /* 0x0000000504047291 */ /* 0x000fe4000f8f303f */
[----:B------:R-:W-:Y:S02]  /*05b0*/  USHF.R.S32.HI UR8, URZ, 0x6, UR8 ;  /* 0x000000063f087899 */ /* 0x000fe40008011408 */
[----:B------:R-:W-:Y:S02]  /*05c0*/  USHF.R.S32.HI UR6, URZ, 0x6, UR6 ;  /* 0x000000063f067899 */ /* 0x000fe40008011406 */
[----:B------:R-:W-:Y:S02]  /*05d0*/  USHF.R.S32.HI UR4, URZ, 0x6, UR4 ;  /* 0x000000063f047899 */ /* 0x000fe40008011404 */
[----:B------:R-:W-:Y:S02]  /*05e0*/  UISETP.LT.AND UP1, UPT, URZ, UR8, UPT ;  /* 0x000000083f00728c */ /* 0x000fe4000bf21270 */
[----:B------:R-:W-:-:S02]  /*05f0*/  UISETP.LT.AND UP0, UPT, UR6, UR4, UPT ;  /* 0x000000040600728c */ /* 0x000fc4000bf01270 */
[----:B------:R-:W-:Y:S02]  /*0600*/  USEL UR9, URZ, UR8, !UP1 ;  /* 0x000000083f097287 */ /* 0x000fe4000c800000 */
[----:B------:R-:W-:-:S04]  /*0610*/  USEL UR8, UR6, UR4, UP0 ;  /* 0x0000000406087287 */ /* 0x000fc80008000000 */
[----:B------:R-:W-:-:S06]  /*0620*/  UISETP.GT.AND UP0, UPT, UR8, UR9, UPT ;  /* 0x000000090800728c */ /* 0x000fcc000bf04270 */
[----:B------:R-:W-:-:S13]  /*0630*/  PLOP3.LUT P0, PT, PT, PT, UP0, 0x80, 0x0 ;  /* 0x000000000000781c */ /* 0x000fda0003f0f008 */
[----:B------:R-:W-:Y:S05]  /*0640*/  @P0 BRA `(.L_x_135) ;  /* 0x00000a5000000947 */ /* 0x000fea0003800000 */
[----:B------:R-:W-:Y:S01]  /*0650*/  UISETP.NE.AND UP0, UPT, UR10, -0x1, UPT ;  /* 0xffffffff0a00788c */ /* 0x000fe2000bf05270 */
[----:B------:R-:W-:Y:S01]  /*0660*/  SHF.R.S32.HI R3, RZ, 0x1f, R6 ;  /* 0x0000001fff037819 */ /* 0x000fe20000011406 */
[----:B------:R-:W-:Y:S01]  /*0670*/  ULDC.64 UR4, c[0x0][0x1e0] ;  /* 0x0000780000047ab9 */ /* 0x000fe20000000a00 */
[----:B------:R-:W1:Y:S01]  /*0680*/  S2R R8, SR_CTAID.Z ;  /* 0x0000000000087919 */ /* 0x000e620000002700 */
[----:B------:R-:W-:Y:S01]  /*0690*/  USHF.R.S32.HI UR15, URZ, 0x1f, UR12 ;  /* 0x0000001f3f0f7899 */ /* 0x000fe2000801140c */
[----:B------:R-:W-:Y:S01]  /*06a0*/  LEA.HI R12, R3, R6, RZ, 0x3 ;  /* 0x00000006030c7211 */ /* 0x000fe200078f18ff */
[----:B------:R-:W-:Y:S01]  /*06b0*/  ULDC.64 UR6, c[0x0][0x1e8] ;  /* 0x00007a0000067ab9 */ /* 0x000fe20000000a00 */
[----:B------:R-:W2:Y:S01]  /*06c0*/  S2R R15, SR_CTAID.X ;  /* 0x00000000000f7919 */ /* 0x000ea20000002500 */
[----:B------:R-:W-:Y:S01]  /*06d0*/  ULDC UR9, c[0x0][0x214] ;  /* 0x0000850000097ab9 */ /* 0x000fe20000000800 */
[----:B------:R-:W-:Y:S01]  /*06e0*/  LOP3.LUT R3, R12, 0x1ffffff8, RZ, 0xc0, !PT ;  /* 0x1ffffff80c037812 */ /* 0x000fe200078ec0ff */
[----:B------:R-:W-:Y:S01]  /*06f0*/  ULDC UR8, c[0x0][0x234] ;  /* 0x00008d0000087ab9 */ /* 0x000fe20000000800 */
[----:B------:R-:W-:Y:S01]  /*0700*/  SHF.R.S32.HI R12, RZ, 0x3, R12 ;  /* 0x00000003ff0c7819 */ /* 0x000fe2000001140c */
[----:B------:R-:W-:Y:S01]  /*0710*/  @!UP0 USHF.R.S32.HI UR14, URZ, 0x1f, UR11 ;  /* 0x0000001f3f0e8899 */ /* 0x000fe2000801140b */
[----:B------:R-:W-:Y:S01]  /*0720*/  BSSY B0, `(.L_x_136) ;  /* 0x000003c000007945 */ /* 0x000fe20003800000 */
[----:B------:R-:W-:Y:S01]  /*0730*/  @!UP0 UIMAD.WIDE.U32 UR20, UR11, UR4, URZ ;  /* 0x000000040b1482a5 */ /* 0x000fe2000f8e003f */
[----:B------:R-:W-:Y:S01]  /*0740*/  IMAD.IADD R0, R6, 0x1, -R3 ;  /* 0x0000000106007824 */ /* 0x000fe200078e0a03 */
[----:B------:R-:W-:Y:S01]  /*0750*/  @!UP0 UIMAD UR14, UR14, UR4, URZ ;  /* 0x000000040e0e82a4 */ /* 0x000fe2000f8e023f */
[----:B------:R-:W-:Y:S01]  /*0760*/  SHF.R.S32.HI R13, RZ, 0x1f, R12 ;  /* 0x0000001fff0d7819 */ /* 0x000fe2000001140c */
[----:B------:R-:W-:Y:S01]  /*0770*/  @UP0 UIMAD.WIDE.U32 UR22, UR10, UR6, URZ ;  /* 0x000000060a1602a5 */ /* 0x000fe2000f8e003f */
[----:B------:R-:W-:Y:S01]  /*0780*/  IMAD.SHL.U32 R0, R0, 0x8, RZ ;  /* 0x0000000800007824 */ /* 0x000fe200078e00ff */
[----:B------:R-:W-:-:S02]  /*0790*/  ULDC.U8 UR4, c[0x0][0x329] ;  /* 0x0000ca4000047ab9 */ /* 0x000fc40000000000 */
[----:B------:R-:W-:Y:S02]  /*07a0*/  @!UP0 UIMAD UR14, UR11, UR5, UR14 ;  /* 0x000000050b0e82a4 */ /* 0x000fe4000f8e020e */
[----:B------:R-:W-:Y:S02]  /*07b0*/  UISETP.NE.AND UP1, UPT, UR4, URZ, UPT ;  /* 0x0000003f0400728c */ /* 0x000fe4000bf25270 */
[----:B------:R-:W-:Y:S02]  /*07c0*/  ULDC.U8 UR5, c[0x0][0x328] ;  /* 0x0000ca0000057ab9 */ /* 0x000fe40000000000 */
[----:B------:R-:W-:Y:S02]  /*07d0*/  UISETP.NE.AND UP2, UPT, UR5, URZ, UPT ;  /* 0x0000003f0500728c */ /* 0x000fe4000bf45270 */
[----:B------:R-:W-:Y:S01]  /*07e0*/  ULDC UR6, c[0x0][0x1c0] ;  /* 0x0000700000067ab9 */ /* 0x000fe20000000800 */
[----:B--2---:R-:W-:Y:S01]  /*07f0*/  IMAD.WIDE R14, R15, 0x40, R12 ;  /* 0x000000400f0e7825 */ /* 0x004fe200078e020c */
[----:B------:R-:W-:-:S02]  /*0800*/  UISETP.NE.OR UP3, UPT, UR4, URZ, !UP2 ;  /* 0x0000003f0400728c */ /* 0x000fc4000d765670 */
[----:B------:R-:W-:Y:S02]  /*0810*/  @UP0 UIMAD UR7, UR10, UR7, UR23 ;  /* 0x000000070a0702a4 */ /* 0x000fe4000f8e0217 */
[----:B------:R-:W-:Y:S02]  /*0820*/  ULDC.64 UR4, c[0x0][0x1f0] ;  /* 0x00007c0000047ab9 */ /* 0x000fe40000000a00 */
[----:B------:R-:W-:Y:S02]  /*0830*/  UIMAD UR15, UR15, UR4, URZ ;  /* 0x000000040f0f72a4 */ /* 0x000fe4000f8e023f */
[----:B------:R-:W-:Y:S02]  /*0840*/  @UP1 UMOV UR17, 0x1 ;  /* 0x0000000100111882 */ /* 0x000fe40000000000 */
[----:B------:R-:W-:Y:S02]  /*0850*/  @UP1 ULDC UR4, c[0x0][0x210] ;  /* 0x0000840000041ab9 */ /* 0x000fe40000000800 */
[----:B------:R-:W-:-:S02]  /*0860*/  @UP1 UIMAD UR4, UR4, UR9, URZ ;  /* 0x00000009040412a4 */ /* 0x000fc4000f8e023f */
[----:B------:R-:W-:Y:S02]  /*0870*/  @!UP1 USEL UR4, UR9, UR8, !UP2 ;  /* 0x0000000809049287 */ /* 0x000fe4000d000000 */
[----:B------:R-:W-:Y:S02]  /*0880*/  @!UP0 UMOV UR22, UR20 ;  /* 0x0000001400168c82 */ /* 0x000fe40008000000 */
[----:B------:R-:W-:Y:S01]  /*0890*/  @!UP1 UIMAD UR17, UR4, UR6, URZ ;  /* 0x00000006041192a4 */ /* 0x000fe2000f8e023f */
[----:B------:R-:W-:Y:S01]  /*08a0*/  IADD3 R2, P0, R0, UR22, RZ ;  /* 0x0000001600027c10 */ /* 0x000fe2000ff1e0ff */
[----:B------:R-:W-:Y:S02]  /*08b0*/  @!UP0 UIADD3 UR7, UR21, UR14, URZ ;  /* 0x0000000e15078290 */ /* 0x000fe4000fffe03f */
[----:B------:R-:W-:Y:S02]  /*08c0*/  UIADD3 UR16, -UR13, UR16, URZ ;  /* 0x000000100d107290 */ /* 0x000fe4000fffe13f */
[----:B------:R-:W-:-:S02]  /*08d0*/  @!UP3 UIMAD UR20, UR11, UR9, URZ ;  /* 0x000000090b14b2a4 */ /* 0x000fc4000f8e023f */
[----:B------:R-:W-:Y:S01]  /*08e0*/  UIMAD UR17, UR11, UR17, URZ ;  /* 0x000000110b1172a4 */ /* 0x000fe2000f8e023f */
[----:B------:R-:W-:Y:S01]  /*08f0*/  LEA.HI.X.SX32 R3, R0, UR7, 0x1, P0 ;  /* 0x0000000700037c11 */ /* 0x000fe200080f0eff */
[----:B------:R-:W-:Y:S01]  /*0900*/  @!UP3 USEL UR20, UR20, UR10, !UP0 ;  /* 0x0000000a1414b287 */ /* 0x000fe2000c000000 */
[----:B------:R-:W-:Y:S01]  /*0910*/  ISETP.GE.AND P0, PT, R12, UR16, PT ;  /* 0x000000100c007c0c */ /* 0x000fe2000bf06270 */
[----:B------:R-:W-:Y:S02]  /*0920*/  @UP1 ULDC UR23, c[0x0][0x210] ;  /* 0x0000840000171ab9 */ /* 0x000fe40000000800 */
[----:B------:R-:W-:Y:S01]  /*0930*/  USEL UR17, UR17, URZ, UP3 ;  /* 0x0000003f11117287 */ /* 0x000fe20009800000 */
[----:B-1----:R-:W-:Y:S01]  /*0940*/  IMAD.WIDE.U32 R8, R8, c[0x0][0x1f0], R2 ;  /* 0x00007c0008087a25 */ /* 0x002fe200078e0002 */
[----:B------:R-:W-:Y:S02]  /*0950*/  @!UP1 UMOV UR23, 0x1 ;  /* 0x0000000100179882 */ /* 0x000fe40000000000 */
        /* <DEDUP_REMOVED lines=24> */
.L_x_137:
[----:B------:R-:W-:Y:S05]  /*0ae0*/  BSYNC B0 ;  /* 0x0000000000007941 */ /* 0x000fea0003800000 */
.L_x_136:
        /* <DEDUP_REMOVED lines=18> */
.L_x_139:
[----:B------:R-:W-:Y:S05]  /*0c10*/  BSYNC B0 ;  /* 0x0000000000007941 */ /* 0x000fea0003800000 */
.L_x_138:
        /* <DEDUP_REMOVED lines=18> */
.L_x_141:
[----:B------:R-:W-:Y:S05]  /*0d40*/  BSYNC B0 ;  /* 0x0000000000007941 */ /* 0x000fea0003800000 */
.L_x_140:
        /* <DEDUP_REMOVED lines=17> */
.L_x_143:
[----:B------:R-:W-:Y:S05]  /*0e60*/  BSYNC B0 ;  /* 0x0000000000007941 */ /* 0x000fea0003800000 */
.L_x_142:
        /* <DEDUP_REMOVED lines=35> */
.L_x_135:
        /* <DEDUP_REMOVED lines=32> */
.L_x_144:
        /* <DEDUP_REMOVED lines=44> */
.L_x_145:
[----:B------:R-:W-:Y:S01]  /*1560*/  SHF.R.S32.HI R5, RZ, 0x1f, R6 ;  /* 0x0000001fff057819 */ /* 0x000fe20000011406 */
[----:B------:R-:W1:Y:S01]  /*1570*/  S2R R233, SR_CTAID.X ;  /* 0x0000000000e97919 */ /* 0x000e620000002500 */
[----:B------:R-:W-:Y:S01]  /*1580*/  UIADD3 UR11, -UR13, UR16, URZ ;  /* 0x000000100d0b7290 */ /* 0x000fe2000fffe13f */
[----:B------:R-:W-:Y:S01]  /*1590*/  IMAD.SHL.U32 R242, R6, 0x2, RZ ;  /* 0x0000000206f27824 */ /* 0x000fe200078e00ff */
[CC--:B------:R-:W-:Y:S01]  /*15a0*/  LEA.HI R7, R5.reuse, R6.reuse, RZ, 0x3 ;  /* 0x0000000605077211 */ /* 0x0c0fe200078f18ff */
[----:B------:R-:W2:Y:S01]  /*15b0*/  S2R R26, SR_CTAID.Z ;  /* 0x00000000001a7919 */ /* 0x000ea20000002700 */
[----:B------:R-:W-:Y:S01]  /*15c0*/  ULDC.64 UR4, c[0x0][0x1a8] ;  /* 0x00006a0000047ab9 */ /* 0x000fe20000000a00 */
[----:B------:R-:W-:Y:S01]  /*15d0*/  LEA.HI R12, R5, R6, RZ, 0x6 ;  /* 0x00000006050c7211 */ /* 0x000fe200078f30ff */
[----:B------:R-:W-:Y:S01]  /*15e0*/  UIMAD UR4, UR20, UR4, URZ ;  /* 0x00000004140472a4 */ /* 0x000fe2000f8e023f */
[----:B------:R-:W-:Y:S02]  /*15f0*/  SHF.R.S32.HI R10, RZ, 0x3, R7 ;  /* 0x00000003ff0a7819 */ /* 0x000fe40000011407 */
[----:B------:R-:W-:Y:S01]  /*1600*/  LOP3.LUT R7, R7, 0xfffffff8, RZ, 0xc0, !PT ;  /* 0xfffffff807077812 */ /* 0x000fe200078ec0ff */
[----:B------:R-:W-:Y:S01]  /*1610*/  UIMAD UR4, UR12, UR5, UR4 ;  /* 0x000000050c0472a4 */ /* 0x000fe2000f8e0204 */
[C---:B------:R-:W-:Y:S01]  /*1620*/  IADD3 R8, R10.reuse, 0x10, RZ ;  /* 0x000000100a087810 */ /* 0x040fe20007ffe0ff */
[----:B------:R-:W-:Y:S01]  /*1630*/  IMAD.SHL.U32 R3, R10, 0x40, RZ ;  /* 0x000000400a037824 */ /* 0x000fe200078e00ff */
[----:B------:R-:W-:Y:S01]  /*1640*/  SHF.R.S32.HI R11, RZ, 0x1f, R10 ;  /* 0x0000001fff0b7819 */ /* 0x000fe2000001140a */
[----:B------:R-:W-:Y:S01]  /*1650*/  IMAD.IADD R0, R6, 0x1, -R7 ;  /* 0x0000000106007824 */ /* 0x000fe200078e0a07 */
[----:B------:R-:W-:Y:S01]  /*1660*/  ISETP.GE.AND P4, PT, R8, UR11, PT ;  /* 0x0000000b08007c0c */ /* 0x000fe2000bf86270 */
[----:B------:R-:W-:Y:S01]  /*1670*/  IMAD.SHL.U32 R12, R12, 0x8, RZ ;  /* 0x000000080c0c7824 */ /* 0x000fe200078e00ff */
[----:B------:R-:W-:Y:S01]  /*1680*/  LOP3.LUT R3, R3, 0x1c0, RZ, 0xc0, !PT ;  /* 0x000001c003037812 */ /* 0x000fe200078ec0ff */
[----:B------:R-:W-:Y:S01]  /*1690*/  IMAD.SHL.U32 R246, R0, 0x8, RZ ;  /* 0x0000000800f67824 */ /* 0x000fe200078e00ff */
[----:B------:R-:W-:Y:S01]  /*16a0*/  IADD3 R4, R10, 0x20, RZ ;  /* 0x000000200a047810 */ /* 0x000fe20007ffe0ff */
[----:B------:R-:W-:Y:S01]  /*16b0*/  UMOV UR20, 0x6 ;  /* 0x0000000600147882 */ /* 0x000fe20000000000 */
[----:B------:R-:W-:-:S02]  /*16c0*/  SHF.R.U32.HI R231, RZ, 0x3, R3 ;  /* 0x00000003ffe77819 */ /* 0x000fc40000011603 */
[----:B------:R-:W-:Y:S01]  /*16d0*/  SHF.R.S32.HI R247, RZ, 0x1f, R246 ;  /* 0x0000001ffff77819 */ /* 0x000fe200000114f6 */
[----:B-1----:R-:W-:Y:S01]  /*16e0*/  IMAD.WIDE R232, R233, 0x40, R10 ;  /* 0x00000040e9e87825 */ /* 0x002fe200078e020a */
[--C-:B------:R-:W-:Y:S02]  /*16f0*/  LOP3.LUT R2, R3, 0x38, R246.reuse, 0xf8, !PT ;  /* 0x0000003803027812 */ /* 0x100fe400078ef8f6 */
[----:B------:R-:W-:Y:S01]  /*1700*/  IADD3 R16, P0, R246, UR6, RZ ;  /* 0x00000006f6107c10 */ /* 0x000fe2000ff1e0ff */
[C---:B------:R-:W-:Y:S01]  /*1710*/  IMAD R3, R11.reuse, c[0x0][0x198], RZ ;  /* 0x000066000b037a24 */ /* 0x040fe200078e02ff */
[----:B------:R-:W-:Y:S01]  /*1720*/  LOP3.LUT R231, R2, R231, RZ, 0x3c, !PT ;  /* 0x000000e702e77212 */ /* 0x000fe200078e3cff */
[C---:B------:R-:W-:Y:S01]  /*1730*/  IMAD.WIDE.U32 R14, R10.reuse, c[0x0][0x198], R246 ;  /* 0x000066000a0e7a25 */ /* 0x040fe200078e00f6 */
[----:B------:R-:W-:Y:S02]  /*1740*/  IADD3 R2, R10, 0x30, RZ ;  /* 0x000000300a027810 */ /* 0x000fe40007ffe0ff */
[----:B------:R-:W-:Y:S01]  /*1750*/  ISETP.GE.AND P3, PT, R4, UR11, PT ;  /* 0x0000000b04007c0c */ /* 0x000fe2000bf66270 */
[----:B------:R-:W-:Y:S01]  /*1760*/  IMAD R3, R10, c[0x0][0x19c], R3 ;  /* 0x000067000a037a24 */ /* 0x000fe200078e0203 */
[----:B------:R-:W-:Y:S01]  /*1770*/  IADD3 R234, P1, R14, UR22, RZ ;  /* 0x000000160eea7c10 */ /* 0x000fe2000ff3e0ff */
[----:B------:R-:W-:Y:S01]  /*1780*/  IMAD R11, R11, c[0x0][0x1a0], RZ ;  /* 0x000068000b0b7a24 */ /* 0x000fe200078e02ff */
[----:B------:R-:W-:-:S02]  /*1790*/  ISETP.GE.AND P5, PT, R10, UR11, PT ;  /* 0x0000000b0a007c0c */ /* 0x000fc4000bfa6270 */
[----:B------:R-:W-:Y:S01]  /*17a0*/  IADD3.X R17, R247, UR17, RZ, P0, !PT ;  /* 0x00000011f7117c10 */ /* 0x000fe200087fe4ff */
[----:B------:R-:W-:Y:S01]  /*17b0*/  UIADD3 UR17, UR8, -0x1, URZ ;  /* 0xffffffff08117890 */ /* 0x000fe2000fffe03f */
[----:B------:R-:W-:Y:S01]  /*17c0*/  IADD3.X R235, R15, UR7, R3, P1, !PT ;  /* 0x000000070feb7c10 */ /* 0x000fe20008ffe403 */
[----:B------:R-:W-:Y:S01]  /*17d0*/  ULDC.64 UR6, c[0x0][0x198] ;  /* 0x0000660000067ab9 */ /* 0x000fe20000000a00 */
[----:B------:R-:W-:Y:S01]  /*17e0*/  ISETP.GE.AND P0, PT, R2, UR11, PT ;  /* 0x0000000b02007c0c */ /* 0x000fe2000bf06270 */
[----:B--2---:R-:W-:Y:S01]  /*17f0*/  IMAD.WIDE.U32 R26, R26, c[0x0][0x1a8], R16 ;  /* 0x00006a001a1a7a25 */ /* 0x004fe200078e0010 */
[C---:B------:R-:W-:Y:S01]  /*1800*/  @!P4 IADD3 R3, P1, R232.reuse, 0x10, RZ ;  /* 0x00000010e803c810 */ /* 0x040fe20007f3e0ff */
[----:B------:R-:W-:Y:S01]  /*1810*/  UIMAD UR12, UR17, -0x40, UR14 ;  /* 0xffffffc0110c78a4 */ /* 0x000fe2000f8e020e */
[----:B------:R-:W-:Y:S01]  /*1820*/  LOP3.LUT R231, R231, 0xfffffe00, R12, 0xf8, !PT ;  /* 0xfffffe00e7e77812 */ /* 0x000fe200078ef80c */
[----:B------:R-:W-:Y:S01]  /*1830*/  @!P4 IMAD.MOV.U32 R22, RZ, RZ, R26 ;  /* 0x000000ffff16c224 */ /* 0x000fe200078e001a */
[----:B------:R-:W-:Y:S01]  /*1840*/  @!P3 IADD3 R12, P2, R232, 0x20, RZ ;  /* 0x00000020e80cb810 */ /* 0x000fe20007f5e0ff */
[--C-:B------:R-:W-:Y:S01]  /*1850*/  @!P4 IMAD.X R14, RZ, RZ, R233.reuse, P1 ;  /* 0x000000ffff0ec224 */ /* 0x100fe200008e06e9 */
[----:B------:R-:W-:Y:S01]  /*1860*/  IADD3 R27, R27, UR4, RZ ;  /* 0x000000041b1b7c10 */ /* 0x000fe2000fffe0ff */
[----:B------:R-:W-:Y:S01]  /*1870*/  @!P5 IMAD R7, R233, c[0x0][0x190], RZ ;  /* 0x00006400e907da24 */ /* 0x000fe200078e02ff */
[----:B------:R-:W-:Y:S01]  /*1880*/  USHF.L.U32 UR22, UR6, 0x6, URZ ;  /* 0x0000000606167899 */ /* 0x000fe2000800063f */
[----:B------:R-:W-:Y:S01]  /*1890*/  @!P4 IMAD R14, R14, c[0x0][0x190], RZ ;  /* 0x000064000e0eca24 */ /* 0x000fe200078e02ff */
[----:B------:R-:W-:Y:S01]  /*18a0*/  USHF.L.U64.HI UR20, UR6, UR20, UR7 ;  /* 0x0000001406147299 */ /* 0x000fe20008010207 */
[----:B------:R-:W-:Y:S01]  /*18b0*/  @!P0 IADD3 R18, P1, R232, 0x30, RZ ;  /* 0x00000030e8128810 */ /* 0x000fe20007f3e0ff */
[----:B------:R-:W-:Y:S01]  /*18c0*/  @!P3 IMAD.X R17, RZ, RZ, R233, P2 ;  /* 0x000000ffff11b224 */ /* 0x000fe200010e06e9 */
[----:B------:R-:W-:Y:S01]  /*18d0*/  ISETP.GE.AND P6, PT, R8, UR12, PT ;  /* 0x0000000c08007c0c */ /* 0x000fe2000bfc6270 */
[----:B------:R-:W-:Y:S01]  /*18e0*/  @!P4 IMAD R9, R3, c[0x0][0x194], R14 ;  /* 0x000065000309ca24 */ /* 0x000fe200078e020e */
[----:B------:R-:W-:Y:S01]  /*18f0*/  USHF.R.S32.HI UR15, URZ, 0x1f, UR17 ;  /* 0x0000001f3f0f7899 */ /* 0x000fe20008011411 */
[----:B------:R-:W-:Y:S01]  /*1900*/  @!P4 IMAD.MOV.U32 R23, RZ, RZ, R27 ;  /* 0x000000ffff17c224 */ /* 0x000fe200078e001b */
[----:B------:R-:W-:Y:S01]  /*1910*/  UIMAD UR5, UR20, UR17, URZ ;  /* 0x00000011140572a4 */ /* 0x000fe2000f8e023f */
[C---:B------:R-:W-:Y:S01]  /*1920*/  @!P5 IMAD R7, R232.reuse, c[0x0][0x194], R7 ;  /* 0x00006500e807da24 */ /* 0x040fe200078e0207 */
[----:B------:R-:W-:Y:S01]  /*1930*/  USHF.L.U32 UR4, UR7, 0x5, URZ ;  /* 0x0000000507047899 */ /* 0x000fe2000800063f */
[--C-:B------:R-:W-:Y:S01]  /*1940*/  @!P5 IMAD.WIDE.U32 R14, R232, c[0x0][0x190], R26.reuse ;  /* 0x00006400e80eda25 */ /* 0x100fe200078e001a */
[----:B------:R-:W-:Y:S01]  /*1950*/  UIMAD UR5, UR15, UR22, UR5 ;  /* 0x000000160f0572a4 */ /* 0x000fe2000f8e0205 */
[----:B------:R-:W-:Y:S01]  /*1960*/  LEA.HI R88, R5, R6, RZ, 0x5 ;  /* 0x0000000605587211 */ /* 0x000fe200078f28ff */
[----:B------:R-:W-:Y:S01]  /*1970*/  UIMAD.WIDE.U32 UR26, UR6, 0x20, URZ ;  /* 0x00000020061a78a5 */ /* 0x000fe2000f8e003f */
[----:B------:R-:W-:Y:S01]  /*1980*/  @!P3 IMAD.MOV.U32 R24, RZ, RZ, R26 ;  /* 0x000000ffff18b224 */ /* 0x000fe200078e001a */
[----:B------:R-:W-:Y:S01]  /*1990*/  LOP3.LUT R242, R242, 0x6, RZ, 0xc0, !PT ;  /* 0x00000006f2f27812 */ /* 0x000fe200078ec0ff */
[----:B------:R-:W-:-:S02]  /*19a0*/  @!P3 IMAD.MOV.U32 R25, RZ, RZ, R27 ;  /* 0x000000ffff19b224 */ /* 0x000fc400078e001b */
[----:B------:R-:W-:Y:S01]  /*19b0*/  @!P0 IMAD.MOV.U32 R20, RZ, RZ, R26 ;  /* 0x000000ffff148224 */ /* 0x000fe200078e001a */
[----:B------:R-:W-:Y:S01]  /*19c0*/  @!P5 LEA R26, P2, R14, c[0x0][0x160], 0x1 ;  /* 0x000058000e1ada11 */ /* 0x000fe200078408ff */
[----:B------:R-:W-:Y:S02]  /*19d0*/  @!P0 IMAD.X R13, RZ, RZ, R233, P1 ;  /* 0x000000ffff0d8224 */ /* 0x000fe400008e06e9 */
[----:B------:R-:W-:Y:S02]  /*19e0*/  @!P3 IMAD R17, R17, c[0x0][0x190], RZ ;  /* 0x000064001111ba24 */ /* 0x000fe400078e02ff */
[----:B------:R-:W-:-:S04]  /*19f0*/  @!P4 IMAD.WIDE.U32 R22, R3, c[0x0][0x190], R22 ;  /* 0x000064000316ca25 */ /* 0x000fc800078e0016 */
[----:B------:R-:W-:Y:S02]  /*1a00*/  @!P5 IMAD.IADD R7, R15, 0x1, R7 ;  /* 0x000000010f07d824 */ /* 0x000fe400078e0207 */
[----:B------:R-:W-:Y:S02]  /*1a10*/  @!P0 IMAD.MOV.U32 R21, RZ, RZ, R27 ;  /* 0x000000ffff158224 */ /* 0x000fe400078e001b */
[----:B------:R-:W-:Y:S01]  /*1a20*/  @!P3 IMAD R3, R12, c[0x0][0x194], R17 ;  /* 0x000065000c03ba24 */ /* 0x000fe200078e0211 */
[----:B------:R-:W-:Y:S01]  /*1a30*/  @!P5 LEA.HI.X R27, R14, c[0x0][0x164], R7, 0x1, P2 ;  /* 0x000059000e1bda11 */ /* 0x000fe200010f0c07 */
[----:B------:R-:W-:Y:S01]  /*1a40*/  @!P3 IMAD.WIDE.U32 R24, R12, c[0x0][0x190], R24 ;  /* 0x000064000c18ba25 */ /* 0x000fe200078e0018 */
[----:B------:R-:W-:Y:S02]  /*1a50*/  @!P4 LEA R12, P1, R22, c[0x0][0x160], 0x1 ;  /* 0x00005800160cca11 */ /* 0x000fe400078208ff */
[----:B------:R-:W-:Y:S01]  /*1a60*/  SHF.R.S32.HI R7, RZ, 0x1f, R166 ;  /* 0x0000001fff077819 */ /* 0x000fe200000114a6 */
[----:B------:R-:W-:Y:S01]  /*1a70*/  @!P0 IMAD R13, R13, c[0x0][0x190], RZ ;  /* 0x000064000d0d8a24 */ /* 0x000fe200078e02ff */
[----:B------:R-:W-:Y:S01]  /*1a80*/  ISETP.GE.AND P2, PT, R4, UR12, PT ;  /* 0x0000000c04007c0c */ /* 0x000fe2000bf46270 */
[----:B------:R-:W-:-:S02]  /*1a90*/  @!P4 IMAD.IADD R9, R23, 0x1, R9 ;  /* 0x000000011709c824 */ /* 0x000fc400078e0209 */
[----:B------:R-:W-:Y:S02]  /*1aa0*/  IMAD.SHL.U32 R231, R231, 0x2, RZ ;  /* 0x00000002e7e77824 */ /* 0x000fe400078e00ff */
[----:B------:R-:W-:Y:S01]  /*1ab0*/  @!P0 IMAD R16, R18, c[0x0][0x194], R13 ;  /* 0x0000650012108a24 */ /* 0x000fe200078e020d */
[----:B------:R-:W-:Y:S01]  /*1ac0*/  @!P4 LEA.HI.X R13, R22, c[0x0][0x164], R9, 0x1, P1 ;  /* 0x00005900160dca11 */ /* 0x000fe200008f0c09 */
[----:B------:R-:W-:Y:S01]  /*1ad0*/  @!P3 IMAD.IADD R3, R25, 0x1, R3 ;  /* 0x000000011903b824 */ /* 0x000fe200078e0203 */
[C---:B------:R-:W-:Y:S01]  /*1ae0*/  @!P3 LEA R14, P1, R24.reuse, c[0x0][0x160], 0x1 ;  /* 0x00005800180eba11 */ /* 0x040fe200078208ff */
[----:B------:R-:W-:Y:S01]  /*1af0*/  @!PT LDS RZ, [RZ] ;  /* 0x00000000fffff984 */ /* 0x000fe20000000800 */
[----:B------:R-:W-:Y:S01]  /*1b00*/  @!PT LDS RZ, [RZ] ;  /* 0x00000000fffff984 */ /* 0x000fe20000000800 */
[----:B------:R-:W-:Y:S01]  /*1b10*/  @!PT LDS RZ, [RZ] ;  /* 0x00000000fffff984 */ /* 0x000fe20000000800 */
[----:B------:R1:W-:Y:S01]  /*1b20*/  @!P5 LDGSTS.E.BYPASS.LTC128B.128 [R231], [R26.64] ;  /* 0x000000001ae7dfae */ /* 0x0003e2000b901d52 */
[----:B------:R-:W-:Y:S02]  /*1b30*/  IMAD R245, R7, c[0x0][0x1b0], RZ ;  /* 0x00006c0007f57a24 */ /* 0x000fe400078e02ff */
[----:B------:R-:W-:Y:S01]  /*1b40*/  @!P3 LEA.HI.X R15, R24, c[0x0][0x164], R3, 0x1, P1 ;  /* 0x00005900180fba11 */ /* 0x000fe200008f0c03 */
[----:B------:R1:W-:Y:S01]  /*1b50*/  @!P5 LDGSTS.E.BYPASS.LTC128B.128 [R231+0x2000], [R26.64+0x80] ;  /* 0x020000801ae7dfae */ /* 0x0003e2000b901d52 */
[----:B------:R-:W-:-:S02]  /*1b60*/  IMAD R245, R166, c[0x0][0x1b4], R245 ;  /* 0x00006d00a6f57a24 */ /* 0x000fc400078e02f5 */
[----:B------:R-:W-:Y:S01]  /*1b70*/  IMAD.WIDE.U32 R234, R166, c[0x0][0x1b0], R234 ;  /* 0x00006c00a6ea7a25 */ /* 0x000fe200078e00ea */
[----:B------:R1:W-:Y:S03]  /*1b80*/  @!P5 LDGSTS.E.BYPASS.LTC128B.128 [R231+0x4000], [R26.64+0x100] ;  /* 0x040001001ae7dfae */ /* 0x0003e6000b901d52 */
[----:B------:R-:W-:Y:S01]  /*1b90*/  IMAD.IADD R245, R235, 0x1, R245 ;  /* 0x00000001ebf57824 */ /* 0x000fe200078e02f5 */
[----:B------:R1:W-:Y:S01]  /*1ba0*/  @!P5 LDGSTS.E.BYPASS.LTC128B.128 [R231+0x6000], [R26.64+0x180] ;  /* 0x060001801ae7dfae */ /* 0x0003e2000b901d52 */
[----:B------:R-:W-:Y:S01]  /*1bb0*/  IMAD.U32 R3, RZ, RZ, UR22 ;  /* 0x00000016ff037e24 */ /* 0x000fe2000f8e00ff */
[----:B------:R-:W-:Y:S01]  /*1bc0*/  ISETP.GE.AND P5, PT, R8, UR12, PT ;  /* 0x0000000c08007c0c */ /* 0x000fe2000bfa6270 */
[----:B------:R-:W-:Y:S01]  /*1bd0*/  IMAD.MOV.U32 R244, RZ, RZ, R234 ;  /* 0x000000fffff47224 */ /* 0x000fe200078e00ea */
[----:B------:R2:W-:Y:S01]  /*1be0*/  @!P4 LDGSTS.E.BYPASS.LTC128B.128 [R231+0x800], [R12.64] ;  /* 0x008000000ce7cfae */ /* 0x0005e2000b901d52 */
[----:B------:R-:W-:-:S03]  /*1bf0*/  @!P0 IMAD.WIDE.U32 R18, R18, c[0x0][0x190], R20 ;  /* 0x0000640012128a25 */ /* 0x000fc600078e0014 */
[----:B------:R2:W-:Y:S01]  /*1c00*/  @!P4 LDGSTS.E.BYPASS.LTC128B.128 [R231+0x2800], [R12.64+0x80] ;  /* 0x028000800ce7cfae */ /* 0x0005e2000b901d52 */
[----:B------:R-:W-:Y:S02]  /*1c10*/  IMAD.U32 R9, RZ, RZ, UR7 ;  /* 0x00000007ff097e24 */ /* 0x000fe4000f8e00ff */
[----:B------:R-:W-:Y:S01]  /*1c20*/  @!P0 IMAD.IADD R16, R19, 0x1, R16 ;  /* 0x0000000113108824 */ /* 0x000fe200078e0210 */
[----:B------:R2:W-:Y:S01]  /*1c30*/  @!P4 LDGSTS.E.BYPASS.LTC128B.128 [R231+0x4800], [R12.64+0x100] ;  /* 0x048001000ce7cfae */ /* 0x0005e2000b901d52 */
[----:B------:R-:W-:Y:S02]  /*1c40*/  IMAD.U32 R8, RZ, RZ, UR4 ;  /* 0x00000004ff087e24 */ /* 0x000fe4000f8e00ff */
[C---:B------:R-:W-:Y:S01]  /*1c50*/  IMAD R11, R10.reuse, c[0x0][0x1a4], R11 ;  /* 0x000069000a0b7a24 */ /* 0x040fe200078e020b */
[----:B------:R2:W-:Y:S01]  /*1c60*/  @!P4 LDGSTS.E.BYPASS.LTC128B.128 [R231+0x6800], [R12.64+0x180] ;  /* 0x068001800ce7cfae */ /* 0x0005e2000b901d52 */
[----:B------:R-:W-:Y:S01]  /*1c70*/  ISETP.GE.AND P4, PT, R10, UR12, PT ;  /* 0x0000000c0a007c0c */ /* 0x000fe2000bf86270 */
[----:B------:R-:W-:-:S02]  /*1c80*/  IMAD R241, R7, c[0x0][0x1b8], RZ ;  /* 0x00006e0007f17a24 */ /* 0x000fc400078e02ff */
[----:B------:R3:W-:Y:S01]  /*1c90*/  @!P3 LDGSTS.E.BYPASS.LTC128B.128 [R231+0x1000], [R14.64] ;  /* 0x010000000ee7bfae */ /* 0x0007e2000b901d52 */
[----:B------:R-:W-:Y:S02]  /*1ca0*/  IMAD.U32 R7, RZ, RZ, UR6 ;  /* 0x00000006ff077e24 */ /* 0x000fe4000f8e00ff */
[----:B------:R-:W-:Y:S01]  /*1cb0*/  IMAD R241, R166, c[0x0][0x1bc], R241 ;  /* 0x00006f00a6f17a24 */ /* 0x000fe200078e02f1 */
[----:B------:R3:W-:Y:S04]  /*1cc0*/  @!P3 LDGSTS.E.BYPASS.LTC128B.128 [R231+0x3000], [R14.64+0x80] ;  /* 0x030000800ee7bfae */ /* 0x0007e8000b901d52 */
[----:B------:R3:W-:Y:S04]  /*1cd0*/  @!P3 LDGSTS.E.BYPASS.LTC128B.128 [R231+0x5000], [R14.64+0x100] ;  /* 0x050001000ee7bfae */ /* 0x0007e8000b901d52 */
[----:B------:R3:W-:Y:S01]  /*1ce0*/  @!P3 LDGSTS.E.BYPASS.LTC128B.128 [R231+0x7000], [R14.64+0x180] ;  /* 0x070001800ee7bfae */ /* 0x0007e2000b901d52 */
[----:B------:R-:W-:-:S04]  /*1cf0*/  @!P0 LEA R24, P3, R18, c[0x0][0x160], 0x1 ;  /* 0x0000580012188a11 */ /* 0x000fc800078608ff */
[----:B------:R-:W-:Y:S01]  /*1d00*/  @!P0 LEA.HI.X R25, R18, c[0x0][0x164], R16, 0x1, P3 ;  /* 0x0000590012198a11 */ /* 0x000fe200018f0c10 */
[----:B------:R-:W-:-:S04]  /*1d10*/  IMAD.WIDE.U32 R16, R10, c[0x0][0x1a0], R246 ;  /* 0x000068000a107a25 */ /* 0x000fc800078e00f6 */
[----:B------:R4:W-:Y:S01]  /*1d20*/  @!P0 LDGSTS.E.BYPASS.LTC128B.128 [R231+0x1800], [R24.64] ;  /* 0x0180000018e78fae */ /* 0x0009e2000b901d52 */
[----:B--2---:R-:W-:Y:S02]  /*1d30*/  IMAD.U32 R13, RZ, RZ, UR6 ;  /* 0x00000006ff0d7e24 */ /* 0x004fe4000f8e00ff */
[----:B------:R-:W-:Y:S01]  /*1d40*/  IMAD.U32 R12, RZ, RZ, UR6 ;  /* 0x00000006ff0c7e24 */ /* 0x000fe2000f8e00ff */
[----:B------:R4:W-:Y:S04]  /*1d50*/  @!P0 LDGSTS.E.BYPASS.LTC128B.128 [R231+0x3800], [R24.64+0x80] ;  /* 0x0380008018e78fae */ /* 0x0009e8000b901d52 */
[----:B------:R4:W-:Y:S04]  /*1d60*/  @!P0 LDGSTS.E.BYPASS.LTC128B.128 [R231+0x5800], [R24.64+0x100] ;  /* 0x0580010018e78fae */ /* 0x0009e8000b901d52 */
[----:B------:R4:W-:Y:S01]  /*1d70*/  @!P0 LDGSTS.E.BYPASS.LTC128B.128 [R231+0x7800], [R24.64+0x180] ;  /* 0x0780018018e78fae */ /* 0x0009e2000b901d52 */
[----:B---3--:R-:W-:-:S05]  /*1d80*/  IMAD.WIDE.U32 R14, R3, UR17, R244 ;  /* 0x00000011030e7c25 */ /* 0x008fca000f8e00f4 */
[----:B------:R-:W-:Y:S02]  /*1d90*/  @!P6 LEA R13, P1, R13, R14, 0x4 ;  /* 0x0000000e0d0de211 */ /* 0x000fe400078220ff */
[----:B------:R-:W-:Y:S01]  /*1da0*/  IADD3 R15, R15, UR5, RZ ;  /* 0x000000050f0f7c10 */ /* 0x000fe2000fffe0ff */
[----:B------:R-:W-:Y:S01]  /*1db0*/  ULDC.64 UR4, c[0x0][0x1a0] ;  /* 0x0000680000047ab9 */ /* 0x000fe20000000a00 */
[----:B------:R-:W-:Y:S01]  /*1dc0*/  @!P4 LEA R22, P3, R14, c[0x0][0x168], 0x1 ;  /* 0x00005a000e16ca11 */ /* 0x000fe200078608ff */
[----:B------:R-:W-:Y:S01]  /*1dd0*/  UIMAD UR15, UR15, UR4, URZ ;  /* 0x000000040f0f72a4 */ /* 0x000fe2000f8e023f */
[----:B------:R-:W-:Y:S02]  /*1de0*/  @!P6 LEA.HI.X R12, R12, R15, R9, 0x4, P1 ;  /* 0x0000000f0c0ce211 */ /* 0x000fe400008f2409 */
[----:B------:R-:W-:Y:S01]  /*1df0*/  @!P6 LEA R20, P1, R13, c[0x0][0x168], 0x1 ;  /* 0x00005a000d14ea11 */ /* 0x000fe200078208ff */
[----:B------:R-:W-:Y:S01]  /*1e00*/  UIMAD UR15, UR17, UR5, UR15 ;  /* 0x00000005110f72a4 */ /* 0x000fe2000f8e020f */
[----:B------:R-:W-:-:S02]  /*1e10*/  @!P4 LEA.HI.X R23, R14, c[0x0][0x16c], R15, 0x1, P3 ;  /* 0x00005b000e17ca11 */ /* 0x000fc400018f0c0f */
[----:B------:R-:W-:Y:S02]  /*1e20*/  @!P6 LEA.HI.X R21, R13, c[0x0][0x16c], R12, 0x1, P1 ;  /* 0x00005b000d15ea11 */ /* 0x000fe400008f0c0c */
[----:B------:R-:W-:Y:S01]  /*1e30*/  ISETP.GE.AND P1, PT, R2, UR12, PT ;  /* 0x0000000c02007c0c */ /* 0x000fe2000bf26270 */
[----:B------:R2:W-:Y:S01]  /*1e40*/  @!P4 LDGSTS.E.BYPASS.LTC128B.128 [R231+0x8000], [R22.64] ;  /* 0x0800000016e7cfae */ /* 0x0005e2000b901d52 */
[----:B------:R-:W-:-:S03]  /*1e50*/  @!P2 IADD3 R9, P3, R14, UR26, RZ ;  /* 0x0000001a0e09ac10 */ /* 0x000fc6000ff7e0ff */
[----:B------:R2:W-:Y:S01]  /*1e60*/  @!P4 LDGSTS.E.BYPASS.LTC128B.128 [R231+0xa000], [R22.64+0x80] ;  /* 0x0a00008016e7cfae */ /* 0x0005e2000b901d52 */
[----:B------:R-:W-:Y:S02]  /*1e70*/  @!P2 IADD3.X R8, R15, UR27, R8, P3, !PT ;  /* 0x0000001b0f08ac10 */ /* 0x000fe40009ffe408 */
[----:B------:R-:W-:Y:S01]  /*1e80*/  IADD3 R12, P3, R16, UR24, RZ ;  /* 0x00000018100c7c10 */ /* 0x000fe2000ff7e0ff */
[----:B------:R-:W-:Y:S01]  /*1e90*/  UIMAD.WIDE.U32 UR24, UR17, UR4, URZ ;  /* 0x00000004111872a5 */ /* 0x000fe2000f8e003f */
[----:B------:R2:W-:Y:S02]  /*1ea0*/  @!P4 LDGSTS.E.BYPASS.LTC128B.128 [R231+0xc000], [R22.64+0x100] ;  /* 0x0c00010016e7cfae */ /* 0x0005e4000b901d52 */
[----:B------:R-:W-:Y:S01]  /*1eb0*/  IADD3.X R13, R17, UR21, R11, P3, !PT ;  /* 0x00000015110d7c10 */ /* 0x000fe20009ffe40b */
[----:B------:R-:W-:Y:S01]  /*1ec0*/  VOTEU.ALL UP0, P1 ;  /* 0x00000000003f7886 */ /* 0x000fe20000800000 */
[C---:B------:R-:W-:Y:S01]  /*1ed0*/  @!P2 LEA R18, P3, R9.reuse, c[0x0][0x168], 0x1 ;  /* 0x00005a000912aa11 */ /* 0x040fe200078608ff */
[----:B------:R-:W-:Y:S01]  /*1ee0*/  UIADD3 UR21, UR25, UR15, URZ ;  /* 0x0000000f19157290 */ /* 0x000fe2000fffe03f */
[----:B------:R2:W-:Y:S01]  /*1ef0*/  @!P4 LDGSTS.E.BYPASS.LTC128B.128 [R231+0xe000], [R22.64+0x180] ;  /* 0x0e00018016e7cfae */ /* 0x0005e2000b901d52 */
[----:B------:R-:W-:Y:S01]  /*1f00*/  IMAD.WIDE.U32 R166, R166, c[0x0][0x1b8], R12 ;  /* 0x00006e00a6a67a25 */ /* 0x000fe200078e000c */
[----:B------:R-:W-:Y:S01]  /*1f10*/  @!UP0 UIMAD UR15, UR7, 0x30, URZ ;  /* 0x00000030070f88a4 */ /* 0x000fe2000f8e023f */
[----:B------:R-:W-:Y:S01]  /*1f20*/  @!P2 LEA.HI.X R19, R9, c[0x0][0x16c], R8, 0x1, P3 ;  /* 0x00005b000913aa11 */ /* 0x000fe200018f0c08 */
[----:B------:R3:W-:Y:S01]  /*1f30*/  @!P6 LDGSTS.E.BYPASS.LTC128B.128 [R231+0x8800], [R20.64] ;  /* 0x0880000014e7efae */ /* 0x0007e2000b901d52 */
[----:B------:R-:W-:Y:S01]  /*1f40*/  @!P1 IMAD.WIDE.U32 R12, R7, 0x30, R14 ;  /* 0x00000030070c9825 */ /* 0x000fe200078e000e */
[----:B------:R-:W-:-:S02]  /*1f50*/  LEA.HI R11, R5, R6, RZ, 0x4 ;  /* 0x00000006050b7211 */ /* 0x000fc400078f20ff */
[----:B------:R3:W-:Y:S01]  /*1f60*/  @!P6 LDGSTS.E.BYPASS.LTC128B.128 [R231+0xa800], [R20.64+0x80] ;  /* 0x0a80008014e7efae */ /* 0x0007e2000b901d52 */
[----:B-1----:R-:W-:Y:S01]  /*1f70*/  IMAD.U32 R26, RZ, RZ, UR24 ;  /* 0x00000018ff1a7e24 */ /* 0x002fe2000f8e00ff */
[----:B------:R-:W-:Y:S01]  /*1f80*/  @!P1 IADD3 R8, R13, UR15, RZ ;  /* 0x0000000f0d089c10 */ /* 0x000fe2000fffe0ff */
[----:B------:R-:W-:Y:S01]  /*1f90*/  IMAD.U32 R7, RZ, RZ, UR21 ;  /* 0x00000015ff077e24 */ /* 0x000fe2000f8e00ff */
[----:B------:R-:W-:Y:S01]  /*1fa0*/  @!P1 LEA R16, P3, R12, c[0x0][0x168], 0x1 ;  /* 0x00005a000c109a11 */ /* 0x000fe200078608ff */
[----:B------:R3:W-:Y:S01]  /*1fb0*/  @!P6 LDGSTS.E.BYPASS.LTC128B.128 [R231+0xc800], [R20.64+0x100] ;  /* 0x0c80010014e7efae */ /* 0x0007e2000b901d52 */
[----:B------:R-:W-:Y:S01]  /*1fc0*/  IMAD.IADD R241, R167, 0x1, R241 ;  /* 0x00000001a7f17824 */ /* 0x000fe200078e02f1 */
[----:B------:R-:W-:Y:S01]  /*1fd0*/  LEA R14, P0, R26, R166, 0x6 ;  /* 0x000000a61a0e7211 */ /* 0x000fe200078030ff */
[----:B------:R-:W-:Y:S01]  /*1fe0*/  IMAD.SHL.U32 R9, R10, 0x8, RZ ;  /* 0x000000080a097824 */ /* 0x000fe200078e00ff */
[----:B------:R-:W-:Y:S01]  /*1ff0*/  @!P1 LEA.HI.X R17, R12, c[0x0][0x16c], R8, 0x1, P3 ;  /* 0x00005b000c119a11 */ /* 0x000fe200018f0c08 */
[----:B------:R3:W-:Y:S01]  /*2000*/  @!P6 LDGSTS.E.BYPASS.LTC128B.128 [R231+0xe800], [R20.64+0x180] ;  /* 0x0e80018014e7efae */ /* 0x0007e2000b901d52 */
[----:B------:R-:W-:Y:S01]  /*2010*/  ISETP.GE.AND P6, PT, R10, UR12, PT ;  /* 0x0000000c0a007c0c */ /* 0x000fe2000bfc6270 */
[----:B------:R-:W-:Y:S01]  /*2020*/  IMAD.SHL.U32 R10, R0, 0x40, RZ ;  /* 0x00000040000a7824 */ /* 0x000fe200078e00ff */
[----:B------:R-:W-:Y:S01]  /*2030*/  ISETP.GE.AND P4, PT, R4, UR12, PT ;  /* 0x0000000c04007c0c */ /* 0x000fe2000bf86270 */
[----:B------:R1:W-:Y:S01]  /*2040*/  @!P2 LDGSTS.E.BYPASS.LTC128B.128 [R231+0x9000], [R18.64] ;  /* 0x0900000012e7afae */ /* 0x0003e2000b901d52 */
[----:B------:R-:W-:Y:S01]  /*2050*/  IMAD.U32 R8, RZ, RZ, UR4 ;  /* 0x00000004ff087e24 */ /* 0x000fe2000f8e00ff */
[----:B------:R-:W-:Y:S01]  /*2060*/  LOP3.LUT R13, R11, 0xfffffff0, RZ, 0xc0, !PT ;  /* 0xfffffff00b0d7812 */ /* 0x000fe200078ec0ff */
[----:B------:R-:W-:Y:S01]  /*2070*/  IMAD.U32 R4, RZ, RZ, UR5 ;  /* 0x00000005ff047e24 */ /* 0x000fe2000f8e00ff */
[----:B------:R1:W-:Y:S01]  /*2080*/  @!P2 LDGSTS.E.BYPASS.LTC128B.128 [R231+0xb000], [R18.64+0x80] ;  /* 0x0b00008012e7afae */ /* 0x0003e2000b901d52 */
[----:B------:R-:W-:Y:S01]  /*2090*/  LEA.HI.X R15, R26, R241, R7, 0x6, P0 ;  /* 0x000000f11a0f7211 */ /* 0x000fe200000f3407 */
[----:B------:R-:W-:Y:S01]  /*20a0*/  IMAD.U32 R7, RZ, RZ, UR4 ;  /* 0x00000004ff077e24 */ /* 0x000fe2000f8e00ff */
[----:B------:R-:W-:Y:S01]  /*20b0*/  LOP3.LUT R10, R10, 0x1c0, RZ, 0xc0, !PT ;  /* 0x000001c00a0a7812 */ /* 0x000fe200078ec0ff */
[----:B------:R1:W-:Y:S01]  /*20c0*/  @!P2 LDGSTS.E.BYPASS.LTC128B.128 [R231+0xd000], [R18.64+0x100] ;  /* 0x0d00010012e7afae */ /* 0x0003e2000b901d52 */
[----:B------:R-:W-:Y:S01]  /*20d0*/  @!P5 LEA R8, P0, R8, R14, 0x4 ;  /* 0x0000000e0808d211 */ /* 0x000fe200078020ff */
[----:B------:R-:W-:Y:S01]  /*20e0*/  IMAD.IADD R13, R6, 0x1, -R13 ;  /* 0x00000001060d7824 */ /* 0x000fe200078e0a0d */
[----:B------:R-:W-:Y:S01]  /*20f0*/  SHF.R.S32.HI R12, RZ, 0x4, R11 ;  /* 0x00000004ff0c7819 */ /* 0x000fe2000001140b */
[----:B------:R1:W-:Y:S01]  /*2100*/  @!P2 LDGSTS.E.BYPASS.LTC128B.128 [R231+0xf000], [R18.64+0x180] ;  /* 0x0f00018012e7afae */ /* 0x0003e2000b901d52 */
[----:B------:R-:W-:Y:S01]  /*2110*/  ISETP.GE.AND P3, PT, R2, UR12, PT ;  /* 0x0000000c02007c0c */ /* 0x000fe2000bf66270 */
[----:B------:R-:W-:Y:S01]  /*2120*/  IMAD.U32 R27, RZ, RZ, UR25 ;  /* 0x00000019ff1b7e24 */ /* 0x000fe2000f8e00ff */
[----:B------:R-:W-:Y:S01]  /*2130*/  LOP3.LUT R9, R10, 0x8, R9, 0xf8, !PT ;  /* 0x000000080a097812 */ /* 0x000fe200078ef809 */
[----:B------:R5:W-:Y:S01]  /*2140*/  @!P1 LDGSTS.E.BYPASS.LTC128B.128 [R231+0x9800], [R16.64] ;  /* 0x0980000010e79fae */ /* 0x000be2000b901d52 */
[----:B------:R-:W-:Y:S01]  /*2150*/  USHF.L.U32 UR12, UR5, 0x5, URZ ;  /* 0x00000005050c7899 */ /* 0x000fe2000800063f */
[----:B------:R-:W-:Y:S01]  /*2160*/  @!P5 LEA.HI.X R7, R7, R15, R4, 0x4, P0 ;  /* 0x0000000f0707d211 */ /* 0x000fe200000f2404 */
[----:B------:R-:W-:Y:S01]  /*2170*/  UIMAD.WIDE.U32 UR24, UR4, 0x20, URZ ;  /* 0x00000020041878a5 */ /* 0x000fe2000f8e003f */
[----:B------:R5:W-:Y:S01]  /*2180*/  @!P1 LDGSTS.E.BYPASS.LTC128B.128 [R231+0xb800], [R16.64+0x80] ;  /* 0x0b80008010e79fae */ /* 0x000be2000b901d52 */
[----:B------:R-:W-:Y:S01]  /*2190*/  SHF.R.U32.HI R10, RZ, 0x3, R10 ;  /* 0x00000003ff0a7819 */ /* 0x000fe2000001160a */
[----:B------:R-:W-:Y:S01]  /*21a0*/  UIADD3 UR15, UR14, 0x1, -UR16 ;  /* 0x000000010e0f7890 */ /* 0x000fe2000fffe810 */
[----:B------:R-:W-:Y:S01]  /*21b0*/  LEA.HI R11, R11, R12, RZ, 0x1 ;  /* 0x0000000c0b0b7211 */ /* 0x000fe200078f08ff */
[----:B------:R5:W-:Y:S01]  /*21c0*/  @!P1 LDGSTS.E.BYPASS.LTC128B.128 [R231+0xd800], [R16.64+0x100] ;  /* 0x0d80010010e79fae */ /* 0x000be2000b901d52 */
[C---:B---3--:R-:W-:Y:S01]  /*21d0*/  @!P5 LEA R20, P0, R8.reuse, c[0x0][0x170], 0x1 ;  /* 0x00005c000814da11 */ /* 0x048fe200078008ff */
[----:B------:R-:W-:Y:S01]  /*21e0*/  VOTEU.ALL UP0, P3 ;  /* 0x00000000003f7886 */ /* 0x000fe20001800000 */
[----:B------:R-:W-:Y:S01]  /*21f0*/  SHF.R.S32.HI R2, RZ, 0x1f, R13 ;  /* 0x0000001fff027819 */ /* 0x000fe2000001140d */
[----:B------:R5:W-:Y:S01]  /*2200*/  @!P1 LDGSTS.E.BYPASS.LTC128B.128 [R231+0xf800], [R16.64+0x180] ;  /* 0x0f80018010e79fae */ /* 0x000be2000b901d52 */
[----:B------:R-:W-:Y:S01]  /*2210*/  LOP3.LUT R10, R9, R10, RZ, 0x3c, !PT ;  /* 0x0000000a090a7212 */ /* 0x000fe200078e3cff */
[----:B------:R-:W-:Y:S01]  /*2220*/  IMAD.U32 R9, RZ, RZ, UR12 ;  /* 0x0000000cff097e24 */ /* 0x000fe2000f8e00ff */
[----:B------:R-:W-:Y:S01]  /*2230*/  LOP3.LUT R11, R11, 0xfffffffe, RZ, 0xc0, !PT ;  /* 0xfffffffe0b0b7812 */ /* 0x000fe200078ec0ff */
[----:B------:R-:W0:Y:S01]  /*2240*/  LDGDEPBAR ;  /* 0x00000000000079af */ /* 0x000e220000000000 */
[----:B------:R-:W-:Y:S01]  /*2250*/  @!P5 LEA.HI.X R21, R8, c[0x0][0x174], R7, 0x1, P0 ;  /* 0x00005d000815da11 */ /* 0x000fe200000f0c07 */
[----:B------:R-:W-:Y:S01]  /*2260*/  IMAD.U32 R7, RZ, RZ, UR4 ;  /* 0x00000004ff077e24 */ /* 0x000fe2000f8e00ff */
[----:B------:R-:W-:Y:S01]  /*2270*/  @!P4 IADD3 R8, P0, R14, UR24, RZ ;  /* 0x000000180e08cc10 */ /* 0x000fe2000ff1e0ff */
[----:B------:R-:W-:Y:S01]  /*2280*/  IMAD.IADD R11, R12, 0x1, -R11 ;  /* 0x000000010c0b7824 */ /* 0x000fe200078e0a0b */
[----:B------:R-:W-:Y:S01]  /*2290*/  LEA.HI R2, R2, R13, RZ, 0x3 ;  /* 0x0000000d02027211 */ /* 0x000fe200078f18ff */
[----:B------:R-:W-:Y:S01]  /*22a0*/  @!UP0 UIMAD UR12, UR5, 0x30, URZ ;  /* 0x00000030050c88a4 */ /* 0x000fe2000f8e023f */
[----:B------:R-:W-:Y:S01]  /*22b0*/  @!P4 IADD3.X R9, R15, UR25, R9, P0, !PT ;  /* 0x000000190f09cc10 */ /* 0x000fe200087fe409 */
[C---:B------:R-:W-:Y:S01]  /*22c0*/  IMAD R229, R11.reuse, 0x200, R10 ;  /* 0x000002000be57824 */ /* 0x040fe200078e020a */
[----:B------:R-:W-:Y:S01]  /*22d0*/  LOP3.LUT R4, R2, 0xfffffff8, RZ, 0xc0, !PT ;  /* 0xfffffff802047812 */ /* 0x000fe200078ec0ff */
[----:B------:R-:W-:Y:S01]  /*22e0*/  IMAD.SHL.U32 R11, R11, 0x8, RZ ;  /* 0x000000080b0b7824 */ /* 0x000fe200078e00ff */
[----:B------:R-:W-:Y:S01]  /*22f0*/  @!P6 LEA R12, P1, R14, c[0x0][0x170], 0x1 ;  /* 0x00005c000e0cea11 */ /* 0x000fe200078208ff */
[----:B------:R-:W-:Y:S01]  /*2300*/  IMAD.SHL.U32 R89, R2, 0x40, RZ ;  /* 0x0000004002597824 */ /* 0x000fe200078e00ff */
[----:B------:R-:W-:Y:S01]  /*2310*/  UISETP.GT.AND UP0, UPT, UR17, UR9, UPT ;  /* 0x000000091100728c */ /* 0x000fe2000bf04270 */
[----:B------:R-:W-:Y:S01]  /*2320*/  IMAD.IADD R4, R13, 0x1, -R4 ;  /* 0x000000010d047824 */ /* 0x000fe200078e0a04 */
[--C-:B------:R-:W-:Y:S01]  /*2330*/  @!P6 LEA.HI.X R13, R14, c[0x0][0x174], R15.reuse, 0x1, P1 ;  /* 0x00005d000e0dea11 */ /* 0x100fe200008f0c0f */
[----:B------:R-:W-:Y:S01]  /*2340*/  @!P3 IMAD.WIDE.U32 R14, R7, 0x30, R14 ;  /* 0x00000030070eb825 */ /* 0x000fe200078e000e */
[----:B------:R-:W-:-:S03]  /*2350*/  LOP3.LUT R89, R89, 0xfffffe00, RZ, 0xc0, !PT ;  /* 0xfffffe0059597812 */ /* 0x000fc600078ec0ff */
[----:B------:R-:W-:Y:S02]  /*2360*/  IMAD.SHL.U32 R10, R4, 0x40, RZ ;  /* 0x00000040040a7824 */ /* 0x000fe400078e00ff */
[----:B------:R-:W-:Y:S01]  /*2370*/  IMAD.SHL.U32 R229, R229, 0x2, RZ ;  /* 0x00000002e5e57824 */ /* 0x000fe200078e00ff */
[----:B-----5:R-:W-:Y:S01]  /*2380*/  @!P4 LEA R16, P0, R8, c[0x0][0x170], 0x1 ;  /* 0x00005c000810ca11 */ /* 0x020fe200078008ff */
[----:B------:R-:W-:-:S04]  /*2390*/  DEPBAR.LE SB0, 0x0 ;  /* 0x000080000000791a */ /* 0x000fc80000000000 */
[----:B------:R-:W-:Y:S01]  /*23a0*/  BAR.SYNC.DEFER_BLOCKING 0x0 ;  /* 0x0000000000007b1d */ /* 0x000fe20000010000 */
[----:B------:R-:W-:Y:S01]  /*23b0*/  @!P4 LEA.HI.X R17, R8, c[0x0][0x174], R9, 0x1, P0 ;  /* 0x00005d000811ca11 */ /* 0x000fe200000f0c09 */
[----:B------:R-:W-:Y:S01]  /*23c0*/  IMAD.MOV.U32 R7, RZ, RZ, 0x10 ;  /* 0x00000010ff077424 */ /* 0x000fe200078e00ff */
[----:B------:R-:W-:Y:S02]  /*23d0*/  LOP3.LUT R10, R10, 0x1c0, RZ, 0xc0, !PT ;  /* 0x000001c00a0a7812 */ /* 0x000fe400078ec0ff */
[----:B------:R-:W-:Y:S02]  /*23e0*/  IADD3 R227, R229, 0x8020, RZ ;  /* 0x00008020e5e37810 */ /* 0x000fe40007ffe0ff */
[----:B------:R-:W-:Y:S02]  /*23f0*/  LOP3.LUT R11, R10, 0x8, R11, 0xf8, !PT ;  /* 0x000000080a0b7812 */ /* 0x000fe400078ef80b */
[----:B------:R-:W-:Y:S02]  /*2400*/  R2P PR, R4, 0x6 ;  /* 0x0000000604007804 */ /* 0x000fe40000000000 */
[----:B------:R-:W-:Y:S01]  /*2410*/  @!P3 IADD3 R4, R15, UR12, RZ ;  /* 0x0000000c0f04bc10 */ /* 0x000fe2000fffe0ff */
[----:B------:R-:W-:Y:S01]  /*2420*/  ULDC UR12, c[0x0][0x2e4] ;  /* 0x0000b900000c7ab9 */ /* 0x000fe20000000800 */
[----:B-1----:R-:W-:Y:S01]  /*2430*/  @!P3 LEA R18, P0, R14, c[0x0][0x170], 0x1 ;  /* 0x00005c000e12ba11 */ /* 0x002fe200078008ff */
[----:B------:R-:W-:Y:S01]  /*2440*/  UIADD3 UR12, UR14, -UR12, -UR16 ;  /* 0x8000000c0e0c7290 */ /* 0x000fe2000fffe810 */
[----:B------:R-:W-:-:S02]  /*2450*/  SHF.R.U32.HI R10, RZ, 0x3, R10 ;  /* 0x00000003ff0a7819 */ /* 0x000fc4000001160a */
[----:B------:R-:W-:Y:S02]  /*2460*/  @!P3 LEA.HI.X R19, R14, c[0x0][0x174], R4, 0x1, P0 ;  /* 0x00005d000e13ba11 */ /* 0x000fe400000f0c04 */
[----:B------:R-:W-:Y:S02]  /*2470*/  SHF.R.S32.HI R4, RZ, 0x5, R88 ;  /* 0x00000005ff047819 */ /* 0x000fe40000011458 */
[----:B------:R-:W-:Y:S02]  /*2480*/  LOP3.LUT R2, R11, R10, RZ, 0x3c, !PT ;  /* 0x0000000a0b027212 */ /* 0x000fe400078e3cff */
[----:B------:R-:W-:Y:S01]  /*2490*/  SEL R7, R7, 0xfffffff0, !P1 ;  /* 0xfffffff007077807 */ /* 0x000fe20004800000 */
[----:B------:R-:W-:Y:S01]  /*24a0*/  @P6 STS.128 [R231+0x10000], RZ ;  /* 0x010000ffe7006388 */ /* 0x000fe20000000c00 */
[C---:B------:R-:W-:Y:S01]  /*24b0*/  IMAD R5, R4.reuse, 0x400, R89 ;  /* 0x0000040004057824 */ /* 0x040fe200078e0259 */
[----:B------:R-:W-:Y:S01]  /*24c0*/  LEA R4, R4, UR13, 0x4 ;  /* 0x0000000d04047c11 */ /* 0x000fe2000f8e20ff */
[----:B------:R-:W-:Y:S01]  /*24d0*/  ULDC UR13, c[0x0][0x2e8] ;  /* 0x0000ba00000d7ab9 */ /* 0x000fe20000000800 */
[----:B------:R-:W-:Y:S01]  /*24e0*/  @P6 STS.128 [R231+0x12000], RZ ;  /* 0x012000ffe7006388 */ /* 0x000fe20000000c00 */
[----:B------:R-:W-:Y:S01]  /*24f0*/  IMAD.IADD R230, R2, 0x1, R5 ;  /* 0x0000000102e67824 */ /* 0x000fe200078e0205 */
[----:B------:R-:W-:Y:S01]  /*2500*/  UIADD3 UR13, UR15, UR13, URZ ;  /* 0x0000000d0f0d7290 */ /* 0x000fe2000fffe03f */
[----:B------:R-:W-:Y:S01]  /*2510*/  IMAD.MOV.U32 R5, RZ, RZ, 0x20 ;  /* 0x00000020ff057424 */ /* 0x000fe200078e00ff */
[----:B------:R-:W-:Y:S01]  /*2520*/  @P6 STS.128 [R231+0x14000], RZ ;  /* 0x014000ffe7006388 */ /* 0x000fe20000000c00 */
[----:B------:R-:W-:-:S03]  /*2530*/  IMAD.SHL.U32 R230, R230, 0x2, RZ ;  /* 0x00000002e6e67824 */ /* 0x000fc600078e00ff */
[----:B------:R-:W-:Y:S01]  /*2540*/  @P6 STS.128 [R231+0x16000], RZ ;  /* 0x016000ffe7006388 */ /* 0x000fe20000000c00 */
[----:B------:R-:W-:Y:S01]  /*2550*/  SEL R5, R5, 0xffffffe0, !P2 ;  /* 0xffffffe005057807 */ /* 0x000fe20005000000 */
[--C-:B------:R-:W-:Y:S01]  /*2560*/  IMAD R228, R7, 0x2, R230.reuse ;  /* 0x0000000207e47824 */ /* 0x100fe200078e02e6 */
[----:B------:R-:W-:Y:S01]  /*2570*/  R2P PR, R0, 0x6 ;  /* 0x0000000600007804 */ /* 0x000fe20000000000 */
[----:B------:R-:W-:Y:S01]  /*2580*/  @!PT LDS RZ, [RZ] ;  /* 0x00000000fffff984 */ /* 0x000fe20000000800 */
[----:B------:R-:W-:Y:S01]  /*2590*/  @!PT LDS RZ, [RZ] ;  /* 0x00000000fffff984 */ /* 0x000fe20000000800 */
[----:B------:R-:W-:Y:S01]  /*25a0*/  @!PT LDS RZ, [RZ] ;  /* 0x00000000fffff984 */ /* 0x000fe20000000800 */
[----:B------:R1:W-:Y:S01]  /*25b0*/  @!P6 LDGSTS.E.BYPASS.LTC128B.128 [R231+0x10000], [R12.64] ;  /* 0x100000000ce7efae */ /* 0x0003e2000b901d52 */
[----:B------:R-:W-:Y:S01]  /*25c0*/  IADD3 R0, R229, 0x8000, RZ ;  /* 0x00008000e5007810 */ /* 0x000fe20007ffe0ff */
[C---:B------:R-:W-:Y:S02]  /*25d0*/  IMAD R226, R5.reuse, 0x2, R230 ;  /* 0x0000000205e27824 */ /* 0x040fe400078e02e6 */
[----:B------:R1:W-:Y:S01]  /*25e0*/  @!P6 LDGSTS.E.BYPASS.LTC128B.128 [R231+0x12000], [R12.64+0x80] ;  /* 0x120000800ce7efae */ /* 0x0003e2000b901d52 */
[----:B------:R-:W-:-:S03]  /*25f0*/  IMAD R225, R5, 0x2, R228 ;  /* 0x0000000205e17824 */ /* 0x000fc600078e02e4 */
[----:B------:R1:W-:Y:S04]  /*2600*/  @!P6 LDGSTS.E.BYPASS.LTC128B.128 [R231+0x14000], [R12.64+0x100] ;  /* 0x140001000ce7efae */ /* 0x0003e8000b901d52 */
[----:B------:R1:W-:Y:S01]  /*2610*/  @!P6 LDGSTS.E.BYPASS.LTC128B.128 [R231+0x16000], [R12.64+0x180] ;  /* 0x160001800ce7efae */ /* 0x0003e2000b901d52 */
[----:B------:R-:W-:Y:S01]  /*2620*/  @P1 IADD3 R227, R0, -0x20, RZ ;  /* 0xffffffe000e31810 */ /* 0x000fe20007ffe0ff */
[----:B------:R-:W-:Y:S02]  /*2630*/  IMAD.MOV.U32 R0, RZ, RZ, 0x40 ;  /* 0x00000040ff007424 */ /* 0x000fe400078e00ff */
[----:B------:R-:W-:Y:S01]  /*2640*/  @P5 STS.128 [R231+0x10800], RZ ;  /* 0x010800ffe7005388 */ /* 0x000fe20000000c00 */
[C---:B------:R-:W-:Y:S02]  /*2650*/  IADD3 R219, R227.reuse, 0x800, RZ ;  /* 0x00000800e3db7810 */ /* 0x040fe40007ffe0ff */
[----:B------:R-:W-:Y:S01]  /*2660*/  SEL R0, R0, 0xffffffc0, !P2 ;  /* 0xffffffc000007807 */ /* 0x000fe20005000000 */
[----:B------:R-:W-:Y:S01]  /*2670*/  @P5 STS.128 [R231+0x12800], RZ ;  /* 0x012800ffe7005388 */ /* 0x000fe20000000c00 */
[----:B------:R-:W-:-:S02]  /*2680*/  IADD3 R218, R227, 0x1000, RZ ;  /* 0x00001000e3da7810 */ /* 0x000fc40007ffe0ff */
[----:B------:R-:W-:Y:S01]  /*2690*/  IADD3 R217, R227, 0x1800, RZ ;  /* 0x00001800e3d97810 */ /* 0x000fe20007ffe0ff */
[----:B------:R-:W-:Y:S01]  /*26a0*/  @P5 STS.128 [R231+0x14800], RZ ;  /* 0x014800ffe7005388 */ /* 0x000fe20000000c00 */
[----:B------:R-:W-:Y:S01]  /*26b0*/  IMAD.IADD R223, R229, 0x1, R0 ;  /* 0x00000001e5df7824 */ /* 0x000fe200078e0200 */
[C---:B------:R-:W-:Y:S01]  /*26c0*/  IADD3 R215, R227.reuse, 0x2000, RZ ;  /* 0x00002000e3d77810 */ /* 0x040fe20007ffe0ff */
[----:B------:R-:W-:Y:S01]  /*26d0*/  IMAD.IADD R216, R0, 0x1, R227 ;  /* 0x0000000100d87824 */ /* 0x000fe200078e02e3 */
[----:B------:R-:W-:Y:S01]  /*26e0*/  @P5 STS.128 [R231+0x16800], RZ ;  /* 0x016800ffe7005388 */ /* 0x000fe20000000c00 */
[C---:B------:R-:W-:Y:S02]  /*26f0*/  IADD3 R214, R227.reuse, 0x2800, RZ ;  /* 0x00002800e3d67810 */ /* 0x040fe40007ffe0ff */
[C---:B------:R-:W-:Y:S01]  /*2700*/  IADD3 R213, R227.reuse, 0x3000, RZ ;  /* 0x00003000e3d57810 */ /* 0x040fe20007ffe0ff */
[----:B------:R-:W-:Y:S01]  /*2710*/  @!PT LDS RZ, [RZ] ;  /* 0x00000000fffff984 */ /* 0x000fe20000000800 */
[----:B------:R-:W-:Y:S01]  /*2720*/  @!PT LDS RZ, [RZ] ;  /* 0x00000000fffff984 */ /* 0x000fe20000000800 */
[----:B------:R-:W-:Y:S01]  /*2730*/  @!PT LDS RZ, [RZ] ;  /* 0x00000000fffff984 */ /* 0x000fe20000000800 */
[----:B------:R2:W-:Y:S01]  /*2740*/  @!P5 LDGSTS.E.BYPASS.LTC128B.128 [R231+0x10800], [R20.64] ;  /* 0x1080000014e7dfae */ /* 0x0005e2000b901d52 */
[----:B------:R-:W-:-:S02]  /*2750*/  IADD3 R212, R227, 0x3800, RZ ;  /* 0x00003800e3d47810 */ /* 0x000fc40007ffe0ff */
[C---:B------:R-:W-:Y:S01]  /*2760*/  IADD3 R211, R227.reuse, 0x4000, RZ ;  /* 0x00004000e3d37810 */ /* 0x040fe20007ffe0ff */
[----:B------:R2:W-:Y:S01]  /*2770*/  @!P5 LDGSTS.E.BYPASS.LTC128B.128 [R231+0x12800], [R20.64+0x80] ;  /* 0x1280008014e7dfae */ /* 0x0005e2000b901d52 */
[C---:B------:R-:W-:Y:S02]  /*2780*/  IADD3 R210, R227.reuse, 0x4800, RZ ;  /* 0x00004800e3d27810 */ /* 0x040fe40007ffe0ff */
[C---:B------:R-:W-:Y:S01]  /*2790*/  IADD3 R209, R227.reuse, 0x5000, RZ ;  /* 0x00005000e3d17810 */ /* 0x040fe20007ffe0ff */
[----:B------:R2:W-:Y:S01]  /*27a0*/  @!P5 LDGSTS.E.BYPASS.LTC128B.128 [R231+0x14800], [R20.64+0x100] ;  /* 0x1480010014e7dfae */ /* 0x0005e2000b901d52 */
[C---:B------:R-:W-:Y:S02]  /*27b0*/  IADD3 R208, R227.reuse, 0x5800, RZ ;  /* 0x00005800e3d07810 */ /* 0x040fe40007ffe0ff */
[C---:B------:R-:W-:Y:S01]  /*27c0*/  IADD3 R207, R227.reuse, 0x6000, RZ ;  /* 0x00006000e3cf7810 */ /* 0x040fe20007ffe0ff */
[----:B------:R2:W-:Y:S01]  /*27d0*/  @!P5 LDGSTS.E.BYPASS.LTC128B.128 [R231+0x16800], [R20.64+0x180] ;  /* 0x1680018014e7dfae */ /* 0x0005e2000b901d52 */
[----:B------:R-:W-:-:S02]  /*27e0*/  IADD3 R206, R227, 0x6800, RZ ;  /* 0x00006800e3ce7810 */ /* 0x000fc40007ffe0ff */
[C---:B------:R-:W-:Y:S01]  /*27f0*/  IADD3 R205, R227.reuse, 0x7000, RZ ;  /* 0x00007000e3cd7810 */ /* 0x040fe20007ffe0ff */
[----:B------:R-:W-:Y:S01]  /*2800*/  @P4 STS.128 [R231+0x11000], RZ ;  /* 0x011000ffe7004388 */ /* 0x000fe20000000c00 */
[----:B------:R-:W-:-:S03]  /*2810*/  IADD3 R204, R227, 0x7800, RZ ;  /* 0x00007800e3cc7810 */ /* 0x000fc60007ffe0ff */
        /* <DEDUP_REMOVED lines=21> */
[----:B------:R-:W-:Y:S04]  /*2970*/  LDSM.16.M88.4 R8, [R230] ;  /* 0x00000000e608783b */ /* 0x000fe80000000200 */
[----:B------:R-:W3:Y:S04]  /*2980*/  LDSM.16.M88.4 R64, [R229+0x8000] ;  /* 0x00800000e540783b */ /* 0x000ee80000000200 */
[----:B------:R-:W5:Y:S04]  /*2990*/  LDSM.16.M88.4 R48, [R229+0x9000] ;  /* 0x00900000e530783b */ /* 0x000f680000000200 */
[----:B------:R-:W4:Y:S04]  /*29a0*/  LDSM.16.M88.4 R56, [R229+0x8800] ;  /* 0x00880000e538783b */ /* 0x000f280000000200 */
[----:B-1----:R-:W1:Y:S04]  /*29b0*/  LDSM.16.M88.4 R12, [R229+0x9800] ;  /* 0x00980000e50c783b */ /* 0x002e680000000200 */
[----:B--2---:R-:W-:Y:S04]  /*29c0*/  LDSM.16.M88.4 R20, [R228] ;  /* 0x00000000e414783b */ /* 0x004fe80000000200 */
[----:B------:R-:W2:Y:S04]  /*29d0*/  LDSM.16.M88.4 R80, [R227] ;  /* 0x00000000e350783b */ /* 0x000ea80000000200 */
[----:B------:R-:W1:Y:S04]  /*29e0*/  LDSM.16.M88.4 R36, [R227+0x1000] ;  /* 0x00100000e324783b */ /* 0x000e680000000200 */
[----:B------:R-:W1:Y:S04]  /*29f0*/  LDSM.16.M88.4 R68, [R227+0x800] ;  /* 0x00080000e344783b */ /* 0x000e680000000200 */
[----:B------:R-:W1:Y:S04]  /*2a00*/  LDSM.16.M88.4 R28, [R227+0x1800] ;  /* 0x00180000e31c783b */ /* 0x000e680000000200 */
[----:B------:R-:W-:Y:S01]  /*2a10*/  LDSM.16.M88.4 R40, [R226] ;  /* 0x00000000e228783b */ /* 0x000fe20000000200 */
[C---:B---3--:R-:W-:Y:S03]  /*2a20*/  HMMA.16816.F32 R16, R8.reuse, R64, RZ ;  /* 0x000000400810723c */ /* 0x048fe600000018ff */
[----:B------:R-:W3:Y:S04]  /*2a30*/  LDSM.16.M88.4 R76, [R223+0x8000] ;  /* 0x00800000df4c783b */ /* 0x000ee80000000200 */
[----:B------:R-:W1:Y:S01]  /*2a40*/  LDSM.16.M88.4 R32, [R223+0x9000] ;  /* 0x00900000df20783b */ /* 0x000e620000000200 */
[C---:B-----5:R-:W-:Y:S03]  /*2a50*/  HMMA.16816.F32 R52, R8.reuse, R48, RZ ;  /* 0x000000300834723c */ /* 0x060fe600000018ff */
[----:B------:R-:W5:Y:S04]  /*2a60*/  LDSM.16.M88.4 R72, [R223+0x8800] ;  /* 0x00880000df48783b */ /* 0x000f680000000200 */
[----:B----4-:R-:W4:Y:S01]  /*2a70*/  LDSM.16.M88.4 R24, [R223+0x9800] ;  /* 0x00980000df18783b */ /* 0x010f220000000200 */
[C---:B------:R-:W-:Y:S03]  /*2a80*/  HMMA.16816.F32 R64, R8.reuse, R66, RZ ;  /* 0x000000420840723c */ /* 0x040fe600000018ff */
[----:B------:R-:W-:Y:S04]  /*2a90*/  LDSM.16.M88.4 R84, [R216] ;  /* 0x00000000d854783b */ /* 0x000fe80000000200 */
[----:B------:R-:W0:Y:S01]  /*2aa0*/  LDGDEPBAR ;  /* 0x00000000000079af */ /* 0x000e220000000000 */
[C---:B------:R-:W-:Y:S08]  /*2ab0*/  HMMA.16816.F32 R48, R8.reuse, R50, RZ ;  /* 0x000000320830723c */ /* 0x040ff000000018ff */
[C---:B------:R-:W-:Y:S08]  /*2ac0*/  HMMA.16816.F32 R60, R8.reuse, R56, RZ ;  /* 0x00000038083c723c */ /* 0x040ff000000018ff */
[C---:B------:R-:W-:Y:S08]  /*2ad0*/  HMMA.16816.F32 R56, R8.reuse, R58, RZ ;  /* 0x0000003a0838723c */ /* 0x040ff000000018ff */
[C---:B-1----:R-:W-:Y:S08]  /*2ae0*/  HMMA.16816.F32 R44, R8.reuse, R12, RZ ;  /* 0x0000000c082c723c */ /* 0x042ff000000018ff */
[----:B------:R-:W-:Y:S01]  /*2af0*/  HMMA.16816.F32 R8, R8, R14, RZ ;  /* 0x0000000e0808723c */ /* 0x000fe200000018ff */
[----:B------:R-:W1:Y:S07]  /*2b00*/  LDSM.16.M88.4 R12, [R225] ;  /* 0x00000000e10c783b */ /* 0x000e6e0000000200 */
[C---:B--2---:R-:W-:Y:S08]  /*2b10*/  HMMA.16816.F32 R16, R20.reuse, R80, R16 ;  /* 0x000000501410723c */ /* 0x044ff00000001810 */
[C---:B------:R-:W-:Y:S01]  /*2b20*/  HMMA.16816.F32 R64, R20.reuse, R82, R64 ;  /* 0x000000521440723c */ /* 0x040fe20000001840 */
[----:B------:R-:W-:Y:S07]  /*2b30*/  LDSM.16.M88.4 R80, [R229+0xa000] ;  /* 0x00a00000e550783b */ /* 0x000fee0000000200 */
[C---:B------:R-:W-:Y:S08]  /*2b40*/  HMMA.16816.F32 R52, R20.reuse, R36, R52 ;  /* 0x000000241434723c */ /* 0x040ff00000001834 */
[C---:B------:R-:W-:Y:S01]  /*2b50*/  HMMA.16816.F32 R48, R20.reuse, R38, R48 ;  /* 0x000000261430723c */ /* 0x040fe20000001830 */
[----:B------:R-:W2:Y:S07]  /*2b60*/  LDSM.16.M88.4 R36, [R216+0x1000] ;  /* 0x00100000d824783b */ /* 0x000eae0000000200 */
[C---:B------:R-:W-:Y:S08]  /*2b70*/  HMMA.16816.F32 R60, R20.reuse, R68, R60 ;  /* 0x00000044143c723c */ /* 0x040ff0000000183c */
[C---:B------:R-:W-:Y:S01]  /*2b80*/  HMMA.16816.F32 R56, R20.reuse, R70, R56 ;  /* 0x000000461438723c */ /* 0x040fe20000001838 */
[----:B------:R-:W1:Y:S07]  /*2b90*/  LDSM.16.M88.4 R68, [R216+0x800] ;  /* 0x00080000d844783b */ /* 0x000e6e0000000200 */
[C---:B------:R-:W-:Y:S08]  /*2ba0*/  HMMA.16816.F32 R44, R20.reuse, R28, R44 ;  /* 0x0000001c142c723c */ /* 0x040ff0000000182c */
[----:B------:R-:W-:Y:S01]  /*2bb0*/  HMMA.16816.F32 R8, R20, R30, R8 ;  /* 0x0000001e1408723c */ /* 0x000fe20000001808 */
[----:B------:R-:W1:Y:S04]  /*2bc0*/  LDSM.16.M88.4 R28, [R216+0x1800] ;  /* 0x00180000d81c783b */ /* 0x000e680000000200 */
[----:B------:R-:W1:Y:S03]  /*2bd0*/  LDSM.16.M88.4 R20, [R230+0x2000] ;  /* 0x00200000e614783b */ /* 0x000e660000000200 */
[C---:B---3--:R-:W-:Y:S08]  /*2be0*/  HMMA.16816.F32 R16, R40.reuse, R76, R16 ;  /* 0x0000004c2810723c */ /* 0x048ff00000001810 */
[C---:B------:R-:W-:Y:S01]  /*2bf0*/  HMMA.16816.F32 R64, R40.reuse, R78, R64 ;  /* 0x0000004e2840723c */ /* 0x040fe20000001840 */
[----:B------:R-:W-:Y:S07]  /*2c00*/  LDSM.16.M88.4 R76, [R229+0xa800] ;  /* 0x00a80000e54c783b */ /* 0x000fee0000000200 */
        /* <DEDUP_REMOVED lines=9> */
[----:B------:R-:W5:Y:S03]  /*2ca0*/  LDSM.16.M88.4 R8, [R228+0x2000] ;  /* 0x00200000e408783b */ /* 0x000f660000000200 */
[C---:B-1----:R-:W-:Y:S08]  /*2cb0*/  HMMA.16816.F32 R16, R12.reuse, R84, R16 ;  /* 0x000000540c10723c */ /* 0x042ff00000001810 */
[C---:B------:R-:W-:Y:S01]  /*2cc0*/  HMMA.16816.F32 R64, R12.reuse, R86, R64 ;  /* 0x000000560c40723c */ /* 0x040fe20000001840 */
[----:B------:R-:W-:Y:S07]  /*2cd0*/  LDSM.16.M88.4 R84, [R223+0xa000] ;  /* 0x00a00000df54783b */ /* 0x000fee0000000200 */
[C---:B--2---:R-:W-:Y:S08]  /*2ce0*/  HMMA.16816.F32 R52, R12.reuse, R36, R52 ;  /* 0x000000240c34723c */ /* 0x044ff00000001834 */
[C---:B------:R-:W-:Y:S01]  /*2cf0*/  HMMA.16816.F32 R48, R12.reuse, R38, R48 ;  /* 0x000000260c30723c */ /* 0x040fe20000001830 */
[----:B------:R-:W1:Y:S07]  /*2d00*/  LDSM.16.M88.4 R36, [R227+0x3000] ;  /* 0x00300000e324783b */ /* 0x000e6e0000000200 */
[C---:B------:R-:W-:Y:S08]  /*2d10*/  HMMA.16816.F32 R60, R12.reuse, R68, R60 ;  /* 0x000000440c3c723c */ /* 0x040ff0000000183c */
[C---:B------:R-:W-:Y:S01]  /*2d20*/  HMMA.16816.F32 R56, R12.reuse, R70, R56 ;  /* 0x000000460c38723c */ /* 0x040fe20000001838 */
[----:B------:R-:W2:Y:S07]  /*2d30*/  LDSM.16.M88.4 R68, [R227+0x2800] ;  /* 0x00280000e344783b */ /* 0x000eae0000000200 */
[C---:B------:R-:W-:Y:S08]  /*2d40*/  HMMA.16816.F32 R44, R12.reuse, R28, R44 ;  /* 0x0000001c0c2c723c */ /* 0x040ff0000000182c */
[----:B------:R-:W-:Y:S01]  /*2d50*/  HMMA.16816.F32 R40, R12, R30, R40 ;  /* 0x0000001e0c28723c */ /* 0x000fe20000001828 */
[----:B------:R-:W1:Y:S04]  /*2d60*/  LDSM.16.M88.4 R28, [R227+0x3800] ;  /* 0x00380000e31c783b */ /* 0x000e680000000200 */
[----:B------:R-:W1:Y:S03]  /*2d70*/  LDSM.16.M88.4 R12, [R226+0x2000] ;  /* 0x00200000e20c783b */ /* 0x000e660000000200 */
[C---:B------:R-:W-:Y:S08]  /*2d80*/  HMMA.16816.F32 R16, R20.reuse, R80, R16 ;  /* 0x000000501410723c */ /* 0x040ff00000001810 */
[C---:B------:R-:W-:Y:S01]  /*2d90*/  HMMA.16816.F32 R64, R20.reuse, R82, R64 ;  /* 0x000000521440723c */ /* 0x040fe20000001840 */
[----:B------:R-:W-:Y:S07]  /*2da0*/  LDSM.16.M88.4 R80, [R223+0xa800] ;  /* 0x00a80000df50783b */ /* 0x000fee0000000200 */
[C---:B---3--:R-:W-:Y:S08]  /*2db0*/  HMMA.16816.F32 R52, R20.reuse, R32, R52 ;  /* 0x000000201434723c */ /* 0x048ff00000001834 */
[C---:B------:R-:W-:Y:S01]  /*2dc0*/  HMMA.16816.F32 R48, R20.reuse, R34, R48 ;  /* 0x000000221430723c */ /* 0x040fe20000001830 */
[----:B------:R-:W-:Y:S07]  /*2dd0*/  LDSM.16.M88.4 R32, [R225+0x2000] ;  /* 0x00200000e120783b */ /* 0x000fee0000000200 */
[C---:B------:R-:W-:Y:S08]  /*2de0*/  HMMA.16816.F32 R60, R20.reuse, R76, R60 ;  /* 0x0000004c143c723c */ /* 0x040ff0000000183c */
[C---:B------:R-:W-:Y:S01]  /*2df0*/  HMMA.16816.F32 R56, R20.reuse, R78, R56 ;  /* 0x0000004e1438723c */ /* 0x040fe20000001838 */
[----:B------:R-:W-:Y:S07]  /*2e00*/  LDSM.16.M88.4 R76, [R216+0x2000] ;  /* 0x00200000d84c783b */ /* 0x000fee0000000200 */
[C---:B----4-:R-:W-:Y:S08]  /*2e10*/  HMMA.16816.F32 R44, R20.reuse, R24, R44 ;  /* 0x00000018142c723c */ /* 0x050ff0000000182c */
[----:B------:R-:W-:Y:S01]  /*2e20*/  HMMA.16816.F32 R40, R20, R26, R40 ;  /* 0x0000001a1428723c */ /* 0x000fe20000001828 */
[----:B------:R-:W3:Y:S04]  /*2e30*/  LDSM.16.M88.4 R24, [R223+0xb000] ;  /* 0x00b00000df18783b */ /* 0x000ee80000000200 */
[----:B------:R-:W4:Y:S03]  /*2e40*/  LDSM.16.M88.4 R20, [R223+0xb800] ;  /* 0x00b80000df14783b */ /* 0x000f260000000200 */
[C---:B-----5:R-:W-:Y:S08]  /*2e50*/  HMMA.16816.F32 R16, R8.reuse, R72, R16 ;  /* 0x000000480810723c */ /* 0x060ff00000001810 */
[C---:B------:R-:W-:Y:S01]  /*2e60*/  HMMA.16816.F32 R64, R8.reuse, R74, R64 ;  /* 0x0000004a0840723c */ /* 0x040fe20000001840 */
[----:B------:R-:W-:Y:S07]  /*2e70*/  LDSM.16.M88.4 R72, [R216+0x2800] ;  /* 0x00280000d848783b */ /* 0x000fee0000000200 */
        /* <DEDUP_REMOVED lines=8> */
[----:B------:R-:W-:Y:S04]  /*2f00*/  LDSM.16.M88.4 R8, [R230+0x4000] ;  /* 0x00400000e608783b */ /* 0x000fe80000000200 */
[----:B------:R-:W2:Y:S03]  /*2f10*/  LDSM.16.M88.4 R28, [R229+0xc000] ;  /* 0x00c00000e51c783b */ /* 0x000ea60000000200 */
        /* <DEDUP_REMOVED lines=13> */
[C---:B------:R-:W-:Y:S08]  /*2ff0*/  HMMA.16816.F32 R16, R32.reuse, R76, R16 ;  /* 0x0000004c2010723c */ /* 0x040ff00000001810 */
[C---:B------:R-:W-:Y:S01]  /*3000*/  HMMA.16816.F32 R64, R32.reuse, R78, R64 ;  /* 0x0000004e2040723c */ /* 0x040fe20000001840 */
[----:B------:R-:W-:Y:S07]  /*3010*/  LDSM.16.M88.4 R76, [R227+0x4800] ;  /* 0x00480000e34c783b */ /* 0x000fee0000000200 */
[C---:B-1----:R-:W-:Y:S08]  /*3020*/  HMMA.16816.F32 R52, R32.reuse, R68, R52 ;  /* 0x000000442034723c */ /* 0x042ff00000001834 */
[C---:B------:R-:W-:Y:S01]  /*3030*/  HMMA.16816.F32 R48, R32.reuse, R70, R48 ;  /* 0x000000462030723c */ /* 0x040fe20000001830 */
[----:B------:R-:W-:Y:S07]  /*3040*/  LDSM.16.M88.4 R68, [R227+0x5800] ;  /* 0x00580000e344783b */ /* 0x000fee0000000200 */
[C---:B------:R-:W-:Y:S08]  /*3050*/  HMMA.16816.F32 R60, R32.reuse, R72, R60 ;  /* 0x00000048203c723c */ /* 0x040ff0000000183c */
[C---:B------:R-:W-:Y:S01]  /*3060*/  HMMA.16816.F32 R56, R32.reuse, R74, R56 ;  /* 0x0000004a2038723c */ /* 0x040fe20000001838 */
[----:B------:R-:W1:Y:S07]  /*3070*/  LDSM.16.M88.4 R72, [R227+0x5000] ;  /* 0x00500000e348783b */ /* 0x000e6e0000000200 */
[C---:B------:R-:W-:Y:S08]  /*3080*/  HMMA.16816.F32 R44, R32.reuse, R36, R44 ;  /* 0x00000024202c723c */ /* 0x040ff0000000182c */
[----:B------:R-:W-:Y:S01]  /*3090*/  HMMA.16816.F32 R40, R32, R38, R40 ;  /* 0x000000262028723c */ /* 0x000fe20000001828 */
[----:B------:R-:W-:Y:S04]  /*30a0*/  LDSM.16.M88.4 R36, [R226+0x4000] ;  /* 0x00400000e224783b */ /* 0x000fe80000000200 */
[----:B------:R-:W5:Y:S03]  /*30b0*/  LDSM.16.M88.4 R32, [R223+0xc000] ;  /* 0x00c00000df20783b */ /* 0x000f660000000200 */
[C---:B--2---:R-:W-:Y:S08]  /*30c0*/  HMMA.16816.F32 R16, R8.reuse, R28, R16 ;  /* 0x0000001c0810723c */ /* 0x044ff00000001810 */
[C---:B------:R-:W-:Y:S01]  /*30d0*/  HMMA.16816.F32 R64, R8.reuse, R30, R64 ;  /* 0x0000001e0840723c */ /* 0x040fe20000001840 */
[----:B------:R-:W-:Y:S07]  /*30e0*/  LDSM.16.M88.4 R28, [R223+0xc800] ;  /* 0x00c80000df1c783b */ /* 0x000fee0000000200 */
[C---:B---3--:R-:W-:Y:S08]  /*30f0*/  HMMA.16816.F32 R52, R8.reuse, R20, R52 ;  /* 0x000000140834723c */ /* 0x048ff00000001834 */
[C---:B------:R-:W-:Y:S01]  /*3100*/  HMMA.16816.F32 R48, R8.reuse, R22, R48 ;  /* 0x000000160830723c */ /* 0x040fe20000001830 */
[----:B------:R-:W-:Y:S07]  /*3110*/  LDSM.16.M88.4 R20, [R223+0xd800] ;  /* 0x00d80000df14783b */ /* 0x000fee0000000200 */
[C---:B------:R-:W-:Y:S08]  /*3120*/  HMMA.16816.F32 R60, R8.reuse, R24, R60 ;  /* 0x00000018083c723c */ /* 0x040ff0000000183c */
[C---:B------:R-:W-:Y:S01]  /*3130*/  HMMA.16816.F32 R56, R8.reuse, R26, R56 ;  /* 0x0000001a0838723c */ /* 0x040fe20000001838 */
[----:B------:R-:W2:Y:S07]  /*3140*/  LDSM.16.M88.4 R24, [R223+0xd000] ;  /* 0x00d00000df18783b */ /* 0x000eae0000000200 */
[C---:B----4-:R-:W-:Y:S08]  /*3150*/  HMMA.16816.F32 R44, R8.reuse, R12, R44 ;  /* 0x0000000c082c723c */ /* 0x050ff0000000182c */
[----:B------:R-:W-:Y:S01]  /*3160*/  HMMA.16816.F32 R40, R8, R14, R40 ;  /* 0x0000000e0828723c */ /* 0x000fe20000001828 */
[----:B------:R-:W-:Y:S04]  /*3170*/  LDSM.16.M88.4 R12, [R225+0x4000] ;  /* 0x00400000e10c783b */ /* 0x000fe80000000200 */
[----:B------:R-:W3:Y:S03]  /*3180*/  LDSM.16.M88.4 R8, [R216+0x4000] ;  /* 0x00400000d808783b */ /* 0x000ee60000000200 */
[C---:B------:R-:W-:Y:S08]  /*3190*/  HMMA.16816.F32 R16, R80.reuse, R84, R16 ;  /* 0x000000545010723c */ /* 0x040ff00000001810 */
[C---:B------:R-:W-:Y:S08]  /*31a0*/  HMMA.16816.F32 R64, R80.reuse, R86, R64 ;  /* 0x000000565040723c */ /* 0x040ff00000001840 */
[C---:B-1----:R-:W-:Y:S08]  /*31b0*/  HMMA.16816.F32 R52, R80.reuse, R72, R52 ;  /* 0x000000485034723c */ /* 0x042ff00000001834 */
[C---:B------:R-:W-:Y:S01]  /*31c0*/  HMMA.16816.F32 R48, R80.reuse, R74, R48 ;  /* 0x0000004a5030723c */ /* 0x040fe20000001830 */
[----:B------:R-:W1:Y:S07]  /*31d0*/  LDSM.16.M88.4 R72, [R216+0x5000] ;  /* 0x00500000d848783b */ /* 0x000e6e0000000200 */
[C---:B------:R-:W-:Y:S08]  /*31e0*/  HMMA.16816.F32 R44, R80.reuse, R68, R44 ;  /* 0x00000044502c723c */ /* 0x040ff0000000182c */
[C---:B------:R-:W-:Y:S01]  /*31f0*/  HMMA.16816.F32 R40, R80.reuse, R70, R40 ;  /* 0x000000465028723c */ /* 0x040fe20000001828 */
[----:B------:R-:W-:Y:S07]  /*3200*/  LDSM.16.M88.4 R68, [R216+0x5800] ;  /* 0x00580000d844783b */ /* 0x000fee0000000200 */
[C---:B------:R-:W-:Y:S08]  /*3210*/  HMMA.16816.F32 R60, R80.reuse, R76, R60 ;  /* 0x0000004c503c723c */ /* 0x040ff0000000183c */
[----:B------:R-:W-:Y:S01]  /*3220*/  HMMA.16816.F32 R56, R80, R78, R56 ;  /* 0x0000004e5038723c */ /* 0x000fe20000001838 */
[----:B------:R-:W4:Y:S07]  /*3230*/  LDSM.16.M88.4 R76, [R216+0x4800] ;  /* 0x00480000d84c783b */ /* 0x000f2e0000000200 */
[C---:B-----5:R-:W-:Y:S08]  /*3240*/  HMMA.16816.F32 R16, R36.reuse, R32, R16 ;  /* 0x000000202410723c */ /* 0x060ff00000001810 */
[C---:B------:R-:W-:Y:S01]  /*3250*/  HMMA.16816.F32 R64, R36.reuse, R34, R64 ;  /* 0x000000222440723c */ /* 0x040fe20000001840 */
[----:B------:R-:W-:Y:S07]  /*3260*/  LDSM.16.M88.4 R32, [R227+0x6000] ;  /* 0x00600000e320783b */ /* 0x000fee0000000200 */
[C---:B--2---:R-:W-:Y:S08]  /*3270*/  HMMA.16816.F32 R52, R36.reuse, R24, R52 ;  /* 0x000000182434723c */ /* 0x044ff00000001834 */
[C---:B------:R-:W-:Y:S01]  /*3280*/  HMMA.16816.F32 R48, R36.reuse, R26, R48 ;  /* 0x0000001a2430723c */ /* 0x040fe20000001830 */
[----:B------:R-:W-:Y:S07]  /*3290*/  LDSM.16.M88.4 R24, [R230+0x6000] ;  /* 0x00600000e618783b */ /* 0x000fee0000000200 */
[C---:B------:R-:W-:Y:S08]  /*32a0*/  HMMA.16816.F32 R44, R36.reuse, R20, R44 ;  /* 0x00000014242c723c */ /* 0x040ff0000000182c */
[C---:B------:R-:W-:Y:S01]  /*32b0*/  HMMA.16816.F32 R40, R36.reuse, R22, R40 ;  /* 0x000000162428723c */ /* 0x040fe20000001828 */
[----:B------:R-:W2:Y:S07]  /*32c0*/  LDSM.16.M88.4 R20, [R229+0xe000] ;  /* 0x00e00000e514783b */ /* 0x000eae0000000200 */
[C---:B------:R-:W-:Y:S08]  /*32d0*/  HMMA.16816.F32 R60, R36.reuse, R28, R60 ;  /* 0x0000001c243c723c */ /* 0x040ff0000000183c */
[----:B------:R-:W-:Y:S01]  /*32e0*/  HMMA.16816.F32 R56, R36, R30, R56 ;  /* 0x0000001e2438723c */ /* 0x000fe20000001838 */
[----:B------:R-:W-:Y:S04]  /*32f0*/  LDSM.16.M88.4 R28, [R229+0xf000] ;  /* 0x00f00000e51c783b */ /* 0x000fe80000000200 */
        /* <DEDUP_REMOVED lines=8> */
[C---:B------:R-:W-:Y:S08]  /*3380*/  HMMA.16816.F32 R56, R12.reuse, R78, R56 ;  /* 0x0000004e0c38723c */ /* 0x040ff00000001838 */
[C---:B------:R-:W-:Y:S08]  /*3390*/  HMMA.16816.F32 R44, R12.reuse, R68, R44 ;  /* 0x000000440c2c723c */ /* 0x040ff0000000182c */
[----:B------:R-:W-:Y:S01]  /*33a0*/  HMMA.16816.F32 R40, R12, R70, R40 ;  /* 0x000000460c28723c */ /* 0x000fe20000001828 */
[----:B------:R-:W-:Y:S04]  /*33b0*/  LDSM.16.M88.4 R12, [R227+0x6800] ;  /* 0x00680000e30c783b */ /* 0x000fe80000000200 */
[----:B------:R-:W-:Y:S03]  /*33c0*/  LDSM.16.M88.4 R68, [R223+0xf000] ;  /* 0x00f00000df44783b */ /* 0x000fe60000000200 */
[C---:B--2---:R-:W-:Y:S08]  /*33d0*/  HMMA.16816.F32 R16, R24.reuse, R20, R16 ;  /* 0x000000141810723c */ /* 0x044ff00000001810 */
[C---:B------:R-:W-:Y:S01]  /*33e0*/  HMMA.16816.F32 R64, R24.reuse, R22, R64 ;  /* 0x000000161840723c */ /* 0x040fe20000001840 */
[----:B------:R-:W2:Y:S07]  /*33f0*/  LDSM.16.M88.4 R20, [R227+0x7000] ;  /* 0x00700000e314783b */ /* 0x000eae0000000200 */
[C---:B---3--:R-:W-:Y:S08]  /*3400*/  HMMA.16816.F32 R60, R24.reuse, R8, R60 ;  /* 0x00000008183c723c */ /* 0x048ff0000000183c */
[C---:B------:R-:W-:Y:S01]  /*3410*/  HMMA.16816.F32 R56, R24.reuse, R10, R56 ;  /* 0x0000000a1838723c */ /* 0x040fe20000001838 */
[----:B------:R-:W-:Y:S07]  /*3420*/  LDSM.16.M88.4 R8, [R226+0x6000] ;  /* 0x00600000e208783b */ /* 0x000fee0000000200 */
[C---:B------:R-:W-:Y:S08]  /*3430*/  HMMA.16816.F32 R52, R24.reuse, R28, R52 ;  /* 0x0000001c1834723c */ /* 0x040ff00000001834 */
[C---:B------:R-:W-:Y:S01]  /*3440*/  HMMA.16816.F32 R48, R24.reuse, R30, R48 ;  /* 0x0000001e1830723c */ /* 0x040fe20000001830 */
[----:B------:R-:W-:Y:S07]  /*3450*/  LDSM.16.M88.4 R28, [R223+0xe800] ;  /* 0x00e80000df1c783b */ /* 0x000fee0000000200 */
[C---:B-1----:R-:W-:Y:S08]  /*3460*/  HMMA.16816.F32 R44, R24.reuse, R72, R44 ;  /* 0x00000048182c723c */ /* 0x042ff0000000182c */
[----:B------:R-:W-:Y:S01]  /*3470*/  HMMA.16816.F32 R40, R24, R74, R40 ;  /* 0x0000004a1828723c */ /* 0x000fe20000001828 */
[----:B------:R-:W1:Y:S07]  /*3480*/  LDSM.16.M88.4 R24, [R227+0x7800] ;  /* 0x00780000e318783b */ /* 0x000e6e0000000200 */
[C---:B------:R-:W-:Y:S08]  /*3490*/  HMMA.16816.F32 R16, R36.reuse, R32, R16 ;  /* 0x000000202410723c */ /* 0x040ff00000001810 */
[C---:B------:R-:W-:Y:S01]  /*34a0*/  HMMA.16816.F32 R64, R36.reuse, R34, R64 ;  /* 0x000000222440723c */ /* 0x040fe20000001840 */
[----:B------:R-:W3:Y:S07]  /*34b0*/  LDSM.16.M88.4 R32, [R223+0xe000] ;  /* 0x00e00000df20783b */ /* 0x000eee0000000200 */
[C---:B--2---:R-:W-:Y:S01]  /*34c0*/  HMMA.16816.F32 R72, R36.reuse, R20, R52 ;  /* 0x000000142448723c */ /* 0x044fe20000001834 */
[----:B------:R-:W2:Y:S07]  /*34d0*/  LDSM.16.M88.4 R52, [R223+0xf800] ;  /* 0x00f80000df34783b */ /* 0x000eae0000000200 */
[C---:B------:R-:W-:Y:S08]  /*34e0*/  HMMA.16816.F32 R60, R36.reuse, R12, R60 ;  /* 0x0000000c243c723c */ /* 0x040ff0000000183c */
[C---:B------:R-:W-:Y:S01]  /*34f0*/  HMMA.16816.F32 R56, R36.reuse, R14, R56 ;  /* 0x0000000e2438723c */ /* 0x040fe20000001838 */
[----:B------:R-:W-:Y:S07]  /*3500*/  LDSM.16.M88.4 R12, [R225+0x6000] ;  /* 0x00600000e10c783b */ /* 0x000fee0000000200 */
[C---:B------:R-:W-:Y:S01]  /*3510*/  HMMA.16816.F32 R48, R36.reuse, R22, R48 ;  /* 0x000000162430723c */ /* 0x040fe20000001830 */
[----:B------:R-:W4:Y:S07]  /*3520*/  LDSM.16.M88.4 R20, [R216+0x6000] ;  /* 0x00600000d814783b */ /* 0x000f2e0000000200 */
[C---:B-1----:R-:W-:Y:S07]  /*3530*/  HMMA.16816.F32 R44, R36.reuse, R24, R44 ;  /* 0x00000018242c723c */ /* 0x042fee000000182c */
[----:B------:R-:W-:Y:S01]  /*3540*/  LOP3.LUT R25, R88, 0xffffffe0, RZ, 0xc0, !PT ;  /* 0xffffffe058197812 */ /* 0x000fe200078ec0ff */
[----:B------:R-:W-:Y:S04]  /*3550*/  HMMA.16816.F32 R40, R36, R26, R40 ;  /* 0x0000001a2428723c */ /* 0x000fe80000001828 */
[----:B------:R-:W-:-:S02]  /*3560*/  IMAD.IADD R0, R6, 0x1, -R25 ;  /* 0x0000000106007824 */ /* 0x000fc400078e0a19 */
[----:B------:R-:W1:Y:S02]  /*3570*/  LDSM.16.M88.4 R24, [R216+0x6800] ;  /* 0x00680000d818783b */ /* 0x000e640000000200 */
[----:B---3--:R-:W-:Y:S01]  /*3580*/  HMMA.16816.F32 R16, R8, R32, R16 ;  /* 0x000000200810723c */ /* 0x008fe20000001810 */
[----:B------:R-:W-:-:S04]  /*3590*/  SHF.R.S32.HI R243, RZ, 0x1f, R0 ;  /* 0x0000001ffff37819 */ /* 0x000fc80000011400 */
[----:B------:R-:W-:-:S03]  /*35a0*/  LEA.HI R243, R243, R0, RZ, 0x2 ;  /* 0x00000000f3f37211 */ /* 0x000fc600078f10ff */
[----:B------:R-:W-:Y:S01]  /*35b0*/  HMMA.16816.F32 R64, R8, R34, R64 ;  /* 0x000000220840723c */ /* 0x000fe20000001840 */
[----:B------:R-:W-:-:S05]  /*35c0*/  SHF.R.S32.HI R243, RZ, 0x2, R243 ;  /* 0x00000002fff37819 */ /* 0x000fca00000114f3 */
[----:B------:R-:W-:Y:S02]  /*35d0*/  IMAD.IADD R4, R243, 0x1, R4 ;  /* 0x00000001f3047824 */ /* 0x000fe400078e0204 */
[C---:B------:R-:W-:Y:S03]  /*35e0*/  HMMA.16816.F32 R60, R8.reuse, R28, R60 ;  /* 0x0000001c083c723c */ /* 0x040fe6000000183c */
[C---:B------:R-:W-:Y:S02]  /*35f0*/  IADD3 R238, R4.reuse, UR13, RZ ;  /* 0x0000000d04ee7c10 */ /* 0x040fe4000fffe0ff */
[C---:B------:R-:W-:Y:S02]  /*3600*/  IADD3 R0, R4.reuse, 0x8, RZ ;  /* 0x0000000804007810 */ /* 0x040fe40007ffe0ff */
[----:B------:R-:W-:Y:S01]  /*3610*/  IADD3 R239, R4, UR12, RZ ;  /* 0x0000000c04ef7c10 */ /* 0x000fe2000fffe0ff */
[----:B------:R-:W-:Y:S01]  /*3620*/  HMMA.16816.F32 R56, R8, R30, R56 ;  /* 0x0000001e0838723c */ /* 0x000fe20000001838 */
[----:B------:R-:W-:-:S02]  /*3630*/  IMNMX R238, R238, UR14, PT ;  /* 0x0000000eeeee7c17 */ /* 0x000fc4000b800200 */
[C---:B------:R-:W-:Y:S02]  /*3640*/  IADD3 R236, R0.reuse, UR13, RZ ;  /* 0x0000000d00ec7c10 */ /* 0x040fe4000fffe0ff */
[----:B------:R-:W-:Y:S02]  /*3650*/  IMNMX R239, RZ, R239, !PT ;  /* 0x000000efffef7217 */ /* 0x000fe40007800200 */
[----:B------:R-:W-:Y:S01]  /*3660*/  IADD3 R237, R0, UR12, RZ ;  /* 0x0000000c00ed7c10 */ /* 0x000fe2000fffe0ff */
[----:B------:R-:W-:Y:S01]  /*3670*/  HMMA.16816.F32 R72, R8, R68, R72 ;  /* 0x000000440848723c */ /* 0x000fe20000001848 */
[----:B------:R-:W-:Y:S01]  /*3680*/  IMNMX R236, R236, UR14, PT ;  /* 0x0000000eecec7c17 */ /* 0x000fe2000b800200 */
[----:B------:R-:W-:Y:S01]  /*3690*/  IMAD.IADD R0, R89, 0x1, R2 ;  /* 0x0000000159007824 */ /* 0x000fe200078e0202 */
[----:B------:R-:W-:-:S05]  /*36a0*/  IMNMX R237, RZ, R237, !PT ;  /* 0x000000edffed7217 */ /* 0x000fca0007800200 */
[C---:B------:R-:W-:Y:S08]  /*36b0*/  HMMA.16816.F32 R48, R8.reuse, R70, R48 ;  /* 0x000000460830723c */ /* 0x040ff00000001830 */
[C---:B--2---:R-:W-:Y:S08]  /*36c0*/  HMMA.16816.F32 R44, R8.reuse, R52, R44 ;  /* 0x00000034082c723c */ /* 0x044ff0000000182c */
[----:B------:R-:W-:Y:S01]  /*36d0*/  HMMA.16816.F32 R40, R8, R54, R40 ;  /* 0x000000360828723c */ /* 0x000fe20000001828 */
[----:B------:R-:W2:Y:S07]  /*36e0*/  LDSM.16.M88.4 R8, [R216+0x7000] ;  /* 0x00700000d808783b */ /* 0x000eae0000000200 */
[C---:B----4-:R-:W-:Y:S07]  /*36f0*/  HMMA.16816.F32 R16, R12.reuse, R20, R16 ;  /* 0x000000140c10723c */ /* 0x050fee0000001810 */
[----:B------:R-:W-:Y:S01]  /*3700*/  IMAD.U32 R21, RZ, RZ, UR17 ;  /* 0x00000011ff157e24 */ /* 0x000fe2000f8e00ff */
[----:B------:R-:W-:Y:S03]  /*3710*/  HMMA.16816.F32 R64, R12, R22, R64 ;  /* 0x000000160c40723c */ /* 0x000fe60000001840 */
[----:B------:R-:W-:-:S02]  /*3720*/  IMAD R28, R21, 0x40, R242 ;  /* 0x00000040151c7824 */ /* 0x000fc400078e02f2 */
[----:B------:R-:W3:Y:S01]  /*3730*/  LDSM.16.M88.4 R20, [R216+0x7800] ;  /* 0x00780000d814783b */ /* 0x000ee20000000200 */
[----:B------:R-:W-:-:S04]  /*3740*/  DEPBAR.LE SB0, 0x0 ;  /* 0x000080000000791a */ /* 0x000fc80000000000 */
[C---:B-1----:R-:W-:Y:S01]  /*3750*/  HMMA.16816.F32 R60, R12.reuse, R24, R60 ;  /* 0x000000180c3c723c */ /* 0x042fe2000000183c */
[C---:B------:R-:W-:Y:S02]  /*3760*/  ISETP.GE.AND P0, PT, R28.reuse, R238, PT ;  /* 0x000000ee1c00720c */ /* 0x040fe40003f06270 */
[C---:B------:R-:W-:Y:S02]  /*3770*/  IADD3 R6, R28.reuse, 0x1, RZ ;  /* 0x000000011c067810 */ /* 0x040fe40007ffe0ff */
[C---:B------:R-:W-:Y:S02]  /*3780*/  ISETP.LT.OR P0, PT, R28.reuse, R239, P0 ;  /* 0x000000ef1c00720c */ /* 0x040fe40000701670 */
[----:B------:R-:W-:Y:S01]  /*3790*/  IADD3 R2, R28, 0x9, RZ ;  /* 0x000000091c027810 */ /* 0x000fe20007ffe0ff */
[----:B------:R-:W-:Y:S01]  /*37a0*/  HMMA.16816.F32 R56, R12, R26, R56 ;  /* 0x0000001a0c38723c */ /* 0x000fe20000001838 */
[-C--:B------:R-:W-:Y:S02]  /*37b0*/  ISETP.GE.AND P2, PT, R6, R236.reuse, PT ;  /* 0x000000ec0600720c */ /* 0x080fe40003f46270 */
[----:B------:R-:W-:-:S02]  /*37c0*/  ISETP.GE.AND P3, PT, R28, R236, PT ;  /* 0x000000ec1c00720c */ /* 0x000fc40003f66270 */
[----:B------:R-:W-:Y:S02]  /*37d0*/  IADD3 R4, R28, 0x8, RZ ;  /* 0x000000081c047810 */ /* 0x000fe40007ffe0ff */
[----:B------:R-:W-:Y:S01]  /*37e0*/  FSEL R29, R16, -INF , !P0 ;  /* 0xff800000101d7808 */ /* 0x000fe20004000000 */
[C---:B--2---:R-:W-:Y:S01]  /*37f0*/  HMMA.16816.F32 R72, R12.reuse, R8, R72 ;  /* 0x000000080c48723c */ /* 0x044fe20000001848 */
[-C--:B------:R-:W-:Y:S02]  /*3800*/  ISETP.GE.AND P6, PT, R6, R238.reuse, PT ;  /* 0x000000ee0600720c */ /* 0x080fe40003fc6270 */
[C---:B------:R-:W-:Y:S02]  /*3810*/  ISETP.GE.AND P5, PT, R2.reuse, R238, PT ;  /* 0x000000ee0200720c */ /* 0x040fe40003fa6270 */
[----:B------:R-:W-:Y:S02]  /*3820*/  ISETP.GE.AND P0, PT, R2, R236, PT ;  /* 0x000000ec0200720c */ /* 0x000fe40003f06270 */
[-C--:B------:R-:W-:Y:S01]  /*3830*/  ISETP.LT.OR P2, PT, R6, R237.reuse, P2 ;  /* 0x000000ed0600720c */ /* 0x080fe20001741670 */
[----:B------:R-:W-:Y:S01]  /*3840*/  HMMA.16816.F32 R48, R12, R10, R48 ;  /* 0x0000000a0c30723c */ /* 0x000fe20000001830 */
[----:B------:R-:W-:-:S02]  /*3850*/  ISETP.LT.OR P3, PT, R28, R237, P3 ;  /* 0x000000ed1c00720c */ /* 0x000fc40001f61670 */
[----:B------:R-:W-:Y:S02]  /*3860*/  IADD3 R16, R28, 0x10, RZ ;  /* 0x000000101c107810 */ /* 0x000fe40007ffe0ff */
[C---:B------:R-:W-:Y:S02]  /*3870*/  ISETP.GE.AND P1, PT, R4.reuse, R238, PT ;  /* 0x000000ee0400720c */ /* 0x040fe40003f26270 */
[----:B------:R-:W-:Y:S02]  /*3880*/  ISETP.GE.AND P4, PT, R4, R236, PT ;  /* 0x000000ec0400720c */ /* 0x000fe40003f86270 */
[-C--:B------:R-:W-:Y:S02]  /*3890*/  ISETP.LT.OR P6, PT, R6, R239.reuse, P6 ;  /* 0x000000ef0600720c */ /* 0x080fe400037c1670 */
[C---:B------:R-:W-:Y:S01]  /*38a0*/  ISETP.LT.OR P5, PT, R2.reuse, R239, P5 ;  /* 0x000000ef0200720c */ /* 0x040fe20002fa1670 */
[----:B---3--:R-:W-:Y:S01]  /*38b0*/  HMMA.16816.F32 R44, R12, R20, R44 ;  /* 0x000000140c2c723c */ /* 0x008fe2000000182c */
[----:B------:R-:W-:-:S02]  /*38c0*/  ISETP.LT.OR P0, PT, R2, R237, P0 ;  /* 0x000000ed0200720c */ /* 0x000fc40000701670 */
[----:B------:R-:W-:Y:S02]  /*38d0*/  FSEL R6, R18, -INF , !P3 ;  /* 0xff80000012067808 */ /* 0x000fe40005800000 */
[----:B------:R-:W-:Y:S02]  /*38e0*/  FSEL R2, R19, -INF , !P2 ;  /* 0xff80000013027808 */ /* 0x000fe40005000000 */
[C---:B------:R-:W-:Y:S01]  /*38f0*/  ISETP.GE.AND P2, PT, R16.reuse, R238, PT ;  /* 0x000000ee1000720c */ /* 0x040fe20003f46270 */
[----:B------:R-:W-:Y:S01]  /*3900*/  HMMA.16816.F32 R40, R12, R22, R40 ;  /* 0x000000160c28723c */ /* 0x000fe20000001828 */
[----:B------:R-:W-:Y:S02]  /*3910*/  ISETP.GE.AND P3, PT, R16, R236, PT ;  /* 0x000000ec1000720c */ /* 0x000fe40003f66270 */
[C---:B------:R-:W-:Y:S02]  /*3920*/  ISETP.LT.OR P1, PT, R4.reuse, R239, P1 ;  /* 0x000000ef0400720c */ /* 0x040fe40000f21670 */
[----:B------:R-:W-:-:S02]  /*3930*/  ISETP.LT.OR P4, PT, R4, R237, P4 ;  /* 0x000000ed0400720c */ /* 0x000fc40002781670 */
[----:B------:R-:W-:Y:S02]  /*3940*/  IADD3 R4, R28, 0x11, RZ ;  /* 0x000000111c047810 */ /* 0x000fe40007ffe0ff */
[C---:B------:R-:W-:Y:S02]  /*3950*/  ISETP.LT.OR P2, PT, R16.reuse, R239, P2 ;  /* 0x000000ef1000720c */ /* 0x040fe40001741670 */
[----:B------:R-:W-:Y:S02]  /*3960*/  ISETP.LT.OR P3, PT, R16, R237, P3 ;  /* 0x000000ed1000720c */ /* 0x000fe40001f61670 */
[----:B------:R-:W-:Y:S02]  /*3970*/  FSEL R24, R17, -INF , !P6 ;  /* 0xff80000011187808 */ /* 0x000fe40007000000 */
[----:B------:R-:W-:Y:S02]  /*3980*/  FSEL R31, R64, -INF , !P1 ;  /* 0xff800000401f7808 */ /* 0x000fe40004800000 */
[----:B------:R-:W-:-:S02]  /*3990*/  IADD3 R16, R28, 0x19, RZ ;  /* 0x000000191c107810 */ /* 0x000fc40007ffe0ff */
[C---:B------:R-:W-:Y:S02]  /*39a0*/  ISETP.GE.AND P6, PT, R4.reuse, R238, PT ;  /* 0x000000ee0400720c */ /* 0x040fe40003fc6270 */
[----:B------:R-:W-:Y:S02]  /*39b0*/  ISETP.GE.AND P1, PT, R4, R236, PT ;  /* 0x000000ec0400720c */ /* 0x000fe40003f26270 */
[----:B------:R-:W-:Y:S02]  /*39c0*/  IADD3 R17, R28, 0x18, RZ ;  /* 0x000000181c117810 */ /* 0x000fe40007ffe0ff */
[----:B------:R-:W-:Y:S02]  /*39d0*/  FSEL R65, R65, -INF , !P5 ;  /* 0xff80000041417808 */ /* 0x000fe40006800000 */
[----:B------:R-:W-:Y:S02]  /*39e0*/  FSEL R19, R60, -INF , !P2 ;  /* 0xff8000003c137808 */ /* 0x000fe40005000000 */
[----:B------:R-:W-:-:S02]  /*39f0*/  ISETP.GE.AND P5, PT, R16, R238, PT ;  /* 0x000000ee1000720c */ /* 0x000fc40003fa6270 */
[----:B------:R-:W-:Y:S02]  /*3a00*/  ISETP.GE.AND P2, PT, R16, R236, PT ;  /* 0x000000ec1000720c */ /* 0x000fe40003f46270 */
[C---:B------:R-:W-:Y:S02]  /*3a10*/  ISETP.LT.OR P6, PT, R4.reuse, R239, P6 ;  /* 0x000000ef0400720c */ /* 0x040fe400037c1670 */
[----:B------:R-:W-:Y:S02]  /*3a20*/  ISETP.LT.OR P1, PT, R4, R237, P1 ;  /* 0x000000ed0400720c */ /* 0x000fe40000f21670 */
[----:B------:R-:W-:Y:S02]  /*3a30*/  FSEL R4, R67, -INF , !P0 ;  /* 0xff80000043047808 */ /* 0x000fe40004000000 */
[----:B------:R-:W-:Y:S02]  /*3a40*/  ISETP.GE.AND P0, PT, R17, R238, PT ;  /* 0x000000ee1100720c */ /* 0x000fe40003f06270 */
[----:B------:R-:W-:-:S02]  /*3a50*/  ISETP.LT.OR P5, PT, R16, R239, P5 ;  /* 0x000000ef1000720c */ /* 0x000fc40002fa1670 */
[----:B------:R-:W-:Y:S02]  /*3a60*/  ISETP.LT.OR P2, PT, R16, R237, P2 ;  /* 0x000000ed1000720c */ /* 0x000fe40001741670 */
[----:B------:R-:W-:Y:S02]  /*3a70*/  FSEL R66, R66, -INF , !P4 ;  /* 0xff80000042427808 */ /* 0x000fe40006000000 */
[C---:B------:R-:W-:Y:S02]  /*3a80*/  IADD3 R16, R28.reuse, 0x20, RZ ;  /* 0x000000201c107810 */ /* 0x040fe40007ffe0ff */
[C---:B------:R-:W-:Y:S02]  /*3a90*/  ISETP.GE.AND P4, PT, R17.reuse, R236, PT ;  /* 0x000000ec1100720c */ /* 0x040fe40003f86270 */
[----:B------:R-:W-:Y:S02]  /*3aa0*/  ISETP.LT.OR P0, PT, R17, R239, P0 ;  /* 0x000000ef1100720c */ /* 0x000fe40000701670 */
[----:B------:R-:W-:-:S02]  /*3ab0*/  IADD3 R9, R28, 0x21, RZ ;  /* 0x000000211c097810 */ /* 0x000fc40007ffe0ff */
[----:B------:R-:W-:Y:S01]  /*3ac0*/  FSEL R8, R63, -INF , !P1 ;  /* 0xff8000003f087808 */ /* 0x000fe20004800000 */
[----:B------:R-:W-:Y:S01]  /*3ad0*/  BAR.SYNC.DEFER_BLOCKING 0x0 ;  /* 0x0000000000007b1d */ /* 0x000fe20000010000 */
[----:B------:R-:W-:Y:S02]  /*3ae0*/  ISETP.GE.AND P1, PT, R16, R238, PT ;  /* 0x000000ee1000720c */ /* 0x000fe40003f26270 */
[----:B------:R-:W-:Y:S02]  /*3af0*/  ISETP.LT.OR P4, PT, R17, R237, P4 ;  /* 0x000000ed1100720c */ /* 0x000fe40002781670 */
[----:B------:R-:W-:Y:S02]  /*3b00*/  FSEL R18, R62, -INF , !P3 ;  /* 0xff8000003e127808 */ /* 0x000fe40005800000 */
[----:B------:R-:W-:Y:S02]  /*3b10*/  FSEL R25, R61, -INF , !P6 ;  /* 0xff8000003d197808 */ /* 0x000fe40007000000 */
[----:B------:R-:W-:-:S02]  /*3b20*/  FSEL R17, R56, -INF , !P0 ;  /* 0xff80000038117808 */ /* 0x000fc40004000000 */
[C---:B------:R-:W-:Y:S02]  /*3b30*/  ISETP.GE.AND P6, PT, R9.reuse, R238, PT ;  /* 0x000000ee0900720c */ /* 0x040fe40003fc6270 */
[CC--:B------:R-:W-:Y:S02]  /*3b40*/  ISETP.GE.AND P3, PT, R16.reuse, R236.reuse, PT ;  /* 0x000000ec1000720c */ /* 0x0c0fe40003f66270 */
[----:B------:R-:W-:Y:S02]  /*3b50*/  ISETP.GE.AND P0, PT, R9, R236, PT ;  /* 0x000000ec0900720c */ /* 0x000fe40003f06270 */
[----:B------:R-:W-:Y:S02]  /*3b60*/  ISETP.LT.OR P1, PT, R16, R239, P1 ;  /* 0x000000ef1000720c */ /* 0x000fe40000f21670 */
[C---:B------:R-:W-:Y:S02]  /*3b70*/  IADD3 R26, R28.reuse, 0x28, RZ ;  /* 0x000000281c1a7810 */ /* 0x040fe40007ffe0ff */
[----:B------:R-:W-:-:S02]  /*3b80*/  IADD3 R11, R28, 0x29, RZ ;  /* 0x000000291c0b7810 */ /* 0x000fc40007ffe0ff */
[----:B------:R-:W-:Y:S02]  /*3b90*/  ISETP.LT.OR P3, PT, R16, R237, P3 ;  /* 0x000000ed1000720c */ /* 0x000fe40001f61670 */
[C---:B------:R-:W-:Y:S02]  /*3ba0*/  ISETP.LT.OR P6, PT, R9.reuse, R239, P6 ;  /* 0x000000ef0900720c */ /* 0x040fe400037c1670 */
[----:B------:R-:W-:Y:S02]  /*3bb0*/  ISETP.LT.OR P0, PT, R9, R237, P0 ;  /* 0x000000ed0900720c */ /* 0x000fe40000701670 */
[----:B------:R-:W-:Y:S02]  /*3bc0*/  FSEL R9, R57, -INF , !P5 ;  /* 0xff80000039097808 */ /* 0x000fe40006800000 */
[----:B------:R-:W-:Y:S02]  /*3bd0*/  FSEL R16, R59, -INF , !P2 ;  /* 0xff8000003b107808 */ /* 0x000fe40005000000 */
[----:B------:R-:W-:-:S02]  /*3be0*/  FSEL R191, R72, -INF , !P1 ;  /* 0xff80000048bf7808 */ /* 0x000fc40004800000 */
[CC--:B------:R-:W-:Y:S02]  /*3bf0*/  ISETP.GE.AND P2, PT, R26.reuse, R238.reuse, PT ;  /* 0x000000ee1a00720c */ /* 0x0c0fe40003f46270 */
[C---:B------:R-:W-:Y:S02]  /*3c00*/  ISETP.GE.AND P5, PT, R11.reuse, R238, PT ;  /* 0x000000ee0b00720c */ /* 0x040fe40003fa6270 */
[C---:B------:R-:W-:Y:S02]  /*3c10*/  ISETP.GE.AND P1, PT, R11.reuse, R236, PT ;  /* 0x000000ec0b00720c */ /* 0x040fe40003f26270 */
[-C--:B------:R-:W-:Y:S02]  /*3c20*/  ISETP.LT.OR P2, PT, R26, R239.reuse, P2 ;  /* 0x000000ef1a00720c */ /* 0x080fe40001741670 */
[C---:B------:R-:W-:Y:S02]  /*3c30*/  ISETP.LT.OR P5, PT, R11.reuse, R239, P5 ;  /* 0x000000ef0b00720c */ /* 0x040fe40002fa1670 */
[----:B------:R-:W-:-:S02]  /*3c40*/  ISETP.LT.OR P1, PT, R11, R237, P1 ;  /* 0x000000ed0b00720c */ /* 0x000fc40000f21670 */
[C---:B------:R-:W-:Y:S02]  /*3c50*/  IADD3 R11, R28.reuse, 0x31, RZ ;  /* 0x000000311c0b7810 */ /* 0x040fe40007ffe0ff */
[----:B------:R-:W-:Y:S02]  /*3c60*/  IADD3 R20, R28, 0x30, RZ ;  /* 0x000000301c147810 */ /* 0x000fe40007ffe0ff */
[----:B------:R-:W-:Y:S02]  /*3c70*/  FSEL R183, R73, -INF , !P6 ;  /* 0xff80000049b77808 */ /* 0x000fe40007000000 */
[----:B------:R-:W-:Y:S02]  /*3c80*/  FSEL R189, R48, -INF , !P2 ;  /* 0xff80000030bd7808 */ /* 0x000fe40005000000 */
[----:B------:R-:W-:Y:S02]  /*3c90*/  FSEL R190, R75, -INF , !P0 ;  /* 0xff8000004bbe7808 */ /* 0x000fe40004000000 */
[----:B------:R-:W-:-:S02]  /*3ca0*/  ISETP.GE.AND P6, PT, R11, R238, PT ;  /* 0x000000ee0b00720c */ /* 0x000fc40003fc6270 */
[C---:B------:R-:W-:Y:S02]  /*3cb0*/  ISETP.GE.AND P2, PT, R11.reuse, R236, PT ;  /* 0x000000ec0b00720c */ /* 0x040fe40003f46270 */
[C---:B------:R-:W-:Y:S02]  /*3cc0*/  ISETP.GE.AND P0, PT, R20.reuse, R238, PT ;  /* 0x000000ee1400720c */ /* 0x040fe40003f06270 */
[C---:B------:R-:W-:Y:S02]  /*3cd0*/  ISETP.LT.OR P6, PT, R11.reuse, R239, P6 ;  /* 0x000000ef0b00720c */ /* 0x040fe400037c1670 */
[----:B------:R-:W-:Y:S02]  /*3ce0*/  ISETP.LT.OR P2, PT, R11, R237, P2 ;  /* 0x000000ed0b00720c */ /* 0x000fe40001741670 */
[----:B------:R-:W-:Y:S02]  /*3cf0*/  ISETP.LT.OR P0, PT, R20, R239, P0 ;  /* 0x000000ef1400720c */ /* 0x000fe40000701670 */
[----:B------:R-:W-:-:S02]  /*3d00*/  IADD3 R11, R28, 0x38, RZ ;  /* 0x000000381c0b7810 */ /* 0x000fc40007ffe0ff */
[----:B------:R-:W-:Y:S02]  /*3d10*/  IADD3 R28, R28, 0x39, RZ ;  /* 0x000000391c1c7810 */ /* 0x000fe40007ffe0ff */
[----:B------:R-:W-:Y:S02]  /*3d20*/  FSEL R195, R44, -INF , !P0 ;  /* 0xff8000002cc37808 */ /* 0x000fe40004000000 */
[-C--:B------:R-:W-:Y:S02]  /*3d30*/  ISETP.GE.AND P0, PT, R28, R236.reuse, PT ;  /* 0x000000ec1c00720c */ /* 0x080fe40003f06270 */
[----:B------:R-:W-:Y:S02]  /*3d40*/  FSEL R10, R58, -INF , !P4 ;  /* 0xff8000003a0a7808 */ /* 0x000fe40006000000 */
[----:B------:R-:W-:Y:S02]  /*3d50*/  ISETP.LT.OR P0, PT, R28, R237, P0 ;  /* 0x000000ed1c00720c */ /* 0x000fe40000701670 */
[----:B------:R-:W-:-:S02]  /*3d60*/  ISETP.GE.AND P4, PT, R26, R236, PT ;  /* 0x000000ec1a00720c */ /* 0x000fc40003f86270 */
[----:B------:R-:W-:Y:S02]  /*3d70*/  FSEL R184, R43, -INF , !P0 ;  /* 0xff8000002bb87808 */ /* 0x000fe40004000000 */
[----:B------:R-:W-:Y:S02]  /*3d80*/  PLOP3.LUT P0, PT, PT, PT, UP0, 0x80, 0x0 ;  /* 0x000000000000781c */ /* 0x000fe40003f0f008 */
[----:B------:R-:W-:Y:S02]  /*3d90*/  ISETP.LT.OR P4, PT, R26, R237, P4 ;  /* 0x000000ed1a00720c */ /* 0x000fe40002781670 */
[----:B------:R-:W-:Y:S02]  /*3da0*/  FSEL R196, R74, -INF , !P3 ;  /* 0xff8000004ac47808 */ /* 0x000fe40005800000 */
[----:B------:R-:W-:Y:S02]  /*3db0*/  FSEL R194, R50, -INF , !P4 ;  /* 0xff80000032c27808 */ /* 0x000fe40006000000 */
[----:B------:R-:W-:-:S02]  /*3dc0*/  FSEL R185, R49, -INF , !P5 ;  /* 0xff80000031b97808 */ /* 0x000fc40006800000 */
[----:B------:R-:W-:Y:S02]  /*3dd0*/  FSEL R192, R51, -INF , !P1 ;  /* 0xff80000033c07808 */ /* 0x000fe40004800000 */
[----:B------:R-:W-:Y:S02]  /*3de0*/  ISETP.GE.AND P3, PT, R20, R236, PT ;  /* 0x000000ec1400720c */ /* 0x000fe40003f66270 */
[CC--:B------:R-:W-:Y:S02]  /*3df0*/  ISETP.GE.AND P5, PT, R11.reuse, R238.reuse, PT ;  /* 0x000000ee0b00720c */ /* 0x0c0fe40003fa6270 */
[----:B------:R-:W-:Y:S02]  /*3e00*/  ISETP.GE.AND P4, PT, R28, R238, PT ;  /* 0x000000ee1c00720c */ /* 0x000fe40003f86270 */
[----:B------:R-:W-:Y:S02]  /*3e10*/  ISETP.GE.AND P1, PT, R11, R236, PT ;  /* 0x000000ec0b00720c */ /* 0x000fe40003f26270 */
[----:B------:R-:W-:-:S02]  /*3e20*/  ISETP.LT.OR P3, PT, R20, R237, P3 ;  /* 0x000000ed1400720c */ /* 0x000fc40001f61670 */
[C---:B------:R-:W-:Y:S02]  /*3e30*/  ISETP.LT.OR P5, PT, R11.reuse, R239, P5 ;  /* 0x000000ef0b00720c */ /* 0x040fe40002fa1670 */
[----:B------:R-:W-:Y:S02]  /*3e40*/  ISETP.LT.OR P1, PT, R11, R237, P1 ;  /* 0x000000ed0b00720c */ /* 0x000fe40000f21670 */
[----:B------:R-:W-:Y:S02]  /*3e50*/  ISETP.LT.OR P4, PT, R28, R239, P4 ;  /* 0x000000ef1c00720c */ /* 0x000fe40002781670 */
[----:B------:R-:W-:Y:S02]  /*3e60*/  FSEL R32, R46, -INF , !P3 ;  /* 0xff8000002e207808 */ /* 0x000fe40005800000 */
[----:B------:R-:W-:Y:S02]  /*3e70*/  FSEL R193, R45, -INF , !P6 ;  /* 0xff8000002dc17808 */ /* 0x000fe40007000000 */
[----:B------:R-:W-:-:S02]  /*3e80*/  FSEL R188, R47, -INF , !P2 ;  /* 0xff8000002fbc7808 */ /* 0x000fc40005000000 */
[----:B------:R-:W-:Y:S02]  /*3e90*/  FSEL R35, R40, -INF , !P5 ;  /* 0xff80000028237808 */ /* 0x000fe40006800000 */
[----:B------:R-:W-:Y:S02]  /*3ea0*/  FSEL R186, R42, -INF , !P1 ;  /* 0xff8000002aba7808 */ /* 0x000fe40004800000 */
[----:B------:R-:W-:Y:S01]  /*3eb0*/  FSEL R33, R41, -INF , !P4 ;  /* 0xff80000029217808 */ /* 0x000fe20006000000 */
[----:B------:R-:W-:Y:S05]  /*3ec0*/  @!P0 BRA `(.L_x_146) ;  /* 0x0000024000008947 */ /* 0x000fea0003800000 */
[----:B------:R-:W-:-:S04]  /*3ed0*/  UIADD3 UR13, UR8, -0x2, URZ ;  /* 0xfffffffe080d7890 */ /* 0x000fc8000fffe03f */
[----:B------:R-:W-:Y:S02]  /*3ee0*/  USHF.R.S32.HI UR12, URZ, 0x1f, UR13 ;  /* 0x0000001f3f0c7899 */ /* 0x000fe4000801140d */
[----:B------:R-:W-:Y:S01]  /*3ef0*/  UIMAD UR20, UR20, UR13, URZ ;  /* 0x0000000d141472a4 */ /* 0x000fe2000f8e023f */
[----:B------:R-:W-:Y:S01]  /*3f00*/  IMAD.WIDE.U32 R12, R3, UR13, R244 ;  /* 0x0000000d030c7c25 */ /* 0x000fe2000f8e00f4 */
[----:B------:R-:W-:Y:S02]  /*3f10*/  USHF.L.U32 UR13, UR6, 0x5, URZ ;  /* 0x00000005060d7899 */ /* 0x000fe4000800063f */
[----:B------:R-:W-:Y:S02]  /*3f20*/  UIMAD UR12, UR12, UR22, UR20 ;  /* 0x000000160c0c72a4 */ /* 0x000fe4000f8e0214 */
[----:B------:R-:W-:-:S04]  /*3f30*/  LEA R20, P2, R12, c[0x0][0x168], 0x1 ;  /* 0x00005a000c147a11 */ /* 0x000fc800078408ff */
[----:B------:R-:W-:Y:S01]  /*3f40*/  IADD3 R3, R13, UR12, RZ ;  /* 0x0000000c0d037c10 */ /* 0x000fe2000fffe0ff */
[----:B------:R-:W-:Y:S01]  /*3f50*/  USHF.L.U64.HI UR12, UR6, 0x5, UR7 ;  /* 0x00000005060c7899 */ /* 0x000fe20008010207 */
        /* <DEDUP_REMOVED lines=8> */
[----:B------:R-:W-:-:S02]  /*3fe0*/  IADD3 R12, P1, R22, UR13, RZ ;  /* 0x0000000d160c7c10 */ /* 0x000fc4000ff3e0ff */
        /* <DEDUP_REMOVED lines=18> */
.L_x_146:
[----:B-1----:R-:W-:Y:S02]  /*4110*/  FMNMX.FTZ R14, R29, R24, !PT ;  /* 0x000000181d0e7209 */ /* 0x002fe40007810000 */
        /* <DEDUP_REMOVED lines=44> */
[----:B------:R-:W3:Y:S04]  /*43e0*/  LDSM.16.MT88.4 R48, [R222+0x12000] ;  /* 0x01200000de30783b */ /* 0x000ee80000004200 */
[----:B------:R-:W4:Y:S04]  /*43f0*/  LDSM.16.MT88.4 R56, [R221+0x12000] ;  /* 0x01200000dd38783b */ /* 0x000f280000004200 */
        /* <DEDUP_REMOVED lines=29> */
[----:B------:R-:W5:Y:S01]  /*45d0*/  LDSM.16.MT88.4 R4, [R220+0x16000] ;  /* 0x01600000dc04783b */ /* 0x000f620000004200 */
[--C-:B------:R-:W-:Y:S02]  /*45e0*/  FFMA.FTZ R165, R10, c[0x0][0x23c], -R187.reuse ;  /* 0x00008f000aa57a23 */ /* 0x100fe400000108bb */
[--C-:B------:R-:W-:Y:S01]  /*45f0*/  FFMA.FTZ R175, R19, c[0x0][0x23c], -R34.reuse ;  /* 0x00008f0013af7a23 */ /* 0x100fe20000010822 */
[----:B------:R-:W1:Y:S01]  /*4600*/  LDSM.16.MT88.4 R8, [R222+0x10800] ;  /* 0x01080000de08783b */ /* 0x000e620000004200 */
[--C-:B------:R-:W-:Y:S01]  /*4610*/  FFMA.FTZ R170, R25, c[0x0][0x23c], -R34.reuse ;  /* 0x00008f0019aa7a23 */ /* 0x100fe20000010822 */
[----:B------:R-:W-:Y:S01]  /*4620*/  MUFU.EX2 R174, R174 ;  /* 0x000000ae00ae7308 */ /* 0x000fe20000000800 */
[----:B------:R-:W-:Y:S01]  /*4630*/  FFMA.FTZ R169, R17, c[0x0][0x23c], -R34 ;  /* 0x00008f0011a97a23 */ /* 0x000fe20000010822 */
[----:B------:R-:W-:Y:S01]  /*4640*/  LDSM.16.MT88.4 R24, [R221+0x10800] ;  /* 0x01080000dd18783b */ /* 0x000fe20000004200 */
[----:B------:R-:W-:-:S02]  /*4650*/  FFMA.FTZ R173, R18, c[0x0][0x23c], -R187 ;  /* 0x00008f0012ad7a23 */ /* 0x000fc400000108bb */
[--C-:B------:R-:W-:Y:S01]  /*4660*/  FFMA.FTZ R0, R16, c[0x0][0x23c], -R187.reuse ;  /* 0x00008f0010007a23 */ /* 0x100fe200000108bb */
[----:B------:R-:W-:Y:S01]  /*4670*/  LDSM.16.MT88.4 R20, [R224+0x12800] ;  /* 0x01280000e014783b */ /* 0x000fe20000004200 */
[--C-:B------:R-:W-:Y:S01]  /*4680*/  FFMA.FTZ R180, R191, c[0x0][0x23c], -R34.reuse ;  /* 0x00008f00bfb47a23 */ /* 0x100fe20000010822 */
[----:B------:R-:W3:Y:S01]  /*4690*/  MUFU.EX2 R171, R171 ;  /* 0x000000ab00ab7308 */ /* 0x000ee20000000800 */
[----:B--2---:R-:W-:Y:S01]  /*46a0*/  F2FP.PACK_AB R128, R176, R177 ;  /* 0x000000b1b080723e */ /* 0x004fe200000000ff */
[----:B------:R-:W2:Y:S01]  /*46b0*/  LDSM.16.MT88.4 R16, [R220+0x10800] ;  /* 0x01080000dc10783b */ /* 0x000ea20000004200 */
[--C-:B------:R-:W-:Y:S02]  /*46c0*/  FFMA.FTZ R182, R189, c[0x0][0x23c], -R34.reuse ;  /* 0x00008f00bdb67a23 */ /* 0x100fe40000010822 */
[--C-:B------:R-:W-:Y:S01]  /*46d0*/  FFMA.FTZ R183, R183, c[0x0][0x23c], -R34.reuse ;  /* 0x00008f00b7b77a23 */ /* 0x100fe20000010822 */
[----:B------:R-:W-:Y:S01]  /*46e0*/  LDSM.16.MT88.4 R28, [R220+0x12800] ;  /* 0x01280000dc1c783b */ /* 0x000fe20000004200 */
[----:B------:R-:W-:Y:S01]  /*46f0*/  FFMA.FTZ R185, R185, c[0x0][0x23c], -R34 ;  /* 0x00008f00b9b97a23 */ /* 0x000fe20000010822 */
[----:B------:R-:W-:Y:S01]  /*4700*/  MUFU.EX2 R178, R178 ;  /* 0x000000b200b27308 */ /* 0x000fe20000000800 */
[----:B------:R-:W-:-:S02]  /*4710*/  FFMA.FTZ R189, R196, c[0x0][0x23c], -R187 ;  /* 0x00008f00c4bd7a23 */ /* 0x000fc400000108bb */
[--C-:B------:R-:W-:Y:S02]  /*4720*/  FFMA.FTZ R190, R190, c[0x0][0x23c], -R187.reuse ;  /* 0x00008f00bebe7a23 */ /* 0x100fe400000108bb */
[--C-:B------:R-:W-:Y:S02]  /*4730*/  FFMA.FTZ R191, R194, c[0x0][0x23c], -R187.reuse ;  /* 0x00008f00c2bf7a23 */ /* 0x100fe400000108bb */
[----:B------:R-:W-:Y:S01]  /*4740*/  FFMA.FTZ R192, R192, c[0x0][0x23c], -R187 ;  /* 0x00008f00c0c07a23 */ /* 0x000fe200000108bb */
[----:B------:R-:W1:Y:S01]  /*4750*/  MUFU.EX2 R181, R181 ;  /* 0x000000b500b57308 */ /* 0x000e620000000800 */
[----:B---3--:R-:W-:Y:S01]  /*4760*/  F2FP.PACK_AB R130, R171, R174 ;  /* 0x000000aeab82723e */ /* 0x008fe200000000ff */
[--C-:B------:R-:W-:Y:S02]  /*4770*/  FFMA.FTZ R194, R195, c[0x0][0x23c], -R34.reuse ;  /* 0x00008f00c3c27a23 */ /* 0x100fe40000010822 */
[--C-:B------:R-:W-:Y:S02]  /*4780*/  FFMA.FTZ R193, R193, c[0x0][0x23c], -R34.reuse ;  /* 0x00008f00c1c17a23 */ /* 0x100fe40000010822 */
[----:B------:R-:W-:-:S02]  /*4790*/  FFMA.FTZ R195, R35, c[0x0][0x23c], -R34 ;  /* 0x00008f0023c37a23 */ /* 0x000fc40000010822 */
[----:B------:R-:W-:Y:S01]  /*47a0*/  MUFU.EX2 R179, R179 ;  /* 0x000000b300b37308 */ /* 0x000fe20000000800 */
[----:B------:R-:W-:Y:S02]  /*47b0*/  FFMA.FTZ R196, R33, c[0x0][0x23c], -R34 ;  /* 0x00008f0021c47a23 */ /* 0x000fe40000010822 */
[--C-:B------:R-:W-:Y:S02]  /*47c0*/  FFMA.FTZ R197, R32, c[0x0][0x23c], -R187.reuse ;  /* 0x00008f0020c57a23 */ /* 0x100fe400000108bb */
[--C-:B------:R-:W-:Y:S01]  /*47d0*/  FFMA.FTZ R188, R188, c[0x0][0x23c], -R187.reuse ;  /* 0x00008f00bcbc7a23 */ /* 0x100fe200000108bb */
[----:B------:R-:W-:Y:S01]  /*47e0*/  LDSM.16.MT88.4 R32, [R224+0x11800] ;  /* 0x01180000e020783b */ /* 0x000fe20000004200 */
[--C-:B------:R-:W-:Y:S01]  /*47f0*/  FFMA.FTZ R186, R186, c[0x0][0x23c], -R187.reuse ;  /* 0x00008f00baba7a23 */ /* 0x100fe200000108bb */
[----:B------:R-:W3:Y:S01]  /*4800*/  MUFU.EX2 R172, R172 ;  /* 0x000000ac00ac7308 */ /* 0x000ee20000000800 */
[----:B-1----:R-:W-:Y:S01]  /*4810*/  F2FP.PACK_AB R129, R181, R178 ;  /* 0x000000b2b581723e */ /* 0x002fe200000000ff */
[----:B------:R-:W-:-:S02]  /*4820*/  FFMA.FTZ R249, R184, c[0x0][0x23c], -R187 ;  /* 0x00008f00b8f97a23 */ /* 0x000fc400000108bb */
[----:B------:R-:W-:Y:S02]  /*4830*/  FADD.FTZ R177, R177, R176 ;  /* 0x000000b0b1b17221 */ /* 0x000fe40000010000 */
[----:B------:R-:W-:Y:S02]  /*4840*/  FADD.FTZ R178, R178, R181 ;  /* 0x000000b5b2b27221 */ /* 0x000fe40000010000 */
[----:B------:R-:W-:Y:S01]  /*4850*/  MUFU.EX2 R175, R175 ;  /* 0x000000af00af7308 */ /* 0x000fe20000000800 */
[----:B------:R-:W-:-:S04]  /*4860*/  FADD.FTZ R174, R174, R177 ;  /* 0x000000b1aeae7221 */ /* 0x000fc80000010000 */
[----:B------:R-:W-:Y:S01]  /*4870*/  FADD.FTZ R174, R171, R174 ;  /* 0x000000aeabae7221 */ /* 0x000fe20000010000 */
[----:B---3--:R-:W-:Y:S02]  /*4880*/  F2FP.PACK_AB R131, R172, R179 ;  /* 0x000000b3ac83723e */ /* 0x008fe400000000ff */
[----:B------:R-:W1:Y:S01]  /*4890*/  MUFU.EX2 R170, R170 ;  /* 0x000000aa00aa7308 */ /* 0x000e620000000800 */
        /* <DEDUP_REMOVED lines=9> */
[----:B------:R-:W3:Y:S06]  /*4930*/  MUFU.EX2 R168, R168 ;  /* 0x000000a800a87308 */ /* 0x000eec0000000800 */
        /* <DEDUP_REMOVED lines=8> */
[C---:B----4-:R-:W-:Y:S02]  /*49c0*/  HMMA.16816.F32 R52, R128.reuse, R56, RZ ;  /* 0x000000388034723c */ /* 0x050fe400000018ff */
[----:B------:R-:W-:Y:S06]  /*49d0*/  MUFU.EX2 R182, R182 ;  /* 0x000000b600b67308 */ /* 0x000fec0000000800 */
[C---:B------:R-:W-:Y:S02]  /*49e0*/  HMMA.16816.F32 R60, R128.reuse, R64, RZ ;  /* 0x00000040803c723c */ /* 0x040fe400000018ff */
[----:B------:R-:W-:Y:S06]  /*49f0*/  MUFU.EX2 R185, R185 ;  /* 0x000000b900b97308 */ /* 0x000fec0000000800 */
[C---:B------:R-:W-:Y:S02]  /*4a00*/  HMMA.16816.F32 R68, R128.reuse, R72, RZ ;  /* 0x000000488044723c */ /* 0x040fe400000018ff */
[----:B------:R-:W-:Y:S06]  /*4a10*/  MUFU.EX2 R189, R189 ;  /* 0x000000bd00bd7308 */ /* 0x000fec0000000800 */
[C---:B------:R-:W-:Y:S02]  /*4a20*/  HMMA.16816.F32 R76, R128.reuse, R80, RZ ;  /* 0x00000050804c723c */ /* 0x040fe400000018ff */
[----:B------:R-:W4:Y:S06]  /*4a30*/  MUFU.EX2 R190, R190 ;  /* 0x000000be00be7308 */ /* 0x000f2c0000000800 */
        /* <DEDUP_REMOVED lines=28> */
[C---:B-----5:R-:W-:Y:S07]  /*4c00*/  HMMA.16816.F32 R124, R128.reuse, R4, RZ ;  /* 0x00000004807c723c */ /* 0x060fee00000018ff */
[----:B-1----:R-:W-:Y:S01]  /*4c10*/  F2FP.PACK_AB R4, R170, R175 ;  /* 0x000000afaa04723e */ /* 0x002fe200000000ff */
[----:B------:R-:W-:Y:S01]  /*4c20*/  HMMA.16816.F32 R128, R128, R6, RZ ;  /* 0x000000068080723c */ /* 0x000fe200000018ff */
[----:B---3--:R-:W-:Y:S01]  /*4c30*/  F2FP.PACK_AB R5, R168, R173 ;  /* 0x000000ada805723e */ /* 0x008fe200000000ff */
        /* <DEDUP_REMOVED lines=9> */
[----:B------:R-:W-:Y:S01]  /*4cd0*/  HMMA.16816.F32 R160, R4, R12, R160 ;  /* 0x0000000c04a0723c */ /* 0x000fe200000018a0 */
[----:B------:R-:W-:-:S07]  /*4ce0*/  FADD.FTZ R0, R0, R165 ;  /* 0x000000a500007221 */ /* 0x000fce0000010000 */
[C---:B------:R-:W-:Y:S01]  /*4cf0*/  HMMA.16816.F32 R156, R4.reuse, R14, R156 ;  /* 0x0000000e049c723c */ /* 0x040fe2000000189c */
[----:B------:R-:W1:Y:S07]  /*4d00*/  LDSM.16.MT88.4 R12, [R222+0x12800] ;  /* 0x01280000de0c783b */ /* 0x000e6e0000004200 */
[C---:B------:R-:W-:Y:S08]  /*4d10*/  HMMA.16816.F32 R152, R4.reuse, R8, R152 ;  /* 0x000000080498723c */ /* 0x040ff00000001898 */
[C---:B------:R-:W-:Y:S01]  /*4d20*/  HMMA.16816.F32 R148, R4.reuse, R10, R148 ;  /* 0x0000000a0494723c */ /* 0x040fe20000001894 */
[----:B------:R-:W3:Y:S07]  /*4d30*/  LDSM.16.MT88.4 R8, [R221+0x12800] ;  /* 0x01280000dd08783b */ /* 0x000eee0000004200 */
[C---:B--2---:R-:W-:Y:S08]  /*4d40*/  HMMA.16816.F32 R136, R4.reuse, R16, R136 ;  /* 0x000000100488723c */ /* 0x044ff00000001888 */
[C---:B------:R-:W-:Y:S01]  /*4d50*/  HMMA.16816.F32 R132, R4.reuse, R18, R132 ;  /* 0x000000120484723c */ /* 0x040fe20000001884 */
[----:B------:R-:W-:Y:S07]  /*4d60*/  LDSM.16.MT88.4 R16, [R224+0x14800] ;  /* 0x01480000e010783b */ /* 0x000fee0000004200 */
[C---:B------:R-:W-:Y:S08]  /*4d70*/  HMMA.16816.F32 R144, R4.reuse, R24, R144 ;  /* 0x000000180490723c */ /* 0x040ff00000001890 */
[C---:B-1----:R-:W-:Y:S08]  /*4d80*/  HMMA.16816.F32 R44, R4.reuse, R12, R44 ;  /* 0x0000000c042c723c */ /* 0x042ff0000000182c */
[C---:B------:R-:W-:Y:S01]  /*4d90*/  HMMA.16816.F32 R48, R4.reuse, R14, R48 ;  /* 0x0000000e0430723c */ /* 0x040fe20000001830 */
[----:B------:R-:W1:Y:S07]  /*4da0*/  LDSM.16.MT88.4 R12, [R221+0x14800] ;  /* 0x01480000dd0c783b */ /* 0x000e6e0000004200 */
[C---:B---3--:R-:W-:Y:S08]  /*4db0*/  HMMA.16816.F32 R52, R4.reuse, R8, R52 ;  /* 0x000000080434723c */ /* 0x048ff00000001834 */
[C---:B------:R-:W-:Y:S01]  /*4dc0*/  HMMA.16816.F32 R56, R4.reuse, R10, R56 ;  /* 0x0000000a0438723c */ /* 0x040fe20000001838 */
[----:B------:R-:W2:Y:S07]  /*4dd0*/  LDSM.16.MT88.4 R8, [R220+0x14800] ;  /* 0x01480000dc08783b */ /* 0x000eae0000004200 */
[C---:B------:R-:W-:Y:S01]  /*4de0*/  HMMA.16816.F32 R140, R4.reuse, R26, R140 ;  /* 0x0000001a048c723c */ /* 0x040fe2000000188c */
[----:B------:R-:W-:Y:S07]  /*4df0*/  LDSM.16.MT88.4 R24, [R222+0x14800] ;  /* 0x01480000de18783b */ /* 0x000fee0000004200 */
        /* <DEDUP_REMOVED lines=9> */
[C---:B------:R-:W-:Y:S08]  /*4e90*/  HMMA.16816.F32 R68, R4.reuse, R16, R68 ;  /* 0x000000100444723c */ /* 0x040ff00000001844 */
[C---:B------:R-:W-:Y:S01]  /*4ea0*/  HMMA.16816.F32 R72, R4.reuse, R18, R72 ;  /* 0x000000120448723c */ /* 0x040fe20000001848 */
[----:B------:R-:W3:Y:S07]  /*4eb0*/  LDSM.16.MT88.4 R16, [R222+0x16800] ;  /* 0x01680000de10783b */ /* 0x000eee0000004200 */
[C---:B------:R-:W-:Y:S08]  /*4ec0*/  HMMA.16816.F32 R60, R4.reuse, R28, R60 ;  /* 0x0000001c043c723c */ /* 0x040ff0000000183c */
[C---:B-1----:R-:W-:Y:S08]  /*4ed0*/  HMMA.16816.F32 R116, R4.reuse, R12, R116 ;  /* 0x0000000c0474723c */ /* 0x042ff00000001874 */
[C---:B------:R-:W-:Y:S01]  /*4ee0*/  HMMA.16816.F32 R120, R4.reuse, R14, R120 ;  /* 0x0000000e0478723c */ /* 0x040fe20000001878 */
[----:B------:R-:W1:Y:S07]  /*4ef0*/  LDSM.16.MT88.4 R12, [R224+0x13000] ;  /* 0x01300000e00c783b */ /* 0x000e6e0000004200 */
[C---:B--2---:R-:W-:Y:S08]  /*4f00*/  HMMA.16816.F32 R124, R4.reuse, R8, R124 ;  /* 0x00000008047c723c */ /* 0x044ff0000000187c */
[C---:B------:R-:W-:Y:S01]  /*4f10*/  HMMA.16816.F32 R128, R4.reuse, R10, R128 ;  /* 0x0000000a0480723c */ /* 0x040fe20000001880 */
[----:B------:R-:W2:Y:S07]  /*4f20*/  LDSM.16.MT88.4 R8, [R222+0x13000] ;  /* 0x01300000de08783b */ /* 0x000eae0000004200 */
[C---:B------:R-:W-:Y:S01]  /*4f30*/  HMMA.16816.F32 R64, R4.reuse, R30, R64 ;  /* 0x0000001e0440723c */ /* 0x040fe20000001840 */
[----:B------:R-:W-:Y:S07]  /*4f40*/  LDSM.16.MT88.4 R28, [R224+0x11000] ;  /* 0x01100000e01c783b */ /* 0x000fee0000004200 */
[C---:B------:R-:W-:Y:S08]  /*4f50*/  HMMA.16816.F32 R76, R4.reuse, R24, R76 ;  /* 0x00000018044c723c */ /* 0x040ff0000000184c */
[C---:B------:R-:W-:Y:S01]  /*4f60*/  HMMA.16816.F32 R80, R4.reuse, R26, R80 ;  /* 0x0000001a0450723c */ /* 0x040fe20000001850 */
[----:B------:R-:W-:Y:S07]  /*4f70*/  LDSM.16.MT88.4 R24, [R221+0x11000] ;  /* 0x01100000dd18783b */ /* 0x000fee0000004200 */
[C---:B------:R-:W-:Y:S08]  /*4f80*/  HMMA.16816.F32 R100, R4.reuse, R20, R100 ;  /* 0x000000140464723c */ /* 0x040ff00000001864 */
[C---:B------:R-:W-:Y:S01]  /*4f90*/  HMMA.16816.F32 R104, R4.reuse, R22, R104 ;  /* 0x000000160468723c */ /* 0x040fe20000001868 */
[----:B------:R-:W5:Y:S07]  /*4fa0*/  LDSM.16.MT88.4 R20, [R222+0x11000] ;  /* 0x01100000de14783b */ /* 0x000f6e0000004200 */
[C---:B---3--:R-:W-:Y:S08]  /*4fb0*/  HMMA.16816.F32 R108, R4.reuse, R16, R108 ;  /* 0x00000010046c723c */ /* 0x048ff0000000186c */
[----:B------:R-:W-:Y:S01]  /*4fc0*/  HMMA.16816.F32 R112, R4, R18, R112 ;  /* 0x000000120470723c */ /* 0x000fe20000001870 */
[----:B------:R-:W3:Y:S06]  /*4fd0*/  LDSM.16.MT88.4 R16, [R220+0x11000] ;  /* 0x01100000dc10783b */ /* 0x000eec0000004200 */
[----:B------:R-:W-:Y:S01]  /*4fe0*/  F2FP.PACK_AB R4, R183, R180 ;  /* 0x000000b4b704723e */ /* 0x000fe200000000ff */
[----:B------:R-:W-:Y:S01]  /*4ff0*/  FADD.FTZ R180, R180, R169 ;  /* 0x000000a9b4b47221 */ /* 0x000fe20000010000 */
[----:B----4-:R-:W-:Y:S01]  /*5000*/  F2FP.PACK_AB R5, R190, R189 ;  /* 0x000000bdbe05723e */ /* 0x010fe200000000ff */
[----:B------:R-:W-:Y:S01]  /*5010*/  FADD.FTZ R189, R189, R0 ;  /* 0x00000000bdbd7221 */ /* 0x000fe20000010000 */
[----:B------:R-:W-:Y:S01]  /*5020*/  F2FP.PACK_AB R6, R185, R182 ;  /* 0x000000b6b906723e */ /* 0x000fe200000000ff */
[----:B------:R-:W-:Y:S01]  /*5030*/  FADD.FTZ R183, R183, R180 ;  /* 0x000000b4b7b77221 */ /* 0x000fe20000010000 */
[----:B------:R-:W-:Y:S01]  /*5040*/  F2FP.PACK_AB R7, R192, R191 ;  /* 0x000000bfc007723e */ /* 0x000fe200000000ff */
[----:B------:R-:W-:-:S02]  /*5050*/  FADD.FTZ R190, R190, R189 ;  /* 0x000000bdbebe7221 */ /* 0x000fc40000010000 */
[----:B------:R-:W-:Y:S02]  /*5060*/  FADD.FTZ R182, R182, R183 ;  /* 0x000000b7b6b67221 */ /* 0x000fe40000010000 */
[----:B------:R-:W-:Y:S02]  /*5070*/  FADD.FTZ R191, R191, R190 ;  /* 0x000000bebfbf7221 */ /* 0x000fe40000010000 */
[----:B-1----:R-:W-:Y:S01]  /*5080*/  HMMA.16816.F32 R36, R4, R12, R36 ;  /* 0x0000000c0424723c */ /* 0x002fe20000001824 */
[----:B------:R-:W-:Y:S02]  /*5090*/  FADD.FTZ R185, R185, R182 ;  /* 0x000000b6b9b97221 */ /* 0x000fe40000010000 */
[----:B------:R-:W-:-:S05]  /*50a0*/  FADD.FTZ R192, R192, R191 ;  /* 0x000000bfc0c07221 */ /* 0x000fca0000010000 */
[C---:B------:R-:W-:Y:S01]  /*50b0*/  HMMA.16816.F32 R40, R4.reuse, R14, R40 ;  /* 0x0000000e0428723c */ /* 0x040fe20000001828 */
[----:B------:R-:W1:Y:S07]  /*50c0*/  LDSM.16.MT88.4 R12, [R221+0x15000] ;  /* 0x01500000dd0c783b */ /* 0x000e6e0000004200 */
[C---:B--2---:R-:W-:Y:S08]  /*50d0*/  HMMA.16816.F32 R44, R4.reuse, R8, R44 ;  /* 0x00000008042c723c */ /* 0x044ff0000000182c */
[C---:B------:R-:W-:Y:S01]  /*50e0*/  HMMA.16816.F32 R48, R4.reuse, R10, R48 ;  /* 0x0000000a0430723c */ /* 0x040fe20000001830 */
[----:B------:R-:W2:Y:S07]  /*50f0*/  LDSM.16.MT88.4 R8, [R220+0x15000] ;  /* 0x01500000dc08783b */ /* 0x000eae0000004200 */
[C---:B-----5:R-:W-:Y:S08]  /*5100*/  HMMA.16816.F32 R152, R4.reuse, R20, R152 ;  /* 0x000000140498723c */ /* 0x060ff00000001898 */
[C---:B------:R-:W-:Y:S01]  /*5110*/  HMMA.16816.F32 R148, R4.reuse, R22, R148 ;  /* 0x000000160494723c */ /* 0x040fe20000001894 */
[----:B------:R-:W4:Y:S07]  /*5120*/  LDSM.16.MT88.4 R20, [R221+0x13000] ;  /* 0x01300000dd14783b */ /* 0x000f2e0000004200 */
        /* <DEDUP_REMOVED lines=11> */
[----:B------:R-:W5:Y:S07]  /*51e0*/  LDSM.16.MT88.4 R28, [R220+0x13000] ;  /* 0x01300000dc1c783b */ /* 0x000f6e0000004200 */
[C---:B------:R-:W-:Y:S08]  /*51f0*/  HMMA.16816.F32 R144, R4.reuse, R24, R144 ;  /* 0x000000180490723c */ /* 0x040ff00000001890 */
[C---:B------:R-:W-:Y:S01]  /*5200*/  HMMA.16816.F32 R140, R4.reuse, R26, R140 ;  /* 0x0000001a048c723c */ /* 0x040fe2000000188c */
[----:B------:R-:W2:Y:S07]  /*5210*/  LDSM.16.MT88.4 R24, [R222+0x15000] ;  /* 0x01500000de18783b */ /* 0x000eae0000004200 */
[C---:B----4-:R-:W-:Y:S08]  /*5220*/  HMMA.16816.F32 R52, R4.reuse, R20, R52 ;  /* 0x000000140434723c */ /* 0x050ff00000001834 */
        /* <DEDUP_REMOVED lines=11> */
[C---:B-----5:R-:W-:Y:S08]  /*52e0*/  HMMA.16816.F32 R60, R4.reuse, R28, R60 ;  /* 0x0000001c043c723c */ /* 0x060ff0000000183c */
[C---:B------:R-:W-:Y:S01]  /*52f0*/  HMMA.16816.F32 R64, R4.reuse, R30, R64 ;  /* 0x0000001e0440723c */ /* 0x040fe20000001840 */
[----:B------:R-:W5:Y:S07]  /*5300*/  LDSM.16.MT88.4 R28, [R222+0x11800] ;  /* 0x01180000de1c783b */ /* 0x000f6e0000004200 */
[C---:B------:R-:W-:Y:S08]  /*5310*/  HMMA.16816.F32 R76, R4.reuse, R24, R76 ;  /* 0x00000018044c723c */ /* 0x040ff0000000184c */
[C---:B------:R-:W-:Y:S01]  /*5320*/  HMMA.16816.F32 R80, R4.reuse, R26, R80 ;  /* 0x0000001a0450723c */ /* 0x040fe20000001850 */
[----:B------:R-:W1:Y:S07]  /*5330*/  LDSM.16.MT88.4 R24, [R221+0x11800] ;  /* 0x01180000dd18783b */ /* 0x000e6e0000004200 */
[C---:B----4-:R-:W-:Y:S08]  /*5340*/  HMMA.16816.F32 R100, R4.reuse, R20, R100 ;  /* 0x000000140464723c */ /* 0x050ff00000001864 */
[C---:B------:R-:W-:Y:S01]  /*5350*/  HMMA.16816.F32 R104, R4.reuse, R22, R104 ;  /* 0x000000160468723c */ /* 0x040fe20000001868 */
[----:B------:R-:W4:Y:S07]  /*5360*/  LDSM.16.MT88.4 R20, [R220+0x11800] ;  /* 0x01180000dc14783b */ /* 0x000f2e0000004200 */
[C---:B---3--:R-:W-:Y:S08]  /*5370*/  HMMA.16816.F32 R108, R4.reuse, R16, R108 ;  /* 0x00000010046c723c */ /* 0x048ff0000000186c */
[----:B------:R-:W-:Y:S01]  /*5380*/  HMMA.16816.F32 R112, R4, R18, R112 ;  /* 0x000000120470723c */ /* 0x000fe20000001870 */
[----:B------:R-:W3:Y:S06]  /*5390*/  LDSM.16.MT88.4 R16, [R222+0x13800] ;  /* 0x01380000de10783b */ /* 0x000eec0000004200 */
        /* <DEDUP_REMOVED lines=18> */
[C---:B------:R-:W-:Y:S08]  /*54c0*/  HMMA.16816.F32 R160, R4.reuse, R32, R160 ;  /* 0x0000002004a0723c */ /* 0x040ff000000018a0 */
[C---:B------:R-:W-:Y:S01]  /*54d0*/  HMMA.16816.F32 R156, R4.reuse, R34, R156 ;  /* 0x00000022049c723c */ /* 0x040fe2000000189c */
[----:B------:R-:W1:Y:S07]  /*54e0*/  LDSM.16.MT88.4 R32, [R220+0x13800] ;  /* 0x01380000dc20783b */ /* 0x000e6e0000004200 */
[C---:B-----5:R-:W-:Y:S08]  /*54f0*/  HMMA.16816.F32 R152, R4.reuse, R28, R152 ;  /* 0x0000001c0498723c */ /* 0x060ff00000001898 */
        /* <DEDUP_REMOVED lines=18> */
[C---:B------:R-:W-:Y:S08]  /*5620*/  HMMA.16816.F32 R64, R4.reuse, R34, R64 ;  /* 0x000000220440723c */ /* 0x040ff00000001840 */
[C---:B-----5:R-:W-:Y:S08]  /*5630*/  HMMA.16816.F32 R76, R4.reuse, R28, R76 ;  /* 0x0000001c044c723c */ /* 0x060ff0000000184c */
[C---:B------:R-:W-:Y:S08]  /*5640*/  HMMA.16816.F32 R80, R4.reuse, R30, R80 ;  /* 0x0000001e0450723c */ /* 0x040ff00000001850 */
[C---:B------:R-:W-:Y:S08]  /*5650*/  HMMA.16816.F32 R84, R4.reuse, R24, R84 ;  /* 0x000000180454723c */ /* 0x040ff00000001854 */
[C---:B------:R-:W-:Y:S08]  /*5660*/  HMMA.16816.F32 R88, R4.reuse, R26, R88 ;  /* 0x0000001a0458723c */ /* 0x040ff00000001858 */
[C---:B----4-:R-:W-:Y:S08]  /*5670*/  HMMA.16816.F32 R92, R4.reuse, R20, R92 ;  /* 0x00000014045c723c */ /* 0x050ff0000000185c */
[C---:B------:R-:W-:Y:S08]  /*5680*/  HMMA.16816.F32 R96, R4.reuse, R22, R96 ;  /* 0x000000160460723c */ /* 0x040ff00000001860 */
[C---:B---3--:R-:W-:Y:S08]  /*5690*/  HMMA.16816.F32 R108, R4.reuse, R16, R108 ;  /* 0x00000010046c723c */ /* 0x048ff0000000186c */
[C---:B------:R-:W-:Y:S08]  /*56a0*/  HMMA.16816.F32 R112, R4.reuse, R18, R112 ;  /* 0x000000120470723c */ /* 0x040ff00000001870 */
[C---:B-1----:R-:W-:Y:S08]  /*56b0*/  HMMA.16816.F32 R116, R4.reuse, R12, R116 ;  /* 0x0000000c0474723c */ /* 0x042ff00000001874 */
[C---:B------:R-:W-:Y:S08]  /*56c0*/  HMMA.16816.F32 R120, R4.reuse, R14, R120 ;  /* 0x0000000e0478723c */ /* 0x040ff00000001878 */
[C---:B--2---:R-:W-:Y:S08]  /*56d0*/  HMMA.16816.F32 R124, R4.reuse, R8, R124 ;  /* 0x00000008047c723c */ /* 0x044ff0000000187c */
[----:B------:R-:W-:Y:S01]  /*56e0*/  HMMA.16816.F32 R128, R4, R10, R128 ;  /* 0x0000000a0480723c */ /* 0x000fe20000001880 */
[----:B------:R-:W-:Y:S07]  /*56f0*/  @!P0 BRA `(.L_x_147) ;  /* 0x0000384000008947 */ /* 0x000fee0003800000 */
[----:B------:R-:W-:Y:S01]  /*5700*/  UIADD3 UR17, UR8, -0x2, URZ ;  /* 0xfffffffe08117890 */ /* 0x000fe2000fffe03f */
[----:B------:R-:W-:-:S04]  /*5710*/  DEPBAR.LE SB0, 0x0 ;  /* 0x000080000000791a */ /* 0x000fc80000000000 */
[----:B------:R-:W-:Y:S01]  /*5720*/  USHF.R.S32.HI UR14, URZ, 0x1f, UR17 ;  /* 0x0000001f3f0e7899 */ /* 0x000fe20008011411 */
[----:B------:R-:W-:Y:S01]  /*5730*/  IMAD.U32 R165, RZ, RZ, UR17 ;  /* 0x00000011ffa57e24 */ /* 0x000fe2000f8e00ff */
[----:B------:R-:W-:Y:S02]  /*5740*/  ULDC.64 UR12, c[0x0][0x1a0] ;  /* 0x00006800000c7ab9 */ /* 0x000fe40000000a00 */
[----:B------:R-:W-:Y:S02]  /*5750*/  UIMAD UR14, UR14, UR12, URZ ;  /* 0x0000000c0e0e72a4 */ /* 0x000fe4000f8e023f */
[----:B------:R-:W-:Y:S02]  /*5760*/  UIMAD.WIDE.U32 UR20, UR17, UR12, URZ ;  /* 0x0000000c111472a5 */ /* 0x000fe4000f8e003f */
[----:B------:R-:W-:Y:S02]  /*5770*/  UIMAD UR13, UR17, UR13, UR14 ;  /* 0x0000000d110d72a4 */ /* 0x000fe4000f8e020e */
[----:B------:R-:W-:-:S02]  /*5780*/  USHF.L.U64.HI UR12, UR4, 0x5, UR5 ;  /* 0x00000005040c7899 */ /* 0x000fc40008010205 */
[----:B------:R-:W-:Y:S01]  /*5790*/  UIADD3 UR13, UR21, UR13, URZ ;  /* 0x0000000d150d7290 */ /* 0x000fe2000fffe03f */
[----:B------:R-:W-:Y:S01]  /*57a0*/  IMAD.U32 R6, RZ, RZ, UR20 ;  /* 0x00000014ff067e24 */ /* 0x000fe2000f8e00ff */
[----:B------:R-:W-:Y:S01]  /*57b0*/  UISETP.GT.AND UP0, UPT, UR17, UR9, UPT ;  /* 0x000000091100728c */ /* 0x000fe2000bf04270 */
[----:B------:R-:W-:-:S03]  /*57c0*/  IMAD.U32 R7, RZ, RZ, UR21 ;  /* 0x00000015ff077e24 */ /* 0x000fc6000f8e00ff */
[----:B------:R-:W-:Y:S01]  /*57d0*/  IMAD.U32 R5, RZ, RZ, UR13 ;  /* 0x0000000dff057e24 */ /* 0x000fe2000f8e00ff */
[----:B------:R-:W-:Y:S01]  /*57e0*/  BAR.SYNC.DEFER_BLOCKING 0x0 ;  /* 0x0000000000007b1d */ /* 0x000fe20000010000 */
[----:B------:R-:W-:Y:S01]  /*57f0*/  LEA R0, P0, R6, R166, 0x6 ;  /* 0x000000a606007211 */ /* 0x000fe200078030ff */
[----:B------:R-:W-:-:S03]  /*5800*/  USHF.L.U32 UR13, UR4, 0x5, URZ ;  /* 0x00000005040d7899 */ /* 0x000fc6000800063f */
[----:B------:R-:W-:Y:S02]  /*5810*/  LEA R4, P1, R0, c[0x0][0x170], 0x1 ;  /* 0x00005c0000047a11 */ /* 0x000fe400078208ff */
[----:B------:R-:W-:Y:S02]  /*5820*/  LEA.HI.X R5, R6, R241, R5, 0x6, P0 ;  /* 0x000000f106057211 */ /* 0x000fe400000f3405 */
[----:B------:R-:W-:Y:S02]  /*5830*/  IADD3 R6, P0, R4, UR13, RZ ;  /* 0x0000000d04067c10 */ /* 0x000fe4000ff1e0ff */
[----:B------:R-:W-:Y:S01]  /*5840*/  LEA.HI.X R5, R0, c[0x0][0x174], R5, 0x1, P1 ;  /* 0x00005d0000057a11 */ /* 0x000fe200008f0c05 */
[----:B------:R-:W-:Y:S01]  /*5850*/  IMAD R0, R165, 0x40, R242 ;  /* 0x00000040a5007824 */ /* 0x000fe200078e02f2 */
[----:B------:R-:W-:Y:S02]  /*5860*/  IADD3 R18, P1, R6, UR13, RZ ;  /* 0x0000000d06127c10 */ /* 0x000fe4000ff3e0ff */
[----:B------:R-:W-:-:S02]  /*5870*/  IADD3.X R7, R5, UR12, RZ, P0, !PT ;  /* 0x0000000c05077c10 */ /* 0x000fc400087fe4ff */
[----:B------:R-:W-:Y:S02]  /*5880*/  IADD3 R16, P0, R18, UR13, RZ ;  /* 0x0000000d12107c10 */ /* 0x000fe4000ff1e0ff */
[----:B------:R-:W-:Y:S02]  /*5890*/  IADD3.X R19, R7, UR12, RZ, P1, !PT ;  /* 0x0000000c07137c10 */ /* 0x000fe40008ffe4ff */
[----:B------:R-:W-:Y:S02]  /*58a0*/  IADD3 R2, R0, 0x1, RZ ;  /* 0x0000000100027810 */ /* 0x000fe40007ffe0ff */
[----:B------:R-:W-:Y:S01]  /*58b0*/  IADD3.X R17, R19, UR12, RZ, P0, !PT ;  /* 0x0000000c13117c10 */ /* 0x000fe200087fe4ff */
[----:B------:R-:W-:Y:S01]  /*58c0*/  @!PT LDS RZ, [RZ] ;  /* 0x00000000fffff984 */ /* 0x000fe20000000800 */
[----:B------:R-:W-:Y:S01]  /*58d0*/  @!PT LDS RZ, [RZ] ;  /* 0x00000000fffff984 */ /* 0x000fe20000000800 */
[----:B------:R-:W-:Y:S01]  /*58e0*/  @!PT LDS RZ, [RZ] ;  /* 0x00000000fffff984 */ /* 0x000fe20000000800 */
[----:B------:R1:W-:Y:S01]  /*58f0*/  LDGSTS.E.BYPASS.LTC128B.128 [R231+0x10000], [R4.64] ;  /* 0x1000000004e77fae */ /* 0x0003e2000b901d52 */
[C---:B------:R-:W-:Y:S02]  /*5900*/  ISETP.GE.AND P6, PT, R2.reuse, R238, PT ;  /* 0x000000ee0200720c */ /* 0x040fe40003fc6270 */
[----:B------:R-:W-:Y:S01]  /*5910*/  ISETP.GE.AND P2, PT, R2, R236, PT ;  /* 0x000000ec0200720c */ /* 0x000fe20003f46270 */
[----:B------:R1:W-:Y:S01]  /*5920*/  LDGSTS.E.BYPASS.LTC128B.128 [R231+0x12000], [R4.64+0x80] ;  /* 0x1200008004e77fae */ /* 0x0003e2000b901d52 */
[----:B------:R-:W-:-:S02]  /*5930*/  ISETP.GE.AND P0, PT, R0, R238, PT ;  /* 0x000000ee0000720c */ /* 0x000fc40003f06270 */
[C---:B------:R-:W-:Y:S01]  /*5940*/  ISETP.LT.OR P6, PT, R2.reuse, R239, P6 ;  /* 0x000000ef0200720c */ /* 0x040fe200037c1670 */
[----:B------:R1:W-:Y:S01]  /*5950*/  LDGSTS.E.BYPASS.LTC128B.128 [R231+0x14000], [R4.64+0x100] ;  /* 0x1400010004e77fae */ /* 0x0003e2000b901d52 */
[----:B------:R-:W-:Y:S02]  /*5960*/  ISETP.LT.OR P2, PT, R2, R237, P2 ;  /* 0x000000ed0200720c */ /* 0x000fe40001741670 */
[C---:B------:R-:W-:Y:S01]  /*5970*/  ISETP.LT.OR P0, PT, R0.reuse, R239, P0 ;  /* 0x000000ef0000720c */ /* 0x040fe20000701670 */
[----:B------:R1:W-:Y:S01]  /*5980*/  LDGSTS.E.BYPASS.LTC128B.128 [R231+0x16000], [R4.64+0x180] ;  /* 0x1600018004e77fae */ /* 0x0003e2000b901d52 */
[C---:B------:R-:W-:Y:S02]  /*5990*/  IADD3 R2, R0.reuse, 0x9, RZ ;  /* 0x0000000900027810 */ /* 0x040fe40007ffe0ff */
[----:B------:R-:W-:Y:S01]  /*59a0*/  ISETP.GE.AND P3, PT, R0, R236, PT ;  /* 0x000000ec0000720c */ /* 0x000fe20003f66270 */
[----:B------:R1:W-:Y:S01]  /*59b0*/  LDGSTS.E.BYPASS.LTC128B.128 [R231+0x10800], [R6.64] ;  /* 0x1080000006e77fae */ /* 0x0003e2000b901d52 */
[----:B------:R-:W-:-:S02]  /*59c0*/  ISETP.GE.AND P5, PT, R2, R238, PT ;  /* 0x000000ee0200720c */ /* 0x000fc40003fa6270 */
[----:B------:R-:W-:Y:S01]  /*59d0*/  ISETP.LT.OR P3, PT, R0, R237, P3 ;  /* 0x000000ed0000720c */ /* 0x000fe20001f61670 */
[----:B------:R1:W-:Y:S01]  /*59e0*/  LDGSTS.E.BYPASS.LTC128B.128 [R231+0x12800], [R6.64+0x80] ;  /* 0x1280008006e77fae */ /* 0x0003e2000b901d52 */
[----:B------:R-:W-:-:S03]  /*59f0*/  ISETP.LT.OR P5, PT, R2, R239, P5 ;  /* 0x000000ef0200720c */ /* 0x000fc60002fa1670 */
        /* <DEDUP_REMOVED lines=11> */
[----:B------:R-:W3:Y:S04]  /*5ab0*/  LDSM.16.M88.4 R168, [R229+0x8000] ;  /* 0x00800000e5a8783b */ /* 0x000ee80000000200 */
[----:B------:R-:W4:Y:S04]  /*5ac0*/  LDSM.16.M88.4 R28, [R229+0x8800] ;  /* 0x00880000e51c783b */ /* 0x000f280000000200 */
[----:B------:R-:W-:Y:S04]  /*5ad0*/  LDSM.16.M88.4 R176, [R228] ;  /* 0x00000000e4b0783b */ /* 0x000fe80000000200 */
[----:B-1----:R-:W1:Y:S04]  /*5ae0*/  LDSM.16.M88.4 R4, [R227] ;  /* 0x00000000e304783b */ /* 0x002e680000000200 */
[----:B------:R-:W5:Y:S04]  /*5af0*/  LDSM.16.M88.4 R20, [R229+0x9000] ;  /* 0x00900000e514783b */ /* 0x000f680000000200 */
[----:B------:R-:W2:Y:S04]  /*5b00*/  LDSM.16.M88.4 R8, [R229+0x9800] ;  /* 0x00980000e508783b */ /* 0x000ea80000000200 */
[----:B------:R-:W1:Y:S04]  /*5b10*/  LDSM.16.M88.4 R180, [R219] ;  /* 0x00000000dbb4783b */ /* 0x000e680000000200 */
[----:B------:R-:W1:Y:S04]  /*5b20*/  LDSM.16.M88.4 R192, [R218] ;  /* 0x00000000dac0783b */ /* 0x000e680000000200 */
[----:B------:R-:W1:Y:S04]  /*5b30*/  LDSM.16.M88.4 R184, [R217] ;  /* 0x00000000d9b8783b */ /* 0x000e680000000200 */
[----:B------:R-:W-:Y:S01]  /*5b40*/  LDSM.16.M88.4 R188, [R226] ;  /* 0x00000000e2bc783b */ /* 0x000fe20000000200 */
[C---:B---3--:R-:W-:Y:S03]  /*5b50*/  HMMA.16816.F32 R172, R12.reuse, R168, RZ ;  /* 0x000000a80cac723c */ /* 0x048fe600000018ff */
[----:B------:R-:W0:Y:S05]  /*5b60*/  LDGDEPBAR ;  /* 0x00000000000079af */ /* 0x000e2a0000000000 */
[C---:B------:R-:W-:Y:S08]  /*5b70*/  HMMA.16816.F32 R168, R12.reuse, R170, RZ ;  /* 0x000000aa0ca8723c */ /* 0x040ff000000018ff */
[C---:B----4-:R-:W-:Y:S08]  /*5b80*/  HMMA.16816.F32 R32, R12.reuse, R28, RZ ;  /* 0x0000001c0c20723c */ /* 0x050ff000000018ff */
[----:B------:R-:W-:Y:S08]  /*5b90*/  HMMA.16816.F32 R28, R12, R30, RZ ;  /* 0x0000001e0c1c723c */ /* 0x000ff000000018ff */
[C---:B-1----:R-:W-:Y:S08]  /*5ba0*/  HMMA.16816.F32 R172, R176.reuse, R4, R172 ;  /* 0x00000004b0ac723c */ /* 0x042ff000000018ac */
[----:B------:R-:W-:Y:S01]  /*5bb0*/  HMMA.16816.F32 R168, R176, R6, R168 ;  /* 0x00000006b0a8723c */ /* 0x000fe200000018a8 */
[----:B------:R-:W1:Y:S07]  /*5bc0*/  LDSM.16.M88.4 R4, [R223+0x8000] ;  /* 0x00800000df04783b */ /* 0x000e6e0000000200 */
[C---:B-----5:R-:W-:Y:S08]  /*5bd0*/  HMMA.16816.F32 R24, R12.reuse, R20, RZ ;  /* 0x000000140c18723c */ /* 0x060ff000000018ff */
[C---:B------:R-:W-:Y:S08]  /*5be0*/  HMMA.16816.F32 R20, R12.reuse, R22, RZ ;  /* 0x000000160c14723c */ /* 0x040ff000000018ff */
[C---:B--2---:R-:W-:Y:S08]  /*5bf0*/  HMMA.16816.F32 R16, R12.reuse, R8, RZ ;  /* 0x000000080c10723c */ /* 0x044ff000000018ff */
[----:B------:R-:W-:Y:S01]  /*5c00*/  HMMA.16816.F32 R12, R12, R10, RZ ;  /* 0x0000000a0c0c723c */ /* 0x000fe200000018ff */
[----:B------:R-:W2:Y:S07]  /*5c10*/  LDSM.16.M88.4 R8, [R223+0x8800] ;  /* 0x00880000df08783b */ /* 0x000eae0000000200 */
[C---:B------:R-:W-:Y:S08]  /*5c20*/  HMMA.16816.F32 R32, R176.reuse, R180, R32 ;  /* 0x000000b4b020723c */ /* 0x040ff00000001820 */
[C---:B------:R-:W-:Y:S01]  /*5c30*/  HMMA.16816.F32 R28, R176.reuse, R182, R28 ;  /* 0x000000b6b01c723c */ /* 0x040fe2000000181c */
[----:B------:R-:W3:Y:S07]  /*5c40*/  LDSM.16.M88.4 R180, [R223+0x9000] ;  /* 0x00900000dfb4783b */ /* 0x000eee0000000200 */
[C---:B------:R-:W-:Y:S08]  /*5c50*/  HMMA.16816.F32 R24, R176.reuse, R192, R24 ;  /* 0x000000c0b018723c */ /* 0x040ff00000001818 */
[C---:B------:R-:W-:Y:S01]  /*5c60*/  HMMA.16816.F32 R20, R176.reuse, R194, R20 ;  /* 0x000000c2b014723c */ /* 0x040fe20000001814 */
[----:B------:R-:W4:Y:S07]  /*5c70*/  LDSM.16.M88.4 R192, [R223+0x9800] ;  /* 0x00980000dfc0783b */ /* 0x000f2e0000000200 */
[C---:B------:R-:W-:Y:S08]  /*5c80*/  HMMA.16816.F32 R16, R176.reuse, R184, R16 ;  /* 0x000000b8b010723c */ /* 0x040ff00000001810 */
[----:B------:R-:W-:Y:S01]  /*5c90*/  HMMA.16816.F32 R12, R176, R186, R12 ;  /* 0x000000bab00c723c */ /* 0x000fe2000000180c */
[----:B------:R-:W-:Y:S04]  /*5ca0*/  LDSM.16.M88.4 R176, [R225] ;  /* 0x00000000e1b0783b */ /* 0x000fe80000000200 */
[----:B------:R-:W-:Y:S03]  /*5cb0*/  LDSM.16.M88.4 R184, [R216] ;  /* 0x00000000d8b8783b */ /* 0x000fe60000000200 */
[C---:B-1----:R-:W-:Y:S08]  /*5cc0*/  HMMA.16816.F32 R172, R188.reuse, R4, R172 ;  /* 0x00000004bcac723c */ /* 0x042ff000000018ac */
[C---:B------:R-:W-:Y:S01]  /*5cd0*/  HMMA.16816.F32 R168, R188.reuse, R6, R168 ;  /* 0x00000006bca8723c */ /* 0x040fe200000018a8 */
[----:B------:R-:W1:Y:S07]  /*5ce0*/  LDSM.16.M88.4 R4, [R216+0x800] ;  /* 0x00080000d804783b */ /* 0x000e6e0000000200 */
[C---:B--2---:R-:W-:Y:S08]  /*5cf0*/  HMMA.16816.F32 R32, R188.reuse, R8, R32 ;  /* 0x00000008bc20723c */ /* 0x044ff00000001820 */
[C---:B------:R-:W-:Y:S01]  /*5d00*/  HMMA.16816.F32 R28, R188.reuse, R10, R28 ;  /* 0x0000000abc1c723c */ /* 0x040fe2000000181c */
[----:B------:R-:W2:Y:S07]  /*5d10*/  LDSM.16.M88.4 R8, [R216+0x1000] ;  /* 0x00100000d808783b */ /* 0x000eae0000000200 */
[C---:B---3--:R-:W-:Y:S08]  /*5d20*/  HMMA.16816.F32 R24, R188.reuse, R180, R24 ;  /* 0x000000b4bc18723c */ /* 0x048ff00000001818 */
[C---:B------:R-:W-:Y:S01]  /*5d30*/  HMMA.16816.F32 R20, R188.reuse, R182, R20 ;  /* 0x000000b6bc14723c */ /* 0x040fe20000001814 */
[----:B------:R-:W3:Y:S07]  /*5d40*/  LDSM.16.M88.4 R180, [R216+0x1800] ;  /* 0x00180000d8b4783b */ /* 0x000eee0000000200 */
[C---:B----4-:R-:W-:Y:S08]  /*5d50*/  HMMA.16816.F32 R16, R188.reuse, R192, R16 ;  /* 0x000000c0bc10723c */ /* 0x050ff00000001810 */
[----:B------:R-:W-:Y:S01]  /*5d60*/  HMMA.16816.F32 R12, R188, R194, R12 ;  /* 0x000000c2bc0c723c */ /* 0x000fe2000000180c */
[----:B------:R-:W-:Y:S04]  /*5d70*/  LDSM.16.M88.4 R192, [R229+0xa000] ;  /* 0x00a00000e5c0783b */ /* 0x000fe80000000200 */
[----:B------:R-:W-:Y:S03]  /*5d80*/  LDSM.16.M88.4 R188, [R229+0xa800] ;  /* 0x00a80000e5bc783b */ /* 0x000fe60000000200 */
[C---:B-1----:R-:W-:Y:S08]  /*5d90*/  HMMA.16816.F32 R32, R176.reuse, R4, R32 ;  /* 0x00000004b020723c */ /* 0x042ff00000001820 */
[C---:B------:R-:W-:Y:S01]  /*5da0*/  HMMA.16816.F32 R28, R176.reuse, R6, R28 ;  /* 0x00000006b01c723c */ /* 0x040fe2000000181c */
[----:B------:R-:W1:Y:S07]  /*5db0*/  LDSM.16.M88.4 R4, [R230+0x2000] ;  /* 0x00200000e604783b */ /* 0x000e6e0000000200 */
[C---:B------:R-:W-:Y:S08]  /*5dc0*/  HMMA.16816.F32 R172, R176.reuse, R184, R172 ;  /* 0x000000b8b0ac723c */ /* 0x040ff000000018ac */
[C---:B------:R-:W-:Y:S01]  /*5dd0*/  HMMA.16816.F32 R168, R176.reuse, R186, R168 ;  /* 0x000000bab0a8723c */ /* 0x040fe200000018a8 */
[----:B------:R-:W4:Y:S07]  /*5de0*/  LDSM.16.M88.4 R184, [R229+0xb000] ;  /* 0x00b00000e5b8783b */ /* 0x000f2e0000000200 */
[C---:B--2---:R-:W-:Y:S08]  /*5df0*/  HMMA.16816.F32 R24, R176.reuse, R8, R24 ;  /* 0x00000008b018723c */ /* 0x044ff00000001818 */
[C---:B------:R-:W-:Y:S01]  /*5e00*/  HMMA.16816.F32 R20, R176.reuse, R10, R20 ;  /* 0x0000000ab014723c */ /* 0x040fe20000001814 */
[----:B------:R-:W2:Y:S07]  /*5e10*/  LDSM.16.M88.4 R8, [R229+0xb800] ;  /* 0x00b80000e508783b */ /* 0x000eae0000000200 */
[C---:B---3--:R-:W-:Y:S08]  /*5e20*/  HMMA.16816.F32 R16, R176.reuse, R180, R16 ;  /* 0x000000b4b010723c */ /* 0x048ff00000001810 */
[----:B------:R-:W-:Y:S01]  /*5e30*/  HMMA.16816.F32 R12, R176, R182, R12 ;  /* 0x000000b6b00c723c */ /* 0x000fe2000000180c */
[----:B------:R-:W-:Y:S04]  /*5e40*/  LDSM.16.M88.4 R180, [R228+0x2000] ;  /* 0x00200000e4b4783b */ /* 0x000fe80000000200 */
[----:B------:R-:W3:Y:S03]  /*5e50*/  LDSM.16.M88.4 R176, [R215] ;  /* 0x00000000d7b0783b */ /* 0x000ee60000000200 */
[C---:B-1----:R-:W-:Y:S08]  /*5e60*/  HMMA.16816.F32 R172, R4.reuse, R192, R172 ;  /* 0x000000c004ac723c */ /* 0x042ff000000018ac */
[C---:B------:R-:W-:Y:S01]  /*5e70*/  HMMA.16816.F32 R168, R4.reuse, R194, R168 ;  /* 0x000000c204a8723c */ /* 0x040fe200000018a8 */
[----:B------:R-:W1:Y:S07]  /*5e80*/  LDSM.16.M88.4 R192, [R214] ;  /* 0x00000000d6c0783b */ /* 0x000e6e0000000200 */
[C---:B------:R-:W-:Y:S08]  /*5e90*/  HMMA.16816.F32 R32, R4.reuse, R188, R32 ;  /* 0x000000bc0420723c */ /* 0x040ff00000001820 */
[C---:B------:R-:W-:Y:S01]  /*5ea0*/  HMMA.16816.F32 R28, R4.reuse, R190, R28 ;  /* 0x000000be041c723c */ /* 0x040fe2000000181c */
[----:B------:R-:W5:Y:S07]  /*5eb0*/  LDSM.16.M88.4 R188, [R213] ;  /* 0x00000000d5bc783b */ /* 0x000f6e0000000200 */
[C---:B----4-:R-:W-:Y:S08]  /*5ec0*/  HMMA.16816.F32 R24, R4.reuse, R184, R24 ;  /* 0x000000b80418723c */ /* 0x050ff00000001818 */
[C---:B------:R-:W-:Y:S01]  /*5ed0*/  HMMA.16816.F32 R20, R4.reuse, R186, R20 ;  /* 0x000000ba0414723c */ /* 0x040fe20000001814 */
[----:B------:R-:W4:Y:S07]  /*5ee0*/  LDSM.16.M88.4 R184, [R212] ;  /* 0x00000000d4b8783b */ /* 0x000f2e0000000200 */
[C---:B--2---:R-:W-:Y:S08]  /*5ef0*/  HMMA.16816.F32 R16, R4.reuse, R8, R16 ;  /* 0x000000080410723c */ /* 0x044ff00000001810 */
[----:B------:R-:W-:Y:S01]  /*5f00*/  HMMA.16816.F32 R12, R4, R10, R12 ;  /* 0x0000000a040c723c */ /* 0x000fe2000000180c */
[----:B------:R-:W-:Y:S04]  /*5f10*/  LDSM.16.M88.4 R8, [R226+0x2000] ;  /* 0x00200000e208783b */ /* 0x000fe80000000200 */
[----:B------:R-:W2:Y:S03]  /*5f20*/  LDSM.16.M88.4 R4, [R223+0xa000] ;  /* 0x00a00000df04783b */ /* 0x000ea60000000200 */
[C---:B---3--:R-:W-:Y:S08]  /*5f30*/  HMMA.16816.F32 R172, R180.reuse, R176, R172 ;  /* 0x000000b0b4ac723c */ /* 0x048ff000000018ac */
[C---:B------:R-:W-:Y:S01]  /*5f40*/  HMMA.16816.F32 R168, R180.reuse, R178, R168 ;  /* 0x000000b2b4a8723c */ /* 0x040fe200000018a8 */
[----:B------:R-:W3:Y:S07]  /*5f50*/  LDSM.16.M88.4 R176, [R223+0xa800] ;  /* 0x00a80000dfb0783b */ /* 0x000eee0000000200 */
[C---:B-1----:R-:W-:Y:S08]  /*5f60*/  HMMA.16816.F32 R32, R180.reuse, R192, R32 ;  /* 0x000000c0b420723c */ /* 0x042ff00000001820 */
[C---:B------:R-:W-:Y:S01]  /*5f70*/  HMMA.16816.F32 R28, R180.reuse, R194, R28 ;  /* 0x000000c2b41c723c */ /* 0x040fe2000000181c */
[----:B------:R-:W1:Y:S07]  /*5f80*/  LDSM.16.M88.4 R192, [R223+0xb000] ;  /* 0x00b00000dfc0783b */ /* 0x000e6e0000000200 */
[C---:B-----5:R-:W-:Y:S08]  /*5f90*/  HMMA.16816.F32 R24, R180.reuse, R188, R24 ;  /* 0x000000bcb418723c */ /* 0x060ff00000001818 */
[C---:B------:R-:W-:Y:S01]  /*5fa0*/  HMMA.16816.F32 R20, R180.reuse, R190, R20 ;  /* 0x000000beb414723c */ /* 0x040fe20000001814 */
[----:B------:R-:W-:Y:S07]  /*5fb0*/  LDSM.16.M88.4 R188, [R225+0x2000] ;  /* 0x00200000e1bc783b */ /* 0x000fee0000000200 */
[C---:B----4-:R-:W-:Y:S08]  /*5fc0*/  HMMA.16816.F32 R16, R180.reuse, R184, R16 ;  /* 0x000000b8b410723c */ /* 0x050ff00000001810 */
[----:B------:R-:W-:Y:S01]  /*5fd0*/  HMMA.16816.F32 R12, R180, R186, R12 ;  /* 0x000000bab40c723c */ /* 0x000fe2000000180c */
[----:B------:R-:W4:Y:S04]  /*5fe0*/  LDSM.16.M88.4 R184, [R223+0xb800] ;  /* 0x00b80000dfb8783b */ /* 0x000f280000000200 */
[----:B------:R-:W-:Y:S03]  /*5ff0*/  LDSM.16.M88.4 R180, [R216+0x2800] ;  /* 0x00280000d8b4783b */ /* 0x000fe60000000200 */
[C---:B--2---:R-:W-:Y:S08]  /*6000*/  HMMA.16816.F32 R172, R8.reuse, R4, R172 ;  /* 0x0000000408ac723c */ /* 0x044ff000000018ac */
[C---:B------:R-:W-:Y:S01]  /*6010*/  HMMA.16816.F32 R168, R8.reuse, R6, R168 ;  /* 0x0000000608a8723c */ /* 0x040fe200000018a8 */
[----:B------:R-:W2:Y:S07]  /*6020*/  LDSM.16.M88.4 R4, [R216+0x2000] ;  /* 0x00200000d804783b */ /* 0x000eae0000000200 */
[C---:B---3--:R-:W-:Y:S08]  /*6030*/  HMMA.16816.F32 R32, R8.reuse, R176, R32 ;  /* 0x000000b00820723c */ /* 0x048ff00000001820 */
[C---:B------:R-:W-:Y:S01]  /*6040*/  HMMA.16816.F32 R28, R8.reuse, R178, R28 ;  /* 0x000000b2081c723c */ /* 0x040fe2000000181c */
[----:B------:R-:W3:Y:S07]  /*6050*/  LDSM.16.M88.4 R176, [R216+0x3000] ;  /* 0x00300000d8b0783b */ /* 0x000eee0000000200 */
[C---:B-1----:R-:W-:Y:S08]  /*6060*/  HMMA.16816.F32 R24, R8.reuse, R192, R24 ;  /* 0x000000c00818723c */ /* 0x042ff00000001818 */
[C---:B------:R-:W-:Y:S01]  /*6070*/  HMMA.16816.F32 R20, R8.reuse, R194, R20 ;  /* 0x000000c20814723c */ /* 0x040fe20000001814 */
[----:B------:R-:W1:Y:S07]  /*6080*/  LDSM.16.M88.4 R192, [R216+0x3800] ;  /* 0x00380000d8c0783b */ /* 0x000e6e0000000200 */
[C---:B----4-:R-:W-:Y:S08]  /*6090*/  HMMA.16816.F32 R16, R8.reuse, R184, R16 ;  /* 0x000000b80810723c */ /* 0x050ff00000001810 */
[----:B------:R-:W-:Y:S01]  /*60a0*/  HMMA.16816.F32 R12, R8, R186, R12 ;  /* 0x000000ba080c723c */ /* 0x000fe2000000180c */
[----:B------:R-:W-:Y:S04]  /*60b0*/  LDSM.16.M88.4 R8, [R230+0x4000] ;  /* 0x00400000e608783b */ /* 0x000fe80000000200 */
[----:B------:R-:W-:Y:S03]  /*60c0*/  LDSM.16.M88.4 R184, [R229+0xc000] ;  /* 0x00c00000e5b8783b */ /* 0x000fe60000000200 */
[C---:B--2---:R-:W-:Y:S08]  /*60d0*/  HMMA.16816.F32 R172, R188.reuse, R4, R172 ;  /* 0x00000004bcac723c */ /* 0x044ff000000018ac */
[C---:B------:R-:W-:Y:S01]  /*60e0*/  HMMA.16816.F32 R168, R188.reuse, R6, R168 ;  /* 0x00000006bca8723c */ /* 0x040fe200000018a8 */
[----:B------:R-:W2:Y:S07]  /*60f0*/  LDSM.16.M88.4 R4, [R229+0xc800] ;  /* 0x00c80000e504783b */ /* 0x000eae0000000200 */
[C---:B------:R-:W-:Y:S08]  /*6100*/  HMMA.16816.F32 R32, R188.reuse, R180, R32 ;  /* 0x000000b4bc20723c */ /* 0x040ff00000001820 */
[C---:B------:R-:W-:Y:S01]  /*6110*/  HMMA.16816.F32 R28, R188.reuse, R182, R28 ;  /* 0x000000b6bc1c723c */ /* 0x040fe2000000181c */
[----:B------:R-:W4:Y:S07]  /*6120*/  LDSM.16.M88.4 R180, [R229+0xd000] ;  /* 0x00d00000e5b4783b */ /* 0x000f2e0000000200 */
[C---:B---3--:R-:W-:Y:S08]  /*6130*/  HMMA.16816.F32 R24, R188.reuse, R176, R24 ;  /* 0x000000b0bc18723c */ /* 0x048ff00000001818 */
[C---:B------:R-:W-:Y:S01]  /*6140*/  HMMA.16816.F32 R20, R188.reuse, R178, R20 ;  /* 0x000000b2bc14723c */ /* 0x040fe20000001814 */
[----:B------:R-:W3:Y:S07]  /*6150*/  LDSM.16.M88.4 R176, [R229+0xd800] ;  /* 0x00d80000e5b0783b */ /* 0x000eee0000000200 */
[C---:B-1----:R-:W-:Y:S08]  /*6160*/  HMMA.16816.F32 R16, R188.reuse, R192, R16 ;  /* 0x000000c0bc10723c */ /* 0x042ff00000001810 */
[----:B------:R-:W-:Y:S01]  /*6170*/  HMMA.16816.F32 R12, R188, R194, R12 ;  /* 0x000000c2bc0c723c */ /* 0x000fe2000000180c */
[----:B------:R-:W-:Y:S04]  /*6180*/  LDSM.16.M88.4 R192, [R211] ;  /* 0x00000000d3c0783b */ /* 0x000fe80000000200 */
[----:B------:R-:W-:Y:S03]  /*6190*/  LDSM.16.M88.4 R188, [R210] ;  /* 0x00000000d2bc783b */ /* 0x000fe60000000200 */
[C---:B--2---:R-:W-:Y:S08]  /*61a0*/  HMMA.16816.F32 R32, R8.reuse, R4, R32 ;  /* 0x000000040820723c */ /* 0x044ff00000001820 */
[C---:B------:R-:W-:Y:S01]  /*61b0*/  HMMA.16816.F32 R28, R8.reuse, R6, R28 ;  /* 0x00000006081c723c */ /* 0x040fe2000000181c */
[----:B------:R-:W1:Y:S07]  /*61c0*/  LDSM.16.M88.4 R4, [R228+0x4000] ;  /* 0x00400000e404783b */ /* 0x000e6e0000000200 */
[C---:B------:R-:W-:Y:S08]  /*61d0*/  HMMA.16816.F32 R172, R8.reuse, R184, R172 ;  /* 0x000000b808ac723c */ /* 0x040ff000000018ac */
[C---:B------:R-:W-:Y:S01]  /*61e0*/  HMMA.16816.F32 R168, R8.reuse, R186, R168 ;  /* 0x000000ba08a8723c */ /* 0x040fe200000018a8 */
[----:B------:R-:W2:Y:S07]  /*61f0*/  LDSM.16.M88.4 R184, [R209] ;  /* 0x00000000d1b8783b */ /* 0x000eae0000000200 */
[C---:B----4-:R-:W-:Y:S08]  /*6200*/  HMMA.16816.F32 R24, R8.reuse, R180, R24 ;  /* 0x000000b40818723c */ /* 0x050ff00000001818 */
[C---:B------:R-:W-:Y:S01]  /*6210*/  HMMA.16816.F32 R20, R8.reuse, R182, R20 ;  /* 0x000000b60814723c */ /* 0x040fe20000001814 */
[----:B------:R-:W4:Y:S07]  /*6220*/  LDSM.16.M88.4 R180, [R208] ;  /* 0x00000000d0b4783b */ /* 0x000f2e0000000200 */
[C---:B---3--:R-:W-:Y:S08]  /*6230*/  HMMA.16816.F32 R16, R8.reuse, R176, R16 ;  /* 0x000000b00810723c */ /* 0x048ff00000001810 */
[----:B------:R-:W-:Y:S01]  /*6240*/  HMMA.16816.F32 R12, R8, R178, R12 ;  /* 0x000000b2080c723c */ /* 0x000fe2000000180c */
[----:B------:R-:W-:Y:S04]  /*6250*/  LDSM.16.M88.4 R176, [R226+0x4000] ;  /* 0x00400000e2b0783b */ /* 0x000fe80000000200 */
[----:B------:R-:W3:Y:S03]  /*6260*/  LDSM.16.M88.4 R8, [R223+0xc000] ;  /* 0x00c00000df08783b */ /* 0x000ee60000000200 */
[C---:B-1----:R-:W-:Y:S08]  /*6270*/  HMMA.16816.F32 R172, R4.reuse, R192, R172 ;  /* 0x000000c004ac723c */ /* 0x042ff000000018ac */
[C---:B------:R-:W-:Y:S01]  /*6280*/  HMMA.16816.F32 R168, R4.reuse, R194, R168 ;  /* 0x000000c204a8723c */ /* 0x040fe200000018a8 */
[----:B------:R-:W1:Y:S07]  /*6290*/  LDSM.16.M88.4 R192, [R223+0xc800] ;  /* 0x00c80000dfc0783b */ /* 0x000e6e0000000200 */
[C---:B------:R-:W-:Y:S08]  /*62a0*/  HMMA.16816.F32 R32, R4.reuse, R188, R32 ;  /* 0x000000bc0420723c */ /* 0x040ff00000001820 */
[C---:B------:R-:W-:Y:S01]  /*62b0*/  HMMA.16816.F32 R28, R4.reuse, R190, R28 ;  /* 0x000000be041c723c */ /* 0x040fe2000000181c */
[----:B------:R-:W5:Y:S07]  /*62c0*/  LDSM.16.M88.4 R188, [R223+0xd000] ;  /* 0x00d00000dfbc783b */ /* 0x000f6e0000000200 */
[C---:B--2---:R-:W-:Y:S08]  /*62d0*/  HMMA.16816.F32 R24, R4.reuse, R184, R24 ;  /* 0x000000b80418723c */ /* 0x044ff00000001818 */
[C---:B------:R-:W-:Y:S01]  /*62e0*/  HMMA.16816.F32 R20, R4.reuse, R186, R20 ;  /* 0x000000ba0414723c */ /* 0x040fe20000001814 */
[----:B------:R-:W2:Y:S07]  /*62f0*/  LDSM.16.M88.4 R184, [R223+0xd800] ;  /* 0x00d80000dfb8783b */ /* 0x000eae0000000200 */
[C---:B----4-:R-:W-:Y:S08]  /*6300*/  HMMA.16816.F32 R16, R4.reuse, R180, R16 ;  /* 0x000000b40410723c */ /* 0x050ff00000001810 */
[----:B------:R-:W-:Y:S01]  /*6310*/  HMMA.16816.F32 R12, R4, R182, R12 ;  /* 0x000000b6040c723c */ /* 0x000fe2000000180c */
[----:B------:R-:W-:Y:S04]  /*6320*/  LDSM.16.M88.4 R180, [R225+0x4000] ;  /* 0x00400000e1b4783b */ /* 0x000fe80000000200 */
[----:B------:R-:W4:Y:S03]  /*6330*/  LDSM.16.M88.4 R4, [R216+0x4000] ;  /* 0x00400000d804783b */ /* 0x000f260000000200 */
        /* <DEDUP_REMOVED lines=9> */
[C---:B--2---:R-:W-:Y:S08]  /*63d0*/  HMMA.16816.F32 R16, R176.reuse, R184, R16 ;  /* 0x000000b8b010723c */ /* 0x044ff00000001810 */
[----:B------:R-:W-:Y:S01]  /*63e0*/  HMMA.16816.F32 R12, R176, R186, R12 ;  /* 0x000000bab00c723c */ /* 0x000fe2000000180c */
[----:B------:R-:W2:Y:S04]  /*63f0*/  LDSM.16.M88.4 R184, [R216+0x5800] ;  /* 0x00580000d8b8783b */ /* 0x000ea80000000200 */
[----:B------:R-:W-:Y:S03]  /*6400*/  LDSM.16.M88.4 R176, [R229+0xe800] ;  /* 0x00e80000e5b0783b */ /* 0x000fe60000000200 */
[C---:B----4-:R-:W-:Y:S08]  /*6410*/  HMMA.16816.F32 R172, R180.reuse, R4, R172 ;  /* 0x00000004b4ac723c */ /* 0x050ff000000018ac */
[C---:B------:R-:W-:Y:S01]  /*6420*/  HMMA.16816.F32 R168, R180.reuse, R6, R168 ;  /* 0x00000006b4a8723c */ /* 0x040fe200000018a8 */
[----:B------:R-:W4:Y:S07]  /*6430*/  LDSM.16.M88.4 R4, [R229+0xe000] ;  /* 0x00e00000e504783b */ /* 0x000f2e0000000200 */
[C---:B---3--:R-:W-:Y:S08]  /*6440*/  HMMA.16816.F32 R32, R180.reuse, R8, R32 ;  /* 0x00000008b420723c */ /* 0x048ff00000001820 */
[C---:B------:R-:W-:Y:S01]  /*6450*/  HMMA.16816.F32 R28, R180.reuse, R10, R28 ;  /* 0x0000000ab41c723c */ /* 0x040fe2000000181c */
[----:B------:R-:W3:Y:S07]  /*6460*/  LDSM.16.M88.4 R8, [R229+0xf000] ;  /* 0x00f00000e508783b */ /* 0x000eee0000000200 */
[C---:B-1----:R-:W-:Y:S08]  /*6470*/  HMMA.16816.F32 R24, R180.reuse, R192, R24 ;  /* 0x000000c0b418723c */ /* 0x042ff00000001818 */
[C---:B------:R-:W-:Y:S01]  /*6480*/  HMMA.16816.F32 R20, R180.reuse, R194, R20 ;  /* 0x000000c2b414723c */ /* 0x040fe20000001814 */
[----:B------:R-:W1:Y:S07]  /*6490*/  LDSM.16.M88.4 R192, [R229+0xf800] ;  /* 0x00f80000e5c0783b */ /* 0x000e6e0000000200 */
[C---:B--2---:R-:W-:Y:S08]  /*64a0*/  HMMA.16816.F32 R16, R180.reuse, R184, R16 ;  /* 0x000000b8b410723c */ /* 0x044ff00000001810 */
[----:B------:R-:W-:Y:S01]  /*64b0*/  HMMA.16816.F32 R12, R180, R186, R12 ;  /* 0x000000bab40c723c */ /* 0x000fe2000000180c */
[----:B------:R-:W-:Y:S04]  /*64c0*/  LDSM.16.M88.4 R180, [R206] ;  /* 0x00000000ceb4783b */ /* 0x000fe80000000200 */
[----:B------:R-:W-:Y:S03]  /*64d0*/  LDSM.16.M88.4 R184, [R207] ;  /* 0x00000000cfb8783b */ /* 0x000fe60000000200 */
[C---:B----4-:R-:W-:Y:S08]  /*64e0*/  HMMA.16816.F32 R172, R188.reuse, R4, R172 ;  /* 0x00000004bcac723c */ /* 0x050ff000000018ac */
[C---:B------:R-:W-:Y:S01]  /*64f0*/  HMMA.16816.F32 R168, R188.reuse, R6, R168 ;  /* 0x00000006bca8723c */ /* 0x040fe200000018a8 */
[----:B------:R-:W2:Y:S07]  /*6500*/  LDSM.16.M88.4 R4, [R228+0x6000] ;  /* 0x00600000e404783b */ /* 0x000eae0000000200 */
[C---:B------:R-:W-:Y:S08]  /*6510*/  HMMA.16816.F32 R32, R188.reuse, R176, R32 ;  /* 0x000000b0bc20723c */ /* 0x040ff00000001820 */
[C---:B------:R-:W-:Y:S01]  /*6520*/  HMMA.16816.F32 R28, R188.reuse, R178, R28 ;  /* 0x000000b2bc1c723c */ /* 0x040fe2000000181c */
[----:B------:R-:W4:Y:S07]  /*6530*/  LDSM.16.M88.4 R176, [R205] ;  /* 0x00000000cdb0783b */ /* 0x000f2e0000000200 */
[C---:B---3--:R-:W-:Y:S08]  /*6540*/  HMMA.16816.F32 R24, R188.reuse, R8, R24 ;  /* 0x00000008bc18723c */ /* 0x048ff00000001818 */
[C---:B------:R-:W-:Y:S01]  /*6550*/  HMMA.16816.F32 R20, R188.reuse, R10, R20 ;  /* 0x0000000abc14723c */ /* 0x040fe20000001814 */
[----:B------:R-:W3:Y:S07]  /*6560*/  LDSM.16.M88.4 R8, [R204] ;  /* 0x00000000cc08783b */ /* 0x000eee0000000200 */
[C---:B-1----:R-:W-:Y:S08]  /*6570*/  HMMA.16816.F32 R16, R188.reuse, R192, R16 ;  /* 0x000000c0bc10723c */ /* 0x042ff00000001810 */
[----:B------:R-:W-:Y:S01]  /*6580*/  HMMA.16816.F32 R12, R188, R194, R12 ;  /* 0x000000c2bc0c723c */ /* 0x000fe2000000180c */
[----:B------:R-:W-:Y:S04]  /*6590*/  LDSM.16.M88.4 R192, [R226+0x6000] ;  /* 0x00600000e2c0783b */ /* 0x000fe80000000200 */
[----:B------:R-:W1:Y:S03]  /*65a0*/  LDSM.16.M88.4 R188, [R223+0xe000] ;  /* 0x00e00000dfbc783b */ /* 0x000e660000000200 */
[C---:B--2---:R-:W-:Y:S08]  /*65b0*/  HMMA.16816.F32 R32, R4.reuse, R180, R32 ;  /* 0x000000b40420723c */ /* 0x044ff00000001820 */
[C---:B------:R-:W-:Y:S01]  /*65c0*/  HMMA.16816.F32 R28, R4.reuse, R182, R28 ;  /* 0x000000b6041c723c */ /* 0x040fe2000000181c */
[----:B------:R-:W2:Y:S07]  /*65d0*/  LDSM.16.M88.4 R180, [R223+0xf000] ;  /* 0x00f00000dfb4783b */ /* 0x000eae0000000200 */
[C---:B------:R-:W-:Y:S08]  /*65e0*/  HMMA.16816.F32 R172, R4.reuse, R184, R172 ;  /* 0x000000b804ac723c */ /* 0x040ff000000018ac */
[C---:B------:R-:W-:Y:S01]  /*65f0*/  HMMA.16816.F32 R168, R4.reuse, R186, R168 ;  /* 0x000000ba04a8723c */ /* 0x040fe200000018a8 */
[----:B------:R-:W5:Y:S07]  /*6600*/  LDSM.16.M88.4 R184, [R223+0xe800] ;  /* 0x00e80000dfb8783b */ /* 0x000f6e0000000200 */
[C---:B----4-:R-:W-:Y:S08]  /*6610*/  HMMA.16816.F32 R24, R4.reuse, R176, R24 ;  /* 0x000000b00418723c */ /* 0x050ff00000001818 */
[C---:B------:R-:W-:Y:S01]  /*6620*/  HMMA.16816.F32 R20, R4.reuse, R178, R20 ;  /* 0x000000b20414723c */ /* 0x040fe20000001814 */
[----:B------:R-:W-:Y:S07]  /*6630*/  LDSM.16.M88.4 R176, [R223+0xf800] ;  /* 0x00f80000dfb0783b */ /* 0x000fee0000000200 */
[C---:B---3--:R-:W-:Y:S08]  /*6640*/  HMMA.16816.F32 R16, R4.reuse, R8, R16 ;  /* 0x000000080410723c */ /* 0x048ff00000001810 */
[----:B------:R-:W-:Y:S01]  /*6650*/  HMMA.16816.F32 R12, R4, R10, R12 ;  /* 0x0000000a040c723c */ /* 0x000fe2000000180c */
[----:B------:R-:W-:Y:S04]  /*6660*/  LDSM.16.M88.4 R8, [R225+0x6000] ;  /* 0x00600000e108783b */ /* 0x000fe80000000200 */
[----:B------:R-:W3:Y:S03]  /*6670*/  LDSM.16.M88.4 R4, [R216+0x6000] ;  /* 0x00600000d804783b */ /* 0x000ee60000000200 */
[C---:B-1----:R-:W-:Y:S08]  /*6680*/  HMMA.16816.F32 R172, R192.reuse, R188, R172 ;  /* 0x000000bcc0ac723c */ /* 0x042ff000000018ac */
[C---:B------:R-:W-:Y:S08]  /*6690*/  HMMA.16816.F32 R168, R192.reuse, R190, R168 ;  /* 0x000000bec0a8723c */ /* 0x040ff000000018a8 */
[C---:B--2---:R-:W-:Y:S08]  /*66a0*/  HMMA.16816.F32 R24, R192.reuse, R180, R24 ;  /* 0x000000b4c018723c */ /* 0x044ff00000001818 */
[C---:B------:R-:W-:Y:S01]  /*66b0*/  HMMA.16816.F32 R20, R192.reuse, R182, R20 ;  /* 0x000000b6c014723c */ /* 0x040fe20000001814 */
[----:B------:R-:W1:Y:S07]  /*66c0*/  LDSM.16.M88.4 R180, [R216+0x6800] ;  /* 0x00680000d8b4783b */ /* 0x000e6e0000000200 */
[----:B-----5:R-:W-:Y:S08]  /*66d0*/  HMMA.16816.F32 R28, R192, R186, R28 ;  /* 0x000000bac01c723c */ /* 0x020ff0000000181c */
[C---:B---3--:R-:W-:Y:S08]  /*66e0*/  HMMA.16816.F32 R172, R8.reuse, R4, R172 ;  /* 0x0000000408ac723c */ /* 0x048ff000000018ac */
[----:B------:R-:W-:Y:S01]  /*66f0*/  HMMA.16816.F32 R168, R8, R6, R168 ;  /* 0x0000000608a8723c */ /* 0x000fe200000018a8 */
[----:B------:R-:W2:Y:S07]  /*6700*/  LDSM.16.M88.4 R4, [R216+0x7000] ;  /* 0x00700000d804783b */ /* 0x000eae0000000200 */
[C---:B------:R-:W-:Y:S07]  /*6710*/  HMMA.16816.F32 R16, R192.reuse, R176, R16 ;  /* 0x000000b0c010723c */ /* 0x040fee0000001810 */
[----:B------:R-:W-:Y:S01]  /*6720*/  IADD3 R176, R0, 0x8, RZ ;  /* 0x0000000800b07810 */ /* 0x000fe20007ffe0ff */
[----:B------:R-:W-:Y:S01]  /*6730*/  HMMA.16816.F32 R32, R192, R184, R32 ;  /* 0x000000b8c020723c */ /* 0x000fe20000001820 */
[----:B------:R-:W-:-:S02]  /*6740*/  FSEL R165, R172, -INF , !P0 ;  /* 0xff800000aca57808 */ /* 0x000fc40004000000 */
[C---:B------:R-:W-:Y:S02]  /*6750*/  ISETP.GE.AND P1, PT, R176.reuse, R238, PT ;  /* 0x000000eeb000720c */ /* 0x040fe40003f26270 */
[-C--:B------:R-:W-:Y:S02]  /*6760*/  ISETP.GE.AND P4, PT, R176, R236.reuse, PT ;  /* 0x000000ecb000720c */ /* 0x080fe40003f86270 */
[----:B------:R-:W-:Y:S01]  /*6770*/  ISETP.GE.AND P0, PT, R2, R236, PT ;  /* 0x000000ec0200720c */ /* 0x000fe20003f06270 */
[----:B------:R-:W-:Y:S01]  /*6780*/  HMMA.16816.F32 R12, R192, R178, R12 ;  /* 0x000000b2c00c723c */ /* 0x000fe2000000180c */
[C---:B------:R-:W-:Y:S02]  /*6790*/  ISETP.LT.OR P1, PT, R176.reuse, R239, P1 ;  /* 0x000000efb000720c */ /* 0x040fe40000f21670 */
[-C--:B------:R-:W-:Y:S02]  /*67a0*/  ISETP.LT.OR P4, PT, R176, R237.reuse, P4 ;  /* 0x000000edb000720c */ /* 0x080fe40002781670 */
[----:B------:R-:W-:-:S02]  /*67b0*/  ISETP.LT.OR P0, PT, R2, R237, P0 ;  /* 0x000000ed0200720c */ /* 0x000fc40000701670 */
[----:B------:R-:W-:Y:S01]  /*67c0*/  FSEL R195, R168, -INF , !P1 ;  /* 0xff800000a8c37808 */ /* 0x000fe20004800000 */
[C---:B-1----:R-:W-:Y:S01]  /*67d0*/  HMMA.16816.F32 R28, R8.reuse, R182, R28 ;  /* 0x000000b6081c723c */ /* 0x042fe2000000181c */
[----:B------:R-:W-:Y:S02]  /*67e0*/  FSEL R196, R170, -INF , !P4 ;  /* 0xff800000aac47808 */ /* 0x000fe40006000000 */
[----:B------:R-:W-:Y:S02]  /*67f0*/  FSEL R197, R169, -INF , !P5 ;  /* 0xff800000a9c57808 */ /* 0x000fe40006800000 */
[C---:B------:R-:W-:Y:S02]  /*6800*/  IADD3 R172, R0.reuse, 0x11, RZ ;  /* 0x0000001100ac7810 */ /* 0x040fe40007ffe0ff */
[----:B------:R-:W-:Y:S01]  /*6810*/  FSEL R182, R171, -INF , !P0 ;  /* 0xff800000abb67808 */ /* 0x000fe20004000000 */
[----:B------:R-:W-:Y:S01]  /*6820*/  HMMA.16816.F32 R32, R8, R180, R32 ;  /* 0x000000b40820723c */ /* 0x000fe20000001820 */
[----:B------:R-:W1:Y:S01]  /*6830*/  LDSM.16.M88.4 R168, [R216+0x7800] ;  /* 0x00780000d8a8783b */ /* 0x000e620000000200 */
[----:B------:R-:W-:Y:S01]  /*6840*/  IADD3 R176, R0, 0x10, RZ ;  /* 0x0000001000b07810 */ /* 0x000fe20007ffe0ff */
[----:B------:R-:W-:-:S04]  /*6850*/  DEPBAR.LE SB0, 0x0 ;  /* 0x000080000000791a */ /* 0x000fc80000000000 */
[----:B------:R-:W-:Y:S01]  /*6860*/  FSEL R173, R173, -INF , !P6 ;  /* 0xff800000adad7808 */ /* 0x000fe20007000000 */
[C---:B--2---:R-:W-:Y:S01]  /*6870*/  HMMA.16816.F32 R24, R8.reuse, R4, R24 ;  /* 0x000000040818723c */ /* 0x044fe20000001818 */
[C---:B------:R-:W-:Y:S02]  /*6880*/  ISETP.GE.AND P6, PT, R172.reuse, R238, PT ;  /* 0x000000eeac00720c */ /* 0x040fe40003fc6270 */
[----:B------:R-:W-:Y:S02]  /*6890*/  ISETP.GE.AND P1, PT, R172, R236, PT ;  /* 0x000000ecac00720c */ /* 0x000fe40003f26270 */
[----:B------:R-:W-:Y:S02]  /*68a0*/  FSEL R2, R174, -INF , !P3 ;  /* 0xff800000ae027808 */ /* 0x000fe40005800000 */
[----:B------:R-:W-:Y:S01]  /*68b0*/  FSEL R180, R175, -INF , !P2 ;  /* 0xff800000afb47808 */ /* 0x000fe20005000000 */
[----:B------:R-:W-:Y:S01]  /*68c0*/  HMMA.16816.F32 R20, R8, R6, R20 ;  /* 0x000000060814723c */ /* 0x000fe20000001814 */
[----:B------:R-:W-:-:S02]  /*68d0*/  ISETP.GE.AND P3, PT, R176, R238, PT ;  /* 0x000000eeb000720c */ /* 0x000fc40003f66270 */
[----:B------:R-:W-:Y:S02]  /*68e0*/  ISETP.GE.AND P2, PT, R176, R236, PT ;  /* 0x000000ecb000720c */ /* 0x000fe40003f46270 */
[C---:B------:R-:W-:Y:S02]  /*68f0*/  ISETP.LT.OR P6, PT, R172.reuse, R239, P6 ;  /* 0x000000efac00720c */ /* 0x040fe400037c1670 */
[----:B------:R-:W-:Y:S02]  /*6900*/  ISETP.LT.OR P1, PT, R172, R237, P1 ;  /* 0x000000edac00720c */ /* 0x000fe40000f21670 */
[----:B------:R-:W-:Y:S02]  /*6910*/  IADD3 R172, R0, 0x18, RZ ;  /* 0x0000001800ac7810 */ /* 0x000fe40007ffe0ff */
[C---:B------:R-:W-:Y:S02]  /*6920*/  ISETP.LT.OR P3, PT, R176.reuse, R239, P3 ;  /* 0x000000efb000720c */ /* 0x040fe40001f61670 */
[----:B------:R-:W-:-:S02]  /*6930*/  ISETP.LT.OR P2, PT, R176, R237, P2 ;  /* 0x000000edb000720c */ /* 0x000fc40001741670 */
[C---:B------:R-:W-:Y:S02]  /*6940*/  IADD3 R174, R0.reuse, 0x19, RZ ;  /* 0x0000001900ae7810 */ /* 0x040fe40007ffe0ff */
[----:B------:R-:W-:Y:S02]  /*6950*/  IADD3 R5, R0, 0x20, RZ ;  /* 0x0000002000057810 */ /* 0x000fe40007ffe0ff */
[----:B------:R-:W-:Y:S02]  /*6960*/  ISETP.GE.AND P0, PT, R172, R238, PT ;  /* 0x000000eeac00720c */ /* 0x000fe40003f06270 */
[----:B------:R-:W-:Y:S02]  /*6970*/  FSEL R189, R32, -INF , !P3 ;  /* 0xff80000020bd7808 */ /* 0x000fe40005800000 */
[----:B------:R-:W-:Y:S02]  /*6980*/  FSEL R184, R34, -INF , !P2 ;  /* 0xff80000022b87808 */ /* 0x000fe40005000000 */
[----:B------:R-:W-:Y:S01]  /*6990*/  FSEL R194, R35, -INF , !P1 ;  /* 0xff80000023c27808 */ /* 0x000fe20004800000 */
[----:B-1----:R-:W-:Y:S01]  /*69a0*/  HMMA.16816.F32 R16, R8, R168, R16 ;  /* 0x000000a80810723c */ /* 0x002fe20000001810 */
[----:B------:R-:W-:-:S02]  /*69b0*/  ISETP.GE.AND P4, PT, R172, R236, PT ;  /* 0x000000ecac00720c */ /* 0x000fc40003f86270 */
[----:B------:R-:W-:Y:S02]  /*69c0*/  ISETP.GE.AND P3, PT, R174, R236, PT ;  /* 0x000000ecae00720c */ /* 0x000fe40003f66270 */
[C---:B------:R-:W-:Y:S02]  /*69d0*/  ISETP.GE.AND P2, PT, R5.reuse, R238, PT ;  /* 0x000000ee0500720c */ /* 0x040fe40003f46270 */
[----:B------:R-:W-:Y:S01]  /*69e0*/  ISETP.GE.AND P1, PT, R5, R236, PT ;  /* 0x000000ec0500720c */ /* 0x000fe20003f26270 */
[----:B------:R-:W-:Y:S01]  /*69f0*/  HMMA.16816.F32 R12, R8, R170, R12 ;  /* 0x000000aa080c723c */ /* 0x000fe2000000180c */
[----:B------:R-:W-:Y:S02]  /*6a00*/  ISETP.LT.OR P0, PT, R172, R239, P0 ;  /* 0x000000efac00720c */ /* 0x000fe40000701670 */
[----:B------:R-:W-:Y:S01]  /*6a10*/  IADD3 R4, R0, 0x21, RZ ;  /* 0x0000002100047810 */ /* 0x000fe20007ffe0ff */
[----:B------:R-:W-:Y:S01]  /*6a20*/  BAR.SYNC.DEFER_BLOCKING 0x0 ;  /* 0x0000000000007b1d */ /* 0x000fe20000010000 */
[----:B------:R-:W-:-:S02]  /*6a30*/  ISETP.LT.OR P4, PT, R172, R237, P4 ;  /* 0x000000edac00720c */ /* 0x000fc40002781670 */
[----:B------:R-:W-:Y:S02]  /*6a40*/  ISETP.LT.OR P3, PT, R174, R237, P3 ;  /* 0x000000edae00720c */ /* 0x000fe40001f61670 */
[C---:B------:R-:W-:Y:S02]  /*6a50*/  ISETP.LT.OR P2, PT, R5.reuse, R239, P2 ;  /* 0x000000ef0500720c */ /* 0x040fe40001741670 */
[----:B------:R-:W-:Y:S02]  /*6a60*/  ISETP.LT.OR P1, PT, R5, R237, P1 ;  /* 0x000000ed0500720c */ /* 0x000fe40000f21670 */
[----:B------:R-:W-:Y:S02]  /*6a70*/  FSEL R183, R33, -INF , !P6 ;  /* 0xff80000021b77808 */ /* 0x000fe40007000000 */
[----:B------:R-:W-:Y:S02]  /*6a80*/  FSEL R187, R28, -INF , !P0 ;  /* 0xff8000001cbb7808 */ /* 0x000fe40004000000 */
[----:B------:R-:W-:-:S02]  /*6a90*/  IADD3 R5, R0, 0x28, RZ ;  /* 0x0000002800057810 */ /* 0x000fc40007ffe0ff */
[-C--:B------:R-:W-:Y:S02]  /*6aa0*/  ISETP.GE.AND P5, PT, R174, R238.reuse, PT ;  /* 0x000000eeae00720c */ /* 0x080fe40003fa6270 */
[C---:B------:R-:W-:Y:S02]  /*6ab0*/  ISETP.GE.AND P6, PT, R4.reuse, R238, PT ;  /* 0x000000ee0400720c */ /* 0x040fe40003fc6270 */
[----:B------:R-:W-:Y:S02]  /*6ac0*/  ISETP.GE.AND P0, PT, R4, R236, PT ;  /* 0x000000ec0400720c */ /* 0x000fe40003f06270 */
[----:B------:R-:W-:Y:S02]  /*6ad0*/  FSEL R186, R30, -INF , !P4 ;  /* 0xff8000001eba7808 */ /* 0x000fe40006000000 */
[----:B------:R-:W-:Y:S02]  /*6ae0*/  FSEL R192, R31, -INF , !P3 ;  /* 0xff8000001fc07808 */ /* 0x000fe40005800000 */
[----:B------:R-:W-:-:S02]  /*6af0*/  ISETP.GE.AND P3, PT, R5, R238, PT ;  /* 0x000000ee0500720c */ /* 0x000fc40003f66270 */
[C---:B------:R-:W-:Y:S02]  /*6b00*/  ISETP.GE.AND P4, PT, R5.reuse, R236, PT ;  /* 0x000000ec0500720c */ /* 0x040fe40003f86270 */
[-C--:B------:R-:W-:Y:S02]  /*6b10*/  ISETP.LT.OR P5, PT, R174, R239.reuse, P5 ;  /* 0x000000efae00720c */ /* 0x080fe40002fa1670 */
[C---:B------:R-:W-:Y:S02]  /*6b20*/  ISETP.LT.OR P6, PT, R4.reuse, R239, P6 ;  /* 0x000000ef0400720c */ /* 0x040fe400037c1670 */
[----:B------:R-:W-:Y:S02]  /*6b30*/  ISETP.LT.OR P0, PT, R4, R237, P0 ;  /* 0x000000ed0400720c */ /* 0x000fe40000701670 */
[----:B------:R-:W-:Y:S02]  /*6b40*/  IADD3 R4, R0, 0x29, RZ ;  /* 0x0000002900047810 */ /* 0x000fe40007ffe0ff */
[----:B------:R-:W-:-:S02]  /*6b50*/  ISETP.LT.OR P3, PT, R5, R239, P3 ;  /* 0x000000ef0500720c */ /* 0x000fc40001f61670 */
[----:B------:R-:W-:Y:S02]  /*6b60*/  ISETP.LT.OR P4, PT, R5, R237, P4 ;  /* 0x000000ed0500720c */ /* 0x000fe40002781670 */
[----:B------:R-:W-:Y:S02]  /*6b70*/  FSEL R185, R29, -INF , !P5 ;  /* 0xff8000001db97808 */ /* 0x000fe40006800000 */
[----:B------:R-:W-:Y:S02]  /*6b80*/  FSEL R31, R24, -INF , !P2 ;  /* 0xff800000181f7808 */ /* 0x000fe40005000000 */
[----:B------:R-:W-:Y:S02]  /*6b90*/  IADD3 R5, R0, 0x30, RZ ;  /* 0x0000003000057810 */ /* 0x000fe40007ffe0ff */
[C---:B------:R-:W-:Y:S02]  /*6ba0*/  ISETP.GE.AND P5, PT, R4.reuse, R238, PT ;  /* 0x000000ee0400720c */ /* 0x040fe40003fa6270 */
[----:B------:R-:W-:-:S02]  /*6bb0*/  ISETP.GE.AND P2, PT, R4, R236, PT ;  /* 0x000000ec0400720c */ /* 0x000fc40003f46270 */
[----:B------:R-:W-:Y:S02]  /*6bc0*/  FSEL R28, R27, -INF , !P0 ;  /* 0xff8000001b1c7808 */ /* 0x000fe40004000000 */
[C---:B------:R-:W-:Y:S02]  /*6bd0*/  ISETP.GE.AND P0, PT, R5.reuse, R236, PT ;  /* 0x000000ec0500720c */ /* 0x040fe40003f06270 */
[C---:B------:R-:W-:Y:S02]  /*6be0*/  ISETP.LT.OR P5, PT, R4.reuse, R239, P5 ;  /* 0x000000ef0400720c */ /* 0x040fe40002fa1670 */
[-C--:B------:R-:W-:Y:S02]  /*6bf0*/  ISETP.LT.OR P2, PT, R4, R237.reuse, P2 ;  /* 0x000000ed0400720c */ /* 0x080fe40001741670 */
[----:B------:R-:W-:Y:S02]  /*6c00*/  IADD3 R4, R0, 0x31, RZ ;  /* 0x0000003100047810 */ /* 0x000fe40007ffe0ff */
[----:B------:R-:W-:-:S02]  /*6c10*/  ISETP.LT.OR P0, PT, R5, R237, P0 ;  /* 0x000000ed0500720c */ /* 0x000fc40000701670 */
[----:B------:R-:W-:Y:S02]  /*6c20*/  FSEL R191, R25, -INF , !P6 ;  /* 0xff80000019bf7808 */ /* 0x000fe40007000000 */
[----:B------:R-:W-:Y:S02]  /*6c30*/  FSEL R29, R20, -INF , !P3 ;  /* 0xff800000141d7808 */ /* 0x000fe40005800000 */
[----:B------:R-:W-:Y:S02]  /*6c40*/  FSEL R190, R26, -INF , !P1 ;  /* 0xff8000001abe7808 */ /* 0x000fe40004800000 */
[C---:B------:R-:W-:Y:S02]  /*6c50*/  ISETP.GE.AND P6, PT, R4.reuse, R238, PT ;  /* 0x000000ee0400720c */ /* 0x040fe40003fc6270 */
[----:B------:R-:W-:Y:S02]  /*6c60*/  ISETP.GE.AND P3, PT, R4, R236, PT ;  /* 0x000000ec0400720c */ /* 0x000fe40003f66270 */
[----:B------:R-:W-:-:S02]  /*6c70*/  ISETP.GE.AND P1, PT, R5, R238, PT ;  /* 0x000000ee0500720c */ /* 0x000fc40003f26270 */
[----:B------:R-:W-:Y:S02]  /*6c80*/  FSEL R176, R18, -INF , !P0 ;  /* 0xff80000012b07808 */ /* 0x000fe40004000000 */
[----:B------:R-:W-:Y:S02]  /*6c90*/  PLOP3.LUT P0, PT, PT, PT, UP0, 0x80, 0x0 ;  /* 0x000000000000781c */ /* 0x000fe40003f0f008 */
[C---:B------:R-:W-:Y:S02]  /*6ca0*/  ISETP.LT.OR P6, PT, R4.reuse, R239, P6 ;  /* 0x000000ef0400720c */ /* 0x040fe400037c1670 */
[----:B------:R-:W-:Y:S02]  /*6cb0*/  ISETP.LT.OR P3, PT, R4, R237, P3 ;  /* 0x000000ed0400720c */ /* 0x000fe40001f61670 */
[----:B------:R-:W-:Y:S02]  /*6cc0*/  ISETP.LT.OR P1, PT, R5, R239, P1 ;  /* 0x000000ef0500720c */ /* 0x000fe40000f21670 */
[----:B------:R-:W-:-:S02]  /*6cd0*/  IADD3 R4, R0, 0x38, RZ ;  /* 0x0000003800047810 */ /* 0x000fc40007ffe0ff */
[----:B------:R-:W-:Y:S02]  /*6ce0*/  IADD3 R0, R0, 0x39, RZ ;  /* 0x0000003900007810 */ /* 0x000fe40007ffe0ff */
[----:B------:R-:W-:Y:S02]  /*6cf0*/  FSEL R30, R22, -INF , !P4 ;  /* 0xff800000161e7808 */ /* 0x000fe40006000000 */
[----:B------:R-:W-:Y:S02]  /*6d00*/  FSEL R193, R21, -INF , !P5 ;  /* 0xff80000015c17808 */ /* 0x000fe40006800000 */
[----:B------:R-:W-:Y:S02]  /*6d10*/  FSEL R188, R23, -INF , !P2 ;  /* 0xff80000017bc7808 */ /* 0x000fe40005000000 */
[----:B------:R-:W-:Y:S02]  /*6d20*/  FSEL R181, R16, -INF , !P1 ;  /* 0xff80000010b57808 */ /* 0x000fe40004800000 */
[----:B------:R-:W-:-:S02]  /*6d30*/  ISETP.GE.AND P5, PT, R4, R238, PT ;  /* 0x000000ee0400720c */ /* 0x000fc40003fa6270 */
[----:B------:R-:W-:Y:S02]  /*6d40*/  ISETP.GE.AND P2, PT, R4, R236, PT ;  /* 0x000000ec0400720c */ /* 0x000fe40003f46270 */
[C---:B------:R-:W-:Y:S02]  /*6d50*/  ISETP.GE.AND P4, PT, R0.reuse, R238, PT ;  /* 0x000000ee0000720c */ /* 0x040fe40003f86270 */
[----:B------:R-:W-:Y:S02]  /*6d60*/  ISETP.GE.AND P1, PT, R0, R236, PT ;  /* 0x000000ec0000720c */ /* 0x000fe40003f26270 */
[C---:B------:R-:W-:Y:S02]  /*6d70*/  ISETP.LT.OR P5, PT, R4.reuse, R239, P5 ;  /* 0x000000ef0400720c */ /* 0x040fe40002fa1670 */
[----:B------:R-:W-:Y:S02]  /*6d80*/  ISETP.LT.OR P2, PT, R4, R237, P2 ;  /* 0x000000ed0400720c */ /* 0x000fe40001741670 */
[----:B------:R-:W-:-:S02]  /*6d90*/  ISETP.LT.OR P4, PT, R0, R239, P4 ;  /* 0x000000ef0000720c */ /* 0x000fc40002781670 */
[----:B------:R-:W-:Y:S02]  /*6da0*/  ISETP.LT.OR P1, PT, R0, R237, P1 ;  /* 0x000000ed0000720c */ /* 0x000fe40000f21670 */
[----:B------:R-:W-:Y:S02]  /*6db0*/  FSEL R179, R17, -INF , !P6 ;  /* 0xff80000011b37808 */ /* 0x000fe40007000000 */
[----:B------:R-:W-:Y:S02]  /*6dc0*/  FSEL R174, R19, -INF , !P3 ;  /* 0xff80000013ae7808 */ /* 0x000fe40005800000 */
[----:B------:R-:W-:Y:S02]  /*6dd0*/  FSEL R177, R12, -INF , !P5 ;  /* 0xff8000000cb17808 */ /* 0x000fe40006800000 */
[----:B------:R-:W-:Y:S02]  /*6de0*/  FSEL R172, R14, -INF , !P2 ;  /* 0xff8000000eac7808 */ /* 0x000fe40005000000 */
[----:B------:R-:W-:-:S02]  /*6df0*/  FSEL R175, R13, -INF , !P4 ;  /* 0xff8000000daf7808 */ /* 0x000fc40006000000 */
[----:B------:R-:W-:Y:S01]  /*6e00*/  FSEL R170, R15, -INF , !P1 ;  /* 0xff8000000faa7808 */ /* 0x000fe20004800000 */
[----:B------:R-:W-:Y:S05]  /*6e10*/  @!P0 BRA `(.L_x_148) ;  /* 0x000002a000008947 */ /* 0x000fea0003800000 */
[----:B------:R-:W-:Y:S02]  /*6e20*/  UIADD3 UR14, UR8, -0x3, URZ ;  /* 0xfffffffd080e7890 */ /* 0x000fe4000fffe03f */
[----:B------:R-:W-:Y:S02]  /*6e30*/  ULDC.64 UR12, c[0x0][0x198] ;  /* 0x00006600000c7ab9 */ /* 0x000fe40000000a00 */
[----:B------:R-:W-:Y:S02]  /*6e40*/  USHF.R.S32.HI UR8, URZ, 0x1f, UR14 ;  /* 0x0000001f3f087899 */ /* 0x000fe4000801140e */
[----:B------:R-:W-:Y:S02]  /*6e50*/  UIMAD.WIDE.U32 UR20, UR14, UR12, URZ ;  /* 0x0000000c0e1472a5 */ /* 0x000fe4000f8e003f */
[----:B------:R-:W-:Y:S02]  /*6e60*/  UIMAD UR8, UR8, UR12, URZ ;  /* 0x0000000c080872a4 */ /* 0x000fe4000f8e023f */
[----:B------:R-:W-:-:S02]  /*6e70*/  USHF.L.U64.HI UR12, UR6, 0x5, UR7 ;  /* 0x00000005060c7899 */ /* 0x000fc40008010207 */
[----:B------:R-:W-:Y:S01]  /*6e80*/  UIMAD UR8, UR14, UR13, UR8 ;  /* 0x0000000d0e0872a4 */ /* 0x000fe2000f8e0208 */
[----:B------:R-:W-:Y:S02]  /*6e90*/  IMAD.U32 R6, RZ, RZ, UR20 ;  /* 0x00000014ff067e24 */ /* 0x000fe4000f8e00ff */
[----:B------:R-:W-:Y:S01]  /*6ea0*/  IMAD.U32 R7, RZ, RZ, UR21 ;  /* 0x00000015ff077e24 */ /* 0x000fe2000f8e00ff */
[----:B------:R-:W-:Y:S02]  /*6eb0*/  UIADD3 UR8, UR21, UR8, URZ ;  /* 0x0000000815087290 */ /* 0x000fe4000fffe03f */
[----:B------:R-:W-:-:S04]  /*6ec0*/  LEA R0, P0, R6, R234, 0x6 ;  /* 0x000000ea06007211 */ /* 0x000fc800078030ff */
[----:B------:R-:W-:Y:S01]  /*6ed0*/  IMAD.U32 R5, RZ, RZ, UR8 ;  /* 0x00000008ff057e24 */ /* 0x000fe2000f8e00ff */
[----:B------:R-:W-:Y:S01]  /*6ee0*/  USHF.L.U32 UR8, UR6, 0x5, URZ ;  /* 0x0000000506087899 */ /* 0x000fe2000800063f */
[----:B------:R-:W-:-:S03]  /*6ef0*/  LEA R4, P1, R0, c[0x0][0x168], 0x1 ;  /* 0x00005a0000047a11 */ /* 0x000fc600078208ff */
        /* <DEDUP_REMOVED lines=28> */
.L_x_148:
[----:B------:R-:W-:Y:S01]  /*70c0*/  FMNMX.FTZ R0, R164, R165, !PT ;  /* 0x000000a5a4007209 */ /* 0x000fe20007810000 */
[----:B------:R-:W-:Y:S01]  /*70d0*/  LDSM.16.MT88.4 R16, [R224+0x10000] ;  /* 0x01000000e010783b */ /* 0x000fe20000004200 */
[----:B-1----:R-:W-:-:S02]  /*70e0*/  FMNMX.FTZ R5, R3, R2, !PT ;  /* 0x0000000203057209 */ /* 0x002fc40007810000 */
        /* <DEDUP_REMOVED lines=33> */
[----:B------:R-:W-:-:S03]  /*7300*/  FMNMX.FTZ R6, R170, R5, !PT ;  /* 0x00000005aa067209 */ /* 0x000fc60007810000 */
        /* <DEDUP_REMOVED lines=10> */
[--C-:B------:R-:W-:Y:S01]  /*73b0*/  FFMA.FTZ R168, R165, c[0x0][0x23c], -R178.reuse ;  /* 0x00008f00a5a87a23 */ /* 0x100fe200000108b2 */
[----:B--2---:R-:W-:Y:S01]  /*73c0*/  FMNMX.FTZ R165, R5, R0, !PT ;  /* 0x0000000005a57209 */ /* 0x004fe20007810000 */
[--C-:B------:R-:W-:Y:S01]  /*73d0*/  FFMA.FTZ R35, R173, c[0x0][0x23c], -R178.reuse ;  /* 0x00008f00ad237a23 */ /* 0x100fe200000108b2 */
[----:B------:R-:W-:Y:S01]  /*73e0*/  FSEL R5, R169, RZ, P1 ;  /* 0x000000ffa9057208 */ /* 0x000fe20000800000 */
[--C-:B------:R-:W-:Y:S01]  /*73f0*/  FFMA.FTZ R34, R195, c[0x0][0x23c], -R178.reuse ;  /* 0x00008f00c3227a23 */ /* 0x100fe200000108b2 */
[C---:B------:R-:W-:Y:S01]  /*7400*/  FSETP.NEU.FTZ.AND P0, PT, R165.reuse, -INF , PT ;  /* 0xff800000a500780b */ /* 0x040fe20003f1d000 */
[C---:B------:R-:W-:Y:S01]  /*7410*/  FMUL.FTZ R173, R165.reuse, c[0x0][0x23c] ;  /* 0x00008f00a5ad7a20 */ /* 0x040fe20000410000 */
[----:B------:R-:W-:Y:S01]  /*7420*/  MUFU.EX2 R168, R168 ;  /* 0x000000a800a87308 */ /* 0x000fe20000000800 */
[----:B------:R-:W-:Y:S01]  /*7430*/  FADD.FTZ R4, R164, -R5 ;  /* 0x80000005a4047221 */ /* 0x000fe20000010000 */
[----:B------:R-:W-:Y:S01]  /*7440*/  FSEL R6, R165, RZ, P0 ;  /* 0x000000ffa5067208 */ /* 0x000fe20000000000 */
[----:B------:R-:W-:Y:S01]  /*7450*/  FFMA.FTZ R33, R197, c[0x0][0x23c], -R178 ;  /* 0x00008f00c5217a23 */ /* 0x000fe200000108b2 */
[----:B------:R-:W-:Y:S01]  /*7460*/  FSEL R173, R173, RZ, P0 ;  /* 0x000000ffadad7208 */ /* 0x000fe20000000000 */
[----:B------:R-:W-:-:S02]  /*7470*/  FMUL.FTZ R164, R4, c[0x0][0x23c] ;  /* 0x00008f0004a47a20 */ /* 0x000fc40000410000 */
[----:B------:R-:W-:Y:S01]  /*7480*/  FADD.FTZ R6, R3, -R6 ;  /* 0x8000000603067221 */ /* 0x000fe20000010000 */
[----:B------:R-:W1:Y:S01]  /*7490*/  MUFU.EX2 R35, R35 ;  /* 0x0000002300237308 */ /* 0x000e620000000800 */
[--C-:B------:R-:W-:Y:S02]  /*74a0*/  FFMA.FTZ R32, R2, c[0x0][0x23c], -R173.reuse ;  /* 0x00008f0002207a23 */ /* 0x100fe400000108ad */
[--C-:B------:R-:W-:Y:S02]  /*74b0*/  FFMA.FTZ R2, R180, c[0x0][0x23c], -R173.reuse ;  /* 0x00008f00b4027a23 */ /* 0x100fe400000108ad */
[--C-:B------:R-:W-:Y:S02]  /*74c0*/  FFMA.FTZ R0, R196, c[0x0][0x23c], -R173.reuse ;  /* 0x00008f00c4007a23 */ /* 0x100fe400000108ad */
[----:B------:R-:W-:Y:S01]  /*74d0*/  FFMA.FTZ R171, R182, c[0x0][0x23c], -R173 ;  /* 0x00008f00b6ab7a23 */ /* 0x000fe200000108ad */
[----:B------:R-:W-:Y:S01]  /*74e0*/  MUFU.EX2 R34, R34 ;  /* 0x0000002200227308 */ /* 0x000fe20000000800 */
[----:B------:R-:W-:-:S02]  /*74f0*/  FMUL.FTZ R3, R6, c[0x0][0x23c] ;  /* 0x00008f0006037a20 */ /* 0x000fc40000410000 */
[--C-:B------:R-:W-:Y:S02]  /*7500*/  FFMA.FTZ R180, R189, c[0x0][0x23c], -R178.reuse ;  /* 0x00008f00bdb47a23 */ /* 0x100fe400000108b2 */
[--C-:B------:R-:W-:Y:S02]  /*7510*/  FFMA.FTZ R182, R187, c[0x0][0x23c], -R178.reuse ;  /* 0x00008f00bbb67a23 */ /* 0x100fe400000108b2 */
[--C-:B------:R-:W-:Y:S01]  /*7520*/  FFMA.FTZ R183, R183, c[0x0][0x23c], -R178.reuse ;  /* 0x00008f00b7b77a23 */ /* 0x100fe200000108b2 */
[----:B------:R-:W2:Y:S01]  /*7530*/  MUFU.EX2 R33, R33 ;  /* 0x0000002100217308 */ /* 0x000ea20000000800 */
[----:B-1----:R-:W-:Y:S01]  /*7540*/  F2FP.PACK_AB R4, R35, R168 ;  /* 0x000000a82304723e */ /* 0x002fe200000000ff */
[----:B------:R-:W-:Y:S02]  /*7550*/  FFMA.FTZ R185, R185, c[0x0][0x23c], -R178 ;  /* 0x00008f00b9b97a23 */ /* 0x000fe400000108b2 */
[--C-:B------:R-:W-:Y:S02]  /*7560*/  FFMA.FTZ R184, R184, c[0x0][0x23c], -R173.reuse ;  /* 0x00008f00b8b87a23 */ /* 0x100fe400000108ad */
[----:B------:R-:W-:-:S02]  /*7570*/  FFMA.FTZ R187, R194, c[0x0][0x23c], -R173 ;  /* 0x00008f00c2bb7a23 */ /* 0x000fc400000108ad */
[----:B------:R-:W-:Y:S01]  /*7580*/  MUFU.EX2 R32, R32 ;  /* 0x0000002000207308 */ /* 0x000fe20000000800 */
[--C-:B------:R-:W-:Y:S02]  /*7590*/  FFMA.FTZ R186, R186, c[0x0][0x23c], -R173.reuse ;  /* 0x00008f00baba7a23 */ /* 0x100fe400000108ad */
[----:B------:R-:W-:Y:S02]  /*75a0*/  FFMA.FTZ R189, R192, c[0x0][0x23c], -R173 ;  /* 0x00008f00c0bd7a23 */ /* 0x000fe400000108ad */
[--C-:B------:R-:W-:Y:S02]  /*75b0*/  FFMA.FTZ R192, R31, c[0x0][0x23c], -R178.reuse ;  /* 0x00008f001fc07a23 */ /* 0x100fe400000108b2 */
[--C-:B------:R-:W-:Y:S01]  /*75c0*/  FFMA.FTZ R191, R191, c[0x0][0x23c], -R178.reuse ;  /* 0x00008f00bfbf7a23 */ /* 0x100fe200000108b2 */
[----:B------:R-:W1:Y:S01]  /*75d0*/  MUFU.EX2 R2, R2 ;  /* 0x0000000200027308 */ /* 0x000e620000000800 */
[----:B--2---:R-:W-:Y:S01]  /*75e0*/  F2FP.PACK_AB R6, R33, R34 ;  /* 0x000000222106723e */ /* 0x004fe200000000ff */
[----:B------:R-:W-:-:S02]  /*75f0*/  FFMA.FTZ R194, R29, c[0x0][0x23c], -R178 ;  /* 0x00008f001dc27a23 */ /* 0x000fc400000108b2 */
[--C-:B------:R-:W-:Y:S02]  /*7600*/  FFMA.FTZ R193, R193, c[0x0][0x23c], -R178.reuse ;  /* 0x00008f00c1c17a23 */ /* 0x100fe400000108b2 */
[--C-:B------:R-:W-:Y:S02]  /*7610*/  FFMA.FTZ R190, R190, c[0x0][0x23c], -R173.reuse ;  /* 0x00008f00bebe7a23 */ /* 0x100fe400000108ad */
[----:B------:R-:W-:Y:S01]  /*7620*/  MUFU.EX2 R0, R0 ;  /* 0x0000000000007308 */ /* 0x000fe20000000800 */
[--C-:B------:R-:W-:Y:S02]  /*7630*/  FFMA.FTZ R195, R28, c[0x0][0x23c], -R173.reuse ;  /* 0x00008f001cc37a23 */ /* 0x100fe400000108ad */
[--C-:B------:R-:W-:Y:S02]  /*7640*/  FFMA.FTZ R196, R30, c[0x0][0x23c], -R173.reuse ;  /* 0x00008f001ec47a23 */ /* 0x100fe400000108ad */
[----:B------:R-:W-:Y:S01]  /*7650*/  FFMA.FTZ R197, R188, c[0x0][0x23c], -R173 ;  /* 0x00008f00bcc57a23 */ /* 0x000fe200000108ad */
[----:B------:R-:W-:Y:S01]  /*7660*/  LDSM.16.MT88.4 R28, [R220+0x11000] ;  /* 0x01100000dc1c783b */ /* 0x000fe20000004200 */
[--C-:B------:R-:W-:Y:S01]  /*7670*/  FFMA.FTZ R181, R181, c[0x0][0x23c], -R178.reuse ;  /* 0x00008f00b5b57a23 */ /* 0x100fe200000108b2 */
[----:B------:R-:W2:Y:S01]  /*7680*/  MUFU.EX2 R171, R171 ;  /* 0x000000ab00ab7308 */ /* 0x000ea20000000800 */
[----:B-1----:R-:W-:Y:S01]  /*7690*/  F2FP.PACK_AB R5, R2, R32 ;  /* 0x000000200205723e */ /* 0x002fe200000000ff */
[----:B------:R-:W-:-:S02]  /*76a0*/  FFMA.FTZ R188, R179, c[0x0][0x23c], -R178 ;  /* 0x00008f00b3bc7a23 */ /* 0x000fc400000108b2 */
[--C-:B------:R-:W-:Y:S02]  /*76b0*/  FFMA.FTZ R177, R177, c[0x0][0x23c], -R178.reuse ;  /* 0x00008f00b1b17a23 */ /* 0x100fe400000108b2 */
[----:B------:R-:W-:Y:S02]  /*76c0*/  FFMA.FTZ R178, R175, c[0x0][0x23c], -R178 ;  /* 0x00008f00afb27a23 */ /* 0x000fe400000108b2 */
[----:B------:R-:W1:Y:S01]  /*76d0*/  MUFU.EX2 R164, R164 ;  /* 0x000000a400a47308 */ /* 0x000e620000000800 */
[--C-:B------:R-:W-:Y:S02]  /*76e0*/  FFMA.FTZ R175, R176, c[0x0][0x23c], -R173.reuse ;  /* 0x00008f00b0af7a23 */ /* 0x100fe400000108ad */
[--C-:B------:R-:W-:Y:S02]  /*76f0*/  FFMA.FTZ R174, R174, c[0x0][0x23c], -R173.reuse ;  /* 0x00008f00aeae7a23 */ /* 0x100fe400000108ad */
[--C-:B------:R-:W-:Y:S02]  /*7700*/  FFMA.FTZ R172, R172, c[0x0][0x23c], -R173.reuse ;  /* 0x00008f00acac7a23 */ /* 0x100fe400000108ad */
[----:B------:R-:W-:Y:S01]  /*7710*/  FFMA.FTZ R173, R170, c[0x0][0x23c], -R173 ;  /* 0x00008f00aaad7a23 */ /* 0x000fe200000108ad */
[----:B------:R-:W3:Y:S01]  /*7720*/  MUFU.EX2 R3, R3 ;  /* 0x0000000300037308 */ /* 0x000ee20000000800 */
[----:B--2---:R-:W-:Y:S01]  /*7730*/  F2FP.PACK_AB R7, R171, R0 ;  /* 0x00000000ab07723e */ /* 0x004fe200000000ff */
[----:B-1----:R-:W-:-:S06]  /*7740*/  FMUL.FTZ R160, R160, R164 ;  /* 0x000000a4a0a07220 */ /* 0x002fcc0000410000 */
[----:B------:R-:W-:Y:S01]  /*7750*/  MUFU.EX2 R180, R180 ;  /* 0x000000b400b47308 */ /* 0x000fe20000000800 */
[-C--:B------:R-:W-:Y:S02]  /*7760*/  FMUL.FTZ R161, R161, R164.reuse ;  /* 0x000000a4a1a17220 */ /* 0x080fe40000410000 */
[-C--:B------:R-:W-:Y:S02]  /*7770*/  FMUL.FTZ R156, R156, R164.reuse ;  /* 0x000000a49c9c7220 */ /* 0x080fe40000410000 */
[----:B------:R-:W-:Y:S02]  /*7780*/  FMUL.FTZ R157, R157, R164 ;  /* 0x000000a49d9d7220 */ /* 0x000fe40000410000 */
[-C--:B---3--:R-:W-:Y:S01]  /*7790*/  FMUL.FTZ R162, R162, R3.reuse ;  /* 0x00000003a2a27220 */ /* 0x088fe20000410000 */
[----:B------:R-:W1:Y:S01]  /*77a0*/  MUFU.EX2 R183, R183 ;  /* 0x000000b700b77308 */ /* 0x000e620000000800 */
[-C--:B------:R-:W-:Y:S02]  /*77b0*/  FMUL.FTZ R163, R163, R3.reuse ;  /* 0x00000003a3a37220 */ /* 0x080fe40000410000 */
[----:B------:R-:W-:-:S02]  /*77c0*/  FMUL.FTZ R158, R158, R3 ;  /* 0x000000039e9e7220 */ /* 0x000fc40000410000 */
[-C--:B------:R-:W-:Y:S02]  /*77d0*/  FMUL.FTZ R159, R159, R3.reuse ;  /* 0x000000039f9f7220 */ /* 0x080fe40000410000 */
[-C--:B------:R-:W-:Y:S01]  /*77e0*/  FMUL.FTZ R152, R152, R164.reuse ;  /* 0x000000a498987220 */ /* 0x080fe20000410000 */
[C---:B------:R-:W-:Y:S01]  /*77f0*/  HMMA.16816.F32 R160, R4.reuse, R16, R160 ;  /* 0x0000001004a0723c */ /* 0x040fe200000018a0 */
[-C--:B------:R-:W-:Y:S01]  /*7800*/  FMUL.FTZ R153, R153, R164.reuse ;  /* 0x000000a499997220 */ /* 0x080fe20000410000 */
[----:B------:R-:W-:Y:S01]  /*7810*/  MUFU.EX2 R182, R182 ;  /* 0x000000b600b67308 */ /* 0x000fe20000000800 */
[-C--:B------:R-:W-:Y:S02]  /*7820*/  FMUL.FTZ R154, R154, R3.reuse ;  /* 0x000000039a9a7220 */ /* 0x080fe40000410000 */
[-C--:B------:R-:W-:Y:S02]  /*7830*/  FMUL.FTZ R155, R155, R3.reuse ;  /* 0x000000039b9b7220 */ /* 0x080fe40000410000 */
[-C--:B------:R-:W-:Y:S01]  /*7840*/  FMUL.FTZ R148, R148, R164.reuse ;  /* 0x000000a494947220 */ /* 0x080fe20000410000 */
[----:B------:R-:W-:Y:S01]  /*7850*/  HMMA.16816.F32 R156, R4, R18, R156 ;  /* 0x00000012049c723c */ /* 0x000fe2000000189c */
[----:B------:R-:W2:Y:S01]  /*7860*/  LDSM.16.MT88.4 R16, [R220+0x10000] ;  /* 0x01000000dc10783b */ /* 0x000ea20000004200 */
[----:B------:R-:W-:Y:S01]  /*7870*/  FMUL.FTZ R149, R149, R164 ;  /* 0x000000a495957220 */ /* 0x000fe20000410000 */
[----:B------:R-:W-:Y:S01]  /*7880*/  MUFU.EX2 R185, R185 ;  /* 0x000000b900b97308 */ /* 0x000fe20000000800 */
[----:B------:R-:W-:-:S02]  /*7890*/  FMUL.FTZ R150, R150, R3 ;  /* 0x0000000396967220 */ /* 0x000fc40000410000 */
[-C--:B------:R-:W-:Y:S02]  /*78a0*/  FMUL.FTZ R151, R151, R3.reuse ;  /* 0x0000000397977220 */ /* 0x080fe40000410000 */
[C---:B------:R-:W-:Y:S01]  /*78b0*/  HMMA.16816.F32 R152, R4.reuse, R12, R152 ;  /* 0x0000000c0498723c */ /* 0x040fe20000001898 */
[-C--:B------:R-:W-:Y:S02]  /*78c0*/  FMUL.FTZ R144, R144, R164.reuse ;  /* 0x000000a490907220 */ /* 0x080fe40000410000 */
[-C--:B------:R-:W-:Y:S01]  /*78d0*/  FMUL.FTZ R145, R145, R164.reuse ;  /* 0x000000a491917220 */ /* 0x080fe20000410000 */
[----:B------:R-:W-:Y:S01]  /*78e0*/  MUFU.EX2 R184, R184 ;  /* 0x000000b800b87308 */ /* 0x000fe20000000800 */
[-C--:B------:R-:W-:Y:S02]  /*78f0*/  FMUL.FTZ R146, R146, R3.reuse ;  /* 0x0000000392927220 */ /* 0x080fe40000410000 */
[----:B------:R-:W-:Y:S01]  /*7900*/  FMUL.FTZ R147, R147, R3 ;  /* 0x0000000393937220 */ /* 0x000fe20000410000 */
[----:B------:R-:W-:Y:S01]  /*7910*/  HMMA.16816.F32 R148, R4, R14, R148 ;  /* 0x0000000e0494723c */ /* 0x000fe20000001894 */
[----:B------:R-:W3:Y:S01]  /*7920*/  LDSM.16.MT88.4 R12, [R224+0x12000] ;  /* 0x01200000e00c783b */ /* 0x000ee20000004200 */
[----:B------:R-:W-:-:S02]  /*7930*/  FMUL.FTZ R140, R140, R164 ;  /* 0x000000a48c8c7220 */ /* 0x000fc40000410000 */
[-C--:B------:R-:W-:Y:S01]  /*7940*/  FMUL.FTZ R141, R141, R164.reuse ;  /* 0x000000a48d8d7220 */ /* 0x080fe20000410000 */
[----:B------:R-:W4:Y:S01]  /*7950*/  MUFU.EX2 R187, R187 ;  /* 0x000000bb00bb7308 */ /* 0x000f220000000800 */
[-C--:B------:R-:W-:Y:S02]  /*7960*/  FMUL.FTZ R142, R142, R3.reuse ;  /* 0x000000038e8e7220 */ /* 0x080fe40000410000 */
[-C--:B------:R-:W-:Y:S01]  /*7970*/  FMUL.FTZ R143, R143, R3.reuse ;  /* 0x000000038f8f7220 */ /* 0x080fe20000410000 */
[----:B------:R-:W-:Y:S01]  /*7980*/  HMMA.16816.F32 R144, R4, R8, R144 ;  /* 0x000000080490723c */ /* 0x000fe20000001890 */
[-C--:B------:R-:W-:Y:S02]  /*7990*/  FMUL.FTZ R136, R136, R164.reuse ;  /* 0x000000a488887220 */ /* 0x080fe40000410000 */
[----:B------:R-:W-:Y:S01]  /*79a0*/  FMUL.FTZ R137, R137, R164 ;  /* 0x000000a489897220 */ /* 0x000fe20000410000 */
[----:B------:R-:W-:Y:S01]  /*79b0*/  MUFU.EX2 R186, R186 ;  /* 0x000000ba00ba7308 */ /* 0x000fe20000000800 */
[----:B------:R-:W-:-:S02]  /*79c0*/  FMUL.FTZ R138, R138, R3 ;  /* 0x000000038a8a7220 */ /* 0x000fc40000410000 */
[-C--:B------:R-:W-:Y:S01]  /*79d0*/  FMUL.FTZ R139, R139, R3.reuse ;  /* 0x000000038b8b7220 */ /* 0x080fe20000410000 */
[C---:B------:R-:W-:Y:S01]  /*79e0*/  HMMA.16816.F32 R140, R4.reuse, R10, R140 ;  /* 0x0000000a048c723c */ /* 0x040fe2000000188c */
[----:B------:R-:W5:Y:S01]  /*79f0*/  LDSM.16.MT88.4 R8, [R222+0x12000] ;  /* 0x01200000de08783b */ /* 0x000f620000004200 */
[-C--:B------:R-:W-:Y:S02]  /*7a00*/  FMUL.FTZ R132, R132, R164.reuse ;  /* 0x000000a484847220 */ /* 0x080fe40000410000 */
[-C--:B------:R-:W-:Y:S01]  /*7a10*/  FMUL.FTZ R133, R133, R164.reuse ;  /* 0x000000a485857220 */ /* 0x080fe20000410000 */
[----:B------:R-:W1:Y:S01]  /*7a20*/  MUFU.EX2 R189, R189 ;  /* 0x000000bd00bd7308 */ /* 0x000e620000000800 */
[-C--:B------:R-:W-:Y:S02]  /*7a30*/  FMUL.FTZ R134, R134, R3.reuse ;  /* 0x0000000386867220 */ /* 0x080fe40000410000 */
[----:B------:R-:W-:Y:S01]  /*7a40*/  FMUL.FTZ R135, R135, R3 ;  /* 0x0000000387877220 */ /* 0x000fe20000410000 */
[----:B--2---:R-:W-:Y:S01]  /*7a50*/  HMMA.16816.F32 R136, R4, R16, R136 ;  /* 0x000000100488723c */ /* 0x004fe20000001888 */
[----:B------:R-:W-:-:S02]  /*7a60*/  FMUL.FTZ R36, R36, R164 ;  /* 0x000000a424247220 */ /* 0x000fc40000410000 */
[-C--:B------:R-:W-:Y:S01]  /*7a70*/  FMUL.FTZ R37, R37, R164.reuse ;  /* 0x000000a425257220 */ /* 0x080fe20000410000 */
[----:B------:R-:W-:Y:S01]  /*7a80*/  MUFU.EX2 R192, R192 ;  /* 0x000000c000c07308 */ /* 0x000fe20000000800 */
[-C--:B------:R-:W-:Y:S02]  /*7a90*/  FMUL.FTZ R38, R38, R3.reuse ;  /* 0x0000000326267220 */ /* 0x080fe40000410000 */
[-C--:B------:R-:W-:Y:S01]  /*7aa0*/  FMUL.FTZ R39, R39, R3.reuse ;  /* 0x0000000327277220 */ /* 0x080fe20000410000 */
[----:B------:R-:W-:Y:S01]  /*7ab0*/  HMMA.16816.F32 R132, R4, R18, R132 ;  /* 0x000000120484723c */ /* 0x000fe20000001884 */
[-C--:B------:R-:W-:Y:S01]  /*7ac0*/  FMUL.FTZ R40, R40, R164.reuse ;  /* 0x000000a428287220 */ /* 0x080fe20000410000 */
[----:B------:R-:W2:Y:S01]  /*7ad0*/  LDSM.16.MT88.4 R16, [R221+0x12000] ;  /* 0x01200000dd10783b */ /* 0x000ea20000004200 */
[----:B------:R-:W-:Y:S01]  /*7ae0*/  FMUL.FTZ R41, R41, R164 ;  /* 0x000000a429297220 */ /* 0x000fe20000410000 */
[----:B------:R-:W1:Y:S01]  /*7af0*/  MUFU.EX2 R191, R191 ;  /* 0x000000bf00bf7308 */ /* 0x000e620000000800 */
[----:B------:R-:W-:-:S02]  /*7b00*/  FMUL.FTZ R42, R42, R3 ;  /* 0x000000032a2a7220 */ /* 0x000fc40000410000 */
[-C--:B------:R-:W-:Y:S01]  /*7b10*/  FMUL.FTZ R43, R43, R3.reuse ;  /* 0x000000032b2b7220 */ /* 0x080fe20000410000 */
[C---:B---3--:R-:W-:Y:S01]  /*7b20*/  HMMA.16816.F32 R36, R4.reuse, R12, R36 ;  /* 0x0000000c0424723c */ /* 0x048fe20000001824 */
        /* <DEDUP_REMOVED lines=9> */
[----:B------:R-:W-:Y:S01]  /*7bc0*/  MUFU.EX2 R193, R193 ;  /* 0x000000c100c17308 */ /* 0x000fe20000000800 */
[-C--:B------:R-:W-:Y:S02]  /*7bd0*/  FMUL.FTZ R50, R50, R3.reuse ;  /* 0x0000000332327220 */ /* 0x080fe40000410000 */
[-C--:B------:R-:W-:Y:S01]  /*7be0*/  FMUL.FTZ R51, R51, R3.reuse ;  /* 0x0000000333337220 */ /* 0x080fe20000410000 */
[----:B-----5:R-:W-:Y:S01]  /*7bf0*/  HMMA.16816.F32 R44, R4, R8, R44 ;  /* 0x00000008042c723c */ /* 0x020fe2000000182c */
[-C--:B------:R-:W-:Y:S02]  /*7c00*/  FMUL.FTZ R52, R52, R164.reuse ;  /* 0x000000a434347220 */ /* 0x080fe40000410000 */
[----:B------:R-:W-:Y:S01]  /*7c10*/  FMUL.FTZ R53, R53, R164 ;  /* 0x000000a435357220 */ /* 0x000fe20000410000 */
[----:B------:R-:W-:Y:S01]  /*7c20*/  MUFU.EX2 R190, R190 ;  /* 0x000000be00be7308 */ /* 0x000fe20000000800 */
[----:B------:R-:W-:-:S02]  /*7c30*/  FMUL.FTZ R54, R54, R3 ;  /* 0x0000000336367220 */ /* 0x000fc40000410000 */
[-C--:B------:R-:W-:Y:S01]  /*7c40*/  FMUL.FTZ R55, R55, R3.reuse ;  /* 0x0000000337377220 */ /* 0x080fe20000410000 */
[C---:B------:R-:W-:Y:S01]  /*7c50*/  HMMA.16816.F32 R48, R4.reuse, R10, R48 ;  /* 0x0000000a0430723c */ /* 0x040fe20000001830 */
[-C--:B------:R-:W-:Y:S01]  /*7c60*/  FMUL.FTZ R56, R56, R164.reuse ;  /* 0x000000a438387220 */ /* 0x080fe20000410000 */
[----:B------:R-:W5:Y:S01]  /*7c70*/  LDSM.16.MT88.4 R8, [R224+0x14000] ;  /* 0x01400000e008783b */ /* 0x000f620000004200 */
        /* <DEDUP_REMOVED lines=11> */
[----:B------:R-:W2:Y:S01]  /*7d30*/  LDSM.16.MT88.4 R16, [R222+0x14000] ;  /* 0x01400000de10783b */ /* 0x000ea20000004200 */
[-C--:B------:R-:W-:Y:S02]  /*7d40*/  FMUL.FTZ R64, R64, R164.reuse ;  /* 0x000000a440407220 */ /* 0x080fe40000410000 */
        /* <DEDUP_REMOVED lines=14> */
[----:B------:R-:W1:Y:S01]  /*7e30*/  MUFU.EX2 R188, R188 ;  /* 0x000000bc00bc7308 */ /* 0x000e620000000800 */
        /* <DEDUP_REMOVED lines=12> */
[----:B------:R-:W-:Y:S01]  /*7f00*/  MUFU.EX2 R178, R178 ;  /* 0x000000b200b27308 */ /* 0x000fe20000000800 */
        /* <DEDUP_REMOVED lines=30> */
[----:B------:R-:W-:Y:S02]  /*80f0*/  FMUL.FTZ R101, R101, R164 ;  /* 0x000000a465657220 */ /* 0x000fe40000410000 */
[----:B------:R-:W-:-:S02]  /*8100*/  FMUL.FTZ R102, R102, R3 ;  /* 0x0000000366667220 */ /* 0x000fc40000410000 */
[-C--:B------:R-:W-:Y:S01]  /*8110*/  FMUL.FTZ R103, R103, R3.reuse ;  /* 0x0000000367677220 */ /* 0x080fe20000410000 */
[C---:B------:R-:W-:Y:S01]  /*8120*/  HMMA.16816.F32 R96, R4.reuse, R10, R96 ;  /* 0x0000000a0460723c */ /* 0x040fe20000001860 */
[-C--:B------:R-:W-:Y:S01]  /*8130*/  FMUL.FTZ R104, R104, R164.reuse ;  /* 0x000000a468687220 */ /* 0x080fe20000410000 */
[----:B------:R-:W5:Y:S01]  /*8140*/  LDSM.16.MT88.4 R8, [R221+0x16000] ;  /* 0x01600000dd08783b */ /* 0x000f620000004200 */
[-C--:B------:R-:W-:Y:S02]  /*8150*/  FMUL.FTZ R105, R105, R164.reuse ;  /* 0x000000a469697220 */ /* 0x080fe40000410000 */
[-C--:B------:R-:W-:Y:S02]  /*8160*/  FMUL.FTZ R106, R106, R3.reuse ;  /* 0x000000036a6a7220 */ /* 0x080fe40000410000 */
[----:B------:R-:W-:Y:S01]  /*8170*/  FMUL.FTZ R107, R107, R3 ;  /* 0x000000036b6b7220 */ /* 0x000fe20000410000 */
[----:B--2---:R-:W-:Y:S01]  /*8180*/  HMMA.16816.F32 R100, R4, R16, R100 ;  /* 0x000000100464723c */ /* 0x004fe20000001864 */
[----:B------:R-:W-:-:S02]  /*8190*/  FMUL.FTZ R108, R108, R164 ;  /* 0x000000a46c6c7220 */ /* 0x000fc40000410000 */
[-C--:B------:R-:W-:Y:S02]  /*81a0*/  FMUL.FTZ R109, R109, R164.reuse ;  /* 0x000000a46d6d7220 */ /* 0x080fe40000410000 */
[-C--:B------:R-:W-:Y:S02]  /*81b0*/  FMUL.FTZ R110, R110, R3.reuse ;  /* 0x000000036e6e7220 */ /* 0x080fe40000410000 */
[-C--:B------:R-:W-:Y:S01]  /*81c0*/  FMUL.FTZ R111, R111, R3.reuse ;  /* 0x000000036f6f7220 */ /* 0x080fe20000410000 */
[----:B------:R-:W-:Y:S01]  /*81d0*/  HMMA.16816.F32 R104, R4, R18, R104 ;  /* 0x000000120468723c */ /* 0x000fe20000001868 */
[-C--:B------:R-:W-:Y:S01]  /*81e0*/  FMUL.FTZ R112, R112, R164.reuse ;  /* 0x000000a470707220 */ /* 0x080fe20000410000 */
[----:B------:R-:W2:Y:S01]  /*81f0*/  LDSM.16.MT88.4 R16, [R222+0x10800] ;  /* 0x01080000de10783b */ /* 0x000ea20000004200 */
[----:B------:R-:W-:Y:S02]  /*8200*/  FMUL.FTZ R113, R113, R164 ;  /* 0x000000a471717220 */ /* 0x000fe40000410000 */
[----:B------:R-:W-:-:S02]  /*8210*/  FMUL.FTZ R114, R114, R3 ;  /* 0x0000000372727220 */ /* 0x000fc40000410000 */
[-C--:B------:R-:W-:Y:S01]  /*8220*/  FMUL.FTZ R115, R115, R3.reuse ;  /* 0x0000000373737220 */ /* 0x080fe20000410000 */
[C---:B---3--:R-:W-:Y:S01]  /*8230*/  HMMA.16816.F32 R108, R4.reuse, R12, R108 ;  /* 0x0000000c046c723c */ /* 0x048fe2000000186c */
[-C--:B------:R-:W-:Y:S02]  /*8240*/  FMUL.FTZ R116, R116, R164.reuse ;  /* 0x000000a474747220 */ /* 0x080fe40000410000 */
[-C--:B------:R-:W-:Y:S02]  /*8250*/  FMUL.FTZ R117, R117, R164.reuse ;  /* 0x000000a475757220 */ /* 0x080fe40000410000 */
[-C--:B------:R-:W-:Y:S02]  /*8260*/  FMUL.FTZ R118, R118, R3.reuse ;  /* 0x0000000376767220 */ /* 0x080fe40000410000 */
[----:B------:R-:W-:Y:S01]  /*8270*/  FMUL.FTZ R119, R119, R3 ;  /* 0x0000000377777220 */ /* 0x000fe20000410000 */
[----:B------:R-:W-:Y:S01]  /*8280*/  HMMA.16816.F32 R112, R4, R14, R112 ;  /* 0x0000000e0470723c */ /* 0x000fe20000001870 */
[----:B------:R-:W3:Y:S01]  /*8290*/  LDSM.16.MT88.4 R12, [R221+0x10800] ;  /* 0x01080000dd0c783b */ /* 0x000ee20000004200 */
[----:B------:R-:W-:-:S02]  /*82a0*/  FMUL.FTZ R120, R120, R164 ;  /* 0x000000a478787220 */ /* 0x000fc40000410000 */
[-C--:B------:R-:W-:Y:S02]  /*82b0*/  FMUL.FTZ R121, R121, R164.reuse ;  /* 0x000000a479797220 */ /* 0x080fe40000410000 */
        /* <DEDUP_REMOVED lines=13> */
[----:B------:R-:W-:Y:S01]  /*8390*/  HMMA.16816.F32 R124, R4, R20, R124 ;  /* 0x00000014047c723c */ /* 0x000fe2000000187c */
[----:B------:R-:W-:-:S02]  /*83a0*/  FFMA.FTZ R164, R251, R164, R168 ;  /* 0x000000a4fba47223 */ /* 0x000fc400000100a8 */
[----:B------:R-:W-:Y:S02]  /*83b0*/  FFMA.FTZ R3, R249, R3, R32 ;  /* 0x00000003f9037223 */ /* 0x000fe40000010020 */
[----:B------:R-:W-:Y:S01]  /*83c0*/  FADD.FTZ R35, R35, R164 ;  /* 0x000000a423237221 */ /* 0x000fe20000010000 */
[----:B------:R-:W-:Y:S01]  /*83d0*/  MOV R164, R169 ;  /* 0x000000a900a47202 */ /* 0x000fe20000000f00 */
[----:B------:R-:W-:Y:S01]  /*83e0*/  FADD.FTZ R3, R2, R3 ;  /* 0x0000000302037221 */ /* 0x000fe20000010000 */
[----:B------:R-:W-:Y:S01]  /*83f0*/  HMMA.16816.F32 R128, R4, R22, R128 ;  /* 0x000000160480723c */ /* 0x000fe20000001880 */
[----:B------:R-:W5:Y:S01]  /*8400*/  LDSM.16.MT88.4 R20, [R224+0x12800] ;  /* 0x01280000e014783b */ /* 0x000f620000004200 */
[----:B------:R-:W-:Y:S02]  /*8410*/  FADD.FTZ R34, R34, R35 ;  /* 0x0000002322227221 */ /* 0x000fe40000010000 */
[----:B------:R-:W-:Y:S01]  /*8420*/  FADD.FTZ R0, R0, R3 ;  /* 0x0000000300007221 */ /* 0x000fe20000010000 */
[----:B------:R-:W-:Y:S01]  /*8430*/  MOV R3, R165 ;  /* 0x000000a500037202 */ /* 0x000fe20000000f00 */
[----:B------:R-:W-:Y:S01]  /*8440*/  FADD.FTZ R33, R33, R34 ;  /* 0x0000002221217221 */ /* 0x000fe20000010000 */
[----:B-1----:R-:W-:Y:S01]  /*8450*/  F2FP.PACK_AB R4, R183, R180 ;  /* 0x000000b4b704723e */ /* 0x002fe200000000ff */
        /* <DEDUP_REMOVED lines=11> */
[----:B------:R-:W-:Y:S02]  /*8510*/  FADD.FTZ R185, R185, R182 ;  /* 0x000000b6b9b97221 */ /* 0x000fe40000010000 */
[----:B------:R-:W-:-:S03]  /*8520*/  FADD.FTZ R189, R189, R186 ;  /* 0x000000babdbd7221 */ /* 0x000fc60000010000 */
[C---:B------:R-:W-:Y:S01]  /*8530*/  HMMA.16816.F32 R148, R4.reuse, R18, R148 ;  /* 0x000000120494723c */ /* 0x040fe20000001894 */
[----:B------:R-:W1:Y:S07]  /*8540*/  LDSM.16.MT88.4 R16, [R221+0x12800] ;  /* 0x01280000dd10783b */ /* 0x000e6e0000004200 */
[C---:B---3--:R-:W-:Y:S08]  /*8550*/  HMMA.16816.F32 R144, R4.reuse, R12, R144 ;  /* 0x0000000c0490723c */ /* 0x048ff00000001890 */
[C---:B------:R-:W-:Y:S01]  /*8560*/  HMMA.16816.F32 R140, R4.reuse, R14, R140 ;  /* 0x0000000e048c723c */ /* 0x040fe2000000188c */
[----:B------:R-:W2:Y:S07]  /*8570*/  LDSM.16.MT88.4 R12, [R220+0x12800] ;  /* 0x01280000dc0c783b */ /* 0x000eae0000004200 */
[C---:B------:R-:W-:Y:S08]  /*8580*/  HMMA.16816.F32 R160, R4.reuse, R24, R160 ;  /* 0x0000001804a0723c */ /* 0x040ff000000018a0 */
[C---:B------:R-:W-:Y:S01]  /*8590*/  HMMA.16816.F32 R156, R4.reuse, R26, R156 ;  /* 0x0000001a049c723c */ /* 0x040fe2000000189c */
[----:B------:R-:W3:Y:S07]  /*85a0*/  LDSM.16.MT88.4 R24, [R222+0x12800] ;  /* 0x01280000de18783b */ /* 0x000eee0000004200 */
[C---:B-----5:R-:W-:Y:S08]  /*85b0*/  HMMA.16816.F32 R136, R4.reuse, R8, R136 ;  /* 0x000000080488723c */ /* 0x060ff00000001888 */
[C---:B------:R-:W-:Y:S01]  /*85c0*/  HMMA.16816.F32 R132, R4.reuse, R10, R132 ;  /* 0x0000000a0484723c */ /* 0x040fe20000001884 */
[----:B------:R-:W4:Y:S07]  /*85d0*/  LDSM.16.MT88.4 R8, [R224+0x14800] ;  /* 0x01480000e008783b */ /* 0x000f2e0000004200 */
[C---:B------:R-:W-:Y:S08]  /*85e0*/  HMMA.16816.F32 R36, R4.reuse, R20, R36 ;  /* 0x000000140424723c */ /* 0x040ff00000001824 */
        /* <DEDUP_REMOVED lines=25> */
[----:B------:R-:W-:Y:S07]  /*8780*/  LDSM.16.MT88.4 R24, [R224+0x13000] ;  /* 0x01300000e018783b */ /* 0x000fee0000004200 */
[C---:B----4-:R-:W-:Y:S08]  /*8790*/  HMMA.16816.F32 R108, R4.reuse, R8, R108 ;  /* 0x00000008046c723c */ /* 0x050ff0000000186c */
[C---:B------:R-:W-:Y:S01]  /*87a0*/  HMMA.16816.F32 R112, R4.reuse, R10, R112 ;  /* 0x0000000a0470723c */ /* 0x040fe20000001870 */
[----:B------:R-:W3:Y:S07]  /*87b0*/  LDSM.16.MT88.4 R8, [R222+0x11000] ;  /* 0x01100000de08783b */ /* 0x000eee0000004200 */
[C---:B-----5:R-:W-:Y:S08]  /*87c0*/  HMMA.16816.F32 R116, R4.reuse, R20, R116 ;  /* 0x000000140474723c */ /* 0x060ff00000001874 */
[C---:B------:R-:W-:Y:S01]  /*87d0*/  HMMA.16816.F32 R120, R4.reuse, R22, R120 ;  /* 0x000000160478723c */ /* 0x040fe20000001878 */
[----:B------:R-:W-:Y:S07]  /*87e0*/  LDSM.16.MT88.4 R20, [R221+0x11000] ;  /* 0x01100000dd14783b */ /* 0x000fee0000004200 */
[C---:B-1----:R-:W-:Y:S08]  /*87f0*/  HMMA.16816.F32 R124, R4.reuse, R16, R124 ;  /* 0x00000010047c723c */ /* 0x042ff0000000187c */
[----:B------:R-:W-:Y:S01]  /*8800*/  HMMA.16816.F32 R128, R4, R18, R128 ;  /* 0x000000120480723c */ /* 0x000fe20000001880 */
[----:B------:R-:W1:Y:S06]  /*8810*/  LDSM.16.MT88.4 R16, [R221+0x13000] ;  /* 0x01300000dd10783b */ /* 0x000e6c0000004200 */
        /* <DEDUP_REMOVED lines=20> */
[----:B------:R-:W4:Y:S07]  /*8960*/  LDSM.16.MT88.4 R24, [R224+0x15000] ;  /* 0x01500000e018783b */ /* 0x000f2e0000004200 */
[C---:B-1----:R-:W-:Y:S08]  /*8970*/  HMMA.16816.F32 R52, R4.reuse, R16, R52 ;  /* 0x000000100434723c */ /* 0x042ff00000001834 */
[C---:B--2---:R-:W-:Y:S08]  /*8980*/  HMMA.16816.F32 R44, R4.reuse, R12, R44 ;  /* 0x0000000c042c723c */ /* 0x044ff0000000182c */
[C---:B------:R-:W-:Y:S01]  /*8990*/  HMMA.16816.F32 R48, R4.reuse, R14, R48 ;  /* 0x0000000e0430723c */ /* 0x040fe20000001830 */
[----:B------:R-:W1:Y:S07]  /*89a0*/  LDSM.16.MT88.4 R12, [R221+0x15000] ;  /* 0x01500000dd0c783b */ /* 0x000e6e0000004200 */
[C---:B------:R-:W-:Y:S01]  /*89b0*/  HMMA.16816.F32 R56, R4.reuse, R18, R56 ;  /* 0x000000120438723c */ /* 0x040fe20000001838 */
[----:B------:R-:W2:Y:S07]  /*89c0*/  LDSM.16.MT88.4 R16, [R220+0x15000] ;  /* 0x01500000dc10783b */ /* 0x000eae0000004200 */
[C---:B------:R-:W-:Y:S08]  /*89d0*/  HMMA.16816.F32 R144, R4.reuse, R20, R144 ;  /* 0x000000140490723c */ /* 0x040ff00000001890 */
[C---:B------:R-:W-:Y:S01]  /*89e0*/  HMMA.16816.F32 R140, R4.reuse, R22, R140 ;  /* 0x00000016048c723c */ /* 0x040fe2000000188c */
[----:B------:R-:W5:Y:S07]  /*89f0*/  LDSM.16.MT88.4 R20, [R222+0x15000] ;  /* 0x01500000de14783b */ /* 0x000f6e0000004200 */
[C---:B------:R-:W-:Y:S08]  /*8a00*/  HMMA.16816.F32 R136, R4.reuse, R28, R136 ;  /* 0x0000001c0488723c */ /* 0x040ff00000001888 */
[C---:B------:R-:W-:Y:S01]  /*8a10*/  HMMA.16816.F32 R132, R4.reuse, R30, R132 ;  /* 0x0000001e0484723c */ /* 0x040fe20000001884 */
[----:B------:R-:W-:Y:S07]  /*8a20*/  LDSM.16.MT88.4 R28, [R222+0x17000] ;  /* 0x01700000de1c783b */ /* 0x000fee0000004200 */
[C---:B---3--:R-:W-:Y:S08]  /*8a30*/  HMMA.16816.F32 R60, R4.reuse, R8, R60 ;  /* 0x00000008043c723c */ /* 0x048ff0000000183c */
[C---:B------:R-:W-:Y:S01]  /*8a40*/  HMMA.16816.F32 R64, R4.reuse, R10, R64 ;  /* 0x0000000a0440723c */ /* 0x040fe20000001840 */
[----:B------:R-:W3:Y:S07]  /*8a50*/  LDSM.16.MT88.4 R8, [R224+0x17000] ;  /* 0x01700000e008783b */ /* 0x000eee0000004200 */
[C---:B----4-:R-:W-:Y:S08]  /*8a60*/  HMMA.16816.F32 R68, R4.reuse, R24, R68 ;  /* 0x000000180444723c */ /* 0x050ff00000001844 */
        /* <DEDUP_REMOVED lines=14> */
[C---:B------:R-:W-:Y:S08]  /*8b50*/  HMMA.16816.F32 R108, R4.reuse, R28, R108 ;  /* 0x0000001c046c723c */ /* 0x040ff0000000186c */
[C---:B------:R-:W-:Y:S01]  /*8b60*/  HMMA.16816.F32 R112, R4.reuse, R30, R112 ;  /* 0x0000001e0470723c */ /* 0x040fe20000001870 */
[----:B------:R-:W-:Y:S07]  /*8b70*/  LDSM.16.MT88.4 R28, [R221+0x15800] ;  /* 0x01580000dd1c783b */ /* 0x000fee0000004200 */
        /* <DEDUP_REMOVED lines=59> */
[----:B------:R-:W-:Y:S08]  /*8f30*/  HMMA.16816.F32 R128, R4, R18, R128 ;  /* 0x000000120480723c */ /* 0x000ff00000001880 */
.L_x_147:
[----:B------:R-:W-:-:S06]  /*8f40*/  UISETP.GT.AND UP0, UPT, UR17, UR9, UPT ;  /* 0x000000091100728c */ /* 0x000fcc000bf04270 */
[----:B------:R-:W-:-:S13]  /*8f50*/  PLOP3.LUT P0, PT, PT, PT, UP0, 0x80, 0x0 ;  /* 0x000000000000781c */ /* 0x000fda0003f0f008 */
[----:B------:R-:W-:Y:S05]  /*8f60*/  @!P0 BRA `(.L_x_149) ;  /* 0x000038e000008947 */ /* 0x000fea0003800000 */
[----:B------:R-:W-:Y:S01]  /*8f70*/  MOV R0, R3 ;  /* 0x0000000300007202 */ /* 0x000fe20000000f00 */
[----:B------:R-:W-:Y:S01]  /*8f80*/  USHF.L.U64.HI UR7, UR6, 0x5, UR7 ;  /* 0x0000000506077899 */ /* 0x000fe20008010207 */
[----:B------:R-:W-:Y:S01]  /*8f90*/  MOV R2, R164 ;  /* 0x000000a400027202 */ /* 0x000fe20000000f00 */
[----:B------:R-:W-:Y:S01]  /*8fa0*/  USHF.L.U32 UR6, UR6, 0x5, URZ ;  /* 0x0000000506067899 */ /* 0x000fe2000800063f */
[----:B------:R-:W-:Y:S01]  /*8fb0*/  MOV R240, R166 ;  /* 0x000000a600f07202 */ /* 0x000fe20000000f00 */
[----:B------:R-:W-:Y:S02]  /*8fc0*/  USHF.L.U64.HI UR12, UR4, 0x5, UR5 ;  /* 0x00000005040c7899 */ /* 0x000fe40008010205 */
[----:B------:R-:W-:Y:S02]  /*8fd0*/  USHF.L.U32 UR8, UR4, 0x5, URZ ;  /* 0x0000000504087899 */ /* 0x000fe4000800063f */
[----:B------:R-:W-:Y:S02]  /*8fe0*/  USHF.L.U64.HI UR13, UR4, 0x6, UR5 ;  /* 0x00000006040d7899 */ /* 0x000fe40008010205 */
[----:B------:R-:W-:Y:S01]  /*8ff0*/  USHF.L.U32 UR15, UR4, 0x6, URZ ;  /* 0x00000006040f7899 */ /* 0x000fe2000800063f */
[----:B------:R-:W-:Y:S05]  /*9000*/  BRA `(.L_x_150) ;  /* 0x0000029000007947 */ /* 0x000fea0003800000 */
.L_x_152:
        /* <DEDUP_REMOVED lines=11> */
[----:B------:R-:W-:Y:S04]  /*90c0*/  LEA R166, P1, R164, c[0x0][0x168], 0x1 ;  /* 0x00005a00a4a67a11 */ /* 0x000fe800078208ff */
        /* <DEDUP_REMOVED lines=29> */
.L_x_150:
[----:B------:R-:W-:Y:S04]  /*92a0*/  DEPBAR.LE SB0, 0x0 ;  /* 0x000080000000791a */ /* 0x000fe80000000000 */
[----:B------:R-:W-:Y:S01]  /*92b0*/  BAR.SYNC.DEFER_BLOCKING 0x0 ;  /* 0x0000000000007b1d */ /* 0x000fe20000010000 */
[----:B------:R-:W-:Y:S04]  /*92c0*/  UIADD3 UR14, UR17, -0x1, URZ ;  /* 0xffffffff110e7890 */ /* 0x000fe8000fffe03f */
[----:B------:R-:W-:Y:S02]  /*92d0*/  USHF.R.S32.HI UR5, URZ, 0x1f, UR14 ;  /* 0x0000001f3f057899 */ /* 0x000fe4000801140e */
[----:B------:R-:W-:Y:S01]  /*92e0*/  UIMAD UR4, UR13, UR14, URZ ;  /* 0x0000000e0d0472a4 */ /* 0x000fe2000f8e023f */
[----:B------:R-:W-:Y:S01]  /*92f0*/  IMAD.U32 R3, RZ, RZ, UR14 ;  /* 0x0000000eff037e24 */ /* 0x000fe2000f8e00ff */
[----:B------:R-:W-:Y:S02]  /*9300*/  UISETP.GT.AND UP0, UPT, UR14, UR9, UPT ;  /* 0x000000090e00728c */ /* 0x000fe4000bf04270 */
[----:B------:R-:W-:Y:S01]  /*9310*/  UIMAD UR4, UR5, UR15, UR4 ;  /* 0x0000000f050472a4 */ /* 0x000fe2000f8e0204 */
[----:B------:R-:W-:Y:S05]  /*9320*/  IMAD.WIDE.U32 R26, R3, UR15, R240 ;  /* 0x0000000f031a7c25 */ /* 0x000fea000f8e00f0 */
[C---:B------:R-:W-:Y:S02]  /*9330*/  LEA R22, P0, R26.reuse, c[0x0][0x170], 0x1 ;  /* 0x00005c001a167a11 */ /* 0x040fe400078008ff */
[----:B------:R-:W-:Y:S04]  /*9340*/  IADD3 R3, R27, UR4, RZ ;  /* 0x000000041b037c10 */ /* 0x000fe8000fffe0ff */
[----:B------:R-:W-:Y:S02]  /*9350*/  LEA.HI.X R23, R26, c[0x0][0x174], R3, 0x1, P0 ;  /* 0x00005d001a177a11 */ /* 0x000fe400000f0c03 */
[----:B------:R-:W-:Y:S03]  /*9360*/  IADD3 R34, P0, R22, UR8, RZ ;  /* 0x0000000816227c10 */ /* 0x000fe6000ff1e0ff */
[----:B------:R-:W-:Y:S01]  /*9370*/  @!PT LDS RZ, [RZ] ;  /* 0x00000000fffff984 */ /* 0x000fe20000000800 */
[----:B------:R-:W-:Y:S01]  /*9380*/  @!PT LDS RZ, [RZ] ;  /* 0x00000000fffff984 */ /* 0x000fe20000000800 */
[----:B------:R-:W-:Y:S01]  /*9390*/  @!PT LDS RZ, [RZ] ;  /* 0x00000000fffff984 */ /* 0x000fe20000000800 */
[----:B------:R1:W-:Y:S01]  /*93a0*/  LDGSTS.E.BYPASS.LTC128B.128 [R231+0x10000], [R22.64] ;  /* 0x1000000016e77fae */ /* 0x0003e2000b901d52 */
[----:B------:R-:W-:Y:S02]  /*93b0*/  IADD3.X R35, R23, UR12, RZ, P0, !PT ;  /* 0x0000000c17237c10 */ /* 0x000fe400087fe4ff */
[----:B------:R-:W-:Y:S01]  /*93c0*/  IADD3 R30, P0, R34, UR8, RZ ;  /* 0x00000008221e7c10 */ /* 0x000fe2000ff1e0ff */
[----:B------:R1:W-:Y:S03]  /*93d0*/  LDGSTS.E.BYPASS.LTC128B.128 [R231+0x12000], [R22.64+0x80] ;  /* 0x1200008016e77fae */ /* 0x0003e6000b901d52 */
[----:B------:R-:W-:Y:S01]  /*93e0*/  IADD3.X R31, R35, UR12, RZ, P0, !PT ;  /* 0x0000000c231f7c10 */ /* 0x000fe200087fe4ff */
[----:B------:R1:W-:Y:S01]  /*93f0*/  LDGSTS.E.BYPASS.LTC128B.128 [R231+0x14000], [R22.64+0x100] ;  /* 0x1400010016e77fae */ /* 0x0003e2000b901d52 */
[----:B------:R-:W-:Y:S03]  /*9400*/  IADD3 R26, P0, R30, UR8, RZ ;  /* 0x000000081e1a7c10 */ /* 0x000fe6000ff1e0ff */
[----:B------:R1:W-:Y:S01]  /*9410*/  LDGSTS.E.BYPASS.LTC128B.128 [R231+0x16000], [R22.64+0x180] ;  /* 0x1600018016e77fae */ /* 0x0003e2000b901d52 */
[----:B------:R-:W-:Y:S02]  /*9420*/  IADD3.X R27, R31, UR12, RZ, P0, !PT ;  /* 0x0000000c1f1b7c10 */ /* 0x000fe400087fe4ff */
[----:B------:R-:W-:Y:S01]  /*9430*/  PLOP3.LUT P0, PT, PT, PT, UP0, 0x80, 0x0 ;  /* 0x000000000000781c */ /* 0x000fe20003f0f008 */
        /* <DEDUP_REMOVED lines=13> */
[----:B------:R-:W5:Y:S04]  /*9510*/  LDSM.16.M88.4 R168, [R229+0x8000] ;  /* 0x00800000e5a8783b */ /* 0x000f680000000200 */
[----:B------:R-:W1:Y:S04]  /*9520*/  LDSM.16.M88.4 R172, [R229+0x8800] ;  /* 0x00880000e5ac783b */ /* 0x000e680000000200 */
[----:B------:R-:W1:Y:S04]  /*9530*/  LDSM.16.M88.4 R176, [R229+0x9000] ;  /* 0x00900000e5b0783b */ /* 0x000e680000000200 */
[----:B------:R-:W0:Y:S04]  /*9540*/  LDGDEPBAR ;  /* 0x00000000000079af */ /* 0x000e280000000000 */
[----:B------:R-:W3:Y:S04]  /*9550*/  LDSM.16.M88.4 R180, [R229+0x9800] ;  /* 0x00980000e5b4783b */ /* 0x000ee80000000200 */
[----:B------:R-:W-:Y:S04]  /*9560*/  LDSM.16.M88.4 R184, [R228] ;  /* 0x00000000e4b8783b */ /* 0x000fe80000000200 */
[----:B------:R-:W2:Y:S04]  /*9570*/  LDSM.16.M88.4 R188, [R227] ;  /* 0x00000000e3bc783b */ /* 0x000ea80000000200 */
[----:B------:R-:W2:Y:S04]  /*9580*/  LDSM.16.M88.4 R192, [R219] ;  /* 0x00000000dbc0783b */ /* 0x000ea80000000200 */
[----:B------:R-:W2:Y:S04]  /*9590*/  LDSM.16.M88.4 R196, [R218] ;  /* 0x00000000dac4783b */ /* 0x000ea80000000200 */
[----:B------:R-:W2:Y:S01]  /*95a0*/  LDSM.16.M88.4 R200, [R217] ;  /* 0x00000000d9c8783b */ /* 0x000ea20000000200 */
[C---:B-----5:R-:W-:Y:S08]  /*95b0*/  HMMA.16816.F32 R4, R164.reuse, R168, RZ ;  /* 0x000000a8a404723c */ /* 0x060ff000000018ff */
[C---:B------:R-:W-:Y:S01]  /*95c0*/  HMMA.16816.F32 R8, R164.reuse, R170, RZ ;  /* 0x000000aaa408723c */ /* 0x040fe200000018ff */
[----:B------:R-:W-:Y:S07]  /*95d0*/  LDSM.16.M88.4 R168, [R226] ;  /* 0x00000000e2a8783b */ /* 0x000fee0000000200 */
[C---:B-1----:R-:W-:Y:S08]  /*95e0*/  HMMA.16816.F32 R12, R164.reuse, R172, RZ ;  /* 0x000000aca40c723c */ /* 0x042ff000000018ff */
[C---:B------:R-:W-:Y:S01]  /*95f0*/  HMMA.16816.F32 R16, R164.reuse, R174, RZ ;  /* 0x000000aea410723c */ /* 0x040fe200000018ff */
[----:B------:R-:W1:Y:S07]  /*9600*/  LDSM.16.M88.4 R172, [R223+0x8000] ;  /* 0x00800000dfac783b */ /* 0x000e6e0000000200 */
[C---:B------:R-:W-:Y:S08]  /*9610*/  HMMA.16816.F32 R20, R164.reuse, R176, RZ ;  /* 0x000000b0a414723c */ /* 0x040ff000000018ff */
[C---:B----4-:R-:W-:Y:S01]  /*9620*/  HMMA.16816.F32 R24, R164.reuse, R178, RZ ;  /* 0x000000b2a418723c */ /* 0x050fe200000018ff */
[----:B------:R-:W4:Y:S07]  /*9630*/  LDSM.16.M88.4 R176, [R223+0x8800] ;  /* 0x00880000dfb0783b */ /* 0x000f2e0000000200 */
[C---:B---3--:R-:W-:Y:S08]  /*9640*/  HMMA.16816.F32 R28, R164.reuse, R180, RZ ;  /* 0x000000b4a41c723c */ /* 0x048ff000000018ff */
[----:B--2---:R-:W-:Y:S01]  /*9650*/  HMMA.16816.F32 R32, R164, R182, RZ ;  /* 0x000000b6a420723c */ /* 0x004fe200000018ff */
[----:B------:R-:W2:Y:S04]  /*9660*/  LDSM.16.M88.4 R164, [R223+0x9000] ;  /* 0x00900000dfa4783b */ /* 0x000ea80000000200 */
        /* <DEDUP_REMOVED lines=9> */
[----:B------:R-:W2:Y:S07]  /*9700*/  LDSM.16.M88.4 R196, [R216+0x800] ;  /* 0x00080000d8c4783b */ /* 0x000eae0000000200 */
[C---:B------:R-:W-:Y:S08]  /*9710*/  HMMA.16816.F32 R28, R184.reuse, R200, R28 ;  /* 0x000000c8b81c723c */ /* 0x040ff0000000181c */
[----:B------:R-:W-:Y:S01]  /*9720*/  HMMA.16816.F32 R32, R184, R202, R32 ;  /* 0x000000cab820723c */ /* 0x000fe20000001820 */
[----:B------:R-:W3:Y:S04]  /*9730*/  LDSM.16.M88.4 R184, [R216+0x1000] ;  /* 0x00100000d8b8783b */ /* 0x000ee80000000200 */
[----:B------:R-:W3:Y:S03]  /*9740*/  LDSM.16.M88.4 R200, [R216+0x1800] ;  /* 0x00180000d8c8783b */ /* 0x000ee60000000200 */
[C---:B-1----:R-:W-:Y:S08]  /*9750*/  HMMA.16816.F32 R4, R168.reuse, R172, R4 ;  /* 0x000000aca804723c */ /* 0x042ff00000001804 */
[C---:B------:R-:W-:Y:S01]  /*9760*/  HMMA.16816.F32 R8, R168.reuse, R174, R8 ;  /* 0x000000aea808723c */ /* 0x040fe20000001808 */
[----:B------:R-:W-:Y:S07]  /*9770*/  LDSM.16.M88.4 R172, [R229+0xa000] ;  /* 0x00a00000e5ac783b */ /* 0x000fee0000000200 */
[C---:B----4-:R-:W-:Y:S08]  /*9780*/  HMMA.16816.F32 R12, R168.reuse, R176, R12 ;  /* 0x000000b0a80c723c */ /* 0x050ff0000000180c */
        /* <DEDUP_REMOVED lines=171> */
.L_x_151:
[----:B------:R-:W-:Y:S01]  /*a240*/  MOV R3, UR14 ;  /* 0x0000000e00037c02 */ /* 0x000fe20008000f00 */
[----:B------:R-:W-:Y:S02]  /*a250*/  UISETP.GT.AND UP0, UPT, UR14, UR9, UPT ;  /* 0x000000090e00728c */ /* 0x000fe4000bf04270 */
[----:B------:R-:W-:Y:S01]  /*a260*/  UMOV UR17, UR14 ;  /* 0x0000000e00117c82 */ /* 0x000fe20008000000 */
[----:B------:R-:W-:Y:S04]  /*a270*/  LEA R3, R3, R242, 0x6 ;  /* 0x000000f203037211 */ /* 0x000fe800078e30ff */
[C---:B-1----:R-:W-:Y:S02]  /*a280*/  IADD3 R164, R3.reuse, 0x1, RZ ;  /* 0x0000000103a47810 */ /* 0x042fe40007ffe0ff */
[C---:B------:R-:W-:Y:S02]  /*a290*/  ISETP.GE.AND P2, PT, R3.reuse, R239, PT ;  /* 0x000000ef0300720c */ /* 0x040fe40003f46270 */
[C---:B------:R-:W-:Y:S02]  /*a2a0*/  ISETP.GE.AND P1, PT, R164.reuse, R237, PT ;  /* 0x000000eda400720c */ /* 0x040fe40003f26270 */
[CC--:B------:R-:W-:Y:S02]  /*a2b0*/  ISETP.GE.AND P6, PT, R164.reuse, R239.reuse, PT ;  /* 0x000000efa400720c */ /* 0x0c0fe40003fc6270 */
[C---:B------:R-:W-:Y:S02]  /*a2c0*/  ISETP.GE.OR P1, PT, R164.reuse, R236, !P1 ;  /* 0x000000eca400720c */ /* 0x040fe40004f26670 */
[-C--:B------:R-:W-:Y:S02]  /*a2d0*/  ISETP.GE.OR P6, PT, R164, R238.reuse, !P6 ;  /* 0x000000eea400720c */ /* 0x080fe400077c6670 */
[C---:B------:R-:W-:Y:S02]  /*a2e0*/  IADD3 R164, R3.reuse, 0x9, RZ ;  /* 0x0000000903a47810 */ /* 0x040fe40007ffe0ff */
[C---:B------:R-:W-:Y:S02]  /*a2f0*/  IADD3 R165, R3.reuse, 0x8, RZ ;  /* 0x0000000803a57810 */ /* 0x040fe40007ffe0ff */
[-C--:B------:R-:W-:Y:S02]  /*a300*/  ISETP.GE.OR P2, PT, R3, R238.reuse, !P2 ;  /* 0x000000ee0300720c */ /* 0x080fe40005746670 */
[-C--:B------:R-:W-:Y:S02]  /*a310*/  ISETP.GE.AND P4, PT, R164, R239.reuse, PT ;  /* 0x000000efa400720c */ /* 0x080fe40003f86270 */
[----:B------:R-:W-:Y:S02]  /*a320*/  ISETP.GE.AND P0, PT, R165, R239, PT ;  /* 0x000000efa500720c */ /* 0x000fe40003f06270 */
[----:B------:R-:W-:Y:S02]  /*a330*/  FSEL R166, R4, -INF , !P2 ;  /* 0xff80000004a67808 */ /* 0x000fe40005000000 */
[CC--:B------:R-:W-:Y:S02]  /*a340*/  ISETP.GE.OR P4, PT, R164.reuse, R238.reuse, !P4 ;  /* 0x000000eea400720c */ /* 0x0c0fe40006786670 */
[CC--:B------:R-:W-:Y:S02]  /*a350*/  ISETP.GE.AND P2, PT, R164.reuse, R237.reuse, PT ;  /* 0x000000eda400720c */ /* 0x0c0fe40003f46270 */
[----:B------:R-:W-:Y:S02]  /*a360*/  FSEL R168, R9, -INF , !P4 ;  /* 0xff80000009a87808 */ /* 0x000fe40006000000 */
[----:B------:R-:W-:Y:S02]  /*a370*/  ISETP.GE.OR P0, PT, R165, R238, !P0 ;  /* 0x000000eea500720c */ /* 0x000fe40004706670 */
[----:B------:R-:W-:Y:S02]  /*a380*/  ISETP.GE.OR P2, PT, R164, R236, !P2 ;  /* 0x000000eca400720c */ /* 0x000fe40005746670 */
[C---:B------:R-:W-:Y:S02]  /*a390*/  IADD3 R164, R3.reuse, 0x10, RZ ;  /* 0x0000001003a47810 */ /* 0x040fe40007ffe0ff */
[----:B------:R-:W-:Y:S02]  /*a3a0*/  IADD3 R4, R3, 0x11, RZ ;  /* 0x0000001103047810 */ /* 0x000fe40007ffe0ff */
[----:B------:R-:W-:Y:S02]  /*a3b0*/  FSEL R176, R5, -INF , !P6 ;  /* 0xff80000005b07808 */ /* 0x000fe40007000000 */
[----:B------:R-:W-:Y:S02]  /*a3c0*/  FMNMX.FTZ R9, R166, R2, !PT ;  /* 0x00000002a6097209 */ /* 0x000fe40007810000 */
[-C--:B------:R-:W-:Y:S02]  /*a3d0*/  ISETP.GE.AND P5, PT, R3, R237.reuse, PT ;  /* 0x000000ed0300720c */ /* 0x080fe40003fa6270 */
[----:B------:R-:W-:Y:S02]  /*a3e0*/  FSEL R7, R7, -INF , !P1 ;  /* 0xff80000007077808 */ /* 0x000fe40004800000 */
[----:B------:R-:W-:Y:S02]  /*a3f0*/  FSEL R170, R8, -INF , !P0 ;  /* 0xff80000008aa7808 */ /* 0x000fe40004000000 */
[----:B------:R-:W-:Y:S02]  /*a400*/  ISETP.GE.AND P3, PT, R165, R237, PT ;  /* 0x000000eda500720c */ /* 0x000fe40003f66270 */
[----:B------:R-:W-:Y:S02]  /*a410*/  ISETP.GE.AND P1, PT, R164, R239, PT ;  /* 0x000000efa400720c */ /* 0x000fe40003f26270 */
[----:B------:R-:W-:Y:S02]  /*a420*/  ISETP.GE.AND P0, PT, R4, R237, PT ;  /* 0x000000ed0400720c */ /* 0x000fe40003f06270 */
[----:B------:R-:W-:Y:S02]  /*a430*/  FMNMX.FTZ R9, R176, R9, !PT ;  /* 0x00000009b0097209 */ /* 0x000fe40007810000 */
[----:B------:R-:W-:Y:S02]  /*a440*/  ISETP.GE.OR P5, PT, R3, R236, !P5 ;  /* 0x000000ec0300720c */ /* 0x000fe40006fa6670 */
[----:B------:R-:W-:Y:S02]  /*a450*/  ISETP.GE.AND P6, PT, R4, R239, PT ;  /* 0x000000ef0400720c */ /* 0x000fe40003fc6270 */
[----:B------:R-:W-:Y:S02]  /*a460*/  ISETP.GE.OR P1, PT, R164, R238, !P1 ;  /* 0x000000eea400720c */ /* 0x000fe40004f26670 */
[-C--:B------:R-:W-:Y:S02]  /*a470*/  ISETP.GE.OR P0, PT, R4, R236.reuse, !P0 ;  /* 0x000000ec0400720c */ /* 0x080fe40004706670 */
[----:B------:R-:W-:Y:S02]  /*a480*/  FMNMX.FTZ R9, R170, R9, !PT ;  /* 0x00000009aa097209 */ /* 0x000fe40007810000 */
[----:B------:R-:W-:Y:S02]  /*a490*/  ISETP.GE.OR P3, PT, R165, R236, !P3 ;  /* 0x000000eca500720c */ /* 0x000fe40005f66670 */
[----:B------:R-:W-:Y:S02]  /*a4a0*/  FSEL R167, R6, -INF , !P5 ;  /* 0xff80000006a77808 */ /* 0x000fe40006800000 */
[C---:B------:R-:W-:Y:S02]  /*a4b0*/  IADD3 R6, R3.reuse, 0x18, RZ ;  /* 0x0000001803067810 */ /* 0x040fe40007ffe0ff */
[-C--:B------:R-:W-:Y:S02]  /*a4c0*/  ISETP.GE.OR P6, PT, R4, R238.reuse, !P6 ;  /* 0x000000ee0400720c */ /* 0x080fe400077c6670 */
[----:B------:R-:W-:Y:S02]  /*a4d0*/  IADD3 R4, R3, 0x19, RZ ;  /* 0x0000001903047810 */ /* 0x000fe40007ffe0ff */
[----:B------:R-:W-:Y:S02]  /*a4e0*/  FSEL R194, R12, -INF , !P1 ;  /* 0xff8000000cc27808 */ /* 0x000fe40004800000 */
[----:B------:R-:W-:Y:S02]  /*a4f0*/  FSEL R11, R11, -INF , !P2 ;  /* 0xff8000000b0b7808 */ /* 0x000fe40005000000 */
[----:B------:R-:W-:Y:S02]  /*a500*/  FMNMX.FTZ R9, R168, R9, !PT ;  /* 0x00000009a8097209 */ /* 0x000fe40007810000 */
[----:B------:R-:W-:Y:S02]  /*a510*/  FSEL R5, R10, -INF , !P3 ;  /* 0xff8000000a057808 */ /* 0x000fe40005800000 */
[C---:B------:R-:W-:Y:S02]  /*a520*/  ISETP.GE.AND P4, PT, R6.reuse, R239, PT ;  /* 0x000000ef0600720c */ /* 0x040fe40003f86270 */
[----:B------:R-:W-:Y:S02]  /*a530*/  ISETP.GE.AND P2, PT, R6, R237, PT ;  /* 0x000000ed0600720c */ /* 0x000fe40003f46270 */
[C---:B------:R-:W-:Y:S02]  /*a540*/  ISETP.GE.AND P3, PT, R4.reuse, R239, PT ;  /* 0x000000ef0400720c */ /* 0x040fe40003f66270 */
[----:B------:R-:W-:Y:S02]  /*a550*/  ISETP.GE.AND P1, PT, R4, R237, PT ;  /* 0x000000ed0400720c */ /* 0x000fe40003f26270 */
[C---:B------:R-:W-:Y:S02]  /*a560*/  ISETP.GE.OR P4, PT, R6.reuse, R238, !P4 ;  /* 0x000000ee0600720c */ /* 0x040fe40006786670 */
[----:B------:R-:W-:Y:S02]  /*a570*/  ISETP.GE.OR P2, PT, R6, R236, !P2 ;  /* 0x000000ec0600720c */ /* 0x000fe40005746670 */
[C---:B------:R-:W-:Y:S02]  /*a580*/  ISETP.GE.OR P3, PT, R4.reuse, R238, !P3 ;  /* 0x000000ee0400720c */ /* 0x040fe40005f66670 */
[----:B------:R-:W-:Y:S02]  /*a590*/  ISETP.GE.OR P1, PT, R4, R236, !P1 ;  /* 0x000000ec0400720c */ /* 0x000fe40004f26670 */
[----:B------:R-:W-:Y:S02]  /*a5a0*/  FMNMX.FTZ R9, R194, R9, !PT ;  /* 0x00000009c2097209 */ /* 0x000fe40007810000 */
[----:B------:R-:W-:Y:S02]  /*a5b0*/  ISETP.GE.AND P5, PT, R164, R237, PT ;  /* 0x000000eda400720c */ /* 0x000fe40003fa6270 */
[C---:B------:R-:W-:Y:S02]  /*a5c0*/  IADD3 R6, R3.reuse, 0x20, RZ ;  /* 0x0000002003067810 */ /* 0x040fe40007ffe0ff */
[----:B------:R-:W-:Y:S02]  /*a5d0*/  IADD3 R4, R3, 0x21, RZ ;  /* 0x0000002103047810 */ /* 0x000fe40007ffe0ff */
[----:B------:R-:W-:Y:S02]  /*a5e0*/  FSEL R192, R13, -INF , !P6 ;  /* 0xff8000000dc07808 */ /* 0x000fe40007000000 */
[----:B------:R-:W-:Y:S02]  /*a5f0*/  FMNMX.FTZ R10, R167, R0, !PT ;  /* 0x00000000a70a7209 */ /* 0x000fe40007810000 */
[----:B------:R-:W-:Y:S02]  /*a600*/  FSEL R197, R15, -INF , !P0 ;  /* 0xff8000000fc57808 */ /* 0x000fe40004000000 */
[----:B------:R-:W-:Y:S02]  /*a610*/  FSEL R174, R16, -INF , !P4 ;  /* 0xff80000010ae7808 */ /* 0x000fe40006000000 */
[----:B------:R-:W-:Y:S02]  /*a620*/  ISETP.GE.OR P5, PT, R164, R236, !P5 ;  /* 0x000000eca400720c */ /* 0x000fe40006fa6670 */
[----:B------:R-:W-:Y:S02]  /*a630*/  FMNMX.FTZ R9, R192, R9, !PT ;  /* 0x00000009c0097209 */ /* 0x000fe40007810000 */
[----:B------:R-:W-:Y:S02]  /*a640*/  FMNMX.FTZ R10, R7, R10, !PT ;  /* 0x0000000a070a7209 */ /* 0x000fe40007810000 */
[-C--:B------:R-:W-:Y:S02]  /*a650*/  ISETP.GE.AND P0, PT, R6, R239.reuse, PT ;  /* 0x000000ef0600720c */ /* 0x080fe40003f06270 */
[C---:B------:R-:W-:Y:S02]  /*a660*/  ISETP.GE.AND P6, PT, R4.reuse, R239, PT ;  /* 0x000000ef0400720c */ /* 0x040fe40003fc6270 */
[----:B------:R-:W-:Y:S02]  /*a670*/  ISETP.GE.AND P4, PT, R4, R237, PT ;  /* 0x000000ed0400720c */ /* 0x000fe40003f86270 */
[----:B------:R-:W-:Y:S02]  /*a680*/  FSEL R195, R14, -INF , !P5 ;  /* 0xff8000000ec37808 */ /* 0x000fe40006800000 */
[----:B------:R-:W-:Y:S02]  /*a690*/  FSEL R172, R17, -INF , !P3 ;  /* 0xff80000011ac7808 */ /* 0x000fe40005800000 */
[----:B------:R-:W-:Y:S02]  /*a6a0*/  FMNMX.FTZ R9, R174, R9, !PT ;  /* 0x00000009ae097209 */ /* 0x000fe40007810000 */
[-C--:B------:R-:W-:Y:S02]  /*a6b0*/  ISETP.GE.OR P0, PT, R6, R238.reuse, !P0 ;  /* 0x000000ee0600720c */ /* 0x080fe40004706670 */
[C---:B------:R-:W-:Y:S02]  /*a6c0*/  ISETP.GE.OR P6, PT, R4.reuse, R238, !P6 ;  /* 0x000000ee0400720c */ /* 0x040fe400077c6670 */
[----:B------:R-:W-:Y:S02]  /*a6d0*/  ISETP.GE.OR P4, PT, R4, R236, !P4 ;  /* 0x000000ec0400720c */ /* 0x000fe40006786670 */
[----:B------:R-:W-:Y:S02]  /*a6e0*/  ISETP.GE.AND P5, PT, R6, R237, PT ;  /* 0x000000ed0600720c */ /* 0x000fe40003fa6270 */
[----:B------:R-:W-:Y:S02]  /*a6f0*/  FMNMX.FTZ R10, R5, R10, !PT ;  /* 0x0000000a050a7209 */ /* 0x000fe40007810000 */
[----:B------:R-:W-:Y:S02]  /*a700*/  IADD3 R4, R3, 0x28, RZ ;  /* 0x0000002803047810 */ /* 0x000fe40007ffe0ff */
[----:B------:R-:W-:Y:S02]  /*a710*/  FSEL R252, R20, -INF , !P0 ;  /* 0xff80000014fc7808 */ /* 0x000fe40004000000 */
[----:B------:R-:W-:Y:S02]  /*a720*/  FMNMX.FTZ R9, R172, R9, !PT ;  /* 0x00000009ac097209 */ /* 0x000fe40007810000 */
[----:B------:R-:W-:Y:S02]  /*a730*/  ISETP.GE.OR P5, PT, R6, R236, !P5 ;  /* 0x000000ec0600720c */ /* 0x000fe40006fa6670 */
[----:B------:R-:W-:Y:S02]  /*a740*/  FMNMX.FTZ R10, R11, R10, !PT ;  /* 0x0000000a0b0a7209 */ /* 0x000fe40007810000 */
[----:B------:R-:W-:Y:S02]  /*a750*/  IADD3 R6, R3, 0x29, RZ ;  /* 0x0000002903067810 */ /* 0x000fe40007ffe0ff */
[----:B------:R-:W-:Y:S02]  /*a760*/  ISETP.GE.AND P3, PT, R4, R239, PT ;  /* 0x000000ef0400720c */ /* 0x000fe40003f66270 */
[----:B------:R-:W-:Y:S02]  /*a770*/  FSEL R175, R18, -INF , !P2 ;  /* 0xff80000012af7808 */ /* 0x000fe40005000000 */
[----:B------:R-:W-:Y:S02]  /*a780*/  FSEL R250, R21, -INF , !P6 ;  /* 0xff80000015fa7808 */ /* 0x000fe40007000000 */
[----:B------:R-:W-:Y:S02]  /*a790*/  ISETP.GE.OR P3, PT, R4, R238, !P3 ;  /* 0x000000ee0400720c */ /* 0x000fe40005f66670 */
[----:B------:R-:W-:Y:S02]  /*a7a0*/  FMNMX.FTZ R9, R252, R9, !PT ;  /* 0x00000009fc097209 */ /* 0x000fe40007810000 */
[----:B------:R-:W-:Y:S02]  /*a7b0*/  FMNMX.FTZ R10, R195, R10, !PT ;  /* 0x0000000ac30a7209 */ /* 0x000fe40007810000 */
[----:B------:R-:W-:Y:S02]  /*a7c0*/  ISETP.GE.AND P2, PT, R6, R239, PT ;  /* 0x000000ef0600720c */ /* 0x000fe40003f46270 */
[----:B------:R-:W-:Y:S02]  /*a7d0*/  FSEL R173, R19, -INF , !P1 ;  /* 0xff80000013ad7808 */ /* 0x000fe40004800000 */
[----:B------:R-:W-:Y:S02]  /*a7e0*/  FSEL R248, R24, -INF , !P3 ;  /* 0xff80000018f87808 */ /* 0x000fe40005800000 */
[----:B------:R-:W-:Y:S02]  /*a7f0*/  FMNMX.FTZ R10, R197, R10, !PT ;  /* 0x0000000ac50a7209 */ /* 0x000fe40007810000 */
[----:B------:R-:W-:Y:S02]  /*a800*/  ISETP.GE.OR P2, PT, R6, R238, !P2 ;  /* 0x000000ee0600720c */ /* 0x000fe40005746670 */
[----:B------:R-:W-:Y:S02]  /*a810*/  FMNMX.FTZ R9, R250, R9, !PT ;  /* 0x00000009fa097209 */ /* 0x000fe40007810000 */
[-C--:B------:R-:W-:Y:S02]  /*a820*/  ISETP.GE.AND P1, PT, R4, R237.reuse, PT ;  /* 0x000000ed0400720c */ /* 0x080fe40003f26270 */
[----:B------:R-:W-:Y:S02]  /*a830*/  IADD3 R8, R3, 0x30, RZ ;  /* 0x0000003003087810 */ /* 0x000fe40007ffe0ff */
[----:B------:R-:W-:Y:S02]  /*a840*/  ISETP.GE.AND P0, PT, R6, R237, PT ;  /* 0x000000ed0600720c */ /* 0x000fe40003f06270 */
[----:B------:R-:W-:Y:S02]  /*a850*/  FMNMX.FTZ R10, R175, R10, !PT ;  /* 0x0000000aaf0a7209 */ /* 0x000fe40007810000 */
[----:B------:R-:W-:Y:S02]  /*a860*/  FSEL R202, R25, -INF , !P2 ;  /* 0xff80000019ca7808 */ /* 0x000fe40005000000 */
[----:B------:R-:W-:Y:S02]  /*a870*/  FMNMX.FTZ R9, R248, R9, !PT ;  /* 0x00000009f8097209 */ /* 0x000fe40007810000 */
[-C--:B------:R-:W-:Y:S02]  /*a880*/  ISETP.GE.OR P1, PT, R4, R236.reuse, !P1 ;  /* 0x000000ec0400720c */ /* 0x080fe40004f26670 */
[C---:B------:R-:W-:Y:S02]  /*a890*/  IADD3 R4, R3.reuse, 0x38, RZ ;  /* 0x0000003803047810 */ /* 0x040fe40007ffe0ff */
[----:B------:R-:W-:Y:S02]  /*a8a0*/  ISETP.GE.OR P0, PT, R6, R236, !P0 ;  /* 0x000000ec0600720c */ /* 0x000fe40004706670 */
[----:B------:R-:W-:Y:S02]  /*a8b0*/  IADD3 R6, R3, 0x31, RZ ;  /* 0x0000003103067810 */ /* 0x000fe40007ffe0ff */
[----:B------:R-:W-:Y:S02]  /*a8c0*/  ISETP.GE.AND P6, PT, R8, R239, PT ;  /* 0x000000ef0800720c */ /* 0x000fe40003fc6270 */
[----:B------:R-:W-:Y:S02]  /*a8d0*/  FSEL R200, R22, -INF , !P5 ;  /* 0xff80000016c87808 */ /* 0x000fe40006800000 */
[----:B------:R-:W-:Y:S02]  /*a8e0*/  FMNMX.FTZ R13, R202, R9, !PT ;  /* 0x00000009ca0d7209 */ /* 0x000fe40007810000 */
[----:B------:R-:W-:Y:S02]  /*a8f0*/  FMNMX.FTZ R9, R173, R10, !PT ;  /* 0x0000000aad097209 */ /* 0x000fe40007810000 */
[-C--:B------:R-:W-:Y:S02]  /*a900*/  ISETP.GE.AND P2, PT, R4, R239.reuse, PT ;  /* 0x000000ef0400720c */ /* 0x080fe40003f46270 */
[-C--:B------:R-:W-:Y:S02]  /*a910*/  ISETP.GE.OR P6, PT, R8, R238.reuse, !P6 ;  /* 0x000000ee0800720c */ /* 0x080fe400077c6670 */
[----:B------:R-:W-:Y:S02]  /*a920*/  ISETP.GE.AND P3, PT, R6, R239, PT ;  /* 0x000000ef0600720c */ /* 0x000fe40003f66270 */
[----:B------:R-:W-:Y:S02]  /*a930*/  FSEL R203, R23, -INF , !P4 ;  /* 0xff80000017cb7808 */ /* 0x000fe40006000000 */
[----:B------:R-:W-:Y:S01]  /*a940*/  FMNMX.FTZ R10, R200, R9, !PT ;  /* 0x00000009c80a7209 */ /* 0x000fe20007810000 */
[----:B------:R-:W-:Y:S01]  /*a950*/  LDSM.16.MT88.4 R20, [R222+0x10000] ;  /* 0x01000000de14783b */ /* 0x000fe20000004200 */
[-C--:B------:R-:W-:Y:S02]  /*a960*/  ISETP.GE.OR P2, PT, R4, R238.reuse, !P2 ;  /* 0x000000ee0400720c */ /* 0x080fe40005746670 */
[----:B------:R-:W-:Y:S02]  /*a970*/  FSEL R190, R28, -INF , !P6 ;  /* 0xff8000001cbe7808 */ /* 0x000fe40007000000 */
[----:B------:R-:W-:Y:S02]  /*a980*/  ISETP.GE.OR P3, PT, R6, R238, !P3 ;  /* 0x000000ee0600720c */ /* 0x000fe40005f66670 */
[----:B------:R-:W-:Y:S02]  /*a990*/  IADD3 R3, R3, 0x39, RZ ;  /* 0x0000003903037810 */ /* 0x000fe40007ffe0ff */
[----:B------:R-:W-:Y:S02]  /*a9a0*/  FSEL R186, R32, -INF , !P2 ;  /* 0xff80000020ba7808 */ /* 0x000fe40005000000 */
[----:B------:R-:W-:Y:S02]  /*a9b0*/  FSEL R201, R26, -INF , !P1 ;  /* 0xff8000001ac97808 */ /* 0x000fe40004800000 */
[----:B------:R-:W-:Y:S02]  /*a9c0*/  ISETP.GE.AND P2, PT, R8, R237, PT ;  /* 0x000000ed0800720c */ /* 0x000fe40003f46270 */
[----:B------:R-:W-:Y:S02]  /*a9d0*/  FMNMX.FTZ R10, R203, R10, !PT ;  /* 0x0000000acb0a7209 */ /* 0x000fe40007810000 */
[----:B------:R-:W-:Y:S02]  /*a9e0*/  FSEL R188, R29, -INF , !P3 ;  /* 0xff8000001dbc7808 */ /* 0x000fe40005800000 */
[----:B------:R-:W-:Y:S02]  /*a9f0*/  ISETP.GE.AND P6, PT, R3, R239, PT ;  /* 0x000000ef0300720c */ /* 0x000fe40003fc6270 */
[----:B------:R-:W-:Y:S02]  /*aa00*/  FMNMX.FTZ R13, R190, R13, !PT ;  /* 0x0000000dbe0d7209 */ /* 0x000fe40007810000 */
[----:B------:R-:W-:Y:S02]  /*aa10*/  ISETP.GE.OR P1, PT, R8, R236, !P2 ;  /* 0x000000ec0800720c */ /* 0x000fe40005726670 */
[----:B------:R-:W-:Y:S02]  /*aa20*/  FSEL R199, R27, -INF , !P0 ;  /* 0xff8000001bc77808 */ /* 0x000fe40004000000 */
[----:B------:R-:W-:Y:S02]  /*aa30*/  ISETP.GE.AND P2, PT, R6, R237, PT ;  /* 0x000000ed0600720c */ /* 0x000fe40003f46270 */
[----:B------:R-:W-:Y:S02]  /*aa40*/  FMNMX.FTZ R8, R201, R10, !PT ;  /* 0x0000000ac9087209 */ /* 0x000fe40007810000 */
[----:B------:R-:W-:Y:S02]  /*aa50*/  ISETP.GE.OR P6, PT, R3, R238, !P6 ;  /* 0x000000ee0300720c */ /* 0x000fe400077c6670 */
[----:B------:R-:W-:Y:S02]  /*aa60*/  FMNMX.FTZ R13, R188, R13, !PT ;  /* 0x0000000dbc0d7209 */ /* 0x000fe40007810000 */
[----:B------:R-:W-:Y:S02]  /*aa70*/  FSEL R187, R30, -INF , !P1 ;  /* 0xff8000001ebb7808 */ /* 0x000fe40004800000 */
[----:B------:R-:W-:Y:S02]  /*aa80*/  ISETP.GE.OR P2, PT, R6, R236, !P2 ;  /* 0x000000ec0600720c */ /* 0x000fe40005746670 */
[----:B------:R-:W-:Y:S02]  /*aa90*/  ISETP.GE.AND P0, PT, R4, R237, PT ;  /* 0x000000ed0400720c */ /* 0x000fe40003f06270 */
[----:B------:R-:W-:Y:S02]  /*aaa0*/  FMNMX.FTZ R8, R199, R8, !PT ;  /* 0x00000008c7087209 */ /* 0x000fe40007810000 */
[----:B------:R-:W-:Y:S02]  /*aab0*/  FSEL R178, R33, -INF , !P6 ;  /* 0xff80000021b27808 */ /* 0x000fe40007000000 */
[----:B------:R-:W-:Y:S02]  /*aac0*/  FMNMX.FTZ R13, R186, R13, !PT ;  /* 0x0000000dba0d7209 */ /* 0x000fe40007810000 */
[----:B------:R-:W-:Y:S02]  /*aad0*/  FSEL R179, R31, -INF , !P2 ;  /* 0xff8000001fb37808 */ /* 0x000fe40005000000 */
[----:B------:R-:W-:Y:S01]  /*aae0*/  ISETP.GE.OR P1, PT, R4, R236, !P0 ;  /* 0x000000ec0400720c */ /* 0x000fe20004726670 */
[----:B------:R-:W-:Y:S01]  /*aaf0*/  LDSM.16.MT88.4 R28, [R221+0x10000] ;  /* 0x01000000dd1c783b */ /* 0x000fe20000004200 */
[----:B------:R-:W-:Y:S02]  /*ab00*/  ISETP.GE.AND P0, PT, R3, R237, PT ;  /* 0x000000ed0300720c */ /* 0x000fe40003f06270 */
[----:B------:R-:W-:Y:S02]  /*ab10*/  FMNMX.FTZ R8, R187, R8, !PT ;  /* 0x00000008bb087209 */ /* 0x000fe40007810000 */
[----:B------:R-:W-:Y:S02]  /*ab20*/  FMNMX.FTZ R9, R178, R13, !PT ;  /* 0x0000000db2097209 */ /* 0x000fe40007810000 */
[----:B------:R-:W-:Y:S01]  /*ab30*/  FSEL R177, R34, -INF , !P1 ;  /* 0xff80000022b17808 */ /* 0x000fe20004800000 */
[----:B------:R-:W-:Y:S01]  /*ab40*/  LDSM.16.MT88.4 R12, [R224+0x10000] ;  /* 0x01000000e00c783b */ /* 0x000fe20000004200 */
[----:B------:R-:W-:Y:S02]  /*ab50*/  FMNMX.FTZ R8, R179, R8, !PT ;  /* 0x00000008b3087209 */ /* 0x000fe40007810000 */
[----:B------:R-:W-:Y:S02]  /*ab60*/  ISETP.GE.OR P0, PT, R3, R236, !P0 ;  /* 0x000000ec0300720c */ /* 0x000fe40004706670 */
[----:B------:R-:W-:Y:S02]  /*ab70*/  FMNMX.FTZ R8, R177, R8, !PT ;  /* 0x00000008b1087209 */ /* 0x000fe40007810000 */
[----:B------:R-:W-:Y:S01]  /*ab80*/  FSEL R165, R35, -INF , !P0 ;  /* 0xff80000023a57808 */ /* 0x000fe20004000000 */
[----:B------:R-:W-:Y:S03]  /*ab90*/  SHFL.BFLY PT, R10, R9, 0x2, 0x1f ;  /* 0x0c401f00090a7f89 */ /* 0x000fe600000e0000 */
[----:B------:R-:W-:Y:S05]  /*aba0*/  FMNMX.FTZ R6, R165, R8, !PT ;  /* 0x00000008a5067209 */ /* 0x000fea0007810000 */
[----:B------:R-:W1:Y:S02]  /*abb0*/  SHFL.BFLY PT, R3, R6, 0x2, 0x1f ;  /* 0x0c401f0006037f89 */ /* 0x000e6400000e0000 */
[----:B-1----:R-:W-:Y:S02]  /*abc0*/  FMNMX.FTZ R4, R6, R3, !PT ;  /* 0x0000000306047209 */ /* 0x002fe40007810000 */
[----:B------:R-:W-:Y:S04]  /*abd0*/  FMNMX.FTZ R9, R9, R10, !PT ;  /* 0x0000000a09097209 */ /* 0x000fe80007810000 */
[----:B------:R-:W1:Y:S08]  /*abe0*/  SHFL.BFLY PT, R3, R4, 0x1, 0x1f ;  /* 0x0c201f0004037f89 */ /* 0x000e7000000e0000 */
[----:B------:R-:W2:Y:S01]  /*abf0*/  SHFL.BFLY PT, R164, R9, 0x1, 0x1f ;  /* 0x0c201f0009a47f89 */ /* 0x000ea200000e0000 */
[----:B-1----:R-:W-:Y:S04]  /*ac00*/  FMNMX.FTZ R3, R4, R3, !PT ;  /* 0x0000000304037209 */ /* 0x002fe80007810000 */
[----:B------:R-:W-:Y:S02]  /*ac10*/  FSETP.NEU.FTZ.AND P0, PT, R3, -INF , PT ;  /* 0xff8000000300780b */ /* 0x000fe40003f1d000 */
[----:B--2---:R-:W-:Y:S04]  /*ac20*/  FMNMX.FTZ R164, R9, R164, !PT ;  /* 0x000000a409a47209 */ /* 0x004fe80007810000 */
[C---:B------:R-:W-:Y:S01]  /*ac30*/  FSETP.NEU.FTZ.AND P1, PT, R164.reuse, -INF , PT ;  /* 0xff800000a400780b */ /* 0x040fe20003f3d000 */
[----:B------:R-:W-:Y:S05]  /*ac40*/  FMUL.FTZ R189, R164, c[0x0][0x23c] ;  /* 0x00008f00a4bd7a20 */ /* 0x000fea0000410000 */
[----:B------:R-:W-:Y:S05]  /*ac50*/  FSEL R189, R189, RZ, P1 ;  /* 0x000000ffbdbd7208 */ /* 0x000fea0000800000 */
[--C-:B------:R-:W-:Y:S02]  /*ac60*/  FFMA.FTZ R185, R166, c[0x0][0x23c], -R189.reuse ;  /* 0x00008f00a6b97a23 */ /* 0x100fe400000108bd */
[--C-:B------:R-:W-:Y:S02]  /*ac70*/  FFMA.FTZ R166, R176, c[0x0][0x23c], -R189.reuse ;  /* 0x00008f00b0a67a23 */ /* 0x100fe400000108bd */
[----:B------:R-:W-:Y:S02]  /*ac80*/  FMUL.FTZ R176, R3, c[0x0][0x23c] ;  /* 0x00008f0003b07a20 */ /* 0x000fe40000410000 */
[--C-:B------:R-:W-:Y:S01]  /*ac90*/  FFMA.FTZ R184, R170, c[0x0][0x23c], -R189.reuse ;  /* 0x00008f00aab87a23 */ /* 0x100fe200000108bd */
[----:B------:R-:W-:Y:S01]  /*aca0*/  MUFU.EX2 R185, R185 ;  /* 0x000000b900b97308 */ /* 0x000fe20000000800 */
[--C-:B------:R-:W-:Y:S01]  /*acb0*/  FFMA.FTZ R183, R168, c[0x0][0x23c], -R189.reuse ;  /* 0x00008f00a8b77a23 */ /* 0x100fe200000108bd */
[----:B------:R-:W-:Y:S01]  /*acc0*/  FSEL R176, R176, RZ, P0 ;  /* 0x000000ffb0b07208 */ /* 0x000fe20000000000 */
[--C-:B------:R-:W-:Y:S02]  /*acd0*/  FFMA.FTZ R193, R174, c[0x0][0x23c], -R189.reuse ;  /* 0x00008f00aec17a23 */ /* 0x100fe400000108bd */
[--C-:B------:R-:W-:Y:S02]  /*ace0*/  FFMA.FTZ R191, R194, c[0x0][0x23c], -R189.reuse ;  /* 0x00008f00c2bf7a23 */ /* 0x100fe400000108bd */
[--C-:B------:R-:W-:Y:S01]  /*acf0*/  FFMA.FTZ R180, R5, c[0x0][0x23c], -R176.reuse ;  /* 0x00008f0005b47a23 */ /* 0x100fe200000108b0 */
[----:B------:R-:W-:Y:S01]  /*ad00*/  FSEL R5, R164, RZ, P1 ;  /* 0x000000ffa4057208 */ /* 0x000fe20000800000 */
[--C-:B------:R-:W-:Y:S01]  /*ad10*/  FFMA.FTZ R182, R167, c[0x0][0x23c], -R176.reuse ;  /* 0x00008f00a7b67a23 */ /* 0x100fe200000108b0 */
[----:B------:R-:W1:Y:S01]  /*ad20*/  MUFU.EX2 R166, R166 ;  /* 0x000000a600a67308 */ /* 0x000e620000000800 */
[----:B------:R-:W-:Y:S02]  /*ad30*/  FFMA.FTZ R181, R7, c[0x0][0x23c], -R176 ;  /* 0x00008f0007b57a23 */ /* 0x000fe400000108b0 */
[----:B------:R-:W-:Y:S01]  /*ad40*/  FADD.FTZ R4, -R5, R2 ;  /* 0x0000000205047221 */ /* 0x000fe20000010100 */
[----:B------:R-:W-:Y:S01]  /*ad50*/  FSEL R5, R3, RZ, P0 ;  /* 0x000000ff03057208 */ /* 0x000fe20000000000 */
[----:B------:R-:W-:Y:S01]  /*ad60*/  FFMA.FTZ R167, R11, c[0x0][0x23c], -R176 ;  /* 0x00008f000ba77a23 */ /* 0x000fe200000108b0 */
[----:B------:R-:W-:Y:S01]  /*ad70*/  PLOP3.LUT P0, PT, PT, PT, UP0, 0x80, 0x0 ;  /* 0x000000000000781c */ /* 0x000fe20003f0f008 */
[----:B------:R-:W-:Y:S02]  /*ad80*/  FMUL.FTZ R2, R4, c[0x0][0x23c] ;  /* 0x00008f0004027a20 */ /* 0x000fe40000410000 */
[----:B------:R-:W-:Y:S01]  /*ad90*/  FADD.FTZ R5, -R5, R0 ;  /* 0x0000000005057221 */ /* 0x000fe20000010100 */
[----:B------:R-:W-:Y:S01]  /*ada0*/  MUFU.EX2 R184, R184 ;  /* 0x000000b800b87308 */ /* 0x000fe20000000800 */
[--C-:B------:R-:W-:Y:S02]  /*adb0*/  FFMA.FTZ R194, R172, c[0x0][0x23c], -R189.reuse ;  /* 0x00008f00acc27a23 */ /* 0x100fe400000108bd */
[----:B------:R-:W-:Y:S02]  /*adc0*/  FMUL.FTZ R0, R5, c[0x0][0x23c] ;  /* 0x00008f0005007a20 */ /* 0x000fe40000410000 */
[--C-:B------:R-:W-:Y:S02]  /*add0*/  FFMA.FTZ R198, R173, c[0x0][0x23c], -R176.reuse ;  /* 0x00008f00adc67a23 */ /* 0x100fe400000108b0 */
[--C-:B------:R-:W-:Y:S02]  /*ade0*/  FFMA.FTZ R179, R179, c[0x0][0x23c], -R176.reuse ;  /* 0x00008f00b3b37a23 */ /* 0x100fe400000108b0 */
[--C-:B------:R-:W-:Y:S01]  /*adf0*/  FFMA.FTZ R177, R177, c[0x0][0x23c], -R176.reuse ;  /* 0x00008f00b1b17a23 */ /* 0x100fe200000108b0 */
[----:B------:R-:W2:Y:S01]  /*ae00*/  MUFU.EX2 R183, R183 ;  /* 0x000000b700b77308 */ /* 0x000ea20000000800 */
[--C-:B------:R-:W-:Y:S02]  /*ae10*/  FFMA.FTZ R192, R192, c[0x0][0x23c], -R189.reuse ;  /* 0x00008f00c0c07a23 */ /* 0x100fe400000108bd */
[--C-:B------:R-:W-:Y:S01]  /*ae20*/  FFMA.FTZ R195, R195, c[0x0][0x23c], -R176.reuse ;  /* 0x00008f00c3c37a23 */ /* 0x100fe200000108b0 */
[----:B-1----:R-:W-:Y:S01]  /*ae30*/  F2FP.PACK_AB R168, R166, R185 ;  /* 0x000000b9a6a8723e */ /* 0x002fe200000000ff */
[--C-:B------:R-:W-:Y:S02]  /*ae40*/  FFMA.FTZ R196, R197, c[0x0][0x23c], -R176.reuse ;  /* 0x00008f00c5c47a23 */ /* 0x100fe400000108b0 */
[--C-:B------:R-:W-:Y:S02]  /*ae50*/  FFMA.FTZ R197, R175, c[0x0][0x23c], -R176.reuse ;  /* 0x00008f00afc57a23 */ /* 0x100fe400000108b0 */
[----:B------:R-:W-:Y:S01]  /*ae60*/  LDSM.16.MT88.4 R172, [R222+0x14800] ;  /* 0x01480000deac783b */ /* 0x000fe20000004200 */
[----:B------:R-:W-:Y:S01]  /*ae70*/  MUFU.EX2 R182, R182 ;  /* 0x000000b600b67308 */ /* 0x000fe20000000800 */
[--C-:B------:R-:W-:Y:S02]  /*ae80*/  FFMA.FTZ R252, R252, c[0x0][0x23c], -R189.reuse ;  /* 0x00008f00fcfc7a23 */ /* 0x100fe400000108bd */
[--C-:B------:R-:W-:Y:S02]  /*ae90*/  FFMA.FTZ R250, R250, c[0x0][0x23c], -R189.reuse ;  /* 0x00008f00fafa7a23 */ /* 0x100fe400000108bd */
[--C-:B------:R-:W-:Y:S02]  /*aea0*/  FFMA.FTZ R248, R248, c[0x0][0x23c], -R189.reuse ;  /* 0x00008f00f8f87a23 */ /* 0x100fe400000108bd */
[--C-:B------:R-:W-:Y:S02]  /*aeb0*/  FFMA.FTZ R202, R202, c[0x0][0x23c], -R189.reuse ;  /* 0x00008f00caca7a23 */ /* 0x100fe400000108bd */
[--C-:B------:R-:W-:Y:S01]  /*aec0*/  FFMA.FTZ R200, R200, c[0x0][0x23c], -R176.reuse ;  /* 0x00008f00c8c87a23 */ /* 0x100fe200000108b0 */
[----:B------:R-:W1:Y:S01]  /*aed0*/  MUFU.EX2 R181, R181 ;  /* 0x000000b500b57308 */ /* 0x000e620000000800 */
[--C-:B------:R-:W-:Y:S02]  /*aee0*/  FFMA.FTZ R203, R203, c[0x0][0x23c], -R176.reuse ;  /* 0x00008f00cbcb7a23 */ /* 0x100fe400000108b0 */
[--C-:B------:R-:W-:Y:S01]  /*aef0*/  FFMA.FTZ R201, R201, c[0x0][0x23c], -R176.reuse ;  /* 0x00008f00c9c97a23 */ /* 0x100fe200000108b0 */
[----:B--2---:R-:W-:Y:S01]  /*af00*/  F2FP.PACK_AB R170, R183, R184 ;  /* 0x000000b8b7aa723e */ /* 0x004fe200000000ff */
[--C-:B------:R-:W-:Y:S02]  /*af10*/  FFMA.FTZ R199, R199, c[0x0][0x23c], -R176.reuse ;  /* 0x00008f00c7c77a23 */ /* 0x100fe400000108b0 */
[--C-:B------:R-:W-:Y:S02]  /*af20*/  FFMA.FTZ R190, R190, c[0x0][0x23c], -R189.reuse ;  /* 0x00008f00bebe7a23 */ /* 0x100fe400000108bd */
[--C-:B------:R-:W-:Y:S01]  /*af30*/  FFMA.FTZ R188, R188, c[0x0][0x23c], -R189.reuse ;  /* 0x00008f00bcbc7a23 */ /* 0x100fe200000108bd */
[----:B------:R-:W-:Y:S01]  /*af40*/  MUFU.EX2 R180, R180 ;  /* 0x000000b400b47308 */ /* 0x000fe20000000800 */
[--C-:B------:R-:W-:Y:S02]  /*af50*/  FFMA.FTZ R186, R186, c[0x0][0x23c], -R189.reuse ;  /* 0x00008f00baba7a23 */ /* 0x100fe400000108bd */
[----:B------:R-:W-:Y:S02]  /*af60*/  FFMA.FTZ R189, R178, c[0x0][0x23c], -R189 ;  /* 0x00008f00b2bd7a23 */ /* 0x000fe400000108bd */
[--C-:B------:R-:W-:Y:S02]  /*af70*/  FFMA.FTZ R187, R187, c[0x0][0x23c], -R176.reuse ;  /* 0x00008f00bbbb7a23 */ /* 0x100fe400000108b0 */
[----:B------:R-:W-:Y:S03]  /*af80*/  FFMA.FTZ R176, R165, c[0x0][0x23c], -R176 ;  /* 0x00008f00a5b07a23 */ /* 0x000fe600000108b0 */
[----:B------:R-:W2:Y:S01]  /*af90*/  MUFU.EX2 R167, R167 ;  /* 0x000000a700a77308 */ /* 0x000ea20000000800 */
[----:B-1----:R-:W-:Y:S09]  /*afa0*/  F2FP.PACK_AB R169, R181, R182 ;  /* 0x000000b6b5a9723e */ /* 0x002ff200000000ff */
[----:B------:R-:W1:Y:S10]  /*afb0*/  MUFU.EX2 R2, R2 ;  /* 0x0000000200027308 */ /* 0x000e740000000800 */
[----:B------:R-:W3:Y:S01]  /*afc0*/  MUFU.EX2 R0, R0 ;  /* 0x0000000000007308 */ /* 0x000ee20000000800 */
[----:B--2---:R-:W-:Y:S09]  /*afd0*/  F2FP.PACK_AB R171, R167, R180 ;  /* 0x000000b4a7ab723e */ /* 0x004ff200000000ff */
[----:B------:R-:W-:Y:S01]  /*afe0*/  MUFU.EX2 R165, R176 ;  /* 0x000000b000a57308 */ /* 0x000fe20000000800 */
[C---:B-1----:R-:W-:Y:S02]  /*aff0*/  FMUL.FTZ R4, R2.reuse, R160 ;  /* 0x000000a002047220 */ /* 0x042fe40000410000 */
[C---:B------:R-:W-:Y:S02]  /*b000*/  FMUL.FTZ R5, R2.reuse, R161 ;  /* 0x000000a102057220 */ /* 0x040fe40000410000 */
[C---:B------:R-:W-:Y:S02]  /*b010*/  FMUL.FTZ R8, R2.reuse, R156 ;  /* 0x0000009c02087220 */ /* 0x040fe40000410000 */
[C---:B------:R-:W-:Y:S03]  /*b020*/  FMUL.FTZ R9, R2.reuse, R157 ;  /* 0x0000009d02097220 */ /* 0x040fe60000410000 */
[----:B------:R-:W-:Y:S01]  /*b030*/  MUFU.EX2 R191, R191 ;  /* 0x000000bf00bf7308 */ /* 0x000fe20000000800 */
[----:B------:R-:W-:Y:S02]  /*b040*/  FMUL.FTZ R16, R2, R148 ;  /* 0x0000009402107220 */ /* 0x000fe40000410000 */
[C---:B---3--:R-:W-:Y:S02]  /*b050*/  FMUL.FTZ R6, R0.reuse, R162 ;  /* 0x000000a200067220 */ /* 0x048fe40000410000 */
[C---:B------:R-:W-:Y:S02]  /*b060*/  FMUL.FTZ R7, R0.reuse, R163 ;  /* 0x000000a300077220 */ /* 0x040fe40000410000 */
[----:B------:R-:W-:Y:S01]  /*b070*/  LDSM.16.MT88.4 R160, [R221+0x12800] ;  /* 0x01280000dda0783b */ /* 0x000fe20000004200 */
[C---:B------:R-:W-:Y:S02]  /*b080*/  FMUL.FTZ R10, R0.reuse, R158 ;  /* 0x0000009e000a7220 */ /* 0x040fe40000410000 */
[----:B------:R-:W-:Y:S01]  /*b090*/  FMUL.FTZ R11, R0, R159 ;  /* 0x0000009f000b7220 */ /* 0x000fe20000410000 */
[----:B------:R-:W1:Y:S01]  /*b0a0*/  MUFU.EX2 R192, R192 ;  /* 0x000000c000c07308 */ /* 0x000e620000000800 */
[C---:B------:R-:W-:Y:S03]  /*b0b0*/  HMMA.16816.F32 R4, R168.reuse, R12, R4 ;  /* 0x0000000ca804723c */ /* 0x040fe60000001804 */
[----:B------:R-:W-:Y:S02]  /*b0c0*/  LDSM.16.MT88.4 R156, [R222+0x12800] ;  /* 0x01280000de9c783b */ /* 0x000fe40000004200 */
[C---:B------:R-:W-:Y:S02]  /*b0d0*/  FMUL.FTZ R17, R2.reuse, R149 ;  /* 0x0000009502117220 */ /* 0x040fe40000410000 */
[C---:B------:R-:W-:Y:S01]  /*b0e0*/  FMUL.FTZ R12, R2.reuse, R152 ;  /* 0x00000098020c7220 */ /* 0x040fe20000410000 */
[C---:B------:R-:W-:Y:S01]  /*b0f0*/  HMMA.16816.F32 R8, R168.reuse, R14, R8 ;  /* 0x0000000ea808723c */ /* 0x040fe20000001808 */
[----:B------:R-:W-:Y:S03]  /*b100*/  MUFU.EX2 R193, R193 ;  /* 0x000000c100c17308 */ /* 0x000fe60000000800 */
[----:B------:R-:W-:Y:S02]  /*b110*/  FMUL.FTZ R13, R2, R153 ;  /* 0x00000099020d7220 */ /* 0x000fe40000410000 */
[C---:B------:R-:W-:Y:S02]  /*b120*/  FMUL.FTZ R18, R0.reuse, R150 ;  /* 0x0000009600127220 */ /* 0x040fe40000410000 */
[C---:B------:R-:W-:Y:S03]  /*b130*/  FMUL.FTZ R14, R0.reuse, R154 ;  /* 0x0000009a000e7220 */ /* 0x040fe60000410000 */
[----:B------:R-:W-:Y:S01]  /*b140*/  MUFU.EX2 R194, R194 ;  /* 0x000000c200c27308 */ /* 0x000fe20000000800 */
[C---:B------:R-:W-:Y:S02]  /*b150*/  FMUL.FTZ R15, R0.reuse, R155 ;  /* 0x0000009b000f7220 */ /* 0x040fe40000410000 */
[----:B------:R-:W2:Y:S01]  /*b160*/  LDSM.16.MT88.4 R152, [R220+0x10000] ;  /* 0x01000000dc98783b */ /* 0x000ea20000004200 */
[----:B------:R-:W-:Y:S02]  /*b170*/  FMUL.FTZ R19, R0, R151 ;  /* 0x0000009700137220 */ /* 0x000fe40000410000 */
[C---:B------:R-:W-:Y:S02]  /*b180*/  FMUL.FTZ R24, R2.reuse, R140 ;  /* 0x0000008c02187220 */ /* 0x040fe40000410000 */
[C---:B------:R-:W-:Y:S02]  /*b190*/  HMMA.16816.F32 R12, R168.reuse, R20, R12 ;  /* 0x00000014a80c723c */ /* 0x040fe4000000180c */
[----:B------:R-:W-:Y:S01]  /*b1a0*/  MUFU.EX2 R195, R195 ;  /* 0x000000c300c37308 */ /* 0x000fe20000000800 */
[----:B------:R-:W-:Y:S01]  /*b1b0*/  LDSM.16.MT88.4 R148, [R220+0x10800] ;  /* 0x01080000dc94783b */ /* 0x000fe20000004200 */
[----:B------:R-:W-:Y:S02]  /*b1c0*/  FMUL.FTZ R25, R2, R141 ;  /* 0x0000008d02197220 */ /* 0x000fe40000410000 */
[----:B------:R-:W-:Y:S02]  /*b1d0*/  FMUL.FTZ R26, R0, R142 ;  /* 0x0000008e001a7220 */ /* 0x000fe40000410000 */
[C---:B------:R-:W-:Y:S04]  /*b1e0*/  HMMA.16816.F32 R16, R168.reuse, R22, R16 ;  /* 0x00000016a810723c */ /* 0x040fe80000001810 */
[C---:B------:R-:W-:Y:S01]  /*b1f0*/  FMUL.FTZ R20, R2.reuse, R144 ;  /* 0x0000009002147220 */ /* 0x040fe20000410000 */
[----:B------:R-:W3:Y:S01]  /*b200*/  MUFU.EX2 R196, R196 ;  /* 0x000000c400c47308 */ /* 0x000ee20000000800 */
[----:B------:R-:W-:Y:S02]  /*b210*/  FMUL.FTZ R21, R2, R145 ;  /* 0x0000009102157220 */ /* 0x000fe40000410000 */
[C---:B------:R-:W-:Y:S04]  /*b220*/  FMUL.FTZ R22, R0.reuse, R146 ;  /* 0x0000009200167220 */ /* 0x040fe80000410000 */
[C---:B------:R-:W-:Y:S02]  /*b230*/  FMUL.FTZ R23, R0.reuse, R147 ;  /* 0x0000009300177220 */ /* 0x040fe40000410000 */
[----:B------:R-:W4:Y:S01]  /*b240*/  LDSM.16.MT88.4 R144, [R224+0x12000] ;  /* 0x01200000e090783b */ /* 0x000f220000004200 */
[----:B------:R-:W-:Y:S01]  /*b250*/  FMUL.FTZ R27, R0, R143 ;  /* 0x0000008f001b7220 */ /* 0x000fe20000410000 */
[----:B------:R-:W-:Y:S01]  /*b260*/  MUFU.EX2 R197, R197 ;  /* 0x000000c500c57308 */ /* 0x000fe20000000800 */
[C---:B------:R-:W-:Y:S02]  /*b270*/  FMUL.FTZ R32, R2.reuse, R132 ;  /* 0x0000008402207220 */ /* 0x040fe40000410000 */
[C---:B------:R-:W-:Y:S03]  /*b280*/  HMMA.16816.F32 R20, R168.reuse, R28, R20 ;  /* 0x0000001ca814723c */ /* 0x040fe60000001814 */
[----:B------:R-:W-:Y:S01]  /*b290*/  LDSM.16.MT88.4 R140, [R220+0x12000] ;  /* 0x01200000dc8c783b */ /* 0x000fe20000004200 */
[----:B------:R-:W-:Y:S02]  /*b2a0*/  FMUL.FTZ R33, R2, R133 ;  /* 0x0000008502217220 */ /* 0x000fe40000410000 */
[----:B------:R-:W-:Y:S01]  /*b2b0*/  FMUL.FTZ R34, R0, R134 ;  /* 0x0000008600227220 */ /* 0x000fe20000410000 */
[----:B------:R-:W5:Y:S01]  /*b2c0*/  MUFU.EX2 R198, R198 ;  /* 0x000000c600c67308 */ /* 0x000f620000000800 */
[C---:B------:R-:W-:Y:S04]  /*b2d0*/  HMMA.16816.F32 R24, R168.reuse, R30, R24 ;  /* 0x0000001ea818723c */ /* 0x040fe80000001818 */
[C---:B------:R-:W-:Y:S02]  /*b2e0*/  FMUL.FTZ R28, R2.reuse, R136 ;  /* 0x00000088021c7220 */ /* 0x040fe40000410000 */
[----:B------:R-:W-:Y:S02]  /*b2f0*/  FMUL.FTZ R29, R2, R137 ;  /* 0x00000089021d7220 */ /* 0x000fe40000410000 */
[C---:B------:R-:W-:Y:S01]  /*b300*/  FMUL.FTZ R30, R0.reuse, R138 ;  /* 0x0000008a001e7220 */ /* 0x040fe20000410000 */
[----:B------:R-:W-:Y:S03]  /*b310*/  MUFU.EX2 R252, R252 ;  /* 0x000000fc00fc7308 */ /* 0x000fe60000000800 */
[C---:B------:R-:W-:Y:S02]  /*b320*/  FMUL.FTZ R31, R0.reuse, R139 ;  /* 0x0000008b001f7220 */ /* 0x040fe40000410000 */
[----:B------:R-:W1:Y:S01]  /*b330*/  LDSM.16.MT88.4 R136, [R222+0x12000] ;  /* 0x01200000de88783b */ /* 0x000e620000004200 */
[----:B------:R-:W-:Y:S02]  /*b340*/  FMUL.FTZ R35, R0, R135 ;  /* 0x0000008700237220 */ /* 0x000fe40000410000 */
[C---:B------:R-:W-:Y:S02]  /*b350*/  FMUL.FTZ R36, R2.reuse, R36 ;  /* 0x0000002402247220 */ /* 0x040fe40000410000 */
[C---:B--2---:R-:W-:Y:S01]  /*b360*/  HMMA.16816.F32 R28, R168.reuse, R152, R28 ;  /* 0x00000098a81c723c */ /* 0x044fe2000000181c */
[----:B------:R-:W-:Y:S02]  /*b370*/  MUFU.EX2 R250, R250 ;  /* 0x000000fa00fa7308 */ /* 0x000fe40000000800 */
[----:B------:R-:W2:Y:S01]  /*b380*/  LDSM.16.MT88.4 R132, [R221+0x12000] ;  /* 0x01200000dd84783b */ /* 0x000ea20000004200 */
[----:B------:R-:W-:Y:S02]  /*b390*/  FMUL.FTZ R37, R2, R37 ;  /* 0x0000002502257220 */ /* 0x000fe40000410000 */
[C---:B------:R-:W-:Y:S02]  /*b3a0*/  FMUL.FTZ R38, R0.reuse, R38 ;  /* 0x0000002600267220 */ /* 0x040fe40000410000 */
[C---:B------:R-:W-:Y:S03]  /*b3b0*/  HMMA.16816.F32 R32, R168.reuse, R154, R32 ;  /* 0x0000009aa820723c */ /* 0x040fe60000001820 */
[----:B------:R-:W-:Y:S01]  /*b3c0*/  LDSM.16.MT88.4 R152, [R224+0x12800] ;  /* 0x01280000e098783b */ /* 0x000fe20000004200 */
[----:B------:R-:W-:Y:S01]  /*b3d0*/  FMUL.FTZ R39, R0, R39 ;  /* 0x0000002700277220 */ /* 0x000fe20000410000 */
[----:B------:R-:W-:Y:S01]  /*b3e0*/  MUFU.EX2 R248, R248 ;  /* 0x000000f800f87308 */ /* 0x000fe20000000800 */
[C---:B------:R-:W-:Y:S02]  /*b3f0*/  FMUL.FTZ R40, R2.reuse, R40 ;  /* 0x0000002802287220 */ /* 0x040fe40000410000 */
[----:B------:R-:W-:Y:S03]  /*b400*/  FMUL.FTZ R41, R2, R41 ;  /* 0x0000002902297220 */ /* 0x000fe60000410000 */
[C---:B----4-:R-:W-:Y:S03]  /*b410*/  HMMA.16816.F32 R36, R168.reuse, R144, R36 ;  /* 0x00000090a824723c */ /* 0x050fe60000001824 */
[C---:B------:R-:W-:Y:S01]  /*b420*/  FMUL.FTZ R42, R0.reuse, R42 ;  /* 0x0000002a002a7220 */ /* 0x040fe20000410000 */
[----:B------:R-:W-:Y:S01]  /*b430*/  MUFU.EX2 R202, R202 ;  /* 0x000000ca00ca7308 */ /* 0x000fe20000000800 */
[----:B------:R-:W-:Y:S02]  /*b440*/  FMUL.FTZ R43, R0, R43 ;  /* 0x0000002b002b7220 */ /* 0x000fe40000410000 */
[C---:B------:R-:W-:Y:S02]  /*b450*/  FMUL.FTZ R44, R2.reuse, R44 ;  /* 0x0000002c022c7220 */ /* 0x040fe40000410000 */
[----:B------:R-:W-:Y:S03]  /*b460*/  FMUL.FTZ R45, R2, R45 ;  /* 0x0000002d022d7220 */ /* 0x000fe60000410000 */
[C---:B------:R-:W-:Y:S01]  /*b470*/  HMMA.16816.F32 R40, R168.reuse, R146, R40 ;  /* 0x00000092a828723c */ /* 0x040fe20000001828 */
[----:B------:R-:W-:Y:S01]  /*b480*/  LDSM.16.MT88.4 R144, [R221+0x10800] ;  /* 0x01080000dd90783b */ /* 0x000fe20000004200 */
[----:B------:R-:W-:Y:S01]  /*b490*/  MUFU.EX2 R200, R200 ;  /* 0x000000c800c87308 */ /* 0x000fe20000000800 */
[C---:B------:R-:W-:Y:S02]  /*b4a0*/  FMUL.FTZ R46, R0.reuse, R46 ;  /* 0x0000002e002e7220 */ /* 0x040fe40000410000 */
[----:B------:R-:W-:Y:S02]  /*b4b0*/  FMUL.FTZ R47, R0, R47 ;  /* 0x0000002f002f7220 */ /* 0x000fe40000410000 */
[C---:B------:R-:W-:Y:S02]  /*b4c0*/  FMUL.FTZ R48, R2.reuse, R48 ;  /* 0x0000003002307220 */ /* 0x040fe40000410000 */
[----:B------:R-:W-:Y:S03]  /*b4d0*/  FMUL.FTZ R49, R2, R49 ;  /* 0x0000003102317220 */ /* 0x000fe60000410000 */
[C---:B-1----:R-:W-:Y:S01]  /*b4e0*/  HMMA.16816.F32 R44, R168.reuse, R136, R44 ;  /* 0x00000088a82c723c */ /* 0x042fe2000000182c */
[----:B------:R-:W-:Y:S02]  /*b4f0*/  MUFU.EX2 R203, R203 ;  /* 0x000000cb00cb7308 */ /* 0x000fe40000000800 */
[C---:B------:R-:W-:Y:S02]  /*b500*/  FMUL.FTZ R50, R0.reuse, R50 ;  /* 0x0000003200327220 */ /* 0x040fe40000410000 */
[----:B------:R-:W-:Y:S02]  /*b510*/  FMUL.FTZ R51, R0, R51 ;  /* 0x0000003300337220 */ /* 0x000fe40000410000 */
[C---:B------:R-:W-:Y:S02]  /*b520*/  FMUL.FTZ R52, R2.reuse, R52 ;  /* 0x0000003402347220 */ /* 0x040fe40000410000 */
[----:B------:R-:W-:Y:S02]  /*b530*/  FMUL.FTZ R53, R2, R53 ;  /* 0x0000003502357220 */ /* 0x000fe40000410000 */
[----:B------:R-:W-:Y:S01]  /*b540*/  MUFU.EX2 R201, R201 ;  /* 0x000000c900c97308 */ /* 0x000fe20000000800 */
[C---:B------:R-:W-:Y:S01]  /*b550*/  HMMA.16816.F32 R48, R168.reuse, R138, R48 ;  /* 0x0000008aa830723c */ /* 0x040fe20000001830 */
[----:B------:R-:W1:Y:S02]  /*b560*/  LDSM.16.MT88.4 R136, [R224+0x14000] ;  /* 0x01400000e088783b */ /* 0x000e640000004200 */
[C---:B------:R-:W-:Y:S02]  /*b570*/  FMUL.FTZ R54, R0.reuse, R54 ;  /* 0x0000003600367220 */ /* 0x040fe40000410000 */
[----:B------:R-:W-:Y:S02]  /*b580*/  FMUL.FTZ R55, R0, R55 ;  /* 0x0000003700377220 */ /* 0x000fe40000410000 */
[C---:B------:R-:W-:Y:S02]  /*b590*/  FMUL.FTZ R56, R2.reuse, R56 ;  /* 0x0000003802387220 */ /* 0x040fe40000410000 */
[----:B------:R-:W-:Y:S01]  /*b5a0*/  FMUL.FTZ R57, R2, R57 ;  /* 0x0000003902397220 */ /* 0x000fe20000410000 */
[----:B------:R-:W-:Y:S02]  /*b5b0*/  MUFU.EX2 R199, R199 ;  /* 0x000000c700c77308 */ /* 0x000fe40000000800 */
[C---:B--2---:R-:W-:Y:S03]  /*b5c0*/  HMMA.16816.F32 R52, R168.reuse, R132, R52 ;  /* 0x00000084a834723c */ /* 0x044fe60000001834 */
[C---:B------:R-:W-:Y:S02]  /*b5d0*/  FMUL.FTZ R58, R0.reuse, R58 ;  /* 0x0000003a003a7220 */ /* 0x040fe40000410000 */
[----:B------:R-:W-:Y:S02]  /*b5e0*/  FMUL.FTZ R59, R0, R59 ;  /* 0x0000003b003b7220 */ /* 0x000fe40000410000 */
[C---:B------:R-:W-:Y:S01]  /*b5f0*/  FMUL.FTZ R60, R2.reuse, R60 ;  /* 0x0000003c023c7220 */ /* 0x040fe20000410000 */
[----:B------:R-:W-:Y:S01]  /*b600*/  MUFU.EX2 R190, R190 ;  /* 0x000000be00be7308 */ /* 0x000fe20000000800 */
[----:B------:R-:W-:Y:S03]  /*b610*/  FMUL.FTZ R61, R2, R61 ;  /* 0x0000003d023d7220 */ /* 0x000fe60000410000 */
[C---:B------:R-:W-:Y:S01]  /*b620*/  HMMA.16816.F32 R56, R168.reuse, R134, R56 ;  /* 0x00000086a838723c */ /* 0x040fe20000001838 */
[----:B------:R-:W2:Y:S02]  /*b630*/  LDSM.16.MT88.4 R132, [R222+0x14000] ;  /* 0x01400000de84783b */ /* 0x000ea40000004200 */
[C---:B------:R-:W-:Y:S02]  /*b640*/  FMUL.FTZ R62, R0.reuse, R62 ;  /* 0x0000003e003e7220 */ /* 0x040fe40000410000 */
[----:B------:R-:W-:Y:S01]  /*b650*/  FMUL.FTZ R63, R0, R63 ;  /* 0x0000003f003f7220 */ /* 0x000fe20000410000 */
[----:B------:R-:W-:Y:S01]  /*b660*/  MUFU.EX2 R188, R188 ;  /* 0x000000bc00bc7308 */ /* 0x000fe20000000800 */
[C---:B------:R-:W-:Y:S02]  /*b670*/  FMUL.FTZ R64, R2.reuse, R64 ;  /* 0x0000004002407220 */ /* 0x040fe40000410000 */
[----:B------:R-:W-:Y:S03]  /*b680*/  FMUL.FTZ R65, R2, R65 ;  /* 0x0000004102417220 */ /* 0x000fe60000410000 */
[C---:B------:R-:W-:Y:S03]  /*b690*/  HMMA.16816.F32 R60, R168.reuse, R140, R60 ;  /* 0x0000008ca83c723c */ /* 0x040fe6000000183c */
[C---:B------:R-:W-:Y:S01]  /*b6a0*/  FMUL.FTZ R66, R0.reuse, R66 ;  /* 0x0000004200427220 */ /* 0x040fe20000410000 */
[----:B------:R-:W-:Y:S01]  /*b6b0*/  MUFU.EX2 R186, R186 ;  /* 0x000000ba00ba7308 */ /* 0x000fe20000000800 */
[----:B------:R-:W-:Y:S02]  /*b6c0*/  FMUL.FTZ R67, R0, R67 ;  /* 0x0000004300437220 */ /* 0x000fe40000410000 */
[C---:B------:R-:W-:Y:S02]  /*b6d0*/  FMUL.FTZ R68, R2.reuse, R68 ;  /* 0x0000004402447220 */ /* 0x040fe40000410000 */
[----:B------:R-:W-:Y:S03]  /*b6e0*/  FMUL.FTZ R69, R2, R69 ;  /* 0x0000004502457220 */ /* 0x000fe60000410000 */
[C---:B------:R-:W-:Y:S01]  /*b6f0*/  HMMA.16816.F32 R64, R168.reuse, R142, R64 ;  /* 0x0000008ea840723c */ /* 0x040fe20000001840 */
[----:B------:R-:W4:Y:S01]  /*b700*/  LDSM.16.MT88.4 R140, [R221+0x14000] ;  /* 0x01400000dd8c783b */ /* 0x000f220000004200 */
[----:B------:R-:W2:Y:S01]  /*b710*/  MUFU.EX2 R189, R189 ;  /* 0x000000bd00bd7308 */ /* 0x000ea20000000800 */
        /* <DEDUP_REMOVED lines=27> */
[C---:B----4-:R-:W-:Y:S03]  /*b8d0*/  HMMA.16816.F32 R84, R168.reuse, R140, R84 ;  /* 0x0000008ca854723c */ /* 0x050fe60000001854 */
[C---:B------:R-:W-:Y:S02]  /*b8e0*/  FMUL.FTZ R90, R0.reuse, R90 ;  /* 0x0000005a005a7220 */ /* 0x040fe40000410000 */
[----:B------:R-:W-:Y:S02]  /*b8f0*/  FMUL.FTZ R91, R0, R91 ;  /* 0x0000005b005b7220 */ /* 0x000fe40000410000 */
[C---:B------:R-:W-:Y:S02]  /*b900*/  FMUL.FTZ R92, R2.reuse, R92 ;  /* 0x0000005c025c7220 */ /* 0x040fe40000410000 */
[----:B------:R-:W-:Y:S03]  /*b910*/  FMUL.FTZ R93, R2, R93 ;  /* 0x0000005d025d7220 */ /* 0x000fe60000410000 */
[C---:B------:R-:W-:Y:S01]  /*b920*/  HMMA.16816.F32 R88, R168.reuse, R142, R88 ;  /* 0x0000008ea858723c */ /* 0x040fe20000001858 */
[----:B------:R-:W4:Y:S02]  /*b930*/  LDSM.16.MT88.4 R140, [R222+0x16000] ;  /* 0x01600000de8c783b */ /* 0x000f240000004200 */
        /* <DEDUP_REMOVED lines=32> */
[----:B------:R-:W-:Y:S02]  /*bb40*/  LDSM.16.MT88.4 R140, [R222+0x10800] ;  /* 0x01080000de8c783b */ /* 0x000fe40000004200 */
        /* <DEDUP_REMOVED lines=18> */
[----:B------:R-:W-:Y:S01]  /*bc70*/  F2FP.PACK_AB R132, R192, R191 ;  /* 0x000000bfc084723e */ /* 0x000fe200000000ff */
[----:B------:R-:W-:Y:S01]  /*bc80*/  FFMA.FTZ R185, R2, R251, R185 ;  /* 0x000000fb02b97223 */ /* 0x000fe200000100b9 */
[----:B---3--:R-:W-:Y:S03]  /*bc90*/  F2FP.PACK_AB R133, R196, R195 ;  /* 0x000000c3c485723e */ /* 0x008fe600000000ff */
[----:B------:R-:W-:Y:S01]  /*bca0*/  HMMA.16816.F32 R128, R168, R134, R128 ;  /* 0x00000086a880723c */ /* 0x000fe20000001880 */
[----:B------:R-:W-:Y:S02]  /*bcb0*/  LDSM.16.MT88.4 R168, [R224+0x14800] ;  /* 0x01480000e0a8783b */ /* 0x000fe40000004200 */
[----:B------:R-:W-:Y:S01]  /*bcc0*/  MOV R2, R164 ;  /* 0x000000a400027202 */ /* 0x000fe20000000f00 */
[----:B------:R-:W-:Y:S02]  /*bcd0*/  FFMA.FTZ R182, R0, R249, R182 ;  /* 0x000000f900b67223 */ /* 0x000fe400000100b6 */
[----:B------:R-:W-:Y:S01]  /*bce0*/  FADD.FTZ R185, R166, R185 ;  /* 0x000000b9a6b97221 */ /* 0x000fe20000010000 */
[----:B------:R-:W-:Y:S01]  /*bcf0*/  F2FP.PACK_AB R134, R194, R193 ;  /* 0x000000c1c286723e */ /* 0x000fe200000000ff */
[----:B------:R-:W-:Y:S01]  /*bd00*/  FADD.FTZ R181, R181, R182 ;  /* 0x000000b6b5b57221 */ /* 0x000fe20000010000 */
[----:B-----5:R-:W-:Y:S03]  /*bd10*/  F2FP.PACK_AB R135, R198, R197 ;  /* 0x000000c5c687723e */ /* 0x020fe600000000ff */
[----:B------:R-:W-:Y:S02]  /*bd20*/  FADD.FTZ R184, R184, R185 ;  /* 0x000000b9b8b87221 */ /* 0x000fe40000010000 */
[----:B------:R-:W-:Y:S02]  /*bd30*/  FADD.FTZ R0, R180, R181 ;  /* 0x000000b5b4007221 */ /* 0x000fe40000010000 */
[----:B------:R-:W-:Y:S01]  /*bd40*/  FADD.FTZ R184, R183, R184 ;  /* 0x000000b8b7b87221 */ /* 0x000fe20000010000 */
[C---:B-1----:R-:W-:Y:S05]  /*bd50*/  HMMA.16816.F32 R4, R132.reuse, R136, R4 ;  /* 0x000000888404723c */ /* 0x042fea0000001804 */
        /* <DEDUP_REMOVED lines=10> */
[----:B------:R-:W2:Y:S07]  /*be00*/  LDSM.16.MT88.4 R140, [R221+0x14800] ;  /* 0x01480000dd8c783b */ /* 0x000eae0000004200 */
[C---:B------:R-:W-:Y:S08]  /*be10*/  HMMA.16816.F32 R20, R132.reuse, R144, R20 ;  /* 0x000000908414723c */ /* 0x040ff00000001814 */
[C---:B------:R-:W-:Y:S01]  /*be20*/  HMMA.16816.F32 R24, R132.reuse, R146, R24 ;  /* 0x000000928418723c */ /* 0x040fe20000001818 */
[----:B------:R-:W3:Y:S07]  /*be30*/  LDSM.16.MT88.4 R144, [R220+0x14800] ;  /* 0x01480000dc90783b */ /* 0x000eee0000004200 */
[C---:B------:R-:W-:Y:S08]  /*be40*/  HMMA.16816.F32 R28, R132.reuse, R148, R28 ;  /* 0x00000094841c723c */ /* 0x040ff0000000181c */
[C---:B------:R-:W-:Y:S01]  /*be50*/  HMMA.16816.F32 R32, R132.reuse, R150, R32 ;  /* 0x000000968420723c */ /* 0x040fe20000001820 */
[----:B------:R-:W-:Y:S07]  /*be60*/  LDSM.16.MT88.4 R148, [R222+0x16800] ;  /* 0x01680000de94783b */ /* 0x000fee0000004200 */
        /* <DEDUP_REMOVED lines=12> */
[C---:B------:R-:W-:Y:S01]  /*bf30*/  HMMA.16816.F32 R68, R132.reuse, R168, R68 ;  /* 0x000000a88444723c */ /* 0x040fe20000001844 */
[----:B------:R-:W-:Y:S07]  /*bf40*/  MUFU.EX2 R169, R179 ;  /* 0x000000b300a97308 */ /* 0x000fee0000000800 */
[C---:B------:R-:W-:Y:S03]  /*bf50*/  HMMA.16816.F32 R72, R132.reuse, R170, R72 ;  /* 0x000000aa8448723c */ /* 0x040fe60000001848 */
[----:B------:R4:W5:Y:S04]  /*bf60*/  MUFU.EX2 R168, R177 ;  /* 0x000000b100a87308 */ /* 0x0009680000000800 */
[----:B------:R-:W-:Y:S01]  /*bf70*/  F2FP.PACK_AB R170, R189, R186 ;  /* 0x000000babdaa723e */ /* 0x000fe200000000ff */
[C---:B------:R-:W-:Y:S08]  /*bf80*/  HMMA.16816.F32 R76, R132.reuse, R172, R76 ;  /* 0x000000ac844c723c */ /* 0x040ff0000000184c */
[C---:B------:R-:W-:Y:S01]  /*bf90*/  HMMA.16816.F32 R80, R132.reuse, R174, R80 ;  /* 0x000000ae8450723c */ /* 0x040fe20000001850 */
[----:B------:R-:W-:Y:S07]  /*bfa0*/  LDSM.16.MT88.4 R172, [R220+0x11800] ;  /* 0x01180000dcac783b */ /* 0x000fee0000004200 */
[C---:B--2---:R-:W-:Y:S01]  /*bfb0*/  HMMA.16816.F32 R84, R132.reuse, R140, R84 ;  /* 0x0000008c8454723c */ /* 0x044fe20000001854 */
[----:B----4-:R-:W-:Y:S07]  /*bfc0*/  LDSM.16.MT88.4 R176, [R224+0x15800] ;  /* 0x01580000e0b0783b */ /* 0x010fee0000004200 */
        /* <DEDUP_REMOVED lines=9> */
[C---:B------:R-:W-:Y:S01]  /*c060*/  HMMA.16816.F32 R112, R132.reuse, R150, R112 ;  /* 0x000000968470723c */ /* 0x040fe20000001870 */
[----:B------:R-:W4:Y:S07]  /*c070*/  LDSM.16.MT88.4 R148, [R222+0x11000] ;  /* 0x01100000de94783b */ /* 0x000f2e0000004200 */
[C---:B--2---:R-:W-:Y:S08]  /*c080*/  HMMA.16816.F32 R116, R132.reuse, R140, R116 ;  /* 0x0000008c8474723c */ /* 0x044ff00000001874 */
[C---:B------:R-:W-:Y:S01]  /*c090*/  HMMA.16816.F32 R120, R132.reuse, R142, R120 ;  /* 0x0000008e8478723c */ /* 0x040fe20000001878 */
[----:B------:R-:W2:Y:S07]  /*c0a0*/  LDSM.16.MT88.4 R140, [R221+0x11000] ;  /* 0x01100000dd8c783b */ /* 0x000eae0000004200 */
[C---:B---3--:R-:W-:Y:S08]  /*c0b0*/  HMMA.16816.F32 R124, R132.reuse, R144, R124 ;  /* 0x00000090847c723c */ /* 0x048ff0000000187c */
[----:B------:R-:W-:Y:S01]  /*c0c0*/  HMMA.16816.F32 R128, R132, R146, R128 ;  /* 0x000000928480723c */ /* 0x000fe20000001880 */
[----:B------:R-:W3:Y:S06]  /*c0d0*/  LDSM.16.MT88.4 R144, [R220+0x11000] ;  /* 0x01100000dc90783b */ /* 0x000eec0000004200 */
[----:B------:R-:W-:Y:S02]  /*c0e0*/  F2FP.PACK_AB R132, R250, R252 ;  /* 0x000000fcfa84723e */ /* 0x000fe400000000ff */
[----:B------:R-:W-:Y:S03]  /*c0f0*/  F2FP.PACK_AB R134, R202, R248 ;  /* 0x000000f8ca86723e */ /* 0x000fe600000000ff */
[----:B------:R-:W-:Y:S02]  /*c100*/  F2FP.PACK_AB R133, R203, R200 ;  /* 0x000000c8cb85723e */ /* 0x000fe400000000ff */
[----:B------:R-:W-:Y:S07]  /*c110*/  F2FP.PACK_AB R135, R199, R201 ;  /* 0x000000c9c787723e */ /* 0x000fee00000000ff */
[C---:B-1----:R-:W-:Y:S08]  /*c120*/  HMMA.16816.F32 R4, R132.reuse, R136, R4 ;  /* 0x000000888404723c */ /* 0x042ff00000001804 */
        /* <DEDUP_REMOVED lines=14> */
[C---:B------:R-:W-:Y:S01]  /*c210*/  HMMA.16816.F32 R48, R132.reuse, R158, R48 ;  /* 0x0000009e8430723c */ /* 0x040fe20000001830 */
[----:B------:R-:W-:Y:S07]  /*c220*/  LDSM.16.MT88.4 R156, [R224+0x11800] ;  /* 0x01180000e09c783b */ /* 0x000fee0000004200 */
[C---:B-1----:R-:W-:Y:S08]  /*c230*/  HMMA.16816.F32 R52, R132.reuse, R136, R52 ;  /* 0x000000888434723c */ /* 0x042ff00000001834 */
[C---:B------:R-:W-:Y:S01]  /*c240*/  HMMA.16816.F32 R56, R132.reuse, R138, R56 ;  /* 0x0000008a8438723c */ /* 0x040fe20000001838 */
[----:B------:R-:W1:Y:S07]  /*c250*/  LDSM.16.MT88.4 R136, [R220+0x15000] ;  /* 0x01500000dc88783b */ /* 0x000e6e0000004200 */
[C---:B----4-:R-:W-:Y:S08]  /*c260*/  HMMA.16816.F32 R60, R132.reuse, R148, R60 ;  /* 0x00000094843c723c */ /* 0x050ff0000000183c */
[C---:B------:R-:W-:Y:S01]  /*c270*/  HMMA.16816.F32 R64, R132.reuse, R150, R64 ;  /* 0x000000968440723c */ /* 0x040fe20000001840 */
[----:B------:R-:W-:Y:S07]  /*c280*/  LDSM.16.MT88.4 R148, [R222+0x17000] ;  /* 0x01700000de94783b */ /* 0x000fee0000004200 */
[C---:B--2---:R-:W-:Y:S08]  /*c290*/  HMMA.16816.F32 R68, R132.reuse, R140, R68 ;  /* 0x0000008c8444723c */ /* 0x044ff00000001844 */
[C---:B------:R-:W-:Y:S01]  /*c2a0*/  HMMA.16816.F32 R72, R132.reuse, R142, R72 ;  /* 0x0000008e8448723c */ /* 0x040fe20000001848 */
[----:B------:R-:W2:Y:S07]  /*c2b0*/  LDSM.16.MT88.4 R140, [R224+0x17000] ;  /* 0x01700000e08c783b */ /* 0x000eae0000004200 */
[C---:B------:R-:W-:Y:S08]  /*c2c0*/  HMMA.16816.F32 R76, R132.reuse, R160, R76 ;  /* 0x000000a0844c723c */ /* 0x040ff0000000184c */
[C---:B------:R-:W-:Y:S08]  /*c2d0*/  HMMA.16816.F32 R80, R132.reuse, R162, R80 ;  /* 0x000000a28450723c */ /* 0x040ff00000001850 */
        /* <DEDUP_REMOVED lines=8> */
[----:B------:R-:W-:Y:S07]  /*c360*/  LDSM.16.MT88.4 R140, [R221+0x11800] ;  /* 0x01180000dd8c783b */ /* 0x000fee0000004200 */
[C---:B------:R-:W-:Y:S08]  /*c370*/  HMMA.16816.F32 R108, R132.reuse, R148, R108 ;  /* 0x00000094846c723c */ /* 0x040ff0000000186c */
[C---:B------:R-:W-:Y:S01]  /*c380*/  HMMA.16816.F32 R112, R132.reuse, R150, R112 ;  /* 0x000000968470723c */ /* 0x040fe20000001870 */
[----:B------:R-:W2:Y:S07]  /*c390*/  LDSM.16.MT88.4 R148, [R222+0x11800] ;  /* 0x01180000de94783b */ /* 0x000eae0000004200 */
[C---:B---3--:R-:W-:Y:S08]  /*c3a0*/  HMMA.16816.F32 R116, R132.reuse, R144, R116 ;  /* 0x000000908474723c */ /* 0x048ff00000001874 */
[C---:B------:R-:W-:Y:S08]  /*c3b0*/  HMMA.16816.F32 R120, R132.reuse, R146, R120 ;  /* 0x000000928478723c */ /* 0x040ff00000001878 */
[C---:B-1----:R-:W-:Y:S08]  /*c3c0*/  HMMA.16816.F32 R124, R132.reuse, R136, R124 ;  /* 0x00000088847c723c */ /* 0x042ff0000000187c */
[----:B------:R-:W-:Y:S07]  /*c3d0*/  HMMA.16816.F32 R128, R132, R138, R128 ;  /* 0x0000008a8480723c */ /* 0x000fee0000001880 */
[----:B-----5:R-:W-:Y:S02]  /*c3e0*/  MOV R134, R168 ;  /* 0x000000a800867202 */ /* 0x020fe40000000f00 */
[----:B------:R-:W-:Y:S03]  /*c3f0*/  MOV R135, R169 ;  /* 0x000000a900877202 */ /* 0x000fe60000000f00 */
[----:B------:R-:W-:Y:S02]  /*c400*/  F2FP.PACK_AB R168, R188, R190 ;  /* 0x000000bebca8723e */ /* 0x000fe400000000ff */
[----:B------:R-:W-:Y:S02]  /*c410*/  F2FP.PACK_AB R169, R135, R187 ;  /* 0x000000bb87a9723e */ /* 0x000fe400000000ff */
[-C--:B------:R-:W-:Y:S07]  /*c420*/  F2FP.PACK_AB R171, R165, R134.reuse ;  /* 0x00000086a5ab723e */ /* 0x080fee00000000ff */
[C---:B------:R-:W-:Y:S01]  /*c430*/  HMMA.16816.F32 R160, R168.reuse, R156, R4 ;  /* 0x0000009ca8a0723c */ /* 0x040fe20000001804 */
[----:B------:R-:W1:Y:S07]  /*c440*/  LDSM.16.MT88.4 R4, [R224+0x13800] ;  /* 0x01380000e004783b */ /* 0x000e6e0000004200 */
[C---:B------:R-:W-:Y:S01]  /*c450*/  HMMA.16816.F32 R156, R168.reuse, R158, R8 ;  /* 0x0000009ea89c723c */ /* 0x040fe20000001808 */
[----:B------:R-:W3:Y:S07]  /*c460*/  LDSM.16.MT88.4 R8, [R222+0x13800] ;  /* 0x01380000de08783b */ /* 0x000eee0000004200 */
[C---:B--2---:R-:W-:Y:S01]  /*c470*/  HMMA.16816.F32 R152, R168.reuse, R148, R12 ;  /* 0x00000094a898723c */ /* 0x044fe2000000180c */
[----:B------:R-:W2:Y:S07]  /*c480*/  LDSM.16.MT88.4 R12, [R221+0x13800] ;  /* 0x01380000dd0c783b */ /* 0x000eae0000004200 */
[C---:B------:R-:W-:Y:S01]  /*c490*/  HMMA.16816.F32 R148, R168.reuse, R150, R16 ;  /* 0x00000096a894723c */ /* 0x040fe20000001810 */
[----:B------:R-:W4:Y:S07]  /*c4a0*/  LDSM.16.MT88.4 R16, [R220+0x13800] ;  /* 0x01380000dc10783b */ /* 0x000f2e0000004200 */
[C---:B------:R-:W-:Y:S01]  /*c4b0*/  HMMA.16816.F32 R144, R168.reuse, R140, R20 ;  /* 0x0000008ca890723c */ /* 0x040fe20000001814 */
[----:B------:R-:W5:Y:S07]  /*c4c0*/  LDSM.16.MT88.4 R20, [R222+0x15800] ;  /* 0x01580000de14783b */ /* 0x000f6e0000004200 */
[C---:B------:R-:W-:Y:S01]  /*c4d0*/  HMMA.16816.F32 R140, R168.reuse, R142, R24 ;  /* 0x0000008ea88c723c */ /* 0x040fe20000001818 */
[----:B------:R-:W2:Y:S07]  /*c4e0*/  LDSM.16.MT88.4 R24, [R221+0x15800] ;  /* 0x01580000dd18783b */ /* 0x000eae0000004200 */
[C---:B------:R-:W-:Y:S01]  /*c4f0*/  HMMA.16816.F32 R136, R168.reuse, R172, R28 ;  /* 0x000000aca888723c */ /* 0x040fe2000000181c */
[----:B------:R-:W2:Y:S06]  /*c500*/  LDSM.16.MT88.4 R28, [R220+0x15800] ;  /* 0x01580000dc1c783b */ /* 0x000eac0000004200 */
[----:B------:R-:W-:Y:S02]  /*c510*/  MOV R173, R134 ;  /* 0x0000008600ad7202 */ /* 0x000fe40000000f00 */
[----:B------:R-:W-:Y:S02]  /*c520*/  MOV R172, R135 ;  /* 0x0000008700ac7202 */ /* 0x000fe40000000f00 */
[C---:B------:R-:W-:Y:S01]  /*c530*/  HMMA.16816.F32 R132, R168.reuse, R174, R32 ;  /* 0x000000aea884723c */ /* 0x040fe20000001820 */
[----:B------:R-:W4:Y:S07]  /*c540*/  LDSM.16.MT88.4 R32, [R224+0x17800] ;  /* 0x01780000e020783b */ /* 0x000f2e0000004200 */
[C---:B-1----:R-:W-:Y:S08]  /*c550*/  HMMA.16816.F32 R36, R168.reuse, R4, R36 ;  /* 0x00000004a824723c */ /* 0x042ff00000001824 */
[C---:B------:R-:W-:Y:S01]  /*c560*/  HMMA.16816.F32 R40, R168.reuse, R6, R40 ;  /* 0x00000006a828723c */ /* 0x040fe20000001828 */
[----:B------:R-:W1:Y:S07]  /*c570*/  LDSM.16.MT88.4 R4, [R222+0x17800] ;  /* 0x01780000de04783b */ /* 0x000e6e0000004200 */
[C---:B---3--:R-:W-:Y:S08]  /*c580*/  HMMA.16816.F32 R44, R168.reuse, R8, R44 ;  /* 0x00000008a82c723c */ /* 0x048ff0000000182c */
[C---:B------:R-:W-:Y:S01]  /*c590*/  HMMA.16816.F32 R48, R168.reuse, R10, R48 ;  /* 0x0000000aa830723c */ /* 0x040fe20000001830 */
[----:B------:R-:W3:Y:S07]  /*c5a0*/  LDSM.16.MT88.4 R8, [R221+0x17800] ;  /* 0x01780000dd08783b */ /* 0x000eee0000004200 */
[C---:B--2---:R-:W-:Y:S08]  /*c5b0*/  HMMA.16816.F32 R52, R168.reuse, R12, R52 ;  /* 0x0000000ca834723c */ /* 0x044ff00000001834 */
[C---:B------:R-:W-:Y:S01]  /*c5c0*/  HMMA.16816.F32 R56, R168.reuse, R14, R56 ;  /* 0x0000000ea838723c */ /* 0x040fe20000001838 */
[----:B------:R-:W2:Y:S07]  /*c5d0*/  LDSM.16.MT88.4 R12, [R220+0x17800] ;  /* 0x01780000dc0c783b */ /* 0x000eae0000004200 */
[C---:B----4-:R-:W-:Y:S08]  /*c5e0*/  HMMA.16816.F32 R60, R168.reuse, R16, R60 ;  /* 0x00000010a83c723c */ /* 0x050ff0000000183c */
        /* <DEDUP_REMOVED lines=9> */
[C---:B------:R-:W-:Y:S08]  /*c680*/  HMMA.16816.F32 R100, R168.reuse, R32, R100 ;  /* 0x00000020a864723c */ /* 0x040ff00000001864 */
[C---:B------:R-:W-:Y:S08]  /*c690*/  HMMA.16816.F32 R104, R168.reuse, R34, R104 ;  /* 0x00000022a868723c */ /* 0x040ff00000001868 */
[C---:B-1----:R-:W-:Y:S07]  /*c6a0*/  HMMA.16816.F32 R108, R168.reuse, R4, R108 ;  /* 0x00000004a86c723c */ /* 0x042fee000000186c */
[----:B------:R-:W-:Y:S01]  /*c6b0*/  FADD.FTZ R5, R197, R196 ;  /* 0x000000c4c5057221 */ /* 0x000fe20000010000 */
[C---:B------:R-:W-:Y:S04]  /*c6c0*/  HMMA.16816.F32 R112, R168.reuse, R6, R112 ;  /* 0x00000006a870723c */ /* 0x040fe80000001870 */
[----:B------:R-:W-:Y:S03]  /*c6d0*/  FADD.FTZ R5, R198, R5 ;  /* 0x00000005c6057221 */ /* 0x000fe60000010000 */
[----:B------:R-:W-:Y:S01]  /*c6e0*/  FADD.FTZ R7, R194, R193 ;  /* 0x000000c1c2077221 */ /* 0x000fe20000010000 */
[C---:B---3--:R-:W-:Y:S04]  /*c6f0*/  HMMA.16816.F32 R116, R168.reuse, R8, R116 ;  /* 0x00000008a874723c */ /* 0x048fe80000001874 */
[----:B------:R-:W-:Y:S02]  /*c700*/  FADD.FTZ R7, R252, R7 ;  /* 0x00000007fc077221 */ /* 0x000fe40000010000 */
[----:B------:R-:W-:Y:S02]  /*c710*/  FADD.FTZ R0, R200, R5 ;  /* 0x00000005c8007221 */ /* 0x000fe40000010000 */
[----:B------:R-:W-:Y:S01]  /*c720*/  FADD.FTZ R5, R250, R7 ;  /* 0x00000007fa057221 */ /* 0x000fe20000010000 */
[C---:B------:R-:W-:Y:S03]  /*c730*/  HMMA.16816.F32 R120, R168.reuse, R10, R120 ;  /* 0x0000000aa878723c */ /* 0x040fe60000001878 */
[----:B------:R-:W-:Y:S02]  /*c740*/  FADD.FTZ R0, R203, R0 ;  /* 0x00000000cb007221 */ /* 0x000fe40000010000 */
[----:B------:R-:W-:Y:S02]  /*c750*/  FADD.FTZ R5, R248, R5 ;  /* 0x00000005f8057221 */ /* 0x000fe40000010000 */
[----:B------:R-:W-:Y:S01]  /*c760*/  FADD.FTZ R0, R201, R0 ;  /* 0x00000000c9007221 */ /* 0x000fe20000010000 */
[C---:B--2---:R-:W-:Y:S04]  /*c770*/  HMMA.16816.F32 R124, R168.reuse, R12, R124 ;  /* 0x0000000ca87c723c */ /* 0x044fe8000000187c */
[----:B------:R-:W-:Y:S02]  /*c780*/  FADD.FTZ R5, R202, R5 ;  /* 0x00000005ca057221 */ /* 0x000fe40000010000 */
[----:B------:R-:W-:Y:S02]  /*c790*/  FADD.FTZ R0, R199, R0 ;  /* 0x00000000c7007221 */ /* 0x000fe40000010000 */
[----:B------:R-:W-:Y:S01]  /*c7a0*/  FADD.FTZ R5, R190, R5 ;  /* 0x00000005be057221 */ /* 0x000fe20000010000 */
[----:B------:R-:W-:Y:S03]  /*c7b0*/  HMMA.16816.F32 R128, R168, R14, R128 ;  /* 0x0000000ea880723c */ /* 0x000fe60000001880 */
[----:B------:R-:W-:Y:S02]  /*c7c0*/  FADD.FTZ R0, R187, R0 ;  /* 0x00000000bb007221 */ /* 0x000fe40000010000 */
[----:B------:R-:W-:Y:S02]  /*c7d0*/  FADD.FTZ R5, R188, R5 ;  /* 0x00000005bc057221 */ /* 0x000fe40000010000 */
[----:B------:R-:W-:Y:S02]  /*c7e0*/  FADD.FTZ R0, R172, R0 ;  /* 0x00000000ac007221 */ /* 0x000fe40000010000 */
[----:B------:R-:W-:Y:S03]  /*c7f0*/  FADD.FTZ R186, R186, R5 ;  /* 0x00000005baba7221 */ /* 0x000fe60000010000 */
[----:B------:R-:W-:Y:S02]  /*c800*/  FADD.FTZ R0, R173, R0 ;  /* 0x00000000ad007221 */ /* 0x000fe40000010000 */
[----:B------:R-:W-:Y:S02]  /*c810*/  FADD.FTZ R251, R189, R186 ;  /* 0x000000babdfb7221 */ /* 0x000fe40000010000 */
[----:B------:R-:W-:Y:S01]  /*c820*/  FADD.FTZ R249, R165, R0 ;  /* 0x00000000a5f97221 */ /* 0x000fe20000010000 */
[----:B------:R-:W-:Y:S01]  /*c830*/  MOV R0, R3 ;  /* 0x0000000300007202 */ /* 0x000fe20000000f00 */
[----:B------:R-:W-:-:S05]  /*c840*/  @P0 BRA `(.L_x_150) ;  /* 0xffffca5000000947 */ /* 0x000fca000383ffff */
.L_x_149:
        /* <DEDUP_REMOVED lines=8> */
[----:B------:R-:W-:Y:S01]  /*c8d0*/  ULDC.U8 UR9, c[0x0][0x329] ;  /* 0x0000ca4000097ab9 */ /* 0x000fe20000000000 */
[----:B------:R-:W4:Y:S01]  /*c8e0*/  S2UR UR12, SR_CTAID.Z ;  /* 0x00000000000c79c3 */ /* 0x000f220000002700 */
[----:B------:R-:W-:Y:S02]  /*c8f0*/  UISETP.NE.AND UP1, UPT, UR9, URZ, UPT ;  /* 0x0000003f0900728c */ /* 0x000fe4000bf25270 */
[----:B------:R-:W-:Y:S02]  /*c900*/  ULDC UR8, c[0x0][0x214] ;  /* 0x0000850000087ab9 */ /* 0x000fe40000000800 */
[----:B------:R-:W-:Y:S02]  /*c910*/  UMOV UR24, URZ ;  /* 0x0000003f00187c82 */ /* 0x000fe40008000000 */
[----:B------:R-:W-:Y:S02]  /*c920*/  @UP4 UIMAD.WIDE.U32 UR14, UR10, UR4, URZ ;  /* 0x000000040a0e42a5 */ /* 0x000fe4000f8e003f */
[----:B------:R-:W-:-:S02]  /*c930*/  UMOV UR25, URZ ;  /* 0x0000003f00197c82 */ /* 0x000fc40008000000 */
[----:B------:R-:W-:Y:S02]  /*c940*/  @UP4 UIMAD UR7, UR10, UR5, UR15 ;  /* 0x000000050a0742a4 */ /* 0x000fe4000f8e020f */
[----:B------:R-:W-:Y:S01]  /*c950*/  @UP1 UMOV UR17, 0x1 ;  /* 0x0000000100111882 */ /* 0x000fe20000000000 */
[----:B-1----:R-:W-:Y:S01]  /*c960*/  FADD.FTZ R9, R2, R251 ;  /* 0x000000fb02097221 */ /* 0x002fe20000010000 */
[----:B------:R-:W-:Y:S02]  /*c970*/  ULDC.64 UR4, c[0x0][0x1e0] ;  /* 0x0000780000047ab9 */ /* 0x000fe40000000a00 */
[----:B--2---:R-:W-:Y:S01]  /*c980*/  @!UP4 USHF.R.S32.HI UR13, URZ, 0x1f, UR6 ;  /* 0x0000001f3f0dc899 */ /* 0x004fe20008011406 */
[----:B---3--:R-:W-:Y:S01]  /*c990*/  FADD.FTZ R7, R0, R249 ;  /* 0x000000f900077221 */ /* 0x008fe20000010000 */
[----:B------:R-:W1:Y:S01]  /*c9a0*/  SHFL.BFLY PT, R2, R9, 0x1, 0x1f ;  /* 0x0c201f0009027f89 */ /* 0x000e6200000e0000 */
[----:B------:R-:W-:Y:S02]  /*c9b0*/  @!UP4 UIMAD.WIDE.U32 UR22, UR6, UR4, URZ ;  /* 0x000000040616c2a5 */ /* 0x000fe4000f8e003f */
[----:B------:R-:W-:Y:S01]  /*c9c0*/  @!UP4 UIMAD UR13, UR13, UR4, URZ ;  /* 0x000000040d0dc2a4 */ /* 0x000fe2000f8e023f */
[----:B------:R-:W2:Y:S01]  /*c9d0*/  SHFL.BFLY PT, R0, R7, 0x1, 0x1f ;  /* 0x0c201f0007007f89 */ /* 0x000ea200000e0000 */
[----:B------:R-:W-:-:S02]  /*c9e0*/  @UP1 ULDC UR15, c[0x0][0x210] ;  /* 0x00008400000f1ab9 */ /* 0x000fc40000000800 */
[----:B------:R-:W-:Y:S02]  /*c9f0*/  ULDC.U8 UR4, c[0x0][0x328] ;  /* 0x0000ca0000047ab9 */ /* 0x000fe40000000000 */
[----:B------:R-:W-:Y:S02]  /*ca00*/  UISETP.NE.AND UP3, UPT, UR4, URZ, UPT ;  /* 0x0000003f0400728c */ /* 0x000fe4000bf65270 */
[----:B------:R-:W-:Y:S02]  /*ca10*/  @!UP4 UIMAD UR13, UR6, UR5, UR13 ;  /* 0x00000005060dc2a4 */ /* 0x000fe4000f8e020d */
[----:B------:R-:W-:Y:S01]  /*ca20*/  UISETP.NE.OR UP2, UPT, UR9, URZ, !UP3 ;  /* 0x0000003f0900728c */ /* 0x000fe2000df45670 */
[----:B------:R-:W3:Y:S01]  /*ca30*/  S2UR UR9, SR_CTAID.X ;  /* 0x00000000000979c3 */ /* 0x000ee20000002500 */
[----:B------:R-:W-:Y:S02]  /*ca40*/  ULDC UR5, c[0x0][0x234] ;  /* 0x00008d0000057ab9 */ /* 0x000fe40000000800 */
[----:B------:R-:W-:-:S02]  /*ca50*/  @UP1 UIMAD UR15, UR15, UR8, URZ ;  /* 0x000000080f0f12a4 */ /* 0x000fc4000f8e023f */
[----:B------:R-:W-:Y:S02]  /*ca60*/  UISETP.NE.OR UP0, UPT, UR10, -0x1, UP2 ;  /* 0xffffffff0a00788c */ /* 0x000fe40009705670 */
[----:B------:R-:W-:Y:S02]  /*ca70*/  @!UP1 USEL UR15, UR8, UR5, !UP3 ;  /* 0x00000005080f9287 */ /* 0x000fe4000d800000 */
[----:B------:R-:W-:Y:S01]  /*ca80*/  ULDC UR4, c[0x0][0x1c0] ;  /* 0x0000700000047ab9 */ /* 0x000fe20000000800 */
[----:B-1----:R-:W-:Y:S01]  /*ca90*/  FADD.FTZ R2, R9, R2 ;  /* 0x0000000209027221 */ /* 0x002fe20000010000 */
[----:B------:R-:W-:Y:S02]  /*caa0*/  @!UP1 UIMAD UR17, UR15, UR4, URZ ;  /* 0x000000040f1192a4 */ /* 0x000fe4000f8e023f */
[----:B------:R-:W-:Y:S01]  /*cab0*/  @UP1 ULDC UR20, c[0x0][0x210] ;  /* 0x0000840000141ab9 */ /* 0x000fe20000000800 */
[----:B--2---:R-:W-:Y:S01]  /*cac0*/  FADD.FTZ R0, R7, R0 ;  /* 0x0000000007007221 */ /* 0x004fe20000010000 */
[----:B------:R-:W-:Y:S01]  /*cad0*/  FSETP.NE.FTZ.AND P4, PT, R2, RZ, PT ;  /* 0x000000ff0200720b */ /* 0x000fe20003f95000 */
[----:B------:R-:W-:-:S02]  /*cae0*/  UIMAD UR5, UR6, UR17, URZ ;  /* 0x00000011060572a4 */ /* 0x000fc4000f8e023f */
[----:B------:R-:W-:Y:S01]  /*caf0*/  @!UP1 UMOV UR20, 0x1 ;  /* 0x0000000100149882 */ /* 0x000fe20000000000 */
[----:B------:R-:W-:Y:S01]  /*cb00*/  FSETP.NE.FTZ.AND P3, PT, R0, RZ, PT ;  /* 0x000000ff0000720b */ /* 0x000fe20003f75000 */
[----:B------:R-:W-:Y:S02]  /*cb10*/  @!UP0 UIMAD UR10, UR6, UR8, URZ ;  /* 0x00000008060a82a4 */ /* 0x000fe4000f8e023f */
[----:B------:R-:W-:Y:S02]  /*cb20*/  USEL UR5, UR5, URZ, UP2 ;  /* 0x0000003f05057287 */ /* 0x000fe40009000000 */
[----:B---3--:R-:W-:Y:S02]  /*cb30*/  UIMAD UR4, UR9, UR20, URZ ;  /* 0x00000014090472a4 */ /* 0x008fe4000f8e023f */
[----:B----4-:R-:W-:Y:S02]  /*cb40*/  UIMAD UR15, UR12, UR15, UR5 ;  /* 0x0000000f0c0f72a4 */ /* 0x010fe4000f8e0205 */
[----:B------:R-:W1:Y:S01]  /*cb50*/  @P4 MUFU.RCP R4, R2 ;  /* 0x0000000200044308 */ /* 0x000e620000001000 */
[----:B------:R-:W-:-:S02]  /*cb60*/  USHF.L.U32 UR4, UR4, 0x6, URZ ;  /* 0x0000000604047899 */ /* 0x000fc4000800063f */
[----:B------:R-:W-:Y:S02]  /*cb70*/  @!UP2 UMOV UR24, UR10 ;  /* 0x0000000a0018ac82 */ /* 0x000fe40008000000 */
[----:B------:R-:W-:Y:S02]  /*cb80*/  USHF.R.S32.HI UR5, URZ, 0x1f, UR4 ;  /* 0x0000001f3f057899 */ /* 0x000fe40008011404 */
[----:B------:R-:W-:Y:S01]  /*cb90*/  @!UP2 USHF.R.S32.HI UR25, URZ, 0x1f, UR10 ;  /* 0x0000001f3f19a899 */ /* 0x000fe2000801140a */
[----:B------:R-:W2:Y:S01]  /*cba0*/  @P3 MUFU.RCP R5, R0 ;  /* 0x0000000000053308 */ /* 0x000ea20000001000 */
[----:B------:R-:W-:Y:S02]  /*cbb0*/  USHF.R.S32.HI UR6, URZ, 0x1f, UR15 ;  /* 0x0000001f3f067899 */ /* 0x000fe4000801140f */
[----:B------:R-:W-:Y:S02]  /*cbc0*/  UIADD3 UR4, UP1, UP0, UR4, UR24, UR15 ;  /* 0x0000001804047290 */ /* 0x000fe4000f83e00f */
[----:B------:R-:W-:-:S02]  /*cbd0*/  @!UP4 UIADD3 UR7, UR23, UR13, URZ ;  /* 0x0000000d1707c290 */ /* 0x000fc4000fffe03f */
[----:B------:R-:W-:Y:S01]  /*cbe0*/  UIADD3.X UR5, UR5, UR25, UR6, UP1, UP0 ;  /* 0x0000001905057290 */ /* 0x000fe20008fe0406 */
[C---:B-1----:R-:W-:Y:S01]  /*cbf0*/  FMUL.FTZ R160, R4.reuse, R160 ;  /* 0x000000a004a07220 */ /* 0x042fe20000410000 */
[----:B------:R-:W-:Y:S01]  /*cc00*/  @P4 MUFU.LG2 R2, R2 ;  /* 0x0000000200024308 */ /* 0x000fe20000000c00 */
[C---:B------:R-:W-:Y:S01]  /*cc10*/  FMUL.FTZ R161, R4.reuse, R161 ;  /* 0x000000a104a17220 */ /* 0x040fe20000410000 */
[----:B------:R-:W-:Y:S01]  /*cc20*/  @!UP4 UMOV UR14, UR22 ;  /* 0x00000016000ecc82 */ /* 0x000fe20008000000 */
[C---:B------:R-:W-:Y:S02]  /*cc30*/  FMUL.FTZ R156, R4.reuse, R156 ;  /* 0x0000009c049c7220 */ /* 0x040fe40000410000 */
[C---:B------:R-:W-:Y:S01]  /*cc40*/  FMUL.FTZ R157, R4.reuse, R157 ;  /* 0x0000009d049d7220 */ /* 0x040fe20000410000 */
[----:B------:R-:W-:Y:S01]  /*cc50*/  F2FP.PACK_AB R160, R161, R160 ;  /* 0x000000a0a1a0723e */ /* 0x000fe200000000ff */
[C---:B------:R-:W-:Y:S01]  /*cc60*/  FMUL.FTZ R152, R4.reuse, R152 ;  /* 0x0000009804987220 */ /* 0x040fe20000410000 */
[----:B------:R-:W1:Y:S01]  /*cc70*/  @P3 MUFU.LG2 R0, R0 ;  /* 0x0000000000003308 */ /* 0x000e620000000c00 */
        /* <DEDUP_REMOVED lines=87> */
[----:B------:R-:W-:Y:S01]  /*d1f0*/  FMUL.FTZ R129, R4, R129 ;  /* 0x0000008104817220 */ /* 0x000fe20000410000 */
[----:B------:R-:W-:Y:S01]  /*d200*/  F2FP.PACK_AB R124, R125, R124 ;  /* 0x0000007c7d7c723e */ /* 0x000fe200000000ff */
[----:B------:R-:W3:Y:S01]  /*d210*/  S2R R4, SR_TID.X ;  /* 0x0000000000047919 */ /* 0x000ee20000002100 */
[C---:B--2---:R-:W-:Y:S02]  /*d220*/  FMUL.FTZ R163, R5.reuse, R163 ;  /* 0x000000a305a37220 */ /* 0x044fe40000410000 */
        /* <DEDUP_REMOVED lines=15> */
[C---:B------:R-:W-:Y:S01]  /*d320*/  FMUL.FTZ R142, R5.reuse, R142 ;  /* 0x0000008e058e7220 */ /* 0x040fe20000410000 */
[----:B---3--:R-:W-:Y:S01]  /*d330*/  SHF.R.S32.HI R7, RZ, 0x1f, R4 ;  /* 0x0000001fff077819 */ /* 0x008fe20000011404 */
        /* <DEDUP_REMOVED lines=97> */
[----:B------:R-:W-:Y:S02]  /*d950*/  SHF.R.S32.HI R6, RZ, 0x5, R7 ;  /* 0x00000005ff067819 */ /* 0x000fe40000011407 */
[----:B------:R-:W-:Y:S02]  /*d960*/  IADD3 R5, -R5, R4, RZ ;  /* 0x0000000405057210 */ /* 0x000fe40007ffe1ff */
[----:B------:R-:W-:-:S02]  /*d970*/  F2FP.PACK_AB R126, R127, R126 ;  /* 0x0000007e7f7e723e */ /* 0x000fc400000000ff */
[----:B------:R-:W-:Y:S02]  /*d980*/  LEA R5, R6, R5, 0x9 ;  /* 0x0000000506057211 */ /* 0x000fe400078e48ff */
[----:B------:R-:W-:Y:S02]  /*d990*/  F2FP.PACK_AB R130, R131, R130 ;  /* 0x000000828382723e */ /* 0x000fe400000000ff */
[----:B------:R-:W-:Y:S02]  /*d9a0*/  LEA R5, R5, R12, 0x1 ;  /* 0x0000000c05057211 */ /* 0x000fe400078e08ff */
[----:B------:R-:W-:Y:S02]  /*d9b0*/  LOP3.LUT R7, R7, 0xffffffe0, RZ, 0xc0, !PT ;  /* 0xffffffe007077812 */ /* 0x000fe400078ec0ff */
[----:B------:R-:W-:Y:S02]  /*d9c0*/  SHF.L.U32 R5, R5, 0x1, RZ ;  /* 0x0000000105057819 */ /* 0x000fe400000006ff */
[----:B------:R-:W-:-:S02]  /*d9d0*/  IADD3 R7, R4, -R7, RZ ;  /* 0x8000000704077210 */ /* 0x000fc40007ffe0ff */
        /* <DEDUP_REMOVED lines=14> */
[----:B------:R-:W-:Y:S01]  /*dac0*/  @P4 FMUL.FTZ R7, R2, 0.69314718246459960938 ;  /* 0x3f31721802074820 */ /* 0x000fe20000410000 */
[----:B------:R-:W-:Y:S02]  /*dad0*/  MOV R4, 0x7f800000 ;  /* 0x7f80000000047802 */ /* 0x000fe40000000f00 */
[----:B------:R-:W-:Y:S01]  /*dae0*/  STS [R11+0x400], R154 ;  /* 0x0004009a0b007388 */ /* 0x000fe20000000800 */
[----:B------:R-:W-:-:S03]  /*daf0*/  @P4 FFMA.FTZ R4, R164, c[0x0][0x238], R7 ;  /* 0x00008e00a4044a23 */ /* 0x000fc60000010007 */
        /* <DEDUP_REMOVED lines=56> */
[----:B------:R-:W-:Y:S02]  /*de80*/  IADD3 R6, R6, -R5, RZ ;  /* 0x8000000506067210 */ /* 0x000fe40007ffe0ff */
        /* <DEDUP_REMOVED lines=42> */
.L_x_154:
[----:B---34-:R-:W-:Y:S05]  /*e130*/  BSYNC B0 ;  /* 0x0000000000007941 */ /* 0x018fea0003800000 */
.L_x_153:
        /* <DEDUP_REMOVED lines=27> */
.L_x_156:
[----:B------:R-:W-:Y:S05]  /*e2f0*/  BSYNC B0 ;  /* 0x0000000000007941 */ /* 0x000fea0003800000 */
.L_x_155:
        /* <DEDUP_REMOVED lines=18> */
.L_x_158:
[----:B------:R-:W-:Y:S05]  /*e420*/  BSYNC B0 ;  /* 0x0000000000007941 */ /* 0x000fea0003800000 */
.L_x_157:
        /* <DEDUP_REMOVED lines=18> */
.L_x_160:
[----:B------:R-:W-:Y:S05]  /*e550*/  BSYNC B0 ;  /* 0x0000000000007941 */ /* 0x000fea0003800000 */
.L_x_159:
[----:B------:R-:W-:-:S04]  /*e560*/  IADD3 R2, R2, 0x30, RZ ;  /* 0x0000003002027810 */ /* 0x000fc80007ffe0ff */
[----:B------:R-:W-:-:S13]  /*e570*/  ISETP.GE.AND P0, PT, R2, UR11, PT ;  /* 0x0000000b02007c0c */ /* 0x000fda000bf06270 */
[----:B------:R-:W-:Y:S05]  /*e580*/  @P0 EXIT ;  /* 0x000000000000094d */ /* 0x000fea0003800000 */
        /* <DEDUP_REMOVED lines=9> */
[----:B-1----:R-:W-:Y:S04]  /*e620*/  STG.E.128 [R2.64], R52 ;  /* 0x0000003402007986 */ /* 0x002fe8000c101d12 */
[----:B------:R-:W-:Y:S04]  /*e630*/  STG.E.128 [R2.64+0x80], R36 ;  /* 0x0000802402007986 */ /* 0x000fe8000c101d12 */
[----:B------:R-:W-:Y:S04]  /*e640*/  STG.E.128 [R2.64+0x100], R20 ;  /* 0x0001001402007986 */ /* 0x000fe8000c101d12 */
[----:B------:R-:W-:Y:S01]  /*e650*/  STG.E.128 [R2.64+0x180], R68 ;  /* 0x0001804402007986 */ /* 0x000fe2000c101d12 */
[----:B------:R-:W-:Y:S05]  /*e660*/  EXIT ;  /* 0x000000000000794d */ /* 0x000fea0003800000 */
.L_x_161:
        /* <DEDUP_REMOVED lines=9> */
.L_x_2025:


//--------------------- .text._ZN5flash16flash_fwd_kernelI23Flash_fwd_kernel_traitsILi256ELi64ELi64ELi4ELb0ELb0EN7cutlass6half_tE19Flash_kernel_traitsILi256ELi64ELi64ELi4ES3_EELb0ELb0ELb1ELb0ELb0ELb0ELb0ELb0EEEvNS_16Flash_fwd_paramsE --------------------------
	.section	.text._ZN5flash16flash_fwd_kernelI23Flash_fwd_kernel_traitsILi256ELi64ELi64ELi4ELb0ELb0EN7cutlass6half_tE19Flash_kernel_traitsILi256ELi64ELi64ELi4ES3_EELb0ELb0ELb1ELb0ELb0ELb0ELb0ELb0EEEvNS_16Flash_fwd_paramsE,"ax",@progbits
	.sectioninfo	@"SHI_REGISTERS=255"
	.align	128
        .global         _ZN5flash16flash_fwd_kernelI23Flash_fwd_kernel_traitsILi256ELi64ELi64ELi4ELb0ELb0EN7cutlass6half_tE19Flash_kernel_traitsILi256ELi64ELi64ELi4ES3_EELb0ELb0ELb1ELb0ELb0ELb0ELb0ELb0EEEvNS_16Flash_fwd_paramsE
        .type           _ZN5flash16flash_fwd_kernelI23Flash_fwd_kernel_traitsILi256ELi64ELi64ELi4ELb0ELb0EN7cutlass6half_tE19Flash_kernel_traitsILi256ELi64ELi64ELi4ES3_EELb0ELb0ELb1ELb0ELb0ELb0ELb0ELb0EEEvNS_16Flash_fwd_paramsE,@function
        .size           _ZN5flash16flash_fwd_kernelI23Flash_fwd_kernel_traitsILi256ELi64ELi64ELi4ELb0ELb0EN7cutlass6half_tE19Flash_kernel_traitsILi256ELi64ELi64ELi4ES3_EELb0ELb0ELb1ELb0ELb0ELb0ELb0ELb0EEEvNS_16Flash_fwd_paramsE,(.L_x_2026 - _ZN5flash16flash_fwd_kernelI23Flash_fwd_kernel_traitsILi256ELi64ELi64ELi4ELb0ELb0EN7cutlass6half_tE19Flash_kernel_traitsILi256ELi64ELi64ELi4ES3_EELb0ELb0ELb1ELb0ELb0ELb0ELb0ELb0EEEvNS_16Flash_fwd_paramsE)
        .other          _ZN5flash16flash_fwd_kernelI23Flash_fwd_kernel_traitsILi256ELi64ELi64ELi4ELb0ELb0EN7cutlass6half_tE19Flash_kernel_traitsILi256ELi64ELi64ELi4ES3_EELb0ELb0ELb1ELb0ELb0ELb0ELb0ELb0EEEvNS_16Flash_fwd_paramsE,@"STO_CUDA_ENTRY STV_DEFAULT"
_ZN5flash16flash_fwd_kernelI23Flash_fwd_kernel_traitsILi256ELi64ELi64ELi4ELb0ELb0EN7cutlass6half_tE19Flash_kernel_traitsILi256ELi64ELi64ELi4ES3_EELb0ELb0ELb1ELb0ELb0ELb0ELb0ELb0EEEvNS_16Flash_fwd_paramsE:
.text._ZN5flash16flash_fwd_kernelI23Flash_fwd_kernel_traitsILi256ELi64ELi64ELi4ELb0ELb0EN7cutlass6half_tE19Flash_kernel_traitsILi256ELi64ELi64ELi4ES3_EELb0ELb0ELb1ELb0ELb0ELb0ELb0ELb0EEEvNS_16Flash_fwd_paramsE:
        /* <DEDUP_REMOVED lines=27> */
[----:B------:R-:W-:Y:S02]  /*01b0*/  IMAD.U32 R5, RZ, RZ, UR5 ;  /* 0x00000005ff057e24 */ /* 0x000fe4000f8e00ff */
[----:B------:R-:W-:Y:S01]  /*01c0*/  IMAD.U32 R4, RZ, RZ, UR4 ;  /* 0x00000004ff047e24 */ /* 0x000fe2000f8e00ff */
[----:B------:R-:W-:-:S04]  /*01d0*/  PLOP3.LUT P1, PT, PT, PT, UP1, 0x80, 0x0 ;  /* 0x000000000000781c */ /* 0x000fc80003f2f018 */
[----:B------:R1:W4:Y:S01]  /*01e0*/  @P0 LDG.E R5, [R4.64] ;  /* 0x0000001204050981 */ /* 0x000322000c1e1900 */
[----:B------:R-:W-:-:S06]  /*01f0*/  UIMAD.WIDE UR6, UR17, UR10, UR6 ;  /* 0x0000000a110672a5 */ /* 0x000fcc000f8e0206 */
[----:B------:R-:W-:Y:S02]  /*0200*/  IMAD.U32 R2, RZ, RZ, UR6 ;  /* 0x00000006ff027e24 */ /* 0x000fe4000f8e00ff */
[----:B------:R-:W-:-:S05]  /*0210*/  IMAD.U32 R3, RZ, RZ, UR7 ;  /* 0x00000007ff037e24 */ /* 0x000fca000f8e00ff */
[----:B------:R-:W5:Y:S01]  /*0220*/  @!P1 LDG.E R6, [R2.64] ;  /* 0x0000001202069981 */ /* 0x000f62000c1e1900 */
[----:B------:R-:W-:Y:S02]  /*0230*/  UMOV UR11, 0xffffffff ;  /* 0xffffffff000b7882 */ /* 0x000fe40000000000 */
[----:B------:R-:W-:Y:S01]  /*0240*/  UMOV UR21, URZ ;  /* 0x0000003f00157c82 */ /* 0x000fe20008000000 */
[----:B-1----:R-:W1:Y:S01]  /*0250*/  S2R R4, SR_TID.X ;  /* 0x0000000000047919 */ /* 0x002e620000002100 */
        /* <DEDUP_REMOVED lines=19> */
.L_x_162:
[----:B------:R-:W-:Y:S02]  /*0390*/  ULDC UR6, c[0x0][0x218] ;  /* 0x0000860000067ab9 */ /* 0x000fe40000000800 */
.L_x_163:
        /* <DEDUP_REMOVED lines=52> */
[----:B------:R-:W-:Y:S01]  /*06e0*/  ULDC.U8 UR20, c[0x0][0x328] ;  /* 0x0000ca0000147ab9 */ /* 0x000fe20000000000 */
[----:B------:R-:W-:Y:S01]  /*06f0*/  LOP3.LUT R3, R16, 0xfffffff8, RZ, 0xc0, !PT ;  /* 0xfffffff810037812 */ /* 0x000fe200078ec0ff */
[----:B------:R-:W-:Y:S01]  /*0700*/  UISETP.NE.AND UP2, UPT, UR20, URZ, UPT ;  /* 0x0000003f1400728c */ /* 0x000fe2000bf45270 */
[----:B------:R-:W-:Y:S01]  /*0710*/  SHF.R.S32.HI R16, RZ, 0x3, R16 ;  /* 0x00000003ff107819 */ /* 0x000fe20000011410 */
[----:B------:R-:W-:Y:S01]  /*0720*/  @UP0 UIMAD.WIDE.U32 UR8, UR11, UR6, URZ ;  /* 0x000000060b0802a5 */ /* 0x000fe2000f8e003f */
[----:B------:R-:W-:Y:S01]  /*0730*/  BSSY B0, `(.L_x_165) ;  /* 0x0000043000007945 */ /* 0x000fe20003800000 */
[----:B------:R-:W-:Y:S01]  /*0740*/  @!UP0 USHF.R.S32.HI UR21, URZ, 0x1f, UR17 ;  /* 0x0000001f3f158899 */ /* 0x000fe20008011411 */
[----:B------:R-:W-:Y:S01]  /*0750*/  IMAD.IADD R10, R4, 0x1, -R3 ;  /* 0x00000001040a7824 */ /* 0x000fe200078e0a03 */
[----:B------:R-:W-:Y:S01]  /*0760*/  ULDC.64 UR4, c[0x0][0x1e0] ;  /* 0x0000780000047ab9 */ /* 0x000fe20000000a00 */
[----:B------:R-:W-:Y:S01]  /*0770*/  SHF.R.S32.HI R17, RZ, 0x1f, R16 ;  /* 0x0000001fff117819 */ /* 0x000fe20000011410 */
[----:B------:R-:W-:Y:S01]  /*0780*/  UISETP.NE.OR UP3, UPT, UR15, URZ, !UP2 ;  /* 0x0000003f0f00728c */ /* 0x000fe2000d765670 */
[----:B------:R-:W-:Y:S01]  /*0790*/  IMAD.SHL.U32 R9, R10, 0x8, RZ ;  /* 0x000000080a097824 */ /* 0x000fe200078e00ff */
[----:B------:R-:W-:-:S02]  /*07a0*/  @!UP0 UIMAD UR21, UR21, UR4, URZ ;  /* 0x00000004151582a4 */ /* 0x000fc4000f8e023f */
[----:B------:R-:W-:Y:S01]  /*07b0*/  @UP0 UIMAD UR7, UR11, UR7, UR9 ;  /* 0x000000070b0702a4 */ /* 0x000fe2000f8e0209 */
[----:B------:R-:W-:Y:S01]  /*07c0*/  IMAD.WIDE R18, R19, 0x40, R16 ;  /* 0x0000004013127825 */ /* 0x000fe200078e0210 */
[----:B------:R-:W-:Y:S01]  /*07d0*/  ULDC UR10, c[0x0][0x214] ;  /* 0x00008500000a7ab9 */ /* 0x000fe20000000800 */
[C---:B------:R-:W-:Y:S01]  /*07e0*/  IADD3 R8, R9.reuse, 0x40, RZ ;  /* 0x0000004009087810 */ /* 0x040fe20007ffe0ff */
[----:B------:R-:W-:Y:S01]  /*07f0*/  @UP1 ULDC UR15, c[0x0][0x210] ;  /* 0x00008400000f1ab9 */ /* 0x000fe20000000800 */
[C---:B------:R-:W-:Y:S01]  /*0800*/  IADD3 R7, R9.reuse, 0x80, RZ ;  /* 0x0000008009077810 */ /* 0x040fe20007ffe0ff */
[----:B------:R-:W-:Y:S01]  /*0810*/  @!UP0 UIMAD.WIDE.U32 UR24, UR17, UR4, URZ ;  /* 0x00000004111882a5 */ /* 0x000fe2000f8e003f */
[----:B------:R-:W-:Y:S01]  /*0820*/  IADD3 R6, R9, 0xc0, RZ ;  /* 0x000000c009067810 */ /* 0x000fe20007ffe0ff */
[----:B------:R-:W-:Y:S02]  /*0830*/  ULDC UR9, c[0x0][0x234] ;  /* 0x00008d0000097ab9 */ /* 0x000fe40000000800 */
[----:B------:R-:W-:-:S02]  /*0840*/  @UP1 UIMAD UR15, UR15, UR10, URZ ;  /* 0x0000000a0f0f12a4 */ /* 0x000fc4000f8e023f */
[----:B------:R-:W-:Y:S02]  /*0850*/  @!UP1 USEL UR15, UR10, UR9, !UP2 ;  /* 0x000000090a0f9287 */ /* 0x000fe4000d000000 */
[----:B------:R-:W-:Y:S02]  /*0860*/  @!UP0 UIMAD UR21, UR17, UR5, UR21 ;  /* 0x00000005111582a4 */ /* 0x000fe4000f8e0215 */
[----:B------:R-:W-:Y:S02]  /*0870*/  ULDC UR6, c[0x0][0x1c0] ;  /* 0x0000700000067ab9 */ /* 0x000fe40000000800 */
[----:B------:R-:W-:Y:S02]  /*0880*/  @UP1 UMOV UR20, 0x1 ;  /* 0x0000000100141882 */ /* 0x000fe40000000000 */
[----:B------:R-:W-:Y:S02]  /*0890*/  @!UP1 UIMAD UR20, UR15, UR6, URZ ;  /* 0x000000060f1492a4 */ /* 0x000fe4000f8e023f */
[----:B------:R-:W-:-:S02]  /*08a0*/  USHF.R.S32.HI UR22, URZ, 0x1f, UR12 ;  /* 0x0000001f3f167899 */ /* 0x000fc4000801140c */
[----:B------:R-:W-:Y:S02]  /*08b0*/  @!UP0 UMOV UR8, UR24 ;  /* 0x0000001800088c82 */ /* 0x000fe40008000000 */
[----:B------:R-:W-:Y:S01]  /*08c0*/  @!UP0 UIADD3 UR7, UR25, UR21, URZ ;  /* 0x0000001519078290 */ /* 0x000fe2000fffe03f */
[C---:B------:R-:W-:Y:S01]  /*08d0*/  IADD3 R2, P0, R9.reuse, UR8, RZ ;  /* 0x0000000809027c10 */ /* 0x040fe2000ff1e0ff */
[----:B------:R-:W-:Y:S02]  /*08e0*/  UIADD3 UR16, -UR14, UR16, URZ ;  /* 0x000000100e107290 */ /* 0x000fe4000fffe13f */
[----:B------:R-:W-:Y:S02]  /*08f0*/  @!UP3 UIMAD UR23, UR17, UR10, URZ ;  /* 0x0000000a1117b2a4 */ /* 0x000fe4000f8e023f */
[----:B------:R-:W-:Y:S01]  /*0900*/  UIMAD UR20, UR17, UR20, URZ ;  /* 0x00000014111472a4 */ /* 0x000fe2000f8e023f */
[----:B------:R-:W-:Y:S01]  /*0910*/  LEA.HI.X.SX32 R3, R9, UR7, 0x1, P0 ;  /* 0x0000000709037c11 */ /* 0x000fe200080f0eff */
[----:B------:R-:W-:Y:S01]  /*0920*/  ULDC.64 UR4, c[0x0][0x1f0] ;  /* 0x00007c0000047ab9 */ /* 0x000fe20000000a00 */
[----:B------:R-:W-:Y:S01]  /*0930*/  ISETP.GE.AND P0, PT, R16, UR16, PT ;  /* 0x0000001010007c0c */ /* 0x000fe2000bf06270 */
[----:B------:R-:W-:-:S02]  /*0940*/  UIMAD UR4, UR22, UR4, URZ ;  /* 0x00000004160472a4 */ /* 0x000fc4000f8e023f */
[----:B------:R-:W-:Y:S01]  /*0950*/  @!UP3 USEL UR23, UR23, UR11, !UP0 ;  /* 0x0000000b1717b287 */ /* 0x000fe2000c000000 */
[----:B-1----:R-:W-:Y:S01]  /*0960*/  IMAD.WIDE.U32 R12, R12, c[0x0][0x1f0], R2 ;  /* 0x00007c000c0c7a25 */ /* 0x002fe200078e0002 */
[----:B------:R-:W-:Y:S02]  /*0970*/  @UP1 ULDC UR22, c[0x0][0x210] ;  /* 0x0000840000161ab9 */ /* 0x000fe40000000800 */
[----:B------:R-:W-:Y:S02]  /*0980*/  USEL UR20, UR20, URZ, UP3 ;  /* 0x0000003f14147287 */ /* 0x000fe40009800000 */
[----:B------:R-:W-:Y:S02]  /*0990*/  @!UP1 UMOV UR22, 0x1 ;  /* 0x0000000100169882 */ /* 0x000fe40000000000 */
[----:B------:R-:W-:Y:S02]  /*09a0*/  UIMAD UR14, UR14, UR22, URZ ;  /* 0x000000160e0e72a4 */ /* 0x000fe4000f8e023f */
[----:B------:R-:W-:-:S02]  /*09b0*/  UIMAD UR15, UR12, UR15, UR20 ;  /* 0x0000000f0c0f72a4 */ /* 0x000fc4000f8e0214 */
[----:B------:R-:W-:Y:S02]  /*09c0*/  UMOV UR26, URZ ;  /* 0x0000003f001a7c82 */ /* 0x000fe40008000000 */
[----:B------:R-:W-:Y:S02]  /*09d0*/  @!UP3 UMOV UR26, UR23 ;  /* 0x00000017001abc82 */ /* 0x000fe40008000000 */
[----:B------:R-:W-:Y:S02]  /*09e0*/  UIMAD UR4, UR12, UR5, UR4 ;  /* 0x000000050c0472a4 */ /* 0x000fe4000f8e0204 */
[----:B------:R-:W-:Y:S02]  /*09f0*/  UMOV UR27, URZ ;  /* 0x0000003f001b7c82 */ /* 0x000fe40008000000 */
[----:B------:R-:W-:Y:S02]  /*0a00*/  USHF.R.S32.HI UR6, URZ, 0x1f, UR14 ;  /* 0x0000001f3f067899 */ /* 0x000fe4000801140e */
[----:B------:R-:W-:Y:S01]  /*0a10*/  @!UP3 USHF.R.S32.HI UR27, URZ, 0x1f, UR23 ;  /* 0x0000001f3f1bb899 */ /* 0x000fe20008011417 */
[----:B------:R-:W-:Y:S01]  /*0a20*/  IADD3 R15, R13, UR4, RZ ;  /* 0x000000040d0f7c10 */ /* 0x000fe2000fffe0ff */
[----:B------:R-:W-:-:S02]  /*0a30*/  USHF.R.S32.HI UR7, URZ, 0x1f, UR15 ;  /* 0x0000001f3f077899 */ /* 0x000fc4000801140f */
[----:B------:R-:W-:-:S04]  /*0a40*/  UIADD3 UR14, UP1, UP0, UR14, UR26, UR15 ;  /* 0x0000001a0e0e7290 */ /* 0x000fc8000f83e00f */
[----:B------:R-:W-:Y:S01]  /*0a50*/  UIADD3.X UR6, UR6, UR27, UR7, UP1, UP0 ;  /* 0x0000001b06067290 */ /* 0x000fe20008fe0407 */
[----:B------:R-:W-:Y:S06]  /*0a60*/  @P0 BRA `(.L_x_166) ;  /* 0x000000f000000947 */ /* 0x000fec0003800000 */
        /* <DEDUP_REMOVED lines=15> */
.L_x_166:
[----:B------:R-:W-:Y:S05]  /*0b60*/  BSYNC B0 ;  /* 0x0000000000007941 */ /* 0x000fea0003800000 */
.L_x_165:
        /* <DEDUP_REMOVED lines=18> */
[----:B------:R1:W-:Y:S04]  /*0c90*/  @!P3 STG.E.128 [R2.64], RZ ;  /* 0x000000ff0200b986 */ /* 0x0003e8000c101d12 */
[----:B------:R1:W-:Y:S04]  /*0ca0*/  @!P2 STG.E.128 [R2.64+0x80], RZ ;  /* 0x000080ff0200a986 */ /* 0x0003e8000c101d12 */
[----:B------:R1:W-:Y:S04]  /*0cb0*/  @!P1 STG.E.128 [R2.64+0x100], RZ ;  /* 0x000100ff02009986 */ /* 0x0003e8000c101d12 */
[----:B------:R1:W-:Y:S02]  /*0cc0*/  @!P0 STG.E.128 [R2.64+0x180], RZ ;  /* 0x000180ff02008986 */ /* 0x0003e4000c101d12 */
.L_x_168:
[----:B------:R-:W-:Y:S05]  /*0cd0*/  BSYNC B0 ;  /* 0x0000000000007941 */ /* 0x000fea0003800000 */
.L_x_167:
        /* <DEDUP_REMOVED lines=22> */
.L_x_170:
[----:B------:R-:W-:Y:S05]  /*0e40*/  BSYNC B0 ;  /* 0x0000000000007941 */ /* 0x000fea0003800000 */
.L_x_169:
[----:B-1----:R-:W-:Y:S01]  /*0e50*/  IADD3 R2, R16, 0x30, RZ ;  /* 0x0000003010027810 */ /* 0x002fe20007ffe0ff */
[----:B------:R-:W-:Y:S03]  /*0e60*/  BSSY B0, `(.L_x_171) ;  /* 0x0000014000007945 */ /* 0x000fe60003800000 */
[----:B------:R-:W-:-:S13]  /*0e70*/  ISETP.GE.AND P0, PT, R2, UR16, PT ;  /* 0x0000001002007c0c */ /* 0x000fda000bf06270 */
[----:B------:R-:W-:Y:S05]  /*0e80*/  @P0 BRA `(.L_x_172) ;  /* 0x0000011000000947 */ /* 0x000fea0003800000 */
[----:B------:R-:W-:Y:S01]  /*0e90*/  IADD3 R3, P0, R18, 0x30, RZ ;  /* 0x0000003012037810 */ /* 0x000fe20007f1e0ff */
[----:B------:R-:W-:Y:S01]  /*0ea0*/  IMAD.MOV.U32 R13, RZ, RZ, R15 ;  /* 0x000000ffff0d7224 */ /* 0x000fe200078e000f */
[----:B------:R-:W-:Y:S02]  /*0eb0*/  ISETP.GE.AND P3, PT, R9, c[0x0][0x220], PT ;  /* 0x0000880009007a0c */ /* 0x000fe40003f66270 */
        /* <DEDUP_REMOVED lines=14> */
.L_x_172:
[----:B------:R-:W-:Y:S05]  /*0fa0*/  BSYNC B0 ;  /* 0x0000000000007941 */ /* 0x000fea0003800000 */
.L_x_171:
[----:B------:R-:W-:-:S04]  /*0fb0*/  ISETP.NE.AND P6, PT, R10, RZ, PT ;  /* 0x000000ff0a00720c */ /* 0x000fc80003fc5270 */
[----:B------:R-:W-:Y:S02]  /*0fc0*/  ISETP.GE.OR P5, PT, R16, UR16, P6 ;  /* 0x0000001010007c0c */ /* 0x000fe4000b7a6670 */
[----:B------:R-:W-:Y:S02]  /*0fd0*/  ISETP.GE.OR P4, PT, R5, UR16, P6 ;  /* 0x0000001005007c0c */ /* 0x000fe4000b786670 */
[----:B------:R-:W-:Y:S02]  /*0fe0*/  ISETP.GE.OR P3, PT, R4, UR16, P6 ;  /* 0x0000001004007c0c */ /* 0x000fe4000b766670 */
[----:B------:R-:W-:-:S07]  /*0ff0*/  ISETP.GE.OR P6, PT, R2, UR16, P6 ;  /* 0x0000001002007c0c */ /* 0x000fce000b7c6670 */
[----:B-1----:R-:W-:Y:S02]  /*1000*/  @!P5 IMAD R7, R16, UR22, RZ ;  /* 0x000000161007dc24 */ /* 0x002fe4000f8e02ff */
[----:B------:R-:W-:Y:S02]  /*1010*/  @!P4 IMAD R0, R5, UR22, RZ ;  /* 0x000000160500cc24 */ /* 0x000fe4000f8e02ff */
        /* <DEDUP_REMOVED lines=28> */
.L_x_164:
        /* <DEDUP_REMOVED lines=32> */
.L_x_173:
[----:B------:R-:W-:Y:S01]  /*13e0*/  IABS R0, c[0x0][0x1c8] ;  /* 0x0000720000007a13 */ /* 0x000fe20000000000 */
[----:B------:R-:W1:Y:S01]  /*13f0*/  S2R R2, SR_CTAID.Z ;  /* 0x0000000000027919 */ /* 0x000e620000002700 */
[----:B------:R-:W-:Y:S02]  /*1400*/  UMOV UR26, URZ ;  /* 0x0000003f001a7c82 */ /* 0x000fe40008000000 */
[----:B------:R-:W2:Y:S01]  /*1410*/  R2UR UR7, R0 ;  /* 0x00000000000773c2 */ /* 0x000ea200000e0000 */
[----:B-1----:R-:W-:Y:S01]  /*1420*/  IABS R2, R2 ;  /* 0x0000000200027213 */ /* 0x002fe20000000000 */
[----:B--2---:R-:W1:Y:S06]  /*1430*/  I2F.RP R5, UR7 ;  /* 0x0000000700057d06 */ /* 0x004e6c0008209400 */
[----:B------:R-:W2:Y:S02]  /*1440*/  R2UR UR5, R2 ;  /* 0x00000000020573c2 */ /* 0x000ea400000e0000 */
[----:B-1----:R-:W1:Y:S02]  /*1450*/  MUFU.RCP R3, R5 ;  /* 0x0000000500037308 */ /* 0x002e640000001000 */
[----:B-1----:R-:W-:-:S06]  /*1460*/  IADD3 R3, R3, 0xffffffe, RZ ;  /* 0x0ffffffe03037810 */ /* 0x002fcc0007ffe0ff */
[----:B------:R-:W1:Y:S02]  /*1470*/  F2I.FTZ.U32.TRUNC.NTZ R0, R3 ;  /* 0x0000000300007305 */ /* 0x000e64000021f000 */
[----:B-1----:R-:W1:Y:S02]  /*1480*/  R2UR UR27, R0 ;  /* 0x00000000001b73c2 */ /* 0x002e6400000e0000 */
[----:B-1----:R-:W-:-:S04]  /*1490*/  UIADD3 UR4, URZ, -UR27, URZ ;  /* 0x8000001b3f047290 */ /* 0x002fc8000fffe03f */
[----:B------:R-:W-:-:S04]  /*14a0*/  UIMAD UR4, UR4, UR7, URZ ;  /* 0x00000007040472a4 */ /* 0x000fc8000f8e023f */
[----:B------:R-:W-:-:S07]  /*14b0*/  UIMAD.WIDE.U32 UR26, UR27, UR4, UR26 ;  /* 0x000000041b1a72a5 */ /* 0x000fce000f8e001a */
[----:B------:R-:W-:Y:S02]  /*14c0*/  UMOV UR25, UR27 ;  /* 0x0000001b00197c82 */ /* 0x000fe40008000000 */
[----:B--2---:R-:W-:Y:S02]  /*14d0*/  UIMAD.WIDE.U32 UR26, UR25, UR5, URZ ;  /* 0x00000005191a72a5 */ /* 0x004fe4000f8e003f */
        /* <DEDUP_REMOVED lines=34> */
.L_x_174:
[----:B------:R-:W-:Y:S01]  /*1700*/  SHF.R.S32.HI R3, RZ, 0x1f, R4 ;  /* 0x0000001fff037819 */ /* 0x000fe20000011404 */
[----:B------:R-:W1:Y:S01]  /*1710*/  S2R R16, SR_CTAID.Z ;  /* 0x0000000000107919 */ /* 0x000e620000002700 */
[----:B------:R-:W-:Y:S01]  /*1720*/  ULDC.64 UR4, c[0x0][0x1b8] ;  /* 0x00006e0000047ab9 */ /* 0x000fe20000000a00 */
[----:B------:R-:W-:Y:S01]  /*1730*/  IMAD.U32 R232, RZ, RZ, UR22 ;  /* 0x00000016ffe87e24 */ /* 0x000fe2000f8e00ff */
[CC--:B------:R-:W-:Y:S01]  /*1740*/  LEA.HI R5, R3.reuse, R4.reuse, RZ, 0x3 ;  /* 0x0000000403057211 */ /* 0x0c0fe200078f18ff */
[----:B------:R-:W-:Y:S01]  /*1750*/  UIMAD UR4, UR27, UR4, URZ ;  /* 0x000000041b0472a4 */ /* 0x000fe2000f8e023f */
[----:B------:R-:W-:Y:S01]  /*1760*/  LEA.HI R11, R3, R4, RZ, 0x4 ;  /* 0x00000004030b7211 */ /* 0x000fe200078f20ff */
[----:B------:R-:W-:Y:S01]  /*1770*/  IMAD.U32 R166, RZ, RZ, UR22 ;  /* 0x00000016ffa67e24 */ /* 0x000fe2000f8e00ff */
[----:B------:R-:W-:Y:S01]  /*1780*/  SHF.R.S32.HI R14, RZ, 0x3, R5 ;  /* 0x00000003ff0e7819 */ /* 0x000fe20000011405 */
[----:B------:R-:W-:Y:S01]  /*1790*/  IMAD.U32 R19, RZ, RZ, UR13 ;  /* 0x0000000dff137e24 */ /* 0x000fe2000f8e00ff */
[----:B------:R-:W-:Y:S01]  /*17a0*/  SHF.R.S32.HI R0, RZ, 0x4, R11 ;  /* 0x00000004ff007819 */ /* 0x000fe2000001140b */
[----:B------:R-:W-:Y:S01]  /*17b0*/  BSSY B0, `(.L_x_175) ;  /* 0x000006e000007945 */ /* 0x000fe20003800000 */
[----:B------:R-:W-:Y:S01]  /*17c0*/  LOP3.LUT R5, R5, 0xfffffff8, RZ, 0xc0, !PT ;  /* 0xfffffff805057812 */ /* 0x000fe200078ec0ff */
[----:B------:R-:W-:Y:S01]  /*17d0*/  IMAD.SHL.U32 R7, R14, 0x40, RZ ;  /* 0x000000400e077824 */ /* 0x000fe200078e00ff */
[----:B------:R-:W-:-:S02]  /*17e0*/  LEA.HI R225, R11, R0, RZ, 0x1 ;  /* 0x000000000be17211 */ /* 0x000fc400078f08ff */
[----:B------:R-:W-:Y:S01]  /*17f0*/  LOP3.LUT R11, R11, 0xfffffff0, RZ, 0xc0, !PT ;  /* 0xfffffff00b0b7812 */ /* 0x000fe200078ec0ff */
[----:B------:R-:W-:Y:S01]  /*1800*/  IMAD.IADD R2, R4, 0x1, -R5 ;  /* 0x0000000104027824 */ /* 0x000fe200078e0a05 */
[----:B------:R-:W-:Y:S02]  /*1810*/  LOP3.LUT R225, R225, 0xfffffffe, RZ, 0xc0, !PT ;  /* 0xfffffffee1e17812 */ /* 0x000fe400078ec0ff */
[----:B------:R-:W-:Y:S01]  /*1820*/  LOP3.LUT R7, R7, 0x1c0, RZ, 0xc0, !PT ;  /* 0x000001c007077812 */ /* 0x000fe200078ec0ff */
[----:B------:R-:W-:Y:S01]  /*1830*/  IMAD.SHL.U32 R240, R2, 0x8, RZ ;  /* 0x0000000802f07824 */ /* 0x000fe200078e00ff */
[----:B------:R-:W-:Y:S01]  /*1840*/  SHF.R.S32.HI R15, RZ, 0x1f, R14 ;  /* 0x0000001fff0f7819 */ /* 0x000fe2000001140e */
[----:B------:R-:W-:Y:S01]  /*1850*/  IMAD.IADD R11, R4, 0x1, -R11 ;  /* 0x00000001040b7824 */ /* 0x000fe200078e0a0b */
[----:B------:R-:W-:Y:S01]  /*1860*/  SHF.R.U32.HI R230, RZ, 0x3, R7 ;  /* 0x00000003ffe67819 */ /* 0x000fe20000011607 */
[----:B------:R-:W-:Y:S01]  /*1870*/  IMAD.IADD R225, R0, 0x1, -R225 ;  /* 0x0000000100e17824 */ /* 0x000fe200078e0ae1 */
[----:B------:R-:W-:Y:S01]  /*1880*/  LOP3.LUT R5, R7, 0x38, R240, 0xf8, !PT ;  /* 0x0000003807057812 */ /* 0x000fe200078ef8f0 */
[----:B------:R-:W-:Y:S01]  /*1890*/  IMAD R7, R15, c[0x0][0x198], RZ ;  /* 0x000066000f077a24 */ /* 0x000fe200078e02ff */
[----:B------:R-:W-:Y:S01]  /*18a0*/  SHF.R.S32.HI R0, RZ, 0x1f, R11 ;  /* 0x0000001fff007819 */ /* 0x000fe2000001140b */
[----:B------:R-:W-:Y:S01]  /*18b0*/  IMAD.WIDE R18, R19, 0x40, R14 ;  /* 0x0000004013127825 */ /* 0x000fe200078e020e */
[----:B------:R-:W-:-:S02]  /*18c0*/  LOP3.LUT R230, R5, R230, RZ, 0x3c, !PT ;  /* 0x000000e605e67212 */ /* 0x000fc400078e3cff */
[----:B------:R-:W-:Y:S01]  /*18d0*/  LEA.HI R5, R0, R11, RZ, 0x3 ;  /* 0x0000000b00057211 */ /* 0x000fe200078f18ff */
[----:B------:R-:W-:Y:S01]  /*18e0*/  IMAD R6, R14, c[0x0][0x19c], R7 ;  /* 0x000067000e067a24 */ /* 0x000fe200078e0207 */
[-C--:B------:R-:W-:Y:S01]  /*18f0*/  LEA.HI R9, R3, R4.reuse, RZ, 0x6 ;  /* 0x0000000403097211 */ /* 0x080fe200078f30ff */
[----:B------:R-:W-:Y:S01]  /*1900*/  IMAD.SHL.U32 R7, R225, 0x8, RZ ;  /* 0x00000008e1077824 */ /* 0x000fe200078e00ff */
[--C-:B------:R-:W-:Y:S02]  /*1910*/  SHF.R.S32.HI R241, RZ, 0x1f, R240.reuse ;  /* 0x0000001ffff17819 */ /* 0x100fe400000114f0 */
[----:B------:R-:W-:Y:S01]  /*1920*/  IADD3 R12, P0, R240, UR6, RZ ;  /* 0x00000006f00c7c10 */ /* 0x000fe2000ff1e0ff */
[----:B------:R-:W-:Y:S01]  /*1930*/  IMAD.SHL.U32 R9, R9, 0x8, RZ ;  /* 0x0000000809097824 */ /* 0x000fe200078e00ff */
[----:B------:R-:W-:Y:S01]  /*1940*/  LOP3.LUT R0, R5, 0xfffffff8, RZ, 0xc0, !PT ;  /* 0xfffffff805007812 */ /* 0x000fe200078ec0ff */
[----:B------:R-:W-:Y:S01]  /*1950*/  IMAD.WIDE.U32 R20, R14, c[0x0][0x198], R240 ;  /* 0x000066000e147a25 */ /* 0x000fe200078e00f0 */
[----:B------:R-:W-:Y:S01]  /*1960*/  IADD3.X R13, R241, UR20, RZ, P0, !PT ;  /* 0x00000014f10d7c10 */ /* 0x000fe200087fe4ff */
[----:B------:R-:W-:Y:S01]  /*1970*/  ULDC.64 UR6, c[0x0][0x1b0] ;  /* 0x00006c0000067ab9 */ /* 0x000fe20000000a00 */
[----:B------:R-:W-:Y:S01]  /*1980*/  LOP3.LUT R230, R230, 0xfffffe00, R9, 0xf8, !PT ;  /* 0xfffffe00e6e67812 */ /* 0x000fe200078ef809 */
[----:B------:R-:W-:Y:S01]  /*1990*/  IMAD.IADD R0, R11, 0x1, -R0 ;  /* 0x000000010b007824 */ /* 0x000fe200078e0a00 */
[----:B------:R-:W-:Y:S01]  /*19a0*/  IADD3 R10, P0, R20, UR24, RZ ;  /* 0x00000018140a7c10 */ /* 0x000fe2000ff1e0ff */
[----:B-1----:R-:W-:Y:S01]  /*19b0*/  IMAD.WIDE.U32 R16, R16, c[0x0][0x1a8], R12 ;  /* 0x00006a0010107a25 */ /* 0x002fe200078e000c */
[----:B------:R-:W-:Y:S01]  /*19c0*/  UIMAD UR6, UR27, UR6, URZ ;  /* 0x000000061b0672a4 */ /* 0x000fe2000f8e023f */
[----:B------:R-:W-:Y:S01]  /*19d0*/  IADD3 R229, R240, 0x40, RZ ;  /* 0x00000040f0e57810 */ /* 0x000fe20007ffe0ff */
[----:B------:R-:W-:Y:S01]  /*19e0*/  UIADD3 UR20, -UR14, UR16, URZ ;  /* 0x000000100e147290 */ /* 0x000fe2000fffe13f */
[----:B------:R-:W-:Y:S01]  /*19f0*/  IMAD R9, R15, c[0x0][0x1a0], RZ ;  /* 0x000068000f097a24 */ /* 0x000fe200078e02ff */
[----:B------:R-:W-:Y:S01]  /*1a00*/  LOP3.LUT P2, RZ, R0, 0x4, RZ, 0xc0, !PT ;  /* 0x0000000400ff7812 */ /* 0x000fe2000784c0ff */
[----:B------:R-:W-:Y:S01]  /*1a10*/  IMAD.WIDE.U32 R12, R14, c[0x0][0x1a0], R240 ;  /* 0x000068000e0c7a25 */ /* 0x000fe200078e00f0 */
[C---:B------:R-:W-:Y:S01]  /*1a20*/  LOP3.LUT P1, RZ, R0.reuse, 0x2, RZ, 0xc0, !PT ;  /* 0x0000000200ff7812 */ /* 0x040fe2000782c0ff */
[----:B------:R-:W-:Y:S01]  /*1a30*/  UIMAD UR7, UR22, UR7, UR6 ;  /* 0x00000007160772a4 */ /* 0x000fe2000f8e0206 */
[----:B------:R-:W-:Y:S01]  /*1a40*/  IADD3.X R11, R21, UR23, R6, P0, !PT ;  /* 0x00000017150b7c10 */ /* 0x000fe200087fe406 */
[----:B------:R-:W-:Y:S01]  /*1a50*/  IMAD.SHL.U32 R0, R0, 0x40, RZ ;  /* 0x0000004000007824 */ /* 0x000fe200078e00ff */
[----:B------:R-:W-:Y:S01]  /*1a60*/  IADD3 R8, P0, R12, UR28, RZ ;  /* 0x0000001c0c087c10 */ /* 0x000fe2000ff1e0ff */
[----:B------:R-:W-:Y:S01]  /*1a70*/  IMAD R6, R14, c[0x0][0x1a4], R9 ;  /* 0x000069000e067a24 */ /* 0x000fe200078e0209 */
[----:B------:R-:W-:Y:S01]  /*1a80*/  UIMAD UR6, UR22, UR5, UR4 ;  /* 0x00000005160672a4 */ /* 0x000fe2000f8e0204 */
[----:B------:R-:W-:Y:S01]  /*1a90*/  IMAD.SHL.U32 R5, R5, 0x40, RZ ;  /* 0x0000004005057824 */ /* 0x000fe200078e00ff */
[----:B------:R-:W-:Y:S01]  /*1aa0*/  LOP3.LUT R0, R0, 0x1c0, RZ, 0xc0, !PT ;  /* 0x000001c000007812 */ /* 0x000fe200078ec0ff */
[----:B------:R-:W-:Y:S01]  /*1ab0*/  ULDC.64 UR4, c[0x0][0x1a8] ;  /* 0x00006a0000047ab9 */ /* 0x000fe20000000a00 */
[----:B------:R-:W-:Y:S01]  /*1ac0*/  IADD3.X R9, R13, UR26, R6, P0, !PT ;  /* 0x0000001a0d097c10 */ /* 0x000fe200087fe406 */
[----:B------:R-:W-:Y:S01]  /*1ad0*/  UIMAD UR4, UR25, UR4, URZ ;  /* 0x00000004190472a4 */ /* 0x000fe2000f8e023f */
[----:B------:R-:W-:Y:S01]  /*1ae0*/  LOP3.LUT R7, R0, 0x8, R7, 0xf8, !PT ;  /* 0x0000000800077812 */ /* 0x000fe200078ef807 */
[----:B------:R-:W-:Y:S01]  /*1af0*/  IMAD.WIDE.U32 R232, R232, c[0x0][0x1b0], R10 ;  /* 0x00006c00e8e87a25 */ /* 0x000fe200078e000a */
[----:B------:R-:W-:Y:S01]  /*1b00*/  ISETP.GE.AND P0, PT, R14, UR20, PT ;  /* 0x000000140e007c0c */ /* 0x000fe2000bf06270 */
[----:B------:R-:W-:Y:S01]  /*1b10*/  UIMAD UR4, UR12, UR5, UR4 ;  /* 0x000000050c0472a4 */ /* 0x000fe2000f8e0204 */
[----:B------:R-:W-:Y:S01]  /*1b20*/  SHF.R.U32.HI R0, RZ, 0x3, R0 ;  /* 0x00000003ff007819 */ /* 0x000fe20000011600 */
[----:B------:R-:W-:Y:S01]  /*1b30*/  IMAD.WIDE.U32 R166, R166, c[0x0][0x1b8], R8 ;  /* 0x00006e00a6a67a25 */ /* 0x000fe200078e0008 */
[----:B------:R-:W-:-:S02]  /*1b40*/  LEA.HI R6, R3, R4, RZ, 0x5 ;  /* 0x0000000403067211 */ /* 0x000fc400078f28ff */
[----:B------:R-:W-:Y:S01]  /*1b50*/  LOP3.LUT R0, R7, R0, RZ, 0x3c, !PT ;  /* 0x0000000007007212 */ /* 0x000fe200078e3cff */
[----:B------:R-:W-:Y:S01]  /*1b60*/  IMAD.MOV.U32 R7, RZ, RZ, 0x10 ;  /* 0x00000010ff077424 */ /* 0x000fe200078e00ff */
[----:B------:R-:W-:Y:S01]  /*1b70*/  IADD3 R13, R17, UR4, RZ ;  /* 0x00000004110d7c10 */ /* 0x000fe2000fffe0ff */
[----:B------:R-:W-:Y:S01]  /*1b80*/  IMAD.SHL.U32 R230, R230, 0x2, RZ ;  /* 0x00000002e6e67824 */ /* 0x000fe200078e00ff */
[----:B------:R-:W-:Y:S01]  /*1b90*/  LOP3.LUT R0, R0, 0xfffffe00, R5, 0xf8, !PT ;  /* 0xfffffe0000007812 */ /* 0x000fe200078ef805 */
[----:B------:R-:W-:Y:S01]  /*1ba0*/  IMAD.MOV.U32 R5, RZ, RZ, 0x20 ;  /* 0x00000020ff057424 */ /* 0x000fe200078e00ff */
[----:B------:R-:W-:Y:S02]  /*1bb0*/  SHF.R.S32.HI R89, RZ, 0x5, R6 ;  /* 0x00000005ff597819 */ /* 0x000fe40000011406 */
[C---:B------:R-:W-:Y:S02]  /*1bc0*/  IADD3 R228, R240.reuse, 0x80, RZ ;  /* 0x00000080f0e47810 */ /* 0x040fe40007ffe0ff */
[----:B------:R-:W-:-:S02]  /*1bd0*/  IADD3 R227, R240, 0xc0, RZ ;  /* 0x000000c0f0e37810 */ /* 0x000fc40007ffe0ff */
[----:B------:R-:W-:Y:S02]  /*1be0*/  SEL R7, R7, 0xfffffff0, !P1 ;  /* 0xfffffff007077807 */ /* 0x000fe40004800000 */
[----:B------:R-:W-:Y:S02]  /*1bf0*/  SEL R5, R5, 0xffffffe0, !P2 ;  /* 0xffffffe005057807 */ /* 0x000fe40005000000 */
[----:B------:R-:W-:Y:S02]  /*1c00*/  IADD3 R235, R233, UR7, RZ ;  /* 0x00000007e9eb7c10 */ /* 0x000fe4000fffe0ff */
[----:B------:R-:W-:Y:S01]  /*1c10*/  IADD3 R197, R167, UR6, RZ ;  /* 0x00000006a7c57c10 */ /* 0x000fe2000fffe0ff */
        /* <DEDUP_REMOVED lines=39> */
.L_x_176:
[----:B------:R-:W-:Y:S05]  /*1e90*/  BSYNC B0 ;  /* 0x0000000000007941 */ /* 0x000fea0003800000 */
.L_x_175:
[----:B-1----:R-:W-:Y:S01]  /*1ea0*/  IADD3 R10, R14, 0x10, RZ ;  /* 0x000000100e0a7810 */ /* 0x002fe20007ffe0ff */
[----:B------:R-:W-:Y:S03]  /*1eb0*/  BSSY B0, `(.L_x_177) ;  /* 0x000002c000007945 */ /* 0x000fe60003800000 */
[----:B------:R-:W-:-:S13]  /*1ec0*/  ISETP.GE.AND P0, PT, R10, UR20, PT ;  /* 0x000000140a007c0c */ /* 0x000fda000bf06270 */
[----:B------:R-:W-:Y:S05]  /*1ed0*/  @P0 BRA `(.L_x_178) ;  /* 0x0000029000000947 */ /* 0x000fea0003800000 */
[----:B------:R-:W-:Y:S01]  /*1ee0*/  IADD3 R8, P0, R18, 0x10, RZ ;  /* 0x0000001012087810 */ /* 0x000fe20007f1e0ff */
        /* <DEDUP_REMOVED lines=40> */
.L_x_178:
[----:B------:R-:W-:Y:S05]  /*2170*/  BSYNC B0 ;  /* 0x0000000000007941 */ /* 0x000fea0003800000 */
.L_x_177:
        /* <DEDUP_REMOVED lines=45> */
.L_x_180:
[----:B------:R-:W-:Y:S05]  /*2450*/  BSYNC B0 ;  /* 0x0000000000007941 */ /* 0x000fea0003800000 */
.L_x_179:
        /* <DEDUP_REMOVED lines=48> */
.L_x_182:
[----:B------:R-:W-:Y:S05]  /*2760*/  BSYNC B0 ;  /* 0x0000000000007941 */ /* 0x000fea0003800000 */
.L_x_181:
[----:B------:R-:W-:Y:S01]  /*2770*/  UIADD3 UR27, UR8, -0x1, URZ ;  /* 0xffffffff081b7890 */ /* 0x000fe2000fffe03f */
        /* <DEDUP_REMOVED lines=15> */
[C---:B-1----:R-:W-:Y:S01]  /*2870*/  @!P5 LEA R22, P6, R18.reuse, c[0x0][0x168], 0x1 ;  /* 0x00005a001216da11 */ /* 0x042fe200078c08ff */
        /* <DEDUP_REMOVED lines=28> */
.L_x_184:
[----:B------:R-:W-:Y:S05]  /*2a40*/  BSYNC B0 ;  /* 0x0000000000007941 */ /* 0x000fea0003800000 */
.L_x_183:
        /* <DEDUP_REMOVED lines=9> */
[----:B-1----:R-:W-:-:S04]  /*2ae0*/  IADD3 R12, P0, R18, UR12, RZ ;  /* 0x0000000c120c7c10 */ /* 0x002fc8000ff1e0ff */
        /* <DEDUP_REMOVED lines=31> */
.L_x_186:
[----:B------:R-:W-:Y:S05]  /*2ce0*/  BSYNC B0 ;  /* 0x0000000000007941 */ /* 0x000fea0003800000 */
.L_x_185:
[----:B------:R-:W-:Y:S01]  /*2cf0*/  ISETP.GE.AND P0, PT, R9, UR21, PT ;  /* 0x0000001509007c0c */ /* 0x000fe2000bf06270 */
[----:B------:R-:W-:-:S12]  /*2d00*/  BSSY B0, `(.L_x_187) ;  /* 0x0000027000007945 */ /* 0x000fd80003800000 */
[----:B------:R-:W-:Y:S05]  /*2d10*/  @P0 BRA `(.L_x_188) ;  /* 0x0000025000000947 */ /* 0x000fea0003800000 */
[----:B------:R-:W-:Y:S01]  /*2d20*/  ISETP.GE.AND P5, PT, R240, c[0x0][0x220], PT ;  /* 0x00008800f0007a0c */ /* 0x000fe20003fa6270 */
[----:B------:R-:W-:Y:S01]  /*2d30*/  IMAD.MOV.U32 R11, RZ, RZ, c[0x0][0x198] ;  /* 0x00006600ff0b7624 */ /* 0x000fe200078e00ff */
[----:B------:R-:W-:Y:S01]  /*2d40*/  ISETP.GE.AND P4, PT, R229, c[0x0][0x220], PT ;  /* 0x00008800e5007a0c */ /* 0x000fe20003f86270 */
[----:B-1----:R-:W-:Y:S01]  /*2d50*/  IMAD.MOV.U32 R16, RZ, RZ, c[0x0][0x19c] ;  /* 0x00006700ff107624 */ /* 0x002fe200078e00ff */
        /* <DEDUP_REMOVED lines=33> */
.L_x_188:
[----:B------:R-:W-:Y:S05]  /*2f70*/  BSYNC B0 ;  /* 0x0000000000007941 */ /* 0x000fea0003800000 */
.L_x_187:
[----:B------:R-:W-:Y:S01]  /*2f80*/  ISETP.GE.AND P0, PT, R8, UR21, PT ;  /* 0x0000001508007c0c */ /* 0x000fe2000bf06270 */
[----:B------:R-:W-:Y:S01]  /*2f90*/  ULDC.64 UR4, c[0x0][0x1a0] ;  /* 0x0000680000047ab9 */ /* 0x000fe20000000a00 */
[----:B------:R-:W-:Y:S01]  /*2fa0*/  LOP3.LUT R11, R6, 0xffffffe0, RZ, 0xc0, !PT ;  /* 0xffffffe0060b7812 */ /* 0x000fe200078ec0ff */
[----:B------:R-:W-:Y:S01]  /*2fb0*/  USHF.L.U64.HI UR17, UR4, UR17, UR5 ;  /* 0x0000001104117299 */ /* 0x000fe20008010205 */
[----:B------:R-:W-:Y:S01]  /*2fc0*/  BSSY B0, `(.L_x_189) ;  /* 0x000002b000007945 */ /* 0x000fe20003800000 */
[----:B------:R-:W-:Y:S02]  /*2fd0*/  USHF.L.U32 UR31, UR4, 0x6, URZ ;  /* 0x00000006041f7899 */ /* 0x000fe4000800063f */
[----:B------:R-:W-:-:S06]  /*2fe0*/  IMAD.IADD R11, R4, 0x1, -R11 ;  /* 0x00000001040b7824 */ /* 0x000fcc00078e0a0b */
[----:B------:R-:W-:Y:S05]  /*2ff0*/  @P0 BRA `(.L_x_190) ;  /* 0x0000027000000947 */ /* 0x000fea0003800000 */
[----:B------:R-:W-:Y:S01]  /*3000*/  ISETP.GE.AND P5, PT, R240, c[0x0][0x220], PT ;  /* 0x00008800f0007a0c */ /* 0x000fe20003fa6270 */
[----:B------:R-:W-:Y:S01]  /*3010*/  IMAD.MOV.U32 R6, RZ, RZ, c[0x0][0x198] ;  /* 0x00006600ff067624 */ /* 0x000fe200078e00ff */
        /* <DEDUP_REMOVED lines=10> */
[C---:B-1----:R-:W-:Y:S02]  /*30c0*/  @!P4 LEA R16, P3, R20.reuse, c[0x0][0x168], 0x1 ;  /* 0x00005a001410ca11 */ /* 0x042fe400078608ff */
        /* <DEDUP_REMOVED lines=26> */
.L_x_190:
[----:B------:R-:W-:Y:S05]  /*3270*/  BSYNC B0 ;  /* 0x0000000000007941 */ /* 0x000fea0003800000 */
.L_x_189:
[----:B------:R-:W0:Y:S01]  /*3280*/  LDGDEPBAR ;  /* 0x00000000000079af */ /* 0x000e220000000000 */
[----:B------:R-:W-:Y:S01]  /*3290*/  ISETP.GE.AND P0, PT, R14, UR21, PT ;  /* 0x000000150e007c0c */ /* 0x000fe2000bf06270 */
[----:B------:R-:W-:Y:S01]  /*32a0*/  UIMAD UR5, UR17, UR27, URZ ;  /* 0x0000001b110572a4 */ /* 0x000fe2000f8e023f */
[----:B-12---:R-:W-:Y:S01]  /*32b0*/  IMAD.U32 R17, RZ, RZ, UR27 ;  /* 0x0000001bff117e24 */ /* 0x006fe2000f8e00ff */
[----:B------:R-:W-:Y:S01]  /*32c0*/  SHF.R.S32.HI R6, RZ, 0x1f, R11 ;  /* 0x0000001fff067819 */ /* 0x000fe2000001140b */
[----:B------:R-:W-:Y:S01]  /*32d0*/  IMAD.MOV.U32 R196, RZ, RZ, R166 ;  /* 0x000000ffffc47224 */ /* 0x000fe200078e00a6 */
[----:B------:R-:W-:Y:S01]  /*32e0*/  UIMAD UR5, UR25, UR31, UR5 ;  /* 0x0000001f190572a4 */ /* 0x000fe2000f8e0205 */
[----:B------:R-:W-:Y:S01]  /*32f0*/  BSSY B0, `(.L_x_191) ;  /* 0x000002d000007945 */ /* 0x000fe20003800000 */
[----:B------:R-:W-:Y:S01]  /*3300*/  LEA.HI R6, R6, R11, RZ, 0x2 ;  /* 0x0000000b06067211 */ /* 0x000fe200078f10ff */
[----:B------:R-:W-:-:S03]  /*3310*/  IMAD.WIDE.U32 R16, R17, UR31, R196 ;  /* 0x0000001f11107c25 */ /* 0x000fc6000f8e00c4 */
[----:B------:R-:W-:Y:S02]  /*3320*/  SHF.R.S32.HI R6, RZ, 0x2, R6 ;  /* 0x00000002ff067819 */ /* 0x000fe40000011406 */
[----:B------:R-:W-:Y:S01]  /*3330*/  IADD3 R19, R17, UR5, RZ ;  /* 0x0000000511137c10 */ /* 0x000fe2000fffe0ff */
[----:B------:R-:W-:-:S04]  /*3340*/  DEPBAR.LE SB0, 0x0 ;  /* 0x000080000000791a */ /* 0x000fc80000000000 */
[----:B------:R-:W-:Y:S06]  /*3350*/  BAR.SYNC.DEFER_BLOCKING 0x0 ;  /* 0x0000000000007b1d */ /* 0x000fec0000010000 */
        /* <DEDUP_REMOVED lines=38> */
.L_x_192:
[----:B------:R-:W-:Y:S05]  /*35c0*/  BSYNC B0 ;  /* 0x0000000000007941 */ /* 0x000fea0003800000 */
.L_x_191:
[----:B------:R-:W-:Y:S01]  /*35d0*/  ISETP.GE.AND P0, PT, R10, UR21, PT ;  /* 0x000000150a007c0c */ /* 0x000fe2000bf06270 */
[----:B------:R-:W-:Y:S01]  /*35e0*/  ULDC UR5, c[0x0][0x1a4] ;  /* 0x0000690000057ab9 */ /* 0x000fe20000000800 */
[----:B------:R-:W-:Y:S01]  /*35f0*/  BSSY B0, `(.L_x_193) ;  /* 0x000002b000007945 */ /* 0x000fe20003800000 */
[----:B------:R-:W-:Y:S02]  /*3600*/  USHF.L.U32 UR25, UR4, 0x4, URZ ;  /* 0x0000000404197899 */ /* 0x000fe4000800063f */
[----:B------:R-:W-:-:S08]  /*3610*/  USHF.L.U64.HI UR10, UR4, UR10, UR5 ;  /* 0x0000000a040a7299 */ /* 0x000fd00008010205 */
        /* <DEDUP_REMOVED lines=8> */
[----:B------:R-:W-:-:S04]  /*36a0*/  IADD3 R11, P0, R16, UR25, RZ ;  /* 0x00000019100b7c10 */ /* 0x000fc8000ff1e0ff */
[----:B------:R-:W-:Y:S02]  /*36b0*/  IADD3.X R10, R19, UR10, RZ, P0, !PT ;  /* 0x0000000a130a7c10 */ /* 0x000fe400087fe4ff */
[----:B------:R-:W-:Y:S01]  /*36c0*/  ISETP.GE.AND P0, PT, R227, c[0x0][0x220], PT ;  /* 0x00008800e3007a0c */ /* 0x000fe20003f06270 */
[----:B------:R4:W-:Y:S01]  /*36d0*/  @P5 STS.128 [R230+0x10800], RZ ;  /* 0x010800ffe6005388 */ /* 0x0009e20000000c00 */
[C---:B--2---:R-:W-:Y:S02]  /*36e0*/  @!P5 LEA R22, P6, R11.reuse, c[0x0][0x170], 0x1 ;  /* 0x00005c000b16da11 */ /* 0x044fe400078c08ff */
        /* <DEDUP_REMOVED lines=21> */
[----:B----4-:R-:W-:-:S04]  /*3840*/  LEA R12, P0, R11, c[0x0][0x170], 0x1 ;  /* 0x00005c000b0c7a11 */ /* 0x010fc800078008ff */
[----:B------:R-:W-:-:S05]  /*3850*/  LEA.HI.X R13, R11, c[0x0][0x174], R10, 0x1, P0 ;  /* 0x00005d000b0d7a11 */ /* 0x000fca00000f0c0a */
[----:B------:R-:W-:Y:S01]  /*3860*/  @!PT LDS RZ, [RZ] ;  /* 0x00000000fffff984 */ /* 0x000fe20000000800 */
[----:B------:R-:W-:Y:S01]  /*3870*/  @!PT LDS RZ, [RZ] ;  /* 0x00000000fffff984 */ /* 0x000fe20000000800 */
[----:B------:R-:W-:Y:S01]  /*3880*/  @!PT LDS RZ, [RZ] ;  /* 0x00000000fffff984 */ /* 0x000fe20000000800 */
[----:B------:R2:W-:Y:S04]  /*3890*/  LDGSTS.E.BYPASS.LTC128B.128 [R230+0x16800], [R12.64+0x180] ;  /* 0x168001800ce67fae */ /* 0x0005e8000b901d52 */
.L_x_194:
[----:B------:R-:W-:Y:S05]  /*38a0*/  BSYNC B0 ;  /* 0x0000000000007941 */ /* 0x000fea0003800000 */
.L_x_193:
        /* <DEDUP_REMOVED lines=10> */
[----:B--2-4-:R-:W-:Y:S01]  /*3950*/  IMAD.MOV.U32 R12, RZ, RZ, c[0x0][0x1a4] ;  /* 0x00006900ff0c7624 */ /* 0x014fe200078e00ff */
        /* <DEDUP_REMOVED lines=33> */
.L_x_196:
[----:B------:R-:W-:Y:S05]  /*3b70*/  BSYNC B0 ;  /* 0x0000000000007941 */ /* 0x000fea0003800000 */
.L_x_195:
        /* <DEDUP_REMOVED lines=19> */
[C---:B--2-4-:R-:W-:Y:S02]  /*3cb0*/  @!P4 LEA R12, P3, R18.reuse, c[0x0][0x170], 0x1 ;  /* 0x00005c00120cca11 */ /* 0x054fe400078608ff */
        /* <DEDUP_REMOVED lines=26> */
.L_x_198:
[----:B------:R-:W-:Y:S05]  /*3e60*/  BSYNC B0 ;  /* 0x0000000000007941 */ /* 0x000fea0003800000 */
.L_x_197:
[C---:B------:R-:W-:Y:S01]  /*3e70*/  IMAD.SHL.U32 R8, R2.reuse, 0x40, RZ ;  /* 0x0000004002087824 */ /* 0x040fe200078e00ff */
[----:B------:R-:W-:Y:S01]  /*3e80*/  R2P PR, R2, 0x6 ;  /* 0x0000000602007804 */ /* 0x000fe20000000000 */
[----:B------:R-:W-:Y:S01]  /*3e90*/  IMAD.SHL.U32 R14, R14, 0x8, RZ ;  /* 0x000000080e0e7824 */ /* 0x000fe200078e00ff */
[----:B------:R-:W-:Y:S01]  /*3ea0*/  ULDC UR5, c[0x0][0x2e8] ;  /* 0x0000ba0000057ab9 */ /* 0x000fe20000000800 */
[C---:B------:R-:W-:Y:S01]  /*3eb0*/  IMAD R226, R89.reuse, 0x400, R0 ;  /* 0x0000040059e27824 */ /* 0x040fe200078e0200 */
[----:B------:R-:W-:Y:S01]  /*3ec0*/  LOP3.LUT R9, R8, 0x1c0, RZ, 0xc0, !PT ;  /* 0x000001c008097812 */ /* 0x000fe200078ec0ff */
[----:B------:R-:W-:Y:S01]  /*3ed0*/  IMAD.SHL.U32 R239, R4, 0x2, RZ ;  /* 0x0000000204ef7824 */ /* 0x000fe200078e00ff */
[----:B------:R-:W-:Y:S01]  /*3ee0*/  LEA R89, R89, UR14, 0x4 ;  /* 0x0000000e59597c11 */ /* 0x000fe2000f8e20ff */
[----:B------:R-:W-:Y:S01]  /*3ef0*/  IMAD.SHL.U32 R226, R226, 0x2, RZ ;  /* 0x00000002e2e27824 */ /* 0x000fe200078e00ff */
[----:B------:R-:W-:Y:S01]  /*3f00*/  LOP3.LUT R8, R9, 0x8, R14, 0xf8, !PT ;  /* 0x0000000809087812 */ /* 0x000fe200078ef80e */
[----:B------:R-:W-:Y:S01]  /*3f10*/  UIADD3 UR14, UR15, 0x1, -UR16 ;  /* 0x000000010f0e7890 */ /* 0x000fe2000fffe810 */
[----:B------:R-:W-:Y:S01]  /*3f20*/  SHF.R.U32.HI R9, RZ, 0x3, R9 ;  /* 0x00000003ff097819 */ /* 0x000fe20000011609 */
[--C-:B------:R-:W-:Y:S01]  /*3f30*/  IMAD R224, R7, 0x2, R226.reuse ;  /* 0x0000000207e07824 */ /* 0x100fe200078e02e2 */
[----:B-12-4-:R-:W-:Y:S01]  /*3f40*/  LDSM.16.M88.4 R12, [R226] ;  /* 0x00000000e20c783b */ /* 0x016fe20000000200 */
[C---:B------:R-:W-:Y:S01]  /*3f50*/  IMAD R222, R5.reuse, 0x2, R226 ;  /* 0x0000000205de7824 */ /* 0x040fe200078e02e2 */
[----:B------:R-:W-:Y:S01]  /*3f60*/  LOP3.LUT R8, R8, R9, RZ, 0x3c, !PT ;  /* 0x0000000908087212 */ /* 0x000fe200078e3cff */
[----:B------:R-:W-:Y:S01]  /*3f70*/  IMAD R221, R5, 0x2, R224 ;  /* 0x0000000205dd7824 */ /* 0x000fe200078e02e0 */
[----:B------:R-:W-:Y:S01]  /*3f80*/  LDSM.16.M88.4 R16, [R224] ;  /* 0x00000000e010783b */ /* 0x000fe20000000200 */
[----:B------:R-:W-:Y:S01]  /*3f90*/  IMAD.IADD R6, R6, 0x1, R89 ;  /* 0x0000000106067824 */ /* 0x000fe200078e0259 */
[----:B------:R-:W-:Y:S01]  /*3fa0*/  UIADD3 UR5, UR14, UR5, URZ ;  /* 0x000000050e057290 */ /* 0x000fe2000fffe03f */
[----:B------:R-:W-:Y:S01]  /*3fb0*/  IMAD R225, R225, 0x200, R8 ;  /* 0x00000200e1e17824 */ /* 0x000fe200078e0208 */
[----:B------:R-:W-:Y:S01]  /*3fc0*/  LDSM.16.M88.4 R40, [R222] ;  /* 0x00000000de28783b */ /* 0x000fe20000000200 */
[----:B------:R-:W-:Y:S01]  /*3fd0*/  LOP3.LUT R239, R239, 0x6, RZ, 0xc0, !PT ;  /* 0x00000006efef7812 */ /* 0x000fe200078ec0ff */
[----:B------:R-:W-:Y:S01]  /*3fe0*/  ULDC UR4, c[0x0][0x2e4] ;  /* 0x0000b90000047ab9 */ /* 0x000fe20000000800 */
[----:B------:R-:W-:Y:S01]  /*3ff0*/  IMAD.SHL.U32 R225, R225, 0x2, RZ ;  /* 0x00000002e1e17824 */ /* 0x000fe200078e00ff */
[C---:B------:R-:W-:Y:S01]  /*4000*/  IADD3 R236, R6.reuse, 0x8, RZ ;  /* 0x0000000806ec7810 */ /* 0x040fe20007ffe0ff */
[----:B------:R-:W-:Y:S01]  /*4010*/  UIADD3 UR4, UR15, -UR4, -UR16 ;  /* 0x800000040f047290 */ /* 0x000fe2000fffe810 */
[----:B------:R-:W-:Y:S01]  /*4020*/  IADD3 R237, R6, UR5, RZ ;  /* 0x0000000506ed7c10 */ /* 0x000fe2000fffe0ff */
[----:B------:R-:W0:Y:S01]  /*4030*/  LDGDEPBAR ;  /* 0x00000000000079af */ /* 0x000e220000000000 */
[C---:B------:R-:W-:Y:S01]  /*4040*/  IADD3 R2, R225.reuse, 0x8000, RZ ;  /* 0x00008000e1027810 */ /* 0x040fe20007ffe0ff */
[----:B------:R-:W-:Y:S01]  /*4050*/  UISETP.GT.AND UP0, UPT, UR27, UR9, UPT ;  /* 0x000000091b00728c */ /* 0x000fe2000bf04270 */
[----:B------:R-:W-:Y:S01]  /*4060*/  IADD3 R223, R225, 0x8020, RZ ;  /* 0x00008020e1df7810 */ /* 0x000fe20007ffe0ff */
[----:B------:R-:W1:Y:S01]  /*4070*/  LDSM.16.M88.4 R64, [R225+0x8000] ;  /* 0x00800000e140783b */ /* 0x000e620000000200 */
[----:B------:R-:W-:Y:S01]  /*4080*/  @P1 IADD3 R223, R2, -0x20, RZ ;  /* 0xffffffe002df1810 */ /* 0x000fe20007ffe0ff */
[----:B------:R-:W-:Y:S01]  /*4090*/  IMAD.MOV.U32 R2, RZ, RZ, 0x40 ;  /* 0x00000040ff027424 */ /* 0x000fe200078e00ff */
[----:B------:R-:W-:Y:S01]  /*40a0*/  IADD3 R231, R236, UR5, RZ ;  /* 0x00000005ece77c10 */ /* 0x000fe2000fffe0ff */
[----:B------:R-:W2:Y:S01]  /*40b0*/  LDSM.16.M88.4 R48, [R225+0x9000] ;  /* 0x00900000e130783b */ /* 0x000ea20000000200 */
[----:B------:R-:W-:-:S02]  /*40c0*/  IADD3 R238, R6, UR4, RZ ;  /* 0x0000000406ee7c10 */ /* 0x000fc4000fffe0ff */
[----:B------:R-:W-:Y:S01]  /*40d0*/  SEL R2, R2, 0xffffffc0, !P2 ;  /* 0xffffffc002027807 */ /* 0x000fe20005000000 */
[----:B------:R-:W4:Y:S01]  /*40e0*/  LDSM.16.M88.4 R84, [R223] ;  /* 0x00000000df54783b */ /* 0x000f220000000200 */
[----:B------:R-:W-:Y:S02]  /*40f0*/  IMNMX R237, R237, UR15, PT ;  /* 0x0000000feded7c17 */ /* 0x000fe4000b800200 */
[----:B------:R-:W-:Y:S01]  /*4100*/  IADD3 R236, R236, UR4, RZ ;  /* 0x00000004ecec7c10 */ /* 0x000fe2000fffe0ff */
[----:B------:R-:W5:Y:S01]  /*4110*/  LDSM.16.M88.4 R56, [R225+0x8800] ;  /* 0x00880000e138783b */ /* 0x000f620000000200 */
[----:B------:R-:W-:Y:S01]  /*4120*/  IMAD.IADD R219, R225, 0x1, R2 ;  /* 0x00000001e1db7824 */ /* 0x000fe200078e0202 */
[----:B------:R-:W-:Y:S01]  /*4130*/  IMNMX R231, R231, UR15, PT ;  /* 0x0000000fe7e77c17 */ /* 0x000fe2000b800200 */
[----:B------:R-:W-:Y:S01]  /*4140*/  IMAD.IADD R212, R2, 0x1, R223 ;  /* 0x0000000102d47824 */ /* 0x000fe200078e02df */
[----:B------:R-:W3:Y:S01]  /*4150*/  LDSM.16.M88.4 R8, [R225+0x9800] ;  /* 0x00980000e108783b */ /* 0x000ee20000000200 */
[----:B------:R-:W-:-:S02]  /*4160*/  IMNMX R238, RZ, R238, !PT ;  /* 0x000000eeffee7217 */ /* 0x000fc40007800200 */
[----:B------:R-:W-:Y:S01]  /*4170*/  IMNMX R236, RZ, R236, !PT ;  /* 0x000000ecffec7217 */ /* 0x000fe20007800200 */
[----:B------:R-:W3:Y:S01]  /*4180*/  LDSM.16.M88.4 R36, [R223+0x1000] ;  /* 0x00100000df24783b */ /* 0x000ee20000000200 */
[C---:B------:R-:W-:Y:S02]  /*4190*/  IADD3 R215, R223.reuse, 0x800, RZ ;  /* 0x00000800dfd77810 */ /* 0x040fe40007ffe0ff */
[C---:B------:R-:W-:Y:S01]  /*41a0*/  IADD3 R214, R223.reuse, 0x1000, RZ ;  /* 0x00001000dfd67810 */ /* 0x040fe20007ffe0ff */
[----:B------:R-:W3:Y:S01]  /*41b0*/  LDSM.16.M88.4 R80, [R219+0x8000] ;  /* 0x00800000db50783b */ /* 0x000ee20000000200 */
[C---:B------:R-:W-:Y:S02]  /*41c0*/  IADD3 R213, R223.reuse, 0x1800, RZ ;  /* 0x00001800dfd57810 */ /* 0x040fe40007ffe0ff */
[C---:B------:R-:W-:Y:S01]  /*41d0*/  IADD3 R211, R223.reuse, 0x2000, RZ ;  /* 0x00002000dfd37810 */ /* 0x040fe20007ffe0ff */
[----:B------:R-:W3:Y:S01]  /*41e0*/  LDSM.16.M88.4 R68, [R223+0x800] ;  /* 0x00080000df44783b */ /* 0x000ee20000000200 */
[----:B------:R-:W-:-:S02]  /*41f0*/  IADD3 R210, R223, 0x2800, RZ ;  /* 0x00002800dfd27810 */ /* 0x000fc40007ffe0ff */
[C---:B------:R-:W-:Y:S01]  /*4200*/  IADD3 R209, R223.reuse, 0x3000, RZ ;  /* 0x00003000dfd17810 */ /* 0x040fe20007ffe0ff */
[----:B------:R-:W3:Y:S01]  /*4210*/  LDSM.16.M88.4 R32, [R223+0x1800] ;  /* 0x00180000df20783b */ /* 0x000ee20000000200 */
[C---:B------:R-:W-:Y:S02]  /*4220*/  IADD3 R208, R223.reuse, 0x3800, RZ ;  /* 0x00003800dfd07810 */ /* 0x040fe40007ffe0ff */
[C---:B------:R-:W-:Y:S01]  /*4230*/  IADD3 R207, R223.reuse, 0x4000, RZ ;  /* 0x00004000dfcf7810 */ /* 0x040fe20007ffe0ff */
[----:B------:R-:W3:Y:S01]  /*4240*/  LDSM.16.M88.4 R28, [R219+0x9000] ;  /* 0x00900000db1c783b */ /* 0x000ee20000000200 */
[C---:B------:R-:W-:Y:S02]  /*4250*/  IADD3 R206, R223.reuse, 0x4800, RZ ;  /* 0x00004800dfce7810 */ /* 0x040fe40007ffe0ff */
[C---:B------:R-:W-:Y:S01]  /*4260*/  IADD3 R205, R223.reuse, 0x5000, RZ ;  /* 0x00005000dfcd7810 */ /* 0x040fe20007ffe0ff */
[----:B-1----:R-:W-:Y:S01]  /*4270*/  HMMA.16816.F32 R24, R12, R64, RZ ;  /* 0x000000400c18723c */ /* 0x002fe200000018ff */
[----:B------:R-:W-:Y:S01]  /*4280*/  LDSM.16.M88.4 R76, [R212] ;  /* 0x00000000d44c783b */ /* 0x000fe20000000200 */
[----:B------:R-:W-:-:S02]  /*4290*/  IADD3 R204, R223, 0x5800, RZ ;  /* 0x00005800dfcc7810 */ /* 0x000fc40007ffe0ff */
[C---:B------:R-:W-:Y:S01]  /*42a0*/  IADD3 R203, R223.reuse, 0x6000, RZ ;  /* 0x00006000dfcb7810 */ /* 0x040fe20007ffe0ff */
[----:B------:R-:W-:Y:S01]  /*42b0*/  LDSM.16.M88.4 R72, [R219+0x8800] ;  /* 0x00880000db48783b */ /* 0x000fe20000000200 */
[C---:B------:R-:W-:Y:S02]  /*42c0*/  IADD3 R202, R223.reuse, 0x6800, RZ ;  /* 0x00006800dfca7810 */ /* 0x040fe40007ffe0ff */
[----:B--2---:R-:W-:Y:S01]  /*42d0*/  HMMA.16816.F32 R52, R12, R48, RZ ;  /* 0x000000300c34723c */ /* 0x004fe200000018ff */
[----:B------:R-:W-:Y:S01]  /*42e0*/  LDSM.16.M88.4 R20, [R219+0x9800] ;  /* 0x00980000db14783b */ /* 0x000fe20000000200 */
[C---:B------:R-:W-:Y:S02]  /*42f0*/  IADD3 R201, R223.reuse, 0x7000, RZ ;  /* 0x00007000dfc97810 */ /* 0x040fe40007ffe0ff */
[----:B------:R-:W-:-:S04]  /*4300*/  IADD3 R200, R223, 0x7800, RZ ;  /* 0x00007800dfc87810 */ /* 0x000fc80007ffe0ff */
[C---:B------:R-:W-:Y:S08]  /*4310*/  HMMA.16816.F32 R48, R12.reuse, R50, RZ ;  /* 0x000000320c30723c */ /* 0x040ff000000018ff */
[----:B------:R-:W-:Y:S08]  /*4320*/  HMMA.16816.F32 R64, R12, R66, RZ ;  /* 0x000000420c40723c */ /* 0x000ff000000018ff */
[----:B----4-:R-:W-:Y:S08]  /*4330*/  HMMA.16816.F32 R24, R16, R84, R24 ;  /* 0x000000541018723c */ /* 0x010ff00000001818 */
[C---:B-----5:R-:W-:Y:S08]  /*4340*/  HMMA.16816.F32 R60, R12.reuse, R56, RZ ;  /* 0x000000380c3c723c */ /* 0x060ff000000018ff */
[C---:B------:R-:W-:Y:S08]  /*4350*/  HMMA.16816.F32 R56, R12.reuse, R58, RZ ;  /* 0x0000003a0c38723c */ /* 0x040ff000000018ff */
[C---:B---3--:R-:W-:Y:S08]  /*4360*/  HMMA.16816.F32 R44, R12.reuse, R8, RZ ;  /* 0x000000080c2c723c */ /* 0x048ff000000018ff */
[----:B------:R-:W-:Y:S01]  /*4370*/  HMMA.16816.F32 R12, R12, R10, RZ ;  /* 0x0000000a0c0c723c */ /* 0x000fe200000018ff */
[----:B------:R-:W1:Y:S07]  /*4380*/  LDSM.16.M88.4 R8, [R221] ;  /* 0x00000000dd08783b */ /* 0x000e6e0000000200 */
[C---:B------:R-:W-:Y:S08]  /*4390*/  HMMA.16816.F32 R52, R16.reuse, R36, R52 ;  /* 0x000000241034723c */ /* 0x040ff00000001834 */
[C---:B------:R-:W-:Y:S01]  /*43a0*/  HMMA.16816.F32 R48, R16.reuse, R38, R48 ;  /* 0x000000261030723c */ /* 0x040fe20000001830 */
[----:B------:R-:W2:Y:S07]  /*43b0*/  LDSM.16.M88.4 R36, [R212+0x1000] ;  /* 0x00100000d424783b */ /* 0x000eae0000000200 */
[----:B------:R-:W-:Y:S01]  /*43c0*/  HMMA.16816.F32 R64, R16, R86, R64 ;  /* 0x000000561040723c */ /* 0x000fe20000001840 */
[----:B------:R-:W-:Y:S07]  /*43d0*/  LDSM.16.M88.4 R84, [R225+0xa000] ;  /* 0x00a00000e154783b */ /* 0x000fee0000000200 */
[----:B------:R-:W-:Y:S08]  /*43e0*/  HMMA.16816.F32 R24, R40, R80, R24 ;  /* 0x000000502818723c */ /* 0x000ff00000001818 */
[C---:B------:R-:W-:Y:S08]  /*43f0*/  HMMA.16816.F32 R60, R16.reuse, R68, R60 ;  /* 0x00000044103c723c */ /* 0x040ff0000000183c */
[C---:B------:R-:W-:Y:S01]  /*4400*/  HMMA.16816.F32 R56, R16.reuse, R70, R56 ;  /* 0x000000461038723c */ /* 0x040fe20000001838 */
[----:B------:R-:W-:Y:S07]  /*4410*/  LDSM.16.M88.4 R68, [R212+0x800] ;  /* 0x00080000d444783b */ /* 0x000fee0000000200 */
[C---:B------:R-:W-:Y:S08]  /*4420*/  HMMA.16816.F32 R44, R16.reuse, R32, R44 ;  /* 0x00000020102c723c */ /* 0x040ff0000000182c */
[----:B------:R-:W-:Y:S01]  /*4430*/  HMMA.16816.F32 R12, R16, R34, R12 ;  /* 0x00000022100c723c */ /* 0x000fe2000000180c */
[----:B------:R-:W3:Y:S04]  /*4440*/  LDSM.16.M88.4 R16, [R226+0x2000] ;  /* 0x00200000e210783b */ /* 0x000ee80000000200 */
[----:B------:R-:W4:Y:S03]  /*4450*/  LDSM.16.M88.4 R32, [R212+0x1800] ;  /* 0x00180000d420783b */ /* 0x000f260000000200 */
[C---:B------:R-:W-:Y:S08]  /*4460*/  HMMA.16816.F32 R52, R40.reuse, R28, R52 ;  /* 0x0000001c2834723c */ /* 0x040ff00000001834 */
[C---:B------:R-:W-:Y:S01]  /*4470*/  HMMA.16816.F32 R48, R40.reuse, R30, R48 ;  /* 0x0000001e2830723c */ /* 0x040fe20000001830 */
[----:B------:R-:W5:Y:S07]  /*4480*/  LDSM.16.M88.4 R28, [R225+0xb000] ;  /* 0x00b00000e11c783b */ /* 0x000f6e0000000200 */
[----:B------:R-:W-:Y:S01]  /*4490*/  HMMA.16816.F32 R64, R40, R82, R64 ;  /* 0x000000522840723c */ /* 0x000fe20000001840 */
[----:B------:R-:W-:Y:S07]  /*44a0*/  LDSM.16.M88.4 R80, [R223+0x2000] ;  /* 0x00200000df50783b */ /* 0x000fee0000000200 */
[----:B-1----:R-:W-:Y:S08]  /*44b0*/  HMMA.16816.F32 R24, R8, R76, R24 ;  /* 0x0000004c0818723c */ /* 0x002ff00000001818 */
[C---:B------:R-:W-:Y:S08]  /*44c0*/  HMMA.16816.F32 R60, R40.reuse, R72, R60 ;  /* 0x00000048283c723c */ /* 0x040ff0000000183c */
[C---:B------:R-:W-:Y:S01]  /*44d0*/  HMMA.16816.F32 R56, R40.reuse, R74, R56 ;  /* 0x0000004a2838723c */ /* 0x040fe20000001838 */
[----:B------:R-:W-:Y:S07]  /*44e0*/  LDSM.16.M88.4 R72, [R225+0xa800] ;  /* 0x00a80000e148783b */ /* 0x000fee0000000200 */
[C---:B------:R-:W-:Y:S08]  /*44f0*/  HMMA.16816.F32 R44, R40.reuse, R20, R44 ;  /* 0x00000014282c723c */ /* 0x040ff0000000182c */
[----:B------:R-:W-:Y:S01]  /*4500*/  HMMA.16816.F32 R40, R40, R22, R12 ;  /* 0x000000162828723c */ /* 0x000fe2000000180c */
[----:B------:R-:W1:Y:S04]  /*4510*/  LDSM.16.M88.4 R12, [R224+0x2000] ;  /* 0x00200000e00c783b */ /* 0x000e680000000200 */
[----:B------:R-:W1:Y:S03]  /*4520*/  LDSM.16.M88.4 R20, [R225+0xb800] ;  /* 0x00b80000e114783b */ /* 0x000e660000000200 */
[C---:B--2---:R-:W-:Y:S08]  /*4530*/  HMMA.16816.F32 R52, R8.reuse, R36, R52 ;  /* 0x000000240834723c */ /* 0x044ff00000001834 */
[C---:B------:R-:W-:Y:S01]  /*4540*/  HMMA.16816.F32 R48, R8.reuse, R38, R48 ;  /* 0x000000260830723c */ /* 0x040fe20000001830 */
[----:B------:R-:W2:Y:S07]  /*4550*/  LDSM.16.M88.4 R36, [R223+0x3000] ;  /* 0x00300000df24783b */ /* 0x000eae0000000200 */
[----:B------:R-:W-:Y:S01]  /*4560*/  HMMA.16816.F32 R64, R8, R78, R64 ;  /* 0x0000004e0840723c */ /* 0x000fe20000001840 */
[----:B------:R-:W-:Y:S07]  /*4570*/  LDSM.16.M88.4 R76, [R219+0xa000] ;  /* 0x00a00000db4c783b */ /* 0x000fee0000000200 */
[----:B---3--:R-:W-:Y:S08]  /*4580*/  HMMA.16816.F32 R24, R16, R84, R24 ;  /* 0x000000541018723c */ /* 0x008ff00000001818 */
        /* <DEDUP_REMOVED lines=74> */
[----:B------:R-:W-:Y:S07]  /*4a30*/  LDSM.16.M88.4 R36, [R212+0x5800] ;  /* 0x00580000d424783b */ /* 0x000fee0000000200 */
[----:B------:R-:W-:Y:S01]  /*4a40*/  HMMA.16816.F32 R64, R8, R74, R64 ;  /* 0x0000004a0840723c */ /* 0x000fe20000001840 */
[----:B------:R-:W-:Y:S07]  /*4a50*/  LDSM.16.M88.4 R72, [R212+0x4800] ;  /* 0x00480000d448783b */ /* 0x000fee0000000200 */
[----:B---3--:R-:W-:Y:S08]  /*4a60*/  HMMA.16816.F32 R24, R16, R84, R24 ;  /* 0x000000541018723c */ /* 0x008ff00000001818 */
[C---:B------:R-:W-:Y:S08]  /*4a70*/  HMMA.16816.F32 R60, R8.reuse, R68, R60 ;  /* 0x00000044083c723c */ /* 0x040ff0000000183c */
[C---:B------:R-:W-:Y:S01]  /*4a80*/  HMMA.16816.F32 R56, R8.reuse, R70, R56 ;  /* 0x000000460838723c */ /* 0x040fe20000001838 */
[----:B------:R-:W2:Y:S07]  /*4a90*/  LDSM.16.M88.4 R68, [R212+0x5000] ;  /* 0x00500000d444783b */ /* 0x000eae0000000200 */
[C---:B----4-:R-:W-:Y:S08]  /*4aa0*/  HMMA.16816.F32 R44, R8.reuse, R32, R44 ;  /* 0x00000020082c723c */ /* 0x050ff0000000182c */
[----:B------:R-:W-:Y:S01]  /*4ab0*/  HMMA.16816.F32 R40, R8, R34, R40 ;  /* 0x000000220828723c */ /* 0x000fe20000001828 */
[----:B------:R-:W-:Y:S04]  /*4ac0*/  LDSM.16.M88.4 R8, [R226+0x6000] ;  /* 0x00600000e208783b */ /* 0x000fe80000000200 */
[----:B------:R-:W3:Y:S03]  /*4ad0*/  LDSM.16.M88.4 R32, [R225+0xe000] ;  /* 0x00e00000e120783b */ /* 0x000ee60000000200 */
[C---:B-----5:R-:W-:Y:S08]  /*4ae0*/  HMMA.16816.F32 R52, R16.reuse, R28, R52 ;  /* 0x0000001c1034723c */ /* 0x060ff00000001834 */
[C---:B------:R-:W-:Y:S01]  /*4af0*/  HMMA.16816.F32 R48, R16.reuse, R30, R48 ;  /* 0x0000001e1030723c */ /* 0x040fe20000001830 */
[----:B------:R-:W-:Y:S07]  /*4b00*/  LDSM.16.M88.4 R28, [R225+0xe800] ;  /* 0x00e80000e11c783b */ /* 0x000fee0000000200 */
        /* <DEDUP_REMOVED lines=9> */
[----:B------:R-:W4:Y:S03]  /*4ba0*/  LDSM.16.M88.4 R16, [R225+0xf800] ;  /* 0x00f80000e110783b */ /* 0x000f260000000200 */
        /* <DEDUP_REMOVED lines=9> */
[C---:B------:R-:W-:Y:S08]  /*4c40*/  HMMA.16816.F32 R44, R12.reuse, R36, R44 ;  /* 0x000000240c2c723c */ /* 0x040ff0000000182c */
[----:B------:R-:W-:Y:S01]  /*4c50*/  HMMA.16816.F32 R40, R12, R38, R40 ;  /* 0x000000260c28723c */ /* 0x000fe20000001828 */
[----:B------:R-:W-:Y:S04]  /*4c60*/  LDSM.16.M88.4 R12, [R222+0x6000] ;  /* 0x00600000de0c783b */ /* 0x000fe80000000200 */
[----:B------:R-:W3:Y:S03]  /*4c70*/  LDSM.16.M88.4 R36, [R219+0xe000] ;  /* 0x00e00000db24783b */ /* 0x000ee60000000200 */
[C---:B-1----:R-:W-:Y:S08]  /*4c80*/  HMMA.16816.F32 R52, R8.reuse, R20, R52 ;  /* 0x000000140834723c */ /* 0x042ff00000001834 */
[C---:B------:R-:W-:Y:S01]  /*4c90*/  HMMA.16816.F32 R48, R8.reuse, R22, R48 ;  /* 0x000000160830723c */ /* 0x040fe20000001830 */
[----:B------:R-:W-:Y:S07]  /*4ca0*/  LDSM.16.M88.4 R20, [R212+0x6000] ;  /* 0x00600000d414783b */ /* 0x000fee0000000200 */
[----:B------:R-:W-:Y:S01]  /*4cb0*/  HMMA.16816.F32 R64, R8, R34, R64 ;  /* 0x000000220840723c */ /* 0x000fe20000001840 */
[----:B------:R-:W-:Y:S07]  /*4cc0*/  LDSM.16.M88.4 R32, [R219+0xe800] ;  /* 0x00e80000db20783b */ /* 0x000fee0000000200 */
[----:B------:R-:W-:Y:S08]  /*4cd0*/  HMMA.16816.F32 R24, R80, R84, R24 ;  /* 0x000000545018723c */ /* 0x000ff00000001818 */
[C---:B------:R-:W-:Y:S08]  /*4ce0*/  HMMA.16816.F32 R60, R8.reuse, R28, R60 ;  /* 0x0000001c083c723c */ /* 0x040ff0000000183c */
[C---:B------:R-:W-:Y:S01]  /*4cf0*/  HMMA.16816.F32 R56, R8.reuse, R30, R56 ;  /* 0x0000001e0838723c */ /* 0x040fe20000001838 */
[----:B------:R-:W1:Y:S07]  /*4d00*/  LDSM.16.M88.4 R28, [R219+0xf000] ;  /* 0x00f00000db1c783b */ /* 0x000e6e0000000200 */
[C---:B----4-:R-:W-:Y:S08]  /*4d10*/  HMMA.16816.F32 R44, R8.reuse, R16, R44 ;  /* 0x00000010082c723c */ /* 0x050ff0000000182c */
[----:B------:R-:W-:Y:S01]  /*4d20*/  HMMA.16816.F32 R40, R8, R18, R40 ;  /* 0x000000120828723c */ /* 0x000fe20000001828 */
[----:B------:R-:W4:Y:S04]  /*4d30*/  LDSM.16.M88.4 R8, [R221+0x6000] ;  /* 0x00600000dd08783b */ /* 0x000f280000000200 */
[----:B------:R-:W5:Y:S03]  /*4d40*/  LDSM.16.M88.4 R16, [R219+0xf800] ;  /* 0x00f80000db10783b */ /* 0x000f660000000200 */
[C---:B--2---:R-:W-:Y:S08]  /*4d50*/  HMMA.16816.F32 R52, R80.reuse, R72, R52 ;  /* 0x000000485034723c */ /* 0x044ff00000001834 */
[C---:B------:R-:W-:Y:S08]  /*4d60*/  HMMA.16816.F32 R48, R80.reuse, R74, R48 ;  /* 0x0000004a5030723c */ /* 0x040ff00000001830 */
[----:B------:R-:W-:Y:S08]  /*4d70*/  HMMA.16816.F32 R64, R80, R86, R64 ;  /* 0x000000565040723c */ /* 0x000ff00000001840 */
[----:B---3--:R-:W-:Y:S08]  /*4d80*/  HMMA.16816.F32 R24, R12, R36, R24 ;  /* 0x000000240c18723c */ /* 0x008ff00000001818 */
[C---:B------:R-:W-:Y:S08]  /*4d90*/  HMMA.16816.F32 R60, R80.reuse, R76, R60 ;  /* 0x0000004c503c723c */ /* 0x040ff0000000183c */
[C---:B------:R-:W-:Y:S08]  /*4da0*/  HMMA.16816.F32 R56, R80.reuse, R78, R56 ;  /* 0x0000004e5038723c */ /* 0x040ff00000001838 */
[C---:B------:R-:W-:Y:S08]  /*4db0*/  HMMA.16816.F32 R44, R80.reuse, R68, R44 ;  /* 0x00000044502c723c */ /* 0x040ff0000000182c */
[----:B------:R-:W-:Y:S08]  /*4dc0*/  HMMA.16816.F32 R40, R80, R70, R40 ;  /* 0x000000465028723c */ /* 0x000ff00000001828 */
[C---:B-1----:R-:W-:Y:S08]  /*4dd0*/  HMMA.16816.F32 R52, R12.reuse, R28, R52 ;  /* 0x0000001c0c34723c */ /* 0x042ff00000001834 */
[C---:B------:R-:W-:Y:S01]  /*4de0*/  HMMA.16816.F32 R48, R12.reuse, R30, R48 ;  /* 0x0000001e0c30723c */ /* 0x040fe20000001830 */
[----:B------:R-:W1:Y:S07]  /*4df0*/  LDSM.16.M88.4 R28, [R212+0x6800] ;  /* 0x00680000d41c783b */ /* 0x000e6e0000000200 */
[----:B------:R-:W-:Y:S08]  /*4e00*/  HMMA.16816.F32 R64, R12, R38, R64 ;  /* 0x000000260c40723c */ /* 0x000ff00000001840 */
[----:B----4-:R-:W-:Y:S08]  /*4e10*/  HMMA.16816.F32 R24, R8, R20, R24 ;  /* 0x000000140818723c */ /* 0x010ff00000001818 */
[C---:B------:R-:W-:Y:S07]  /*4e20*/  HMMA.16816.F32 R60, R12.reuse, R32, R60 ;  /* 0x000000200c3c723c */ /* 0x040fee000000183c */
[----:B------:R-:W-:Y:S01]  /*4e30*/  IMAD.U32 R32, RZ, RZ, UR27 ;  /* 0x0000001bff207e24 */ /* 0x000fe2000f8e00ff */
[----:B------:R-:W-:Y:S03]  /*4e40*/  HMMA.16816.F32 R56, R12, R34, R56 ;  /* 0x000000220c38723c */ /* 0x000fe60000001838 */
[----:B------:R-:W-:-:S05]  /*4e50*/  IMAD R32, R32, 0x40, R239 ;  /* 0x0000004020207824 */ /* 0x000fca00078e02ef */
[C---:B-----5:R-:W-:Y:S01]  /*4e60*/  HMMA.16816.F32 R44, R12.reuse, R16, R44 ;  /* 0x000000100c2c723c */ /* 0x060fe2000000182c */
[C---:B------:R-:W-:Y:S02]  /*4e70*/  IADD3 R2, R32.reuse, 0x1, RZ ;  /* 0x0000000120027810 */ /* 0x040fe40007ffe0ff */
[----:B------:R-:W-:Y:S02]  /*4e80*/  IADD3 R4, R32, 0x8, RZ ;  /* 0x0000000820047810 */ /* 0x000fe40007ffe0ff */
[C---:B------:R-:W-:Y:S02]  /*4e90*/  ISETP.GE.AND P6, PT, R2.reuse, R237, PT ;  /* 0x000000ed0200720c */ /* 0x040fe40003fc6270 */
[----:B------:R-:W-:Y:S01]  /*4ea0*/  ISETP.GE.AND P1, PT, R2, R231, PT ;  /* 0x000000e70200720c */ /* 0x000fe20003f26270 */
[----:B------:R-:W-:Y:S01]  /*4eb0*/  HMMA.16816.F32 R40, R12, R18, R40 ;  /* 0x000000120c28723c */ /* 0x000fe20000001828 */
[----:B------:R-:W2:Y:S01]  /*4ec0*/  LDSM.16.M88.4 R12, [R212+0x7000] ;  /* 0x00700000d40c783b */ /* 0x000ea20000000200 */
[----:B------:R-:W-:-:S02]  /*4ed0*/  ISETP.GE.AND P3, PT, R32, R237, PT ;  /* 0x000000ed2000720c */ /* 0x000fc40003f66270 */
[----:B------:R-:W-:Y:S02]  /*4ee0*/  ISETP.GE.AND P2, PT, R32, R231, PT ;  /* 0x000000e72000720c */ /* 0x000fe40003f46270 */
[C---:B------:R-:W-:Y:S02]  /*4ef0*/  ISETP.GE.AND P0, PT, R4.reuse, R237, PT ;  /* 0x000000ed0400720c */ /* 0x040fe40003f06270 */
[----:B------:R-:W-:Y:S01]  /*4f00*/  ISETP.GE.AND P4, PT, R4, R231, PT ;  /* 0x000000e70400720c */ /* 0x000fe20003f86270 */
[----:B------:R-:W-:Y:S01]  /*4f10*/  HMMA.16816.F32 R64, R8, R22, R64 ;  /* 0x000000160840723c */ /* 0x000fe20000001840 */
[C---:B------:R-:W-:Y:S02]  /*4f20*/  ISETP.LT.OR P6, PT, R2.reuse, R238, P6 ;  /* 0x000000ee0200720c */ /* 0x040fe400037c1670 */
[----:B------:R-:W-:Y:S02]  /*4f30*/  ISETP.LT.OR P1, PT, R2, R236, P1 ;  /* 0x000000ec0200720c */ /* 0x000fe40000f21670 */
[----:B------:R-:W-:-:S02]  /*4f40*/  ISETP.LT.OR P3, PT, R32, R238, P3 ;  /* 0x000000ee2000720c */ /* 0x000fc40001f61670 */
[----:B------:R-:W-:Y:S01]  /*4f50*/  ISETP.LT.OR P2, PT, R32, R236, P2 ;  /* 0x000000ec2000720c */ /* 0x000fe20001741670 */
[C---:B-1----:R-:W-:Y:S01]  /*4f60*/  HMMA.16816.F32 R60, R8.reuse, R28, R60 ;  /* 0x0000001c083c723c */ /* 0x042fe2000000183c */
[C---:B------:R-:W-:Y:S02]  /*4f70*/  ISETP.LT.OR P0, PT, R4.reuse, R238, P0 ;  /* 0x000000ee0400720c */ /* 0x040fe40000701670 */
[----:B------:R-:W-:Y:S02]  /*4f80*/  ISETP.LT.OR P4, PT, R4, R236, P4 ;  /* 0x000000ec0400720c */ /* 0x000fe40002781670 */
[----:B------:R-:W-:Y:S02]  /*4f90*/  FSEL R21, R24, -INF , !P3 ;  /* 0xff80000018157808 */ /* 0x000fe40005800000 */
[----:B------:R-:W-:Y:S01]  /*4fa0*/  FSEL R6, R26, -INF , !P2 ;  /* 0xff8000001a067808 */ /* 0x000fe20005000000 */
[----:B------:R-:W-:Y:S01]  /*4fb0*/  HMMA.16816.F32 R56, R8, R30, R56 ;  /* 0x0000001e0838723c */ /* 0x000fe20000001838 */
[----:B------:R-:W-:-:S02]  /*4fc0*/  FSEL R22, R25, -INF , !P6 ;  /* 0xff80000019167808 */ /* 0x000fc40007000000 */
[----:B------:R-:W-:Y:S02]  /*4fd0*/  FSEL R4, R27, -INF , !P1 ;  /* 0xff8000001b047808 */ /* 0x000fe40004800000 */
[----:B------:R-:W1:Y:S01]  /*4fe0*/  LDSM.16.M88.4 R24, [R212+0x7800] ;  /* 0x00780000d418783b */ /* 0x000e620000000200 */
[----:B------:R-:W-:Y:S01]  /*4ff0*/  IADD3 R2, R32, 0x9, RZ ;  /* 0x0000000920027810 */ /* 0x000fe20007ffe0ff */
[----:B------:R-:W-:-:S04]  /*5000*/  DEPBAR.LE SB0, 0x0 ;  /* 0x000080000000791a */ /* 0x000fc80000000000 */
[----:B------:R-:W-:Y:S02]  /*5010*/  IADD3 R16, R32, 0x10, RZ ;  /* 0x0000001020107810 */ /* 0x000fe40007ffe0ff */
[C---:B------:R-:W-:Y:S02]  /*5020*/  ISETP.GE.AND P5, PT, R2.reuse, R237, PT ;  /* 0x000000ed0200720c */ /* 0x040fe40003fa6270 */
[----:B------:R-:W-:Y:S01]  /*5030*/  ISETP.GE.AND P3, PT, R2, R231, PT ;  /* 0x000000e70200720c */ /* 0x000fe20003f66270 */
[----:B--2---:R-:W-:Y:S01]  /*5040*/  HMMA.16816.F32 R52, R8, R12, R52 ;  /* 0x0000000c0834723c */ /* 0x004fe20000001834 */
[C---:B------:R-:W-:Y:S02]  /*5050*/  ISETP.GE.AND P2, PT, R16.reuse, R237, PT ;  /* 0x000000ed1000720c */ /* 0x040fe40003f46270 */
[----:B------:R-:W-:Y:S02]  /*5060*/  ISETP.GE.AND P1, PT, R16, R231, PT ;  /* 0x000000e71000720c */ /* 0x000fe40003f26270 */
[----:B------:R-:W-:-:S02]  /*5070*/  ISETP.LT.OR P5, PT, R2, R238, P5 ;  /* 0x000000ee0200720c */ /* 0x000fc40002fa1670 */
[----:B------:R-:W-:Y:S01]  /*5080*/  ISETP.LT.OR P3, PT, R2, R236, P3 ;  /* 0x000000ec0200720c */ /* 0x000fe20001f61670 */
[----:B------:R-:W-:Y:S01]  /*5090*/  HMMA.16816.F32 R48, R8, R14, R48 ;  /* 0x0000000e0830723c */ /* 0x000fe20000001830 */
[----:B------:R-:W-:Y:S02]  /*50a0*/  IADD3 R2, R32, 0x11, RZ ;  /* 0x0000001120027810 */ /* 0x000fe40007ffe0ff */
[C---:B------:R-:W-:Y:S02]  /*50b0*/  ISETP.LT.OR P2, PT, R16.reuse, R238, P2 ;  /* 0x000000ee1000720c */ /* 0x040fe40001741670 */
[----:B------:R-:W-:Y:S02]  /*50c0*/  ISETP.LT.OR P1, PT, R16, R236, P1 ;  /* 0x000000ec1000720c */ /* 0x000fe40000f21670 */
[----:B------:R-:W-:Y:S02]  /*50d0*/  FSEL R23, R64, -INF , !P0 ;  /* 0xff80000040177808 */ /* 0x000fe40004000000 */
[----:B------:R-:W-:-:S02]  /*50e0*/  IADD3 R16, R32, 0x19, RZ ;  /* 0x0000001920107810 */ /* 0x000fc40007ffe0ff */
[----:B------:R-:W-:Y:S02]  /*50f0*/  IADD3 R20, R32, 0x20, RZ ;  /* 0x0000002020147810 */ /* 0x000fe40007ffe0ff */
[C---:B------:R-:W-:Y:S02]  /*5100*/  ISETP.GE.AND P6, PT, R2.reuse, R237, PT ;  /* 0x000000ed0200720c */ /* 0x040fe40003fc6270 */
[----:B------:R-:W-:Y:S02]  /*5110*/  ISETP.GE.AND P0, PT, R2, R231, PT ;  /* 0x000000e70200720c */ /* 0x000fe40003f06270 */
[----:B------:R-:W-:Y:S02]  /*5120*/  IADD3 R18, R32, 0x18, RZ ;  /* 0x0000001820127810 */ /* 0x000fe40007ffe0ff */
[----:B------:R-:W-:Y:S02]  /*5130*/  FSEL R65, R65, -INF , !P5 ;  /* 0xff80000041417808 */ /* 0x000fe40006800000 */
[----:B------:R-:W-:Y:S01]  /*5140*/  FSEL R12, R62, -INF , !P1 ;  /* 0xff8000003e0c7808 */ /* 0x000fe20004800000 */
[----:B-1----:R-:W-:Y:S01]  /*5150*/  HMMA.16816.F32 R44, R8, R24, R44 ;  /* 0x00000018082c723c */ /* 0x002fe2000000182c */
[----:B------:R-:W-:-:S02]  /*5160*/  ISETP.GE.AND P5, PT, R16, R237, PT ;  /* 0x000000ed1000720c */ /* 0x000fc40003fa6270 */
[-C--:B------:R-:W-:Y:S02]  /*5170*/  ISETP.GE.AND P1, PT, R20, R237.reuse, PT ;  /* 0x000000ed1400720c */ /* 0x080fe40003f26270 */
[C---:B------:R-:W-:Y:S02]  /*5180*/  ISETP.LT.OR P6, PT, R2.reuse, R238, P6 ;  /* 0x000000ee0200720c */ /* 0x040fe400037c1670 */
[----:B------:R-:W-:Y:S01]  /*5190*/  ISETP.LT.OR P0, PT, R2, R236, P0 ;  /* 0x000000ec0200720c */ /* 0x000fe20000701670 */
[----:B------:R-:W-:Y:S01]  /*51a0*/  HMMA.16816.F32 R40, R8, R26, R40 ;  /* 0x0000001a0828723c */ /* 0x000fe20000001828 */
[----:B------:R-:W-:Y:S02]  /*51b0*/  FSEL R66, R66, -INF , !P4 ;  /* 0xff80000042427808 */ /* 0x000fe40006000000 */
[----:B------:R-:W-:Y:S02]  /*51c0*/  FSEL R2, R67, -INF , !P3 ;  /* 0xff80000043027808 */ /* 0x000fe40005800000 */
[----:B------:R-:W-:-:S02]  /*51d0*/  ISETP.GE.AND P3, PT, R18, R237, PT ;  /* 0x000000ed1200720c */ /* 0x000fc40003f66270 */
[----:B------:R-:W-:Y:S02]  /*51e0*/  ISETP.GE.AND P4, PT, R18, R231, PT ;  /* 0x000000e71200720c */ /* 0x000fe40003f86270 */
[-C--:B------:R-:W-:Y:S02]  /*51f0*/  ISETP.LT.OR P5, PT, R16, R238.reuse, P5 ;  /* 0x000000ee1000720c */ /* 0x080fe40002fa1670 */
[-C--:B------:R-:W-:Y:S02]  /*5200*/  ISETP.LT.OR P1, PT, R20, R238.reuse, P1 ;  /* 0x000000ee1400720c */ /* 0x080fe40000f21670 */
[----:B------:R-:W-:Y:S02]  /*5210*/  IADD3 R14, R32, 0x29, RZ ;  /* 0x00000029200e7810 */ /* 0x000fe40007ffe0ff */
[C---:B------:R-:W-:Y:S02]  /*5220*/  ISETP.LT.OR P3, PT, R18.reuse, R238, P3 ;  /* 0x000000ee1200720c */ /* 0x040fe40001f61670 */
[----:B------:R-:W-:-:S02]  /*5230*/  ISETP.LT.OR P4, PT, R18, R236, P4 ;  /* 0x000000ec1200720c */ /* 0x000fc40002781670 */
[----:B------:R-:W-:Y:S02]  /*5240*/  FSEL R18, R63, -INF , !P0 ;  /* 0xff8000003f127808 */ /* 0x000fe40004000000 */
[----:B------:R-:W-:Y:S02]  /*5250*/  FSEL R15, R57, -INF , !P5 ;  /* 0xff800000390f7808 */ /* 0x000fe40006800000 */
[----:B------:R-:W-:Y:S02]  /*5260*/  FSEL R185, R52, -INF , !P1 ;  /* 0xff80000034b97808 */ /* 0x000fe40004800000 */
[----:B------:R-:W-:Y:S02]  /*5270*/  ISETP.GE.AND P0, PT, R20, R231, PT ;  /* 0x000000e71400720c */ /* 0x000fe40003f06270 */
[C---:B------:R-:W-:Y:S02]  /*5280*/  ISETP.GE.AND P5, PT, R14.reuse, R237, PT ;  /* 0x000000ed0e00720c */ /* 0x040fe40003fa6270 */
[----:B------:R-:W-:-:S02]  /*5290*/  ISETP.GE.AND P1, PT, R14, R231, PT ;  /* 0x000000e70e00720c */ /* 0x000fc40003f26270 */
[----:B------:R-:W-:Y:S02]  /*52a0*/  ISETP.LT.OR P0, PT, R20, R236, P0 ;  /* 0x000000ec1400720c */ /* 0x000fe40000701670 */
[C---:B------:R-:W-:Y:S02]  /*52b0*/  ISETP.LT.OR P5, PT, R14.reuse, R238, P5 ;  /* 0x000000ee0e00720c */ /* 0x040fe40002fa1670 */
[----:B------:R-:W-:Y:S02]  /*52c0*/  ISETP.LT.OR P1, PT, R14, R236, P1 ;  /* 0x000000ec0e00720c */ /* 0x000fe40000f21670 */
[----:B------:R-:W-:Y:S02]  /*52d0*/  FSEL R17, R60, -INF , !P2 ;  /* 0xff8000003c117808 */ /* 0x000fe40005000000 */
[----:B------:R-:W-:Y:S02]  /*52e0*/  IADD3 R14, R32, 0x30, RZ ;  /* 0x00000030200e7810 */ /* 0x000fe40007ffe0ff */
[----:B------:R-:W-:-:S02]  /*52f0*/  ISETP.GE.AND P2, PT, R16, R231, PT ;  /* 0x000000e71000720c */ /* 0x000fc40003f46270 */
[----:B------:R-:W-:Y:S02]  /*5300*/  FSEL R180, R54, -INF , !P0 ;  /* 0xff80000036b47808 */ /* 0x000fe40004000000 */
[----:B------:R-:W-:Y:S02]  /*5310*/  ISETP.GE.AND P0, PT, R14, R237, PT ;  /* 0x000000ed0e00720c */ /* 0x000fe40003f06270 */
[----:B------:R-:W-:Y:S02]  /*5320*/  ISETP.LT.OR P2, PT, R16, R236, P2 ;  /* 0x000000ec1000720c */ /* 0x000fe40001741670 */
[C---:B------:R-:W-:Y:S02]  /*5330*/  IADD3 R16, R32.reuse, 0x21, RZ ;  /* 0x0000002120107810 */ /* 0x040fe40007ffe0ff */
[C---:B------:R-:W-:Y:S02]  /*5340*/  IADD3 R28, R32.reuse, 0x28, RZ ;  /* 0x00000028201c7810 */ /* 0x040fe40007ffe0ff */
[----:B------:R-:W-:Y:S01]  /*5350*/  IADD3 R24, R32, 0x31, RZ ;  /* 0x0000003120187810 */ /* 0x000fe20007ffe0ff */
[----:B------:R-:W-:Y:S01]  /*5360*/  BAR.SYNC.DEFER_BLOCKING 0x0 ;  /* 0x0000000000007b1d */ /* 0x000fe20000010000 */
[----:B------:R-:W-:-:S02]  /*5370*/  ISETP.LT.OR P0, PT, R14, R238, P0 ;  /* 0x000000ee0e00720c */ /* 0x000fc40000701670 */
[----:B------:R-:W-:Y:S02]  /*5380*/  IADD3 R8, R32, 0x38, RZ ;  /* 0x0000003820087810 */ /* 0x000fe40007ffe0ff */
[----:B------:R-:W-:Y:S02]  /*5390*/  FSEL R19, R61, -INF , !P6 ;  /* 0xff8000003d137808 */ /* 0x000fe40007000000 */
[----:B------:R-:W-:Y:S02]  /*53a0*/  FSEL R13, R56, -INF , !P3 ;  /* 0xff800000380d7808 */ /* 0x000fe40005800000 */
[----:B------:R-:W-:Y:S02]  /*53b0*/  IADD3 R32, R32, 0x39, RZ ;  /* 0x0000003920207810 */ /* 0x000fe40007ffe0ff */
[C---:B------:R-:W-:Y:S02]  /*53c0*/  ISETP.GE.AND P6, PT, R16.reuse, R237, PT ;  /* 0x000000ed1000720c */ /* 0x040fe40003fc6270 */
[----:B------:R-:W-:-:S02]  /*53d0*/  ISETP.GE.AND P3, PT, R16, R231, PT ;  /* 0x000000e71000720c */ /* 0x000fc40003f66270 */
[----:B------:R-:W-:Y:S02]  /*53e0*/  FSEL R191, R44, -INF , !P0 ;  /* 0xff8000002cbf7808 */ /* 0x000fe40004000000 */
[----:B------:R-:W-:Y:S02]  /*53f0*/  ISETP.GE.AND P0, PT, R32, R231, PT ;  /* 0x000000e72000720c */ /* 0x000fe40003f06270 */
[C---:B------:R-:W-:Y:S02]  /*5400*/  ISETP.LT.OR P6, PT, R16.reuse, R238, P6 ;  /* 0x000000ee1000720c */ /* 0x040fe400037c1670 */
[----:B------:R-:W-:Y:S02]  /*5410*/  ISETP.LT.OR P3, PT, R16, R236, P3 ;  /* 0x000000ec1000720c */ /* 0x000fe40001f61670 */
[----:B------:R-:W-:Y:S02]  /*5420*/  FSEL R20, R58, -INF , !P4 ;  /* 0xff8000003a147808 */ /* 0x000fe40006000000 */
[----:B------:R-:W-:-:S02]  /*5430*/  FSEL R16, R59, -INF , !P2 ;  /* 0xff8000003b107808 */ /* 0x000fc40005000000 */
[C---:B------:R-:W-:Y:S02]  /*5440*/  ISETP.GE.AND P2, PT, R28.reuse, R237, PT ;  /* 0x000000ed1c00720c */ /* 0x040fe40003f46270 */
[----:B------:R-:W-:Y:S02]  /*5450*/  ISETP.GE.AND P4, PT, R28, R231, PT ;  /* 0x000000e71c00720c */ /* 0x000fe40003f86270 */
[----:B------:R-:W-:Y:S02]  /*5460*/  ISETP.LT.OR P0, PT, R32, R236, P0 ;  /* 0x000000ec2000720c */ /* 0x000fe40000701670 */
[C---:B------:R-:W-:Y:S02]  /*5470*/  ISETP.LT.OR P2, PT, R28.reuse, R238, P2 ;  /* 0x000000ee1c00720c */ /* 0x040fe40001741670 */
[----:B------:R-:W-:Y:S02]  /*5480*/  ISETP.LT.OR P4, PT, R28, R236, P4 ;  /* 0x000000ec1c00720c */ /* 0x000fe40002781670 */
[----:B------:R-:W-:-:S02]  /*5490*/  FSEL R28, R43, -INF , !P0 ;  /* 0xff8000002b1c7808 */ /* 0x000fc40004000000 */
[----:B------:R-:W-:Y:S02]  /*54a0*/  PLOP3.LUT P0, PT, PT, PT, UP0, 0x80, 0x0 ;  /* 0x000000000000781c */ /* 0x000fe40003f0f008 */
[----:B------:R-:W-:Y:S02]  /*54b0*/  FSEL R179, R53, -INF , !P6 ;  /* 0xff80000035b37808 */ /* 0x000fe40007000000 */
[----:B------:R-:W-:Y:S02]  /*54c0*/  FSEL R192, R55, -INF , !P3 ;  /* 0xff80000037c07808 */ /* 0x000fe40005800000 */
[----:B------:R-:W-:Y:S02]  /*54d0*/  FSEL R183, R48, -INF , !P2 ;  /* 0xff80000030b77808 */ /* 0x000fe40005000000 */
[----:B------:R-:W-:Y:S02]  /*54e0*/  FSEL R182, R50, -INF , !P4 ;  /* 0xff80000032b67808 */ /* 0x000fe40006000000 */
[----:B------:R-:W-:-:S02]  /*54f0*/  FSEL R181, R49, -INF , !P5 ;  /* 0xff80000031b57808 */ /* 0x000fc40006800000 */
[----:B------:R-:W-:Y:S02]  /*5500*/  FSEL R190, R51, -INF , !P1 ;  /* 0xff80000033be7808 */ /* 0x000fe40004800000 */
[----:B------:R-:W-:Y:S02]  /*5510*/  ISETP.GE.AND P6, PT, R24, R237, PT ;  /* 0x000000ed1800720c */ /* 0x000fe40003fc6270 */
[-C--:B------:R-:W-:Y:S02]  /*5520*/  ISETP.GE.AND P3, PT, R14, R231.reuse, PT ;  /* 0x000000e70e00720c */ /* 0x080fe40003f66270 */
[----:B------:R-:W-:Y:S02]  /*5530*/  ISETP.GE.AND P2, PT, R24, R231, PT ;  /* 0x000000e71800720c */ /* 0x000fe40003f46270 */
[-C--:B------:R-:W-:Y:S02]  /*5540*/  ISETP.GE.AND P5, PT, R8, R237.reuse, PT ;  /* 0x000000ed0800720c */ /* 0x080fe40003fa6270 */
[----:B------:R-:W-:-:S02]  /*5550*/  ISETP.GE.AND P4, PT, R32, R237, PT ;  /* 0x000000ed2000720c */ /* 0x000fc40003f86270 */
[----:B------:R-:W-:Y:S02]  /*5560*/  ISETP.GE.AND P1, PT, R8, R231, PT ;  /* 0x000000e70800720c */ /* 0x000fe40003f26270 */
[----:B------:R-:W-:Y:S02]  /*5570*/  ISETP.LT.OR P3, PT, R14, R236, P3 ;  /* 0x000000ec0e00720c */ /* 0x000fe40001f61670 */
[C---:B------:R-:W-:Y:S02]  /*5580*/  ISETP.LT.OR P6, PT, R24.reuse, R238, P6 ;  /* 0x000000ee1800720c */ /* 0x040fe400037c1670 */
[----:B------:R-:W-:Y:S02]  /*5590*/  ISETP.LT.OR P2, PT, R24, R236, P2 ;  /* 0x000000ec1800720c */ /* 0x000fe40001741670 */
[C---:B------:R-:W-:Y:S02]  /*55a0*/  ISETP.LT.OR P5, PT, R8.reuse, R238, P5 ;  /* 0x000000ee0800720c */ /* 0x040fe40002fa1670 */
        /* <DEDUP_REMOVED lines=9> */
[----:B------:R-:W-:Y:S01]  /*5640*/  UIADD3 UR5, UR8, -0x2, URZ ;  /* 0xfffffffe08057890 */ /* 0x000fe2000fffe03f */
[----:B------:R-:W-:Y:S01]  /*5650*/  ISETP.GE.AND P6, PT, R240, c[0x0][0x220], PT ;  /* 0x00008800f0007a0c */ /* 0x000fe20003fc6270 */
[----:B------:R-:W-:Y:S01]  /*5660*/  BSSY B0, `(.L_x_200) ;  /* 0x0000080000007945 */ /* 0x000fe20003800000 */
[----:B------:R-:W-:Y:S01]  /*5670*/  ISETP.GE.AND P5, PT, R229, c[0x0][0x220], PT ;  /* 0x00008800e5007a0c */ /* 0x000fe20003fa6270 */
[----:B------:R-:W-:Y:S01]  /*5680*/  USHF.R.S32.HI UR4, URZ, 0x1f, UR5 ;  /* 0x0000001f3f047899 */ /* 0x000fe20008011405 */
[----:B------:R-:W-:Y:S01]  /*5690*/  ISETP.GE.AND P4, PT, R228, c[0x0][0x220], PT ;  /* 0x00008800e4007a0c */ /* 0x000fe20003f86270 */
[----:B------:R-:W-:Y:S01]  /*56a0*/  UIMAD UR29, UR29, UR5, URZ ;  /* 0x000000051d1d72a4 */ /* 0x000fe2000f8e023f */
[----:B------:R-:W-:Y:S01]  /*56b0*/  IMAD.WIDE.U32 R10, R3, UR5, R234 ;  /* 0x00000005030a7c25 */ /* 0x000fe2000f8e00ea */
[----:B------:R-:W-:Y:S02]  /*56c0*/  ISETP.GE.AND P3, PT, R227, c[0x0][0x220], PT ;  /* 0x00008800e3007a0c */ /* 0x000fe40003f66270 */
        /* <DEDUP_REMOVED lines=21> */
[C---:B------:R-:W-:Y:S02]  /*5820*/  @!P6 LEA R24, P1, R3.reuse, c[0x0][0x168], 0x1 ;  /* 0x00005a000318ea11 */ /* 0x040fe400078208ff */
[----:B------:R-:W-:Y:S01]  /*5830*/  IADD3.X R8, R8, UR20, RZ, P2, !PT ;  /* 0x0000001408087c10 */ /* 0x000fe200097fe4ff */
[----:B------:R1:W-:Y:S01]  /*5840*/  @P4 STS.128 [R230+0xc000], RZ ;  /* 0x00c000ffe6004388 */ /* 0x0003e20000000c00 */
[----:B------:R-:W-:-:S02]  /*5850*/  @!P5 LEA R10, P2, R3, c[0x0][0x168], 0x1 ;  /* 0x00005a00030ada11 */ /* 0x000fc400078408ff */
[C-C-:B------:R-:W-:Y:S01]  /*5860*/  @!P6 LEA.HI.X R25, R3.reuse, c[0x0][0x16c], R8.reuse, 0x1, P1 ;  /* 0x00005b000319ea11 */ /* 0x140fe200008f0c08 */
[----:B------:R-:W-:Y:S01]  /*5870*/  @!PT LDS RZ, [RZ] ;  /* 0x00000000fffff984 */ /* 0x000fe20000000800 */
[----:B------:R-:W-:Y:S01]  /*5880*/  @!PT LDS RZ, [RZ] ;  /* 0x00000000fffff984 */ /* 0x000fe20000000800 */
[----:B------:R-:W-:Y:S01]  /*5890*/  @!PT LDS RZ, [RZ] ;  /* 0x00000000fffff984 */ /* 0x000fe20000000800 */
[----:B------:R4:W-:Y:S01]  /*58a0*/  @!P4 LDGSTS.E.BYPASS.LTC128B.128 [R230+0xc000], [R32.64+0x100] ;  /* 0x0c00010020e6cfae */ /* 0x0009e2000b901d52 */
[----:B------:R-:W-:-:S03]  /*58b0*/  @!P5 LEA.HI.X R11, R3, c[0x0][0x16c], R8, 0x1, P2 ;  /* 0x00005b00030bda11 */ /* 0x000fc600010f0c08 */
[----:B------:R1:W-:Y:S04]  /*58c0*/  @P3 STS.128 [R230+0xe000], RZ ;  /* 0x00e000ffe6003388 */ /* 0x0003e80000000c00 */
[----:B------:R-:W-:Y:S01]  /*58d0*/  @!PT LDS RZ, [RZ] ;  /* 0x00000000fffff984 */ /* 0x000fe20000000800 */
[----:B------:R-:W-:Y:S01]  /*58e0*/  @!PT LDS RZ, [RZ] ;  /* 0x00000000fffff984 */ /* 0x000fe20000000800 */
[----:B------:R-:W-:Y:S01]  /*58f0*/  @!PT LDS RZ, [RZ] ;  /* 0x00000000fffff984 */ /* 0x000fe20000000800 */
[----:B------:R5:W-:Y:S01]  /*5900*/  @!P3 LDGSTS.E.BYPASS.LTC128B.128 [R230+0xe000], [R26.64+0x180] ;  /* 0x0e0001801ae6bfae */ /* 0x000be2000b901d52 */
[----:B--2---:R-:W-:-:S03]  /*5910*/  @!P4 LEA R36, P1, R3, c[0x0][0x168], 0x1 ;  /* 0x00005a000324ca11 */ /* 0x004fc600078208ff */
[----:B------:R1:W-:Y:S01]  /*5920*/  @P6 STS.128 [R230+0x8800], RZ ;  /* 0x008800ffe6006388 */ /* 0x0003e20000000c00 */
[----:B------:R-:W-:-:S03]  /*5930*/  @!P4 LEA.HI.X R37, R3, c[0x0][0x16c], R8, 0x1, P1 ;  /* 0x00005b000325ca11 */ /* 0x000fc600008f0c08 */
[----:B------:R-:W-:Y:S01]  /*5940*/  @!PT LDS RZ, [RZ] ;  /* 0x00000000fffff984 */ /* 0x000fe20000000800 */
[----:B------:R-:W-:Y:S01]  /*5950*/  @!PT LDS RZ, [RZ] ;  /* 0x00000000fffff984 */ /* 0x000fe20000000800 */
[----:B------:R-:W-:Y:S01]  /*5960*/  @!PT LDS RZ, [RZ] ;  /* 0x00000000fffff984 */ /* 0x000fe20000000800 */
[----:B------:R2:W-:Y:S01]  /*5970*/  @!P6 LDGSTS.E.BYPASS.LTC128B.128 [R230+0x8800], [R24.64] ;  /* 0x0880000018e6efae */ /* 0x0005e2000b901d52 */
[C---:B------:R-:W-:Y:S02]  /*5980*/  IADD3 R9, P1, R3.reuse, UR12, RZ ;  /* 0x0000000c03097c10 */ /* 0x040fe4000ff3e0ff */
[C---:B---3--:R-:W-:Y:S01]  /*5990*/  @!P3 LEA R34, P2, R3.reuse, c[0x0][0x168], 0x1 ;  /* 0x00005a000322ba11 */ /* 0x048fe200078408ff */
[----:B------:R1:W-:Y:S03]  /*59a0*/  @P5 STS.128 [R230+0xa800], RZ ;  /* 0x00a800ffe6005388 */ /* 0x0003e60000000c00 */
[----:B------:R-:W-:Y:S01]  /*59b0*/  @!P3 LEA.HI.X R35, R3, c[0x0][0x16c], R8, 0x1, P2 ;  /* 0x00005b000323ba11 */ /* 0x000fe200010f0c08 */
[----:B------:R-:W-:Y:S01]  /*59c0*/  @!PT LDS RZ, [RZ] ;  /* 0x00000000fffff984 */ /* 0x000fe20000000800 */
[----:B------:R-:W-:Y:S01]  /*59d0*/  @!PT LDS RZ, [RZ] ;  /* 0x00000000fffff984 */ /* 0x000fe20000000800 */
[----:B------:R-:W-:Y:S01]  /*59e0*/  @!PT LDS RZ, [RZ] ;  /* 0x00000000fffff984 */ /* 0x000fe20000000800 */
[----:B------:R3:W-:Y:S01]  /*59f0*/  @!P5 LDGSTS.E.BYPASS.LTC128B.128 [R230+0xa800], [R10.64+0x80] ;  /* 0x0a8000800ae6dfae */ /* 0x0007e2000b901d52 */
[----:B------:R-:W-:Y:S02]  /*5a00*/  IADD3.X R8, R8, UR20, RZ, P1, !PT ;  /* 0x0000001408087c10 */ /* 0x000fe40008ffe4ff */
[C---:B----4-:R-:W-:Y:S01]  /*5a10*/  @!P6 LEA R32, P2, R9.reuse, c[0x0][0x168], 0x1 ;  /* 0x00005a000920ea11 */ /* 0x050fe200078408ff */
[----:B------:R1:W-:Y:S03]  /*5a20*/  @P4 STS.128 [R230+0xc800], RZ ;  /* 0x00c800ffe6004388 */ /* 0x0003e60000000c00 */
[C---:B------:R-:W-:Y:S01]  /*5a30*/  @!P6 LEA.HI.X R33, R9.reuse, c[0x0][0x16c], R8, 0x1, P2 ;  /* 0x00005b000921ea11 */ /* 0x040fe200010f0c08 */
[----:B------:R-:W-:Y:S01]  /*5a40*/  @!PT LDS RZ, [RZ] ;  /* 0x00000000fffff984 */ /* 0x000fe20000000800 */
[----:B------:R-:W-:Y:S01]  /*5a50*/  @!PT LDS RZ, [RZ] ;  /* 0x00000000fffff984 */ /* 0x000fe20000000800 */
[----:B------:R-:W-:Y:S01]  /*5a60*/  @!PT LDS RZ, [RZ] ;  /* 0x00000000fffff984 */ /* 0x000fe20000000800 */
[----:B------:R4:W-:Y:S01]  /*5a70*/  @!P4 LDGSTS.E.BYPASS.LTC128B.128 [R230+0xc800], [R36.64+0x100] ;  /* 0x0c80010024e6cfae */ /* 0x0009e2000b901d52 */
[----:B-----5:R-:W-:-:S03]  /*5a80*/  @!P5 LEA R26, P1, R9, c[0x0][0x168], 0x1 ;  /* 0x00005a00091ada11 */ /* 0x020fc600078208ff */
[----:B------:R1:W-:Y:S01]  /*5a90*/  @P3 STS.128 [R230+0xe800], RZ ;  /* 0x00e800ffe6003388 */ /* 0x0003e20000000c00 */
[----:B------:R-:W-:-:S03]  /*5aa0*/  @!P5 LEA.HI.X R27, R9, c[0x0][0x16c], R8, 0x1, P1 ;  /* 0x00005b00091bda11 */ /* 0x000fc600008f0c08 */
        /* <DEDUP_REMOVED lines=21> */
[----:B------:R1:W-:Y:S01]  /*5c00*/  @P4 STS.128 [R230+0xd000], RZ ;  /* 0x00d000ffe6004388 */ /* 0x0003e20000000c00 */
[----:B------:R-:W-:-:S02]  /*5c10*/  @!P5 LEA R38, P2, R3, c[0x0][0x168], 0x1 ;  /* 0x00005a000326da11 */ /* 0x000fc400078408ff */
[C-C-:B------:R-:W-:Y:S01]  /*5c20*/  @!P6 LEA.HI.X R37, R3.reuse, c[0x0][0x16c], R8.reuse, 0x1, P1 ;  /* 0x00005b000325ea11 */ /* 0x140fe200008f0c08 */
[----:B------:R-:W-:Y:S01]  /*5c30*/  @!PT LDS RZ, [RZ] ;  /* 0x00000000fffff984 */ /* 0x000fe20000000800 */
[----:B------:R-:W-:Y:S01]  /*5c40*/  @!PT LDS RZ, [RZ] ;  /* 0x00000000fffff984 */ /* 0x000fe20000000800 */
[----:B------:R-:W-:Y:S01]  /*5c50*/  @!PT LDS RZ, [RZ] ;  /* 0x00000000fffff984 */ /* 0x000fe20000000800 */
[----:B------:R1:W-:Y:S01]  /*5c60*/  @!P4 LDGSTS.E.BYPASS.LTC128B.128 [R230+0xd000], [R24.64+0x100] ;  /* 0x0d00010018e6cfae */ /* 0x0003e2000b901d52 */
[C-C-:B------:R-:W-:Y:S02]  /*5c70*/  @!P5 LEA.HI.X R39, R3.reuse, c[0x0][0x16c], R8.reuse, 0x1, P2 ;  /* 0x00005b000327da11 */ /* 0x140fe400010f0c08 */
[C---:B-----5:R-:W-:Y:S01]  /*5c80*/  @!P4 LEA R34, P1, R3.reuse, c[0x0][0x168], 0x1 ;  /* 0x00005a000322ca11 */ /* 0x060fe200078208ff */
[----:B------:R1:W-:Y:S03]  /*5c90*/  @P3 STS.128 [R230+0xf000], RZ ;  /* 0x00f000ffe6003388 */ /* 0x0003e60000000c00 */
[----:B------:R-:W-:Y:S01]  /*5ca0*/  @!P4 LEA.HI.X R35, R3, c[0x0][0x16c], R8, 0x1, P1 ;  /* 0x00005b000323ca11 */ /* 0x000fe200008f0c08 */
        /* <DEDUP_REMOVED lines=27> */
.L_x_201:
[----:B------:R-:W-:Y:S05]  /*5e60*/  BSYNC B0 ;  /* 0x0000000000007941 */ /* 0x000fea0003800000 */
.L_x_200:
[----:B------:R-:W0:Y:S02]  /*5e70*/  LDGDEPBAR ;  /* 0x00000000000079af */ /* 0x000e240000000000 */
.L_x_199:
[----:B-1----:R-:W-:Y:S02]  /*5e80*/  FMNMX.FTZ R10, R21, R22, !PT ;  /* 0x00000016150a7209 */ /* 0x002fe40007810000 */
        /* <DEDUP_REMOVED lines=29> */
[----:B------:R-:W-:Y:S01]  /*6060*/  SHF.L.U32 R220, R0, 0x1, RZ ;  /* 0x0000000100dc7819 */ /* 0x000fe200000006ff */
[----:B------:R-:W1:Y:S03]  /*6070*/  SHFL.BFLY PT, R9, R10, 0x2, 0x1f ;  /* 0x0c401f000a097f89 */ /* 0x000e6600000e0000 */
[-C--:B------:R-:W-:Y:S01]  /*6080*/  LEA R218, R7, R220.reuse, 0x1 ;  /* 0x000000dc07da7211 */ /* 0x080fe200078e08ff */
[----:B------:R-:W2:Y:S01]  /*6090*/  SHFL.BFLY PT, R8, R11, 0x2, 0x1f ;  /* 0x0c401f000b087f89 */ /* 0x000ea200000e0000 */
[C---:B------:R-:W-:Y:S02]  /*60a0*/  LEA R217, R5.reuse, R220, 0x1 ;  /* 0x000000dc05d97211 */ /* 0x040fe400078e08ff */
        /* <DEDUP_REMOVED lines=45> */
[----:B------:R-:W-:Y:S01]  /*6380*/  FFMA.FTZ R34, R19, c[0x0][0x23c], -R188 ;  /* 0x00008f0013227a23 */ /* 0x000fe200000108bc */
[----:B------:R-:W-:Y:S01]  /*6390*/  MUFU.EX2 R170, R170 ;  /* 0x000000aa00aa7308 */ /* 0x000fe20000000800 */
[--C-:B------:R-:W-:Y:S01]  /*63a0*/  FFMA.FTZ R32, R18, c[0x0][0x23c], -R29.reuse ;  /* 0x00008f0012207a23 */ /* 0x100fe2000001081d */
[----:B------:R-:W-:Y:S01]  /*63b0*/  LDSM.16.MT88.4 R24, [R220+0x12800] ;  /* 0x01280000dc18783b */ /* 0x000fe20000004200 */
[----:B------:R-:W-:-:S02]  /*63c0*/  FFMA.FTZ R33, R20, c[0x0][0x23c], -R29 ;  /* 0x00008f0014217a23 */ /* 0x000fc4000001081d */
[--C-:B------:R-:W-:Y:S01]  /*63d0*/  FFMA.FTZ R0, R16, c[0x0][0x23c], -R29.reuse ;  /* 0x00008f0010007a23 */ /* 0x100fe2000001081d */
[----:B------:R-:W1:Y:S01]  /*63e0*/  LDSM.16.MT88.4 R20, [R217+0x10800] ;  /* 0x01080000d914783b */ /* 0x000e620000004200 */
[--C-:B------:R-:W-:Y:S01]  /*63f0*/  FFMA.FTZ R176, R185, c[0x0][0x23c], -R188.reuse ;  /* 0x00008f00b9b07a23 */ /* 0x100fe200000108bc */
[----:B------:R-:W3:Y:S01]  /*6400*/  MUFU.EX2 R165, R165 ;  /* 0x000000a500a57308 */ /* 0x000ee20000000800 */
[----:B--2---:R-:W-:Y:S01]  /*6410*/  F2FP.PACK_AB R128, R172, R173 ;  /* 0x000000adac80723e */ /* 0x004fe200000000ff */
[----:B------:R-:W2:Y:S01]  /*6420*/  LDSM.16.MT88.4 R16, [R216+0x10800] ;  /* 0x01080000d810783b */ /* 0x000ea20000004200 */
[--C-:B------:R-:W-:Y:S02]  /*6430*/  FFMA.FTZ R178, R183, c[0x0][0x23c], -R188.reuse ;  /* 0x00008f00b7b27a23 */ /* 0x100fe400000108bc */
[--C-:B------:R-:W-:Y:S02]  /*6440*/  FFMA.FTZ R179, R179, c[0x0][0x23c], -R188.reuse ;  /* 0x00008f00b3b37a23 */ /* 0x100fe400000108bc */
[----:B------:R-:W-:Y:S01]  /*6450*/  FFMA.FTZ R181, R181, c[0x0][0x23c], -R188 ;  /* 0x00008f00b5b57a23 */ /* 0x000fe200000108bc */
[----:B------:R-:W-:Y:S01]  /*6460*/  MUFU.EX2 R175, R175 ;  /* 0x000000af00af7308 */ /* 0x000fe20000000800 */
[----:B------:R-:W-:-:S02]  /*6470*/  FFMA.FTZ R180, R180, c[0x0][0x23c], -R29 ;  /* 0x00008f00b4b47a23 */ /* 0x000fc4000001081d */
[--C-:B------:R-:W-:Y:S02]  /*6480*/  FFMA.FTZ R183, R192, c[0x0][0x23c], -R29.reuse ;  /* 0x00008f00c0b77a23 */ /* 0x100fe4000001081d */
[--C-:B------:R-:W-:Y:S02]  /*6490*/  FFMA.FTZ R182, R182, c[0x0][0x23c], -R29.reuse ;  /* 0x00008f00b6b67a23 */ /* 0x100fe4000001081d */
[----:B------:R-:W-:Y:S01]  /*64a0*/  FFMA.FTZ R185, R190, c[0x0][0x23c], -R29 ;  /* 0x00008f00beb97a23 */ /* 0x000fe2000001081d */
[----:B------:R-:W4:Y:S01]  /*64b0*/  MUFU.EX2 R174, R174 ;  /* 0x000000ae00ae7308 */ /* 0x000f220000000800 */
[----:B---3--:R-:W-:Y:S01]  /*64c0*/  F2FP.PACK_AB R130, R165, R170 ;  /* 0x000000aaa582723e */ /* 0x008fe200000000ff */
[--C-:B------:R-:W-:Y:S02]  /*64d0*/  FFMA.FTZ R190, R191, c[0x0][0x23c], -R188.reuse ;  /* 0x00008f00bfbe7a23 */ /* 0x100fe400000108bc */
[--C-:B------:R-:W-:Y:S02]  /*64e0*/  FFMA.FTZ R189, R189, c[0x0][0x23c], -R188.reuse ;  /* 0x00008f00bdbd7a23 */ /* 0x100fe400000108bc */
[----:B------:R-:W-:-:S02]  /*64f0*/  FFMA.FTZ R187, R187, c[0x0][0x23c], -R188 ;  /* 0x00008f00bbbb7a23 */ /* 0x000fc400000108bc */
[----:B------:R-:W-:Y:S01]  /*6500*/  MUFU.EX2 R177, R177 ;  /* 0x000000b100b17308 */ /* 0x000fe20000000800 */
[--C-:B------:R-:W-:Y:S02]  /*6510*/  FFMA.FTZ R191, R184, c[0x0][0x23c], -R29.reuse ;  /* 0x00008f00b8bf7a23 */ /* 0x100fe4000001081d */
[----:B------:R-:W-:Y:S02]  /*6520*/  FFMA.FTZ R188, R31, c[0x0][0x23c], -R188 ;  /* 0x00008f001fbc7a23 */ /* 0x000fe400000108bc */
[--C-:B------:R-:W-:Y:S02]  /*6530*/  FFMA.FTZ R186, R186, c[0x0][0x23c], -R29.reuse ;  /* 0x00008f00baba7a23 */ /* 0x100fe4000001081d */
[--C-:B------:R-:W-:Y:S01]  /*6540*/  FFMA.FTZ R184, R30, c[0x0][0x23c], -R29.reuse ;  /* 0x00008f001eb87a23 */ /* 0x100fe2000001081d */
[----:B------:R-:W3:Y:S01]  /*6550*/  MUFU.EX2 R168, R168 ;  /* 0x000000a800a87308 */ /* 0x000ee20000000800 */
[----:B----4-:R-:W-:Y:S01]  /*6560*/  F2FP.PACK_AB R129, R174, R175 ;  /* 0x000000afae81723e */ /* 0x010fe200000000ff */
[----:B------:R-:W-:-:S02]  /*6570*/  FFMA.FTZ R247, R28, c[0x0][0x23c], -R29 ;  /* 0x00008f001cf77a23 */ /* 0x000fc4000001081d */
[----:B------:R-:W-:Y:S01]  /*6580*/  LDSM.16.MT88.4 R28, [R217+0x11800] ;  /* 0x01180000d91c783b */ /* 0x000fe20000004200 */
[----:B------:R-:W-:Y:S02]  /*6590*/  FADD.FTZ R173, R173, R172 ;  /* 0x000000acadad7221 */ /* 0x000fe40000010000 */
[----:B------:R-:W-:Y:S01]  /*65a0*/  FADD.FTZ R174, R175, R174 ;  /* 0x000000aeafae7221 */ /* 0x000fe20000010000 */
[----:B------:R-:W-:Y:S01]  /*65b0*/  MUFU.EX2 R171, R171 ;  /* 0x000000ab00ab7308 */ /* 0x000fe20000000800 */
[----:B------:R-:W-:-:S04]  /*65c0*/  FADD.FTZ R170, R170, R173 ;  /* 0x000000adaaaa7221 */ /* 0x000fc80000010000 */
[----:B------:R-:W-:Y:S01]  /*65d0*/  FADD.FTZ R170, R165, R170 ;  /* 0x000000aaa5aa7221 */ /* 0x000fe20000010000 */
[----:B---3--:R-:W-:Y:S02]  /*65e0*/  F2FP.PACK_AB R131, R168, R177 ;  /* 0x000000b1a883723e */ /* 0x008fe400000000ff */
[----:B------:R-:W3:Y:S01]  /*65f0*/  MUFU.EX2 R34, R34 ;  /* 0x0000002200227308 */ /* 0x000ee20000000800 */
        /* <DEDUP_REMOVED lines=17> */
[----:B------:R-:W2:Y:S06]  /*6710*/  MUFU.EX2 R179, R179 ;  /* 0x000000b300b37308 */ /* 0x000eac0000000800 */
[C---:B------:R-:W-:Y:S02]  /*6720*/  HMMA.16816.F32 R52, R128.reuse, R56, RZ ;  /* 0x000000388034723c */ /* 0x040fe400000018ff */
[----:B------:R-:W-:Y:S06]  /*6730*/  MUFU.EX2 R178, R178 ;  /* 0x000000b200b27308 */ /* 0x000fec0000000800 */
[C---:B-1----:R-:W-:Y:S02]  /*6740*/  HMMA.16816.F32 R60, R128.reuse, R64, RZ ;  /* 0x00000040803c723c */ /* 0x042fe400000018ff */
        /* <DEDUP_REMOVED lines=34> */
[----:B---3--:R-:W-:Y:S01]  /*6970*/  F2FP.PACK_AB R4, R34, R171 ;  /* 0x000000ab2204723e */ /* 0x008fe200000000ff */
[----:B------:R-:W-:Y:S01]  /*6980*/  HMMA.16816.F32 R128, R128, R6, RZ ;  /* 0x000000068080723c */ /* 0x000fe200000018ff */
[----:B----4-:R-:W-:Y:S01]  /*6990*/  F2FP.PACK_AB R5, R32, R169 ;  /* 0x000000a92005723e */ /* 0x010fe200000000ff */
        /* <DEDUP_REMOVED lines=12> */
[----:B------:R-:W3:Y:S07]  /*6a60*/  LDSM.16.MT88.4 R12, [R218+0x12800] ;  /* 0x01280000da0c783b */ /* 0x000eee0000004200 */
[C---:B------:R-:W-:Y:S08]  /*6a70*/  HMMA.16816.F32 R152, R4.reuse, R8, R152 ;  /* 0x000000080498723c */ /* 0x040ff00000001898 */
[C---:B------:R-:W-:Y:S01]  /*6a80*/  HMMA.16816.F32 R148, R4.reuse, R10, R148 ;  /* 0x0000000a0494723c */ /* 0x040fe20000001894 */
[----:B------:R-:W4:Y:S07]  /*6a90*/  LDSM.16.MT88.4 R8, [R217+0x12800] ;  /* 0x01280000d908783b */ /* 0x000f2e0000004200 */
[C---:B------:R-:W-:Y:S08]  /*6aa0*/  HMMA.16816.F32 R144, R4.reuse, R20, R144 ;  /* 0x000000140490723c */ /* 0x040ff00000001890 */
[C---:B------:R-:W-:Y:S01]  /*6ab0*/  HMMA.16816.F32 R140, R4.reuse, R22, R140 ;  /* 0x00000016048c723c */ /* 0x040fe2000000188c */
[----:B------:R-:W-:Y:S07]  /*6ac0*/  LDSM.16.MT88.4 R20, [R216+0x12800] ;  /* 0x01280000d814783b */ /* 0x000fee0000004200 */
[C---:B--2---:R-:W-:Y:S08]  /*6ad0*/  HMMA.16816.F32 R136, R4.reuse, R16, R136 ;  /* 0x000000100488723c */ /* 0x044ff00000001888 */
[C---:B---3--:R-:W-:Y:S08]  /*6ae0*/  HMMA.16816.F32 R44, R4.reuse, R12, R44 ;  /* 0x0000000c042c723c */ /* 0x048ff0000000182c */
[C---:B------:R-:W-:Y:S01]  /*6af0*/  HMMA.16816.F32 R48, R4.reuse, R14, R48 ;  /* 0x0000000e0430723c */ /* 0x040fe20000001830 */
[----:B------:R-:W2:Y:S07]  /*6b00*/  LDSM.16.MT88.4 R12, [R217+0x14800] ;  /* 0x01480000d90c783b */ /* 0x000eae0000004200 */
[C---:B----4-:R-:W-:Y:S08]  /*6b10*/  HMMA.16816.F32 R52, R4.reuse, R8, R52 ;  /* 0x000000080434723c */ /* 0x050ff00000001834 */
[C---:B------:R-:W-:Y:S01]  /*6b20*/  HMMA.16816.F32 R56, R4.reuse, R10, R56 ;  /* 0x0000000a0438723c */ /* 0x040fe20000001838 */
[----:B------:R-:W3:Y:S07]  /*6b30*/  LDSM.16.MT88.4 R8, [R216+0x14800] ;  /* 0x01480000d808783b */ /* 0x000eee0000004200 */
[C---:B------:R-:W-:Y:S01]  /*6b40*/  HMMA.16816.F32 R132, R4.reuse, R18, R132 ;  /* 0x000000120484723c */ /* 0x040fe20000001884 */
[----:B------:R-:W4:Y:S07]  /*6b50*/  LDSM.16.MT88.4 R16, [R220+0x14800] ;  /* 0x01480000dc10783b */ /* 0x000f2e0000004200 */
[C---:B------:R-:W-:Y:S08]  /*6b60*/  HMMA.16816.F32 R36, R4.reuse, R24, R36 ;  /* 0x000000180424723c */ /* 0x040ff00000001824 */
[C---:B------:R-:W-:Y:S01]  /*6b70*/  HMMA.16816.F32 R40, R4.reuse, R26, R40 ;  /* 0x0000001a0428723c */ /* 0x040fe20000001828 */
[----:B------:R-:W-:Y:S07]  /*6b80*/  LDSM.16.MT88.4 R24, [R218+0x14800] ;  /* 0x01480000da18783b */ /* 0x000fee0000004200 */
        /* <DEDUP_REMOVED lines=24> */
[C---:B----4-:R-:W-:Y:S08]  /*6d10*/  HMMA.16816.F32 R108, R4.reuse, R16, R108 ;  /* 0x00000010046c723c */ /* 0x050ff0000000186c */
[----:B------:R-:W-:Y:S01]  /*6d20*/  HMMA.16816.F32 R112, R4, R18, R112 ;  /* 0x000000120470723c */ /* 0x000fe20000001870 */
[----:B------:R-:W4:Y:S06]  /*6d30*/  LDSM.16.MT88.4 R16, [R220+0x11000] ;  /* 0x01100000dc10783b */ /* 0x000f2c0000004200 */
[----:B------:R-:W-:Y:S01]  /*6d40*/  F2FP.PACK_AB R4, R179, R176 ;  /* 0x000000b0b304723e */ /* 0x000fe200000000ff */
[----:B------:R-:W-:Y:S01]  /*6d50*/  FADD.FTZ R176, R176, R35 ;  /* 0x00000023b0b07221 */ /* 0x000fe20000010000 */
[----:B-1----:R-:W-:Y:S01]  /*6d60*/  F2FP.PACK_AB R5, R183, R180 ;  /* 0x000000b4b705723e */ /* 0x002fe200000000ff */
        /* <DEDUP_REMOVED lines=11> */
[----:B------:R-:W1:Y:S07]  /*6e20*/  LDSM.16.MT88.4 R12, [R217+0x13000] ;  /* 0x01300000d90c783b */ /* 0x000e6e0000004200 */
[C---:B---3--:R-:W-:Y:S08]  /*6e30*/  HMMA.16816.F32 R136, R4.reuse, R8, R136 ;  /* 0x000000080488723c */ /* 0x048ff00000001888 */
        /* <DEDUP_REMOVED lines=69> */
[C---:B------:R-:W-:Y:S01]  /*7290*/  HMMA.16816.F32 R140, R4.reuse, R30, R140 ;  /* 0x0000001e048c723c */ /* 0x040fe2000000188c */
[----:B------:R-:W4:Y:S07]  /*72a0*/  LDSM.16.MT88.4 R28, [R220+0x15800] ;  /* 0x01580000dc1c783b */ /* 0x000f2e0000004200 */
[C---:B------:R-:W-:Y:S08]  /*72b0*/  HMMA.16816.F32 R136, R4.reuse, R24, R136 ;  /* 0x000000180488723c */ /* 0x040ff00000001888 */
[C---:B------:R-:W-:Y:S01]  /*72c0*/  HMMA.16816.F32 R132, R4.reuse, R26, R132 ;  /* 0x0000001a0484723c */ /* 0x040fe20000001884 */
[----:B------:R-:W5:Y:S07]  /*72d0*/  LDSM.16.MT88.4 R24, [R217+0x15800] ;  /* 0x01580000d918783b */ /* 0x000f6e0000004200 */
[C---:B------:R-:W-:Y:S08]  /*72e0*/  HMMA.16816.F32 R44, R4.reuse, R20, R44 ;  /* 0x00000014042c723c */ /* 0x040ff0000000182c */
        /* <DEDUP_REMOVED lines=13> */
[C---:B-----5:R-:W-:Y:S08]  /*73c0*/  HMMA.16816.F32 R84, R4.reuse, R24, R84 ;  /* 0x000000180454723c */ /* 0x060ff00000001854 */
[C---:B------:R-:W-:Y:S08]  /*73d0*/  HMMA.16816.F32 R88, R4.reuse, R26, R88 ;  /* 0x0000001a0458723c */ /* 0x040ff00000001858 */
[C---:B------:R-:W-:Y:S08]  /*73e0*/  HMMA.16816.F32 R92, R4.reuse, R20, R92 ;  /* 0x00000014045c723c */ /* 0x040ff0000000185c */
        /* <DEDUP_REMOVED lines=9> */
[----:B------:R-:W-:Y:S01]  /*7480*/  ISETP.GE.AND P5, PT, R240, c[0x0][0x220], PT ;  /* 0x00008800f0007a0c */ /* 0x000fe20003fa6270 */
[----:B------:R-:W-:-:S04]  /*7490*/  DEPBAR.LE SB0, 0x0 ;  /* 0x000080000000791a */ /* 0x000fc80000000000 */
[----:B------:R-:W-:Y:S01]  /*74a0*/  BAR.SYNC.DEFER_BLOCKING 0x0 ;  /* 0x0000000000007b1d */ /* 0x000fe20000010000 */
[----:B------:R-:W-:Y:S01]  /*74b0*/  USHF.R.S32.HI UR5, URZ, 0x1f, UR27 ;  /* 0x0000001f3f057899 */ /* 0x000fe2000801141b */
[----:B------:R-:W-:Y:S01]  /*74c0*/  ISETP.GE.AND P4, PT, R229, c[0x0][0x220], PT ;  /* 0x00008800e5007a0c */ /* 0x000fe20003f86270 */
[----:B------:R-:W-:Y:S01]  /*74d0*/  UIMAD UR4, UR17, UR27, URZ ;  /* 0x0000001b110472a4 */ /* 0x000fe2000f8e023f */
[----:B------:R-:W-:Y:S01]  /*74e0*/  IMAD.U32 R5, RZ, RZ, UR27 ;  /* 0x0000001bff057e24 */ /* 0x000fe2000f8e00ff */
[----:B------:R-:W-:Y:S01]  /*74f0*/  ISETP.GE.AND P3, PT, R228, c[0x0][0x220], PT ;  /* 0x00008800e4007a0c */ /* 0x000fe20003f66270 */
[----:B------:R-:W-:Y:S01]  /*7500*/  UISETP.GT.AND UP0, UPT, UR27, UR9, UPT ;  /* 0x000000091b00728c */ /* 0x000fe2000bf04270 */
[----:B------:R-:W-:Y:S01]  /*7510*/  ISETP.GE.AND P2, PT, R227, c[0x0][0x220], PT ;  /* 0x00008800e3007a0c */ /* 0x000fe20003f46270 */
[----:B------:R-:W-:Y:S01]  /*7520*/  UIMAD UR4, UR5, UR31, UR4 ;  /* 0x0000001f050472a4 */ /* 0x000fe2000f8e0204 */
[----:B------:R-:W-:-:S05]  /*7530*/  IMAD.WIDE.U32 R4, R5, UR31, R196 ;  /* 0x0000001f05047c25 */ /* 0x000fca000f8e00c4 */
[----:B------:R-:W-:Y:S02]  /*7540*/  IADD3 R0, R5, UR4, RZ ;  /* 0x0000000405007c10 */ /* 0x000fe4000fffe0ff */
[C---:B------:R-:W-:Y:S02]  /*7550*/  @!P5 LEA R16, P6, R4.reuse, c[0x0][0x170], 0x1 ;  /* 0x00005c000410da11 */ /* 0x040fe400078c08ff */
[C---:B------:R-:W-:Y:S02]  /*7560*/  @!P4 LEA R12, P1, R4.reuse, c[0x0][0x170], 0x1 ;  /* 0x00005c00040cca11 */ /* 0x040fe400078208ff */
[C---:B------:R-:W-:Y:S02]  /*7570*/  @!P3 LEA R10, P0, R4.reuse, c[0x0][0x170], 0x1 ;  /* 0x00005c00040aba11 */ /* 0x040fe400078008ff */
[C-C-:B------:R-:W-:Y:S02]  /*7580*/  @!P5 LEA.HI.X R17, R4.reuse, c[0x0][0x174], R0.reuse, 0x1, P6 ;  /* 0x00005d000411da11 */ /* 0x140fe400030f0c00 */
[C---:B------:R-:W-:Y:S01]  /*7590*/  IADD3 R7, P6, R4.reuse, UR25, RZ ;  /* 0x0000001904077c10 */ /* 0x040fe2000ffde0ff */
[----:B------:R-:W-:Y:S01]  /*75a0*/  @P5 STS.128 [R230+0x10000], RZ ;  /* 0x010000ffe6005388 */ /* 0x000fe20000000c00 */
[----:B------:R-:W-:-:S02]  /*75b0*/  @!P4 LEA.HI.X R13, R4, c[0x0][0x174], R0, 0x1, P1 ;  /* 0x00005d00040dca11 */ /* 0x000fc400008f0c00 */
[C---:B------:R-:W-:Y:S01]  /*75c0*/  @!P2 LEA R8, P1, R4.reuse, c[0x0][0x170], 0x1 ;  /* 0x00005c000408aa11 */ /* 0x040fe200078208ff */
[----:B------:R-:W-:Y:S01]  /*75d0*/  @!PT LDS RZ, [RZ] ;  /* 0x00000000fffff984 */ /* 0x000fe20000000800 */
[----:B------:R-:W-:Y:S01]  /*75e0*/  @!PT LDS RZ, [RZ] ;  /* 0x00000000fffff984 */ /* 0x000fe20000000800 */
[----:B------:R-:W-:Y:S01]  /*75f0*/  @!PT LDS RZ, [RZ] ;  /* 0x00000000fffff984 */ /* 0x000fe20000000800 */
[----:B------:R1:W-:Y:S01]  /*7600*/  @!P5 LDGSTS.E.BYPASS.LTC128B.128 [R230+0x10000], [R16.64] ;  /* 0x1000000010e6dfae */ /* 0x0003e2000b901d52 */
[--C-:B------:R-:W-:Y:S02]  /*7610*/  @!P3 LEA.HI.X R11, R4, c[0x0][0x174], R0.reuse, 0x1, P0 ;  /* 0x00005d00040bba11 */ /* 0x100fe400000f0c00 */
[----:B------:R-:W-:Y:S01]  /*7620*/  IADD3.X R2, R0, UR10, RZ, P6, !PT ;  /* 0x0000000a00027c10 */ /* 0x000fe2000b7fe4ff */
[----:B------:R-:W-:Y:S01]  /*7630*/  @P4 STS.128 [R230+0x12000], RZ ;  /* 0x012000ffe6004388 */ /* 0x000fe20000000c00 */
[C---:B------:R-:W-:Y:S02]  /*7640*/  @!P5 LEA R14, P0, R7.reuse, c[0x0][0x170], 0x1 ;  /* 0x00005c00070eda11 */ /* 0x040fe400078008ff */
[----:B------:R-:W-:Y:S01]  /*7650*/  @!P4 LEA R20, P6, R7, c[0x0][0x170], 0x1 ;  /* 0x00005c000714ca11 */ /* 0x000fe200078c08ff */
[----:B------:R-:W-:Y:S01]  /*7660*/  @!PT LDS RZ, [RZ] ;  /* 0x00000000fffff984 */ /* 0x000fe20000000800 */
[----:B------:R-:W-:Y:S01]  /*7670*/  @!PT LDS RZ, [RZ] ;  /* 0x00000000fffff984 */ /* 0x000fe20000000800 */
[----:B------:R-:W-:Y:S01]  /*7680*/  @!PT LDS RZ, [RZ] ;  /* 0x00000000fffff984 */ /* 0x000fe20000000800 */
[----:B------:R2:W-:Y:S01]  /*7690*/  @!P4 LDGSTS.E.BYPASS.LTC128B.128 [R230+0x12000], [R12.64+0x80] ;  /* 0x120000800ce6cfae */ /* 0x0005e2000b901d52 */
[----:B------:R-:W-:-:S02]  /*76a0*/  @!P2 LEA.HI.X R9, R4, c[0x0][0x174], R0, 0x1, P1 ;  /* 0x00005d000409aa11 */ /* 0x000fc400008f0c00 */
[C---:B------:R-:W-:Y:S01]  /*76b0*/  @!P3 LEA R18, P1, R7.reuse, c[0x0][0x170], 0x1 ;  /* 0x00005c000712ba11 */ /* 0x040fe200078208ff */
[----:B------:R-:W-:Y:S01]  /*76c0*/  @P3 STS.128 [R230+0x14000], RZ ;  /* 0x014000ffe6003388 */ /* 0x000fe20000000c00 */
[C-C-:B------:R-:W-:Y:S02]  /*76d0*/  @!P5 LEA.HI.X R15, R7.reuse, c[0x0][0x174], R2.reuse, 0x1, P0 ;  /* 0x00005d00070fda11 */ /* 0x140fe400000f0c02 */
[C---:B------:R-:W-:Y:S01]  /*76e0*/  @!P2 LEA R6, P0, R7.reuse, c[0x0][0x170], 0x1 ;  /* 0x00005c000706aa11 */ /* 0x040fe200078008ff */
[----:B------:R-:W-:Y:S01]  /*76f0*/  @!PT LDS RZ, [RZ] ;  /* 0x00000000fffff984 */ /* 0x000fe20000000800 */
[----:B------:R-:W-:Y:S01]  /*7700*/  @!PT LDS RZ, [RZ] ;  /* 0x00000000fffff984 */ /* 0x000fe20000000800 */
[----:B------:R-:W-:Y:S01]  /*7710*/  @!PT LDS RZ, [RZ] ;  /* 0x00000000fffff984 */ /* 0x000fe20000000800 */
[----:B------:R3:W-:Y:S01]  /*7720*/  @!P3 LDGSTS.E.BYPASS.LTC128B.128 [R230+0x14000], [R10.64+0x100] ;  /* 0x140001000ae6bfae */ /* 0x0007e2000b901d52 */
[C-C-:B------:R-:W-:Y:S02]  /*7730*/  @!P4 LEA.HI.X R21, R7.reuse, c[0x0][0x174], R2.reuse, 0x1, P6 ;  /* 0x00005d000715ca11 */ /* 0x140fe400030f0c02 */
[C---:B------:R-:W-:Y:S01]  /*7740*/  IADD3 R5, P6, R7.reuse, UR25, RZ ;  /* 0x0000001907057c10 */ /* 0x040fe2000ffde0ff */
[----:B------:R-:W-:Y:S01]  /*7750*/  @P2 STS.128 [R230+0x16000], RZ ;  /* 0x016000ffe6002388 */ /* 0x000fe20000000c00 */
[----:B------:R-:W-:-:S02]  /*7760*/  @!P3 LEA.HI.X R19, R7, c[0x0][0x174], R2, 0x1, P1 ;  /* 0x00005d000713ba11 */ /* 0x000fc400008f0c02 */
[----:B------:R-:W-:Y:S01]  /*7770*/  @!P2 LEA.HI.X R7, R7, c[0x0][0x174], R2, 0x1, P0 ;  /* 0x00005d000707aa11 */ /* 0x000fe200000f0c02 */
[----:B------:R-:W-:Y:S01]  /*7780*/  @!PT LDS RZ, [RZ] ;  /* 0x00000000fffff984 */ /* 0x000fe20000000800 */
[----:B------:R-:W-:Y:S01]  /*7790*/  @!PT LDS RZ, [RZ] ;  /* 0x00000000fffff984 */ /* 0x000fe20000000800 */
[----:B------:R-:W-:Y:S01]  /*77a0*/  @!PT LDS RZ, [RZ] ;  /* 0x00000000fffff984 */ /* 0x000fe20000000800 */
[----:B------:R3:W-:Y:S01]  /*77b0*/  @!P2 LDGSTS.E.BYPASS.LTC128B.128 [R230+0x16000], [R8.64+0x180] ;  /* 0x1600018008e6afae */ /* 0x0007e2000b901d52 */
[----:B------:R-:W-:Y:S02]  /*77c0*/  IADD3.X R2, R2, UR10, RZ, P6, !PT ;  /* 0x0000000a02027c10 */ /* 0x000fe4000b7fe4ff */
[C---:B------:R-:W-:Y:S01]  /*77d0*/  @!P5 LEA R28, P0, R5.reuse, c[0x0][0x170], 0x1 ;  /* 0x00005c00051cda11 */ /* 0x040fe200078008ff */
[----:B------:R-:W-:Y:S01]  /*77e0*/  @P5 STS.128 [R230+0x10800], RZ ;  /* 0x010800ffe6005388 */ /* 0x000fe20000000c00 */
[C---:B------:R-:W-:Y:S02]  /*77f0*/  @!P4 LEA R26, P6, R5.reuse, c[0x0][0x170], 0x1 ;  /* 0x00005c00051aca11 */ /* 0x040fe400078c08ff */
[C---:B------:R-:W-:Y:S01]  /*7800*/  @!P5 LEA.HI.X R29, R5.reuse, c[0x0][0x174], R2, 0x1, P0 ;  /* 0x00005d00051dda11 */ /* 0x040fe200000f0c02 */
[----:B------:R-:W-:Y:S01]  /*7810*/  @!PT LDS RZ, [RZ] ;  /* 0x00000000fffff984 */ /* 0x000fe20000000800 */
[----:B------:R-:W-:Y:S01]  /*7820*/  @!PT LDS RZ, [RZ] ;  /* 0x00000000fffff984 */ /* 0x000fe20000000800 */
[----:B------:R-:W-:Y:S01]  /*7830*/  @!PT LDS RZ, [RZ] ;  /* 0x00000000fffff984 */ /* 0x000fe20000000800 */
[----:B------:R2:W-:Y:S01]  /*7840*/  @!P5 LDGSTS.E.BYPASS.LTC128B.128 [R230+0x10800], [R14.64] ;  /* 0x108000000ee6dfae */ /* 0x0005e2000b901d52 */
[----:B------:R-:W-:-:S02]  /*7850*/  @!P3 LEA R22, P1, R5, c[0x0][0x170], 0x1 ;  /* 0x00005c000516ba11 */ /* 0x000fc400078208ff */
[C---:B------:R-:W-:Y:S01]  /*7860*/  @!P2 LEA R24, P0, R5.reuse, c[0x0][0x170], 0x1 ;  /* 0x00005c000518aa11 */ /* 0x040fe200078008ff */
[----:B------:R-:W-:Y:S01]  /*7870*/  @P4 STS.128 [R230+0x12800], RZ ;  /* 0x012800ffe6004388 */ /* 0x000fe20000000c00 */
[C-C-:B------:R-:W-:Y:S02]  /*7880*/  @!P4 LEA.HI.X R27, R5.reuse, c[0x0][0x174], R2.reuse, 0x1, P6 ;  /* 0x00005d00051bca11 */ /* 0x140fe400030f0c02 */
[C---:B------:R-:W-:Y:S01]  /*7890*/  IADD3 R0, P6, R5.reuse, UR25, RZ ;  /* 0x0000001905007c10 */ /* 0x040fe2000ffde0ff */
[----:B------:R-:W-:Y:S01]  /*78a0*/  @!PT LDS RZ, [RZ] ;  /* 0x00000000fffff984 */ /* 0x000fe20000000800 */
[----:B------:R-:W-:Y:S01]  /*78b0*/  @!PT LDS RZ, [RZ] ;  /* 0x00000000fffff984 */ /* 0x000fe20000000800 */
[----:B------:R-:W-:Y:S01]  /*78c0*/  @!PT LDS RZ, [RZ] ;  /* 0x00000000fffff984 */ /* 0x000fe20000000800 */
[----:B------:R4:W-:Y:S01]  /*78d0*/  @!P4 LDGSTS.E.BYPASS.LTC128B.128 [R230+0x12800], [R20.64+0x80] ;  /* 0x1280008014e6cfae */ /* 0x0009e2000b901d52 */
[C-C-:B------:R-:W-:Y:S02]  /*78e0*/  @!P3 LEA.HI.X R23, R5.reuse, c[0x0][0x174], R2.reuse, 0x1, P1 ;  /* 0x00005d000517ba11 */ /* 0x140fe400008f0c02 */
[----:B------:R-:W-:Y:S01]  /*78f0*/  @!P2 LEA.HI.X R25, R5, c[0x0][0x174], R2, 0x1, P0 ;  /* 0x00005d000519aa11 */ /* 0x000fe200000f0c02 */
[----:B------:R-:W-:Y:S01]  /*7900*/  @P3 STS.128 [R230+0x14800], RZ ;  /* 0x014800ffe6003388 */ /* 0x000fe20000000c00 */
[----:B------:R-:W-:-:S02]  /*7910*/  IADD3.X R5, R2, UR10, RZ, P6, !PT ;  /* 0x0000000a02057c10 */ /* 0x000fc4000b7fe4ff */
[C---:B------:R-:W-:Y:S01]  /*7920*/  @!P5 LEA R30, P0, R0.reuse, c[0x0][0x170], 0x1 ;  /* 0x00005c00001eda11 */ /* 0x040fe200078008ff */
[----:B------:R-:W-:Y:S01]  /*7930*/  @!PT LDS RZ, [RZ] ;  /* 0x00000000fffff984 */ /* 0x000fe20000000800 */
[----:B------:R-:W-:Y:S01]  /*7940*/  @!PT LDS RZ, [RZ] ;  /* 0x00000000fffff984 */ /* 0x000fe20000000800 */
[----:B------:R-:W-:Y:S01]  /*7950*/  @!PT LDS RZ, [RZ] ;  /* 0x00000000fffff984 */ /* 0x000fe20000000800 */
[----:B------:R1:W-:Y:S01]  /*7960*/  @!P3 LDGSTS.E.BYPASS.LTC128B.128 [R230+0x14800], [R18.64+0x100] ;  /* 0x1480010012e6bfae */ /* 0x0003e2000b901d52 */
[C---:B------:R-:W-:Y:S02]  /*7970*/  @!P4 LEA R172, P6, R0.reuse, c[0x0][0x170], 0x1 ;  /* 0x00005c0000acca11 */ /* 0x040fe400078c08ff */
        /* <DEDUP_REMOVED lines=8> */
[----:B------:R-:W-:-:S02]  /*7a00*/  @!P4 LEA.HI.X R173, R0, c[0x0][0x174], R5, 0x1, P6 ;  /* 0x00005d0000adca11 */ /* 0x000fc400030f0c05 */
[C-C-:B------:R-:W-:Y:S01]  /*7a10*/  @!P3 LEA.HI.X R171, R0.reuse, c[0x0][0x174], R5.reuse, 0x1, P1 ;  /* 0x00005d0000abba11 */ /* 0x140fe200008f0c05 */
[----:B------:R-:W-:Y:S01]  /*7a20*/  @P5 STS.128 [R230+0x11000], RZ ;  /* 0x011000ffe6005388 */ /* 0x000fe20000000c00 */
[----:B------:R-:W-:Y:S02]  /*7a30*/  @!P2 LEA.HI.X R169, R0, c[0x0][0x174], R5, 0x1, P0 ;  /* 0x00005d0000a9aa11 */ /* 0x000fe400000f0c05 */
[----:B------:R-:W-:Y:S01]  /*7a40*/  PLOP3.LUT P0, PT, PT, PT, UP0, 0x80, 0x0 ;  /* 0x000000000000781c */ /* 0x000fe20003f0f008 */
        /* <DEDUP_REMOVED lines=40> */
[----:B----4-:R-:W4:Y:S04]  /*7cd0*/  LDSM.16.M88.4 R20, [R225+0x8000] ;  /* 0x00800000e114783b */ /* 0x010f280000000200 */
[----:B--2---:R-:W2:Y:S04]  /*7ce0*/  LDSM.16.M88.4 R12, [R225+0x8800] ;  /* 0x00880000e10c783b */ /* 0x004ea80000000200 */
[----:B-----5:R-:W5:Y:S04]  /*7cf0*/  LDSM.16.M88.4 R4, [R225+0x9000] ;  /* 0x00900000e104783b */ /* 0x020f680000000200 */
[----:B------:R-:W2:Y:S04]  /*7d00*/  LDSM.16.M88.4 R32, [R225+0x9800] ;  /* 0x00980000e120783b */ /* 0x000ea80000000200 */
[----:B-1----:R-:W-:Y:S04]  /*7d10*/  LDSM.16.M88.4 R28, [R224] ;  /* 0x00000000e01c783b */ /* 0x002fe80000000200 */
[----:B------:R-:W1:Y:S04]  /*7d20*/  LDSM.16.M88.4 R192, [R223] ;  /* 0x00000000dfc0783b */ /* 0x000e680000000200 */
[----:B------:R-:W1:Y:S04]  /*7d30*/  LDSM.16.M88.4 R188, [R215] ;  /* 0x00000000d7bc783b */ /* 0x000e680000000200 */
[----:B------:R-:W1:Y:S04]  /*7d40*/  LDSM.16.M88.4 R176, [R214] ;  /* 0x00000000d6b0783b */ /* 0x000e680000000200 */
[----:B------:R-:W1:Y:S04]  /*7d50*/  LDSM.16.M88.4 R172, [R213] ;  /* 0x00000000d5ac783b */ /* 0x000e680000000200 */
[----:B---3--:R-:W-:Y:S01]  /*7d60*/  LDSM.16.M88.4 R168, [R219+0x8000] ;  /* 0x00800000dba8783b */ /* 0x008fe20000000200 */
[C---:B----4-:R-:W-:Y:S03]  /*7d70*/  HMMA.16816.F32 R24, R180.reuse, R20, RZ ;  /* 0x00000014b418723c */ /* 0x050fe600000018ff */
[----:B------:R-:W0:Y:S05]  /*7d80*/  LDGDEPBAR ;  /* 0x00000000000079af */ /* 0x000e2a0000000000 */
[C---:B------:R-:W-:Y:S08]  /*7d90*/  HMMA.16816.F32 R20, R180.reuse, R22, RZ ;  /* 0x00000016b414723c */ /* 0x040ff000000018ff */
[C---:B--2---:R-:W-:Y:S08]  /*7da0*/  HMMA.16816.F32 R16, R180.reuse, R12, RZ ;  /* 0x0000000cb410723c */ /* 0x044ff000000018ff */
[C---:B-----5:R-:W-:Y:S08]  /*7db0*/  HMMA.16816.F32 R8, R180.reuse, R4, RZ ;  /* 0x00000004b408723c */ /* 0x060ff000000018ff */
[C---:B------:R-:W-:Y:S08]  /*7dc0*/  HMMA.16816.F32 R12, R180.reuse, R14, RZ ;  /* 0x0000000eb40c723c */ /* 0x040ff000000018ff */
[C---:B------:R-:W-:Y:S08]  /*7dd0*/  HMMA.16816.F32 R4, R180.reuse, R6, RZ ;  /* 0x00000006b404723c */ /* 0x040ff000000018ff */
[C---:B------:R-:W-:Y:S08]  /*7de0*/  HMMA.16816.F32 R184, R180.reuse, R32, RZ ;  /* 0x00000020b4b8723c */ /* 0x040ff000000018ff */
[----:B------:R-:W-:Y:S01]  /*7df0*/  HMMA.16816.F32 R180, R180, R34, RZ ;  /* 0x00000022b4b4723c */ /* 0x000fe200000018ff */
[----:B------:R-:W2:Y:S07]  /*7e00*/  LDSM.16.M88.4 R32, [R222] ;  /* 0x00000000de20783b */ /* 0x000eae0000000200 */
[C---:B-1----:R-:W-:Y:S08]  /*7e10*/  HMMA.16816.F32 R24, R28.reuse, R192, R24 ;  /* 0x000000c01c18723c */ /* 0x042ff00000001818 */
[C---:B------:R-:W-:Y:S01]  /*7e20*/  HMMA.16816.F32 R20, R28.reuse, R194, R20 ;  /* 0x000000c21c14723c */ /* 0x040fe20000001814 */
[----:B------:R-:W1:Y:S07]  /*7e30*/  LDSM.16.M88.4 R192, [R219+0x8800] ;  /* 0x00880000dbc0783b */ /* 0x000e6e0000000200 */
        /* <DEDUP_REMOVED lines=9> */
[----:B------:R-:W5:Y:S03]  /*7ed0*/  LDSM.16.M88.4 R28, [R212] ;  /* 0x00000000d41c783b */ /* 0x000f660000000200 */
[C---:B--2---:R-:W-:Y:S08]  /*7ee0*/  HMMA.16816.F32 R24, R32.reuse, R168, R24 ;  /* 0x000000a82018723c */ /* 0x044ff00000001818 */
[C---:B------:R-:W-:Y:S01]  /*7ef0*/  HMMA.16816.F32 R20, R32.reuse, R170, R20 ;  /* 0x000000aa2014723c */ /* 0x040fe20000001814 */
[----:B------:R-:W2:Y:S07]  /*7f00*/  LDSM.16.M88.4 R168, [R212+0x800] ;  /* 0x00080000d4a8783b */ /* 0x000eae0000000200 */
[C---:B-1----:R-:W-:Y:S08]  /*7f10*/  HMMA.16816.F32 R16, R32.reuse, R192, R16 ;  /* 0x000000c02010723c */ /* 0x042ff00000001810 */
[C---:B------:R-:W-:Y:S01]  /*7f20*/  HMMA.16816.F32 R12, R32.reuse, R194, R12 ;  /* 0x000000c2200c723c */ /* 0x040fe2000000180c */
[----:B------:R-:W1:Y:S07]  /*7f30*/  LDSM.16.M88.4 R192, [R212+0x1000] ;  /* 0x00100000d4c0783b */ /* 0x000e6e0000000200 */
[C---:B---3--:R-:W-:Y:S08]  /*7f40*/  HMMA.16816.F32 R8, R32.reuse, R188, R8 ;  /* 0x000000bc2008723c */ /* 0x048ff00000001808 */
[C---:B------:R-:W-:Y:S01]  /*7f50*/  HMMA.16816.F32 R4, R32.reuse, R190, R4 ;  /* 0x000000be2004723c */ /* 0x040fe20000001804 */
[----:B------:R-:W-:Y:S07]  /*7f60*/  LDSM.16.M88.4 R188, [R226+0x2000] ;  /* 0x00200000e2bc783b */ /* 0x000fee0000000200 */
[C---:B----4-:R-:W-:Y:S08]  /*7f70*/  HMMA.16816.F32 R184, R32.reuse, R176, R184 ;  /* 0x000000b020b8723c */ /* 0x050ff000000018b8 */
[----:B------:R-:W-:Y:S01]  /*7f80*/  HMMA.16816.F32 R180, R32, R178, R180 ;  /* 0x000000b220b4723c */ /* 0x000fe200000018b4 */
[----:B------:R-:W3:Y:S04]  /*7f90*/  LDSM.16.M88.4 R32, [R225+0xa000] ;  /* 0x00a00000e120783b */ /* 0x000ee80000000200 */
[----:B------:R-:W-:Y:S03]  /*7fa0*/  LDSM.16.M88.4 R176, [R212+0x1800] ;  /* 0x00180000d4b0783b */ /* 0x000fe60000000200 */
[C---:B-----5:R-:W-:Y:S08]  /*7fb0*/  HMMA.16816.F32 R24, R172.reuse, R28, R24 ;  /* 0x0000001cac18723c */ /* 0x060ff00000001818 */
[C---:B------:R-:W-:Y:S01]  /*7fc0*/  HMMA.16816.F32 R20, R172.reuse, R30, R20 ;  /* 0x0000001eac14723c */ /* 0x040fe20000001814 */
[----:B------:R-:W4:Y:S07]  /*7fd0*/  LDSM.16.M88.4 R28, [R225+0xa800] ;  /* 0x00a80000e11c783b */ /* 0x000f2e0000000200 */
[C---:B--2---:R-:W-:Y:S08]  /*7fe0*/  HMMA.16816.F32 R16, R172.reuse, R168, R16 ;  /* 0x000000a8ac10723c */ /* 0x044ff00000001810 */
[C---:B------:R-:W-:Y:S01]  /*7ff0*/  HMMA.16816.F32 R12, R172.reuse, R170, R12 ;  /* 0x000000aaac0c723c */ /* 0x040fe2000000180c */
[----:B------:R-:W2:Y:S07]  /*8000*/  LDSM.16.M88.4 R168, [R225+0xb000] ;  /* 0x00b00000e1a8783b */ /* 0x000eae0000000200 */
[C---:B-1----:R-:W-:Y:S08]  /*8010*/  HMMA.16816.F32 R8, R172.reuse, R192, R8 ;  /* 0x000000c0ac08723c */ /* 0x042ff00000001808 */
[----:B------:R-:W-:Y:S01]  /*8020*/  HMMA.16816.F32 R4, R172, R194, R4 ;  /* 0x000000c2ac04723c */ /* 0x000fe20000001804 */
[----:B------:R-:W1:Y:S07]  /*8030*/  LDSM.16.M88.4 R192, [R225+0xb800] ;  /* 0x00b80000e1c0783b */ /* 0x000e6e0000000200 */
[C---:B---3--:R-:W-:Y:S08]  /*8040*/  HMMA.16816.F32 R24, R188.reuse, R32, R24 ;  /* 0x00000020bc18723c */ /* 0x048ff00000001818 */
[C---:B------:R-:W-:Y:S01]  /*8050*/  HMMA.16816.F32 R20, R188.reuse, R34, R20 ;  /* 0x00000022bc14723c */ /* 0x040fe20000001814 */
[----:B------:R-:W-:Y:S07]  /*8060*/  LDSM.16.M88.4 R32, [R224+0x2000] ;  /* 0x00200000e020783b */ /* 0x000fee0000000200 */
[C---:B----4-:R-:W-:Y:S08]  /*8070*/  HMMA.16816.F32 R16, R188.reuse, R28, R16 ;  /* 0x0000001cbc10723c */ /* 0x050ff00000001810 */
[----:B------:R-:W-:Y:S01]  /*8080*/  HMMA.16816.F32 R12, R188, R30, R12 ;  /* 0x0000001ebc0c723c */ /* 0x000fe2000000180c */
[----:B------:R-:W3:Y:S07]  /*8090*/  LDSM.16.M88.4 R28, [R210] ;  /* 0x00000000d21c783b */ /* 0x000eee0000000200 */
[C---:B------:R-:W-:Y:S08]  /*80a0*/  HMMA.16816.F32 R184, R172.reuse, R176, R184 ;  /* 0x000000b0acb8723c */ /* 0x040ff000000018b8 */
[----:B------:R-:W-:Y:S01]  /*80b0*/  HMMA.16816.F32 R180, R172, R178, R180 ;  /* 0x000000b2acb4723c */ /* 0x000fe200000018b4 */
[----:B------:R-:W4:Y:S04]  /*80c0*/  LDSM.16.M88.4 R176, [R211] ;  /* 0x00000000d3b0783b */ /* 0x000f280000000200 */
[----:B------:R-:W5:Y:S03]  /*80d0*/  LDSM.16.M88.4 R172, [R209] ;  /* 0x00000000d1ac783b */ /* 0x000f660000000200 */
[C---:B--2---:R-:W-:Y:S08]  /*80e0*/  HMMA.16816.F32 R8, R188.reuse, R168, R8 ;  /* 0x000000a8bc08723c */ /* 0x044ff00000001808 */
[C---:B------:R-:W-:Y:S01]  /*80f0*/  HMMA.16816.F32 R4, R188.reuse, R170, R4 ;  /* 0x000000aabc04723c */ /* 0x040fe20000001804 */
[----:B------:R-:W2:Y:S07]  /*8100*/  LDSM.16.M88.4 R168, [R208] ;  /* 0x00000000d0a8783b */ /* 0x000eae0000000200 */
[C---:B-1----:R-:W-:Y:S08]  /*8110*/  HMMA.16816.F32 R184, R188.reuse, R192, R184 ;  /* 0x000000c0bcb8723c */ /* 0x042ff000000018b8 */
[----:B------:R-:W-:Y:S01]  /*8120*/  HMMA.16816.F32 R180, R188, R194, R180 ;  /* 0x000000c2bcb4723c */ /* 0x000fe200000018b4 */
[----:B------:R-:W-:Y:S04]  /*8130*/  LDSM.16.M88.4 R192, [R219+0xa000] ;  /* 0x00a00000dbc0783b */ /* 0x000fe80000000200 */
[----:B------:R-:W-:Y:S03]  /*8140*/  LDSM.16.M88.4 R188, [R219+0xa800] ;  /* 0x00a80000dbbc783b */ /* 0x000fe60000000200 */
[C---:B---3--:R-:W-:Y:S08]  /*8150*/  HMMA.16816.F32 R16, R32.reuse, R28, R16 ;  /* 0x0000001c2010723c */ /* 0x048ff00000001810 */
[C---:B------:R-:W-:Y:S01]  /*8160*/  HMMA.16816.F32 R12, R32.reuse, R30, R12 ;  /* 0x0000001e200c723c */ /* 0x040fe2000000180c */
[----:B------:R-:W1:Y:S07]  /*8170*/  LDSM.16.M88.4 R28, [R222+0x2000] ;  /* 0x00200000de1c783b */ /* 0x000e6e0000000200 */
[C---:B----4-:R-:W-:Y:S08]  /*8180*/  HMMA.16816.F32 R24, R32.reuse, R176, R24 ;  /* 0x000000b02018723c */ /* 0x050ff00000001818 */
[C---:B------:R-:W-:Y:S01]  /*8190*/  HMMA.16816.F32 R20, R32.reuse, R178, R20 ;  /* 0x000000b22014723c */ /* 0x040fe20000001814 */
[----:B------:R-:W3:Y:S07]  /*81a0*/  LDSM.16.M88.4 R176, [R219+0xb000] ;  /* 0x00b00000dbb0783b */ /* 0x000eee0000000200 */
[C---:B-----5:R-:W-:Y:S08]  /*81b0*/  HMMA.16816.F32 R8, R32.reuse, R172, R8 ;  /* 0x000000ac2008723c */ /* 0x060ff00000001808 */
[C---:B------:R-:W-:Y:S01]  /*81c0*/  HMMA.16816.F32 R4, R32.reuse, R174, R4 ;  /* 0x000000ae2004723c */ /* 0x040fe20000001804 */
[----:B------:R-:W4:Y:S07]  /*81d0*/  LDSM.16.M88.4 R172, [R219+0xb800] ;  /* 0x00b80000dbac783b */ /* 0x000f2e0000000200 */
[C---:B--2---:R-:W-:Y:S08]  /*81e0*/  HMMA.16816.F32 R184, R32.reuse, R168, R184 ;  /* 0x000000a820b8723c */ /* 0x044ff000000018b8 */
[----:B------:R-:W-:Y:S01]  /*81f0*/  HMMA.16816.F32 R180, R32, R170, R180 ;  /* 0x000000aa20b4723c */ /* 0x000fe200000018b4 */
[----:B------:R-:W-:Y:S04]  /*8200*/  LDSM.16.M88.4 R32, [R221+0x2000] ;  /* 0x00200000dd20783b */ /* 0x000fe80000000200 */
[----:B------:R-:W2:Y:S03]  /*8210*/  LDSM.16.M88.4 R168, [R212+0x2000] ;  /* 0x00200000d4a8783b */ /* 0x000ea60000000200 */
[C---:B-1----:R-:W-:Y:S08]  /*8220*/  HMMA.16816.F32 R24, R28.reuse, R192, R24 ;  /* 0x000000c01c18723c */ /* 0x042ff00000001818 */
[C---:B------:R-:W-:Y:S01]  /*8230*/  HMMA.16816.F32 R20, R28.reuse, R194, R20 ;  /* 0x000000c21c14723c */ /* 0x040fe20000001814 */
[----:B------:R-:W1:Y:S07]  /*8240*/  LDSM.16.M88.4 R192, [R212+0x2800] ;  /* 0x00280000d4c0783b */ /* 0x000e6e0000000200 */
[C---:B------:R-:W-:Y:S08]  /*8250*/  HMMA.16816.F32 R16, R28.reuse, R188, R16 ;  /* 0x000000bc1c10723c */ /* 0x040ff00000001810 */
[C---:B------:R-:W-:Y:S01]  /*8260*/  HMMA.16816.F32 R12, R28.reuse, R190, R12 ;  /* 0x000000be1c0c723c */ /* 0x040fe2000000180c */
[----:B------:R-:W5:Y:S07]  /*8270*/  LDSM.16.M88.4 R188, [R212+0x3000] ;  /* 0x00300000d4bc783b */ /* 0x000f6e0000000200 */
[C---:B---3--:R-:W-:Y:S08]  /*8280*/  HMMA.16816.F32 R8, R28.reuse, R176, R8 ;  /* 0x000000b01c08723c */ /* 0x048ff00000001808 */
[C---:B------:R-:W-:Y:S01]  /*8290*/  HMMA.16816.F32 R4, R28.reuse, R178, R4 ;  /* 0x000000b21c04723c */ /* 0x040fe20000001804 */
[----:B------:R-:W3:Y:S07]  /*82a0*/  LDSM.16.M88.4 R176, [R212+0x3800] ;  /* 0x00380000d4b0783b */ /* 0x000eee0000000200 */
[C---:B----4-:R-:W-:Y:S08]  /*82b0*/  HMMA.16816.F32 R184, R28.reuse, R172, R184 ;  /* 0x000000ac1cb8723c */ /* 0x050ff000000018b8 */
[----:B------:R-:W-:Y:S01]  /*82c0*/  HMMA.16816.F32 R180, R28, R174, R180 ;  /* 0x000000ae1cb4723c */ /* 0x000fe200000018b4 */
[----:B------:R-:W-:Y:S04]  /*82d0*/  LDSM.16.M88.4 R172, [R226+0x4000] ;  /* 0x00400000e2ac783b */ /* 0x000fe80000000200 */
[----:B------:R-:W4:Y:S03]  /*82e0*/  LDSM.16.M88.4 R28, [R225+0xc000] ;  /* 0x00c00000e11c783b */ /* 0x000f260000000200 */
[C---:B--2---:R-:W-:Y:S08]  /*82f0*/  HMMA.16816.F32 R24, R32.reuse, R168, R24 ;  /* 0x000000a82018723c */ /* 0x044ff00000001818 */
[C---:B------:R-:W-:Y:S01]  /*8300*/  HMMA.16816.F32 R20, R32.reuse, R170, R20 ;  /* 0x000000aa2014723c */ /* 0x040fe20000001814 */
[----:B------:R-:W2:Y:S07]  /*8310*/  LDSM.16.M88.4 R168, [R225+0xc800] ;  /* 0x00c80000e1a8783b */ /* 0x000eae0000000200 */
[C---:B-1----:R-:W-:Y:S08]  /*8320*/  HMMA.16816.F32 R16, R32.reuse, R192, R16 ;  /* 0x000000c02010723c */ /* 0x042ff00000001810 */
[C---:B------:R-:W-:Y:S01]  /*8330*/  HMMA.16816.F32 R12, R32.reuse, R194, R12 ;  /* 0x000000c2200c723c */ /* 0x040fe2000000180c */
[----:B------:R-:W1:Y:S07]  /*8340*/  LDSM.16.M88.4 R192, [R225+0xd000] ;  /* 0x00d00000e1c0783b */ /* 0x000e6e0000000200 */
[C---:B-----5:R-:W-:Y:S08]  /*8350*/  HMMA.16816.F32 R8, R32.reuse, R188, R8 ;  /* 0x000000bc2008723c */ /* 0x060ff00000001808 */
[C---:B------:R-:W-:Y:S01]  /*8360*/  HMMA.16816.F32 R4, R32.reuse, R190, R4 ;  /* 0x000000be2004723c */ /* 0x040fe20000001804 */
[----:B------:R-:W-:Y:S07]  /*8370*/  LDSM.16.M88.4 R188, [R224+0x4000] ;  /* 0x00400000e0bc783b */ /* 0x000fee0000000200 */
[C---:B---3--:R-:W-:Y:S08]  /*8380*/  HMMA.16816.F32 R184, R32.reuse, R176, R184 ;  /* 0x000000b020b8723c */ /* 0x048ff000000018b8 */
[----:B------:R-:W-:Y:S01]  /*8390*/  HMMA.16816.F32 R180, R32, R178, R180 ;  /* 0x000000b220b4723c */ /* 0x000fe200000018b4 */
[----:B------:R-:W3:Y:S04]  /*83a0*/  LDSM.16.M88.4 R32, [R207] ;  /* 0x00000000cf20783b */ /* 0x000ee80000000200 */
[----:B------:R-:W-:Y:S03]  /*83b0*/  LDSM.16.M88.4 R176, [R225+0xd800] ;  /* 0x00d80000e1b0783b */ /* 0x000fe60000000200 */
[C---:B----4-:R-:W-:Y:S08]  /*83c0*/  HMMA.16816.F32 R24, R172.reuse, R28, R24 ;  /* 0x0000001cac18723c */ /* 0x050ff00000001818 */
[C---:B------:R-:W-:Y:S01]  /*83d0*/  HMMA.16816.F32 R20, R172.reuse, R30, R20 ;  /* 0x0000001eac14723c */ /* 0x040fe20000001814 */
[----:B------:R-:W4:Y:S07]  /*83e0*/  LDSM.16.M88.4 R28, [R206] ;  /* 0x00000000ce1c783b */ /* 0x000f2e0000000200 */
[C---:B--2---:R-:W-:Y:S08]  /*83f0*/  HMMA.16816.F32 R16, R172.reuse, R168, R16 ;  /* 0x000000a8ac10723c */ /* 0x044ff00000001810 */
[C---:B------:R-:W-:Y:S01]  /*8400*/  HMMA.16816.F32 R12, R172.reuse, R170, R12 ;  /* 0x000000aaac0c723c */ /* 0x040fe2000000180c */
[----:B------:R-:W2:Y:S07]  /*8410*/  LDSM.16.M88.4 R168, [R205] ;  /* 0x00000000cda8783b */ /* 0x000eae0000000200 */
[C---:B-1----:R-:W-:Y:S08]  /*8420*/  HMMA.16816.F32 R8, R172.reuse, R192, R8 ;  /* 0x000000c0ac08723c */ /* 0x042ff00000001808 */
[----:B------:R-:W-:Y:S01]  /*8430*/  HMMA.16816.F32 R4, R172, R194, R4 ;  /* 0x000000c2ac04723c */ /* 0x000fe20000001804 */
[----:B------:R-:W1:Y:S07]  /*8440*/  LDSM.16.M88.4 R192, [R204] ;  /* 0x00000000ccc0783b */ /* 0x000e6e0000000200 */
[C---:B---3--:R-:W-:Y:S08]  /*8450*/  HMMA.16816.F32 R24, R188.reuse, R32, R24 ;  /* 0x00000020bc18723c */ /* 0x048ff00000001818 */
[C---:B------:R-:W-:Y:S01]  /*8460*/  HMMA.16816.F32 R20, R188.reuse, R34, R20 ;  /* 0x00000022bc14723c */ /* 0x040fe20000001814 */
[----:B------:R-:W-:Y:S07]  /*8470*/  LDSM.16.M88.4 R32, [R219+0xc800] ;  /* 0x00c80000db20783b */ /* 0x000fee0000000200 */
[C---:B----4-:R-:W-:Y:S08]  /*8480*/  HMMA.16816.F32 R16, R188.reuse, R28, R16 ;  /* 0x0000001cbc10723c */ /* 0x050ff00000001810 */
[----:B------:R-:W-:Y:S01]  /*8490*/  HMMA.16816.F32 R12, R188, R30, R12 ;  /* 0x0000001ebc0c723c */ /* 0x000fe2000000180c */
[----:B------:R-:W3:Y:S07]  /*84a0*/  LDSM.16.M88.4 R28, [R222+0x4000] ;  /* 0x00400000de1c783b */ /* 0x000eee0000000200 */
[C---:B------:R-:W-:Y:S08]  /*84b0*/  HMMA.16816.F32 R184, R172.reuse, R176, R184 ;  /* 0x000000b0acb8723c */ /* 0x040ff000000018b8 */
[----:B------:R-:W-:Y:S01]  /*84c0*/  HMMA.16816.F32 R180, R172, R178, R180 ;  /* 0x000000b2acb4723c */ /* 0x000fe200000018b4 */
[----:B------:R-:W4:Y:S04]  /*84d0*/  LDSM.16.M88.4 R176, [R219+0xc000] ;  /* 0x00c00000dbb0783b */ /* 0x000f280000000200 */
[----:B------:R-:W5:Y:S03]  /*84e0*/  LDSM.16.M88.4 R172, [R219+0xd000] ;  /* 0x00d00000dbac783b */ /* 0x000f660000000200 */
[C---:B--2---:R-:W-:Y:S08]  /*84f0*/  HMMA.16816.F32 R8, R188.reuse, R168, R8 ;  /* 0x000000a8bc08723c */ /* 0x044ff00000001808 */
[C---:B------:R-:W-:Y:S01]  /*8500*/  HMMA.16816.F32 R4, R188.reuse, R170, R4 ;  /* 0x000000aabc04723c */ /* 0x040fe20000001804 */
[----:B------:R-:W2:Y:S07]  /*8510*/  LDSM.16.M88.4 R168, [R219+0xd800] ;  /* 0x00d80000dba8783b */ /* 0x000eae0000000200 */
        /* <DEDUP_REMOVED lines=29> */
[----:B------:R-:W4:Y:S03]  /*86f0*/  LDSM.16.M88.4 R32, [R203] ;  /* 0x00000000cb20783b */ /* 0x000f260000000200 */
[C---:B--2---:R-:W-:Y:S08]  /*8700*/  HMMA.16816.F32 R24, R168.reuse, R28, R24 ;  /* 0x0000001ca818723c */ /* 0x044ff00000001818 */
[C---:B------:R-:W-:Y:S01]  /*8710*/  HMMA.16816.F32 R20, R168.reuse, R30, R20 ;  /* 0x0000001ea814723c */ /* 0x040fe20000001814 */
[----:B------:R-:W2:Y:S07]  /*8720*/  LDSM.16.M88.4 R28, [R202] ;  /* 0x00000000ca1c783b */ /* 0x000eae0000000200 */
[C---:B-1----:R-:W-:Y:S08]  /*8730*/  HMMA.16816.F32 R16, R168.reuse, R192, R16 ;  /* 0x000000c0a810723c */ /* 0x042ff00000001810 */
[C---:B------:R-:W-:Y:S01]  /*8740*/  HMMA.16816.F32 R12, R168.reuse, R194, R12 ;  /* 0x000000c2a80c723c */ /* 0x040fe2000000180c */
[----:B------:R-:W-:Y:S07]  /*8750*/  LDSM.16.M88.4 R192, [R222+0x6000] ;  /* 0x00600000dec0783b */ /* 0x000fee0000000200 */
[C---:B-----5:R-:W-:Y:S08]  /*8760*/  HMMA.16816.F32 R8, R168.reuse, R188, R8 ;  /* 0x000000bca808723c */ /* 0x060ff00000001808 */
[C---:B------:R-:W-:Y:S01]  /*8770*/  HMMA.16816.F32 R4, R168.reuse, R190, R4 ;  /* 0x000000bea804723c */ /* 0x040fe20000001804 */
[----:B------:R-:W1:Y:S07]  /*8780*/  LDSM.16.M88.4 R188, [R201] ;  /* 0x00000000c9bc783b */ /* 0x000e6e0000000200 */
[C---:B---3--:R-:W-:Y:S08]  /*8790*/  HMMA.16816.F32 R184, R168.reuse, R176, R184 ;  /* 0x000000b0a8b8723c */ /* 0x048ff000000018b8 */
[----:B------:R-:W-:Y:S01]  /*87a0*/  HMMA.16816.F32 R180, R168, R178, R180 ;  /* 0x000000b2a8b4723c */ /* 0x000fe200000018b4 */
[----:B------:R-:W3:Y:S04]  /*87b0*/  LDSM.16.M88.4 R176, [R200] ;  /* 0x00000000c8b0783b */ /* 0x000ee80000000200 */
[----:B------:R-:W5:Y:S03]  /*87c0*/  LDSM.16.M88.4 R168, [R219+0xe000] ;  /* 0x00e00000dba8783b */ /* 0x000f660000000200 */
[C---:B----4-:R-:W-:Y:S08]  /*87d0*/  HMMA.16816.F32 R24, R172.reuse, R32, R24 ;  /* 0x00000020ac18723c */ /* 0x050ff00000001818 */
[C---:B------:R-:W-:Y:S01]  /*87e0*/  HMMA.16816.F32 R20, R172.reuse, R34, R20 ;  /* 0x00000022ac14723c */ /* 0x040fe20000001814 */
[----:B------:R-:W4:Y:S07]  /*87f0*/  LDSM.16.M88.4 R32, [R219+0xe800] ;  /* 0x00e80000db20783b */ /* 0x000f2e0000000200 */
[C---:B--2---:R-:W-:Y:S08]  /*8800*/  HMMA.16816.F32 R16, R172.reuse, R28, R16 ;  /* 0x0000001cac10723c */ /* 0x044ff00000001810 */
[C---:B------:R-:W-:Y:S01]  /*8810*/  HMMA.16816.F32 R12, R172.reuse, R30, R12 ;  /* 0x0000001eac0c723c */ /* 0x040fe2000000180c */
[----:B------:R-:W2:Y:S07]  /*8820*/  LDSM.16.M88.4 R28, [R219+0xf000] ;  /* 0x00f00000db1c783b */ /* 0x000eae0000000200 */
[C---:B-1----:R-:W-:Y:S08]  /*8830*/  HMMA.16816.F32 R8, R172.reuse, R188, R8 ;  /* 0x000000bcac08723c */ /* 0x042ff00000001808 */
[C---:B------:R-:W-:Y:S01]  /*8840*/  HMMA.16816.F32 R4, R172.reuse, R190, R4 ;  /* 0x000000beac04723c */ /* 0x040fe20000001804 */
[----:B------:R-:W1:Y:S07]  /*8850*/  LDSM.16.M88.4 R188, [R219+0xf800] ;  /* 0x00f80000dbbc783b */ /* 0x000e6e0000000200 */
[C---:B---3--:R-:W-:Y:S08]  /*8860*/  HMMA.16816.F32 R184, R172.reuse, R176, R184 ;  /* 0x000000b0acb8723c */ /* 0x048ff000000018b8 */
[----:B------:R-:W-:Y:S01]  /*8870*/  HMMA.16816.F32 R180, R172, R178, R180 ;  /* 0x000000b2acb4723c */ /* 0x000fe200000018b4 */
[----:B------:R-:W-:Y:S04]  /*8880*/  LDSM.16.M88.4 R176, [R221+0x6000] ;  /* 0x00600000ddb0783b */ /* 0x000fe80000000200 */
[----:B------:R-:W3:Y:S03]  /*8890*/  LDSM.16.M88.4 R172, [R212+0x6000] ;  /* 0x00600000d4ac783b */ /* 0x000ee60000000200 */
[C---:B-----5:R-:W-:Y:S08]  /*88a0*/  HMMA.16816.F32 R24, R192.reuse, R168, R24 ;  /* 0x000000a8c018723c */ /* 0x060ff00000001818 */
[C---:B------:R-:W-:Y:S01]  /*88b0*/  HMMA.16816.F32 R20, R192.reuse, R170, R20 ;  /* 0x000000aac014723c */ /* 0x040fe20000001814 */
[----:B------:R-:W5:Y:S07]  /*88c0*/  LDSM.16.M88.4 R168, [R212+0x6800] ;  /* 0x00680000d4a8783b */ /* 0x000f6e0000000200 */
[C---:B----4-:R-:W-:Y:S08]  /*88d0*/  HMMA.16816.F32 R16, R192.reuse, R32, R16 ;  /* 0x00000020c010723c */ /* 0x050ff00000001810 */
[C---:B------:R-:W-:Y:S01]  /*88e0*/  HMMA.16816.F32 R12, R192.reuse, R34, R12 ;  /* 0x00000022c00c723c */ /* 0x040fe2000000180c */
[----:B------:R-:W4:Y:S07]  /*88f0*/  LDSM.16.M88.4 R32, [R212+0x7000] ;  /* 0x00700000d420783b */ /* 0x000f2e0000000200 */
[C---:B--2---:R-:W-:Y:S08]  /*8900*/  HMMA.16816.F32 R8, R192.reuse, R28, R8 ;  /* 0x0000001cc008723c */ /* 0x044ff00000001808 */
[----:B------:R-:W-:Y:S01]  /*8910*/  HMMA.16816.F32 R4, R192, R30, R4 ;  /* 0x0000001ec004723c */ /* 0x000fe20000001804 */
[----:B------:R-:W2:Y:S01]  /*8920*/  LDSM.16.M88.4 R28, [R212+0x7800] ;  /* 0x00780000d41c783b */ /* 0x000ea20000000200 */
[----:B------:R-:W-:-:S06]  /*8930*/  DEPBAR.LE SB0, 0x0 ;  /* 0x000080000000791a */ /* 0x000fcc0000000000 */
[C---:B-1----:R-:W-:Y:S08]  /*8940*/  HMMA.16816.F32 R184, R192.reuse, R188, R184 ;  /* 0x000000bcc0b8723c */ /* 0x042ff000000018b8 */
[----:B------:R-:W-:Y:S08]  /*8950*/  HMMA.16816.F32 R180, R192, R190, R180 ;  /* 0x000000bec0b4723c */ /* 0x000ff000000018b4 */
[C---:B---3--:R-:W-:Y:S08]  /*8960*/  HMMA.16816.F32 R24, R176.reuse, R172, R24 ;  /* 0x000000acb018723c */ /* 0x048ff00000001818 */
[C---:B------:R-:W-:Y:S08]  /*8970*/  HMMA.16816.F32 R20, R176.reuse, R174, R20 ;  /* 0x000000aeb014723c */ /* 0x040ff00000001814 */
[C---:B-----5:R-:W-:Y:S08]  /*8980*/  HMMA.16816.F32 R16, R176.reuse, R168, R16 ;  /* 0x000000a8b010723c */ /* 0x060ff00000001810 */
[C---:B------:R-:W-:Y:S08]  /*8990*/  HMMA.16816.F32 R12, R176.reuse, R170, R12 ;  /* 0x000000aab00c723c */ /* 0x040ff0000000180c */
[C---:B----4-:R-:W-:Y:S08]  /*89a0*/  HMMA.16816.F32 R8, R176.reuse, R32, R8 ;  /* 0x00000020b008723c */ /* 0x050ff00000001808 */
[C---:B------:R-:W-:Y:S08]  /*89b0*/  HMMA.16816.F32 R4, R176.reuse, R34, R4 ;  /* 0x00000022b004723c */ /* 0x040ff00000001804 */
[C---:B--2---:R-:W-:Y:S08]  /*89c0*/  HMMA.16816.F32 R184, R176.reuse, R28, R184 ;  /* 0x0000001cb0b8723c */ /* 0x044ff000000018b8 */
[----:B------:R-:W-:Y:S01]  /*89d0*/  HMMA.16816.F32 R180, R176, R30, R180 ;  /* 0x0000001eb0b4723c */ /* 0x000fe200000018b4 */
[----:B------:R-:W-:Y:S06]  /*89e0*/  BAR.SYNC.DEFER_BLOCKING 0x0 ;  /* 0x0000000000007b1d */ /* 0x000fec0000010000 */
[----:B------:R-:W-:Y:S05]  /*89f0*/  @!P0 BRA `(.L_x_203) ;  /* 0x0000086000008947 */ /* 0x000fea0003800000 */
[----:B------:R-:W-:Y:S01]  /*8a00*/  UIADD3 UR14, UR8, -0x3, URZ ;  /* 0xfffffffd080e7890 */ /* 0x000fe2000fffe03f */
[----:B------:R1:W-:Y:S01]  /*8a10*/  @P5 STS.128 [R230+0x8000], RZ ;  /* 0x008000ffe6005388 */ /* 0x0003e20000000c00 */
[----:B------:R-:W-:Y:S01]  /*8a20*/  ULDC.64 UR4, c[0x0][0x198] ;  /* 0x0000660000047ab9 */ /* 0x000fe20000000a00 */
[----:B------:R-:W-:Y:S01]  /*8a30*/  BSSY B0, `(.L_x_204) ;  /* 0x0000081000007945 */ /* 0x000fe20003800000 */
[----:B------:R-:W-:-:S02]  /*8a40*/  USHF.R.S32.HI UR8, URZ, 0x1f, UR14 ;  /* 0x0000001f3f087899 */ /* 0x000fc4000801140e */
[----:B------:R-:W-:Y:S02]  /*8a50*/  UIMAD.WIDE.U32 UR32, UR14, UR4, URZ ;  /* 0x000000040e2072a5 */ /* 0x000fe4000f8e003f */
[----:B------:R-:W-:-:S04]  /*8a60*/  UIMAD UR8, UR8, UR4, URZ ;  /* 0x00000004080872a4 */ /* 0x000fc8000f8e023f */
[----:B------:R-:W-:Y:S01]  /*8a70*/  UIMAD UR5, UR14, UR5, UR8 ;  /* 0x000000050e0572a4 */ /* 0x000fe2000f8e0208 */
[----:B------:R-:W-:Y:S02]  /*8a80*/  IMAD.U32 R28, RZ, RZ, UR32 ;  /* 0x00000020ff1c7e24 */ /* 0x000fe4000f8e00ff */
[----:B------:R-:W-:Y:S01]  /*8a90*/  IMAD.U32 R29, RZ, RZ, UR33 ;  /* 0x00000021ff1d7e24 */ /* 0x000fe2000f8e00ff */
[----:B------:R-:W-:Y:S02]  /*8aa0*/  UIADD3 UR5, UR33, UR5, URZ ;  /* 0x0000000521057290 */ /* 0x000fe4000fffe03f */
[----:B------:R-:W-:-:S04]  /*8ab0*/  LEA R29, P0, R28, R232, 0x6 ;  /* 0x000000e81c1d7211 */ /* 0x000fc800078030ff */
[----:B------:R-:W-:Y:S01]  /*8ac0*/  IMAD.U32 R31, RZ, RZ, UR5 ;  /* 0x00000005ff1f7e24 */ /* 0x000fe2000f8e00ff */
[----:B------:R-:W-:-:S04]  /*8ad0*/  @!P5 LEA R172, P1, R29, c[0x0][0x168], 0x1 ;  /* 0x00005a001dacda11 */ /* 0x000fc800078208ff */
[----:B------:R-:W-:Y:S02]  /*8ae0*/  LEA.HI.X R2, R28, R235, R31, 0x6, P0 ;  /* 0x000000eb1c027211 */ /* 0x000fe400000f341f */
[C---:B------:R-:W-:Y:S02]  /*8af0*/  @!P4 LEA R170, P0, R29.reuse, c[0x0][0x168], 0x1 ;  /* 0x00005a001daaca11 */ /* 0x040fe400078008ff */
[C-C-:B------:R-:W-:Y:S02]  /*8b00*/  @!P5 LEA.HI.X R173, R29.reuse, c[0x0][0x16c], R2.reuse, 0x1, P1 ;  /* 0x00005b001dadda11 */ /* 0x140fe400008f0c02 */
[C---:B------:R-:W-:Y:S02]  /*8b10*/  @!P4 LEA.HI.X R171, R29.reuse, c[0x0][0x16c], R2, 0x1, P0 ;  /* 0x00005b001dabca11 */ /* 0x040fe400000f0c02 */
[C---:B------:R-:W-:Y:S01]  /*8b20*/  @!P3 LEA R168, P1, R29.reuse, c[0x0][0x168], 0x1 ;  /* 0x00005a001da8ba11 */ /* 0x040fe200078208ff */
[----:B------:R-:W-:Y:S01]  /*8b30*/  @!PT LDS RZ, [RZ] ;  /* 0x00000000fffff984 */ /* 0x000fe20000000800 */
[----:B------:R-:W-:Y:S01]  /*8b40*/  @!PT LDS RZ, [RZ] ;  /* 0x00000000fffff984 */ /* 0x000fe20000000800 */
[----:B------:R-:W-:Y:S01]  /*8b50*/  @!PT LDS RZ, [RZ] ;  /* 0x00000000fffff984 */ /* 0x000fe20000000800 */
[----:B------:R2:W-:Y:S01]  /*8b60*/  @!P5 LDGSTS.E.BYPASS.LTC128B.128 [R230+0x8000], [R172.64] ;  /* 0x08000000ace6dfae */ /* 0x0005e2000b901d52 */
[----:B------:R-:W-:-:S02]  /*8b70*/  @!P2 LEA R34, P0, R29, c[0x0][0x168], 0x1 ;  /* 0x00005a001d22aa11 */ /* 0x000fc400078008ff */
[C---:B------:R-:W-:Y:S01]  /*8b80*/  IADD3 R31, P6, R29.reuse, UR12, RZ ;  /* 0x0000000c1d1f7c10 */ /* 0x040fe2000ffde0ff */
[----:B------:R1:W-:Y:S01]  /*8b90*/  @P4 STS.128 [R230+0xa000], RZ ;  /* 0x00a000ffe6004388 */ /* 0x0003e20000000c00 */
[C-C-:B------:R-:W-:Y:S02]  /*8ba0*/  @!P3 LEA.HI.X R169, R29.reuse, c[0x0][0x16c], R2.reuse, 0x1, P1 ;  /* 0x00005b001da9ba11 */ /* 0x140fe400008f0c02 */
        /* <DEDUP_REMOVED lines=14> */
[C---:B------:R-:W-:Y:S02]  /*8c90*/  @!P4 LEA.HI.X R175, R31.reuse, c[0x0][0x16c], R2, 0x1, P0 ;  /* 0x00005b001fafca11 */ /* 0x040fe400000f0c02 */
[C---:B------:R-:W-:Y:S01]  /*8ca0*/  IADD3 R29, P6, R31.reuse, UR12, RZ ;  /* 0x0000000c1f1d7c10 */ /* 0x040fe2000ffde0ff */
        /* <DEDUP_REMOVED lines=12> */
[----:B---3--:R-:W-:-:S03]  /*8d70*/  @!P2 LEA R170, P0, R31, c[0x0][0x168], 0x1 ;  /* 0x00005a001faaaa11 */ /* 0x008fc600078008ff */
[----:B------:R1:W-:Y:S01]  /*8d80*/  @P4 STS.128 [R230+0xa800], RZ ;  /* 0x00a800ffe6004388 */ /* 0x0003e20000000c00 */
[----:B------:R-:W-:-:S03]  /*8d90*/  @!P2 LEA.HI.X R171, R31, c[0x0][0x16c], R2, 0x1, P0 ;  /* 0x00005b001fabaa11 */ /* 0x000fc600000f0c02 */
[----:B------:R-:W-:Y:S01]  /*8da0*/  @!PT LDS RZ, [RZ] ;  /* 0x00000000fffff984 */ /* 0x000fe20000000800 */
[----:B------:R-:W-:Y:S01]  /*8db0*/  @!PT LDS RZ, [RZ] ;  /* 0x00000000fffff984 */ /* 0x000fe20000000800 */
[----:B------:R-:W-:Y:S01]  /*8dc0*/  @!PT LDS RZ, [RZ] ;  /* 0x00000000fffff984 */ /* 0x000fe20000000800 */
[----:B------:R1:W-:Y:S01]  /*8dd0*/  @!P4 LDGSTS.E.BYPASS.LTC128B.128 [R230+0xa800], [R174.64+0x80] ;  /* 0x0a800080aee6cfae */ /* 0x0003e2000b901d52 */
[----:B------:R-:W-:Y:S02]  /*8de0*/  IADD3.X R2, R2, UR20, RZ, P6, !PT ;  /* 0x0000001402027c10 */ /* 0x000fe4000b7fe4ff */
[C---:B----4-:R-:W-:Y:S01]  /*8df0*/  @!P5 LEA R168, P1, R29.reuse, c[0x0][0x168], 0x1 ;  /* 0x00005a001da8da11 */ /* 0x050fe200078208ff */
[----:B------:R1:W-:Y:S03]  /*8e00*/  @P3 STS.128 [R230+0xc800], RZ ;  /* 0x00c800ffe6003388 */ /* 0x0003e60000000c00 */
[C-C-:B------:R-:W-:Y:S01]  /*8e10*/  @!P5 LEA.HI.X R169, R29.reuse, c[0x0][0x16c], R2.reuse, 0x1, P1 ;  /* 0x00005b001da9da11 */ /* 0x140fe200008f0c02 */
[----:B------:R-:W-:Y:S01]  /*8e20*/  @!PT LDS RZ, [RZ] ;  /* 0x00000000fffff984 */ /* 0x000fe20000000800 */
[----:B------:R-:W-:Y:S01]  /*8e30*/  @!PT LDS RZ, [RZ] ;  /* 0x00000000fffff984 */ /* 0x000fe20000000800 */
[----:B------:R-:W-:Y:S01]  /*8e40*/  @!PT LDS RZ, [RZ] ;  /* 0x00000000fffff984 */ /* 0x000fe20000000800 */
[----:B------:R3:W-:Y:S01]  /*8e50*/  @!P3 LDGSTS.E.BYPASS.LTC128B.128 [R230+0xc800], [R172.64+0x100] ;  /* 0x0c800100ace6bfae */ /* 0x0007e2000b901d52 */
[C---:B------:R-:W-:Y:S02]  /*8e60*/  IADD3 R0, P1, R29.reuse, UR12, RZ ;  /* 0x0000000c1d007c10 */ /* 0x040fe4000ff3e0ff */
[C---:B-----5:R-:W-:Y:S01]  /*8e70*/  @!P4 LEA R34, P0, R29.reuse, c[0x0][0x168], 0x1 ;  /* 0x00005a001d22ca11 */ /* 0x060fe200078008ff */
[----:B------:R1:W-:Y:S03]  /*8e80*/  @P2 STS.128 [R230+0xe800], RZ ;  /* 0x00e800ffe6002388 */ /* 0x0003e60000000c00 */
[C---:B------:R-:W-:Y:S01]  /*8e90*/  @!P4 LEA.HI.X R35, R29.reuse, c[0x0][0x16c], R2, 0x1, P0 ;  /* 0x00005b001d23ca11 */ /* 0x040fe200000f0c02 */
[----:B------:R-:W-:Y:S01]  /*8ea0*/  @!PT LDS RZ, [RZ] ;  /* 0x00000000fffff984 */ /* 0x000fe20000000800 */
[----:B------:R-:W-:Y:S01]  /*8eb0*/  @!PT LDS RZ, [RZ] ;  /* 0x00000000fffff984 */ /* 0x000fe20000000800 */
[----:B------:R-:W-:Y:S01]  /*8ec0*/  @!PT LDS RZ, [RZ] ;  /* 0x00000000fffff984 */ /* 0x000fe20000000800 */
[----:B------:R4:W-:Y:S01]  /*8ed0*/  @!P2 LDGSTS.E.BYPASS.LTC128B.128 [R230+0xe800], [R170.64+0x180] ;  /* 0x0e800180aae6afae */ /* 0x0009e2000b901d52 */
[----:B------:R-:W-:-:S02]  /*8ee0*/  @!P2 LEA R30, P0, R29, c[0x0][0x168], 0x1 ;  /* 0x00005a001d1eaa11 */ /* 0x000fc400078008ff */
[C---:B--2---:R-:W-:Y:S01]  /*8ef0*/  @!P3 LEA R32, P6, R29.reuse, c[0x0][0x168], 0x1 ;  /* 0x00005a001d20ba11 */ /* 0x044fe200078c08ff */
[----:B------:R1:W-:Y:S01]  /*8f00*/  @P5 STS.128 [R230+0x9000], RZ ;  /* 0x009000ffe6005388 */ /* 0x0003e20000000c00 */
[C-C-:B------:R-:W-:Y:S02]  /*8f10*/  @!P2 LEA.HI.X R31, R29.reuse, c[0x0][0x16c], R2.reuse, 0x1, P0 ;  /* 0x00005b001d1faa11 */ /* 0x140fe400000f0c02 */
[----:B------:R-:W-:Y:S01]  /*8f20*/  @!P3 LEA.HI.X R33, R29, c[0x0][0x16c], R2, 0x1, P6 ;  /* 0x00005b001d21ba11 */ /* 0x000fe200030f0c02 */
[----:B------:R-:W-:Y:S01]  /*8f30*/  @!PT LDS RZ, [RZ] ;  /* 0x00000000fffff984 */ /* 0x000fe20000000800 */
[----:B------:R-:W-:Y:S01]  /*8f40*/  @!PT LDS RZ, [RZ] ;  /* 0x00000000fffff984 */ /* 0x000fe20000000800 */
[----:B------:R-:W-:Y:S01]  /*8f50*/  @!PT LDS RZ, [RZ] ;  /* 0x00000000fffff984 */ /* 0x000fe20000000800 */
[----:B------:R2:W-:Y:S01]  /*8f60*/  @!P5 LDGSTS.E.BYPASS.LTC128B.128 [R230+0x9000], [R168.64] ;  /* 0x09000000a8e6dfae */ /* 0x0005e2000b901d52 */
[----:B------:R-:W-:-:S03]  /*8f70*/  IADD3.X R29, R2, UR20, RZ, P1, !PT ;  /* 0x00000014021d7c10 */ /* 0x000fc60008ffe4ff */
[----:B------:R1:W-:Y:S04]  /*8f80*/  @P4 STS.128 [R230+0xb000], RZ ;  /* 0x00b000ffe6004388 */ /* 0x0003e80000000c00 */
        /* <DEDUP_REMOVED lines=43> */
.L_x_205:
[----:B------:R-:W-:Y:S05]  /*9240*/  BSYNC B0 ;  /* 0x0000000000007941 */ /* 0x000fea0003800000 */
.L_x_204:
[----:B------:R-:W0:Y:S02]  /*9250*/  LDGDEPBAR ;  /* 0x00000000000079af */ /* 0x000e240000000000 */
.L_x_203:
[----:B--2---:R-:W-:-:S04]  /*9260*/  MOV R28, UR27 ;  /* 0x0000001b001c7c02 */ /* 0x004fc80008000f00 */
[----:B------:R-:W-:-:S04]  /*9270*/  LEA R28, R28, R239, 0x6 ;  /* 0x000000ef1c1c7211 */ /* 0x000fc800078e30ff */
[C---:B------:R-:W-:Y:S02]  /*9280*/  IADD3 R2, R28.reuse, 0x1, RZ ;  /* 0x000000011c027810 */ /* 0x040fe40007ffe0ff */
[----:B------:R-:W-:Y:S02]  /*9290*/  IADD3 R0, R28, 0x8, RZ ;  /* 0x000000081c007810 */ /* 0x000fe40007ffe0ff */
[C---:B------:R-:W-:Y:S02]  /*92a0*/  ISETP.GE.AND P1, PT, R2.reuse, R237, PT ;  /* 0x000000ed0200720c */ /* 0x040fe40003f26270 */
[-C--:B------:R-:W-:Y:S02]  /*92b0*/  ISETP.GE.AND P4, PT, R2, R231.reuse, PT ;  /* 0x000000e70200720c */ /* 0x080fe40003f86270 */
[C---:B------:R-:W-:Y:S02]  /*92c0*/  ISETP.GE.AND P5, PT, R28.reuse, R231, PT ;  /* 0x000000e71c00720c */ /* 0x040fe40003fa6270 */
[----:B------:R-:W-:-:S02]  /*92d0*/  ISETP.GE.AND P2, PT, R28, R237, PT ;  /* 0x000000ed1c00720c */ /* 0x000fc40003f46270 */
[C---:B------:R-:W-:Y:S02]  /*92e0*/  ISETP.GE.AND P0, PT, R0.reuse, R237, PT ;  /* 0x000000ed0000720c */ /* 0x040fe40003f06270 */
[----:B------:R-:W-:Y:S02]  /*92f0*/  ISETP.GE.AND P3, PT, R0, R231, PT ;  /* 0x000000e70000720c */ /* 0x000fe40003f66270 */
[C---:B------:R-:W-:Y:S02]  /*9300*/  ISETP.LT.OR P1, PT, R2.reuse, R238, P1 ;  /* 0x000000ee0200720c */ /* 0x040fe40000f21670 */
[-C--:B------:R-:W-:Y:S02]  /*9310*/  ISETP.LT.OR P4, PT, R2, R236.reuse, P4 ;  /* 0x000000ec0200720c */ /* 0x080fe40002781670 */
[C---:B------:R-:W-:Y:S02]  /*9320*/  ISETP.LT.OR P5, PT, R28.reuse, R236, P5 ;  /* 0x000000ec1c00720c */ /* 0x040fe40002fa1670 */
[----:B------:R-:W-:-:S02]  /*9330*/  IADD3 R2, R28, 0x10, RZ ;  /* 0x000000101c027810 */ /* 0x000fc40007ffe0ff */
[-C--:B------:R-:W-:Y:S02]  /*9340*/  ISETP.LT.OR P2, PT, R28, R238.reuse, P2 ;  /* 0x000000ee1c00720c */ /* 0x080fe40001741670 */
[C---:B------:R-:W-:Y:S02]  /*9350*/  ISETP.LT.OR P0, PT, R0.reuse, R238, P0 ;  /* 0x000000ee0000720c */ /* 0x040fe40000701670 */
[----:B------:R-:W-:Y:S02]  /*9360*/  ISETP.LT.OR P3, PT, R0, R236, P3 ;  /* 0x000000ec0000720c */ /* 0x000fe40001f61670 */
[----:B-1----:R-:W-:Y:S02]  /*9370*/  IADD3 R30, R28, 0x9, RZ ;  /* 0x000000091c1e7810 */ /* 0x002fe40007ffe0ff */
[----:B------:R-:W-:Y:S02]  /*9380*/  FSEL R0, R26, -INF , !P5 ;  /* 0xff8000001a007808 */ /* 0x000fe40006800000 */
[----:B------:R-:W-:-:S02]  /*9390*/  FSEL R29, R25, -INF , !P1 ;  /* 0xff800000191d7808 */ /* 0x000fc40004800000 */
[C---:B------:R-:W-:Y:S02]  /*93a0*/  ISETP.GE.AND P5, PT, R2.reuse, R237, PT ;  /* 0x000000ed0200720c */ /* 0x040fe40003fa6270 */
[----:B------:R-:W-:Y:S02]  /*93b0*/  ISETP.GE.AND P1, PT, R2, R231, PT ;  /* 0x000000e70200720c */ /* 0x000fe40003f26270 */
[----:B------:R-:W-:Y:S02]  /*93c0*/  FSEL R33, R24, -INF , !P2 ;  /* 0xff80000018217808 */ /* 0x000fe40005000000 */
[----:B------:R-:W-:Y:S02]  /*93d0*/  IADD3 R24, R28, 0x11, RZ ;  /* 0x000000111c187810 */ /* 0x000fe40007ffe0ff */
[----:B------:R-:W-:Y:S02]  /*93e0*/  ISETP.GE.AND P6, PT, R30, R237, PT ;  /* 0x000000ed1e00720c */ /* 0x000fe40003fc6270 */
[----:B------:R-:W-:-:S02]  /*93f0*/  ISETP.LT.OR P5, PT, R2, R238, P5 ;  /* 0x000000ee0200720c */ /* 0x000fc40002fa1670 */
[----:B------:R-:W-:Y:S02]  /*9400*/  ISETP.LT.OR P1, PT, R2, R236, P1 ;  /* 0x000000ec0200720c */ /* 0x000fe40000f21670 */
[----:B------:R-:W-:Y:S02]  /*9410*/  FSEL R2, R27, -INF , !P4 ;  /* 0xff8000001b027808 */ /* 0x000fe40006000000 */
[----:B------:R-:W-:Y:S02]  /*9420*/  FSEL R179, R20, -INF , !P0 ;  /* 0xff80000014b37808 */ /* 0x000fe40004000000 */
[----:B------:R-:W-:Y:S02]  /*9430*/  ISETP.GE.AND P2, PT, R30, R231, PT ;  /* 0x000000e71e00720c */ /* 0x000fe40003f46270 */
[C---:B------:R-:W-:Y:S02]  /*9440*/  ISETP.GE.AND P4, PT, R24.reuse, R237, PT ;  /* 0x000000ed1800720c */ /* 0x040fe40003f86270 */
[----:B------:R-:W-:-:S02]  /*9450*/  ISETP.GE.AND P0, PT, R24, R231, PT ;  /* 0x000000e71800720c */ /* 0x000fc40003f06270 */
[----:B------:R-:W-:Y:S02]  /*9460*/  ISETP.LT.OR P6, PT, R30, R238, P6 ;  /* 0x000000ee1e00720c */ /* 0x000fe400037c1670 */
[----:B------:R-:W-:Y:S02]  /*9470*/  IADD3 R25, R28, 0x18, RZ ;  /* 0x000000181c197810 */ /* 0x000fe40007ffe0ff */
[----:B------:R-:W-:Y:S02]  /*9480*/  ISETP.LT.OR P2, PT, R30, R236, P2 ;  /* 0x000000ec1e00720c */ /* 0x000fe40001741670 */
[C---:B------:R-:W-:Y:S02]  /*9490*/  ISETP.LT.OR P4, PT, R24.reuse, R238, P4 ;  /* 0x000000ee1800720c */ /* 0x040fe40002781670 */
[----:B------:R-:W-:Y:S02]  /*94a0*/  ISETP.LT.OR P0, PT, R24, R236, P0 ;  /* 0x000000ec1800720c */ /* 0x000fe40000701670 */
[----:B------:R-:W-:-:S02]  /*94b0*/  FSEL R22, R22, -INF , !P3 ;  /* 0xff80000016167808 */ /* 0x000fc40005800000 */
[----:B------:R-:W-:Y:S02]  /*94c0*/  FSEL R171, R21, -INF , !P6 ;  /* 0xff80000015ab7808 */ /* 0x000fe40007000000 */
[C---:B------:R-:W-:Y:S02]  /*94d0*/  IADD3 R24, R28.reuse, 0x19, RZ ;  /* 0x000000191c187810 */ /* 0x040fe40007ffe0ff */
[C---:B------:R-:W-:Y:S02]  /*94e0*/  ISETP.GE.AND P3, PT, R25.reuse, R237, PT ;  /* 0x000000ed1900720c */ /* 0x040fe40003f66270 */
[----:B------:R-:W-:Y:S02]  /*94f0*/  ISETP.GE.AND P6, PT, R25, R231, PT ;  /* 0x000000e71900720c */ /* 0x000fe40003fc6270 */
[----:B------:R-:W-:Y:S02]  /*9500*/  FSEL R20, R23, -INF , !P2 ;  /* 0xff80000017147808 */ /* 0x000fe40005000000 */
[----:B------:R-:W-:-:S02]  /*9510*/  IADD3 R21, R28, 0x20, RZ ;  /* 0x000000201c157810 */ /* 0x000fc40007ffe0ff */
[----:B------:R-:W-:Y:S02]  /*9520*/  FSEL R27, R16, -INF , !P5 ;  /* 0xff800000101b7808 */ /* 0x000fe40006800000 */
[----:B------:R-:W-:Y:S02]  /*9530*/  ISETP.GE.AND P2, PT, R24, R237, PT ;  /* 0x000000ed1800720c */ /* 0x000fe40003f46270 */
[----:B------:R-:W-:Y:S02]  /*9540*/  IADD3 R16, R28, 0x21, RZ ;  /* 0x000000211c107810 */ /* 0x000fe40007ffe0ff */
[C---:B------:R-:W-:Y:S02]  /*9550*/  ISETP.LT.OR P3, PT, R25.reuse, R238, P3 ;  /* 0x000000ee1900720c */ /* 0x040fe40001f61670 */
[----:B------:R-:W-:Y:S02]  /*9560*/  ISETP.LT.OR P6, PT, R25, R236, P6 ;  /* 0x000000ec1900720c */ /* 0x000fe400037c1670 */
[----:B------:R-:W-:-:S02]  /*9570*/  FSEL R198, R18, -INF , !P1 ;  /* 0xff80000012c67808 */ /* 0x000fc40004800000 */
[----:B------:R-:W-:Y:S02]  /*9580*/  FSEL R25, R17, -INF , !P4 ;  /* 0xff80000011197808 */ /* 0x000fe40006000000 */
[C---:B------:R-:W-:Y:S02]  /*9590*/  ISETP.GE.AND P1, PT, R21.reuse, R237, PT ;  /* 0x000000ed1500720c */ /* 0x040fe40003f26270 */
[----:B------:R-:W-:Y:S02]  /*95a0*/  ISETP.GE.AND P4, PT, R21, R231, PT ;  /* 0x000000e71500720c */ /* 0x000fe40003f86270 */
[----:B------:R-:W-:Y:S02]  /*95b0*/  FSEL R194, R19, -INF , !P0 ;  /* 0xff80000013c27808 */ /* 0x000fe40004000000 */
[----:B------:R-:W-:Y:S02]  /*95c0*/  ISETP.LT.OR P2, PT, R24, R238, P2 ;  /* 0x000000ee1800720c */ /* 0x000fe40001741670 */
[----:B------:R-:W-:-:S02]  /*95d0*/  ISETP.GE.AND P0, PT, R16, R237, PT ;  /* 0x000000ed1000720c */ /* 0x000fc40003f06270 */
[C---:B------:R-:W-:Y:S02]  /*95e0*/  ISETP.LT.OR P1, PT, R21.reuse, R238, P1 ;  /* 0x000000ee1500720c */ /* 0x040fe40000f21670 */
[----:B------:R-:W-:Y:S02]  /*95f0*/  ISETP.LT.OR P4, PT, R21, R236, P4 ;  /* 0x000000ec1500720c */ /* 0x000fe40002781670 */
[----:B------:R-:W-:Y:S02]  /*9600*/  FSEL R26, R14, -INF , !P6 ;  /* 0xff8000000e1a7808 */ /* 0x000fe40007000000 */
[----:B------:R-:W-:Y:S02]  /*9610*/  FSEL R21, R13, -INF , !P2 ;  /* 0xff8000000d157808 */ /* 0x000fe40005000000 */
[----:B------:R-:W-:Y:S02]  /*9620*/  ISETP.LT.OR P0, PT, R16, R238, P0 ;  /* 0x000000ee1000720c */ /* 0x000fe40000701670 */
[----:B------:R-:W-:-:S02]  /*9630*/  FMNMX.FTZ R14, R164, R33, !PT ;  /* 0x00000021a40e7209 */ /* 0x000fc40007810000 */
[----:B------:R-:W-:Y:S02]  /*9640*/  IADD3 R13, R28, 0x30, RZ ;  /* 0x000000301c0d7810 */ /* 0x000fe40007ffe0ff */
[----:B------:R-:W-:Y:S02]  /*9650*/  FSEL R23, R12, -INF , !P3 ;  /* 0xff8000000c177808 */ /* 0x000fe40005800000 */
[----:B------:R-:W-:Y:S02]  /*9660*/  FMNMX.FTZ R14, R29, R14, !PT ;  /* 0x0000000e1d0e7209 */ /* 0x000fe40007810000 */
[----:B------:R-:W-:Y:S02]  /*9670*/  FSEL R192, R10, -INF , !P4 ;  /* 0xff8000000ac07808 */ /* 0x000fe40006000000 */
[----:B------:R-:W-:Y:S02]  /*9680*/  FSEL R193, R9, -INF , !P0 ;  /* 0xff80000009c17808 */ /* 0x000fe40004000000 */
[----:B------:R-:W-:-:S02]  /*9690*/  ISETP.GE.AND P3, PT, R16, R231, PT ;  /* 0x000000e71000720c */ /* 0x000fc40003f66270 */
[C---:B------:R-:W-:Y:S02]  /*96a0*/  ISETP.GE.AND P4, PT, R13.reuse, R237, PT ;  /* 0x000000ed0d00720c */ /* 0x040fe40003f86270 */
[-C--:B------:R-:W-:Y:S02]  /*96b0*/  ISETP.GE.AND P0, PT, R13, R231.reuse, PT ;  /* 0x000000e70d00720c */ /* 0x080fe40003f06270 */
[----:B------:R-:W-:Y:S02]  /*96c0*/  FSEL R195, R8, -INF , !P1 ;  /* 0xff80000008c37808 */ /* 0x000fe40004800000 */
[----:B------:R-:W-:Y:S02]  /*96d0*/  ISETP.GE.AND P5, PT, R24, R231, PT ;  /* 0x000000e71800720c */ /* 0x000fe40003fa6270 */
[----:B------:R-:W-:Y:S02]  /*96e0*/  FMNMX.FTZ R8, R179, R14, !PT ;  /* 0x0000000eb3087209 */ /* 0x000fe40007810000 */
[----:B------:R-:W-:-:S02]  /*96f0*/  ISETP.LT.OR P3, PT, R16, R236, P3 ;  /* 0x000000ec1000720c */ /* 0x000fc40001f61670 */
[C---:B------:R-:W-:Y:S02]  /*9700*/  ISETP.LT.OR P4, PT, R13.reuse, R238, P4 ;  /* 0x000000ee0d00720c */ /* 0x040fe40002781670 */
[----:B------:R-:W-:Y:S02]  /*9710*/  ISETP.LT.OR P0, PT, R13, R236, P0 ;  /* 0x000000ec0d00720c */ /* 0x000fe40000701670 */
[----:B------:R-:W-:Y:S02]  /*9720*/  FMNMX.FTZ R13, R3, R0, !PT ;  /* 0x00000000030d7209 */ /* 0x000fe40007810000 */
[----:B------:R-:W-:Y:S02]  /*9730*/  ISETP.LT.OR P5, PT, R24, R236, P5 ;  /* 0x000000ec1800720c */ /* 0x000fe40002fa1670 */
[----:B------:R-:W-:Y:S02]  /*9740*/  FMNMX.FTZ R8, R171, R8, !PT ;  /* 0x00000008ab087209 */ /* 0x000fe40007810000 */
[----:B------:R-:W-:-:S02]  /*9750*/  IADD3 R12, R28, 0x29, RZ ;  /* 0x000000291c0c7810 */ /* 0x000fc40007ffe0ff */
[----:B------:R-:W-:Y:S02]  /*9760*/  FSEL R188, R11, -INF , !P3 ;  /* 0xff8000000bbc7808 */ /* 0x000fe40005800000 */
[----:B------:R-:W-:Y:S02]  /*9770*/  FMNMX.FTZ R11, R2, R13, !PT ;  /* 0x0000000d020b7209 */ /* 0x000fe40007810000 */
[----:B------:R-:W-:Y:S02]  /*9780*/  FSEL R24, R15, -INF , !P5 ;  /* 0xff8000000f187808 */ /* 0x000fe40006800000 */
[----:B------:R-:W-:Y:S02]  /*9790*/  FMNMX.FTZ R10, R27, R8, !PT ;  /* 0x000000081b0a7209 */ /* 0x000fe40007810000 */
[----:B------:R-:W-:Y:S02]  /*97a0*/  ISETP.GE.AND P5, PT, R12, R237, PT ;  /* 0x000000ed0c00720c */ /* 0x000fe40003fa6270 */
[----:B------:R-:W-:-:S02]  /*97b0*/  FMNMX.FTZ R11, R22, R11, !PT ;  /* 0x0000000b160b7209 */ /* 0x000fc40007810000 */
[----:B------:R-:W-:Y:S02]  /*97c0*/  FMNMX.FTZ R10, R25, R10, !PT ;  /* 0x0000000a190a7209 */ /* 0x000fe40007810000 */
[----:B------:R-:W-:Y:S02]  /*97d0*/  ISETP.LT.OR P5, PT, R12, R238, P5 ;  /* 0x000000ee0c00720c */ /* 0x000fe40002fa1670 */
[----:B------:R-:W-:Y:S02]  /*97e0*/  FMNMX.FTZ R11, R20, R11, !PT ;  /* 0x0000000b140b7209 */ /* 0x000fe40007810000 */
[----:B------:R-:W-:Y:S02]  /*97f0*/  IADD3 R17, R28, 0x28, RZ ;  /* 0x000000281c117810 */ /* 0x000fe40007ffe0ff */
[----:B------:R-:W-:Y:S02]  /*9800*/  FMNMX.FTZ R10, R23, R10, !PT ;  /* 0x0000000a170a7209 */ /* 0x000fe40007810000 */
[----:B------:R-:W-:-:S02]  /*9810*/  FSEL R189, R5, -INF , !P5 ;  /* 0xff80000005bd7808 */ /* 0x000fc40006800000 */
[----:B------:R-:W-:Y:S02]  /*9820*/  FMNMX.FTZ R5, R198, R11, !PT ;  /* 0x0000000bc6057209 */ /* 0x000fe40007810000 */
[----:B------:R-:W-:Y:S02]  /*9830*/  ISETP.GE.AND P6, PT, R17, R237, PT ;  /* 0x000000ed1100720c */ /* 0x000fe40003fc6270 */
[----:B------:R-:W-:Y:S02]  /*9840*/  FMNMX.FTZ R10, R21, R10, !PT ;  /* 0x0000000a150a7209 */ /* 0x000fe40007810000 */
[----:B------:R-:W-:Y:S02]  /*9850*/  FMNMX.FTZ R5, R194, R5, !PT ;  /* 0x00000005c2057209 */ /* 0x000fe40007810000 */
[----:B------:R-:W-:Y:S02]  /*9860*/  ISETP.LT.OR P6, PT, R17, R238, P6 ;  /* 0x000000ee1100720c */ /* 0x000fe400037c1670 */
[----:B------:R-:W-:-:S02]  /*9870*/  FMNMX.FTZ R10, R195, R10, !PT ;  /* 0x0000000ac30a7209 */ /* 0x000fc40007810000 */
[----:B------:R-:W-:Y:S02]  /*9880*/  FMNMX.FTZ R5, R26, R5, !PT ;  /* 0x000000051a057209 */ /* 0x000fe40007810000 */
[----:B------:R-:W-:Y:S02]  /*9890*/  FSEL R191, R4, -INF , !P6 ;  /* 0xff80000004bf7808 */ /* 0x000fe40007000000 */
[----:B------:R-:W-:Y:S02]  /*98a0*/  IADD3 R9, R28, 0x31, RZ ;  /* 0x000000311c097810 */ /* 0x000fe40007ffe0ff */
[----:B------:R-:W-:Y:S02]  /*98b0*/  FMNMX.FTZ R4, R193, R10, !PT ;  /* 0x0000000ac1047209 */ /* 0x000fe40007810000 */
[----:B------:R-:W-:Y:S02]  /*98c0*/  ISETP.GE.AND P2, PT, R17, R231, PT ;  /* 0x000000e71100720c */ /* 0x000fe40003f46270 */
[----:B------:R-:W-:-:S02]  /*98d0*/  FMNMX.FTZ R5, R24, R5, !PT ;  /* 0x0000000518057209 */ /* 0x000fc40007810000 */
[----:B------:R-:W-:Y:S02]  /*98e0*/  IADD3 R8, R28, 0x38, RZ ;  /* 0x000000381c087810 */ /* 0x000fe40007ffe0ff */
[----:B------:R-:W-:Y:S02]  /*98f0*/  ISETP.GE.AND P3, PT, R9, R237, PT ;  /* 0x000000ed0900720c */ /* 0x000fe40003f66270 */
[----:B------:R-:W-:Y:S02]  /*9900*/  FMNMX.FTZ R4, R191, R4, !PT ;  /* 0x00000004bf047209 */ /* 0x000fe40007810000 */
[----:B------:R-:W-:Y:S02]  /*9910*/  ISETP.LT.OR P2, PT, R17, R236, P2 ;  /* 0x000000ec1100720c */ /* 0x000fe40001741670 */
[----:B------:R-:W-:Y:S01]  /*9920*/  ISETP.GE.AND P1, PT, R12, R231, PT ;  /* 0x000000e70c00720c */ /* 0x000fe20003f26270 */
[----:B------:R-:W-:Y:S01]  /*9930*/  LDSM.16.MT88.4 R16, [R220+0x10000] ;  /* 0x01000000dc10783b */ /* 0x000fe20000004200 */
[----:B------:R-:W-:-:S02]  /*9940*/  FMNMX.FTZ R5, R192, R5, !PT ;  /* 0x00000005c0057209 */ /* 0x000fc40007810000 */
[----:B------:R-:W-:Y:S02]  /*9950*/  IADD3 R28, R28, 0x39, RZ ;  /* 0x000000391c1c7810 */ /* 0x000fe40007ffe0ff */
[----:B------:R-:W-:Y:S02]  /*9960*/  ISETP.GE.AND P6, PT, R8, R237, PT ;  /* 0x000000ed0800720c */ /* 0x000fe40003fc6270 */
[----:B------:R-:W-:Y:S02]  /*9970*/  ISETP.LT.OR P3, PT, R9, R238, P3 ;  /* 0x000000ee0900720c */ /* 0x000fe40001f61670 */
[----:B------:R-:W-:Y:S02]  /*9980*/  FSEL R177, R184, -INF , !P4 ;  /* 0xff800000b8b17808 */ /* 0x000fe40006000000 */
[----:B------:R-:W-:Y:S02]  /*9990*/  FMNMX.FTZ R4, R189, R4, !PT ;  /* 0x00000004bd047209 */ /* 0x000fe40007810000 */
[----:B------:R-:W-:-:S02]  /*99a0*/  ISETP.LT.OR P1, PT, R12, R236, P1 ;  /* 0x000000ec0c00720c */ /* 0x000fc40000f21670 */
[----:B------:R-:W-:Y:S01]  /*99b0*/  FSEL R190, R6, -INF , !P2 ;  /* 0xff80000006be7808 */ /* 0x000fe20005000000 */
[----:B------:R-:W-:Y:S01]  /*99c0*/  LDSM.16.MT88.4 R12, [R217+0x10000] ;  /* 0x01000000d90c783b */ /* 0x000fe20000004200 */
[----:B------:R-:W-:Y:S02]  /*99d0*/  FMNMX.FTZ R5, R188, R5, !PT ;  /* 0x00000005bc057209 */ /* 0x000fe40007810000 */
[----:B------:R-:W-:Y:S02]  /*99e0*/  ISETP.GE.AND P5, PT, R28, R237, PT ;  /* 0x000000ed1c00720c */ /* 0x000fe40003fa6270 */
[----:B------:R-:W-:Y:S02]  /*99f0*/  ISETP.LT.OR P6, PT, R8, R238, P6 ;  /* 0x000000ee0800720c */ /* 0x000fe400037c1670 */
[----:B------:R-:W-:Y:S02]  /*9a00*/  FSEL R173, R185, -INF , !P3 ;  /* 0xff800000b9ad7808 */ /* 0x000fe40005800000 */
[----:B------:R-:W-:-:S02]  /*9a10*/  FMNMX.FTZ R4, R177, R4, !PT ;  /* 0x00000004b1047209 */ /* 0x000fc40007810000 */
[----:B------:R-:W-:Y:S02]  /*9a20*/  FSEL R184, R7, -INF , !P1 ;  /* 0xff80000007b87808 */ /* 0x000fe40004800000 */
[----:B------:R-:W-:Y:S02]  /*9a30*/  ISETP.GE.AND P2, PT, R9, R231, PT ;  /* 0x000000e70900720c */ /* 0x000fe40003f46270 */
[----:B------:R-:W-:Y:S02]  /*9a40*/  FMNMX.FTZ R5, R190, R5, !PT ;  /* 0x00000005be057209 */ /* 0x000fe40007810000 */
[----:B------:R-:W-:Y:S02]  /*9a50*/  ISETP.LT.OR P5, PT, R28, R238, P5 ;  /* 0x000000ee1c00720c */ /* 0x000fe40002fa1670 */
[----:B------:R-:W-:Y:S02]  /*9a60*/  FSEL R175, R180, -INF , !P6 ;  /* 0xff800000b4af7808 */ /* 0x000fe40007000000 */
[----:B------:R-:W-:-:S02]  /*9a70*/  FMNMX.FTZ R4, R173, R4, !PT ;  /* 0x00000004ad047209 */ /* 0x000fc40007810000 */
[----:B------:R-:W-:Y:S02]  /*9a80*/  ISETP.GE.AND P1, PT, R8, R231, PT ;  /* 0x000000e70800720c */ /* 0x000fe40003f26270 */
[----:B------:R-:W-:Y:S02]  /*9a90*/  ISETP.LT.OR P2, PT, R9, R236, P2 ;  /* 0x000000ec0900720c */ /* 0x000fe40001741670 */
[----:B------:R-:W-:Y:S02]  /*9aa0*/  FSEL R172, R186, -INF , !P0 ;  /* 0xff800000baac7808 */ /* 0x000fe40004000000 */
[----:B------:R-:W-:Y:S02]  /*9ab0*/  FMNMX.FTZ R7, R184, R5, !PT ;  /* 0x00000005b8077209 */ /* 0x000fe40007810000 */
[----:B------:R-:W-:Y:S02]  /*9ac0*/  FSEL R31, R181, -INF , !P5 ;  /* 0xff800000b51f7808 */ /* 0x000fe40006800000 */
[----:B------:R-:W-:-:S02]  /*9ad0*/  FMNMX.FTZ R4, R175, R4, !PT ;  /* 0x00000004af047209 */ /* 0x000fc40007810000 */
[----:B------:R-:W-:Y:S02]  /*9ae0*/  ISETP.GE.AND P0, PT, R28, R231, PT ;  /* 0x000000e71c00720c */ /* 0x000fe40003f06270 */
[----:B------:R-:W-:Y:S02]  /*9af0*/  ISETP.LT.OR P1, PT, R8, R236, P1 ;  /* 0x000000ec0800720c */ /* 0x000fe40000f21670 */
[----:B------:R-:W-:Y:S02]  /*9b00*/  FSEL R170, R187, -INF , !P2 ;  /* 0xff800000bbaa7808 */ /* 0x000fe40005000000 */
[----:B------:R-:W-:Y:S02]  /*9b10*/  FMNMX.FTZ R7, R172, R7, !PT ;  /* 0x00000007ac077209 */ /* 0x000fe40007810000 */
[----:B------:R-:W-:Y:S02]  /*9b20*/  FMNMX.FTZ R4, R31, R4, !PT ;  /* 0x000000041f047209 */ /* 0x000fe40007810000 */
[----:B------:R-:W-:-:S02]  /*9b30*/  ISETP.LT.OR P0, PT, R28, R236, P0 ;  /* 0x000000ec1c00720c */ /* 0x000fc40000701670 */
[----:B------:R-:W-:Y:S01]  /*9b40*/  FSEL R28, R182, -INF , !P1 ;  /* 0xff800000b61c7808 */ /* 0x000fe20004800000 */
[----:B------:R-:W1:Y:S01]  /*9b50*/  SHFL.BFLY PT, R5, R4, 0x2, 0x1f ;  /* 0x0c401f0004057f89 */ /* 0x000e6200000e0000 */
[----:B------:R-:W-:Y:S02]  /*9b60*/  FMNMX.FTZ R7, R170, R7, !PT ;  /* 0x00000007aa077209 */ /* 0x000fe40007810000 */
[----:B------:R-:W-:Y:S02]  /*9b70*/  FSEL R30, R183, -INF , !P0 ;  /* 0xff800000b71e7808 */ /* 0x000fe40004000000 */
[----:B------:R-:W-:-:S04]  /*9b80*/  FMNMX.FTZ R7, R28, R7, !PT ;  /* 0x000000071c077209 */ /* 0x000fc80007810000 */
[----:B------:R-:W-:-:S05]  /*9b90*/  FMNMX.FTZ R7, R30, R7, !PT ;  /* 0x000000071e077209 */ /* 0x000fca0007810000 */
[----:B------:R-:W2:Y:S01]  /*9ba0*/  SHFL.BFLY PT, R6, R7, 0x2, 0x1f ;  /* 0x0c401f0007067f89 */ /* 0x000ea200000e0000 */
[----:B-1----:R-:W-:-:S05]  /*9bb0*/  FMNMX.FTZ R8, R4, R5, !PT ;  /* 0x0000000504087209 */ /* 0x002fca0007810000 */
[----:B------:R-:W1:Y:S01]  /*9bc0*/  SHFL.BFLY PT, R169, R8, 0x1, 0x1f ;  /* 0x0c201f0008a97f89 */ /* 0x000e6200000e0000 */
[----:B--2---:R-:W-:-:S05]  /*9bd0*/  FMNMX.FTZ R4, R7, R6, !PT ;  /* 0x0000000607047209 */ /* 0x004fca0007810000 */
[----:B------:R-:W2:Y:S01]  /*9be0*/  SHFL.BFLY PT, R165, R4, 0x1, 0x1f ;  /* 0x0c201f0004a57f89 */ /* 0x000ea200000e0000 */
[----:B-1----:R-:W-:-:S03]  /*9bf0*/  FMNMX.FTZ R169, R8, R169, !PT ;  /* 0x000000a908a97209 */ /* 0x002fc60007810000 */
[----:B------:R-:W1:Y:S01]  /*9c00*/  LDSM.16.MT88.4 R8, [R218+0x10000] ;  /* 0x01000000da08783b */ /* 0x000e620000004200 */
[C---:B------:R-:W-:Y:S01]  /*9c10*/  FSETP.NEU.FTZ.AND P1, PT, R169.reuse, -INF , PT ;  /* 0xff800000a900780b */ /* 0x040fe20003f3d000 */
[----:B------:R-:W-:-:S03]  /*9c20*/  FMUL.FTZ R174, R169, c[0x0][0x23c] ;  /* 0x00008f00a9ae7a20 */ /* 0x000fc60000410000 */
[----:B------:R-:W-:Y:S02]  /*9c30*/  FSEL R5, R169, RZ, P1 ;  /* 0x000000ffa9057208 */ /* 0x000fe40000800000 */
[----:B------:R-:W-:Y:S02]  /*9c40*/  FSEL R174, R174, RZ, P1 ;  /* 0x000000ffaeae7208 */ /* 0x000fe40000800000 */
[----:B--2---:R-:W-:-:S03]  /*9c50*/  FMNMX.FTZ R165, R4, R165, !PT ;  /* 0x000000a504a57209 */ /* 0x004fc60007810000 */
[--C-:B------:R-:W-:Y:S02]  /*9c60*/  FFMA.FTZ R35, R29, c[0x0][0x23c], -R174.reuse ;  /* 0x00008f001d237a23 */ /* 0x100fe400000108ae */
[----:B------:R-:W-:Y:S01]  /*9c70*/  FADD.FTZ R4, R164, -R5 ;  /* 0x80000005a4047221 */ /* 0x000fe20000010000 */
[C---:B------:R-:W-:Y:S01]  /*9c80*/  FSETP.NEU.FTZ.AND P0, PT, R165.reuse, -INF , PT ;  /* 0xff800000a500780b */ /* 0x040fe20003f1d000 */
[----:B------:R-:W-:Y:S02]  /*9c90*/  FMUL.FTZ R29, R165, c[0x0][0x23c] ;  /* 0x00008f00a51d7a20 */ /* 0x000fe40000410000 */
[--C-:B------:R-:W-:Y:S01]  /*9ca0*/  FFMA.FTZ R168, R33, c[0x0][0x23c], -R174.reuse ;  /* 0x00008f0021a87a23 */ /* 0x100fe200000108ae */
[----:B------:R-:W-:Y:S01]  /*9cb0*/  FSEL R6, R165, RZ, P0 ;  /* 0x000000ffa5067208 */ /* 0x000fe20000000000 */
[--C-:B------:R-:W-:Y:S01]  /*9cc0*/  FFMA.FTZ R33, R171, c[0x0][0x23c], -R174.reuse ;  /* 0x00008f00ab217a23 */ /* 0x100fe200000108ae */
[----:B------:R-:W-:Y:S01]  /*9cd0*/  FSEL R29, R29, RZ, P0 ;  /* 0x000000ff1d1d7208 */ /* 0x000fe20000000000 */
[----:B------:R-:W-:Y:S01]  /*9ce0*/  FFMA.FTZ R34, R179, c[0x0][0x23c], -R174 ;  /* 0x00008f00b3227a23 */ /* 0x000fe200000108ae */
[----:B------:R-:W-:Y:S01]  /*9cf0*/  MUFU.EX2 R35, R35 ;  /* 0x0000002300237308 */ /* 0x000fe20000000800 */
[----:B------:R-:W-:-:S02]  /*9d00*/  FADD.FTZ R6, R3, -R6 ;  /* 0x8000000603067221 */ /* 0x000fc40000010000 */
[--C-:B------:R-:W-:Y:S02]  /*9d10*/  FFMA.FTZ R32, R0, c[0x0][0x23c], -R29.reuse ;  /* 0x00008f0000207a23 */ /* 0x100fe4000001081d */
[--C-:B------:R-:W-:Y:S02]  /*9d20*/  FFMA.FTZ R2, R2, c[0x0][0x23c], -R29.reuse ;  /* 0x00008f0002027a23 */ /* 0x100fe4000001081d */
[--C-:B------:R-:W-:Y:S01]  /*9d30*/  FFMA.FTZ R0, R22, c[0x0][0x23c], -R29.reuse ;  /* 0x00008f0016007a23 */ /* 0x100fe2000001081d */
[----:B------:R-:W2:Y:S01]  /*9d40*/  MUFU.EX2 R168, R168 ;  /* 0x000000a800a87308 */ /* 0x000ea20000000800 */
[----:B------:R-:W-:Y:S02]  /*9d50*/  FFMA.FTZ R171, R20, c[0x0][0x23c], -R29 ;  /* 0x00008f0014ab7a23 */ /* 0x000fe4000001081d */
[----:B------:R-:W-:Y:S02]  /*9d60*/  FMUL.FTZ R164, R4, c[0x0][0x23c] ;  /* 0x00008f0004a47a20 */ /* 0x000fe40000410000 */
[----:B------:R-:W-:-:S02]  /*9d70*/  FMUL.FTZ R3, R6, c[0x0][0x23c] ;  /* 0x00008f0006037a20 */ /* 0x000fc40000410000 */
[--C-:B------:R-:W-:Y:S01]  /*9d80*/  FFMA.FTZ R178, R23, c[0x0][0x23c], -R174.reuse ;  /* 0x00008f0017b27a23 */ /* 0x100fe200000108ae */
[----:B------:R-:W-:Y:S01]  /*9d90*/  MUFU.EX2 R34, R34 ;  /* 0x0000002200227308 */ /* 0x000fe20000000800 */
[--C-:B------:R-:W-:Y:S02]  /*9da0*/  FFMA.FTZ R181, R21, c[0x0][0x23c], -R174.reuse ;  /* 0x00008f0015b57a23 */ /* 0x100fe400000108ae */
[----:B------:R-:W-:Y:S01]  /*9db0*/  LDSM.16.MT88.4 R20, [R216+0x16000] ;  /* 0x01600000d814783b */ /* 0x000fe20000004200 */
[--C-:B------:R-:W-:Y:S02]  /*9dc0*/  FFMA.FTZ R176, R27, c[0x0][0x23c], -R174.reuse ;  /* 0x00008f001bb07a23 */ /* 0x100fe400000108ae */
[----:B------:R-:W-:Y:S02]  /*9dd0*/  FFMA.FTZ R179, R25, c[0x0][0x23c], -R174 ;  /* 0x00008f0019b37a23 */ /* 0x000fe400000108ae */
[----:B------:R-:W3:Y:S01]  /*9de0*/  MUFU.EX2 R33, R33 ;  /* 0x0000002100217308 */ /* 0x000ee20000000800 */
[----:B--2---:R-:W-:Y:S01]  /*9df0*/  F2FP.PACK_AB R4, R35, R168 ;  /* 0x000000a82304723e */ /* 0x004fe200000000ff */
[----:B------:R-:W-:-:S02]  /*9e00*/  FFMA.FTZ R180, R198, c[0x0][0x23c], -R29 ;  /* 0x00008f00c6b47a23 */ /* 0x000fc4000001081d */
[--C-:B------:R-:W-:Y:S02]  /*9e10*/  FFMA.FTZ R183, R194, c[0x0][0x23c], -R29.reuse ;  /* 0x00008f00c2b77a23 */ /* 0x100fe4000001081d */
[--C-:B------:R-:W-:Y:S02]  /*9e20*/  FFMA.FTZ R182, R26, c[0x0][0x23c], -R29.reuse ;  /* 0x00008f001ab67a23 */ /* 0x100fe4000001081d */
[----:B------:R-:W-:Y:S01]  /*9e30*/  MUFU.EX2 R32, R32 ;  /* 0x0000002000207308 */ /* 0x000fe20000000800 */
[----:B------:R-:W-:Y:S02]  /*9e40*/  FFMA.FTZ R185, R24, c[0x0][0x23c], -R29 ;  /* 0x00008f0018b97a23 */ /* 0x000fe4000001081d */
[----:B------:R-:W-:Y:S01]  /*9e50*/  LDSM.16.MT88.4 R24, [R216+0x10800] ;  /* 0x01080000d818783b */ /* 0x000fe20000004200 */
[--C-:B------:R-:W-:Y:S02]  /*9e60*/  FFMA.FTZ R187, R193, c[0x0][0x23c], -R174.reuse ;  /* 0x00008f00c1bb7a23 */ /* 0x100fe400000108ae */
[----:B------:R-:W-:-:S02]  /*9e70*/  FFMA.FTZ R194, R189, c[0x0][0x23c], -R174 ;  /* 0x00008f00bdc27a23 */ /* 0x000fc400000108ae */
[----:B------:R-:W2:Y:S01]  /*9e80*/  MUFU.EX2 R2, R2 ;  /* 0x0000000200027308 */ /* 0x000ea20000000800 */
[----:B---3--:R-:W-:Y:S01]  /*9e90*/  F2FP.PACK_AB R6, R33, R34 ;  /* 0x000000222106723e */ /* 0x008fe200000000ff */
[--C-:B------:R-:W-:Y:S02]  /*9ea0*/  FFMA.FTZ R186, R195, c[0x0][0x23c], -R174.reuse ;  /* 0x00008f00c3ba7a23 */ /* 0x100fe400000108ae */
[----:B------:R-:W-:Y:S02]  /*9eb0*/  FFMA.FTZ R191, R191, c[0x0][0x23c], -R174 ;  /* 0x00008f00bfbf7a23 */ /* 0x000fe400000108ae */
[--C-:B------:R-:W-:Y:S02]  /*9ec0*/  FFMA.FTZ R189, R192, c[0x0][0x23c], -R29.reuse ;  /* 0x00008f00c0bd7a23 */ /* 0x100fe4000001081d */
[----:B------:R-:W-:Y:S01]  /*9ed0*/  MUFU.EX2 R0, R0 ;  /* 0x0000000000007308 */ /* 0x000fe20000000800 */
[--C-:B------:R-:W-:Y:S02]  /*9ee0*/  FFMA.FTZ R188, R188, c[0x0][0x23c], -R29.reuse ;  /* 0x00008f00bcbc7a23 */ /* 0x100fe4000001081d */
[----:B------:R-:W-:-:S02]  /*9ef0*/  FFMA.FTZ R190, R190, c[0x0][0x23c], -R29 ;  /* 0x00008f00bebe7a23 */ /* 0x000fc4000001081d */
[--C-:B------:R-:W-:Y:S02]  /*9f00*/  FFMA.FTZ R193, R184, c[0x0][0x23c], -R29.reuse ;  /* 0x00008f00b8c17a23 */ /* 0x100fe4000001081d */
[--C-:B------:R-:W-:Y:S01]  /*9f10*/  FFMA.FTZ R184, R173, c[0x0][0x23c], -R174.reuse ;  /* 0x00008f00adb87a23 */ /* 0x100fe200000108ae */
[----:B------:R-:W3:Y:S01]  /*9f20*/  MUFU.EX2 R171, R171 ;  /* 0x000000ab00ab7308 */ /* 0x000ee20000000800 */
[----:B--2---:R-:W-:Y:S01]  /*9f30*/  F2FP.PACK_AB R5, R2, R32 ;  /* 0x000000200205723e */ /* 0x004fe200000000ff */
[--C-:B------:R-:W-:Y:S02]  /*9f40*/  FFMA.FTZ R173, R175, c[0x0][0x23c], -R174.reuse ;  /* 0x00008f00afad7a23 */ /* 0x100fe400000108ae */
[--C-:B------:R-:W-:Y:S02]  /*9f50*/  FFMA.FTZ R177, R177, c[0x0][0x23c], -R174.reuse ;  /* 0x00008f00b1b17a23 */ /* 0x100fe400000108ae */
[----:B------:R-:W-:Y:S02]  /*9f60*/  FFMA.FTZ R175, R170, c[0x0][0x23c], -R29 ;  /* 0x00008f00aaaf7a23 */ /* 0x000fe4000001081d */
[----:B------:R-:W2:Y:S01]  /*9f70*/  MUFU.EX2 R164, R164 ;  /* 0x000000a400a47308 */ /* 0x000ea20000000800 */
[----:B------:R-:W-:-:S02]  /*9f80*/  FFMA.FTZ R174, R31, c[0x0][0x23c], -R174 ;  /* 0x00008f001fae7a23 */ /* 0x000fc400000108ae */
[--C-:B------:R-:W-:Y:S02]  /*9f90*/  FFMA.FTZ R172, R172, c[0x0][0x23c], -R29.reuse ;  /* 0x00008f00acac7a23 */ /* 0x100fe4000001081d */
[--C-:B------:R-:W-:Y:S02]  /*9fa0*/  FFMA.FTZ R170, R28, c[0x0][0x23c], -R29.reuse ;  /* 0x00008f001caa7a23 */ /* 0x100fe4000001081d */
[----:B------:R-:W-:Y:S01]  /*9fb0*/  FFMA.FTZ R195, R30, c[0x0][0x23c], -R29 ;  /* 0x00008f001ec37a23 */ /* 0x000fe2000001081d */
[----:B------:R-:W4:Y:S01]  /*9fc0*/  MUFU.EX2 R3, R3 ;  /* 0x0000000300037308 */ /* 0x000f220000000800 */
[----:B---3--:R-:W-:Y:S01]  /*9fd0*/  F2FP.PACK_AB R7, R171, R0 ;  /* 0x00000000ab07723e */ /* 0x008fe200000000ff */
[----:B------:R-:W-:Y:S01]  /*9fe0*/  LDSM.16.MT88.4 R28, [R216+0x11800] ;  /* 0x01180000d81c783b */ /* 0x000fe20000004200 */
[----:B--2---:R-:W-:-:S05]  /*9ff0*/  FMUL.FTZ R152, R152, R164 ;  /* 0x000000a498987220 */ /* 0x004fca0000410000 */
[----:B------:R-:W-:Y:S01]  /*a000*/  MUFU.EX2 R176, R176 ;  /* 0x000000b000b07308 */ /* 0x000fe20000000800 */
[-C--:B------:R-:W-:Y:S02]  /*a010*/  FMUL.FTZ R153, R153, R164.reuse ;  /* 0x000000a499997220 */ /* 0x080fe40000410000 */
[-C--:B------:R-:W-:Y:S02]  /*a020*/  FMUL.FTZ R148, R148, R164.reuse ;  /* 0x000000a494947220 */ /* 0x080fe40000410000 */
[----:B------:R-:W-:Y:S02]  /*a030*/  FMUL.FTZ R149, R149, R164 ;  /* 0x000000a495957220 */ /* 0x000fe40000410000 */
[-C--:B----4-:R-:W-:Y:S01]  /*a040*/  FMUL.FTZ R154, R154, R3.reuse ;  /* 0x000000039a9a7220 */ /* 0x090fe20000410000 */
[----:B------:R-:W2:Y:S01]  /*a050*/  MUFU.EX2 R179, R179 ;  /* 0x000000b300b37308 */ /* 0x000ea20000000800 */
[-C--:B------:R-:W-:Y:S02]  /*a060*/  FMUL.FTZ R155, R155, R3.reuse ;  /* 0x000000039b9b7220 */ /* 0x080fe40000410000 */
[----:B------:R-:W-:-:S02]  /*a070*/  FMUL.FTZ R150, R150, R3 ;  /* 0x0000000396967220 */ /* 0x000fc40000410000 */
[-C--:B------:R-:W-:Y:S02]  /*a080*/  FMUL.FTZ R151, R151, R3.reuse ;  /* 0x0000000397977220 */ /* 0x080fe40000410000 */
[-C--:B------:R-:W-:Y:S01]  /*a090*/  FMUL.FTZ R144, R144, R164.reuse ;  /* 0x000000a490907220 */ /* 0x080fe20000410000 */
[C---:B-1----:R-:W-:Y:S01]  /*a0a0*/  HMMA.16816.F32 R152, R4.reuse, R8, R152 ;  /* 0x000000080498723c */ /* 0x042fe20000001898 */
[-C--:B------:R-:W-:Y:S01]  /*a0b0*/  FMUL.FTZ R145, R145, R164.reuse ;  /* 0x000000a491917220 */ /* 0x080fe20000410000 */
[----:B------:R-:W-:Y:S01]  /*a0c0*/  MUFU.EX2 R178, R178 ;  /* 0x000000b200b27308 */ /* 0x000fe20000000800 */
[-C--:B------:R-:W-:Y:S02]  /*a0d0*/  FMUL.FTZ R146, R146, R3.reuse ;  /* 0x0000000392927220 */ /* 0x080fe40000410000 */
[-C--:B------:R-:W-:Y:S02]  /*a0e0*/  FMUL.FTZ R147, R147, R3.reuse ;  /* 0x0000000393937220 */ /* 0x080fe40000410000 */
[-C--:B------:R-:W-:Y:S01]  /*a0f0*/  FMUL.FTZ R140, R140, R164.reuse ;  /* 0x000000a48c8c7220 */ /* 0x080fe20000410000 */
[----:B------:R-:W-:Y:S01]  /*a100*/  HMMA.16816.F32 R148, R4, R10, R148 ;  /* 0x0000000a0494723c */ /* 0x000fe20000001894 */
[----:B------:R-:W-:Y:S01]  /*a110*/  FMUL.FTZ R141, R141, R164 ;  /* 0x000000a48d8d7220 */ /* 0x000fe20000410000 */
[----:B------:R-:W1:Y:S01]  /*a120*/  LDSM.16.MT88.4 R8, [R220+0x12000] ;  /* 0x01200000dc08783b */ /* 0x000e620000004200 */
[-C--:B------:R-:W-:Y:S01]  /*a130*/  FMUL.FTZ R142, R142, R3.reuse ;  /* 0x000000038e8e7220 */ /* 0x080fe20000410000 */
[----:B------:R-:W3:Y:S01]  /*a140*/  MUFU.EX2 R181, R181 ;  /* 0x000000b500b57308 */ /* 0x000ee20000000800 */
[----:B------:R-:W-:-:S02]  /*a150*/  FMUL.FTZ R143, R143, R3 ;  /* 0x000000038f8f7220 */ /* 0x000fc40000410000 */
[-C--:B------:R-:W-:Y:S01]  /*a160*/  FMUL.FTZ R160, R160, R164.reuse ;  /* 0x000000a4a0a07220 */ /* 0x080fe20000410000 */
[C---:B------:R-:W-:Y:S01]  /*a170*/  HMMA.16816.F32 R144, R4.reuse, R12, R144 ;  /* 0x0000000c0490723c */ /* 0x040fe20000001890 */
[-C--:B------:R-:W-:Y:S02]  /*a180*/  FMUL.FTZ R161, R161, R164.reuse ;  /* 0x000000a4a1a17220 */ /* 0x080fe40000410000 */
[-C--:B------:R-:W-:Y:S01]  /*a190*/  FMUL.FTZ R162, R162, R3.reuse ;  /* 0x00000003a2a27220 */ /* 0x080fe20000410000 */
[----:B------:R-:W-:Y:S01]  /*a1a0*/  MUFU.EX2 R180, R180 ;  /* 0x000000b400b47308 */ /* 0x000fe20000000800 */
[-C--:B------:R-:W-:Y:S02]  /*a1b0*/  FMUL.FTZ R163, R163, R3.reuse ;  /* 0x00000003a3a37220 */ /* 0x080fe40000410000 */
[-C--:B------:R-:W-:Y:S01]  /*a1c0*/  FMUL.FTZ R156, R156, R164.reuse ;  /* 0x000000a49c9c7220 */ /* 0x080fe20000410000 */
[----:B------:R-:W-:Y:S01]  /*a1d0*/  HMMA.16816.F32 R140, R4, R14, R140 ;  /* 0x0000000e048c723c */ /* 0x000fe2000000188c */
[----:B------:R-:W-:Y:S01]  /*a1e0*/  FMUL.FTZ R157, R157, R164 ;  /* 0x000000a49d9d7220 */ /* 0x000fe20000410000 */
[----:B------:R-:W4:Y:S01]  /*a1f0*/  LDSM.16.MT88.4 R12, [R218+0x12000] ;  /* 0x01200000da0c783b */ /* 0x000f220000004200 */
[-C--:B------:R-:W-:Y:S01]  /*a200*/  FMUL.FTZ R158, R158, R3.reuse ;  /* 0x000000039e9e7220 */ /* 0x080fe20000410000 */
[----:B------:R-:W5:Y:S01]  /*a210*/  MUFU.EX2 R183, R183 ;  /* 0x000000b700b77308 */ /* 0x000f620000000800 */
[----:B------:R-:W-:-:S02]  /*a220*/  FMUL.FTZ R159, R159, R3 ;  /* 0x000000039f9f7220 */ /* 0x000fc40000410000 */
[-C--:B------:R-:W-:Y:S01]  /*a230*/  FMUL.FTZ R36, R36, R164.reuse ;  /* 0x000000a424247220 */ /* 0x080fe20000410000 */
[C---:B------:R-:W-:Y:S01]  /*a240*/  HMMA.16816.F32 R160, R4.reuse, R16, R160 ;  /* 0x0000001004a0723c */ /* 0x040fe200000018a0 */
[-C--:B------:R-:W-:Y:S02]  /*a250*/  FMUL.FTZ R37, R37, R164.reuse ;  /* 0x000000a425257220 */ /* 0x080fe40000410000 */
[-C--:B------:R-:W-:Y:S01]  /*a260*/  FMUL.FTZ R38, R38, R3.reuse ;  /* 0x0000000326267220 */ /* 0x080fe20000410000 */
[----:B------:R-:W-:Y:S01]  /*a270*/  MUFU.EX2 R182, R182 ;  /* 0x000000b600b67308 */ /* 0x000fe20000000800 */
[----:B------:R-:W-:Y:S02]  /*a280*/  FMUL.FTZ R39, R39, R3 ;  /* 0x0000000327277220 */ /* 0x000fe40000410000 */
[-C--:B------:R-:W-:Y:S01]  /*a290*/  FMUL.FTZ R40, R40, R164.reuse ;  /* 0x000000a428287220 */ /* 0x080fe20000410000 */
[----:B------:R-:W-:Y:S01]  /*a2a0*/  HMMA.16816.F32 R156, R4, R18, R156 ;  /* 0x00000012049c723c */ /* 0x000fe2000000189c */
[----:B------:R-:W2:Y:S01]  /*a2b0*/  LDSM.16.MT88.4 R16, [R216+0x10000] ;  /* 0x01000000d810783b */ /* 0x000ea20000004200 */
[----:B------:R-:W-:-:S02]  /*a2c0*/  FMUL.FTZ R41, R41, R164 ;  /* 0x000000a429297220 */ /* 0x000fc40000410000 */
[-C--:B------:R-:W-:Y:S01]  /*a2d0*/  FMUL.FTZ R42, R42, R3.reuse ;  /* 0x000000032a2a7220 */ /* 0x080fe20000410000 */
[----:B------:R-:W2:Y:S01]  /*a2e0*/  MUFU.EX2 R185, R185 ;  /* 0x000000b900b97308 */ /* 0x000ea20000000800 */
[-C--:B------:R-:W-:Y:S02]  /*a2f0*/  FMUL.FTZ R43, R43, R3.reuse ;  /* 0x000000032b2b7220 */ /* 0x080fe40000410000 */
[-C--:B------:R-:W-:Y:S01]  /*a300*/  FMUL.FTZ R44, R44, R164.reuse ;  /* 0x000000a42c2c7220 */ /* 0x080fe20000410000 */
[----:B-1----:R-:W-:Y:S01]  /*a310*/  HMMA.16816.F32 R36, R4, R8, R36 ;  /* 0x000000080424723c */ /* 0x002fe20000001824 */
[----:B------:R-:W-:Y:S02]  /*a320*/  FMUL.FTZ R45, R45, R164 ;  /* 0x000000a42d2d7220 */ /* 0x000fe40000410000 */
[-C--:B------:R-:W-:Y:S01]  /*a330*/  FMUL.FTZ R46, R46, R3.reuse ;  /* 0x000000032e2e7220 */ /* 0x080fe20000410000 */
[----:B------:R-:W-:Y:S01]  /*a340*/  MUFU.EX2 R186, R186 ;  /* 0x000000ba00ba7308 */ /* 0x000fe20000000800 */
[----:B------:R-:W-:-:S02]  /*a350*/  FMUL.FTZ R47, R47, R3 ;  /* 0x000000032f2f7220 */ /* 0x000fc40000410000 */
[-C--:B------:R-:W-:Y:S01]  /*a360*/  FMUL.FTZ R48, R48, R164.reuse ;  /* 0x000000a430307220 */ /* 0x080fe20000410000 */
[C---:B------:R-:W-:Y:S01]  /*a370*/  HMMA.16816.F32 R40, R4.reuse, R10, R40 ;  /* 0x0000000a0428723c */ /* 0x040fe20000001828 */
[----:B------:R-:W1:Y:S01]  /*a380*/  LDSM.16.MT88.4 R8, [R216+0x12000] ;  /* 0x01200000d808783b */ /* 0x000e620000004200 */
[-C--:B------:R-:W-:Y:S02]  /*a390*/  FMUL.FTZ R49, R49, R164.reuse ;  /* 0x000000a431317220 */ /* 0x080fe40000410000 */
[-C--:B------:R-:W-:Y:S01]  /*a3a0*/  FMUL.FTZ R50, R50, R3.reuse ;  /* 0x0000000332327220 */ /* 0x080fe20000410000 */
[----:B------:R-:W-:Y:S01]  /*a3b0*/  MUFU.EX2 R187, R187 ;  /* 0x000000bb00bb7308 */ /* 0x000fe20000000800 */
[----:B------:R-:W-:Y:S02]  /*a3c0*/  FMUL.FTZ R51, R51, R3 ;  /* 0x0000000333337220 */ /* 0x000fe40000410000 */
[----:B----4-:R-:W-:Y:S01]  /*a3d0*/  HMMA.16816.F32 R44, R4, R12, R44 ;  /* 0x0000000c042c723c */ /* 0x010fe2000000182c */
[----:B------:R-:W-:-:S02]  /*a3e0*/  FMUL.FTZ R136, R136, R164 ;  /* 0x000000a488887220 */ /* 0x000fc40000410000 */
[-C--:B------:R-:W-:Y:S02]  /*a3f0*/  FMUL.FTZ R137, R137, R164.reuse ;  /* 0x000000a489897220 */ /* 0x080fe40000410000 */
[-C--:B------:R-:W-:Y:S01]  /*a400*/  FMUL.FTZ R138, R138, R3.reuse ;  /* 0x000000038a8a7220 */ /* 0x080fe20000410000 */
[----:B------:R-:W-:Y:S01]  /*a410*/  MUFU.EX2 R191, R191 ;  /* 0x000000bf00bf7308 */ /* 0x000fe20000000800 */
[-C--:B------:R-:W-:Y:S01]  /*a420*/  FMUL.FTZ R139, R139, R3.reuse ;  /* 0x000000038b8b7220 */ /* 0x080fe20000410000 */
[C---:B------:R-:W-:Y:S01]  /*a430*/  HMMA.16816.F32 R48, R4.reuse, R14, R48 ;  /* 0x0000000e0430723c */ /* 0x040fe20000001830 */
[-C--:B------:R-:W-:Y:S01]  /*a440*/  FMUL.FTZ R132, R132, R164.reuse ;  /* 0x000000a484847220 */ /* 0x080fe20000410000 */
[----:B------:R-:W4:Y:S01]  /*a450*/  LDSM.16.MT88.4 R12, [R220+0x14000] ;  /* 0x01400000dc0c783b */ /* 0x000f220000004200 */
[-C--:B------:R-:W-:Y:S02]  /*a460*/  FMUL.FTZ R133, R133, R164.reuse ;  /* 0x000000a485857220 */ /* 0x080fe40000410000 */
[-C--:B------:R-:W-:Y:S01]  /*a470*/  FMUL.FTZ R134, R134, R3.reuse ;  /* 0x0000000386867220 */ /* 0x080fe20000410000 */
[----:B------:R-:W-:Y:S01]  /*a480*/  MUFU.EX2 R194, R194 ;  /* 0x000000c200c27308 */ /* 0x000fe20000000800 */
[----:B------:R-:W-:Y:S01]  /*a490*/  FMUL.FTZ R135, R135, R3 ;  /* 0x0000000387877220 */ /* 0x000fe20000410000 */
[----:B--2---:R-:W-:Y:S01]  /*a4a0*/  HMMA.16816.F32 R136, R4, R16, R136 ;  /* 0x000000100488723c */ /* 0x004fe20000001888 */
[----:B------:R-:W-:-:S02]  /*a4b0*/  FMUL.FTZ R60, R60, R164 ;  /* 0x000000a43c3c7220 */ /* 0x000fc40000410000 */
[-C--:B------:R-:W-:Y:S02]  /*a4c0*/  FMUL.FTZ R61, R61, R164.reuse ;  /* 0x000000a43d3d7220 */ /* 0x080fe40000410000 */
[-C--:B------:R-:W-:Y:S01]  /*a4d0*/  FMUL.FTZ R62, R62, R3.reuse ;  /* 0x000000033e3e7220 */ /* 0x080fe20000410000 */
[----:B------:R-:W2:Y:S01]  /*a4e0*/  MUFU.EX2 R189, R189 ;  /* 0x000000bd00bd7308 */ /* 0x000ea20000000800 */
[-C--:B------:R-:W-:Y:S01]  /*a4f0*/  FMUL.FTZ R63, R63, R3.reuse ;  /* 0x000000033f3f7220 */ /* 0x080fe20000410000 */
[C---:B------:R-:W-:Y:S01]  /*a500*/  HMMA.16816.F32 R132, R4.reuse, R18, R132 ;  /* 0x000000120484723c */ /* 0x040fe20000001884 */
[----:B------:R-:W2:Y:S01]  /*a510*/  LDSM.16.MT88.4 R16, [R217+0x12000] ;  /* 0x01200000d910783b */ /* 0x000ea20000004200 */
[-C--:B------:R-:W-:Y:S02]  /*a520*/  FMUL.FTZ R64, R64, R164.reuse ;  /* 0x000000a440407220 */ /* 0x080fe40000410000 */
[-C--:B------:R-:W-:Y:S02]  /*a530*/  FMUL.FTZ R65, R65, R164.reuse ;  /* 0x000000a441417220 */ /* 0x080fe40000410000 */
[-C--:B------:R-:W-:Y:S01]  /*a540*/  FMUL.FTZ R66, R66, R3.reuse ;  /* 0x0000000342427220 */ /* 0x080fe20000410000 */
[----:B------:R-:W2:Y:S01]  /*a550*/  MUFU.EX2 R188, R188 ;  /* 0x000000bc00bc7308 */ /* 0x000ea20000000800 */
[----:B------:R-:W-:Y:S01]  /*a560*/  FMUL.FTZ R67, R67, R3 ;  /* 0x0000000343437220 */ /* 0x000fe20000410000 */
[----:B-1----:R-:W-:Y:S01]  /*a570*/  HMMA.16816.F32 R60, R4, R8, R60 ;  /* 0x00000008043c723c */ /* 0x002fe2000000183c */
[----:B------:R-:W-:-:S02]  /*a580*/  FMUL.FTZ R68, R68, R164 ;  /* 0x000000a444447220 */ /* 0x000fc40000410000 */
[-C--:B------:R-:W-:Y:S02]  /*a590*/  FMUL.FTZ R69, R69, R164.reuse ;  /* 0x000000a445457220 */ /* 0x080fe40000410000 */
[-C--:B------:R-:W-:Y:S01]  /*a5a0*/  FMUL.FTZ R70, R70, R3.reuse ;  /* 0x0000000346467220 */ /* 0x080fe20000410000 */
[----:B------:R-:W-:Y:S01]  /*a5b0*/  MUFU.EX2 R190, R190 ;  /* 0x000000be00be7308 */ /* 0x000fe20000000800 */
[-C--:B------:R-:W-:Y:S01]  /*a5c0*/  FMUL.FTZ R71, R71, R3.reuse ;  /* 0x0000000347477220 */ /* 0x080fe20000410000 */
[C---:B------:R-:W-:Y:S01]  /*a5d0*/  HMMA.16816.F32 R64, R4.reuse, R10, R64 ;  /* 0x0000000a0440723c */ /* 0x040fe20000001840 */
[-C--:B------:R-:W-:Y:S01]  /*a5e0*/  FMUL.FTZ R72, R72, R164.reuse ;  /* 0x000000a448487220 */ /* 0x080fe20000410000 */
[----:B------:R-:W1:Y:S01]  /*a5f0*/  LDSM.16.MT88.4 R8, [R217+0x14000] ;  /* 0x01400000d908783b */ /* 0x000e620000004200 */
[-C--:B------:R-:W-:Y:S02]  /*a600*/  FMUL.FTZ R73, R73, R164.reuse ;  /* 0x000000a449497220 */ /* 0x080fe40000410000 */
[-C--:B------:R-:W-:Y:S01]  /*a610*/  FMUL.FTZ R74, R74, R3.reuse ;  /* 0x000000034a4a7220 */ /* 0x080fe20000410000 */
[----:B------:R-:W1:Y:S01]  /*a620*/  MUFU.EX2 R193, R193 ;  /* 0x000000c100c17308 */ /* 0x000e620000000800 */
[----:B------:R-:W-:Y:S01]  /*a630*/  FMUL.FTZ R75, R75, R3 ;  /* 0x000000034b4b7220 */ /* 0x000fe20000410000 */
        /* <DEDUP_REMOVED lines=11> */
[----:B------:R-:W1:Y:S01]  /*a6f0*/  MUFU.EX2 R184, R184 ;  /* 0x000000b800b87308 */ /* 0x000e620000000800 */
[----:B------:R-:W-:Y:S01]  /*a700*/  FMUL.FTZ R59, R59, R3 ;  /* 0x000000033b3b7220 */ /* 0x000fe20000410000 */
[----:B--2---:R-:W-:Y:S01]  /*a710*/  HMMA.16816.F32 R52, R4, R16, R52 ;  /* 0x000000100434723c */ /* 0x004fe20000001834 */
[----:B------:R-:W-:-:S02]  /*a720*/  FMUL.FTZ R84, R84, R164 ;  /* 0x000000a454547220 */ /* 0x000fc40000410000 */
[-C--:B------:R-:W-:Y:S02]  /*a730*/  FMUL.FTZ R85, R85, R164.reuse ;  /* 0x000000a455557220 */ /* 0x080fe40000410000 */
[-C--:B------:R-:W-:Y:S01]  /*a740*/  FMUL.FTZ R86, R86, R3.reuse ;  /* 0x0000000356567220 */ /* 0x080fe20000410000 */
[----:B------:R-:W-:Y:S01]  /*a750*/  MUFU.EX2 R173, R173 ;  /* 0x000000ad00ad7308 */ /* 0x000fe20000000800 */
        /* <DEDUP_REMOVED lines=37> */
[-C--:B------:R-:W-:Y:S02]  /*a9b0*/  FMUL.FTZ R110, R110, R3.reuse ;  /* 0x000000036e6e7220 */ /* 0x080fe40000410000 */
[-C--:B------:R-:W-:Y:S01]  /*a9c0*/  FMUL.FTZ R111, R111, R3.reuse ;  /* 0x000000036f6f7220 */ /* 0x080fe20000410000 */
[----:B------:R-:W-:Y:S01]  /*a9d0*/  HMMA.16816.F32 R80, R4, R18, R80 ;  /* 0x000000120450723c */ /* 0x000fe20000001850 */
[----:B------:R-:W2:Y:S01]  /*a9e0*/  LDSM.16.MT88.4 R16, [R220+0x16000] ;  /* 0x01600000dc10783b */ /* 0x000ea20000004200 */
[-C--:B------:R-:W-:Y:S02]  /*a9f0*/  FMUL.FTZ R112, R112, R164.reuse ;  /* 0x000000a470707220 */ /* 0x080fe40000410000 */
[----:B------:R-:W-:Y:S02]  /*aa00*/  FMUL.FTZ R113, R113, R164 ;  /* 0x000000a471717220 */ /* 0x000fe40000410000 */
[----:B------:R-:W-:-:S02]  /*aa10*/  FMUL.FTZ R114, R114, R3 ;  /* 0x0000000372727220 */ /* 0x000fc40000410000 */
[-C--:B------:R-:W-:Y:S01]  /*aa20*/  FMUL.FTZ R115, R115, R3.reuse ;  /* 0x0000000373737220 */ /* 0x080fe20000410000 */
[C---:B-1----:R-:W-:Y:S01]  /*aa30*/  HMMA.16816.F32 R108, R4.reuse, R8, R108 ;  /* 0x00000008046c723c */ /* 0x042fe2000000186c */
[-C--:B------:R-:W-:Y:S02]  /*aa40*/  FMUL.FTZ R116, R116, R164.reuse ;  /* 0x000000a474747220 */ /* 0x080fe40000410000 */
[-C--:B------:R-:W-:Y:S02]  /*aa50*/  FMUL.FTZ R117, R117, R164.reuse ;  /* 0x000000a475757220 */ /* 0x080fe40000410000 */
[-C--:B------:R-:W-:Y:S02]  /*aa60*/  FMUL.FTZ R118, R118, R3.reuse ;  /* 0x0000000376767220 */ /* 0x080fe40000410000 */
[----:B------:R-:W-:Y:S01]  /*aa70*/  FMUL.FTZ R119, R119, R3 ;  /* 0x0000000377777220 */ /* 0x000fe20000410000 */
[----:B------:R-:W-:Y:S01]  /*aa80*/  HMMA.16816.F32 R112, R4, R10, R112 ;  /* 0x0000000a0470723c */ /* 0x000fe20000001870 */
[-C--:B------:R-:W-:Y:S01]  /*aa90*/  FMUL.FTZ R120, R120, R164.reuse ;  /* 0x000000a478787220 */ /* 0x080fe20000410000 */
[----:B------:R-:W1:Y:S01]  /*aaa0*/  LDSM.16.MT88.4 R8, [R220+0x10800] ;  /* 0x01080000dc08783b */ /* 0x000e620000004200 */
[----:B------:R-:W-:-:S02]  /*aab0*/  FMUL.FTZ R121, R121, R164 ;  /* 0x000000a479797220 */ /* 0x000fc40000410000 */
[-C--:B------:R-:W-:Y:S02]  /*aac0*/  FMUL.FTZ R122, R122, R3.reuse ;  /* 0x000000037a7a7220 */ /* 0x080fe40000410000 */
[-C--:B------:R-:W-:Y:S01]  /*aad0*/  FMUL.FTZ R123, R123, R3.reuse ;  /* 0x000000037b7b7220 */ /* 0x080fe20000410000 */
[C---:B----4-:R-:W-:Y:S01]  /*aae0*/  HMMA.16816.F32 R116, R4.reuse, R12, R116 ;  /* 0x0000000c0474723c */ /* 0x050fe20000001874 */
[-C--:B------:R-:W-:Y:S02]  /*aaf0*/  FMUL.FTZ R100, R100, R164.reuse ;  /* 0x000000a464647220 */ /* 0x080fe40000410000 */
[-C--:B------:R-:W-:Y:S02]  /*ab00*/  FMUL.FTZ R101, R101, R164.reuse ;  /* 0x000000a465657220 */ /* 0x080fe40000410000 */
[-C--:B------:R-:W-:Y:S02]  /*ab10*/  FMUL.FTZ R102, R102, R3.reuse ;  /* 0x0000000366667220 */ /* 0x080fe40000410000 */
[----:B------:R-:W-:Y:S01]  /*ab20*/  FMUL.FTZ R103, R103, R3 ;  /* 0x0000000367677220 */ /* 0x000fe20000410000 */
[----:B------:R-:W-:Y:S01]  /*ab30*/  HMMA.16816.F32 R120, R4, R14, R120 ;  /* 0x0000000e0478723c */ /* 0x000fe20000001878 */
[-C--:B------:R-:W-:Y:S01]  /*ab40*/  FMUL.FTZ R104, R104, R164.reuse ;  /* 0x000000a468687220 */ /* 0x080fe20000410000 */
[----:B------:R-:W4:Y:S01]  /*ab50*/  LDSM.16.MT88.4 R12, [R217+0x10800] ;  /* 0x01080000d90c783b */ /* 0x000f220000004200 */
[----:B------:R-:W-:-:S02]  /*ab60*/  FMUL.FTZ R105, R105, R164 ;  /* 0x000000a469697220 */ /* 0x000fc40000410000 */
[-C--:B------:R-:W-:Y:S02]  /*ab70*/  FMUL.FTZ R106, R106, R3.reuse ;  /* 0x000000036a6a7220 */ /* 0x080fe40000410000 */
[-C--:B------:R-:W-:Y:S01]  /*ab80*/  FMUL.FTZ R107, R107, R3.reuse ;  /* 0x000000036b6b7220 */ /* 0x080fe20000410000 */
[C---:B--2---:R-:W-:Y:S01]  /*ab90*/  HMMA.16816.F32 R100, R4.reuse, R16, R100 ;  /* 0x000000100464723c */ /* 0x044fe20000001864 */
[-C--:B------:R-:W-:Y:S02]  /*aba0*/  FMUL.FTZ R124, R124, R164.reuse ;  /* 0x000000a47c7c7220 */ /* 0x080fe40000410000 */
[-C--:B------:R-:W-:Y:S02]  /*abb0*/  FMUL.FTZ R125, R125, R164.reuse ;  /* 0x000000a47d7d7220 */ /* 0x080fe40000410000 */
[-C--:B------:R-:W-:Y:S02]  /*abc0*/  FMUL.FTZ R126, R126, R3.reuse ;  /* 0x000000037e7e7220 */ /* 0x080fe40000410000 */
[----:B------:R-:W-:Y:S01]  /*abd0*/  FMUL.FTZ R127, R127, R3 ;  /* 0x000000037f7f7220 */ /* 0x000fe20000410000 */
[----:B------:R-:W-:Y:S01]  /*abe0*/  HMMA.16816.F32 R104, R4, R18, R104 ;  /* 0x000000120468723c */ /* 0x000fe20000001868 */
[----:B------:R-:W2:Y:S01]  /*abf0*/  LDSM.16.MT88.4 R16, [R218+0x10800] ;  /* 0x01080000da10783b */ /* 0x000ea20000004200 */
[----:B------:R-:W-:-:S02]  /*ac00*/  FMUL.FTZ R128, R128, R164 ;  /* 0x000000a480807220 */ /* 0x000fc40000410000 */
[-C--:B------:R-:W-:Y:S02]  /*ac10*/  FMUL.FTZ R129, R129, R164.reuse ;  /* 0x000000a481817220 */ /* 0x080fe40000410000 */
[-C--:B------:R-:W-:Y:S02]  /*ac20*/  FMUL.FTZ R130, R130, R3.reuse ;  /* 0x0000000382827220 */ /* 0x080fe40000410000 */
[-C--:B------:R-:W-:Y:S01]  /*ac30*/  FMUL.FTZ R131, R131, R3.reuse ;  /* 0x0000000383837220 */ /* 0x080fe20000410000 */
[C---:B------:R-:W-:Y:S01]  /*ac40*/  HMMA.16816.F32 R124, R4.reuse, R20, R124 ;  /* 0x00000014047c723c */ /* 0x040fe2000000187c */
[----:B------:R-:W-:Y:S02]  /*ac50*/  FFMA.FTZ R164, R251, R164, R168 ;  /* 0x000000a4fba47223 */ /* 0x000fe400000100a8 */
[----:B------:R-:W-:Y:S02]  /*ac60*/  FFMA.FTZ R3, R247, R3, R32 ;  /* 0x00000003f7037223 */ /* 0x000fe40000010020 */
[----:B------:R-:W-:Y:S01]  /*ac70*/  FADD.FTZ R35, R35, R164 ;  /* 0x000000a423237221 */ /* 0x000fe20000010000 */
[----:B------:R-:W-:Y:S01]  /*ac80*/  MOV R164, R169 ;  /* 0x000000a900a47202 */ /* 0x000fe20000000f00 */
[----:B------:R-:W-:Y:S01]  /*ac90*/  FADD.FTZ R3, R2, R3 ;  /* 0x0000000302037221 */ /* 0x000fe20000010000 */
[----:B------:R-:W-:Y:S01]  /*aca0*/  HMMA.16816.F32 R128, R4, R22, R128 ;  /* 0x000000160480723c */ /* 0x000fe20000001880 */
[----:B------:R-:W-:Y:S01]  /*acb0*/  LDSM.16.MT88.4 R20, [R218+0x12800] ;  /* 0x01280000da14783b */ /* 0x000fe20000004200 */
[----:B------:R-:W-:-:S02]  /*acc0*/  FADD.FTZ R34, R34, R35 ;  /* 0x0000002322227221 */ /* 0x000fc40000010000 */
[----:B------:R-:W-:Y:S02]  /*acd0*/  FADD.FTZ R0, R0, R3 ;  /* 0x0000000300007221 */ /* 0x000fe40000010000 */
[----:B------:R-:W-:Y:S01]  /*ace0*/  FADD.FTZ R33, R33, R34 ;  /* 0x0000002221217221 */ /* 0x000fe20000010000 */
[----:B------:R-:W-:Y:S01]  /*acf0*/  F2FP.PACK_AB R4, R179, R176 ;  /* 0x000000b0b304723e */ /* 0x000fe200000000ff */
[----:B------:R-:W-:Y:S01]  /*ad00*/  FADD.FTZ R171, R171, R0 ;  /* 0x00000000abab7221 */ /* 0x000fe20000010000 */
[----:B---3--:R-:W-:Y:S01]  /*ad10*/  F2FP.PACK_AB R6, R181, R178 ;  /* 0x000000b2b506723e */ /* 0x008fe200000000ff */
[----:B------:R-:W-:Y:S01]  /*ad20*/  FADD.FTZ R176, R176, R33 ;  /* 0x00000021b0b07221 */ /* 0x000fe20000010000 */
[----:B-----5:R-:W-:Y:S01]  /*ad30*/  F2FP.PACK_AB R5, R183, R180 ;  /* 0x000000b4b705723e */ /* 0x020fe200000000ff */
[----:B------:R-:W-:Y:S01]  /*ad40*/  FADD.FTZ R180, R180, R171 ;  /* 0x000000abb4b47221 */ /* 0x000fe20000010000 */
[----:B------:R-:W-:Y:S01]  /*ad50*/  F2FP.PACK_AB R7, R185, R182 ;  /* 0x000000b6b907723e */ /* 0x000fe200000000ff */
[----:B------:R-:W-:-:S02]  /*ad60*/  FADD.FTZ R179, R179, R176 ;  /* 0x000000b0b3b37221 */ /* 0x000fc40000010000 */
[----:B------:R-:W-:Y:S02]  /*ad70*/  FADD.FTZ R183, R183, R180 ;  /* 0x000000b4b7b77221 */ /* 0x000fe40000010000 */
[----:B------:R-:W-:Y:S02]  /*ad80*/  FADD.FTZ R178, R178, R179 ;  /* 0x000000b3b2b27221 */ /* 0x000fe40000010000 */
[----:B-1----:R-:W-:Y:S01]  /*ad90*/  HMMA.16816.F32 R160, R4, R8, R160 ;  /* 0x0000000804a0723c */ /* 0x002fe200000018a0 */
[----:B------:R-:W-:Y:S02]  /*ada0*/  FADD.FTZ R0, R182, R183 ;  /* 0x000000b7b6007221 */ /* 0x000fe40000010000 */
[----:B------:R-:W-:Y:S02]  /*adb0*/  FADD.FTZ R181, R181, R178 ;  /* 0x000000b2b5b57221 */ /* 0x000fe40000010000 */
[----:B------:R-:W-:-:S03]  /*adc0*/  FADD.FTZ R0, R185, R0 ;  /* 0x00000000b9007221 */ /* 0x000fc60000010000 */
[----:B------:R-:W-:Y:S01]  /*add0*/  HMMA.16816.F32 R156, R4, R10, R156 ;  /* 0x0000000a049c723c */ /* 0x000fe2000000189c */
[----:B------:R-:W1:Y:S01]  /*ade0*/  LDSM.16.MT88.4 R8, [R220+0x12800] ;  /* 0x01280000dc08783b */ /* 0x000e620000004200 */
[----:B------:R-:W-:-:S04]  /*adf0*/  FADD.FTZ R3, R189, R0 ;  /* 0x00000000bd037221 */ /* 0x000fc80000010000 */
[----:B------:R-:W-:Y:S02]  /*ae00*/  FADD.FTZ R3, R188, R3 ;  /* 0x00000003bc037221 */ /* 0x000fe40000010000 */
[C---:B----4-:R-:W-:Y:S08]  /*ae10*/  HMMA.16816.F32 R144, R4.reuse, R12, R144 ;  /* 0x0000000c0490723c */ /* 0x050ff00000001890 */
[C---:B------:R-:W-:Y:S01]  /*ae20*/  HMMA.16816.F32 R140, R4.reuse, R14, R140 ;  /* 0x0000000e048c723c */ /* 0x040fe2000000188c */
[----:B------:R-:W3:Y:S07]  /*ae30*/  LDSM.16.MT88.4 R12, [R216+0x12800] ;  /* 0x01280000d80c783b */ /* 0x000eee0000004200 */
[C---:B--2---:R-:W-:Y:S08]  /*ae40*/  HMMA.16816.F32 R152, R4.reuse, R16, R152 ;  /* 0x000000100498723c */ /* 0x044ff00000001898 */
[C---:B------:R-:W-:Y:S01]  /*ae50*/  HMMA.16816.F32 R148, R4.reuse, R18, R148 ;  /* 0x000000120494723c */ /* 0x040fe20000001894 */
[----:B------:R-:W2:Y:S07]  /*ae60*/  LDSM.16.MT88.4 R16, [R217+0x12800] ;  /* 0x01280000d910783b */ /* 0x000eae0000004200 */
[C---:B------:R-:W-:Y:S08]  /*ae70*/  HMMA.16816.F32 R136, R4.reuse, R24, R136 ;  /* 0x000000180488723c */ /* 0x040ff00000001888 */
[C---:B------:R-:W-:Y:S01]  /*ae80*/  HMMA.16816.F32 R132, R4.reuse, R26, R132 ;  /* 0x0000001a0484723c */ /* 0x040fe20000001884 */
[----:B------:R-:W-:Y:S07]  /*ae90*/  LDSM.16.MT88.4 R24, [R217+0x14800] ;  /* 0x01480000d918783b */ /* 0x000fee0000004200 */
        /* <DEDUP_REMOVED lines=9> */
[C---:B--2---:R-:W-:Y:S08]  /*af30*/  HMMA.16816.F32 R52, R4.reuse, R16, R52 ;  /* 0x000000100434723c */ /* 0x044ff00000001834 */
[C---:B------:R-:W-:Y:S01]  /*af40*/  HMMA.16816.F32 R56, R4.reuse, R18, R56 ;  /* 0x000000120438723c */ /* 0x040fe20000001838 */
[----:B------:R-:W2:Y:S07]  /*af50*/  LDSM.16.MT88.4 R16, [R216+0x14800] ;  /* 0x01480000d810783b */ /* 0x000eae0000004200 */
        /* <DEDUP_REMOVED lines=20> */
[----:B------:R-:W4:Y:S07]  /*b0a0*/  LDSM.16.MT88.4 R24, [R216+0x11000] ;  /* 0x01100000d818783b */ /* 0x000f2e0000004200 */
[C---:B------:R-:W-:Y:S08]  /*b0b0*/  HMMA.16816.F32 R124, R4.reuse, R20, R124 ;  /* 0x00000014047c723c */ /* 0x040ff0000000187c */
[----:B------:R-:W-:Y:S01]  /*b0c0*/  HMMA.16816.F32 R128, R4, R22, R128 ;  /* 0x000000160480723c */ /* 0x000fe20000001880 */
[----:B------:R-:W-:Y:S06]  /*b0d0*/  LDSM.16.MT88.4 R20, [R218+0x13000] ;  /* 0x01300000da14783b */ /* 0x000fec0000004200 */
[----:B------:R-:W-:Y:S01]  /*b0e0*/  F2FP.PACK_AB R4, R187, R186 ;  /* 0x000000babb04723e */ /* 0x000fe200000000ff */
[----:B------:R-:W-:Y:S01]  /*b0f0*/  FADD.FTZ R186, R186, R181 ;  /* 0x000000b5baba7221 */ /* 0x000fe20000010000 */
[----:B------:R-:W-:-:S02]  /*b100*/  F2FP.PACK_AB R6, R194, R191 ;  /* 0x000000bfc206723e */ /* 0x000fc400000000ff */
[----:B------:R-:W-:Y:S01]  /*b110*/  F2FP.PACK_AB R5, R188, R189 ;  /* 0x000000bdbc05723e */ /* 0x000fe200000000ff */
[----:B------:R-:W-:Y:S01]  /*b120*/  FADD.FTZ R0, R187, R186 ;  /* 0x000000babb007221 */ /* 0x000fe20000010000 */
[----:B------:R-:W-:Y:S01]  /*b130*/  F2FP.PACK_AB R7, R193, R190 ;  /* 0x000000bec107723e */ /* 0x000fe200000000ff */
[----:B------:R-:W-:Y:S01]  /*b140*/  FADD.FTZ R190, R190, R3 ;  /* 0x00000003bebe7221 */ /* 0x000fe20000010000 */
[----:B------:R-:W-:Y:S01]  /*b150*/  MOV R3, R165 ;  /* 0x000000a500037202 */ /* 0x000fe20000000f00 */
[----:B------:R-:W-:Y:S02]  /*b160*/  FADD.FTZ R191, R191, R0 ;  /* 0x00000000bfbf7221 */ /* 0x000fe40000010000 */
[----:B------:R-:W-:Y:S02]  /*b170*/  FADD.FTZ R193, R193, R190 ;  /* 0x000000bec1c17221 */ /* 0x000fe40000010000 */
[----:B---3--:R-:W-:Y:S01]  /*b180*/  HMMA.16816.F32 R160, R4, R12, R160 ;  /* 0x0000000c04a0723c */ /* 0x008fe200000018a0 */
[----:B------:R-:W-:-:S07]  /*b190*/  FADD.FTZ R194, R194, R191 ;  /* 0x000000bfc2c27221 */ /* 0x000fce0000010000 */
        /* <DEDUP_REMOVED lines=11> */
[C---:B---3--:R-:W-:Y:S08]  /*b250*/  HMMA.16816.F32 R36, R4.reuse, R12, R36 ;  /* 0x0000000c0424723c */ /* 0x048ff00000001824 */
[C---:B------:R-:W-:Y:S01]  /*b260*/  HMMA.16816.F32 R40, R4.reuse, R14, R40 ;  /* 0x0000000e0428723c */ /* 0x040fe20000001828 */
[----:B------:R-:W3:Y:S07]  /*b270*/  LDSM.16.MT88.4 R12, [R220+0x15000] ;  /* 0x01500000dc0c783b */ /* 0x000eee0000004200 */
        /* <DEDUP_REMOVED lines=8> */
[----:B------:R-:W-:Y:S07]  /*b300*/  LDSM.16.MT88.4 R8, [R218+0x17000] ;  /* 0x01700000da08783b */ /* 0x000fee0000004200 */
[C---:B---3--:R-:W-:Y:S08]  /*b310*/  HMMA.16816.F32 R68, R4.reuse, R12, R68 ;  /* 0x0000000c0444723c */ /* 0x048ff00000001844 */
[C---:B------:R-:W-:Y:S01]  /*b320*/  HMMA.16816.F32 R72, R4.reuse, R14, R72 ;  /* 0x0000000e0448723c */ /* 0x040fe20000001848 */
[----:B------:R-:W1:Y:S07]  /*b330*/  LDSM.16.MT88.4 R12, [R220+0x17000] ;  /* 0x01700000dc0c783b */ /* 0x000e6e0000004200 */
[C---:B------:R-:W-:Y:S08]  /*b340*/  HMMA.16816.F32 R76, R4.reuse, R24, R76 ;  /* 0x00000018044c723c */ /* 0x040ff0000000184c */
[C---:B------:R-:W-:Y:S01]  /*b350*/  HMMA.16816.F32 R80, R4.reuse, R26, R80 ;  /* 0x0000001a0450723c */ /* 0x040fe20000001850 */
[----:B------:R-:W3:Y:S07]  /*b360*/  LDSM.16.MT88.4 R24, [R217+0x17000] ;  /* 0x01700000d918783b */ /* 0x000eee0000004200 */
[C---:B----4-:R-:W-:Y:S08]  /*b370*/  HMMA.16816.F32 R84, R4.reuse, R20, R84 ;  /* 0x000000140454723c */ /* 0x050ff00000001854 */
        /* <DEDUP_REMOVED lines=8> */
[C---:B------:R-:W-:Y:S08]  /*b400*/  HMMA.16816.F32 R108, R4.reuse, R8, R108 ;  /* 0x00000008046c723c */ /* 0x040ff0000000186c */
[C---:B------:R-:W-:Y:S01]  /*b410*/  HMMA.16816.F32 R112, R4.reuse, R10, R112 ;  /* 0x0000000a0470723c */ /* 0x040fe20000001870 */
[----:B------:R-:W5:Y:S07]  /*b420*/  LDSM.16.MT88.4 R8, [R217+0x11800] ;  /* 0x01180000d908783b */ /* 0x000f6e0000004200 */
[C---:B---3--:R-:W-:Y:S08]  /*b430*/  HMMA.16816.F32 R116, R4.reuse, R24, R116 ;  /* 0x000000180474723c */ /* 0x048ff00000001874 */
[C---:B------:R-:W-:Y:S01]  /*b440*/  HMMA.16816.F32 R120, R4.reuse, R26, R120 ;  /* 0x0000001a0478723c */ /* 0x040fe20000001878 */
[----:B------:R-:W-:Y:S07]  /*b450*/  LDSM.16.MT88.4 R24, [R220+0x13800] ;  /* 0x01380000dc18783b */ /* 0x000fee0000004200 */
[C---:B----4-:R-:W-:Y:S08]  /*b460*/  HMMA.16816.F32 R124, R4.reuse, R20, R124 ;  /* 0x00000014047c723c */ /* 0x050ff0000000187c */
        /* <DEDUP_REMOVED lines=8> */
[----:B------:R-:W-:Y:S02]  /*b4f0*/  FADD.FTZ R184, R184, R177 ;  /* 0x000000b1b8b87221 */ /* 0x000fe40000010000 */
[----:B------:R-:W-:Y:S02]  /*b500*/  FADD.FTZ R175, R175, R172 ;  /* 0x000000acafaf7221 */ /* 0x000fe40000010000 */
[----:B------:R-:W-:Y:S02]  /*b510*/  FADD.FTZ R173, R173, R184 ;  /* 0x000000b8adad7221 */ /* 0x000fe40000010000 */
[----:B--2---:R-:W-:Y:S01]  /*b520*/  HMMA.16816.F32 R160, R4, R16, R160 ;  /* 0x0000001004a0723c */ /* 0x004fe200000018a0 */
[----:B------:R-:W-:-:S02]  /*b530*/  FADD.FTZ R170, R170, R175 ;  /* 0x000000afaaaa7221 */ /* 0x000fc40000010000 */
[----:B------:R-:W-:Y:S02]  /*b540*/  FADD.FTZ R251, R174, R173 ;  /* 0x000000adaefb7221 */ /* 0x000fe40000010000 */
[----:B------:R-:W-:-:S03]  /*b550*/  FADD.FTZ R247, R195, R170 ;  /* 0x000000aac3f77221 */ /* 0x000fc60000010000 */
[C---:B------:R-:W-:Y:S01]  /*b560*/  HMMA.16816.F32 R156, R4.reuse, R18, R156 ;  /* 0x00000012049c723c */ /* 0x040fe2000000189c */
[----:B------:R-:W2:Y:S07]  /*b570*/  LDSM.16.MT88.4 R16, [R217+0x13800] ;  /* 0x01380000d910783b */ /* 0x000eae0000004200 */
[C---:B-1----:R-:W-:Y:S08]  /*b580*/  HMMA.16816.F32 R152, R4.reuse, R12, R152 ;  /* 0x0000000c0498723c */ /* 0x042ff00000001898 */
[C---:B------:R-:W-:Y:S01]  /*b590*/  HMMA.16816.F32 R148, R4.reuse, R14, R148 ;  /* 0x0000000e0494723c */ /* 0x040fe20000001894 */
[----:B------:R-:W1:Y:S07]  /*b5a0*/  LDSM.16.MT88.4 R12, [R216+0x13800] ;  /* 0x01380000d80c783b */ /* 0x000e6e0000004200 */
[C---:B-----5:R-:W-:Y:S08]  /*b5b0*/  HMMA.16816.F32 R144, R4.reuse, R8, R144 ;  /* 0x000000080490723c */ /* 0x060ff00000001890 */
[C---:B------:R-:W-:Y:S01]  /*b5c0*/  HMMA.16816.F32 R140, R4.reuse, R10, R140 ;  /* 0x0000000a048c723c */ /* 0x040fe2000000188c */
[----:B------:R-:W3:Y:S07]  /*b5d0*/  LDSM.16.MT88.4 R8, [R220+0x15800] ;  /* 0x01580000dc08783b */ /* 0x000eee0000004200 */
[C---:B------:R-:W-:Y:S08]  /*b5e0*/  HMMA.16816.F32 R136, R4.reuse, R28, R136 ;  /* 0x0000001c0488723c */ /* 0x040ff00000001888 */
[C---:B--2---:R-:W-:Y:S08]  /*b5f0*/  HMMA.16816.F32 R52, R4.reuse, R16, R52 ;  /* 0x000000100434723c */ /* 0x044ff00000001834 */
[C---:B------:R-:W-:Y:S01]  /*b600*/  HMMA.16816.F32 R56, R4.reuse, R18, R56 ;  /* 0x000000120438723c */ /* 0x040fe20000001838 */
[----:B------:R-:W2:Y:S07]  /*b610*/  LDSM.16.MT88.4 R16, [R220+0x17800] ;  /* 0x01780000dc10783b */ /* 0x000eae0000004200 */
[C---:B------:R-:W-:Y:S01]  /*b620*/  HMMA.16816.F32 R132, R4.reuse, R30, R132 ;  /* 0x0000001e0484723c */ /* 0x040fe20000001884 */
[----:B------:R-:W-:Y:S07]  /*b630*/  LDSM.16.MT88.4 R28, [R217+0x15800] ;  /* 0x01580000d91c783b */ /* 0x000fee0000004200 */
        /* <DEDUP_REMOVED lines=21> */
[C---:B-1----:R-:W-:Y:S08]  /*b790*/  HMMA.16816.F32 R108, R4.reuse, R12, R108 ;  /* 0x0000000c046c723c */ /* 0x042ff0000000186c */
[C---:B------:R-:W-:Y:S08]  /*b7a0*/  HMMA.16816.F32 R112, R4.reuse, R14, R112 ;  /* 0x0000000e0470723c */ /* 0x040ff00000001870 */
[C---:B---3--:R-:W-:Y:S08]  /*b7b0*/  HMMA.16816.F32 R116, R4.reuse, R8, R116 ;  /* 0x000000080474723c */ /* 0x048ff00000001874 */
[C---:B------:R-:W-:Y:S08]  /*b7c0*/  HMMA.16816.F32 R120, R4.reuse, R10, R120 ;  /* 0x0000000a0478723c */ /* 0x040ff00000001878 */
[C---:B--2---:R-:W-:Y:S08]  /*b7d0*/  HMMA.16816.F32 R124, R4.reuse, R16, R124 ;  /* 0x00000010047c723c */ /* 0x044ff0000000187c */
[----:B------:R-:W-:Y:S08]  /*b7e0*/  HMMA.16816.F32 R128, R4, R18, R128 ;  /* 0x000000120480723c */ /* 0x000ff00000001880 */
.L_x_202:
[----:B------:R-:W-:-:S06]  /*b7f0*/  UISETP.GT.AND UP0, UPT, UR27, UR9, UPT ;  /* 0x000000091b00728c */ /* 0x000fcc000bf04270 */
[----:B------:R-:W-:-:S13]  /*b800*/  PLOP3.LUT P0, PT, PT, PT, UP0, 0x80, 0x0 ;  /* 0x000000000000781c */ /* 0x000fda0003f0f008 */
[----:B------:R-:W-:Y:S05]  /*b810*/  @!P0 BRA `(.L_x_206) ;  /* 0x0000496000008947 */ /* 0x000fea0003800000 */
[----:B------:R-:W1:Y:S01]  /*b820*/  S2R R9, SR_TID.X ;  /* 0x0000000000097919 */ /* 0x000e620000002100 */
[----:B------:R-:W-:Y:S01]  /*b830*/  IMAD.U32 R11, RZ, RZ, UR22 ;  /* 0x00000016ff0b7e24 */ /* 0x000fe2000f8e00ff */
[----:B------:R-:W-:Y:S01]  /*b840*/  ISETP.GE.AND P5, PT, R240, c[0x0][0x220], PT ;  /* 0x00008800f0007a0c */ /* 0x000fe20003fa6270 */
[----:B------:R-:W-:Y:S01]  /*b850*/  IMAD.U32 R13, RZ, RZ, UR22 ;  /* 0x00000016ff0d7e24 */ /* 0x000fe2000f8e00ff */
[----:B------:R-:W-:Y:S01]  /*b860*/  ISETP.GE.AND P4, PT, R229, c[0x0][0x220], PT ;  /* 0x00008800e5007a0c */ /* 0x000fe20003f86270 */
[--C-:B------:R-:W-:Y:S01]  /*b870*/  IMAD.WIDE.U32 R10, R11, c[0x0][0x1b8], R240.reuse ;  /* 0x00006e000b0a7a25 */ /* 0x100fe200078e00f0 */
[----:B------:R-:W-:Y:S01]  /*b880*/  ISETP.GE.AND P3, PT, R228, c[0x0][0x220], PT ;  /* 0x00008800e4007a0c */ /* 0x000fe20003f66270 */
[----:B------:R-:W-:Y:S02]  /*b890*/  UIADD3 UR8, UR27, -0x2, URZ ;  /* 0xfffffffe1b087890 */ /* 0x000fe4000fffe03f */
[----:B------:R-:W-:Y:S01]  /*b8a0*/  IMAD.WIDE.U32 R12, R13, c[0x0][0x1b0], R240 ;  /* 0x00006c000d0c7a25 */ /* 0x000fe200078e00f0 */
[----:B------:R-:W-:Y:S01]  /*b8b0*/  IADD3 R5, P0, R10, UR28, RZ ;  /* 0x0000001c0a057c10 */ /* 0x000fe2000ff1e0ff */
[----:B------:R-:W-:-:S02]  /*b8c0*/  UMOV UR14, URZ ;  /* 0x0000003f000e7c82 */ /* 0x000fc40008000000 */
[----:B------:R-:W-:Y:S01]  /*b8d0*/  IMAD.U32 R242, RZ, RZ, UR26 ;  /* 0x0000001afff27e24 */ /* 0x000fe2000f8e00ff */
[----:B------:R-:W-:Y:S01]  /*b8e0*/  IADD3 R7, P1, R12, UR24, RZ ;  /* 0x000000180c077c10 */ /* 0x000fe2000ff3e0ff */
[----:B------:R-:W-:Y:S02]  /*b8f0*/  IMAD.U32 R244, RZ, RZ, UR23 ;  /* 0x00000017fff47e24 */ /* 0x000fe4000f8e00ff */
[----:B------:R-:W-:Y:S01]  /*b900*/  IMAD.MOV.U32 R2, RZ, RZ, R164 ;  /* 0x000000ffff027224 */ /* 0x000fe200078e00a4 */
[----:B------:R-:W-:Y:S01]  /*b910*/  IADD3.X R242, R242, UR6, R11, P0, !PT ;  /* 0x00000006f2f27c10 */ /* 0x000fe200087fe40b */
[----:B------:R-:W-:Y:S01]  /*b920*/  IMAD.MOV.U32 R248, RZ, RZ, R166 ;  /* 0x000000fffff87224 */ /* 0x000fe200078e00a6 */
[----:B------:R-:W-:Y:S01]  /*b930*/  IADD3.X R244, R244, UR7, R13, P1, !PT ;  /* 0x00000007f4f47c10 */ /* 0x000fe20008ffe40d */
[----:B------:R-:W-:Y:S01]  /*b940*/  IMAD.MOV.U32 R249, RZ, RZ, R197 ;  /* 0x000000fffff97224 */ /* 0x000fe200078e00c5 */
[----:B------:R-:W-:Y:S01]  /*b950*/  LEA R243, P0, R5, c[0x0][0x170], 0x1 ;  /* 0x00005c0005f37a11 */ /* 0x000fe200078008ff */
[----:B------:R-:W-:Y:S01]  /*b960*/  UIADD3 UR7, UR27, -0x1, URZ ;  /* 0xffffffff1b077890 */ /* 0x000fe2000fffe03f */
[----:B-1----:R-:W-:-:S02]  /*b970*/  SHF.R.S32.HI R0, RZ, 0x1f, R9 ;  /* 0x0000001fff007819 */ /* 0x002fc40000011409 */
[----:B------:R-:W-:Y:S02]  /*b980*/  LEA R245, P1, R7, c[0x0][0x168], 0x1 ;  /* 0x00005a0007f57a11 */ /* 0x000fe400078208ff */
[----:B------:R-:W-:Y:S02]  /*b990*/  LEA.HI R0, R0, R9, RZ, 0x3 ;  /* 0x0000000900007211 */ /* 0x000fe400078f18ff */
[----:B------:R-:W-:Y:S02]  /*b9a0*/  LEA.HI.X R242, R5, c[0x0][0x174], R242, 0x1, P0 ;  /* 0x00005d0005f27a11 */ /* 0x000fe400000f0cf2 */
[----:B------:R-:W-:Y:S01]  /*b9b0*/  SHF.R.S32.HI R16, RZ, 0x3, R0 ;  /* 0x00000003ff107819 */ /* 0x000fe20000011400 */
[----:B------:R-:W-:Y:S01]  /*b9c0*/  IMAD.MOV.U32 R0, RZ, RZ, R3 ;  /* 0x000000ffff007224 */ /* 0x000fe200078e0003 */
[----:B------:R-:W-:Y:S02]  /*b9d0*/  LEA.HI.X R244, R7, c[0x0][0x16c], R244, 0x1, P1 ;  /* 0x00005b0007f47a11 */ /* 0x000fe400008f0cf4 */
[----:B------:R-:W-:-:S02]  /*b9e0*/  SHF.R.S32.HI R17, RZ, 0x1f, R16 ;  /* 0x0000001fff117819 */ /* 0x000fc40000011410 */
[C---:B------:R-:W-:Y:S02]  /*b9f0*/  IADD3 R20, P2, R16.reuse, 0x10, RZ ;  /* 0x0000001010147810 */ /* 0x040fe40007f5e0ff */
[C---:B------:R-:W-:Y:S01]  /*ba00*/  IADD3 R14, P0, R16.reuse, 0x30, RZ ;  /* 0x00000030100e7810 */ /* 0x040fe20007f1e0ff */
[----:B------:R1:W-:Y:S01]  /*ba10*/  STL.64 [R1], R16 ;  /* 0x0000001001007387 */ /* 0x0003e20000100a00 */
[----:B------:R-:W-:Y:S01]  /*ba20*/  IADD3 R18, P1, R16, 0x20, RZ ;  /* 0x0000002010127810 */ /* 0x000fe20007f3e0ff */
[--C-:B------:R-:W-:Y:S01]  /*ba30*/  IMAD.X R21, RZ, RZ, R17.reuse, P2 ;  /* 0x000000ffff157224 */ /* 0x100fe200010e0611 */
[----:B------:R-:W-:Y:S01]  /*ba40*/  ISETP.GE.AND P2, PT, R227, c[0x0][0x220], PT ;  /* 0x00008800e3007a0c */ /* 0x000fe20003f46270 */
[--C-:B------:R-:W-:Y:S02]  /*ba50*/  IMAD.X R15, RZ, RZ, R17.reuse, P0 ;  /* 0x000000ffff0f7224 */ /* 0x100fe400000e0611 */
[----:B------:R-:W-:Y:S01]  /*ba60*/  IMAD.X R19, RZ, RZ, R17, P1 ;  /* 0x000000ffff137224 */ /* 0x000fe200008e0611 */
[----:B------:R1:W-:Y:S04]  /*ba70*/  STL.64 [R1+0x18], R20 ;  /* 0x0000181401007387 */ /* 0x0003e80000100a00 */
[----:B------:R1:W-:Y:S04]  /*ba80*/  STL.64 [R1+0x8], R14 ;  /* 0x0000080e01007387 */ /* 0x0003e80000100a00 */
[----:B------:R1:W-:Y:S01]  /*ba90*/  STL.64 [R1+0x10], R18 ;  /* 0x0000101201007387 */ /* 0x0003e20000100a00 */
[----:B------:R-:W-:Y:S05]  /*baa0*/  BRA `(.L_x_207) ;  /* 0x000006c000007947 */ /* 0x000fea0003800000 */
.L_x_209:
[----:B------:R1:W-:Y:S01]  /*bab0*/  @P5 STS.128 [R230+0x8000], RZ ;  /* 0x008000ffe6005388 */ /* 0x0003e20000000c00 */
        /* <DEDUP_REMOVED lines=9> */
[C---:B------:R-:W-:Y:S04]  /*bb50*/  LEA R167, P0, R166.reuse, R232, 0x6 ;  /* 0x000000e8a6a77211 */ /* 0x040fe800078030ff */
[----:B------:R-:W-:Y:S01]  /*bb60*/  IMAD.U32 R3, RZ, RZ, UR15 ;  /* 0x0000000fff037e24 */ /* 0x000fe2000f8e00ff */
[C---:B------:R-:W-:Y:S02]  /*bb70*/  @!P5 LEA R170, P1, R167.reuse, c[0x0][0x168], 0x1 ;  /* 0x00005a00a7aada11 */ /* 0x040fe400078208ff */
[----:B------:R-:W-:Y:S02]  /*bb80*/  IADD3 R165, P6, R167, UR12, RZ ;  /* 0x0000000ca7a57c10 */ /* 0x000fe4000ffde0ff */
[----:B------:R-:W-:Y:S02]  /*bb90*/  LEA.HI.X R166, R166, R235, R3, 0x6, P0 ;  /* 0x000000eba6a67211 */ /* 0x000fe400000f3403 */
[----:B------:R-:W-:Y:S02]  /*bba0*/  IADD3 R3, P0, R165, UR12, RZ ;  /* 0x0000000ca5037c10 */ /* 0x000fe4000ff1e0ff */
[----:B------:R-:W-:Y:S02]  /*bbb0*/  @!P5 LEA.HI.X R171, R167, c[0x0][0x16c], R166, 0x1, P1 ;  /* 0x00005b00a7abda11 */ /* 0x000fe400008f0ca6 */
[----:B------:R-:W-:Y:S02]  /*bbc0*/  IADD3.X R164, R166, UR20, RZ, P6, !PT ;  /* 0x00000014a6a47c10 */ /* 0x000fe4000b7fe4ff */
[----:B------:R-:W-:Y:S01]  /*bbd0*/  @!P5 LEA R168, P6, R165, c[0x0][0x168], 0x1 ;  /* 0x00005a00a5a8da11 */ /* 0x000fe200078c08ff */
[----:B------:R-:W-:Y:S01]  /*bbe0*/  @!PT LDS RZ, [RZ] ;  /* 0x00000000fffff984 */ /* 0x000fe20000000800 */
[----:B------:R-:W-:Y:S01]  /*bbf0*/  @!PT LDS RZ, [RZ] ;  /* 0x00000000fffff984 */ /* 0x000fe20000000800 */
[----:B------:R-:W-:Y:S01]  /*bc00*/  @!PT LDS RZ, [RZ] ;  /* 0x00000000fffff984 */ /* 0x000fe20000000800 */
[----:B------:R1:W-:Y:S01]  /*bc10*/  @!P5 LDGSTS.E.BYPASS.LTC128B.128 [R230+0x8000], [R170.64] ;  /* 0x08000000aae6dfae */ /* 0x0003e2000b901d52 */
[----:B------:R-:W-:Y:S02]  /*bc20*/  IADD3 R166, P1, R3, UR12, RZ ;  /* 0x0000000c03a67c10 */ /* 0x000fe4000ff3e0ff */
        /* <DEDUP_REMOVED lines=8> */
[----:B------:R-:W-:Y:S02]  /*bcb0*/  @!P5 LEA R172, P0, R166, c[0x0][0x168], 0x1 ;  /* 0x00005a00a6acda11 */ /* 0x000fe400078008ff */
[----:B------:R-:W-:Y:S01]  /*bcc0*/  @!P5 LEA.HI.X R175, R3, c[0x0][0x16c], R164, 0x1, P6 ;  /* 0x00005b0003afda11 */ /* 0x000fe200030f0ca4 */
[----:B------:R1:W-:Y:S01]  /*bcd0*/  @P3 STS.128 [R230+0xc000], RZ ;  /* 0x00c000ffe6003388 */ /* 0x0003e20000000c00 */
[----:B------:R-:W-:Y:S03]  /*bce0*/  IADD3.X R165, R164, UR20, RZ, P1, !PT ;  /* 0x00000014a4a57c10 */ /* 0x000fe60008ffe4ff */
[----:B------:R-:W-:Y:S01]  /*bcf0*/  @!PT LDS RZ, [RZ] ;  /* 0x00000000fffff984 */ /* 0x000fe20000000800 */
[----:B------:R-:W-:Y:S01]  /*bd00*/  @!PT LDS RZ, [RZ] ;  /* 0x00000000fffff984 */ /* 0x000fe20000000800 */
[----:B------:R-:W-:Y:S01]  /*bd10*/  @!PT LDS RZ, [RZ] ;  /* 0x00000000fffff984 */ /* 0x000fe20000000800 */
[----:B------:R1:W-:Y:S01]  /*bd20*/  @!P3 LDGSTS.E.BYPASS.LTC128B.128 [R230+0xc000], [R194.64+0x100] ;  /* 0x0c000100c2e6bfae */ /* 0x0003e2000b901d52 */
[----:B------:R-:W-:Y:S03]  /*bd30*/  @!P5 LEA.HI.X R173, R166, c[0x0][0x16c], R165, 0x1, P0 ;  /* 0x00005b00a6adda11 */ /* 0x000fe600000f0ca5 */
        /* <DEDUP_REMOVED lines=67> */
.L_x_207:
[----:B------:R-:W2:Y:S01]  /*c170*/  LDL.64 R32, [R1] ;  /* 0x0000000001207983 */ /* 0x000ea20000100a00 */
[----:B------:R-:W-:Y:S01]  /*c180*/  UIADD3 UR6, UR27, -0x1, URZ ;  /* 0xffffffff1b067890 */ /* 0x000fe2000fffe03f */
[----:B------:R-:W-:Y:S04]  /*c190*/  DEPBAR.LE SB0, 0x0 ;  /* 0x000080000000791a */ /* 0x000fe80000000000 */
[----:B------:R3:W-:Y:S01]  /*c1a0*/  STL.64 [R1+0x30], R40 ;  /* 0x0000302801007387 */ /* 0x0007e20000100a00 */
[----:B------:R-:W-:Y:S01]  /*c1b0*/  UIADD3 UR15, UR7, -UR14, URZ ;  /* 0x8000000e070f7290 */ /* 0x000fe2000fffe03f */
[----:B------:R-:W-:Y:S01]  /*c1c0*/  IMAD.U32 R246, RZ, RZ, UR6 ;  /* 0x00000006fff67e24 */ /* 0x000fe2000f8e00ff */
[----:B------:R-:W-:Y:S01]  /*c1d0*/  USHF.R.S32.HI UR5, URZ, 0x1f, UR6 ;  /* 0x0000001f3f057899 */ /* 0x000fe20008011406 */
[----:B------:R-:W-:Y:S01]  /*c1e0*/  BAR.SYNC.DEFER_BLOCKING 0x0 ;  /* 0x0000000000007b1d */ /* 0x000fe20000010000 */
[----:B------:R-:W-:Y:S01]  /*c1f0*/  UIMAD UR4, UR17, UR6, URZ ;  /* 0x00000006110472a4 */ /* 0x000fe2000f8e023f */
[----:B-1----:R-:W-:Y:S01]  /*c200*/  IMAD.WIDE.U32 R14, R246, UR31, R248 ;  /* 0x0000001ff60e7c25 */ /* 0x002fe2000f8e00f8 */
[----:B------:R-:W-:Y:S02]  /*c210*/  UISETP.GT.AND UP0, UPT, UR6, UR9, UPT ;  /* 0x000000090600728c */ /* 0x000fe4000bf04270 */
[----:B------:R-:W-:Y:S01]  /*c220*/  UIMAD UR4, UR5, UR31, UR4 ;  /* 0x0000001f050472a4 */ /* 0x000fe2000f8e0204 */
[----:B------:R-:W-:Y:S01]  /*c230*/  IMAD.U32 R3, RZ, RZ, UR15 ;  /* 0x0000000fff037e24 */ /* 0x000fe2000f8e00ff */
[C---:B------:R-:W-:Y:S02]  /*c240*/  IADD3 R252, P1, R14.reuse, UR25, RZ ;  /* 0x000000190efc7c10 */ /* 0x040fe4000ff3e0ff */
[----:B------:R-:W-:Y:S02]  /*c250*/  @!P5 LEA R30, P6, R14, c[0x0][0x170], 0x1 ;  /* 0x00005c000e1eda11 */ /* 0x000fe400078c08ff */
[----:B------:R-:W-:Y:S01]  /*c260*/  IADD3 R13, R15, UR4, RZ ;  /* 0x000000040f0d7c10 */ /* 0x000fe2000fffe0ff */
[----:B------:R-:W-:Y:S03]  /*c270*/  UIADD3 UR4, UR8, -UR14, URZ ;  /* 0x8000000e08047290 */ /* 0x000fe6000fffe03f */
[----:B------:R-:W-:Y:S02]  /*c280*/  IADD3.X R246, R13, UR10, RZ, P1, !PT ;  /* 0x0000000a0df67c10 */ /* 0x000fe40008ffe4ff */
[----:B------:R-:W-:Y:S02]  /*c290*/  @!P5 LEA R26, P1, R252, c[0x0][0x170], 0x1 ;  /* 0x00005c00fc1ada11 */ /* 0x000fe400078208ff */
[----:B------:R-:W-:Y:S02]  /*c2a0*/  @!P5 LEA.HI.X R31, R14, c[0x0][0x174], R13, 0x1, P6 ;  /* 0x00005d000e1fda11 */ /* 0x000fe400030f0c0d */
[----:B------:R-:W-:Y:S01]  /*c2b0*/  @!P5 LEA.HI.X R27, R252, c[0x0][0x174], R246, 0x1, P1 ;  /* 0x00005d00fc1bda11 */ /* 0x000fe200008f0cf6 */
[----:B------:R-:W-:Y:S04]  /*c2c0*/  @P5 STS.128 [R230+0x10000], RZ ;  /* 0x010000ffe6005388 */ /* 0x000fe80000000c00 */
[----:B---3--:R-:W3:Y:S04]  /*c2d0*/  LDL.64 R40, [R1+0x18] ;  /* 0x0000180001287983 */ /* 0x008ee80000100a00 */
[----:B------:R1:W-:Y:S04]  /*c2e0*/  STL.64 [R1+0x28], R38 ;  /* 0x0000282601007387 */ /* 0x0003e80000100a00 */
[----:B------:R-:W-:Y:S01]  /*c2f0*/  @!PT LDS RZ, [RZ] ;  /* 0x00000000fffff984 */ /* 0x000fe20000000800 */
[----:B------:R-:W-:Y:S01]  /*c300*/  @!PT LDS RZ, [RZ] ;  /* 0x00000000fffff984 */ /* 0x000fe20000000800 */
[----:B------:R-:W-:Y:S01]  /*c310*/  @!PT LDS RZ, [RZ] ;  /* 0x00000000fffff984 */ /* 0x000fe20000000800 */
[----:B------:R4:W-:Y:S04]  /*c320*/  @!P5 LDGSTS.E.BYPASS.LTC128B.128 [R230+0x10000], [R30.64] ;  /* 0x100000001ee6dfae */ /* 0x0009e8000b901d52 */
[----:B------:R-:W-:Y:S04]  /*c330*/  @P4 STS.128 [R230+0x12000], RZ ;  /* 0x012000ffe6004388 */ /* 0x000fe80000000c00 */
[----:B-1----:R-:W4:Y:S04]  /*c340*/  LDL.64 R38, [R1+0x10] ;  /* 0x0000100001267983 */ /* 0x002f280000100a00 */
[----:B------:R1:W-:Y:S04]  /*c350*/  STL.64 [R1+0x20], R36 ;  /* 0x0000202401007387 */ /* 0x0003e80000100a00 */
[----:B-1----:R-:W4:Y:S01]  /*c360*/  LDL.64 R36, [R1+0x8] ;  /* 0x0000080001247983 */ /* 0x002f220000100a00 */
[C---:B--2---:R-:W-:Y:S04]  /*c370*/  LEA R18, P0, R3.reuse, R32, 0x6 ;  /* 0x0000002003127211 */ /* 0x044fe800078030ff */
[----:B------:R-:W-:Y:S01]  /*c380*/  LEA.HI.X.SX32 R19, R3, R33, 0x6, P0 ;  /* 0x0000002103137211 */ /* 0x000fe200000f36ff */
[----:B------:R-:W-:Y:S01]  /*c390*/  IMAD.WIDE.U32 R198, R18, c[0x0][0x1a0], RZ ;  /* 0x0000680012c67a25 */ /* 0x000fe200078e00ff */
[----:B------:R-:W-:Y:S03]  /*c3a0*/  IADD3 R250, P0, R252, UR25, RZ ;  /* 0x00000019fcfa7c10 */ /* 0x000fe6000ff1e0ff */
[----:B------:R-:W-:Y:S01]  /*c3b0*/  IMAD R252, R19, c[0x0][0x1a0], RZ ;  /* 0x0000680013fc7a24 */ /* 0x000fe200078e02ff */
[----:B------:R-:W-:Y:S02]  /*c3c0*/  IADD3.X R246, R246, UR10, RZ, P0, !PT ;  /* 0x0000000af6f67c10 */ /* 0x000fe400087fe4ff */
[----:B------:R-:W-:Y:S01]  /*c3d0*/  @!P5 LEA R22, P0, R250, c[0x0][0x170], 0x1 ;  /* 0x00005c00fa16da11 */ /* 0x000fe200078008ff */
[----:B------:R-:W-:Y:S01]  /*c3e0*/  IMAD R252, R18, c[0x0][0x1a4], R252 ;  /* 0x0000690012fc7a24 */ /* 0x000fe200078e02fc */
[C---:B------:R-:W-:Y:S02]  /*c3f0*/  @!P5 IADD3 R14, P1, R250.reuse, UR25, RZ ;  /* 0x00000019fa0edc10 */ /* 0x040fe4000ff3e0ff */
[----:B------:R-:W-:Y:S01]  /*c400*/  @!P5 LEA.HI.X R23, R250, c[0x0][0x174], R246, 0x1, P0 ;  /* 0x00005d00fa17da11 */ /* 0x000fe200000f0cf6 */
[----:B------:R-:W-:Y:S01]  /*c410*/  IMAD.IADD R252, R199, 0x1, R252 ;  /* 0x00000001c7fc7824 */ /* 0x000fe200078e02fc */
[----:B------:R-:W-:Y:S02]  /*c420*/  LEA R34, P0, R198, R243, 0x1 ;  /* 0x000000f3c6227211 */ /* 0x000fe400078008ff */
[----:B------:R-:W-:Y:S02]  /*c430*/  @!P5 IADD3.X R13, R246, UR10, RZ, P1, !PT ;  /* 0x0000000af60ddc10 */ /* 0x000fe40008ffe4ff */
[----:B------:R-:W-:Y:S02]  /*c440*/  LEA.HI.X R35, R198, R242, R252, 0x1, P0 ;  /* 0x000000f2c6237211 */ /* 0x000fe400000f0cfc */
[C---:B------:R-:W-:Y:S03]  /*c450*/  @!P5 LEA R18, P1, R14.reuse, c[0x0][0x170], 0x1 ;  /* 0x00005c000e12da11 */ /* 0x040fe600078208ff */
[----:B------:R-:W-:Y:S01]  /*c460*/  @!PT LDS RZ, [RZ] ;  /* 0x00000000fffff984 */ /* 0x000fe20000000800 */
[----:B------:R-:W-:Y:S01]  /*c470*/  @!PT LDS RZ, [RZ] ;  /* 0x00000000fffff984 */ /* 0x000fe20000000800 */
[----:B------:R-:W-:Y:S01]  /*c480*/  @!PT LDS RZ, [RZ] ;  /* 0x00000000fffff984 */ /* 0x000fe20000000800 */
[----:B------:R1:W-:Y:S01]  /*c490*/  @!P4 LDGSTS.E.BYPASS.LTC128B.128 [R230+0x12000], [R34.64+0x80] ;  /* 0x1200008022e6cfae */ /* 0x0003e2000b901d52 */
[----:B------:R-:W-:Y:S03]  /*c4a0*/  @!P5 LEA.HI.X R19, R14, c[0x0][0x174], R13, 0x1, P1 ;  /* 0x00005d000e13da11 */ /* 0x000fe600008f0c0d */
[----:B------:R-:W-:Y:S04]  /*c4b0*/  @P3 STS.128 [R230+0x14000], RZ ;  /* 0x014000ffe6003388 */ /* 0x000fe80000000c00 */
[----:B------:R-:W-:Y:S01]  /*c4c0*/  @!PT LDS RZ, [RZ] ;  /* 0x00000000fffff984 */ /* 0x000fe20000000800 */
[----:B------:R-:W-:Y:S01]  /*c4d0*/  @!PT LDS RZ, [RZ] ;  /* 0x00000000fffff984 */ /* 0x000fe20000000800 */
[----:B------:R-:W-:Y:S01]  /*c4e0*/  @!PT LDS RZ, [RZ] ;  /* 0x00000000fffff984 */ /* 0x000fe20000000800 */
[----:B------:R1:W-:Y:S01]  /*c4f0*/  @!P3 LDGSTS.E.BYPASS.LTC128B.128 [R230+0x14000], [R34.64+0x100] ;  /* 0x1400010022e6bfae */ /* 0x0003e2000b901d52 */
[C---:B---3--:R-:W-:Y:S03]  /*c500*/  LEA R14, P6, R3.reuse, R40, 0x6 ;  /* 0x00000028030e7211 */ /* 0x048fe600078c30ff */
[----:B------:R-:W-:Y:S01]  /*c510*/  @P2 STS.128 [R230+0x16000], RZ ;  /* 0x016000ffe6002388 */ /* 0x000fe20000000c00 */
[----:B------:R-:W-:Y:S03]  /*c520*/  LEA.HI.X.SX32 R15, R3, R41, 0x6, P6 ;  /* 0x00000029030f7211 */ /* 0x000fe600030f36ff */
[----:B------:R-:W-:Y:S01]  /*c530*/  @!PT LDS RZ, [RZ] ;  /* 0x00000000fffff984 */ /* 0x000fe20000000800 */
[----:B------:R-:W-:Y:S01]  /*c540*/  @!PT LDS RZ, [RZ] ;  /* 0x00000000fffff984 */ /* 0x000fe20000000800 */
[----:B------:R-:W-:Y:S01]  /*c550*/  @!PT LDS RZ, [RZ] ;  /* 0x00000000fffff984 */ /* 0x000fe20000000800 */
[----:B------:R1:W-:Y:S02]  /*c560*/  @!P2 LDGSTS.E.BYPASS.LTC128B.128 [R230+0x16000], [R34.64+0x180] ;  /* 0x1600018022e6afae */ /* 0x0003e4000b901d52 */
[----:B------:R-:W-:Y:S02]  /*c570*/  IMAD R250, R15, c[0x0][0x1a0], RZ ;  /* 0x000068000ffa7a24 */ /* 0x000fe400078e02ff */
[----:B------:R-:W-:Y:S02]  /*c580*/  @P5 STS.128 [R230+0x10800], RZ ;  /* 0x010800ffe6005388 */ /* 0x000fe40000000c00 */
[C---:B------:R-:W-:Y:S02]  /*c590*/  IMAD R250, R14.reuse, c[0x0][0x1a4], R250 ;  /* 0x000069000efa7a24 */ /* 0x040fe400078e02fa */
[----:B------:R-:W-:Y:S01]  /*c5a0*/  @!PT LDS RZ, [RZ] ;  /* 0x00000000fffff984 */ /* 0x000fe20000000800 */
[----:B------:R-:W-:Y:S01]  /*c5b0*/  @!PT LDS RZ, [RZ] ;  /* 0x00000000fffff984 */ /* 0x000fe20000000800 */
[----:B------:R-:W-:Y:S01]  /*c5c0*/  @!PT LDS RZ, [RZ] ;  /* 0x00000000fffff984 */ /* 0x000fe20000000800 */
[----:B------:R2:W-:Y:S01]  /*c5d0*/  @!P5 LDGSTS.E.BYPASS.LTC128B.128 [R230+0x10800], [R26.64] ;  /* 0x108000001ae6dfae */ /* 0x0005e2000b901d52 */
[----:B------:R-:W-:Y:S03]  /*c5e0*/  IMAD.WIDE.U32 R14, R14, c[0x0][0x1a0], RZ ;  /* 0x000068000e0e7a25 */ /* 0x000fe600078e00ff */
[----:B------:R-:W-:Y:S01]  /*c5f0*/  @P4 STS.128 [R230+0x12800], RZ ;  /* 0x012800ffe6004388 */ /* 0x000fe20000000c00 */
[----:B------:R-:W-:Y:S01]  /*c600*/  IMAD.IADD R250, R15, 0x1, R250 ;  /* 0x000000010ffa7824 */ /* 0x000fe200078e02fa */
[C---:B------:R-:W-:Y:S04]  /*c610*/  LEA R190, P6, R14.reuse, R243, 0x1 ;  /* 0x000000f30ebe7211 */ /* 0x040fe800078c08ff */
[----:B------:R-:W-:Y:S05]  /*c620*/  LEA.HI.X R191, R14, R242, R250, 0x1, P6 ;  /* 0x000000f20ebf7211 */ /* 0x000fea00030f0cfa */
[----:B------:R-:W-:Y:S01]  /*c630*/  @!PT LDS RZ, [RZ] ;  /* 0x00000000fffff984 */ /* 0x000fe20000000800 */
[----:B------:R-:W-:Y:S01]  /*c640*/  @!PT LDS RZ, [RZ] ;  /* 0x00000000fffff984 */ /* 0x000fe20000000800 */
[----:B------:R-:W-:Y:S01]  /*c650*/  @!PT LDS RZ, [RZ] ;  /* 0x00000000fffff984 */ /* 0x000fe20000000800 */
[----:B------:R3:W-:Y:S01]  /*c660*/  @!P4 LDGSTS.E.BYPASS.LTC128B.128 [R230+0x12800], [R190.64+0x80] ;  /* 0x12800080bee6cfae */ /* 0x0007e2000b901d52 */
[C---:B----4-:R-:W-:Y:S03]  /*c670*/  LEA R194, P1, R3.reuse, R38, 0x6 ;  /* 0x0000002603c27211 */ /* 0x050fe600078230ff */
        /* <DEDUP_REMOVED lines=12> */
[----:B------:R3:W-:Y:S01]  /*c740*/  @!P2 LDGSTS.E.BYPASS.LTC128B.128 [R230+0x16800], [R190.64+0x180] ;  /* 0x16800180bee6afae */ /* 0x0007e2000b901d52 */
[----:B------:R-:W-:Y:S03]  /*c750*/  IMAD.WIDE.U32 R194, R194, c[0x0][0x1a0], RZ ;  /* 0x00006800c2c27a25 */ /* 0x000fe600078e00ff */
[----:B------:R-:W-:Y:S01]  /*c760*/  @P5 STS.128 [R230+0x11000], RZ ;  /* 0x011000ffe6005388 */ /* 0x000fe20000000c00 */
[----:B------:R-:W-:Y:S01]  /*c770*/  IMAD.IADD R246, R195, 0x1, R246 ;  /* 0x00000001c3f67824 */ /* 0x000fe200078e02f6 */
[C---:B------:R-:W-:Y:S02]  /*c780*/  LEA R182, P1, R194.reuse, R243, 0x1 ;  /* 0x000000f3c2b67211 */ /* 0x040fe400078208ff */
[----:B------:R-:W-:Y:S01]  /*c790*/  @!PT LDS RZ, [RZ] ;  /* 0x00000000fffff984 */ /* 0x000fe20000000800 */
[----:B------:R-:W-:Y:S01]  /*c7a0*/  @!PT LDS RZ, [RZ] ;  /* 0x00000000fffff984 */ /* 0x000fe20000000800 */
[----:B------:R-:W-:Y:S01]  /*c7b0*/  @!PT LDS RZ, [RZ] ;  /* 0x00000000fffff984 */ /* 0x000fe20000000800 */
[----:B------:R4:W-:Y:S02]  /*c7c0*/  @!P5 LDGSTS.E.BYPASS.LTC128B.128 [R230+0x11000], [R22.64] ;  /* 0x1100000016e6dfae */ /* 0x0009e4000b901d52 */
[----:B------:R-:W-:Y:S02]  /*c7d0*/  LEA.HI.X R183, R194, R242, R246, 0x1, P1 ;  /* 0x000000f2c2b77211 */ /* 0x000fe400008f0cf6 */
[----:B------:R-:W-:Y:S04]  /*c7e0*/  @P4 STS.128 [R230+0x13000], RZ ;  /* 0x013000ffe6004388 */ /* 0x000fe80000000c00 */
[----:B------:R-:W-:Y:S01]  /*c7f0*/  @!PT LDS RZ, [RZ] ;  /* 0x00000000fffff984 */ /* 0x000fe20000000800 */
[----:B------:R-:W-:Y:S01]  /*c800*/  @!PT LDS RZ, [RZ] ;  /* 0x00000000fffff984 */ /* 0x000fe20000000800 */
[----:B------:R-:W-:Y:S01]  /*c810*/  @!PT LDS RZ, [RZ] ;  /* 0x00000000fffff984 */ /* 0x000fe20000000800 */
[----:B------:R1:W-:Y:S01]  /*c820*/  @!P4 LDGSTS.E.BYPASS.LTC128B.128 [R230+0x13000], [R182.64+0x80] ;  /* 0x13000080b6e6cfae */ /* 0x0003e2000b901d52 */
[C---:B------:R-:W-:Y:S03]  /*c830*/  LEA R198, P0, R3.reuse, R36, 0x6 ;  /* 0x0000002403c67211 */ /* 0x040fe600078030ff */
[----:B------:R-:W-:Y:S01]  /*c840*/  @P3 STS.128 [R230+0x15000], RZ ;  /* 0x015000ffe6003388 */ /* 0x000fe20000000c00 */
[----:B------:R-:W-:Y:S01]  /*c850*/  LEA.HI.X.SX32 R199, R3, R37, 0x6, P0 ;  /* 0x0000002503c77211 */ /* 0x000fe200000f36ff */
[C---:B------:R-:W-:Y:S02]  /*c860*/  IMAD.WIDE.U32 R12, R198.reuse, c[0x0][0x1a0], RZ ;  /* 0x00006800c60c7a25 */ /* 0x040fe400078e00ff */
[----:B------:R-:W-:Y:S01]  /*c870*/  @!PT LDS RZ, [RZ] ;  /* 0x00000000fffff984 */ /* 0x000fe20000000800 */
[----:B------:R-:W-:Y:S01]  /*c880*/  @!PT LDS RZ, [RZ] ;  /* 0x00000000fffff984 */ /* 0x000fe20000000800 */
[----:B------:R-:W-:Y:S01]  /*c890*/  @!PT LDS RZ, [RZ] ;  /* 0x00000000fffff984 */ /* 0x000fe20000000800 */
[----:B------:R1:W-:Y:S02]  /*c8a0*/  @!P3 LDGSTS.E.BYPASS.LTC128B.128 [R230+0x15000], [R182.64+0x100] ;  /* 0x15000100b6e6bfae */ /* 0x0003e4000b901d52 */
[----:B------:R-:W-:Y:S02]  /*c8b0*/  IMAD R3, R199, c[0x0][0x1a0], RZ ;  /* 0x00006800c7037a24 */ /* 0x000fe400078e02ff */
[----:B------:R-:W-:Y:S02]  /*c8c0*/  @P2 STS.128 [R230+0x17000], RZ ;  /* 0x017000ffe6002388 */ /* 0x000fe40000000c00 */
[----:B------:R-:W-:Y:S01]  /*c8d0*/  IMAD R3, R198, c[0x0][0x1a4], R3 ;  /* 0x00006900c6037a24 */ /* 0x000fe200078e0203 */
[C---:B------:R-:W-:Y:S01]  /*c8e0*/  LEA R198, P0, R12.reuse, R243, 0x1 ;  /* 0x000000f30cc67211 */ /* 0x040fe200078008ff */
[----:B------:R-:W-:Y:S01]  /*c8f0*/  @!PT LDS RZ, [RZ] ;  /* 0x00000000fffff984 */ /* 0x000fe20000000800 */
[----:B------:R-:W-:Y:S01]  /*c900*/  @!PT LDS RZ, [RZ] ;  /* 0x00000000fffff984 */ /* 0x000fe20000000800 */
[----:B------:R-:W-:Y:S01]  /*c910*/  @!PT LDS RZ, [RZ] ;  /* 0x00000000fffff984 */ /* 0x000fe20000000800 */
[----:B------:R1:W-:Y:S02]  /*c920*/  @!P2 LDGSTS.E.BYPASS.LTC128B.128 [R230+0x17000], [R182.64+0x180] ;  /* 0x17000180b6e6afae */ /* 0x0003e4000b901d52 */
[----:B------:R-:W-:Y:S02]  /*c930*/  IMAD.IADD R3, R13, 0x1, R3 ;  /* 0x000000010d037824 */ /* 0x000fe400078e0203 */
[----:B------:R-:W-:Y:S03]  /*c940*/  @P5 STS.128 [R230+0x11800], RZ ;  /* 0x011800ffe6005388 */ /* 0x000fe60000000c00 */
[----:B------:R-:W-:Y:S01]  /*c950*/  LEA.HI.X R199, R12, R242, R3, 0x1, P0 ;  /* 0x000000f20cc77211 */ /* 0x000fe200000f0c03 */
[----:B------:R-:W-:Y:S01]  /*c960*/  @!PT LDS RZ, [RZ] ;  /* 0x00000000fffff984 */ /* 0x000fe20000000800 */
[----:B------:R-:W-:Y:S01]  /*c970*/  @!PT LDS RZ, [RZ] ;  /* 0x00000000fffff984 */ /* 0x000fe20000000800 */
[----:B------:R-:W-:Y:S01]  /*c980*/  @!PT LDS RZ, [RZ] ;  /* 0x00000000fffff984 */ /* 0x000fe20000000800 */
[----:B------:R1:W-:Y:S01]  /*c990*/  @!P5 LDGSTS.E.BYPASS.LTC128B.128 [R230+0x11800], [R18.64] ;  /* 0x1180000012e6dfae */ /* 0x0003e2000b901d52 */
[----:B------:R-:W-:Y:S03]  /*c9a0*/  IMAD.U32 R3, RZ, RZ, UR4 ;  /* 0x00000004ff037e24 */ /* 0x000fe6000f8e00ff */
        /* <DEDUP_REMOVED lines=16> */
[----:B------:R-:W4:Y:S04]  /*cab0*/  LDSM.16.M88.4 R168, [R225+0x8000] ;  /* 0x00800000e1a8783b */ /* 0x000f280000000200 */
[----:B------:R-:W4:Y:S04]  /*cac0*/  LDSM.16.M88.4 R172, [R225+0x8800] ;  /* 0x00880000e1ac783b */ /* 0x000f280000000200 */
[----:B------:R-:W4:Y:S04]  /*cad0*/  LDSM.16.M88.4 R176, [R225+0x9000] ;  /* 0x00900000e1b0783b */ /* 0x000f280000000200 */
[----:B------:R-:W0:Y:S04]  /*cae0*/  LDGDEPBAR ;  /* 0x00000000000079af */ /* 0x000e280000000000 */
[----:B-1----:R-:W1:Y:S04]  /*caf0*/  LDSM.16.M88.4 R180, [R225+0x9800] ;  /* 0x00980000e1b4783b */ /* 0x002e680000000200 */
[----:B------:R-:W-:Y:S04]  /*cb00*/  LDSM.16.M88.4 R184, [R224] ;  /* 0x00000000e0b8783b */ /* 0x000fe80000000200 */
[----:B---3--:R-:W3:Y:S04]  /*cb10*/  LDSM.16.M88.4 R188, [R223] ;  /* 0x00000000dfbc783b */ /* 0x008ee80000000200 */
[----:B------:R-:W1:Y:S04]  /*cb20*/  LDSM.16.M88.4 R192, [R215] ;  /* 0x00000000d7c0783b */ /* 0x000e680000000200 */
[----:B--2---:R-:W-:Y:S01]  /*cb30*/  LDSM.16.M88.4 R196, [R219+0x8000] ;  /* 0x00800000dbc4783b */ /* 0x004fe20000000200 */
[C---:B----4-:R-:W-:Y:S08]  /*cb40*/  HMMA.16816.F32 R4, R164.reuse, R168, RZ ;  /* 0x000000a8a404723c */ /* 0x050ff000000018ff */
[C---:B------:R-:W-:Y:S01]  /*cb50*/  HMMA.16816.F32 R8, R164.reuse, R170, RZ ;  /* 0x000000aaa408723c */ /* 0x040fe200000018ff */
[----:B------:R-:W2:Y:S07]  /*cb60*/  LDSM.16.M88.4 R168, [R214] ;  /* 0x00000000d6a8783b */ /* 0x000eae0000000200 */
[C---:B------:R-:W-:Y:S08]  /*cb70*/  HMMA.16816.F32 R12, R164.reuse, R172, RZ ;  /* 0x000000aca40c723c */ /* 0x040ff000000018ff */
[C---:B------:R-:W-:Y:S01]  /*cb80*/  HMMA.16816.F32 R16, R164.reuse, R174, RZ ;  /* 0x000000aea410723c */ /* 0x040fe200000018ff */
[----:B------:R-:W4:Y:S07]  /*cb90*/  LDSM.16.M88.4 R172, [R213] ;  /* 0x00000000d5ac783b */ /* 0x000f2e0000000200 */
[C---:B------:R-:W-:Y:S08]  /*cba0*/  HMMA.16816.F32 R20, R164.reuse, R176, RZ ;  /* 0x000000b0a414723c */ /* 0x040ff000000018ff */
[C---:B------:R-:W-:Y:S01]  /*cbb0*/  HMMA.16816.F32 R24, R164.reuse, R178, RZ ;  /* 0x000000b2a418723c */ /* 0x040fe200000018ff */
[----:B------:R-:W2:Y:S07]  /*cbc0*/  LDSM.16.M88.4 R176, [R222] ;  /* 0x00000000deb0783b */ /* 0x000eae0000000200 */
[C---:B-1----:R-:W-:Y:S07]  /*cbd0*/  HMMA.16816.F32 R28, R164.reuse, R180, RZ ;  /* 0x000000b4a41c723c */ /* 0x042fee00000018ff */
[----:B------:R-:W-:Y:S02]  /*cbe0*/  IMAD.MOV.U32 R180, RZ, RZ, R32 ;  /* 0x000000ffffb47224 */ /* 0x000fe400078e0020 */
[----:B------:R-:W-:Y:S02]  /*cbf0*/  IMAD.MOV.U32 R181, RZ, RZ, R33 ;  /* 0x000000ffffb57224 */ /* 0x000fe400078e0021 */
[----:B------:R-:W-:Y:S01]  /*cc00*/  HMMA.16816.F32 R32, R164, R182, RZ ;  /* 0x000000b6a420723c */ /* 0x000fe200000018ff */
[----:B------:R-:W1:Y:S07]  /*cc10*/  LDSM.16.M88.4 R164, [R219+0x8800] ;  /* 0x00880000dba4783b */ /* 0x000e6e0000000200 */
[C---:B---3--:R-:W-:Y:S07]  /*cc20*/  HMMA.16816.F32 R4, R184.reuse, R188, R4 ;  /* 0x000000bcb804723c */ /* 0x048fee0000001804 */
[----:B------:R-:W-:Y:S01]  /*cc30*/  IMAD.MOV.U32 R188, RZ, RZ, R180 ;  /* 0x000000ffffbc7224 */ /* 0x000fe200078e00b4 */
[C---:B------:R-:W-:Y:S04]  /*cc40*/  HMMA.16816.F32 R8, R184.reuse, R190, R8 ;  /* 0x000000beb808723c */ /* 0x040fe80000001808 */
[----:B------:R-:W-:Y:S02]  /*cc50*/  IMAD.MOV.U32 R189, RZ, RZ, R181 ;  /* 0x000000ffffbd7224 */ /* 0x000fe400078e00b5 */
[----:B------:R-:W3:Y:S02]  /*cc60*/  LDSM.16.M88.4 R180, [R219+0x9000] ;  /* 0x00900000dbb4783b */ /* 0x000ee40000000200 */
[C---:B------:R-:W-:Y:S08]  /*cc70*/  HMMA.16816.F32 R12, R184.reuse, R192, R12 ;  /* 0x000000c0b80c723c */ /* 0x040ff0000000180c */
[C---:B------:R-:W-:Y:S01]  /*cc80*/  HMMA.16816.F32 R16, R184.reuse, R194, R16 ;  /* 0x000000c2b810723c */ /* 0x040fe20000001810 */
[----:B------:R-:W-:Y:S07]  /*cc90*/  LDSM.16.M88.4 R192, [R212+0x1800] ;  /* 0x00180000d4c0783b */ /* 0x000fee0000000200 */
[C---:B--2---:R-:W-:Y:S08]  /*cca0*/  HMMA.16816.F32 R20, R184.reuse, R168, R20 ;  /* 0x000000a8b814723c */ /* 0x044ff00000001814 */
[C---:B------:R-:W-:Y:S01]  /*ccb0*/  HMMA.16816.F32 R24, R184.reuse, R170, R24 ;  /* 0x000000aab818723c */ /* 0x040fe20000001818 */
[----:B------:R-:W2:Y:S07]  /*ccc0*/  LDSM.16.M88.4 R168, [R219+0x9800] ;  /* 0x00980000dba8783b */ /* 0x000eae0000000200 */
[C---:B----4-:R-:W-:Y:S08]  /*ccd0*/  HMMA.16816.F32 R28, R184.reuse, R172, R28 ;  /* 0x000000acb81c723c */ /* 0x050ff0000000181c */
[----:B------:R-:W-:Y:S01]  /*cce0*/  HMMA.16816.F32 R32, R184, R174, R32 ;  /* 0x000000aeb820723c */ /* 0x000fe20000001820 */
[----:B------:R-:W-:Y:S04]  /*ccf0*/  LDSM.16.M88.4 R172, [R221] ;  /* 0x00000000ddac783b */ /* 0x000fe80000000200 */
[----:B------:R-:W4:Y:S03]  /*cd00*/  LDSM.16.M88.4 R184, [R212] ;  /* 0x00000000d4b8783b */ /* 0x000f260000000200 */
[C---:B------:R-:W-:Y:S07]  /*cd10*/  HMMA.16816.F32 R4, R176.reuse, R196, R4 ;  /* 0x000000c4b004723c */ /* 0x040fee0000001804 */
[----:B------:R-:W-:Y:S01]  /*cd20*/  IMAD.MOV.U32 R196, RZ, RZ, R188 ;  /* 0x000000ffffc47224 */ /* 0x000fe200078e00bc */
[C---:B------:R-:W-:Y:S04]  /*cd30*/  HMMA.16816.F32 R8, R176.reuse, R198, R8 ;  /* 0x000000c6b008723c */ /* 0x040fe80000001808 */
[----:B------:R-:W-:Y:S02]  /*cd40*/  IMAD.MOV.U32 R197, RZ, RZ, R189 ;  /* 0x000000ffffc57224 */ /* 0x000fe400078e00bd */
[----:B------:R-:W4:Y:S01]  /*cd50*/  LDSM.16.M88.4 R188, [R212+0x800] ;  /* 0x00080000d4bc783b */ /* 0x000f220000000200 */
[C---:B------:R-:W-:Y:S01]  /*cd60*/  LEA R198, P0, R3.reuse, R196, 0x6 ;  /* 0x000000c403c67211 */ /* 0x040fe200078030ff */
[C---:B-1----:R-:W-:Y:S04]  /*cd70*/  HMMA.16816.F32 R12, R176.reuse, R164, R12 ;  /* 0x000000a4b00c723c */ /* 0x042fe8000000180c */
[----:B------:R-:W-:Y:S01]  /*cd80*/  LEA.HI.X.SX32 R199, R3, R197, 0x6, P0 ;  /* 0x000000c503c77211 */ /* 0x000fe200000f36ff */
[C---:B------:R-:W-:Y:S03]  /*cd90*/  IMAD.WIDE.U32 R196, R198.reuse, c[0x0][0x198], RZ ;  /* 0x00006600c6c47a25 */ /* 0x040fe600078e00ff */
[C---:B------:R-:W-:Y:S01]  /*cda0*/  HMMA.16816.F32 R16, R176.reuse, R166, R16 ;  /* 0x000000a6b010723c */ /* 0x040fe20000001810 */
[----:B------:R-:W1:Y:S03]  /*cdb0*/  LDSM.16.M88.4 R164, [R212+0x1000] ;  /* 0x00100000d4a4783b */ /* 0x000e660000000200 */
[----:B------:R-:W-:Y:S04]  /*cdc0*/  IMAD R246, R199, c[0x0][0x198], RZ ;  /* 0x00006600c7f67a24 */ /* 0x000fe800078e02ff */
[C---:B---3--:R-:W-:Y:S04]  /*cdd0*/  HMMA.16816.F32 R20, R176.reuse, R180, R20 ;  /* 0x000000b4b014723c */ /* 0x048fe80000001814 */
[----:B------:R-:W-:Y:S04]  /*cde0*/  IMAD R246, R198, c[0x0][0x19c], R246 ;  /* 0x00006700c6f67a24 */ /* 0x000fe800078e02f6 */
[C---:B------:R-:W-:Y:S01]  /*cdf0*/  HMMA.16816.F32 R24, R176.reuse, R182, R24 ;  /* 0x000000b6b018723c */ /* 0x040fe20000001818 */
[----:B------:R-:W-:Y:S03]  /*ce00*/  LDSM.16.M88.4 R180, [R225+0xa800] ;  /* 0x00a80000e1b4783b */ /* 0x000fe60000000200 */
[----:B------:R-:W-:Y:S04]  /*ce10*/  IMAD.IADD R246, R197, 0x1, R246 ;  /* 0x00000001c5f67824 */ /* 0x000fe800078e02f6 */
[C---:B--2---:R-:W-:Y:S08]  /*ce20*/  HMMA.16816.F32 R28, R176.reuse, R168, R28 ;  /* 0x000000a8b01c723c */ /* 0x044ff0000000181c */
[----:B------:R-:W-:Y:S01]  /*ce30*/  HMMA.16816.F32 R32, R176, R170, R32 ;  /* 0x000000aab020723c */ /* 0x000fe20000001820 */
[----:B------:R-:W-:Y:S04]  /*ce40*/  LDSM.16.M88.4 R168, [R226+0x2000] ;  /* 0x00200000e2a8783b */ /* 0x000fe80000000200 */
[----:B------:R-:W2:Y:S03]  /*ce50*/  LDSM.16.M88.4 R176, [R225+0xa000] ;  /* 0x00a00000e1b0783b */ /* 0x000ea60000000200 */
[C---:B----4-:R-:W-:Y:S08]  /*ce60*/  HMMA.16816.F32 R4, R172.reuse, R184, R4 ;  /* 0x000000b8ac04723c */ /* 0x050ff00000001804 */
[C---:B------:R-:W-:Y:S01]  /*ce70*/  HMMA.16816.F32 R8, R172.reuse, R186, R8 ;  /* 0x000000baac08723c */ /* 0x040fe20000001808 */
[----:B------:R-:W3:Y:S07]  /*ce80*/  LDSM.16.M88.4 R184, [R225+0xb000] ;  /* 0x00b00000e1b8783b */ /* 0x000eee0000000200 */
[C---:B------:R-:W-:Y:S08]  /*ce90*/  HMMA.16816.F32 R12, R172.reuse, R188, R12 ;  /* 0x000000bcac0c723c */ /* 0x040ff0000000180c */
[C---:B------:R-:W-:Y:S01]  /*cea0*/  HMMA.16816.F32 R16, R172.reuse, R190, R16 ;  /* 0x000000beac10723c */ /* 0x040fe20000001810 */
[----:B------:R-:W-:Y:S07]  /*ceb0*/  LDSM.16.M88.4 R188, [R211] ;  /* 0x00000000d3bc783b */ /* 0x000fee0000000200 */
[C---:B-1----:R-:W-:Y:S08]  /*cec0*/  HMMA.16816.F32 R20, R172.reuse, R164, R20 ;  /* 0x000000a4ac14723c */ /* 0x042ff00000001814 */
[C---:B------:R-:W-:Y:S01]  /*ced0*/  HMMA.16816.F32 R24, R172.reuse, R166, R24 ;  /* 0x000000a6ac18723c */ /* 0x040fe20000001818 */
[----:B------:R-:W1:Y:S07]  /*cee0*/  LDSM.16.M88.4 R164, [R225+0xb800] ;  /* 0x00b80000e1a4783b */ /* 0x000e6e0000000200 */
[C---:B------:R-:W-:Y:S08]  /*cef0*/  HMMA.16816.F32 R28, R172.reuse, R192, R28 ;  /* 0x000000c0ac1c723c */ /* 0x040ff0000000181c */
[----:B------:R-:W-:Y:S01]  /*cf00*/  HMMA.16816.F32 R32, R172, R194, R32 ;  /* 0x000000c2ac20723c */ /* 0x000fe20000001820 */
[----:B------:R-:W4:Y:S04]  /*cf10*/  LDSM.16.M88.4 R172, [R224+0x2000] ;  /* 0x00200000e0ac783b */ /* 0x000f280000000200 */
[----:B------:R-:W-:Y:S03]  /*cf20*/  LDSM.16.M88.4 R192, [R208] ;  /* 0x00000000d0c0783b */ /* 0x000fe60000000200 */
[C---:B--2---:R-:W-:Y:S08]  /*cf30*/  HMMA.16816.F32 R4, R168.reuse, R176, R4 ;  /* 0x000000b0a804723c */ /* 0x044ff00000001804 */
[C---:B------:R-:W-:Y:S01]  /*cf40*/  HMMA.16816.F32 R8, R168.reuse, R178, R8 ;  /* 0x000000b2a808723c */ /* 0x040fe20000001808 */
[----:B------:R-:W2:Y:S07]  /*cf50*/  LDSM.16.M88.4 R176, [R210] ;  /* 0x00000000d2b0783b */ /* 0x000eae0000000200 */
[C---:B------:R-:W-:Y:S08]  /*cf60*/  HMMA.16816.F32 R12, R168.reuse, R180, R12 ;  /* 0x000000b4a80c723c */ /* 0x040ff0000000180c */
[C---:B------:R-:W-:Y:S01]  /*cf70*/  HMMA.16816.F32 R16, R168.reuse, R182, R16 ;  /* 0x000000b6a810723c */ /* 0x040fe20000001810 */
[----:B------:R-:W2:Y:S07]  /*cf80*/  LDSM.16.M88.4 R180, [R209] ;  /* 0x00000000d1b4783b */ /* 0x000eae0000000200 */
[C---:B---3--:R-:W-:Y:S08]  /*cf90*/  HMMA.16816.F32 R20, R168.reuse, R184, R20 ;  /* 0x000000b8a814723c */ /* 0x048ff00000001814 */
[C---:B------:R-:W-:Y:S01]  /*cfa0*/  HMMA.16816.F32 R24, R168.reuse, R186, R24 ;  /* 0x000000baa818723c */ /* 0x040fe20000001818 */
[----:B------:R-:W-:Y:S07]  /*cfb0*/  LDSM.16.M88.4 R184, [R219+0xa800] ;  /* 0x00a80000dbb8783b */ /* 0x000fee0000000200 */
[C---:B-1----:R-:W-:Y:S08]  /*cfc0*/  HMMA.16816.F32 R28, R168.reuse, R164, R28 ;  /* 0x000000a4a81c723c */ /* 0x042ff0000000181c */
[----:B------:R-:W-:Y:S01]  /*cfd0*/  HMMA.16816.F32 R32, R168, R166, R32 ;  /* 0x000000a6a820723c */ /* 0x000fe20000001820 */
[----:B------:R-:W-:Y:S04]  /*cfe0*/  LDSM.16.M88.4 R164, [R222+0x2000] ;  /* 0x00200000dea4783b */ /* 0x000fe80000000200 */
[----:B------:R-:W1:Y:S03]  /*cff0*/  LDSM.16.M88.4 R168, [R219+0xa000] ;  /* 0x00a00000dba8783b */ /* 0x000e660000000200 */
[C---:B----4-:R-:W-:Y:S08]  /*d000*/  HMMA.16816.F32 R4, R172.reuse, R188, R4 ;  /* 0x000000bcac04723c */ /* 0x050ff00000001804 */
[C---:B------:R-:W-:Y:S01]  /*d010*/  HMMA.16816.F32 R8, R172.reuse, R190, R8 ;  /* 0x000000beac08723c */ /* 0x040fe20000001808 */
[----:B------:R-:W-:Y:S07]  /*d020*/  LDSM.16.M88.4 R188, [R212+0x2000] ;  /* 0x00200000d4bc783b */ /* 0x000fee0000000200 */
[C---:B--2---:R-:W-:Y:S08]  /*d030*/  HMMA.16816.F32 R12, R172.reuse, R176, R12 ;  /* 0x000000b0ac0c723c */ /* 0x044ff0000000180c */
[C---:B------:R-:W-:Y:S01]  /*d040*/  HMMA.16816.F32 R16, R172.reuse, R178, R16 ;  /* 0x000000b2ac10723c */ /* 0x040fe20000001810 */
[----:B------:R-:W2:Y:S07]  /*d050*/  LDSM.16.M88.4 R176, [R219+0xb000] ;  /* 0x00b00000dbb0783b */ /* 0x000eae0000000200 */
[C---:B------:R-:W-:Y:S08]  /*d060*/  HMMA.16816.F32 R20, R172.reuse, R180, R20 ;  /* 0x000000b4ac14723c */ /* 0x040ff00000001814 */
[C---:B------:R-:W-:Y:S01]  /*d070*/  HMMA.16816.F32 R24, R172.reuse, R182, R24 ;  /* 0x000000b6ac18723c */ /* 0x040fe20000001818 */
[----:B------:R-:W-:Y:S07]  /*d080*/  LDSM.16.M88.4 R180, [R221+0x2000] ;  /* 0x00200000ddb4783b */ /* 0x000fee0000000200 */
[C---:B------:R-:W-:Y:S08]  /*d090*/  HMMA.16816.F32 R28, R172.reuse, R192, R28 ;  /* 0x000000c0ac1c723c */ /* 0x040ff0000000181c */
[----:B------:R-:W-:Y:S01]  /*d0a0*/  HMMA.16816.F32 R32, R172, R194, R32 ;  /* 0x000000c2ac20723c */ /* 0x000fe20000001820 */
[----:B------:R-:W3:Y:S04]  /*d0b0*/  LDSM.16.M88.4 R172, [R219+0xb800] ;  /* 0x00b80000dbac783b */ /* 0x000ee80000000200 */
        /* <DEDUP_REMOVED lines=9> */
[----:B------:R-:W-:Y:S07]  /*d150*/  LDSM.16.M88.4 R176, [R225+0xc800] ;  /* 0x00c80000e1b0783b */ /* 0x000fee0000000200 */
[C---:B---3--:R-:W-:Y:S08]  /*d160*/  HMMA.16816.F32 R28, R164.reuse, R172, R28 ;  /* 0x000000aca41c723c */ /* 0x048ff0000000181c */
[----:B------:R-:W-:Y:S01]  /*d170*/  HMMA.16816.F32 R32, R164, R174, R32 ;  /* 0x000000aea420723c */ /* 0x000fe20000001820 */
[----:B------:R-:W-:Y:S04]  /*d180*/  LDSM.16.M88.4 R164, [R226+0x4000] ;  /* 0x00400000e2a4783b */ /* 0x000fe80000000200 */
[----:B------:R-:W2:Y:S03]  /*d190*/  LDSM.16.M88.4 R172, [R225+0xc000] ;  /* 0x00c00000e1ac783b */ /* 0x000ea60000000200 */
[C---:B------:R-:W-:Y:S08]  /*d1a0*/  HMMA.16816.F32 R4, R180.reuse, R188, R4 ;  /* 0x000000bcb404723c */ /* 0x040ff00000001804 */
[C---:B------:R-:W-:Y:S01]  /*d1b0*/  HMMA.16816.F32 R8, R180.reuse, R190, R8 ;  /* 0x000000beb408723c */ /* 0x040fe20000001808 */
[----:B------:R-:W-:Y:S07]  /*d1c0*/  LDSM.16.M88.4 R188, [R225+0xd800] ;  /* 0x00d80000e1bc783b */ /* 0x000fee0000000200 */
[C---:B-1----:R-:W-:Y:S08]  /*d1d0*/  HMMA.16816.F32 R12, R180.reuse, R168, R12 ;  /* 0x000000a8b40c723c */ /* 0x042ff0000000180c */
[C---:B------:R-:W-:Y:S01]  /*d1e0*/  HMMA.16816.F32 R16, R180.reuse, R170, R16 ;  /* 0x000000aab410723c */ /* 0x040fe20000001810 */
[----:B------:R-:W1:Y:S07]  /*d1f0*/  LDSM.16.M88.4 R168, [R225+0xd000] ;  /* 0x00d00000e1a8783b */ /* 0x000e6e0000000200 */
[C---:B------:R-:W-:Y:S08]  /*d200*/  HMMA.16816.F32 R20, R180.reuse, R192, R20 ;  /* 0x000000c0b414723c */ /* 0x040ff00000001814 */
[C---:B------:R-:W-:Y:S01]  /*d210*/  HMMA.16816.F32 R24, R180.reuse, R194, R24 ;  /* 0x000000c2b418723c */ /* 0x040fe20000001818 */
[----:B------:R-:W-:Y:S07]  /*d220*/  LDSM.16.M88.4 R192, [R205] ;  /* 0x00000000cdc0783b */ /* 0x000fee0000000200 */
[C---:B----4-:R-:W-:Y:S08]  /*d230*/  HMMA.16816.F32 R28, R180.reuse, R184, R28 ;  /* 0x000000b8b41c723c */ /* 0x050ff0000000181c */
[----:B------:R-:W-:Y:S01]  /*d240*/  HMMA.16816.F32 R32, R180, R186, R32 ;  /* 0x000000bab420723c */ /* 0x000fe20000001820 */
[----:B------:R-:W-:Y:S04]  /*d250*/  LDSM.16.M88.4 R180, [R224+0x4000] ;  /* 0x00400000e0b4783b */ /* 0x000fe80000000200 */
[----:B------:R-:W3:Y:S03]  /*d260*/  LDSM.16.M88.4 R184, [R207] ;  /* 0x00000000cfb8783b */ /* 0x000ee60000000200 */
[C---:B--2---:R-:W-:Y:S08]  /*d270*/  HMMA.16816.F32 R4, R164.reuse, R172, R4 ;  /* 0x000000aca404723c */ /* 0x044ff00000001804 */
[C---:B------:R-:W-:Y:S01]  /*d280*/  HMMA.16816.F32 R8, R164.reuse, R174, R8 ;  /* 0x000000aea408723c */ /* 0x040fe20000001808 */
[----:B------:R-:W2:Y:S07]  /*d290*/  LDSM.16.M88.4 R172, [R206] ;  /* 0x00000000ceac783b */ /* 0x000eae0000000200 */
        /* <DEDUP_REMOVED lines=8> */
[----:B------:R-:W1:Y:S04]  /*d320*/  LDSM.16.M88.4 R164, [R204] ;  /* 0x00000000cca4783b */ /* 0x000e680000000200 */
[----:B------:R-:W4:Y:S03]  /*d330*/  LDSM.16.M88.4 R188, [R219+0xc800] ;  /* 0x00c80000dbbc783b */ /* 0x000f260000000200 */
[C---:B---3--:R-:W-:Y:S08]  /*d340*/  HMMA.16816.F32 R4, R180.reuse, R184, R4 ;  /* 0x000000b8b404723c */ /* 0x048ff00000001804 */
        /* <DEDUP_REMOVED lines=8> */
[C---:B-1----:R-:W-:Y:S08]  /*d3d0*/  HMMA.16816.F32 R28, R180.reuse, R164, R28 ;  /* 0x000000a4b41c723c */ /* 0x042ff0000000181c */
[----:B------:R-:W-:Y:S01]  /*d3e0*/  HMMA.16816.F32 R32, R180, R166, R32 ;  /* 0x000000a6b420723c */ /* 0x000fe20000001820 */
[----:B------:R-:W-:Y:S04]  /*d3f0*/  LDSM.16.M88.4 R164, [R221+0x4000] ;  /* 0x00400000dda4783b */ /* 0x000fe80000000200 */
[----:B------:R-:W-:Y:S03]  /*d400*/  LDSM.16.M88.4 R180, [R212+0x4800] ;  /* 0x00480000d4b4783b */ /* 0x000fe60000000200 */
[C---:B------:R-:W-:Y:S08]  /*d410*/  HMMA.16816.F32 R4, R168.reuse, R176, R4 ;  /* 0x000000b0a804723c */ /* 0x040ff00000001804 */
[C---:B------:R-:W-:Y:S01]  /*d420*/  HMMA.16816.F32 R8, R168.reuse, R178, R8 ;  /* 0x000000b2a808723c */ /* 0x040fe20000001808 */
[----:B------:R-:W1:Y:S07]  /*d430*/  LDSM.16.M88.4 R176, [R212+0x4000] ;  /* 0x00400000d4b0783b */ /* 0x000e6e0000000200 */
[C---:B----4-:R-:W-:Y:S08]  /*d440*/  HMMA.16816.F32 R12, R168.reuse, R188, R12 ;  /* 0x000000bca80c723c */ /* 0x050ff0000000180c */
[C---:B------:R-:W-:Y:S01]  /*d450*/  HMMA.16816.F32 R16, R168.reuse, R190, R16 ;  /* 0x000000bea810723c */ /* 0x040fe20000001810 */
[----:B------:R-:W-:Y:S07]  /*d460*/  LDSM.16.M88.4 R188, [R225+0xf800] ;  /* 0x00f80000e1bc783b */ /* 0x000fee0000000200 */
[C---:B--2---:R-:W-:Y:S08]  /*d470*/  HMMA.16816.F32 R20, R168.reuse, R172, R20 ;  /* 0x000000aca814723c */ /* 0x044ff00000001814 */
        /* <DEDUP_REMOVED lines=11> */
[----:B------:R-:W4:Y:S07]  /*d530*/  LDSM.16.M88.4 R180, [R225+0xf000] ;  /* 0x00f00000e1b4783b */ /* 0x000f2e0000000200 */
[C---:B------:R-:W-:Y:S08]  /*d540*/  HMMA.16816.F32 R20, R164.reuse, R192, R20 ;  /* 0x000000c0a414723c */ /* 0x040ff00000001814 */
[C---:B------:R-:W-:Y:S01]  /*d550*/  HMMA.16816.F32 R24, R164.reuse, R194, R24 ;  /* 0x000000c2a418723c */ /* 0x040fe20000001818 */
[----:B------:R-:W-:Y:S07]  /*d560*/  LDSM.16.M88.4 R192, [R219+0xe800] ;  /* 0x00e80000dbc0783b */ /* 0x000fee0000000200 */
[C---:B--2---:R-:W-:Y:S08]  /*d570*/  HMMA.16816.F32 R28, R164.reuse, R172, R28 ;  /* 0x000000aca41c723c */ /* 0x044ff0000000181c */
[----:B------:R-:W-:Y:S01]  /*d580*/  HMMA.16816.F32 R32, R164, R174, R32 ;  /* 0x000000aea420723c */ /* 0x000fe20000001820 */
[----:B------:R-:W-:Y:S04]  /*d590*/  LDSM.16.M88.4 R164, [R224+0x6000] ;  /* 0x00600000e0a4783b */ /* 0x000fe80000000200 */
[----:B------:R-:W2:Y:S03]  /*d5a0*/  LDSM.16.M88.4 R172, [R203] ;  /* 0x00000000cbac783b */ /* 0x000ea60000000200 */
[C---:B---3--:R-:W-:Y:S08]  /*d5b0*/  HMMA.16816.F32 R4, R168.reuse, R184, R4 ;  /* 0x000000b8a804723c */ /* 0x048ff00000001804 */
[C---:B------:R-:W-:Y:S01]  /*d5c0*/  HMMA.16816.F32 R8, R168.reuse, R186, R8 ;  /* 0x000000baa808723c */ /* 0x040fe20000001808 */
[----:B------:R-:W3:Y:S07]  /*d5d0*/  LDSM.16.M88.4 R184, [R202] ;  /* 0x00000000cab8783b */ /* 0x000eee0000000200 */
[C---:B-1----:R-:W-:Y:S08]  /*d5e0*/  HMMA.16816.F32 R12, R168.reuse, R176, R12 ;  /* 0x000000b0a80c723c */ /* 0x042ff0000000180c */
[C---:B------:R-:W-:Y:S01]  /*d5f0*/  HMMA.16816.F32 R16, R168.reuse, R178, R16 ;  /* 0x000000b2a810723c */ /* 0x040fe20000001810 */
[----:B------:R-:W1:Y:S07]  /*d600*/  LDSM.16.M88.4 R176, [R201] ;  /* 0x00000000c9b0783b */ /* 0x000e6e0000000200 */
[C---:B----4-:R-:W-:Y:S08]  /*d610*/  HMMA.16816.F32 R20, R168.reuse, R180, R20 ;  /* 0x000000b4a814723c */ /* 0x050ff00000001814 */
[C---:B------:R-:W-:Y:S01]  /*d620*/  HMMA.16816.F32 R24, R168.reuse, R182, R24 ;  /* 0x000000b6a818723c */ /* 0x040fe20000001818 */
[----:B------:R-:W-:Y:S07]  /*d630*/  LDSM.16.M88.4 R180, [R222+0x6000] ;  /* 0x00600000deb4783b */ /* 0x000fee0000000200 */
[C---:B------:R-:W-:Y:S08]  /*d640*/  HMMA.16816.F32 R28, R168.reuse, R188, R28 ;  /* 0x000000bca81c723c */ /* 0x040ff0000000181c */
[----:B------:R-:W-:Y:S01]  /*d650*/  HMMA.16816.F32 R32, R168, R190, R32 ;  /* 0x000000bea820723c */ /* 0x000fe20000001820 */
[----:B------:R-:W4:Y:S04]  /*d660*/  LDSM.16.M88.4 R168, [R200] ;  /* 0x00000000c8a8783b */ /* 0x000f280000000200 */
[----:B------:R-:W4:Y:S03]  /*d670*/  LDSM.16.M88.4 R188, [R219+0xe000] ;  /* 0x00e00000dbbc783b */ /* 0x000f260000000200 */
[C---:B--2---:R-:W-:Y:S08]  /*d680*/  HMMA.16816.F32 R4, R164.reuse, R172, R4 ;  /* 0x000000aca404723c */ /* 0x044ff00000001804 */
[C---:B------:R-:W-:Y:S01]  /*d690*/  HMMA.16816.F32 R8, R164.reuse, R174, R8 ;  /* 0x000000aea408723c */ /* 0x040fe20000001808 */
[----:B------:R-:W2:Y:S07]  /*d6a0*/  LDSM.16.M88.4 R172, [R219+0xf000] ;  /* 0x00f00000dbac783b */ /* 0x000eae0000000200 */
[C---:B---3--:R-:W-:Y:S08]  /*d6b0*/  HMMA.16816.F32 R12, R164.reuse, R184, R12 ;  /* 0x000000b8a40c723c */ /* 0x048ff0000000180c */
[C---:B------:R-:W-:Y:S01]  /*d6c0*/  HMMA.16816.F32 R16, R164.reuse, R186, R16 ;  /* 0x000000baa410723c */ /* 0x040fe20000001810 */
[----:B------:R-:W-:Y:S07]  /*d6d0*/  LDSM.16.M88.4 R184, [R212+0x6800] ;  /* 0x00680000d4b8783b */ /* 0x000fee0000000200 */
[C---:B-1----:R-:W-:Y:S08]  /*d6e0*/  HMMA.16816.F32 R20, R164.reuse, R176, R20 ;  /* 0x000000b0a414723c */ /* 0x042ff00000001814 */
[C---:B------:R-:W-:Y:S01]  /*d6f0*/  HMMA.16816.F32 R24, R164.reuse, R178, R24 ;  /* 0x000000b2a418723c */ /* 0x040fe20000001818 */
[----:B------:R-:W-:Y:S07]  /*d700*/  LDSM.16.M88.4 R176, [R212+0x6000] ;  /* 0x00600000d4b0783b */ /* 0x000fee0000000200 */
[C---:B----4-:R-:W-:Y:S08]  /*d710*/  HMMA.16816.F32 R28, R164.reuse, R168, R28 ;  /* 0x000000a8a41c723c */ /* 0x050ff0000000181c */
[----:B------:R-:W-:Y:S01]  /*d720*/  HMMA.16816.F32 R32, R164, R170, R32 ;  /* 0x000000aaa420723c */ /* 0x000fe20000001820 */
[----:B------:R-:W1:Y:S04]  /*d730*/  LDSM.16.M88.4 R164, [R219+0xf800] ;  /* 0x00f80000dba4783b */ /* 0x000e680000000200 */
[----:B------:R-:W3:Y:S03]  /*d740*/  LDSM.16.M88.4 R168, [R221+0x6000] ;  /* 0x00600000dda8783b */ /* 0x000ee60000000200 */
[C---:B------:R-:W-:Y:S08]  /*d750*/  HMMA.16816.F32 R4, R180.reuse, R188, R4 ;  /* 0x000000bcb404723c */ /* 0x040ff00000001804 */
[C---:B------:R-:W-:Y:S01]  /*d760*/  HMMA.16816.F32 R8, R180.reuse, R190, R8 ;  /* 0x000000beb408723c */ /* 0x040fe20000001808 */
[----:B------:R-:W4:Y:S07]  /*d770*/  LDSM.16.M88.4 R188, [R212+0x7000] ;  /* 0x00700000d4bc783b */ /* 0x000f2e0000000200 */
[C---:B------:R-:W-:Y:S08]  /*d780*/  HMMA.16816.F32 R12, R180.reuse, R192, R12 ;  /* 0x000000c0b40c723c */ /* 0x040ff0000000180c */
[C---:B------:R-:W-:Y:S01]  /*d790*/  HMMA.16816.F32 R16, R180.reuse, R194, R16 ;  /* 0x000000c2b410723c */ /* 0x040fe20000001810 */
[----:B------:R-:W4:Y:S01]  /*d7a0*/  LDSM.16.M88.4 R192, [R212+0x7800] ;  /* 0x00780000d4c0783b */ /* 0x000f220000000200 */
[----:B------:R-:W-:Y:S04]  /*d7b0*/  DEPBAR.LE SB0, 0x0 ;  /* 0x000080000000791a */ /* 0x000fe80000000000 */
[----:B------:R-:W-:Y:S02]  /*d7c0*/  BAR.SYNC.DEFER_BLOCKING 0x0 ;  /* 0x0000000000007b1d */ /* 0x000fe40000010000 */
[C---:B--2---:R-:W-:Y:S08]  /*d7d0*/  HMMA.16816.F32 R20, R180.reuse, R172, R20 ;  /* 0x000000acb414723c */ /* 0x044ff00000001814 */
[C---:B------:R-:W-:Y:S08]  /*d7e0*/  HMMA.16816.F32 R24, R180.reuse, R174, R24 ;  /* 0x000000aeb418723c */ /* 0x040ff00000001818 */
[C---:B-1----:R-:W-:Y:S08]  /*d7f0*/  HMMA.16816.F32 R28, R180.reuse, R164, R28 ;  /* 0x000000a4b41c723c */ /* 0x042ff0000000181c */
[----:B------:R-:W-:Y:S07]  /*d800*/  HMMA.16816.F32 R32, R180, R166, R32 ;  /* 0x000000a6b420723c */ /* 0x000fee0000001820 */
[C---:B------:R-:W-:Y:S01]  /*d810*/  LEA R182, P0, R3.reuse, R36, 0x6 ;  /* 0x0000002403b67211 */ /* 0x040fe200078030ff */
[C---:B---3--:R-:W-:Y:S05]  /*d820*/  HMMA.16816.F32 R4, R168.reuse, R176, R4 ;  /* 0x000000b0a804723c */ /* 0x048fea0000001804 */
[----:B------:R-:W-:Y:S01]  /*d830*/  LEA.HI.X.SX32 R183, R3, R37, 0x6, P0 ;  /* 0x0000002503b77211 */ /* 0x000fe200000f36ff */
[C---:B------:R-:W-:Y:S02]  /*d840*/  IMAD.WIDE.U32 R174, R182.reuse, c[0x0][0x198], RZ ;  /* 0x00006600b6ae7a25 */ /* 0x040fe400078e00ff */
[C---:B------:R-:W-:Y:S04]  /*d850*/  HMMA.16816.F32 R8, R168.reuse, R178, R8 ;  /* 0x000000b2a808723c */ /* 0x040fe80000001808 */
[----:B------:R-:W-:Y:S04]  /*d860*/  IMAD R250, R183, c[0x0][0x198], RZ ;  /* 0x00006600b7fa7a24 */ /* 0x000fe800078e02ff */
[C---:B------:R-:W-:Y:S04]  /*d870*/  HMMA.16816.F32 R12, R168.reuse, R184, R12 ;  /* 0x000000b8a80c723c */ /* 0x040fe8000000180c */
[----:B------:R-:W-:Y:S04]  /*d880*/  IMAD R250, R182, c[0x0][0x19c], R250 ;  /* 0x00006700b6fa7a24 */ /* 0x000fe800078e02fa */
[C---:B------:R-:W-:Y:S04]  /*d890*/  HMMA.16816.F32 R16, R168.reuse, R186, R16 ;  /* 0x000000baa810723c */ /* 0x040fe80000001810 */
[----:B------:R-:W-:Y:S04]  /*d8a0*/  IMAD.IADD R250, R175, 0x1, R250 ;  /* 0x00000001affa7824 */ /* 0x000fe800078e02fa */
[C---:B----4-:R-:W-:Y:S08]  /*d8b0*/  HMMA.16816.F32 R20, R168.reuse, R188, R20 ;  /* 0x000000bca814723c */ /* 0x050ff00000001814 */
[C---:B------:R-:W-:Y:S07]  /*d8c0*/  HMMA.16816.F32 R24, R168.reuse, R190, R24 ;  /* 0x000000bea818723c */ /* 0x040fee0000001818 */
[C---:B------:R-:W-:Y:S01]  /*d8d0*/  LEA R190, P1, R3.reuse, R38, 0x6 ;  /* 0x0000002603be7211 */ /* 0x040fe200078230ff */
[C---:B------:R-:W-:Y:S04]  /*d8e0*/  HMMA.16816.F32 R28, R168.reuse, R192, R28 ;  /* 0x000000c0a81c723c */ /* 0x040fe8000000181c */
[C---:B------:R-:W-:Y:S03]  /*d8f0*/  LEA.HI.X.SX32 R191, R3.reuse, R39, 0x6, P1 ;  /* 0x0000002703bf7211 */ /* 0x040fe600008f36ff */
[C---:B------:R-:W-:Y:S01]  /*d900*/  LEA R192, P6, R3.reuse, R40, 0x6 ;  /* 0x0000002803c07211 */ /* 0x040fe200078c30ff */
[----:B------:R-:W-:Y:S04]  /*d910*/  HMMA.16816.F32 R32, R168, R194, R32 ;  /* 0x000000c2a820723c */ /* 0x000fe80000001820 */
[----:B------:R-:W-:Y:S01]  /*d920*/  LEA.HI.X.SX32 R193, R3, R41, 0x6, P6 ;  /* 0x0000002903c17211 */ /* 0x000fe200030f36ff */
[----:B------:R-:W-:Y:S01]  /*d930*/  IMAD R252, R191, c[0x0][0x198], RZ ;  /* 0x00006600bffc7a24 */ /* 0x000fe200078e02ff */
[----:B------:R1:W5:Y:S01]  /*d940*/  LDL.LU.64 R40, [R1+0x30] ;  /* 0x0000300001287983 */ /* 0x0003620000300a00 */
[-C--:B------:R-:W-:Y:S01]  /*d950*/  LEA R194, P1, R196, R245.reuse, 0x1 ;  /* 0x000000f5c4c27211 */ /* 0x080fe200078208ff */
[----:B------:R-:W-:Y:S02]  /*d960*/  IMAD.WIDE.U32 R170, R192, c[0x0][0x198], RZ ;  /* 0x00006600c0aa7a25 */ /* 0x000fe400078e00ff */
[----:B------:R1:W5:Y:S02]  /*d970*/  LDL.LU.64 R38, [R1+0x28] ;  /* 0x0000280001267983 */ /* 0x0003640000300a00 */
[-C--:B------:R-:W-:Y:S01]  /*d980*/  LEA.HI.X R195, R196, R244.reuse, R246, 0x1, P1 ;  /* 0x000000f4c4c37211 */ /* 0x080fe200008f0cf6 */
[----:B------:R-:W-:Y:S01]  /*d990*/  IMAD R3, R193, c[0x0][0x198], RZ ;  /* 0x00006600c1037a24 */ /* 0x000fe200078e02ff */
[-C--:B------:R-:W-:Y:S01]  /*d9a0*/  LEA R198, P0, R170, R245.reuse, 0x1 ;  /* 0x000000f5aac67211 */ /* 0x080fe200078008ff */
[----:B------:R1:W5:Y:S01]  /*d9b0*/  LDL.LU.64 R36, [R1+0x20] ;  /* 0x0000200001247983 */ /* 0x0003620000300a00 */
[-C--:B------:R-:W-:Y:S01]  /*d9c0*/  LEA R182, P1, R174, R245.reuse, 0x1 ;  /* 0x000000f5aeb67211 */ /* 0x080fe200078208ff */
[----:B------:R-:W-:Y:S02]  /*d9d0*/  IMAD R3, R192, c[0x0][0x19c], R3 ;  /* 0x00006700c0037a24 */ /* 0x000fe400078e0203 */
[----:B------:R-:W-:Y:S01]  /*d9e0*/  IMAD R252, R190, c[0x0][0x19c], R252 ;  /* 0x00006700befc7a24 */ /* 0x000fe200078e02fc */
[-C--:B------:R-:W-:Y:S01]  /*d9f0*/  LEA.HI.X R183, R174, R244.reuse, R250, 0x1, P1 ;  /* 0x000000f4aeb77211 */ /* 0x080fe200008f0cfa */
[----:B------:R-:W-:Y:S02]  /*da00*/  IMAD.IADD R3, R171, 0x1, R3 ;  /* 0x00000001ab037824 */ /* 0x000fe400078e0203 */
[----:B------:R-:W-:Y:S03]  /*da10*/  IMAD.WIDE.U32 R192, R190, c[0x0][0x198], RZ ;  /* 0x00006600bec07a25 */ /* 0x000fe600078e00ff */
[-C--:B------:R-:W-:Y:S01]  /*da20*/  LEA.HI.X R199, R170, R244.reuse, R3, 0x1, P0 ;  /* 0x000000f4aac77211 */ /* 0x080fe200000f0c03 */
[----:B------:R-:W-:Y:S01]  /*da30*/  IMAD.IADD R3, R193, 0x1, R252 ;  /* 0x00000001c1037824 */ /* 0x000fe200078e02fc */
[----:B------:R-:W-:Y:S02]  /*da40*/  PLOP3.LUT P0, PT, PT, PT, UP0, 0x80, 0x0 ;  /* 0x000000000000781c */ /* 0x000fe40003f0f008 */
[C---:B------:R-:W-:Y:S04]  /*da50*/  LEA R190, P6, R192.reuse, R245, 0x1 ;  /* 0x000000f5c0be7211 */ /* 0x040fe800078c08ff */
[----:B------:R-:W-:Y:S07]  /*da60*/  LEA.HI.X R191, R192, R244, R3, 0x1, P6 ;  /* 0x000000f4c0bf7211 */ /* 0x000fee00030f0c03 */
[----:B-1---5:R-:W-:-:S05]  /*da70*/  @P0 BRA `(.L_x_209) ;  /* 0xffffe03000000947 */ /* 0x022fca000383ffff */
.L_x_208:
[----:B------:R-:W-:Y:S01]  /*da80*/  MOV R164, UR6 ;  /* 0x0000000600a47c02 */ /* 0x000fe20008000f00 */
[----:B------:R-:W-:Y:S02]  /*da90*/  UISETP.GT.AND UP0, UPT, UR6, UR9, UPT ;  /* 0x000000090600728c */ /* 0x000fe4000bf04270 */
[----:B------:R-:W-:Y:S01]  /*daa0*/  UIADD3 UR14, UR14, 0x1, URZ ;  /* 0x000000010e0e7890 */ /* 0x000fe2000fffe03f */
[----:B------:R-:W-:Y:S01]  /*dab0*/  LEA R3, R164, R239, 0x6 ;  /* 0x000000efa4037211 */ /* 0x000fe200078e30ff */
[----:B------:R-:W-:Y:S03]  /*dac0*/  UMOV UR27, UR6 ;  /* 0x00000006001b7c82 */ /* 0x000fe60008000000 */
[C---:B------:R-:W-:Y:S02]  /*dad0*/  ISETP.GE.AND P0, PT, R3.reuse, R238, PT ;  /* 0x000000ee0300720c */ /* 0x040fe40003f06270 */
[C---:B------:R-:W-:Y:S02]  /*dae0*/  ISETP.GE.AND P6, PT, R3.reuse, R236, PT ;  /* 0x000000ec0300720c */ /* 0x040fe40003fc6270 */
[C---:B------:R-:W-:Y:S02]  /*daf0*/  IADD3 R165, R3.reuse, 0x1, RZ ;  /* 0x0000000103a57810 */ /* 0x040fe40007ffe0ff */
[C---:B------:R-:W-:Y:S02]  /*db00*/  IADD3 R164, R3.reuse, 0x8, RZ ;  /* 0x0000000803a47810 */ /* 0x040fe40007ffe0ff */
[C---:B------:R-:W-:Y:S02]  /*db10*/  ISETP.GE.OR P0, PT, R3.reuse, R237, !P0 ;  /* 0x000000ed0300720c */ /* 0x040fe40004706670 */
[----:B------:R-:W-:Y:S02]  /*db20*/  ISETP.GE.OR P6, PT, R3, R231, !P6 ;  /* 0x000000e70300720c */ /* 0x000fe400077c6670 */
[C---:B------:R-:W-:Y:S02]  /*db30*/  ISETP.GE.AND P1, PT, R165.reuse, R238, PT ;  /* 0x000000eea500720c */ /* 0x040fe40003f26270 */
[----:B------:R-:W-:Y:S02]  /*db40*/  FSEL R166, R4, -INF , !P0 ;  /* 0xff80000004a67808 */ /* 0x000fe40004000000 */
[C---:B------:R-:W-:Y:S02]  /*db50*/  ISETP.GE.AND P0, PT, R165.reuse, R236, PT ;  /* 0x000000eca500720c */ /* 0x040fe40003f06270 */
[----:B------:R-:W-:Y:S02]  /*db60*/  FSEL R167, R6, -INF , !P6 ;  /* 0xff80000006a77808 */ /* 0x000fe40007000000 */
[C---:B------:R-:W-:Y:S02]  /*db70*/  ISETP.GE.AND P6, PT, R164.reuse, R238, PT ;  /* 0x000000eea400720c */ /* 0x040fe40003fc6270 */
[C---:B------:R-:W-:Y:S02]  /*db80*/  ISETP.GE.OR P1, PT, R165.reuse, R237, !P1 ;  /* 0x000000eda500720c */ /* 0x040fe40004f26670 */
[----:B------:R-:W-:Y:S02]  /*db90*/  ISETP.GE.OR P0, PT, R165, R231, !P0 ;  /* 0x000000e7a500720c */ /* 0x000fe40004706670 */
[C---:B------:R-:W-:Y:S02]  /*dba0*/  ISETP.GE.OR P6, PT, R164.reuse, R237, !P6 ;  /* 0x000000eda400720c */ /* 0x040fe400077c6670 */
[----:B------:R-:W-:Y:S02]  /*dbb0*/  IADD3 R4, R3, 0x9, RZ ;  /* 0x0000000903047810 */ /* 0x000fe40007ffe0ff */
[----:B-1----:R-:W-:Y:S02]  /*dbc0*/  FSEL R172, R5, -INF , !P1 ;  /* 0xff80000005ac7808 */ /* 0x002fe40004800000 */
[----:B------:R-:W-:Y:S02]  /*dbd0*/  FSEL R7, R7, -INF , !P0 ;  /* 0xff80000007077808 */ /* 0x000fe40004000000 */
[-C--:B------:R-:W-:Y:S02]  /*dbe0*/  ISETP.GE.AND P0, PT, R164, R236.reuse, PT ;  /* 0x000000eca400720c */ /* 0x080fe40003f06270 */
[----:B------:R-:W-:Y:S02]  /*dbf0*/  FSEL R170, R8, -INF , !P6 ;  /* 0xff80000008aa7808 */ /* 0x000fe40007000000 */
[C---:B------:R-:W-:Y:S02]  /*dc00*/  ISETP.GE.AND P6, PT, R4.reuse, R236, PT ;  /* 0x000000ec0400720c */ /* 0x040fe40003fc6270 */
[----:B------:R-:W-:Y:S02]  /*dc10*/  ISETP.GE.AND P1, PT, R4, R238, PT ;  /* 0x000000ee0400720c */ /* 0x000fe40003f26270 */
[-C--:B------:R-:W-:Y:S02]  /*dc20*/  ISETP.GE.OR P0, PT, R164, R231.reuse, !P0 ;  /* 0x000000e7a400720c */ /* 0x080fe40004706670 */
[C---:B------:R-:W-:Y:S02]  /*dc30*/  IADD3 R8, R3.reuse, 0x10, RZ ;  /* 0x0000001003087810 */ /* 0x040fe40007ffe0ff */
[C---:B------:R-:W-:Y:S02]  /*dc40*/  ISETP.GE.OR P6, PT, R4.reuse, R231, !P6 ;  /* 0x000000e70400720c */ /* 0x040fe400077c6670 */
[----:B------:R-:W-:Y:S02]  /*dc50*/  ISETP.GE.OR P1, PT, R4, R237, !P1 ;  /* 0x000000ed0400720c */ /* 0x000fe40004f26670 */
[----:B------:R-:W-:Y:S02]  /*dc60*/  IADD3 R6, R3, 0x11, RZ ;  /* 0x0000001103067810 */ /* 0x000fe40007ffe0ff */
[----:B------:R-:W-:Y:S02]  /*dc70*/  FSEL R11, R11, -INF , !P6 ;  /* 0xff8000000b0b7808 */ /* 0x000fe40007000000 */
[----:B------:R-:W-:Y:S02]  /*dc80*/  FSEL R168, R9, -INF , !P1 ;  /* 0xff80000009a87808 */ /* 0x000fe40004800000 */
[----:B------:R-:W-:Y:S02]  /*dc90*/  FSEL R5, R10, -INF , !P0 ;  /* 0xff8000000a057808 */ /* 0x000fe40004000000 */
[C---:B------:R-:W-:Y:S02]  /*dca0*/  ISETP.GE.AND P6, PT, R8.reuse, R236, PT ;  /* 0x000000ec0800720c */ /* 0x040fe40003fc6270 */
[-C--:B------:R-:W-:Y:S02]  /*dcb0*/  ISETP.GE.AND P1, PT, R8, R238.reuse, PT ;  /* 0x000000ee0800720c */ /* 0x080fe40003f26270 */
[----:B------:R-:W-:Y:S02]  /*dcc0*/  ISETP.GE.AND P0, PT, R6, R238, PT ;  /* 0x000000ee0600720c */ /* 0x000fe40003f06270 */
[C---:B------:R-:W-:Y:S02]  /*dcd0*/  ISETP.GE.OR P6, PT, R8.reuse, R231, !P6 ;  /* 0x000000e70800720c */ /* 0x040fe400077c6670 */
[-C--:B------:R-:W-:Y:S02]  /*dce0*/  ISETP.GE.OR P1, PT, R8, R237.reuse, !P1 ;  /* 0x000000ed0800720c */ /* 0x080fe40004f26670 */
[-C--:B------:R-:W-:Y:S02]  /*dcf0*/  ISETP.GE.OR P0, PT, R6, R237.reuse, !P0 ;  /* 0x000000ed0600720c */ /* 0x080fe40004706670 */
[C---:B------:R-:W-:Y:S02]  /*dd00*/  IADD3 R4, R3.reuse, 0x18, RZ ;  /* 0x0000001803047810 */ /* 0x040fe40007ffe0ff */
[----:B------:R-:W-:Y:S02]  /*dd10*/  IADD3 R8, R3, 0x19, RZ ;  /* 0x0000001903087810 */ /* 0x000fe40007ffe0ff */
[----:B------:R-:W-:Y:S02]  /*dd20*/  FSEL R191, R14, -INF , !P6 ;  /* 0xff8000000ebf7808 */ /* 0x000fe40007000000 */
[----:B------:R-:W-:Y:S02]  /*dd30*/  FSEL R187, R12, -INF , !P1 ;  /* 0xff8000000cbb7808 */ /* 0x000fe40004800000 */
[----:B------:R-:W-:Y:S02]  /*dd40*/  FSEL R188, R13, -INF , !P0 ;  /* 0xff8000000dbc7808 */ /* 0x000fe40004000000 */
[----:B------:R-:W-:Y:S02]  /*dd50*/  ISETP.GE.AND P1, PT, R6, R236, PT ;  /* 0x000000ec0600720c */ /* 0x000fe40003f26270 */
[-C--:B------:R-:W-:Y:S02]  /*dd60*/  ISETP.GE.AND P0, PT, R4, R238.reuse, PT ;  /* 0x000000ee0400720c */ /* 0x080fe40003f06270 */
[-C--:B------:R-:W-:Y:S02]  /*dd70*/  ISETP.GE.AND P6, PT, R8, R238.reuse, PT ;  /* 0x000000ee0800720c */ /* 0x080fe40003fc6270 */
[----:B------:R-:W-:Y:S02]  /*dd80*/  ISETP.GE.OR P0, PT, R4, R237, !P0 ;  /* 0x000000ed0400720c */ /* 0x000fe40004706670 */
[----:B------:R-:W-:Y:S02]  /*dd90*/  ISETP.GE.OR P1, PT, R6, R231, !P1 ;  /* 0x000000e70600720c */ /* 0x000fe40004f26670 */
[----:B------:R-:W-:Y:S02]  /*dda0*/  IADD3 R6, R3, 0x20, RZ ;  /* 0x0000002003067810 */ /* 0x000fe40007ffe0ff */
[-C--:B------:R-:W-:Y:S02]  /*ddb0*/  ISETP.GE.OR P6, PT, R8, R237.reuse, !P6 ;  /* 0x000000ed0800720c */ /* 0x080fe400077c6670 */
[----:B------:R-:W-:Y:S02]  /*ddc0*/  FSEL R189, R16, -INF , !P0 ;  /* 0xff80000010bd7808 */ /* 0x000fe40004000000 */
[----:B------:R-:W-:Y:S02]  /*ddd0*/  FSEL R192, R15, -INF , !P1 ;  /* 0xff8000000fc07808 */ /* 0x000fe40004800000 */
[----:B------:R-:W-:Y:S02]  /*dde0*/  FSEL R190, R17, -INF , !P6 ;  /* 0xff80000011be7808 */ /* 0x000fe40007000000 */
[----:B------:R-:W-:Y:S02]  /*ddf0*/  ISETP.GE.AND P6, PT, R6, R238, PT ;  /* 0x000000ee0600720c */ /* 0x000fe40003fc6270 */
[----:B------:R-:W-:Y:S02]  /*de00*/  FMNMX.FTZ R9, R166, R2, !PT ;  /* 0x00000002a6097209 */ /* 0x000fe40007810000 */
[-C--:B------:R-:W-:Y:S02]  /*de10*/  ISETP.GE.AND P1, PT, R4, R236.reuse, PT ;  /* 0x000000ec0400720c */ /* 0x080fe40003f26270 */
[----:B------:R-:W-:Y:S02]  /*de20*/  ISETP.GE.AND P0, PT, R8, R236, PT ;  /* 0x000000ec0800720c */ /* 0x000fe40003f06270 */
[----:B------:R-:W-:Y:S02]  /*de30*/  ISETP.GE.OR P6, PT, R6, R237, !P6 ;  /* 0x000000ed0600720c */ /* 0x000fe400077c6670 */
[-C--:B------:R-:W-:Y:S02]  /*de40*/  ISETP.GE.OR P1, PT, R4, R231.reuse, !P1 ;  /* 0x000000e70400720c */ /* 0x080fe40004f26670 */
[----:B------:R-:W-:Y:S02]  /*de50*/  ISETP.GE.OR P0, PT, R8, R231, !P0 ;  /* 0x000000e70800720c */ /* 0x000fe40004706670 */
[----:B------:R-:W-:Y:S02]  /*de60*/  IADD3 R4, R3, 0x21, RZ ;  /* 0x0000002103047810 */ /* 0x000fe40007ffe0ff */
[----:B------:R-:W-:Y:S02]  /*de70*/  FMNMX.FTZ R9, R172, R9, !PT ;  /* 0x00000009ac097209 */ /* 0x000fe40007810000 */
[----:B------:R-:W-:Y:S02]  /*de80*/  FSEL R252, R20, -INF , !P6 ;  /* 0xff80000014fc7808 */ /* 0x000fe40007000000 */
[----:B------:R-:W-:Y:S02]  /*de90*/  FSEL R194, R19, -INF , !P0 ;  /* 0xff80000013c27808 */ /* 0x000fe40004000000 */
[C---:B------:R-:W-:Y:S02]  /*dea0*/  ISETP.GE.AND P0, PT, R4.reuse, R238, PT ;  /* 0x000000ee0400720c */ /* 0x040fe40003f06270 */
[----:B------:R-:W-:Y:S02]  /*deb0*/  ISETP.GE.AND P6, PT, R4, R236, PT ;  /* 0x000000ec0400720c */ /* 0x000fe40003fc6270 */
[----:B------:R-:W-:Y:S02]  /*dec0*/  FMNMX.FTZ R9, R170, R9, !PT ;  /* 0x00000009aa097209 */ /* 0x000fe40007810000 */
[C---:B------:R-:W-:Y:S02]  /*ded0*/  ISETP.GE.OR P0, PT, R4.reuse, R237, !P0 ;  /* 0x000000ed0400720c */ /* 0x040fe40004706670 */
[----:B------:R-:W-:Y:S02]  /*dee0*/  ISETP.GE.OR P6, PT, R4, R231, !P6 ;  /* 0x000000e70400720c */ /* 0x000fe400077c6670 */
[----:B------:R-:W-:Y:S02]  /*def0*/  FMNMX.FTZ R4, R168, R9, !PT ;  /* 0x00000009a8047209 */ /* 0x000fe40007810000 */
[----:B------:R-:W-:Y:S02]  /*df00*/  FSEL R193, R18, -INF , !P1 ;  /* 0xff80000012c17808 */ /* 0x000fe40004800000 */
[----:B------:R-:W-:Y:S02]  /*df10*/  FMNMX.FTZ R13, R187, R4, !PT ;  /* 0x00000004bb0d7209 */ /* 0x000fe40007810000 */
[----:B------:R-:W-:Y:S02]  /*df20*/  ISETP.GE.AND P1, PT, R6, R236, PT ;  /* 0x000000ec0600720c */ /* 0x000fe40003f26270 */
[----:B------:R-:W-:Y:S02]  /*df30*/  FMNMX.FTZ R12, R188, R13, !PT ;  /* 0x0000000dbc0c7209 */ /* 0x000fe40007810000 */
[----:B------:R-:W-:Y:S02]  /*df40*/  FMNMX.FTZ R10, R167, R0, !PT ;  /* 0x00000000a70a7209 */ /* 0x000fe40007810000 */
[----:B------:R-:W-:Y:S02]  /*df50*/  FMNMX.FTZ R13, R189, R12, !PT ;  /* 0x0000000cbd0d7209 */ /* 0x000fe40007810000 */
[----:B------:R-:W-:Y:S02]  /*df60*/  ISETP.GE.OR P1, PT, R6, R231, !P1 ;  /* 0x000000e70600720c */ /* 0x000fe40004f26670 */
[----:B------:R-:W-:Y:S02]  /*df70*/  FMNMX.FTZ R10, R7, R10, !PT ;  /* 0x0000000a070a7209 */ /* 0x000fe40007810000 */
[----:B------:R-:W-:Y:S02]  /*df80*/  IADD3 R6, R3, 0x28, RZ ;  /* 0x0000002803067810 */ /* 0x000fe40007ffe0ff */
[----:B------:R-:W-:Y:S02]  /*df90*/  FSEL R250, R21, -INF , !P0 ;  /* 0xff80000015fa7808 */ /* 0x000fe40004000000 */
[----:B------:R-:W-:Y:S02]  /*dfa0*/  IADD3 R9, R3, 0x29, RZ ;  /* 0x0000002903097810 */ /* 0x000fe40007ffe0ff */
[----:B------:R-:W-:Y:S02]  /*dfb0*/  FMNMX.FTZ R13, R190, R13, !PT ;  /* 0x0000000dbe0d7209 */ /* 0x000fe40007810000 */
[----:B------:R-:W-:Y:S02]  /*dfc0*/  FMNMX.FTZ R10, R5, R10, !PT ;  /* 0x0000000a050a7209 */ /* 0x000fe40007810000 */
[-C--:B------:R-:W-:Y:S02]  /*dfd0*/  ISETP.GE.AND P0, PT, R6, R238.reuse, PT ;  /* 0x000000ee0600720c */ /* 0x080fe40003f06270 */
[----:B------:R-:W-:Y:S02]  /*dfe0*/  FSEL R196, R22, -INF , !P1 ;  /* 0xff80000016c47808 */ /* 0x000fe40004800000 */
[----:B------:R-:W-:Y:S02]  /*dff0*/  FSEL R197, R23, -INF , !P6 ;  /* 0xff80000017c57808 */ /* 0x000fe40007000000 */
[----:B------:R-:W-:Y:S01]  /*e000*/  ISETP.GE.AND P6, PT, R9, R238, PT ;  /* 0x000000ee0900720c */ /* 0x000fe20003fc6270 */
[----:B------:R-:W-:Y:S01]  /*e010*/  LDSM.16.MT88.4 R20, [R218+0x10000] ;  /* 0x01000000da14783b */ /* 0x000fe20000004200 */
[----:B------:R-:W-:Y:S02]  /*e020*/  FMNMX.FTZ R10, R11, R10, !PT ;  /* 0x0000000a0b0a7209 */ /* 0x000fe40007810000 */
[----:B------:R-:W-:Y:S02]  /*e030*/  ISETP.GE.OR P0, PT, R6, R237, !P0 ;  /* 0x000000ed0600720c */ /* 0x000fe40004706670 */
[----:B------:R-:W-:Y:S02]  /*e040*/  IADD3 R8, R3, 0x30, RZ ;  /* 0x0000003003087810 */ /* 0x000fe40007ffe0ff */
[----:B------:R-:W-:Y:S02]  /*e050*/  FMNMX.FTZ R13, R252, R13, !PT ;  /* 0x0000000dfc0d7209 */ /* 0x000fe40007810000 */
[----:B------:R-:W-:Y:S02]  /*e060*/  ISETP.GE.AND P1, PT, R6, R236, PT ;  /* 0x000000ec0600720c */ /* 0x000fe40003f26270 */
[----:B------:R-:W-:Y:S02]  /*e070*/  FSEL R246, R24, -INF , !P0 ;  /* 0xff80000018f67808 */ /* 0x000fe40004000000 */
[----:B------:R-:W-:Y:S02]  /*e080*/  ISETP.GE.OR P6, PT, R9, R237, !P6 ;  /* 0x000000ed0900720c */ /* 0x000fe400077c6670 */
[----:B------:R-:W-:Y:S02]  /*e090*/  ISETP.GE.OR P1, PT, R6, R231, !P1 ;  /* 0x000000e70600720c */ /* 0x000fe40004f26670 */
[----:B------:R-:W-:Y:S02]  /*e0a0*/  IADD3 R6, R3, 0x31, RZ ;  /* 0x0000003103067810 */ /* 0x000fe40007ffe0ff */
[----:B------:R-:W-:Y:S02]  /*e0b0*/  ISETP.GE.AND P0, PT, R8, R238, PT ;  /* 0x000000ee0800720c */ /* 0x000fe40003f06270 */
[----:B------:R-:W-:Y:S02]  /*e0c0*/  FMNMX.FTZ R13, R250, R13, !PT ;  /* 0x0000000dfa0d7209 */ /* 0x000fe40007810000 */
[----:B------:R-:W-:Y:S02]  /*e0d0*/  FMNMX.FTZ R15, R191, R10, !PT ;  /* 0x0000000abf0f7209 */ /* 0x000fe40007810000 */
[----:B------:R-:W-:Y:S02]  /*e0e0*/  ISETP.GE.OR P0, PT, R8, R237, !P0 ;  /* 0x000000ed0800720c */ /* 0x000fe40004706670 */
[----:B------:R-:W-:Y:S02]  /*e0f0*/  FSEL R198, R25, -INF , !P6 ;  /* 0xff80000019c67808 */ /* 0x000fe40007000000 */
[----:B------:R-:W-:Y:S02]  /*e100*/  FMNMX.FTZ R10, R192, R15, !PT ;  /* 0x0000000fc00a7209 */ /* 0x000fe40007810000 */
[----:B------:R-:W-:Y:S02]  /*e110*/  ISETP.GE.AND P6, PT, R6, R238, PT ;  /* 0x000000ee0600720c */ /* 0x000fe40003fc6270 */
[----:B------:R-:W-:Y:S02]  /*e120*/  FMNMX.FTZ R13, R246, R13, !PT ;  /* 0x0000000df60d7209 */ /* 0x000fe40007810000 */
[----:B------:R-:W-:Y:S02]  /*e130*/  IADD3 R4, R3, 0x38, RZ ;  /* 0x0000003803047810 */ /* 0x000fe40007ffe0ff */
[----:B------:R-:W-:Y:S02]  /*e140*/  FSEL R186, R28, -INF , !P0 ;  /* 0xff8000001cba7808 */ /* 0x000fe40004000000 */
[----:B------:R-:W-:Y:S02]  /*e150*/  ISETP.GE.OR P6, PT, R6, R237, !P6 ;  /* 0x000000ed0600720c */ /* 0x000fe400077c6670 */
[----:B------:R-:W-:Y:S02]  /*e160*/  FMNMX.FTZ R13, R198, R13, !PT ;  /* 0x0000000dc60d7209 */ /* 0x000fe40007810000 */
[----:B------:R-:W-:Y:S02]  /*e170*/  FMNMX.FTZ R15, R193, R10, !PT ;  /* 0x0000000ac10f7209 */ /* 0x000fe40007810000 */
[----:B------:R-:W-:Y:S02]  /*e180*/  IADD3 R3, R3, 0x39, RZ ;  /* 0x0000003903037810 */ /* 0x000fe40007ffe0ff */
[-C--:B------:R-:W-:Y:S02]  /*e190*/  ISETP.GE.AND P0, PT, R4, R238.reuse, PT ;  /* 0x000000ee0400720c */ /* 0x080fe40003f06270 */
[----:B------:R-:W-:Y:S02]  /*e1a0*/  FSEL R178, R29, -INF , !P6 ;  /* 0xff8000001db27808 */ /* 0x000fe40007000000 */
[----:B------:R-:W-:Y:S02]  /*e1b0*/  FMNMX.FTZ R17, R186, R13, !PT ;  /* 0x0000000dba117209 */ /* 0x000fe40007810000 */
[----:B------:R-:W-:Y:S02]  /*e1c0*/  FMNMX.FTZ R13, R194, R15, !PT ;  /* 0x0000000fc20d7209 */ /* 0x000fe40007810000 */
[----:B------:R-:W-:Y:S02]  /*e1d0*/  ISETP.GE.OR P0, PT, R4, R237, !P0 ;  /* 0x000000ed0400720c */ /* 0x000fe40004706670 */
[----:B------:R-:W-:Y:S02]  /*e1e0*/  ISETP.GE.AND P6, PT, R3, R238, PT ;  /* 0x000000ee0300720c */ /* 0x000fe40003fc6270 */
[----:B------:R-:W-:Y:S02]  /*e1f0*/  FMNMX.FTZ R10, R196, R13, !PT ;  /* 0x0000000dc40a7209 */ /* 0x000fe40007810000 */
[----:B------:R-:W-:Y:S02]  /*e200*/  FSEL R176, R32, -INF , !P0 ;  /* 0xff80000020b07808 */ /* 0x000fe40004000000 */
[-C--:B------:R-:W-:Y:S02]  /*e210*/  ISETP.GE.AND P0, PT, R9, R236.reuse, PT ;  /* 0x000000ec0900720c */ /* 0x080fe40003f06270 */
[----:B------:R-:W-:Y:S02]  /*e220*/  ISETP.GE.OR P6, PT, R3, R237, !P6 ;  /* 0x000000ed0300720c */ /* 0x000fe400077c6670 */
[-C--:B------:R-:W-:Y:S02]  /*e230*/  ISETP.GE.OR P0, PT, R9, R231.reuse, !P0 ;  /* 0x000000e70900720c */ /* 0x080fe40004706670 */
[----:B------:R-:W-:Y:S02]  /*e240*/  FSEL R174, R33, -INF , !P6 ;  /* 0xff80000021ae7808 */ /* 0x000fe40007000000 */
[----:B------:R-:W-:Y:S02]  /*e250*/  FSEL R199, R26, -INF , !P1 ;  /* 0xff8000001ac77808 */ /* 0x000fe40004800000 */
[C---:B------:R-:W-:Y:S02]  /*e260*/  ISETP.GE.AND P6, PT, R8.reuse, R236, PT ;  /* 0x000000ec0800720c */ /* 0x040fe40003fc6270 */
[----:B------:R-:W-:Y:S02]  /*e270*/  FMNMX.FTZ R10, R197, R10, !PT ;  /* 0x0000000ac50a7209 */ /* 0x000fe40007810000 */
[----:B------:R-:W-:Y:S02]  /*e280*/  ISETP.GE.OR P6, PT, R8, R231, !P6 ;  /* 0x000000e70800720c */ /* 0x000fe400077c6670 */
[----:B------:R-:W-:Y:S02]  /*e290*/  FSEL R195, R27, -INF , !P0 ;  /* 0xff8000001bc37808 */ /* 0x000fe40004000000 */
[----:B------:R-:W-:Y:S02]  /*e2a0*/  ISETP.GE.AND P1, PT, R6, R236, PT ;  /* 0x000000ec0600720c */ /* 0x000fe40003f26270 */
[----:B------:R-:W-:Y:S02]  /*e2b0*/  FMNMX.FTZ R8, R199, R10, !PT ;  /* 0x0000000ac7087209 */ /* 0x000fe40007810000 */
[----:B------:R-:W-:Y:S02]  /*e2c0*/  FMNMX.FTZ R15, R178, R17, !PT ;  /* 0x00000011b20f7209 */ /* 0x000fe40007810000 */
[----:B------:R-:W-:Y:S02]  /*e2d0*/  FSEL R177, R30, -INF , !P6 ;  /* 0xff8000001eb17808 */ /* 0x000fe40007000000 */
[----:B------:R-:W-:Y:S02]  /*e2e0*/  ISETP.GE.OR P1, PT, R6, R231, !P1 ;  /* 0x000000e70600720c */ /* 0x000fe40004f26670 */
[----:B------:R-:W-:Y:S02]  /*e2f0*/  FMNMX.FTZ R8, R195, R8, !PT ;  /* 0x00000008c3087209 */ /* 0x000fe40007810000 */
[----:B------:R-:W-:Y:S02]  /*e300*/  ISETP.GE.AND P0, PT, R4, R236, PT ;  /* 0x000000ec0400720c */ /* 0x000fe40003f06270 */
[----:B------:R-:W-:Y:S02]  /*e310*/  FMNMX.FTZ R15, R176, R15, !PT ;  /* 0x0000000fb00f7209 */ /* 0x000fe40007810000 */
[----:B------:R-:W-:Y:S02]  /*e320*/  FSEL R175, R31, -INF , !P1 ;  /* 0xff8000001faf7808 */ /* 0x000fe40004800000 */
[----:B------:R-:W-:Y:S01]  /*e330*/  FMNMX.FTZ R8, R177, R8, !PT ;  /* 0x00000008b1087209 */ /* 0x000fe20007810000 */
[----:B------:R-:W-:Y:S01]  /*e340*/  LDSM.16.MT88.4 R28, [R217+0x10000] ;  /* 0x01000000d91c783b */ /* 0x000fe20000004200 */
[----:B------:R-:W-:Y:S02]  /*e350*/  ISETP.GE.OR P6, PT, R4, R231, !P0 ;  /* 0x000000e70400720c */ /* 0x000fe400047c6670 */
[----:B------:R-:W-:Y:S02]  /*e360*/  ISETP.GE.AND P0, PT, R3, R236, PT ;  /* 0x000000ec0300720c */ /* 0x000fe40003f06270 */
        /* <DEDUP_REMOVED lines=52> */
[--C-:B------:R-:W-:Y:S01]  /*e6b0*/  FFMA.FTZ R192, R192, c[0x0][0x23c], -R172.reuse ;  /* 0x00008f00c0c07a23 */ /* 0x100fe200000108ac */
[----:B------:R-:W1:Y:S01]  /*e6c0*/  MUFU.EX2 R0, R0 ;  /* 0x0000000000007308 */ /* 0x000e620000000800 */
[--C-:B------:R-:W-:Y:S02]  /*e6d0*/  FFMA.FTZ R193, R193, c[0x0][0x23c], -R172.reuse ;  /* 0x00008f00c1c17a23 */ /* 0x100fe400000108ac */
[--C-:B------:R-:W-:Y:S02]  /*e6e0*/  FFMA.FTZ R194, R194, c[0x0][0x23c], -R172.reuse ;  /* 0x00008f00c2c27a23 */ /* 0x100fe400000108ac */
[--C-:B------:R-:W-:Y:S02]  /*e6f0*/  FFMA.FTZ R252, R252, c[0x0][0x23c], -R179.reuse ;  /* 0x00008f00fcfc7a23 */ /* 0x100fe400000108b3 */
[--C-:B------:R-:W-:Y:S02]  /*e700*/  FFMA.FTZ R250, R250, c[0x0][0x23c], -R179.reuse ;  /* 0x00008f00fafa7a23 */ /* 0x100fe400000108b3 */
[--C-:B------:R-:W-:Y:S01]  /*e710*/  FFMA.FTZ R246, R246, c[0x0][0x23c], -R179.reuse ;  /* 0x00008f00f6f67a23 */ /* 0x100fe200000108b3 */
[----:B------:R-:W3:Y:S01]  /*e720*/  MUFU.EX2 R183, R183 ;  /* 0x000000b700b77308 */ /* 0x000ee20000000800 */
[--C-:B------:R-:W-:Y:S02]  /*e730*/  FFMA.FTZ R198, R198, c[0x0][0x23c], -R179.reuse ;  /* 0x00008f00c6c67a23 */ /* 0x100fe400000108b3 */
[--C-:B------:R-:W-:Y:S02]  /*e740*/  FFMA.FTZ R196, R196, c[0x0][0x23c], -R172.reuse ;  /* 0x00008f00c4c47a23 */ /* 0x100fe400000108ac */
[C---:B--2---:R-:W-:Y:S02]  /*e750*/  FMUL.FTZ R4, R2.reuse, R160 ;  /* 0x000000a002047220 */ /* 0x044fe40000410000 */
[C---:B------:R-:W-:Y:S02]  /*e760*/  FMUL.FTZ R5, R2.reuse, R161 ;  /* 0x000000a102057220 */ /* 0x040fe40000410000 */
[C---:B------:R-:W-:Y:S01]  /*e770*/  FMUL.FTZ R8, R2.reuse, R156 ;  /* 0x0000009c02087220 */ /* 0x040fe20000410000 */
[----:B------:R-:W-:Y:S01]  /*e780*/  MUFU.EX2 R182, R182 ;  /* 0x000000b600b67308 */ /* 0x000fe20000000800 */
[C---:B------:R-:W-:Y:S02]  /*e790*/  FMUL.FTZ R9, R2.reuse, R157 ;  /* 0x0000009d02097220 */ /* 0x040fe40000410000 */
[----:B------:R-:W-:Y:S02]  /*e7a0*/  FMUL.FTZ R16, R2, R148 ;  /* 0x0000009402107220 */ /* 0x000fe40000410000 */
[C---:B-1----:R-:W-:Y:S02]  /*e7b0*/  FMUL.FTZ R6, R0.reuse, R162 ;  /* 0x000000a200067220 */ /* 0x042fe40000410000 */
[C---:B------:R-:W-:Y:S02]  /*e7c0*/  FMUL.FTZ R7, R0.reuse, R163 ;  /* 0x000000a300077220 */ /* 0x040fe40000410000 */
[C---:B------:R-:W-:Y:S01]  /*e7d0*/  FMUL.FTZ R10, R0.reuse, R158 ;  /* 0x0000009e000a7220 */ /* 0x040fe20000410000 */
[----:B------:R-:W1:Y:S01]  /*e7e0*/  MUFU.EX2 R181, R181 ;  /* 0x000000b500b57308 */ /* 0x000e620000000800 */
[----:B------:R-:W-:Y:S02]  /*e7f0*/  FMUL.FTZ R11, R0, R159 ;  /* 0x0000009f000b7220 */ /* 0x000fe40000410000 */
[----:B------:R-:W-:Y:S01]  /*e800*/  FMUL.FTZ R17, R2, R149 ;  /* 0x0000009502117220 */ /* 0x000fe20000410000 */
[----:B---3--:R-:W-:Y:S01]  /*e810*/  F2FP.PACK_AB R170, R183, R184 ;  /* 0x000000b8b7aa723e */ /* 0x008fe200000000ff */
[C---:B------:R-:W-:Y:S01]  /*e820*/  FMUL.FTZ R18, R0.reuse, R150 ;  /* 0x0000009600127220 */ /* 0x040fe20000410000 */
[----:B------:R-:W-:Y:S01]  /*e830*/  LDSM.16.MT88.4 R156, [R218+0x12800] ;  /* 0x01280000da9c783b */ /* 0x000fe20000004200 */
[----:B------:R-:W-:Y:S02]  /*e840*/  FMUL.FTZ R19, R0, R151 ;  /* 0x0000009700137220 */ /* 0x000fe40000410000 */
[C---:B------:R-:W-:Y:S01]  /*e850*/  FMUL.FTZ R24, R2.reuse, R140 ;  /* 0x0000008c02187220 */ /* 0x040fe20000410000 */
[----:B------:R-:W-:Y:S01]  /*e860*/  MUFU.EX2 R180, R180 ;  /* 0x000000b400b47308 */ /* 0x000fe20000000800 */
[----:B------:R-:W-:Y:S02]  /*e870*/  FMUL.FTZ R25, R2, R141 ;  /* 0x0000008d02197220 */ /* 0x000fe40000410000 */
[C---:B------:R-:W-:Y:S01]  /*e880*/  FMUL.FTZ R26, R0.reuse, R142 ;  /* 0x0000008e001a7220 */ /* 0x040fe20000410000 */
[----:B------:R-:W-:Y:S01]  /*e890*/  LDSM.16.MT88.4 R148, [R217+0x10800] ;  /* 0x01080000d994783b */ /* 0x000fe20000004200 */
[----:B------:R-:W-:Y:S02]  /*e8a0*/  FMUL.FTZ R27, R0, R143 ;  /* 0x0000008f001b7220 */ /* 0x000fe40000410000 */
[C---:B------:R-:W-:Y:S02]  /*e8b0*/  FMUL.FTZ R32, R2.reuse, R132 ;  /* 0x0000008402207220 */ /* 0x040fe40000410000 */
[----:B------:R-:W-:Y:S01]  /*e8c0*/  FMUL.FTZ R33, R2, R133 ;  /* 0x0000008502217220 */ /* 0x000fe20000410000 */
[----:B------:R-:W2:Y:S01]  /*e8d0*/  MUFU.EX2 R167, R167 ;  /* 0x000000a700a77308 */ /* 0x000ea20000000800 */
[C---:B------:R-:W-:Y:S01]  /*e8e0*/  FMUL.FTZ R34, R0.reuse, R134 ;  /* 0x0000008600227220 */ /* 0x040fe20000410000 */
[----:B------:R-:W-:Y:S01]  /*e8f0*/  LDSM.16.MT88.4 R140, [R216+0x12000] ;  /* 0x01200000d88c783b */ /* 0x000fe20000004200 */
[----:B------:R-:W-:Y:S01]  /*e900*/  FMUL.FTZ R35, R0, R135 ;  /* 0x0000008700237220 */ /* 0x000fe20000410000 */
[----:B-1----:R-:W-:Y:S01]  /*e910*/  F2FP.PACK_AB R169, R181, R182 ;  /* 0x000000b6b5a9723e */ /* 0x002fe200000000ff */
[C---:B------:R-:W-:Y:S02]  /*e920*/  FMUL.FTZ R36, R2.reuse, R36 ;  /* 0x0000002402247220 */ /* 0x040fe40000410000 */
[----:B------:R-:W-:Y:S02]  /*e930*/  FMUL.FTZ R37, R2, R37 ;  /* 0x0000002502257220 */ /* 0x000fe40000410000 */
[C---:B------:R-:W-:Y:S01]  /*e940*/  FMUL.FTZ R38, R0.reuse, R38 ;  /* 0x0000002600267220 */ /* 0x040fe20000410000 */
[----:B------:R-:W-:Y:S01]  /*e950*/  LDSM.16.MT88.4 R132, [R217+0x12000] ;  /* 0x01200000d984783b */ /* 0x000fe20000004200 */
[----:B------:R-:W-:Y:S01]  /*e960*/  MUFU.EX2 R163, R178 ;  /* 0x000000b200a37308 */ /* 0x000fe20000000800 */
[----:B------:R-:W-:Y:S02]  /*e970*/  FMUL.FTZ R39, R0, R39 ;  /* 0x0000002700277220 */ /* 0x000fe40000410000 */
[C---:B------:R-:W-:Y:S02]  /*e980*/  FMUL.FTZ R40, R2.reuse, R40 ;  /* 0x0000002802287220 */ /* 0x040fe40000410000 */
[----:B------:R-:W-:Y:S02]  /*e990*/  FMUL.FTZ R41, R2, R41 ;  /* 0x0000002902297220 */ /* 0x000fe40000410000 */
[C---:B------:R-:W-:Y:S02]  /*e9a0*/  FMUL.FTZ R42, R0.reuse, R42 ;  /* 0x0000002a002a7220 */ /* 0x040fe40000410000 */
[----:B------:R-:W-:Y:S01]  /*e9b0*/  FMUL.FTZ R43, R0, R43 ;  /* 0x0000002b002b7220 */ /* 0x000fe20000410000 */
[----:B------:R-:W-:Y:S01]  /*e9c0*/  MUFU.EX2 R161, R176 ;  /* 0x000000b000a17308 */ /* 0x000fe20000000800 */
[C---:B------:R-:W-:Y:S01]  /*e9d0*/  FMUL.FTZ R44, R2.reuse, R44 ;  /* 0x0000002c022c7220 */ /* 0x040fe20000410000 */
[----:B--2---:R-:W-:Y:S01]  /*e9e0*/  F2FP.PACK_AB R171, R167, R180 ;  /* 0x000000b4a7ab723e */ /* 0x004fe200000000ff */
[----:B------:R-:W-:Y:S02]  /*e9f0*/  FMUL.FTZ R45, R2, R45 ;  /* 0x0000002d022d7220 */ /* 0x000fe40000410000 */
[C---:B------:R-:W-:Y:S02]  /*ea00*/  FMUL.FTZ R46, R0.reuse, R46 ;  /* 0x0000002e002e7220 */ /* 0x040fe40000410000 */
[----:B------:R-:W-:Y:S02]  /*ea10*/  FMUL.FTZ R47, R0, R47 ;  /* 0x0000002f002f7220 */ /* 0x000fe40000410000 */
[C---:B------:R-:W-:Y:S01]  /*ea20*/  HMMA.16816.F32 R4, R168.reuse, R12, R4 ;  /* 0x0000000ca804723c */ /* 0x040fe20000001804 */
[----:B------:R-:W-:Y:S04]  /*ea30*/  MUFU.EX2 R162, R177 ;  /* 0x000000b100a27308 */ /* 0x000fe80000000800 */
[C---:B------:R-:W-:Y:S02]  /*ea40*/  FMUL.FTZ R48, R2.reuse, R48 ;  /* 0x0000003002307220 */ /* 0x040fe40000410000 */
[C---:B------:R-:W-:Y:S01]  /*ea50*/  FMUL.FTZ R12, R2.reuse, R152 ;  /* 0x00000098020c7220 */ /* 0x040fe20000410000 */
[C---:B------:R-:W-:Y:S03]  /*ea60*/  HMMA.16816.F32 R8, R168.reuse, R14, R8 ;  /* 0x0000000ea808723c */ /* 0x040fe60000001808 */
[----:B------:R-:W-:Y:S01]  /*ea70*/  MUFU.EX2 R160, R175 ;  /* 0x000000af00a07308 */ /* 0x000fe20000000800 */
[C---:B------:R-:W-:Y:S02]  /*ea80*/  FMUL.FTZ R13, R2.reuse, R153 ;  /* 0x00000099020d7220 */ /* 0x040fe40000410000 */
[----:B------:R-:W-:Y:S02]  /*ea90*/  FMUL.FTZ R49, R2, R49 ;  /* 0x0000003102317220 */ /* 0x000fe40000410000 */
[C---:B------:R-:W-:Y:S04]  /*eaa0*/  FMUL.FTZ R14, R0.reuse, R154 ;  /* 0x0000009a000e7220 */ /* 0x040fe80000410000 */
[C---:B------:R-:W-:Y:S01]  /*eab0*/  FMUL.FTZ R15, R0.reuse, R155 ;  /* 0x0000009b000f7220 */ /* 0x040fe20000410000 */
[----:B------:R-:W-:Y:S01]  /*eac0*/  MUFU.EX2 R252, R252 ;  /* 0x000000fc00fc7308 */ /* 0x000fe20000000800 */
[----:B------:R-:W1:Y:S01]  /*ead0*/  LDSM.16.MT88.4 R152, [R216+0x10000] ;  /* 0x01000000d898783b */ /* 0x000e620000004200 */
[C---:B------:R-:W-:Y:S02]  /*eae0*/  FMUL.FTZ R50, R0.reuse, R50 ;  /* 0x0000003200327220 */ /* 0x040fe40000410000 */
[----:B------:R-:W-:Y:S02]  /*eaf0*/  FMUL.FTZ R51, R0, R51 ;  /* 0x0000003300337220 */ /* 0x000fe40000410000 */
[C---:B------:R-:W-:Y:S03]  /*eb00*/  HMMA.16816.F32 R12, R168.reuse, R20, R12 ;  /* 0x00000014a80c723c */ /* 0x040fe6000000180c */
[C---:B------:R-:W-:Y:S01]  /*eb10*/  FMUL.FTZ R52, R2.reuse, R52 ;  /* 0x0000003402347220 */ /* 0x040fe20000410000 */
[----:B------:R-:W-:Y:S01]  /*eb20*/  MUFU.EX2 R250, R250 ;  /* 0x000000fa00fa7308 */ /* 0x000fe20000000800 */
[C---:B------:R-:W-:Y:S02]  /*eb30*/  FMUL.FTZ R53, R2.reuse, R53 ;  /* 0x0000003502357220 */ /* 0x040fe40000410000 */
[C---:B------:R-:W-:Y:S01]  /*eb40*/  FMUL.FTZ R20, R2.reuse, R144 ;  /* 0x0000009002147220 */ /* 0x040fe20000410000 */
[C---:B------:R-:W-:Y:S04]  /*eb50*/  HMMA.16816.F32 R16, R168.reuse, R22, R16 ;  /* 0x00000016a810723c */ /* 0x040fe80000001810 */
[----:B------:R-:W-:Y:S02]  /*eb60*/  FMUL.FTZ R21, R2, R145 ;  /* 0x0000009102157220 */ /* 0x000fe40000410000 */
[C---:B------:R-:W-:Y:S01]  /*eb70*/  FMUL.FTZ R54, R0.reuse, R54 ;  /* 0x0000003600367220 */ /* 0x040fe20000410000 */
[----:B------:R-:W-:Y:S01]  /*eb80*/  MUFU.EX2 R246, R246 ;  /* 0x000000f600f67308 */ /* 0x000fe20000000800 */
[C---:B------:R-:W-:Y:S04]  /*eb90*/  FMUL.FTZ R22, R0.reuse, R146 ;  /* 0x0000009200167220 */ /* 0x040fe80000410000 */
[C---:B------:R-:W-:Y:S02]  /*eba0*/  FMUL.FTZ R23, R0.reuse, R147 ;  /* 0x0000009300177220 */ /* 0x040fe40000410000 */
[----:B------:R-:W2:Y:S01]  /*ebb0*/  LDSM.16.MT88.4 R144, [R220+0x12000] ;  /* 0x01200000dc90783b */ /* 0x000ea20000004200 */
[----:B------:R-:W-:Y:S02]  /*ebc0*/  FMUL.FTZ R55, R0, R55 ;  /* 0x0000003700377220 */ /* 0x000fe40000410000 */
[C---:B------:R-:W-:Y:S01]  /*ebd0*/  FMUL.FTZ R56, R2.reuse, R56 ;  /* 0x0000003802387220 */ /* 0x040fe20000410000 */
[----:B------:R-:W-:Y:S01]  /*ebe0*/  MUFU.EX2 R198, R198 ;  /* 0x000000c600c67308 */ /* 0x000fe20000000800 */
[C---:B------:R-:W-:Y:S03]  /*ebf0*/  HMMA.16816.F32 R20, R168.reuse, R28, R20 ;  /* 0x0000001ca814723c */ /* 0x040fe60000001814 */
[----:B------:R-:W-:Y:S02]  /*ec00*/  FMUL.FTZ R57, R2, R57 ;  /* 0x0000003902397220 */ /* 0x000fe40000410000 */
[----:B------:R-:W-:Y:S02]  /*ec10*/  FMUL.FTZ R58, R0, R58 ;  /* 0x0000003a003a7220 */ /* 0x000fe40000410000 */
[C---:B------:R-:W-:Y:S01]  /*ec20*/  FMUL.FTZ R28, R2.reuse, R136 ;  /* 0x00000088021c7220 */ /* 0x040fe20000410000 */
[C---:B------:R-:W-:Y:S01]  /*ec30*/  HMMA.16816.F32 R24, R168.reuse, R30, R24 ;  /* 0x0000001ea818723c */ /* 0x040fe20000001818 */
[----:B------:R-:W-:Y:S03]  /*ec40*/  MUFU.EX2 R196, R196 ;  /* 0x000000c400c47308 */ /* 0x000fe60000000800 */
[----:B------:R-:W-:Y:S02]  /*ec50*/  FMUL.FTZ R29, R2, R137 ;  /* 0x00000089021d7220 */ /* 0x000fe40000410000 */
[C---:B------:R-:W-:Y:S02]  /*ec60*/  FMUL.FTZ R59, R0.reuse, R59 ;  /* 0x0000003b003b7220 */ /* 0x040fe40000410000 */
[C---:B------:R-:W-:Y:S03]  /*ec70*/  FMUL.FTZ R30, R0.reuse, R138 ;  /* 0x0000008a001e7220 */ /* 0x040fe60000410000 */
[----:B------:R-:W-:Y:S01]  /*ec80*/  MUFU.EX2 R187, R187 ;  /* 0x000000bb00bb7308 */ /* 0x000fe20000000800 */
[----:B------:R-:W-:Y:S02]  /*ec90*/  FMUL.FTZ R31, R0, R139 ;  /* 0x0000008b001f7220 */ /* 0x000fe40000410000 */
[----:B------:R-:W3:Y:S01]  /*eca0*/  LDSM.16.MT88.4 R136, [R218+0x12000] ;  /* 0x01200000da88783b */ /* 0x000ee20000004200 */
[C---:B------:R-:W-:Y:S02]  /*ecb0*/  FMUL.FTZ R60, R2.reuse, R60 ;  /* 0x0000003c023c7220 */ /* 0x040fe40000410000 */
[----:B------:R-:W-:Y:S02]  /*ecc0*/  FMUL.FTZ R61, R2, R61 ;  /* 0x0000003d023d7220 */ /* 0x000fe40000410000 */
[C---:B-1----:R-:W-:Y:S02]  /*ecd0*/  HMMA.16816.F32 R28, R168.reuse, R152, R28 ;  /* 0x00000098a81c723c */ /* 0x042fe4000000181c */
[----:B------:R-:W1:Y:S01]  /*ece0*/  MUFU.EX2 R188, R188 ;  /* 0x000000bc00bc7308 */ /* 0x000e620000000800 */
[C---:B------:R-:W-:Y:S02]  /*ecf0*/  FMUL.FTZ R62, R0.reuse, R62 ;  /* 0x0000003e003e7220 */ /* 0x040fe40000410000 */
[----:B------:R-:W-:Y:S02]  /*ed00*/  FMUL.FTZ R63, R0, R63 ;  /* 0x0000003f003f7220 */ /* 0x000fe40000410000 */
[C---:B------:R-:W-:Y:S01]  /*ed10*/  FMUL.FTZ R64, R2.reuse, R64 ;  /* 0x0000004002407220 */ /* 0x040fe20000410000 */
[C---:B------:R-:W-:Y:S01]  /*ed20*/  HMMA.16816.F32 R32, R168.reuse, R154, R32 ;  /* 0x0000009aa820723c */ /* 0x040fe20000001820 */
[----:B------:R-:W-:Y:S03]  /*ed30*/  LDSM.16.MT88.4 R152, [R220+0x12800] ;  /* 0x01280000dc98783b */ /* 0x000fe60000004200 */
[----:B------:R-:W-:Y:S01]  /*ed40*/  FMUL.FTZ R65, R2, R65 ;  /* 0x0000004102417220 */ /* 0x000fe20000410000 */
[----:B------:R-:W-:Y:S01]  /*ed50*/  MUFU.EX2 R189, R189 ;  /* 0x000000bd00bd7308 */ /* 0x000fe20000000800 */
[C---:B------:R-:W-:Y:S02]  /*ed60*/  FMUL.FTZ R66, R0.reuse, R66 ;  /* 0x0000004200427220 */ /* 0x040fe40000410000 */
[C---:B--2---:R-:W-:Y:S04]  /*ed70*/  HMMA.16816.F32 R36, R168.reuse, R144, R36 ;  /* 0x00000090a824723c */ /* 0x044fe80000001824 */
[----:B------:R-:W-:Y:S02]  /*ed80*/  FMUL.FTZ R67, R0, R67 ;  /* 0x0000004300437220 */ /* 0x000fe40000410000 */
[C---:B------:R-:W-:Y:S01]  /*ed90*/  FMUL.FTZ R68, R2.reuse, R68 ;  /* 0x0000004402447220 */ /* 0x040fe20000410000 */
[----:B------:R-:W-:Y:S01]  /*eda0*/  MUFU.EX2 R190, R190 ;  /* 0x000000be00be7308 */ /* 0x000fe20000000800 */
[C---:B------:R-:W-:Y:S01]  /*edb0*/  HMMA.16816.F32 R40, R168.reuse, R146, R40 ;  /* 0x00000092a828723c */ /* 0x040fe20000001828 */
[----:B------:R-:W-:Y:S03]  /*edc0*/  LDSM.16.MT88.4 R144, [R218+0x10800] ;  /* 0x01080000da90783b */ /* 0x000fe60000004200 */
[----:B------:R-:W-:Y:S02]  /*edd0*/  FMUL.FTZ R69, R2, R69 ;  /* 0x0000004502457220 */ /* 0x000fe40000410000 */
[C---:B------:R-:W-:Y:S02]  /*ede0*/  FMUL.FTZ R70, R0.reuse, R70 ;  /* 0x0000004600467220 */ /* 0x040fe40000410000 */
[----:B------:R-:W-:Y:S01]  /*edf0*/  FMUL.FTZ R71, R0, R71 ;  /* 0x0000004700477220 */ /* 0x000fe20000410000 */
[----:B------:R-:W-:Y:S01]  /*ee00*/  MUFU.EX2 R191, R191 ;  /* 0x000000bf00bf7308 */ /* 0x000fe20000000800 */
[C---:B---3--:R-:W-:Y:S03]  /*ee10*/  HMMA.16816.F32 R44, R168.reuse, R136, R44 ;  /* 0x00000088a82c723c */ /* 0x048fe6000000182c */
[C---:B------:R-:W-:Y:S02]  /*ee20*/  FMUL.FTZ R72, R2.reuse, R72 ;  /* 0x0000004802487220 */ /* 0x040fe40000410000 */
[----:B------:R-:W-:Y:S02]  /*ee30*/  FMUL.FTZ R73, R2, R73 ;  /* 0x0000004902497220 */ /* 0x000fe40000410000 */
[C---:B------:R-:W-:Y:S01]  /*ee40*/  FMUL.FTZ R74, R0.reuse, R74 ;  /* 0x0000004a004a7220 */ /* 0x040fe20000410000 */
[C---:B------:R-:W-:Y:S01]  /*ee50*/  HMMA.16816.F32 R48, R168.reuse, R138, R48 ;  /* 0x0000008aa830723c */ /* 0x040fe20000001830 */
[----:B------:R-:W2:Y:S01]  /*ee60*/  LDSM.16.MT88.4 R136, [R220+0x14000] ;  /* 0x01400000dc88783b */ /* 0x000ea20000004200 */
[----:B------:R-:W3:Y:S02]  /*ee70*/  MUFU.EX2 R192, R192 ;  /* 0x000000c000c07308 */ /* 0x000ee40000000800 */
[----:B------:R-:W-:Y:S02]  /*ee80*/  FMUL.FTZ R75, R0, R75 ;  /* 0x0000004b004b7220 */ /* 0x000fe40000410000 */
[C---:B------:R-:W-:Y:S02]  /*ee90*/  FMUL.FTZ R76, R2.reuse, R76 ;  /* 0x0000004c024c7220 */ /* 0x040fe40000410000 */
[C---:B------:R-:W-:Y:S04]  /*eea0*/  HMMA.16816.F32 R52, R168.reuse, R132, R52 ;  /* 0x00000084a834723c */ /* 0x040fe80000001834 */
[----:B------:R-:W-:Y:S01]  /*eeb0*/  FMUL.FTZ R77, R2, R77 ;  /* 0x0000004d024d7220 */ /* 0x000fe20000410000 */
[----:B------:R-:W-:Y:S01]  /*eec0*/  MUFU.EX2 R193, R193 ;  /* 0x000000c100c17308 */ /* 0x000fe20000000800 */
[C---:B------:R-:W-:Y:S02]  /*eed0*/  FMUL.FTZ R78, R0.reuse, R78 ;  /* 0x0000004e004e7220 */ /* 0x040fe40000410000 */
[C---:B------:R-:W-:Y:S01]  /*eee0*/  HMMA.16816.F32 R56, R168.reuse, R134, R56 ;  /* 0x00000086a838723c */ /* 0x040fe20000001838 */
[----:B------:R-:W4:Y:S03]  /*eef0*/  LDSM.16.MT88.4 R132, [R218+0x14000] ;  /* 0x01400000da84783b */ /* 0x000f260000004200 */
[----:B------:R-:W-:Y:S02]  /*ef00*/  FMUL.FTZ R79, R0, R79 ;  /* 0x0000004f004f7220 */ /* 0x000fe40000410000 */
[C---:B------:R-:W-:Y:S01]  /*ef10*/  FMUL.FTZ R80, R2.reuse, R80 ;  /* 0x0000005002507220 */ /* 0x040fe20000410000 */
[----:B------:R-:W5:Y:S01]  /*ef20*/  MUFU.EX2 R194, R194 ;  /* 0x000000c200c27308 */ /* 0x000f620000000800 */
[C---:B------:R-:W-:Y:S04]  /*ef30*/  HMMA.16816.F32 R60, R168.reuse, R140, R60 ;  /* 0x0000008ca83c723c */ /* 0x040fe8000000183c */
[----:B------:R-:W-:Y:S02]  /*ef40*/  FMUL.FTZ R81, R2, R81 ;  /* 0x0000005102517220 */ /* 0x000fe40000410000 */
[C---:B------:R-:W-:Y:S02]  /*ef50*/  FMUL.FTZ R82, R0.reuse, R82 ;  /* 0x0000005200527220 */ /* 0x040fe40000410000 */
[C---:B------:R-:W-:Y:S01]  /*ef60*/  HMMA.16816.F32 R64, R168.reuse, R142, R64 ;  /* 0x0000008ea840723c */ /* 0x040fe20000001840 */
[----:B------:R-:W1:Y:S03]  /*ef70*/  LDSM.16.MT88.4 R140, [R217+0x14000] ;  /* 0x01400000d98c783b */ /* 0x000e660000004200 */
        /* <DEDUP_REMOVED lines=11> */
[C---:B----4-:R-:W-:Y:S04]  /*f030*/  HMMA.16816.F32 R76, R168.reuse, R132, R76 ;  /* 0x00000084a84c723c */ /* 0x050fe8000000184c */
[----:B------:R-:W-:Y:S02]  /*f040*/  FMUL.FTZ R91, R0, R91 ;  /* 0x0000005b005b7220 */ /* 0x000fe40000410000 */
[C---:B------:R-:W-:Y:S02]  /*f050*/  FMUL.FTZ R92, R2.reuse, R92 ;  /* 0x0000005c025c7220 */ /* 0x040fe40000410000 */
[C---:B------:R-:W-:Y:S01]  /*f060*/  HMMA.16816.F32 R80, R168.reuse, R134, R80 ;  /* 0x00000086a850723c */ /* 0x040fe20000001850 */
[----:B------:R-:W4:Y:S03]  /*f070*/  LDSM.16.MT88.4 R132, [R220+0x16000] ;  /* 0x01600000dc84783b */ /* 0x000f260000004200 */
        /* <DEDUP_REMOVED lines=44> */
[--C-:B------:R-:W-:Y:S02]  /*f340*/  FFMA.FTZ R197, R197, c[0x0][0x23c], -R172.reuse ;  /* 0x00008f00c5c57a23 */ /* 0x100fe400000108ac */
[--C-:B------:R-:W-:Y:S03]  /*f350*/  FFMA.FTZ R199, R199, c[0x0][0x23c], -R172.reuse ;  /* 0x00008f00c7c77a23 */ /* 0x100fe600000108ac */
[C---:B------:R-:W-:Y:S01]  /*f360*/  HMMA.16816.F32 R120, R168.reuse, R138, R120 ;  /* 0x0000008aa878723c */ /* 0x040fe20000001878 */
[----:B------:R-:W2:Y:S01]  /*f370*/  LDSM.16.MT88.4 R136, [R216+0x10800] ;  /* 0x01080000d888783b */ /* 0x000ea20000004200 */
[----:B------:R-:W1:Y:S01]  /*f380*/  MUFU.EX2 R197, R197 ;  /* 0x000000c500c57308 */ /* 0x000e620000000800 */
[C---:B------:R-:W-:Y:S02]  /*f390*/  FMUL.FTZ R124, R2.reuse, R124 ;  /* 0x0000007c027c7220 */ /* 0x040fe40000410000 */
[----:B------:R-:W-:Y:S02]  /*f3a0*/  FMUL.FTZ R125, R2, R125 ;  /* 0x0000007d027d7220 */ /* 0x000fe40000410000 */
[C---:B------:R-:W-:Y:S02]  /*f3b0*/  FMUL.FTZ R126, R0.reuse, R126 ;  /* 0x0000007e007e7220 */ /* 0x040fe40000410000 */
[----:B------:R-:W-:Y:S03]  /*f3c0*/  FMUL.FTZ R127, R0, R127 ;  /* 0x0000007f007f7220 */ /* 0x000fe60000410000 */
[--C-:B------:R-:W-:Y:S01]  /*f3d0*/  FFMA.FTZ R195, R195, c[0x0][0x23c], -R172.reuse ;  /* 0x00008f00c3c37a23 */ /* 0x100fe200000108ac */
[----:B------:R-:W-:Y:S01]  /*f3e0*/  MUFU.EX2 R199, R199 ;  /* 0x000000c700c77308 */ /* 0x000fe20000000800 */
[----:B------:R-:W-:Y:S02]  /*f3f0*/  FFMA.FTZ R172, R165, c[0x0][0x23c], -R172 ;  /* 0x00008f00a5ac7a23 */ /* 0x000fe400000108ac */
[C---:B----4-:R-:W-:Y:S03]  /*f400*/  HMMA.16816.F32 R124, R168.reuse, R132, R124 ;  /* 0x00000084a87c723c */ /* 0x050fe6000000187c */
[C---:B------:R-:W-:Y:S02]  /*f410*/  FMUL.FTZ R128, R2.reuse, R128 ;  /* 0x0000008002807220 */ /* 0x040fe40000410000 */
[----:B------:R-:W-:Y:S02]  /*f420*/  FMUL.FTZ R129, R2, R129 ;  /* 0x0000008102817220 */ /* 0x000fe40000410000 */
[----:B------:R-:W-:Y:S01]  /*f430*/  FMUL.FTZ R130, R0, R130 ;  /* 0x0000008200827220 */ /* 0x000fe20000410000 */
[----:B------:R-:W-:Y:S01]  /*f440*/  F2FP.PACK_AB R132, R188, R187 ;  /* 0x000000bbbc84723e */ /* 0x000fe200000000ff */
[----:B------:R-:W-:Y:S01]  /*f450*/  FMUL.FTZ R131, R0, R131 ;  /* 0x0000008300837220 */ /* 0x000fe20000410000 */
[----:B------:R-:W-:Y:S02]  /*f460*/  MUFU.EX2 R165, R172 ;  /* 0x000000ac00a57308 */ /* 0x000fe40000000800 */
[----:B---3--:R-:W-:Y:S01]  /*f470*/  F2FP.PACK_AB R133, R192, R191 ;  /* 0x000000bfc085723e */ /* 0x008fe200000000ff */
[--C-:B------:R-:W-:Y:S02]  /*f480*/  FFMA.FTZ R186, R186, c[0x0][0x23c], -R179.reuse ;  /* 0x00008f00baba7a23 */ /* 0x100fe400000108b3 */
[----:B------:R-:W-:Y:S01]  /*f490*/  FFMA.FTZ R179, R174, c[0x0][0x23c], -R179 ;  /* 0x00008f00aeb37a23 */ /* 0x000fe200000108b3 */
[----:B------:R-:W-:Y:S03]  /*f4a0*/  HMMA.16816.F32 R128, R168, R134, R128 ;  /* 0x00000086a880723c */ /* 0x000fe60000001880 */
[----:B------:R-:W-:Y:S01]  /*f4b0*/  FFMA.FTZ R185, R2, R251, R185 ;  /* 0x000000fb02b97223 */ /* 0x000fe200000100b9 */
[----:B------:R3:W-:Y:S01]  /*f4c0*/  MUFU.EX2 R170, R179 ;  /* 0x000000b300aa7308 */ /* 0x0007e20000000800 */
[----:B------:R-:W-:Y:S01]  /*f4d0*/  MOV R2, R164 ;  /* 0x000000a400027202 */ /* 0x000fe20000000f00 */
[----:B------:R-:W-:Y:S01]  /*f4e0*/  FFMA.FTZ R182, R0, R247, R182 ;  /* 0x000000f700b67223 */ /* 0x000fe200000100b6 */
[----:B------:R-:W-:Y:S01]  /*f4f0*/  F2FP.PACK_AB R134, R190, R189 ;  /* 0x000000bdbe86723e */ /* 0x000fe200000000ff */
[----:B------:R-:W-:Y:S01]  /*f500*/  FADD.FTZ R185, R166, R185 ;  /* 0x000000b9a6b97221 */ /* 0x000fe20000010000 */
[----:B-----5:R-:W-:Y:S03]  /*f510*/  F2FP.PACK_AB R135, R194, R193 ;  /* 0x000000c1c287723e */ /* 0x020fe600000000ff */
[----:B------:R-:W-:Y:S02]  /*f520*/  FADD.FTZ R181, R181, R182 ;  /* 0x000000b6b5b57221 */ /* 0x000fe40000010000 */
[----:B------:R4:W-:Y:S01]  /*f530*/  MUFU.EX2 R171, R173 ;  /* 0x000000ad00ab7308 */ /* 0x0009e20000000800 */
[----:B------:R-:W-:Y:S01]  /*f540*/  FADD.FTZ R184, R184, R185 ;  /* 0x000000b9b8b87221 */ /* 0x000fe20000010000 */
[C---:B-1----:R-:W-:Y:S05]  /*f550*/  HMMA.16816.F32 R4, R132.reuse, R140, R4 ;  /* 0x0000008c8404723c */ /* 0x042fea0000001804 */
[----:B------:R-:W-:Y:S02]  /*f560*/  FADD.FTZ R0, R180, R181 ;  /* 0x000000b5b4007221 */ /* 0x000fe40000010000 */
[----:B------:R-:W-:Y:S01]  /*f570*/  FADD.FTZ R184, R183, R184 ;  /* 0x000000b8b7b87221 */ /* 0x000fe20000010000 */
[C---:B------:R-:W-:Y:S01]  /*f580*/  HMMA.16816.F32 R8, R132.reuse, R142, R8 ;  /* 0x0000008e8408723c */ /* 0x040fe20000001808 */
[----:B------:R-:W1:Y:S01]  /*f590*/  LDSM.16.MT88.4 R140, [R217+0x12800] ;  /* 0x01280000d98c783b */ /* 0x000e620000004200 */
[----:B------:R-:W5:Y:S02]  /*f5a0*/  MUFU.EX2 R195, R195 ;  /* 0x000000c300c37308 */ /* 0x000f640000000800 */
[----:B------:R-:W-:Y:S02]  /*f5b0*/  FADD.FTZ R0, R167, R0 ;  /* 0x00000000a7007221 */ /* 0x000fe40000010000 */
[----:B------:R-:W-:Y:S02]  /*f5c0*/  FADD.FTZ R187, R187, R184 ;  /* 0x000000b8bbbb7221 */ /* 0x000fe40000010000 */
[C---:B------:R-:W-:Y:S01]  /*f5d0*/  HMMA.16816.F32 R12, R132.reuse, R144, R12 ;  /* 0x00000090840c723c */ /* 0x040fe2000000180c */
[----:B---3--:R-:W-:Y:S03]  /*f5e0*/  LDSM.16.MT88.4 R176, [R218+0x13800] ;  /* 0x01380000dab0783b */ /* 0x008fe60000004200 */
[----:B------:R-:W3:Y:S01]  /*f5f0*/  MUFU.EX2 R186, R186 ;  /* 0x000000ba00ba7308 */ /* 0x000ee20000000800 */
[----:B------:R-:W-:Y:S02]  /*f600*/  FADD.FTZ R191, R191, R0 ;  /* 0x00000000bfbf7221 */ /* 0x000fe40000010000 */
[----:B------:R-:W-:Y:S01]  /*f610*/  FADD.FTZ R188, R188, R187 ;  /* 0x000000bbbcbc7221 */ /* 0x000fe20000010000 */
[C---:B------:R-:W-:Y:S01]  /*f620*/  HMMA.16816.F32 R16, R132.reuse, R146, R16 ;  /* 0x000000928410723c */ /* 0x040fe20000001810 */
[----:B------:R-:W-:Y:S03]  /*f630*/  LDSM.16.MT88.4 R144, [R220+0x14800] ;  /* 0x01480000dc90783b */ /* 0x000fe60000004200 */
[----:B------:R-:W-:Y:S02]  /*f640*/  FADD.FTZ R192, R192, R191 ;  /* 0x000000bfc0c07221 */ /* 0x000fe40000010000 */
[----:B------:R-:W-:Y:S02]  /*f650*/  FADD.FTZ R189, R189, R188 ;  /* 0x000000bcbdbd7221 */ /* 0x000fe40000010000 */
[C---:B------:R-:W-:Y:S01]  /*f660*/  HMMA.16816.F32 R20, R132.reuse, R148, R20 ;  /* 0x000000948414723c */ /* 0x040fe20000001814 */
[----:B----4-:R-:W-:Y:S07]  /*f670*/  LDSM.16.MT88.4 R172, [R220+0x13800] ;  /* 0x01380000dcac783b */ /* 0x010fee0000004200 */
[C---:B------:R-:W-:Y:S01]  /*f680*/  HMMA.16816.F32 R24, R132.reuse, R150, R24 ;  /* 0x000000968418723c */ /* 0x040fe20000001818 */
[----:B------:R-:W-:Y:S07]  /*f690*/  LDSM.16.MT88.4 R148, [R218+0x14800] ;  /* 0x01480000da94783b */ /* 0x000fee0000004200 */
[C---:B--2---:R-:W-:Y:S08]  /*f6a0*/  HMMA.16816.F32 R28, R132.reuse, R136, R28 ;  /* 0x00000088841c723c */ /* 0x044ff0000000181c */
[C---:B------:R-:W-:Y:S01]  /*f6b0*/  HMMA.16816.F32 R32, R132.reuse, R138, R32 ;  /* 0x0000008a8420723c */ /* 0x040fe20000001820 */
[----:B------:R-:W2:Y:S07]  /*f6c0*/  LDSM.16.MT88.4 R136, [R216+0x12800] ;  /* 0x01280000d888783b */ /* 0x000eae0000004200 */
[C---:B------:R-:W-:Y:S08]  /*f6d0*/  HMMA.16816.F32 R36, R132.reuse, R152, R36 ;  /* 0x000000988424723c */ /* 0x040ff00000001824 */
[C---:B------:R-:W-:Y:S01]  /*f6e0*/  HMMA.16816.F32 R40, R132.reuse, R154, R40 ;  /* 0x0000009a8428723c */ /* 0x040fe20000001828 */
[----:B------:R-:W4:Y:S07]  /*f6f0*/  LDSM.16.MT88.4 R152, [R217+0x14800] ;  /* 0x01480000d998783b */ /* 0x000f2e0000004200 */
        /* <DEDUP_REMOVED lines=11> */
[----:B------:R-:W2:Y:S07]  /*f7b0*/  LDSM.16.MT88.4 R144, [R218+0x16800] ;  /* 0x01680000da90783b */ /* 0x000eae0000004200 */
[C---:B------:R-:W-:Y:S08]  /*f7c0*/  HMMA.16816.F32 R76, R132.reuse, R148, R76 ;  /* 0x00000094844c723c */ /* 0x040ff0000000184c */
        /* <DEDUP_REMOVED lines=13> */
[----:B------:R-:W4:Y:S07]  /*f8a0*/  LDSM.16.MT88.4 R144, [R218+0x11000] ;  /* 0x01100000da90783b */ /* 0x000f2e0000004200 */
[C---:B---3--:R-:W-:Y:S08]  /*f8b0*/  HMMA.16816.F32 R116, R132.reuse, R148, R116 ;  /* 0x000000948474723c */ /* 0x048ff00000001874 */
[C---:B------:R-:W-:Y:S01]  /*f8c0*/  HMMA.16816.F32 R120, R132.reuse, R150, R120 ;  /* 0x000000968478723c */ /* 0x040fe20000001878 */
[----:B------:R-:W3:Y:S07]  /*f8d0*/  LDSM.16.MT88.4 R148, [R216+0x11000] ;  /* 0x01100000d894783b */ /* 0x000eee0000004200 */
[C---:B-1----:R-:W-:Y:S08]  /*f8e0*/  HMMA.16816.F32 R124, R132.reuse, R140, R124 ;  /* 0x0000008c847c723c */ /* 0x042ff0000000187c */
[----:B------:R-:W-:Y:S01]  /*f8f0*/  HMMA.16816.F32 R128, R132, R142, R128 ;  /* 0x0000008e8480723c */ /* 0x000fe20000001880 */
[----:B------:R-:W1:Y:S06]  /*f900*/  LDSM.16.MT88.4 R140, [R218+0x13000] ;  /* 0x01300000da8c783b */ /* 0x000e6c0000004200 */
[----:B------:R-:W-:Y:S02]  /*f910*/  F2FP.PACK_AB R132, R250, R252 ;  /* 0x000000fcfa84723e */ /* 0x000fe400000000ff */
[----:B------:R-:W-:Y:S03]  /*f920*/  F2FP.PACK_AB R134, R198, R246 ;  /* 0x000000f6c686723e */ /* 0x000fe600000000ff */
[----:B------:R-:W-:Y:S02]  /*f930*/  F2FP.PACK_AB R133, R197, R196 ;  /* 0x000000c4c585723e */ /* 0x000fe400000000ff */
[----:B-----5:R-:W-:Y:S07]  /*f940*/  F2FP.PACK_AB R135, R195, R199 ;  /* 0x000000c7c387723e */ /* 0x020fee00000000ff */
[C---:B--2---:R-:W-:Y:S08]  /*f950*/  HMMA.16816.F32 R4, R132.reuse, R136, R4 ;  /* 0x000000888404723c */ /* 0x044ff00000001804 */
[C---:B------:R-:W-:Y:S01]  /*f960*/  HMMA.16816.F32 R8, R132.reuse, R138, R8 ;  /* 0x0000008a8408723c */ /* 0x040fe20000001808 */
[----:B------:R-:W2:Y:S07]  /*f970*/  LDSM.16.MT88.4 R136, [R217+0x13000] ;  /* 0x01300000d988783b */ /* 0x000eae0000004200 */
[C---:B----4-:R-:W-:Y:S08]  /*f980*/  HMMA.16816.F32 R12, R132.reuse, R144, R12 ;  /* 0x00000090840c723c */ /* 0x050ff0000000180c */
[C---:B------:R-:W-:Y:S01]  /*f990*/  HMMA.16816.F32 R16, R132.reuse, R146, R16 ;  /* 0x000000928410723c */ /* 0x040fe20000001810 */
[----:B------:R-:W4:Y:S07]  /*f9a0*/  LDSM.16.MT88.4 R144, [R216+0x13000] ;  /* 0x01300000d890783b */ /* 0x000f2e0000004200 */
[C---:B------:R-:W-:Y:S08]  /*f9b0*/  HMMA.16816.F32 R20, R132.reuse, R152, R20 ;  /* 0x000000988414723c */ /* 0x040ff00000001814 */
[C---:B------:R-:W-:Y:S01]  /*f9c0*/  HMMA.16816.F32 R24, R132.reuse, R154, R24 ;  /* 0x0000009a8418723c */ /* 0x040fe20000001818 */
[----:B------:R-:W-:Y:S07]  /*f9d0*/  LDSM.16.MT88.4 R152, [R218+0x15000] ;  /* 0x01500000da98783b */ /* 0x000fee0000004200 */
[C---:B---3--:R-:W-:Y:S08]  /*f9e0*/  HMMA.16816.F32 R28, R132.reuse, R148, R28 ;  /* 0x00000094841c723c */ /* 0x048ff0000000181c */
[C---:B------:R-:W-:Y:S01]  /*f9f0*/  HMMA.16816.F32 R32, R132.reuse, R150, R32 ;  /* 0x000000968420723c */ /* 0x040fe20000001820 */
[----:B------:R-:W3:Y:S07]  /*fa00*/  LDSM.16.MT88.4 R148, [R220+0x15000] ;  /* 0x01500000dc94783b */ /* 0x000eee0000004200 */
[C---:B------:R-:W-:Y:S08]  /*fa10*/  HMMA.16816.F32 R36, R132.reuse, R156, R36 ;  /* 0x0000009c8424723c */ /* 0x040ff00000001824 */
[C---:B------:R-:W-:Y:S01]  /*fa20*/  HMMA.16816.F32 R40, R132.reuse, R158, R40 ;  /* 0x0000009e8428723c */ /* 0x040fe20000001828 */
[----:B------:R-:W5:Y:S07]  /*fa30*/  LDSM.16.MT88.4 R156, [R217+0x15000] ;  /* 0x01500000d99c783b */ /* 0x000f6e0000004200 */
[C---:B-1----:R-:W-:Y:S08]  /*fa40*/  HMMA.16816.F32 R44, R132.reuse, R140, R44 ;  /* 0x0000008c842c723c */ /* 0x042ff0000000182c */
[C---:B------:R-:W-:Y:S01]  /*fa50*/  HMMA.16816.F32 R48, R132.reuse, R142, R48 ;  /* 0x0000008e8430723c */ /* 0x040fe20000001830 */
[----:B------:R-:W-:Y:S07]  /*fa60*/  LDSM.16.MT88.4 R140, [R220+0x17000] ;  /* 0x01700000dc8c783b */ /* 0x000fee0000004200 */
[C---:B--2---:R-:W-:Y:S08]  /*fa70*/  HMMA.16816.F32 R52, R132.reuse, R136, R52 ;  /* 0x000000888434723c */ /* 0x044ff00000001834 */
[C---:B------:R-:W-:Y:S01]  /*fa80*/  HMMA.16816.F32 R56, R132.reuse, R138, R56 ;  /* 0x0000008a8438723c */ /* 0x040fe20000001838 */
[----:B------:R-:W1:Y:S07]  /*fa90*/  LDSM.16.MT88.4 R136, [R216+0x15000] ;  /* 0x01500000d888783b */ /* 0x000e6e0000004200 */
[C---:B----4-:R-:W-:Y:S08]  /*faa0*/  HMMA.16816.F32 R60, R132.reuse, R144, R60 ;  /* 0x00000090843c723c */ /* 0x050ff0000000183c */
        /* <DEDUP_REMOVED lines=15> */
[C---:B------:R-:W-:Y:S01]  /*fba0*/  HMMA.16816.F32 R104, R132.reuse, R142, R104 ;  /* 0x0000008e8468723c */ /* 0x040fe20000001868 */
[----:B------:R-:W1:Y:S07]  /*fbb0*/  LDSM.16.MT88.4 R140, [R217+0x11800] ;  /* 0x01180000d98c783b */ /* 0x000e6e0000004200 */
[C---:B--2---:R-:W-:Y:S07]  /*fbc0*/  HMMA.16816.F32 R108, R132.reuse, R144, R108 ;  /* 0x00000090846c723c */ /* 0x044fee000000186c */
[----:B------:R-:W-:Y:S01]  /*fbd0*/  MOV R144, R170 ;  /* 0x000000aa00907202 */ /* 0x000fe20000000f00 */
[C---:B------:R-:W-:Y:S04]  /*fbe0*/  HMMA.16816.F32 R112, R132.reuse, R146, R112 ;  /* 0x000000928470723c */ /* 0x040fe80000001870 */
[----:B------:R-:W-:Y:S03]  /*fbf0*/  MOV R145, R171 ;  /* 0x000000ab00917202 */ /* 0x000fe60000000f00 */
[----:B------:R-:W-:Y:S01]  /*fc00*/  MOV R146, R163 ;  /* 0x000000a300927202 */ /* 0x000fe20000000f00 */
[C---:B---3--:R-:W-:Y:S04]  /*fc10*/  HMMA.16816.F32 R116, R132.reuse, R148, R116 ;  /* 0x000000948474723c */ /* 0x048fe80000001874 */
[----:B------:R-:W-:Y:S02]  /*fc20*/  MOV R147, R162 ;  /* 0x000000a200937202 */ /* 0x000fe40000000f00 */
[----:B------:R-:W-:Y:S02]  /*fc30*/  F2FP.PACK_AB R168, R146, R186 ;  /* 0x000000ba92a8723e */ /* 0x000fe400000000ff */
[C---:B------:R-:W-:Y:S04]  /*fc40*/  HMMA.16816.F32 R120, R132.reuse, R150, R120 ;  /* 0x000000968478723c */ /* 0x040fe80000001878 */
[----:B------:R-:W-:Y:S02]  /*fc50*/  MOV R148, R161 ;  /* 0x000000a100947202 */ /* 0x000fe40000000f00 */
[----:B------:R-:W-:Y:S02]  /*fc60*/  MOV R149, R160 ;  /* 0x000000a000957202 */ /* 0x000fe40000000f00 */
[C---:B----4-:R-:W-:Y:S04]  /*fc70*/  HMMA.16816.F32 R124, R132.reuse, R152, R124 ;  /* 0x00000098847c723c */ /* 0x050fe8000000187c */
[-C--:B------:R-:W-:Y:S02]  /*fc80*/  F2FP.PACK_AB R170, R144, R148.reuse ;  /* 0x0000009490aa723e */ /* 0x080fe400000000ff */
[----:B------:R-:W-:Y:S02]  /*fc90*/  F2FP.PACK_AB R169, R149, R147 ;  /* 0x0000009395a9723e */ /* 0x000fe400000000ff */
[----:B------:R-:W-:Y:S01]  /*fca0*/  HMMA.16816.F32 R128, R132, R154, R128 ;  /* 0x0000009a8480723c */ /* 0x000fe20000001880 */
[----:B------:R-:W2:Y:S03]  /*fcb0*/  LDSM.16.MT88.4 R132, [R216+0x11800] ;  /* 0x01180000d884783b */ /* 0x000ea60000004200 */
[----:B------:R-:W-:Y:S07]  /*fcc0*/  F2FP.PACK_AB R171, R165, R145 ;  /* 0x00000091a5ab723e */ /* 0x000fee00000000ff */
[C---:B-----5:R-:W-:Y:S01]  /*fcd0*/  HMMA.16816.F32 R160, R168.reuse, R156, R4 ;  /* 0x0000009ca8a0723c */ /* 0x060fe20000001804 */
[----:B------:R-:W3:Y:S07]  /*fce0*/  LDSM.16.MT88.4 R4, [R217+0x13800] ;  /* 0x01380000d904783b */ /* 0x000eee0000004200 */
[C---:B------:R-:W-:Y:S01]  /*fcf0*/  HMMA.16816.F32 R156, R168.reuse, R158, R8 ;  /* 0x0000009ea89c723c */ /* 0x040fe20000001808 */
[----:B------:R-:W4:Y:S07]  /*fd00*/  LDSM.16.MT88.4 R8, [R216+0x13800] ;  /* 0x01380000d808783b */ /* 0x000f2e0000004200 */
[C---:B-1----:R-:W-:Y:S07]  /*fd10*/  HMMA.16816.F32 R152, R168.reuse, R136, R12 ;  /* 0x00000088a898723c */ /* 0x042fee000000180c */
[----:B------:R-:W-:Y:S02]  /*fd20*/  MOV R12, R148 ;  /* 0x00000094000c7202 */ /* 0x000fe40000000f00 */
[----:B------:R-:W-:Y:S02]  /*fd30*/  MOV R13, R149 ;  /* 0x00000095000d7202 */ /* 0x000fe40000000f00 */
[C---:B------:R-:W-:Y:S03]  /*fd40*/  HMMA.16816.F32 R148, R168.reuse, R138, R16 ;  /* 0x0000008aa894723c */ /* 0x040fe60000001810 */
[----:B------:R-:W-:Y:S02]  /*fd50*/  MOV R14, R146 ;  /* 0x00000092000e7202 */ /* 0x000fe40000000f00 */
[----:B------:R-:W-:Y:S02]  /*fd60*/  MOV R15, R147 ;  /* 0x00000093000f7202 */ /* 0x000fe40000000f00 */
[----:B------:R-:W-:Y:S02]  /*fd70*/  MOV R18, R144 ;  /* 0x0000009000127202 */ /* 0x000fe40000000f00 */
[----:B------:R-:W-:Y:S02]  /*fd80*/  MOV R19, R145 ;  /* 0x0000009100137202 */ /* 0x000fe40000000f00 */
[C---:B------:R-:W-:Y:S01]  /*fd90*/  HMMA.16816.F32 R144, R168.reuse, R140, R20 ;  /* 0x0000008ca890723c */ /* 0x040fe20000001814 */
[----:B------:R-:W-:Y:S07]  /*fda0*/  LDSM.16.MT88.4 R20, [R217+0x15800] ;  /* 0x01580000d914783b */ /* 0x000fee0000004200 */
[C---:B------:R-:W-:Y:S01]  /*fdb0*/  HMMA.16816.F32 R140, R168.reuse, R142, R24 ;  /* 0x0000008ea88c723c */ /* 0x040fe20000001818 */
[----:B------:R-:W-:Y:S07]  /*fdc0*/  LDSM.16.MT88.4 R24, [R216+0x15800] ;  /* 0x01580000d818783b */ /* 0x000fee0000004200 */
[C---:B--2---:R-:W-:Y:S07]  /*fdd0*/  HMMA.16816.F32 R136, R168.reuse, R132, R28 ;  /* 0x00000084a888723c */ /* 0x044fee000000181c */
[----:B------:R-:W-:Y:S01]  /*fde0*/  MOV R29, R12 ;  /* 0x0000000c001d7202 */ /* 0x000fe20000000f00 */
[C---:B------:R-:W-:Y:S04]  /*fdf0*/  HMMA.16816.F32 R132, R168.reuse, R134, R32 ;  /* 0x00000086a884723c */ /* 0x040fe80000001820 */
[----:B------:R-:W-:Y:S02]  /*fe00*/  MOV R28, R13 ;  /* 0x0000000d001c7202 */ /* 0x000fe40000000f00 */
[----:B------:R-:W-:Y:S02]  /*fe10*/  MOV R31, R18 ;  /* 0x00000012001f7202 */ /* 0x000fe40000000f00 */
[C---:B------:R-:W-:Y:S04]  /*fe20*/  HMMA.16816.F32 R36, R168.reuse, R172, R36 ;  /* 0x000000aca824723c */ /* 0x040fe80000001824 */
[----:B------:R-:W-:Y:S02]  /*fe30*/  MOV R35, R14 ;  /* 0x0000000e00237202 */ /* 0x000fe40000000f00 */
[----:B------:R-:W-:Y:S02]  /*fe40*/  MOV R34, R15 ;  /* 0x0000000f00227202 */ /* 0x000fe40000000f00 */
[C---:B------:R-:W-:Y:S01]  /*fe50*/  HMMA.16816.F32 R40, R168.reuse, R174, R40 ;  /* 0x000000aea828723c */ /* 0x040fe20000001828 */
[----:B------:R-:W1:Y:S03]  /*fe60*/  LDSM.16.MT88.4 R12, [R220+0x15800] ;  /* 0x01580000dc0c783b */ /* 0x000e660000004200 */
[----:B------:R-:W-:Y:S04]  /*fe70*/  MOV R30, R19 ;  /* 0x00000013001e7202 */ /* 0x000fe80000000f00 */
[C---:B------:R-:W-:Y:S01]  /*fe80*/  HMMA.16816.F32 R44, R168.reuse, R176, R44 ;  /* 0x000000b0a82c723c */ /* 0x040fe2000000182c */
[----:B------:R-:W2:Y:S07]  /*fe90*/  LDSM.16.MT88.4 R16, [R218+0x15800] ;  /* 0x01580000da10783b */ /* 0x000eae0000004200 */
[C---:B------:R-:W-:Y:S08]  /*fea0*/  HMMA.16816.F32 R48, R168.reuse, R178, R48 ;  /* 0x000000b2a830723c */ /* 0x040ff00000001830 */
[C---:B---3--:R-:W-:Y:S08]  /*feb0*/  HMMA.16816.F32 R52, R168.reuse, R4, R52 ;  /* 0x00000004a834723c */ /* 0x048ff00000001834 */
[C---:B------:R-:W-:Y:S01]  /*fec0*/  HMMA.16816.F32 R56, R168.reuse, R6, R56 ;  /* 0x00000006a838723c */ /* 0x040fe20000001838 */
[----:B------:R-:W3:Y:S07]  /*fed0*/  LDSM.16.MT88.4 R4, [R220+0x17800] ;  /* 0x01780000dc04783b */ /* 0x000eee0000004200 */
[C---:B----4-:R-:W-:Y:S08]  /*fee0*/  HMMA.16816.F32 R60, R168.reuse, R8, R60 ;  /* 0x00000008a83c723c */ /* 0x050ff0000000183c */
[C---:B------:R-:W-:Y:S01]  /*fef0*/  HMMA.16816.F32 R64, R168.reuse, R10, R64 ;  /* 0x0000000aa840723c */ /* 0x040fe20000001840 */
[----:B------:R-:W4:Y:S07]  /*ff00*/  LDSM.16.MT88.4 R8, [R218+0x17800] ;  /* 0x01780000da08783b */ /* 0x000f2e0000004200 */
[C---:B-1----:R-:W-:Y:S08]  /*ff10*/  HMMA.16816.F32 R68, R168.reuse, R12, R68 ;  /* 0x0000000ca844723c */ /* 0x042ff00000001844 */
[C---:B------:R-:W-:Y:S01]  /*ff20*/  HMMA.16816.F32 R72, R168.reuse, R14, R72 ;  /* 0x0000000ea848723c */ /* 0x040fe20000001848 */
[----:B------:R-:W1:Y:S07]  /*ff30*/  LDSM.16.MT88.4 R12, [R217+0x17800] ;  /* 0x01780000d90c783b */ /* 0x000e6e0000004200 */
[C---:B--2---:R-:W-:Y:S08]  /*ff40*/  HMMA.16816.F32 R76, R168.reuse, R16, R76 ;  /* 0x00000010a84c723c */ /* 0x044ff0000000184c */
[C---:B------:R-:W-:Y:S08]  /*ff50*/  HMMA.16816.F32 R80, R168.reuse, R18, R80 ;  /* 0x00000012a850723c */ /* 0x040ff00000001850 */
[C---:B------:R-:W-:Y:S08]  /*ff60*/  HMMA.16816.F32 R84, R168.reuse, R20, R84 ;  /* 0x00000014a854723c */ /* 0x040ff00000001854 */
[C---:B------:R-:W-:Y:S08]  /*ff70*/  HMMA.16816.F32 R88, R168.reuse, R22, R88 ;  /* 0x00000016a858723c */ /* 0x040ff00000001858 */
[C---:B------:R-:W-:Y:S08]  /*ff80*/  HMMA.16816.F32 R92, R168.reuse, R24, R92 ;  /* 0x00000018a85c723c */ /* 0x040ff0000000185c */
[C---:B------:R-:W-:Y:S08]  /*ff90*/  HMMA.16816.F32 R96, R168.reuse, R26, R96 ;  /* 0x0000001aa860723c */ /* 0x040ff00000001860 */
[C---:B---3--:R-:W-:Y:S08]  /*ffa0*/  HMMA.16816.F32 R100, R168.reuse, R4, R100 ;  /* 0x00000004a864723c */ /* 0x048ff00000001864 */
[C---:B------:R-:W-:Y:S01]  /*ffb0*/  HMMA.16816.F32 R104, R168.reuse, R6, R104 ;  /* 0x00000006a868723c */ /* 0x040fe20000001868 */
[----:B------:R-:W2:Y:S07]  /*ffc0*/  LDSM.16.MT88.4 R4, [R216+0x17800] ;  /* 0x01780000d804783b */ /* 0x000eae0000004200 */
[C---:B----4-:R-:W-:Y:S07]  /*ffd0*/  HMMA.16816.F32 R108, R168.reuse, R8, R108 ;  /* 0x00000008a86c723c */ /* 0x050fee000000186c */
[----:B------:R-:W-:Y:S01]  /*ffe0*/  FADD.FTZ R9, R193, R192 ;  /* 0x000000c0c1097221 */ /* 0x000fe20000010000 */
[C---:B------:R-:W-:Y:S04]  /*fff0*/  HMMA.16816.F32 R112, R168.reuse, R10, R112 ;  /* 0x0000000aa870723c */ /* 0x040fe80000001870 */
[----:B------:R-:W-:Y:S03]  /*10000*/  FADD.FTZ R9, R194, R9 ;  /* 0x00000009c2097221 */ /* 0x000fe60000010000 */
[----:B------:R-:W-:Y:S01]  /*10010*/  FADD.FTZ R11, R190, R189 ;  /* 0x000000bdbe0b7221 */ /* 0x000fe20000010000 */
[C---:B-1----:R-:W-:Y:S04]  /*10020*/  HMMA.16816.F32 R116, R168.reuse, R12, R116 ;  /* 0x0000000ca874723c */ /* 0x042fe80000001874 */
        /* <DEDUP_REMOVED lines=21> */
.L_x_206:
        /* <DEDUP_REMOVED lines=16> */
[----:B------:R-:W-:Y:S01]  /*10280*/  @UP1 ULDC UR12, c[0x0][0x210] ;  /* 0x00008400000c1ab9 */ /* 0x000fe20000000800 */
        /* <DEDUP_REMOVED lines=8> */
[----:B------:R-:W-:-:S02]  /*10310*/  @UP1 UIMAD UR12, UR12, UR8, URZ ;  /* 0x000000080c0c12a4 */ /* 0x000fc4000f8e023f */
[----:B------:R-:W-:Y:S02]  /*10320*/  ULDC.U8 UR4, c[0x0][0x328] ;  /* 0x0000ca0000047ab9 */ /* 0x000fe40000000000 */
[----:B------:R-:W-:Y:S02]  /*10330*/  UISETP.NE.AND UP3, UPT, UR4, URZ, UPT ;  /* 0x0000003f0400728c */ /* 0x000fe4000bf65270 */
[----:B------:R-:W-:Y:S02]  /*10340*/  @!UP4 UIMAD UR14, UR6, UR5, UR14 ;  /* 0x00000005060ec2a4 */ /* 0x000fe4000f8e020e */
[----:B------:R-:W-:Y:S01]  /*10350*/  UISETP.NE.OR UP2, UPT, UR9, URZ, !UP3 ;  /* 0x0000003f0900728c */ /* 0x000fe2000df45670 */
[----:B------:R-:W3:Y:S01]  /*10360*/  S2UR UR9, SR_CTAID.X ;  /* 0x00000000000979c3 */ /* 0x000ee20000002500 */
[----:B------:R-:W-:Y:S02]  /*10370*/  ULDC UR5, c[0x0][0x234] ;  /* 0x00008d0000057ab9 */ /* 0x000fe40000000800 */
[----:B------:R-:W-:-:S02]  /*10380*/  UISETP.NE.OR UP0, UPT, UR11, -0x1, UP2 ;  /* 0xffffffff0b00788c */ /* 0x000fc40009705670 */
[----:B------:R-:W-:Y:S02]  /*10390*/  @!UP1 USEL UR12, UR8, UR5, !UP3 ;  /* 0x00000005080c9287 */ /* 0x000fe4000d800000 */
[----:B------:R-:W-:Y:S02]  /*103a0*/  ULDC UR4, c[0x0][0x1c0] ;  /* 0x0000700000047ab9 */ /* 0x000fe40000000800 */
[----:B------:R-:W-:Y:S01]  /*103b0*/  @UP1 UMOV UR15, 0x1 ;  /* 0x00000001000f1882 */ /* 0x000fe20000000000 */
        /* <DEDUP_REMOVED lines=23> */
[----:B------:R-:W1:Y:S01]  /*10530*/  @P4 MUFU.LG2 R2, R2 ;  /* 0x0000000200024308 */ /* 0x000e620000000c00 */
[C---:B------:R-:W-:Y:S01]  /*10540*/  FMUL.FTZ R161, R4.reuse, R161 ;  /* 0x000000a104a17220 */ /* 0x040fe20000410000 */
[----:B------:R-:W-:Y:S01]  /*10550*/  @!UP4 UMOV UR20, UR22 ;  /* 0x000000160014cc82 */ /* 0x000fe20008000000 */
[C---:B------:R-:W-:Y:S02]  /*10560*/  FMUL.FTZ R156, R4.reuse, R156 ;  /* 0x0000009c049c7220 */ /* 0x040fe40000410000 */
[C---:B------:R-:W-:Y:S01]  /*10570*/  FMUL.FTZ R157, R4.reuse, R157 ;  /* 0x0000009d049d7220 */ /* 0x040fe20000410000 */
[----:B------:R-:W-:Y:S01]  /*10580*/  F2FP.PACK_AB R160, R161, R160 ;  /* 0x000000a0a1a0723e */ /* 0x000fe200000000ff */
[C---:B------:R-:W-:Y:S01]  /*10590*/  FMUL.FTZ R152, R4.reuse, R152 ;  /* 0x0000009804987220 */ /* 0x040fe20000410000 */
[----:B------:R-:W3:Y:S01]  /*105a0*/  @P3 MUFU.LG2 R0, R0 ;  /* 0x0000000000003308 */ /* 0x000ee20000000c00 */
        /* <DEDUP_REMOVED lines=89> */
[----:B------:R-:W4:Y:S01]  /*10b40*/  S2R R4, SR_TID.X ;  /* 0x0000000000047919 */ /* 0x000f220000002100 */
        /* <DEDUP_REMOVED lines=21> */
[----:B------:R-:W-:Y:S01]  /*10ca0*/  LEA.HI R6, R7, R4, RZ, 0x2 ;  /* 0x0000000407067211 */ /* 0x000fe200078f10ff */
[----:B------:R-:W-:Y:S01]  /*10cb0*/  FMUL.FTZ R135, R5, R135 ;  /* 0x0000008705877220 */ /* 0x000fe20000410000 */
[----:B------:R-:W-:Y:S01]  /*10cc0*/  F2FP.PACK_AB R142, R143, R142 ;  /* 0x0000008e8f8e723e */ /* 0x000fe200000000ff */
        /* <DEDUP_REMOVED lines=16> */
[C---:B------:R-:W-:Y:S01]  /*10dd0*/  FMUL.FTZ R50, R5.reuse, R50 ;  /* 0x0000003205327220 */ /* 0x040fe20000410000 */
[----:B------:R-:W-:Y:S01]  /*10de0*/  LOP3.LUT R9, R6, 0x3ffffffc, RZ, 0xc0, !PT ;  /* 0x3ffffffc06097812 */ /* 0x000fe200078ec0ff */
[C---:B------:R-:W-:Y:S01]  /*10df0*/  FMUL.FTZ R55, R5.reuse, R55 ;  /* 0x0000003705377220 */ /* 0x040fe20000410000 */
[----:B------:R-:W-:Y:S01]  /*10e00*/  SHF.L.U32 R10, R8, 0x6, RZ ;  /* 0x00000006080a7819 */ /* 0x000fe200000006ff */
[----:B------:R-:W-:Y:S01]  /*10e10*/  FMUL.FTZ R54, R5, R54 ;  /* 0x0000003605367220 */ /* 0x000fe20000410000 */
[----:B------:R-:W-:Y:S01]  /*10e20*/  IADD3 R9, -R9, R4, RZ ;  /* 0x0000000409097210 */ /* 0x000fe20007ffe1ff */
[C---:B------:R-:W-:Y:S01]  /*10e30*/  FMUL.FTZ R59, R5.reuse, R59 ;  /* 0x0000003b053b7220 */ /* 0x040fe20000410000 */
[----:B------:R-:W-:Y:S01]  /*10e40*/  LOP3.LUT R10, R10, 0x1c0, RZ, 0xc0, !PT ;  /* 0x000001c00a0a7812 */ /* 0x000fe200078ec0ff */
[C---:B------:R-:W-:Y:S01]  /*10e50*/  FMUL.FTZ R58, R5.reuse, R58 ;  /* 0x0000003a053a7220 */ /* 0x040fe20000410000 */
[----:B------:R-:W-:Y:S01]  /*10e60*/  LOP3.LUT R11, R8, 0x1, RZ, 0xc0, !PT ;  /* 0x00000001080b7812 */ /* 0x000fe200078ec0ff */
[C---:B------:R-:W-:Y:S01]  /*10e70*/  FMUL.FTZ R63, R5.reuse, R63 ;  /* 0x0000003f053f7220 */ /* 0x040fe20000410000 */
[----:B------:R-:W-:Y:S01]  /*10e80*/  LEA.HI R10, R10, R10, RZ, 0x1d ;  /* 0x0000000a0a0a7211 */ /* 0x000fe200078fe8ff */
[----:B------:R-:W-:Y:S01]  /*10e90*/  FMUL.FTZ R62, R5, R62 ;  /* 0x0000003e053e7220 */ /* 0x000fe20000410000 */
[----:B------:R-:W-:Y:S01]  /*10ea0*/  ISETP.NE.U32.AND P0, PT, R11, 0x1, PT ;  /* 0x000000010b00780c */ /* 0x000fe20003f05070 */
[----:B------:R-:W-:Y:S01]  /*10eb0*/  FMUL.FTZ R67, R5, R67 ;  /* 0x0000004305437220 */ /* 0x000fe20000410000 */
[----:B------:R-:W-:Y:S01]  /*10ec0*/  F2FP.PACK_AB R42, R43, R42 ;  /* 0x0000002a2b2a723e */ /* 0x000fe200000000ff */
[C---:B------:R-:W-:Y:S01]  /*10ed0*/  FMUL.FTZ R66, R5.reuse, R66 ;  /* 0x0000004205427220 */ /* 0x040fe20000410000 */
[----:B------:R-:W-:Y:S01]  /*10ee0*/  R2P PR, R8, 0x6 ;  /* 0x0000000608007804 */ /* 0x000fe20000000000 */
[C---:B------:R-:W-:Y:S01]  /*10ef0*/  FMUL.FTZ R71, R5.reuse, R71 ;  /* 0x0000004705477220 */ /* 0x040fe20000410000 */
[----:B------:R-:W-:Y:S01]  /*10f00*/  MOV R8, 0x20 ;  /* 0x0000002000087802 */ /* 0x000fe20000000f00 */
[----:B------:R-:W-:Y:S01]  /*10f10*/  FMUL.FTZ R70, R5, R70 ;  /* 0x0000004605467220 */ /* 0x000fe20000410000 */
[----:B------:R-:W-:Y:S01]  /*10f20*/  F2FP.PACK_AB R46, R47, R46 ;  /* 0x0000002e2f2e723e */ /* 0x000fe200000000ff */
        /* <DEDUP_REMOVED lines=50> */
[----:B------:R-:W-:Y:S01]  /*11250*/  LEA.HI R5, R7, R4, RZ, 0x5 ;  /* 0x0000000407057211 */ /* 0x000fe200078f28ff */
[----:B-1----:R-:W-:Y:S01]  /*11260*/  @P4 FMUL.FTZ R77, R2, 0.69314718246459960938 ;  /* 0x3f317218024d4820 */ /* 0x002fe20000410000 */
[----:B------:R-:W-:Y:S01]  /*11270*/  F2FP.PACK_AB R126, R127, R126 ;  /* 0x0000007e7f7e723e */ /* 0x000fe200000000ff */
[----:B---3--:R-:W-:Y:S01]  /*11280*/  @P3 FMUL.FTZ R0, R0, 0.69314718246459960938 ;  /* 0x3f31721800003820 */ /* 0x008fe20000410000 */
[----:B------:R-:W-:-:S02]  /*11290*/  SHF.R.S32.HI R6, RZ, 0x5, R5 ;  /* 0x00000005ff067819 */ /* 0x000fc40000011405 */
[----:B------:R-:W-:Y:S02]  /*112a0*/  F2FP.PACK_AB R130, R131, R130 ;  /* 0x000000828382723e */ /* 0x000fe400000000ff */
[----:B------:R-:W-:Y:S02]  /*112b0*/  LEA R9, R6, R9, 0x9 ;  /* 0x0000000906097211 */ /* 0x000fe400078e48ff */
[----:B------:R-:W-:Y:S02]  /*112c0*/  SHF.R.S32.HI R75, RZ, 0x1f, R6 ;  /* 0x0000001fff4b7819 */ /* 0x000fe40000011406 */
[----:B------:R-:W-:Y:S02]  /*112d0*/  LEA R9, R9, R10, 0x1 ;  /* 0x0000000a09097211 */ /* 0x000fe400078e08ff */
[----:B------:R-:W-:Y:S02]  /*112e0*/  MOV R10, 0x40 ;  /* 0x00000040000a7802 */ /* 0x000fe40000000f00 */
[----:B------:R-:W-:-:S02]  /*112f0*/  SHF.L.U32 R9, R9, 0x1, RZ ;  /* 0x0000000109097819 */ /* 0x000fc400000006ff */
[----:B------:R-:W-:Y:S02]  /*11300*/  SEL R10, R10, 0xffffffc0, !P2 ;  /* 0xffffffc00a0a7807 */ /* 0x000fe40005000000 */
        /* <DEDUP_REMOVED lines=12> */
[----:B------:R-:W-:Y:S01]  /*113d0*/  LEA.HI R75, R75, R6, RZ, 0x2 ;  /* 0x000000064b4b7211 */ /* 0x000fe200078f10ff */
[----:B------:R-:W-:Y:S03]  /*113e0*/  STS [R13], R152 ;  /* 0x000000980d007388 */ /* 0x000fe60000000800 */
[----:B------:R-:W-:Y:S01]  /*113f0*/  LOP3.LUT R75, R75, 0xffffffc, RZ, 0xc0, !PT ;  /* 0x0ffffffc4b4b7812 */ /* 0x000fe200078ec0ff */
[----:B------:R-:W-:Y:S03]  /*11400*/  STS [R13+0x400], R154 ;  /* 0x0004009a0d007388 */ /* 0x000fe60000000800 */
[----:B------:R-:W-:Y:S01]  /*11410*/  IADD3 R6, R6, -R75, RZ ;  /* 0x8000004b06067210 */ /* 0x000fe20007ffe0ff */
[----:B------:R-:W-:Y:S01]  /*11420*/  STS [R15], R148 ;  /* 0x000000940f007388 */ /* 0x000fe20000000800 */
[----:B------:R-:W-:Y:S01]  /*11430*/  MOV R75, 0x7f800000 ;  /* 0x7f800000004b7802 */ /* 0x000fe20000000f00 */
[----:B------:R-:W-:-:S02]  /*11440*/  @P3 FFMA.FTZ R75, R3, c[0x0][0x238], R0 ;  /* 0x00008e00034b3a23 */ /* 0x000fc40000010000 */
        /* <DEDUP_REMOVED lines=49> */
[----:B-1----:R-:W-:-:S03]  /*11760*/  LOP3.LUT R9, R5, 0xffffffe0, RZ, 0xc0, !PT ;  /* 0xffffffe005097812 */ /* 0x002fc600078ec0ff */
[----:B------:R2:W-:Y:S01]  /*11770*/  STS [R17+0x6000], R116 ;  /* 0x0060007411007388 */ /* 0x0005e20000000800 */
[----:B------:R-:W-:-:S03]  /*11780*/  IADD3 R74, R4, -R9, RZ ;  /* 0x80000009044a7210 */ /* 0x000fc60007ffe0ff */
[----:B------:R2:W-:Y:S01]  /*11790*/  STS [R17+0x6400], R118 ;  /* 0x0064007611007388 */ /* 0x0005e20000000800 */
[----:B------:R-:W-:-:S03]  /*117a0*/  LOP3.LUT P0, RZ, R74, 0x3, RZ, 0xc0, !PT ;  /* 0x000000034aff7812 */ /* 0x000fc6000780c0ff */
[----:B------:R2:W-:Y:S04]  /*117b0*/  STS [R19+0x6000], R120 ;  /* 0x0060007813007388 */ /* 0x0005e80000000800 */
[----:B------:R2:W-:Y:S04]  /*117c0*/  STS [R19+0x6400], R122 ;  /* 0x0064007a13007388 */ /* 0x0005e80000000800 */
[----:B------:R2:W-:Y:S04]  /*117d0*/  STS [R21+0x6000], R124 ;  /* 0x0060007c15007388 */ /* 0x0005e80000000800 */
[----:B------:R2:W-:Y:S04]  /*117e0*/  STS [R21+0x6400], R126 ;  /* 0x0064007e15007388 */ /* 0x0005e80000000800 */
[----:B------:R2:W-:Y:S04]  /*117f0*/  STS [R23+0x6000], R128 ;  /* 0x0060008017007388 */ /* 0x0005e80000000800 */
[----:B------:R2:W-:Y:S04]  /*11800*/  STS [R23+0x6400], R130 ;  /* 0x0064008217007388 */ /* 0x0005e80000000800 */
[----:B------:R-:W-:Y:S06]  /*11810*/  BAR.SYNC.DEFER_BLOCKING 0x0 ;  /* 0x0000000000007b1d */ /* 0x000fec0000010000 */
[----:B------:R-:W1:Y:S04]  /*11820*/  S2R R72, SR_TID.X ;  /* 0x0000000000487919 */ /* 0x000e680000002100 */
        /* <DEDUP_REMOVED lines=8> */
[----:B------:R-:W-:-:S03]  /*118b0*/  IADD3 R5, R72, -R5, RZ ;  /* 0x8000000548057210 */ /* 0x000fc60007ffe0ff */
[----:B------:R2:W1:Y:S01]  /*118c0*/  LDS.128 R44, [R230+0x2800] ;  /* 0x00280000e62c7984 */ /* 0x0004620000000c00 */
[----:B------:R-:W-:-:S03]  /*118d0*/  SHF.R.S32.HI R74, RZ, 0x1f, R5 ;  /* 0x0000001fff4a7819 */ /* 0x000fc60000011405 */
[----:B------:R2:W1:Y:S01]  /*118e0*/  LDS.128 R40, [R230+0x3000] ;  /* 0x00300000e6287984 */ /* 0x0004620000000c00 */
[----:B------:R-:W-:-:S03]  /*118f0*/  LEA.HI R5, R74, R5, RZ, 0x2 ;  /* 0x000000054a057211 */ /* 0x000fc600078f10ff */
[----:B------:R2:W1:Y:S01]  /*11900*/  LDS.128 R36, [R230+0x3800] ;  /* 0x00380000e6247984 */ /* 0x0004620000000c00 */
[----:B------:R-:W-:Y:S01]  /*11910*/  MOV R74, 0x7f800000 ;  /* 0x7f800000004a7802 */ /* 0x000fe20000000f00 */
[----:B------:R-:W-:Y:S01]  /*11920*/  @P4 FFMA.FTZ R74, R164, c[0x0][0x238], R77 ;  /* 0x00008e00a44a4a23 */ /* 0x000fe2000001004d */
        /* <DEDUP_REMOVED lines=27> */
.L_x_211:
[----:B---34-:R-:W-:Y:S05]  /*11ae0*/  BSYNC B0 ;  /* 0x0000000000007941 */ /* 0x018fea0003800000 */
.L_x_210:
[----:B------:R-:W3:Y:S01]  /*11af0*/  S2R R0, SR_CTAID.Z ;  /* 0x0000000000007919 */ /* 0x000ee20000002700 */
[----:B------:R-:W-:Y:S01]  /*11b00*/  LEA.HI R4, R7, R4, RZ, 0x3 ;  /* 0x0000000407047211 */ /* 0x000fe200078f18ff */
[----:B------:R-:W-:Y:S01]  /*11b10*/  UIMAD UR9, UR9, -0x40, UR16 ;  /* 0xffffffc0090978a4 */ /* 0x000fe2000f8e0210 */
[----:B------:R-:W-:Y:S01]  /*11b20*/  SHF.R.S32.HI R2, RZ, 0x1f, R240 ;  /* 0x0000001fff027819 */ /* 0x000fe200000114f0 */
[----:B------:R-:W-:Y:S01]  /*11b30*/  USHF.R.S32.HI UR6, URZ, 0x1f, UR10 ;  /* 0x0000001f3f067899 */ /* 0x000fe2000801140a */
[----:B------:R-:W-:Y:S01]  /*11b40*/  IADD3 R6, P0, R240, UR20, RZ ;  /* 0x00000014f0067c10 */ /* 0x000fe2000ff1e0ff */
[----:B------:R-:W-:Y:S01]  /*11b50*/  ULDC.64 UR4, c[0x0][0x1f0] ;  /* 0x00007c0000047ab9 */ /* 0x000fe20000000a00 */
[----:B------:R-:W-:Y:S01]  /*11b60*/  SHF.R.S32.HI R3, RZ, 0x3, R4 ;  /* 0x00000003ff037819 */ /* 0x000fe20000011404 */
[----:B------:R-:W-:Y:S01]  /*11b70*/  UIMAD UR4, UR6, UR4, URZ ;  /* 0x00000004060472a4 */ /* 0x000fe2000f8e023f */
[----:B------:R-:W-:Y:S01]  /*11b80*/  IADD3.X R7, R2, UR7, RZ, P0, !PT ;  /* 0x0000000702077c10 */ /* 0x000fe200087fe4ff */
[----:B------:R-:W-:Y:S01]  /*11b90*/  IMAD.U32 R2, RZ, RZ, UR13 ;  /* 0x0000000dff027e24 */ /* 0x000fe2000f8e00ff */
[----:B------:R-:W-:Y:S01]  /*11ba0*/  ISETP.GE.AND P0, PT, R3, UR9, PT ;  /* 0x0000000903007c0c */ /* 0x000fe2000bf06270 */
[----:B------:R-:W-:Y:S01]  /*11bb0*/  UIMAD UR4, UR10, UR5, UR4 ;  /* 0x000000050a0472a4 */ /* 0x000fe2000f8e0204 */
[----:B------:R-:W-:Y:S01]  /*11bc0*/  LEA.HI R72, R73, R72, RZ, 0x3 ;  /* 0x0000004849487211 */ /* 0x000fe200078f18ff */
[----:B------:R-:W-:Y:S03]  /*11bd0*/  BSSY B0, `(.L_x_212) ;  /* 0x0000016000007945 */ /* 0x000fe60003800000 */
[----:B------:R-:W-:-:S04]  /*11be0*/  SHF.R.S32.HI R72, RZ, 0x3, R72 ;  /* 0x00000003ff487819 */ /* 0x000fc80000011448 */
[----:B------:R-:W-:Y:S01]  /*11bf0*/  SHF.R.S32.HI R73, RZ, 0x1f, R72 ;  /* 0x0000001fff497819 */ /* 0x000fe20000011448 */
[----:B---3--:R-:W-:-:S04]  /*11c00*/  IMAD.WIDE.U32 R6, R0, c[0x0][0x1f0], R6 ;  /* 0x00007c0000067a25 */ /* 0x008fc800078e0006 */
[----:B------:R-:W-:Y:S01]  /*11c10*/  IMAD.WIDE R72, R2, 0x40, R72 ;  /* 0x0000004002487825 */ /* 0x000fe200078e0248 */
[----:B------:R-:W-:Y:S01]  /*11c20*/  IADD3 R75, R7, UR4, RZ ;  /* 0x00000004074b7c10 */ /* 0x000fe2000fffe0ff */
[----:B------:R-:W-:Y:S05]  /*11c30*/  @P0 BRA `(.L_x_213) ;  /* 0x000000f000000947 */ /* 0x000fea0003800000 */
        /* <DEDUP_REMOVED lines=15> */
.L_x_213:
[----:B------:R-:W-:Y:S05]  /*11d30*/  BSYNC B0 ;  /* 0x0000000000007941 */ /* 0x000fea0003800000 */
.L_x_212:
[----:B------:R-:W-:Y:S01]  /*11d40*/  LEA.HI.SX32 R0, R4, 0x10, 0x1d ;  /* 0x0000001004007811 */ /* 0x000fe200078feaff */
[----:B------:R-:W-:Y:S03]  /*11d50*/  BSSY B0, `(.L_x_214) ;  /* 0x0000015000007945 */ /* 0x000fe60003800000 */
[----:B------:R-:W-:-:S13]  /*11d60*/  ISETP.GE.AND P0, PT, R0, UR9, PT ;  /* 0x0000000900007c0c */ /* 0x000fda000bf06270 */
[----:B------:R-:W-:Y:S05]  /*11d70*/  @P0 BRA `(.L_x_215) ;  /* 0x0000012000000947 */ /* 0x000fea0003800000 */
[----:B------:R-:W-:Y:S01]  /*11d80*/  IADD3 R2, P0, R72, 0x10, RZ ;  /* 0x0000001048027810 */ /* 0x000fe20007f1e0ff */
[----:B-1-3--:R-:W-:Y:S01]  /*11d90*/  IMAD.MOV.U32 R16, RZ, RZ, R6 ;  /* 0x000000ffff107224 */ /* 0x00afe200078e0006 */
[----:B------:R-:W-:Y:S01]  /*11da0*/  ISETP.GE.AND P3, PT, R240, c[0x0][0x220], PT ;  /* 0x00008800f0007a0c */ /* 0x000fe20003f66270 */
[----:B--2---:R-:W-:Y:S01]  /*11db0*/  IMAD.MOV.U32 R17, RZ, RZ, R75 ;  /* 0x000000ffff117224 */ /* 0x004fe200078e004b */
        /* <DEDUP_REMOVED lines=10> */
[----:B------:R1:W-:Y:S04]  /*11e60*/  @!P3 STG.E.128 [R2.64], R60 ;  /* 0x0000003c0200b986 */ /* 0x0003e8000c101d12 */
[----:B------:R1:W-:Y:S04]  /*11e70*/  @!P2 STG.E.128 [R2.64+0x80], R44 ;  /* 0x0000802c0200a986 */ /* 0x0003e8000c101d12 */
[----:B------:R1:W-:Y:S04]  /*11e80*/  @!P1 STG.E.128 [R2.64+0x100], R28 ;  /* 0x0001001c02009986 */ /* 0x0003e8000c101d12 */
[----:B------:R1:W-:Y:S02]  /*11e90*/  @!P0 STG.E.128 [R2.64+0x180], R12 ;  /* 0x0001800c02008986 */ /* 0x0003e4000c101d12 */
.L_x_215:
[----:B------:R-:W-:Y:S05]  /*11ea0*/  BSYNC B0 ;  /* 0x0000000000007941 */ /* 0x000fea0003800000 */
.L_x_214:
[----:B------:R-:W-:Y:S01]  /*11eb0*/  LEA.HI.SX32 R0, R4, 0x20, 0x1d ;  /* 0x0000002004007811 */ /* 0x000fe200078feaff */
[----:B------:R-:W-:Y:S03]  /*11ec0*/  BSSY B0, `(.L_x_216) ;  /* 0x0000015000007945 */ /* 0x000fe60003800000 */
[----:B------:R-:W-:-:S13]  /*11ed0*/  ISETP.GE.AND P0, PT, R0, UR9, PT ;  /* 0x0000000900007c0c */ /* 0x000fda000bf06270 */
[----:B------:R-:W-:Y:S05]  /*11ee0*/  @P0 BRA `(.L_x_217) ;  /* 0x0000012000000947 */ /* 0x000fea0003800000 */
[----:B-1----:R-:W-:Y:S01]  /*11ef0*/  IADD3 R2, P0, R72, 0x20, RZ ;  /* 0x0000002048027810 */ /* 0x002fe20007f1e0ff */
[----:B------:R-:W-:Y:S01]  /*11f00*/  IMAD.MOV.U32 R12, RZ, RZ, R6 ;  /* 0x000000ffff0c7224 */ /* 0x000fe200078e0006 */
        /* <DEDUP_REMOVED lines=16> */
.L_x_217:
[----:B------:R-:W-:Y:S05]  /*12010*/  BSYNC B0 ;  /* 0x0000000000007941 */ /* 0x000fea0003800000 */
.L_x_216:
[----:B------:R-:W-:-:S04]  /*12020*/  LEA.HI.SX32 R4, R4, 0x30, 0x1d ;  /* 0x0000003004047811 */ /* 0x000fc800078feaff */
[----:B------:R-:W-:-:S13]  /*12030*/  ISETP.GE.AND P0, PT, R4, UR9, PT ;  /* 0x0000000904007c0c */ /* 0x000fda000bf06270 */
[----:B------:R-:W-:Y:S05]  /*12040*/  @P0 EXIT ;  /* 0x000000000000094d */ /* 0x000fea0003800000 */
[----:B------:R-:W-:Y:S01]  /*12050*/  IADD3 R0, P0, R72, 0x30, RZ ;  /* 0x0000003048007810 */ /* 0x000fe20007f1e0ff */
[----:B------:R-:W-:Y:S01]  /*12060*/  IMAD.MOV.U32 R4, RZ, RZ, R6 ;  /* 0x000000ffff047224 */ /* 0x000fe200078e0006 */
[----:B------:R-:W-:Y:S01]  /*12070*/  ISETP.GE.AND P2, PT, R240, c[0x0][0x220], PT ;  /* 0x00008800f0007a0c */ /* 0x000fe20003f46270 */
[----:B------:R-:W-:Y:S01]  /*12080*/  IMAD.MOV.U32 R5, RZ, RZ, R75 ;  /* 0x000000ffff057224 */ /* 0x000fe200078e004b */
[----:B------:R-:W-:Y:S01]  /*12090*/  ISETP.GE.AND P1, PT, R229, c[0x0][0x220], PT ;  /* 0x00008800e5007a0c */ /* 0x000fe20003f26270 */
[----:B------:R-:W-:Y:S01]  /*120a0*/  IMAD.X R72, RZ, RZ, R73, P0 ;  /* 0x000000ffff487224 */ /* 0x000fe200000e0649 */
[----:B------:R-:W-:Y:S01]  /*120b0*/  ISETP.GE.AND P0, PT, R228, c[0x0][0x220], PT ;  /* 0x00008800e4007a0c */ /* 0x000fe20003f06270 */
[----:B------:R-:W-:-:S04]  /*120c0*/  IMAD.WIDE.U32 R4, R0, c[0x0][0x1e8], R4 ;  /* 0x00007a0000047a25 */ /* 0x000fc800078e0004 */
[----:B-1----:R-:W-:Y:S01]  /*120d0*/  IMAD R3, R72, c[0x0][0x1e8], RZ ;  /* 0x00007a0048037a24 */ /* 0x002fe200078e02ff */
        /* <DEDUP_REMOVED lines=11> */
.L_x_218:
        /* <DEDUP_REMOVED lines=15> */
.L_x_2026:


//--------------------- .text._ZN5flash16flash_fwd_kernelI23Flash_fwd_kernel_traitsILi256ELi64ELi64ELi4ELb0ELb0EN7cutlass6half_tE19Flash_kernel_traitsILi256ELi64ELi64ELi4ES3_EELb0ELb0ELb1ELb1ELb0ELb0ELb0ELb0EEEvNS_16Flash_fwd_paramsE --------------------------
	.section	.text._ZN5flash16flash_fwd_kernelI23Flash_fwd_kernel_traitsILi256ELi64ELi64ELi4ELb0ELb0EN7cutlass6half_tE19Flash_kernel_traitsILi256ELi64ELi64ELi4ES3_EELb0ELb0ELb1ELb1ELb0ELb0ELb0ELb0EEEvNS_16Flash_fwd_paramsE,"ax",@progbits
	.sectioninfo	@"SHI_REGISTERS=255"
	.align	128
        .global         _ZN5flash16flash_fwd_kernelI23Flash_fwd_kernel_traitsILi256ELi64ELi64ELi4ELb0ELb0EN7cutlass6half_tE19Flash_kernel_traitsILi256ELi64ELi64ELi4ES3_EELb0ELb0ELb1ELb1ELb0ELb0ELb0ELb0EEEvNS_16Flash_fwd_paramsE
        .type           _ZN5flash16flash_fwd_kernelI23Flash_fwd_kernel_traitsILi256ELi64ELi64ELi4ELb0ELb0EN7cutlass6half_tE19Flash_kernel_traitsILi256ELi64ELi64ELi4ES3_EELb0ELb0ELb1ELb1ELb0ELb0ELb0ELb0EEEvNS_16Flash_fwd_paramsE,@function
        .size           _ZN5flash16flash_fwd_kernelI23Flash_fwd_kernel_traitsILi256ELi64ELi64ELi4ELb0ELb0EN7cutlass6half_tE19Flash_kernel_traitsILi256ELi64ELi64ELi4ES3_EELb0ELb0ELb1ELb1ELb0ELb0ELb0ELb0EEEvNS_16Flash_fwd_paramsE,(.L_x_2027 - _ZN5flash16flash_fwd_kernelI23Flash_fwd_kernel_traitsILi256ELi64ELi64ELi4ELb0ELb0EN7cutlass6half_tE19Flash_kernel_traitsILi256ELi64ELi64ELi4ES3_EELb0ELb0ELb1ELb1ELb0ELb0ELb0ELb0EEEvNS_16Flash_fwd_paramsE)
        .other          _ZN5flash16flash_fwd_kernelI23Flash_fwd_kernel_traitsILi256ELi64ELi64ELi4ELb0ELb0EN7cutlass6half_tE19Flash_kernel_traitsILi256ELi64ELi64ELi4ES3_EELb0ELb0ELb1ELb1ELb0ELb0ELb0ELb0EEEvNS_16Flash_fwd_paramsE,@"STO_CUDA_ENTRY STV_DEFAULT"
_ZN5flash16flash_fwd_kernelI23Flash_fwd_kernel_traitsILi256ELi64ELi64ELi4ELb0ELb0EN7cutlass6half_tE19Flash_kernel_traitsILi256ELi64ELi64ELi4ES3_EELb0ELb0ELb1ELb1ELb0ELb0ELb0ELb0EEEvNS_16Flash_fwd_paramsE:
.text._ZN5flash16flash_fwd_kernelI23Flash_fwd_kernel_traitsILi256ELi64ELi64ELi4ELb0ELb0EN7cutlass6half_tE19Flash_kernel_traitsILi256ELi64ELi64ELi4ES3_EELb0ELb0ELb1ELb1ELb0ELb0ELb0ELb0EEEvNS_16Flash_fwd_paramsE:
        /* <DEDUP_REMOVED lines=57> */
.L_x_219:
[----:B-1----:R-:W-:Y:S02]  /*0390*/  ULDC UR6, c[0x0][0x218] ;  /* 0x0000860000067ab9 */ /* 0x002fe40000000800 */
.L_x_220:
        /* <DEDUP_REMOVED lines=25> */
[----:B------:R-:W-:Y:S02]  /*0530*/  UIADD3 UR7, UR20, 0x3f, URZ ;  /* 0x0000003f14077890 */ /* 0x000fe4000fffe03f */
[----:B------:R-:W-:-:S02]  /*0540*/  UIADD3 UR10, UR6, -UR10, URZ ;  /* 0x8000000a060a7290 */ /* 0x000fc4000fffe03f */
        /* <DEDUP_REMOVED lines=37> */
[----:B------:R-:W-:-:S02]  /*07a0*/  @UP0 UIMAD UR7, UR15, UR7, UR9 ;  /* 0x000000070f0702a4 */ /* 0x000fc4000f8e0209 */
[----:B------:R-:W-:Y:S01]  /*07b0*/  ULDC UR10, c[0x0][0x214] ;  /* 0x00008500000a7ab9 */ /* 0x000fe20000000800 */
[----:B------:R-:W-:Y:S01]  /*07c0*/  IMAD.WIDE R18, R19, 0x40, R16 ;  /* 0x0000004013127825 */ /* 0x000fe200078e0210 */
[----:B------:R-:W-:Y:S01]  /*07d0*/  @UP1 ULDC UR11, c[0x0][0x210] ;  /* 0x00008400000b1ab9 */ /* 0x000fe20000000800 */
[C---:B------:R-:W-:Y:S01]  /*07e0*/  IADD3 R8, R9.reuse, 0x40, RZ ;  /* 0x0000004009087810 */ /* 0x040fe20007ffe0ff */
[----:B------:R-:W-:Y:S01]  /*07f0*/  @!UP0 UIMAD UR13, UR13, UR4, URZ ;  /* 0x000000040d0d82a4 */ /* 0x000fe2000f8e023f */
[C---:B------:R-:W-:Y:S01]  /*0800*/  IADD3 R7, R9.reuse, 0x80, RZ ;  /* 0x0000008009077810 */ /* 0x040fe20007ffe0ff */
[----:B------:R-:W-:Y:S01]  /*0810*/  ULDC UR9, c[0x0][0x234] ;  /* 0x00008d0000097ab9 */ /* 0x000fe20000000800 */
[----:B------:R-:W-:Y:S01]  /*0820*/  IADD3 R6, R9, 0xc0, RZ ;  /* 0x000000c009067810 */ /* 0x000fe20007ffe0ff */
[----:B------:R-:W-:Y:S02]  /*0830*/  @!UP0 UIMAD.WIDE.U32 UR24, UR16, UR4, URZ ;  /* 0x00000004101882a5 */ /* 0x000fe4000f8e003f */
[----:B------:R-:W-:-:S02]  /*0840*/  @UP1 UIMAD UR11, UR11, UR10, URZ ;  /* 0x0000000a0b0b12a4 */ /* 0x000fc4000f8e023f */
[----:B------:R-:W-:Y:S02]  /*0850*/  @!UP1 USEL UR11, UR10, UR9, !UP2 ;  /* 0x000000090a0b9287 */ /* 0x000fe4000d000000 */
[----:B------:R-:W-:Y:S02]  /*0860*/  @!UP0 UIMAD UR13, UR16, UR5, UR13 ;  /* 0x00000005100d82a4 */ /* 0x000fe4000f8e020d */
[----:B------:R-:W-:Y:S02]  /*0870*/  ULDC UR6, c[0x0][0x1c0] ;  /* 0x0000700000067ab9 */ /* 0x000fe40000000800 */
[----:B------:R-:W-:Y:S02]  /*0880*/  @UP1 UMOV UR12, 0x1 ;  /* 0x00000001000c1882 */ /* 0x000fe40000000000 */
[----:B------:R-:W-:Y:S02]  /*0890*/  @!UP1 UIMAD UR12, UR11, UR6, URZ ;  /* 0x000000060b0c92a4 */ /* 0x000fe4000f8e023f */
[----:B------:R-:W-:-:S02]  /*08a0*/  @!UP0 UMOV UR8, UR24 ;  /* 0x0000001800088c82 */ /* 0x000fc40008000000 */
[----:B------:R-:W-:Y:S01]  /*08b0*/  @!UP0 UIADD3 UR7, UR25, UR13, URZ ;  /* 0x0000000d19078290 */ /* 0x000fe2000fffe03f */
[C---:B------:R-:W-:Y:S01]  /*08c0*/  IADD3 R2, P0, R9.reuse, UR8, RZ ;  /* 0x0000000809027c10 */ /* 0x040fe2000ff1e0ff */
[----:B------:R-:W-:Y:S02]  /*08d0*/  USHF.R.S32.HI UR14, URZ, 0x1f, UR18 ;  /* 0x0000001f3f0e7899 */ /* 0x000fe40008011412 */
[----:B------:R-:W-:Y:S02]  /*08e0*/  UIADD3 UR21, -UR19, UR21, URZ ;  /* 0x0000001513157290 */ /* 0x000fe4000fffe13f */
[----:B------:R-:W-:Y:S01]  /*08f0*/  @!UP3 UIMAD UR20, UR16, UR10, URZ ;  /* 0x0000000a1014b2a4 */ /* 0x000fe2000f8e023f */
[----:B------:R-:W-:Y:S01]  /*0900*/  LEA.HI.X.SX32 R3, R9, UR7, 0x1, P0 ;  /* 0x0000000709037c11 */ /* 0x000fe200080f0eff */
[----:B------:R-:W-:Y:S02]  /*0910*/  UIMAD UR12, UR16, UR12, URZ ;  /* 0x0000000c100c72a4 */ /* 0x000fe4000f8e023f */
[----:B------:R-:W-:Y:S01]  /*0920*/  ULDC.64 UR4, c[0x0][0x1f0] ;  /* 0x00007c0000047ab9 */ /* 0x000fe20000000a00 */
[----:B------:R-:W-:Y:S01]  /*0930*/  ISETP.GE.AND P0, PT, R16, UR21, PT ;  /* 0x0000001510007c0c */ /* 0x000fe2000bf06270 */
[----:B------:R-:W-:Y:S01]  /*0940*/  @!UP3 USEL UR20, UR20, UR15, !UP0 ;  /* 0x0000000f1414b287 */ /* 0x000fe2000c000000 */
[----:B-1----:R-:W-:Y:S01]  /*0950*/  IMAD.WIDE.U32 R12, R12, c[0x0][0x1f0], R2 ;  /* 0x00007c000c0c7a25 */ /* 0x002fe200078e0002 */
[----:B------:R-:W-:-:S02]  /*0960*/  USEL UR12, UR12, URZ, UP3 ;  /* 0x0000003f0c0c7287 */ /* 0x000fc40009800000 */
[----:B------:R-:W-:Y:S02]  /*0970*/  UIMAD UR4, UR14, UR4, URZ ;  /* 0x000000040e0472a4 */ /* 0x000fe4000f8e023f */
[----:B------:R-:W-:Y:S02]  /*0980*/  UIMAD UR11, UR18, UR11, UR12 ;  /* 0x0000000b120b72a4 */ /* 0x000fe4000f8e020c */
[----:B------:R-:W-:Y:S02]  /*0990*/  @UP1 ULDC UR14, c[0x0][0x210] ;  /* 0x00008400000e1ab9 */ /* 0x000fe40000000800 */
[----:B------:R-:W-:Y:S02]  /*09a0*/  @!UP1 UMOV UR14, 0x1 ;  /* 0x00000001000e9882 */ /* 0x000fe40000000000 */
[----:B------:R-:W-:Y:S02]  /*09b0*/  UIMAD UR19, UR19, UR14, URZ ;  /* 0x0000000e131372a4 */ /* 0x000fe4000f8e023f */
[----:B------:R-:W-:-:S02]  /*09c0*/  UMOV UR26, URZ ;  /* 0x0000003f001a7c82 */ /* 0x000fc40008000000 */
        /* <DEDUP_REMOVED lines=25> */
.L_x_223:
[----:B------:R-:W-:Y:S05]  /*0b60*/  BSYNC B0 ;  /* 0x0000000000007941 */ /* 0x000fea0003800000 */
.L_x_222:
        /* <DEDUP_REMOVED lines=22> */
.L_x_225:
[----:B------:R-:W-:Y:S05]  /*0cd0*/  BSYNC B0 ;  /* 0x0000000000007941 */ /* 0x000fea0003800000 */
.L_x_224:
        /* <DEDUP_REMOVED lines=22> */
.L_x_227:
[----:B------:R-:W-:Y:S05]  /*0e40*/  BSYNC B0 ;  /* 0x0000000000007941 */ /* 0x000fea0003800000 */
.L_x_226:
        /* <DEDUP_REMOVED lines=21> */
.L_x_229:
[----:B------:R-:W-:Y:S05]  /*0fa0*/  BSYNC B0 ;  /* 0x0000000000007941 */ /* 0x000fea0003800000 */
.L_x_228:
        /* <DEDUP_REMOVED lines=35> */
.L_x_221:
[----:B------:R-:W-:Y:S02]  /*11e0*/  UISETP.NE.AND UP1, UPT, UR15, -0x1, UPT ;  /* 0xffffffff0f00788c */ /* 0x000fe4000bf25270 */
[----:B------:R-:W-:Y:S02]  /*11f0*/  UISETP.NE.AND UP0, UPT, UR8, -0x1, UPT ;  /* 0xffffffff0800788c */ /* 0x000fe4000bf05270 */
[----:B------:R-:W-:Y:S02]  /*1200*/  ULDC.64 UR24, c[0x0][0x190] ;  /* 0x0000640000187ab9 */ /* 0x000fe40000000a00 */
[----:B------:R-:W-:Y:S02]  /*1210*/  ULDC.64 UR6, c[0x0][0x178] ;  /* 0x00005e0000067ab9 */ /* 0x000fe40000000a00 */
[----:B------:R-:W-:Y:S01]  /*1220*/  PLOP3.LUT P0, PT, PT, PT, UP0, 0x80, 0x0 ;  /* 0x000000000000781c */ /* 0x000fe20003f0f008 */
[----:B------:R-:W-:-:S02]  /*1230*/  ULDC.64 UR4, c[0x0][0x198] ;  /* 0x0000660000047ab9 */ /* 0x000fc40000000a00 */
[----:B------:R-:W-:Y:S02]  /*1240*/  @!UP1 USHF.R.S32.HI UR9, URZ, 0x1f, UR16 ;  /* 0x0000001f3f099899 */ /* 0x000fe40008011410 */
[----:B------:R-:W-:Y:S02]  /*1250*/  @UP0 UIADD3 UR13, UR27, UR8, URZ ;  /* 0x000000081b0d0290 */ /* 0x000fe4000fffe03f */
[----:B------:R-:W-:Y:S02]  /*1260*/  @UP1 UIMAD.WIDE.U32 UR28, UR15, UR24, URZ ;  /* 0x000000180f1c12a5 */ /* 0x000fe4000f8e003f */
[----:B------:R-:W-:Y:S02]  /*1270*/  @!UP1 UIMAD UR9, UR9, UR6, URZ ;  /* 0x00000006090992a4 */ /* 0x000fe4000f8e023f */
[----:B------:R-:W-:Y:S02]  /*1280*/  @UP0 UIMAD.WIDE.U32 UR30, UR13, UR4, URZ ;  /* 0x000000040d1e02a5 */ /* 0x000fe4000f8e003f */
[----:B------:R-:W-:-:S02]  /*1290*/  @!UP1 UIMAD.WIDE.U32 UR32, UR16, UR6, URZ ;  /* 0x00000006102092a5 */ /* 0x000fc4000f8e003f */
[----:B------:R-:W-:Y:S02]  /*12a0*/  @!UP1 UIMAD UR7, UR16, UR7, UR9 ;  /* 0x00000007100792a4 */ /* 0x000fe4000f8e0209 */
[----:B------:R-:W-:Y:S02]  /*12b0*/  @UP1 UIMAD UR25, UR15, UR25, UR29 ;  /* 0x000000190f1912a4 */ /* 0x000fe4000f8e021d */
[----:B------:R-:W-:Y:S02]  /*12c0*/  @UP1 UMOV UR6, UR28 ;  /* 0x0000001c00061c82 */ /* 0x000fe40008000000 */
[----:B------:R-:W-:Y:S02]  /*12d0*/  @UP0 UIMAD UR13, UR13, UR5, UR31 ;  /* 0x000000050d0d02a4 */ /* 0x000fe4000f8e021f */
[----:B------:R-:W-:Y:S02]  /*12e0*/  USHF.R.S32.HI UR9, URZ, 0x1f, UR18 ;  /* 0x0000001f3f097899 */ /* 0x000fe40008011412 */
[----:B------:R-:W-:-:S02]  /*12f0*/  @!UP1 UIADD3 UR25, UR33, UR7, URZ ;  /* 0x0000000721199290 */ /* 0x000fc4000fffe03f */
[----:B------:R-:W-:Y:S02]  /*1300*/  @!UP1 UMOV UR6, UR32 ;  /* 0x0000002000069c82 */ /* 0x000fe40008000000 */
        /* <DEDUP_REMOVED lines=8> */
[----:B------:R-:W-:Y:S02]  /*1390*/  UIADD3 UR29, UR29, UR13, URZ ;  /* 0x0000000d1d1d7290 */ /* 0x000fe4000fffe03f */
[----:B------:R-:W-:Y:S02]  /*13a0*/  ULDC.64 UR4, c[0x0][0x180] ;  /* 0x0000600000047ab9 */ /* 0x000fe40000000a00 */
[----:B------:R-:W-:Y:S02]  /*13b0*/  UIMAD UR7, UR7, UR4, URZ ;  /* 0x00000004070772a4 */ /* 0x000fe4000f8e023f */
[----:B------:R-:W-:Y:S02]  /*13c0*/  UIMAD.WIDE.U32 UR28, UR16, UR4, UR28 ;  /* 0x00000004101c72a5 */ /* 0x000fe4000f8e001c */
[----:B------:R-:W-:-:S04]  /*13d0*/  UIMAD UR5, UR16, UR5, UR7 ;  /* 0x00000005100572a4 */ /* 0x000fc8000f8e0207 */
[----:B------:R-:W-:Y:S02]  /*13e0*/  UIADD3 UR13, UR29, UR5, URZ ;  /* 0x000000051d0d7290 */ /* 0x000fe4000fffe03f */
[----:B------:R-:W-:Y:S02]  /*13f0*/  UMOV UR14, UR28 ;  /* 0x0000001c000e7c82 */ /* 0x000fe40008000000 */
.L_x_230:
[----:B------:R-:W-:Y:S01]  /*1400*/  IABS R0, c[0x0][0x1c8] ;  /* 0x0000720000007a13 */ /* 0x000fe20000000000 */
[----:B------:R-:W1:Y:S01]  /*1410*/  S2R R2, SR_CTAID.Z ;  /* 0x0000000000027919 */ /* 0x000e620000002700 */
[----:B------:R-:W-:Y:S02]  /*1420*/  UMOV UR28, URZ ;  /* 0x0000003f001c7c82 */ /* 0x000fe40008000000 */
[----:B------:R-:W2:Y:S01]  /*1430*/  R2UR UR7, R0 ;  /* 0x00000000000773c2 */ /* 0x000ea200000e0000 */
[----:B------:R-:W-:Y:S01]  /*1440*/  @UP0 UIADD3 UR24, UR27, UR8, URZ ;  /* 0x000000081b180290 */ /* 0x000fe2000fffe03f */
[----:B-1----:R-:W-:Y:S01]  /*1450*/  IABS R2, R2 ;  /* 0x0000000200027213 */ /* 0x002fe20000000000 */
[----:B--2---:R-:W1:Y:S05]  /*1460*/  I2F.RP R5, UR7 ;  /* 0x0000000700057d06 */ /* 0x004e6a0008209400 */
[----:B------:R-:W2:Y:S03]  /*1470*/  R2UR UR5, R2 ;  /* 0x00000000020573c2 */ /* 0x000ea600000e0000 */
[----:B-1----:R-:W1:Y:S02]  /*1480*/  MUFU.RCP R3, R5 ;  /* 0x0000000500037308 */ /* 0x002e640000001000 */
[----:B-1----:R-:W-:-:S06]  /*1490*/  IADD3 R3, R3, 0xffffffe, RZ ;  /* 0x0ffffffe03037810 */ /* 0x002fcc0007ffe0ff */
[----:B------:R-:W1:Y:S02]  /*14a0*/  F2I.FTZ.U32.TRUNC.NTZ R0, R3 ;  /* 0x0000000300007305 */ /* 0x000e64000021f000 */
[----:B-1----:R-:W1:Y:S02]  /*14b0*/  R2UR UR29, R0 ;  /* 0x00000000001d73c2 */ /* 0x002e6400000e0000 */
[----:B-1----:R-:W-:-:S04]  /*14c0*/  UIADD3 UR4, URZ, -UR29, URZ ;  /* 0x8000001d3f047290 */ /* 0x002fc8000fffe03f */
[----:B------:R-:W-:-:S04]  /*14d0*/  UIMAD UR4, UR4, UR7, URZ ;  /* 0x00000007040472a4 */ /* 0x000fc8000f8e023f */
[----:B------:R-:W-:-:S04]  /*14e0*/  UIMAD.WIDE.U32 UR28, UR29, UR4, UR28 ;  /* 0x000000041d1c72a5 */ /* 0x000fc8000f8e001c */
[----:B--2---:R-:W-:-:S04]  /*14f0*/  UIMAD.WIDE.U32 UR28, UR29, UR5, URZ ;  /* 0x000000051d1c72a5 */ /* 0x004fc8000f8e003f */
        /* <DEDUP_REMOVED lines=32> */
.L_x_231:
[----:B------:R-:W-:Y:S01]  /*1700*/  SHF.R.S32.HI R3, RZ, 0x1f, R4 ;  /* 0x0000001fff037819 */ /* 0x000fe20000011404 */
[----:B------:R-:W1:Y:S01]  /*1710*/  S2R R16, SR_CTAID.Z ;  /* 0x0000000000107919 */ /* 0x000e620000002700 */
[----:B------:R-:W-:Y:S01]  /*1720*/  ULDC.64 UR4, c[0x0][0x1b8] ;  /* 0x00006e0000047ab9 */ /* 0x000fe20000000a00 */
[----:B------:R-:W-:Y:S01]  /*1730*/  IMAD.U32 R236, RZ, RZ, UR8 ;  /* 0x00000008ffec7e24 */ /* 0x000fe2000f8e00ff */
[CC--:B------:R-:W-:Y:S01]  /*1740*/  LEA.HI R5, R3.reuse, R4.reuse, RZ, 0x3 ;  /* 0x0000000403057211 */ /* 0x0c0fe200078f18ff */
[----:B------:R-:W-:Y:S01]  /*1750*/  UIMAD UR4, UR28, UR4, URZ ;  /* 0x000000041c0472a4 */ /* 0x000fe2000f8e023f */
[----:B------:R-:W-:Y:S01]  /*1760*/  LEA.HI R11, R3, R4, RZ, 0x4 ;  /* 0x00000004030b7211 */ /* 0x000fe200078f20ff */
[----:B------:R-:W-:Y:S01]  /*1770*/  UIADD3 UR27, -UR19, UR21, URZ ;  /* 0x00000015131b7290 */ /* 0x000fe2000fffe13f */
[----:B------:R-:W-:Y:S01]  /*1780*/  SHF.R.S32.HI R14, RZ, 0x3, R5 ;  /* 0x00000003ff0e7819 */ /* 0x000fe20000011405 */
[----:B------:R-:W-:Y:S01]  /*1790*/  IMAD.U32 R166, RZ, RZ, UR8 ;  /* 0x00000008ffa67e24 */ /* 0x000fe2000f8e00ff */
[----:B------:R-:W-:Y:S01]  /*17a0*/  SHF.R.S32.HI R0, RZ, 0x4, R11 ;  /* 0x00000004ff007819 */ /* 0x000fe2000001140b */
[----:B------:R-:W-:Y:S01]  /*17b0*/  IMAD.U32 R19, RZ, RZ, UR17 ;  /* 0x00000011ff137e24 */ /* 0x000fe2000f8e00ff */
[----:B------:R-:W-:Y:S01]  /*17c0*/  LOP3.LUT R5, R5, 0xfffffff8, RZ, 0xc0, !PT ;  /* 0xfffffff805057812 */ /* 0x000fe200078ec0ff */
[----:B------:R-:W-:Y:S01]  /*17d0*/  IMAD.SHL.U32 R7, R14, 0x40, RZ ;  /* 0x000000400e077824 */ /* 0x000fe200078e00ff */
[C---:B------:R-:W-:Y:S01]  /*17e0*/  LEA.HI R229, R11.reuse, R0, RZ, 0x1 ;  /* 0x000000000be57211 */ /* 0x040fe200078f08ff */
[----:B------:R-:W-:Y:S01]  /*17f0*/  BSSY B0, `(.L_x_232) ;  /* 0x000006a000007945 */ /* 0x000fe20003800000 */
[----:B------:R-:W-:Y:S01]  /*1800*/  LOP3.LUT R11, R11, 0xfffffff0, RZ, 0xc0, !PT ;  /* 0xfffffff00b0b7812 */ /* 0x000fe200078ec0ff */
[----:B------:R-:W-:Y:S01]  /*1810*/  IMAD.IADD R2, R4, 0x1, -R5 ;  /* 0x0000000104027824 */ /* 0x000fe200078e0a05 */
[----:B------:R-:W-:-:S02]  /*1820*/  LOP3.LUT R229, R229, 0xfffffffe, RZ, 0xc0, !PT ;  /* 0xfffffffee5e57812 */ /* 0x000fc400078ec0ff */
        /* <DEDUP_REMOVED lines=13> */
[----:B------:R-:W-:Y:S01]  /*1900*/  LEA.HI R9, R3, R4, RZ, 0x6 ;  /* 0x0000000403097211 */ /* 0x000fe200078f30ff */
        /* <DEDUP_REMOVED lines=13> */
[----:B------:R-:W-:-:S02]  /*19e0*/  IADD3 R233, R246, 0x40, RZ ;  /* 0x00000040f6e97810 */ /* 0x000fc40007ffe0ff */
        /* <DEDUP_REMOVED lines=74> */
.L_x_233:
[----:B------:R-:W-:Y:S05]  /*1e90*/  BSYNC B0 ;  /* 0x0000000000007941 */ /* 0x000fea0003800000 */
.L_x_232:
        /* <DEDUP_REMOVED lines=45> */
.L_x_235:
[----:B------:R-:W-:Y:S05]  /*2170*/  BSYNC B0 ;  /* 0x0000000000007941 */ /* 0x000fea0003800000 */
.L_x_234:
        /* <DEDUP_REMOVED lines=45> */
.L_x_237:
[----:B------:R-:W-:Y:S05]  /*2450*/  BSYNC B0 ;  /* 0x0000000000007941 */ /* 0x000fea0003800000 */
.L_x_236:
        /* <DEDUP_REMOVED lines=48> */
.L_x_239:
[----:B------:R-:W-:Y:S05]  /*2760*/  BSYNC B0 ;  /* 0x0000000000007941 */ /* 0x000fea0003800000 */
.L_x_238:
        /* <DEDUP_REMOVED lines=45> */
.L_x_241:
[----:B------:R-:W-:Y:S05]  /*2a40*/  BSYNC B0 ;  /* 0x0000000000007941 */ /* 0x000fea0003800000 */
.L_x_240:
        /* <DEDUP_REMOVED lines=41> */
.L_x_243:
[----:B------:R-:W-:Y:S05]  /*2ce0*/  BSYNC B0 ;  /* 0x0000000000007941 */ /* 0x000fea0003800000 */
.L_x_242:
        /* <DEDUP_REMOVED lines=40> */
.L_x_245:
[----:B------:R-:W-:Y:S05]  /*2f70*/  BSYNC B0 ;  /* 0x0000000000007941 */ /* 0x000fea0003800000 */
.L_x_244:
[----:B------:R-:W-:Y:S01]  /*2f80*/  ISETP.GE.AND P0, PT, R8, UR27, PT ;  /* 0x0000001b08007c0c */ /* 0x000fe2000bf06270 */
[----:B------:R-:W-:-:S12]  /*2f90*/  BSSY B0, `(.L_x_246) ;  /* 0x0000029000007945 */ /* 0x000fd80003800000 */
        /* <DEDUP_REMOVED lines=40> */
.L_x_247:
[----:B------:R-:W-:Y:S05]  /*3220*/  BSYNC B0 ;  /* 0x0000000000007941 */ /* 0x000fea0003800000 */
.L_x_246:
[----:B------:R-:W-:Y:S01]  /*3230*/  ULDC.64 UR4, c[0x0][0x318] ;  /* 0x0000c60000047ab9 */ /* 0x000fe20000000a00 */
[----:B------:R-:W0:Y:S01]  /*3240*/  LDGDEPBAR ;  /* 0x00000000000079af */ /* 0x000e220000000000 */
[----:B------:R-:W-:-:S04]  /*3250*/  UISETP.NE.U32.AND UP1, UPT, URZ, UR4, UPT ;  /* 0x000000043f00728c */ /* 0x000fc8000bf25070 */
[----:B------:R-:W-:-:S03]  /*3260*/  UISETP.NE.AND.EX UP1, UPT, URZ, UR5, UPT, UP1 ;  /* 0x000000053f00728c */ /* 0x000fc6000bf25310 */
[----:B------:R-:W-:-:S03]  /*3270*/  ULDC.64 UR4, c[0x0][0x320] ;  /* 0x0000c80000047ab9 */ /* 0x000fc60000000a00 */
        /* <DEDUP_REMOVED lines=8> */
[----:B------:R-:W-:Y:S02]  /*3300*/  ULDC UR4, c[0x0][0x318] ;  /* 0x0000c60000047ab9 */ /* 0x000fe40000000800 */
[----:B------:R-:W-:Y:S02]  /*3310*/  @UP1 ULEA UR34, UP0, UR36, UR4, 0x2 ;  /* 0x0000000424221291 */ /* 0x000fe4000f80103f */
[----:B------:R-:W-:Y:S02]  /*3320*/  @UP1 UIADD3 UR5, UR37, UR5, URZ ;  /* 0x0000000525051290 */ /* 0x000fe4000fffe03f */
[----:B------:R-:W-:Y:S02]  /*3330*/  ULDC UR4, c[0x0][0x31c] ;  /* 0x0000c70000047ab9 */ /* 0x000fe40000000800 */
[----:B------:R-:W-:Y:S01]  /*3340*/  @UP1 ULEA.HI.X UR35, UR36, UR4, UR5, 0x2, UP0 ;  /* 0x0000000424231291 */ /* 0x000fe200080f1405 */
[----:B-12---:R-:W-:Y:S01]  /*3350*/  IMAD.U32 R16, RZ, RZ, UR34 ;  /* 0x00000022ff107e24 */ /* 0x006fe2000f8e00ff */
[----:B------:R-:W1:Y:S01]  /*3360*/  @P0 MUFU.RCP R11, c[0x0][0x238] ;  /* 0x00008e00000b0b08 */ /* 0x000e620000001000 */
[----:B------:R-:W-:Y:S01]  /*3370*/  ISETP.GE.AND P1, PT, R14, UR27, PT ;  /* 0x0000001b0e007c0c */ /* 0x000fe2000bf26270 */
[----:B------:R-:W-:-:S02]  /*3380*/  ULDC.64 UR4, c[0x0][0x1a0] ;  /* 0x0000680000047ab9 */ /* 0x000fc40000000a00 */
[----:B------:R-:W-:-:S05]  /*3390*/  IMAD.U32 R17, RZ, RZ, UR35 ;  /* 0x00000023ff117e24 */ /* 0x000fca000f8e00ff */
[----:B------:R2:W1:Y:S01]  /*33a0*/  @P0 LDG.E R12, [R16.64] ;  /* 0x00000016100c0981 */ /* 0x000462000c1e1900 */
[----:B------:R-:W-:Y:S01]  /*33b0*/  LOP3.LUT R13, R6, 0xffffffe0, RZ, 0xc0, !PT ;  /* 0xffffffe0060d7812 */ /* 0x000fe200078ec0ff */
[----:B------:R-:W-:Y:S01]  /*33c0*/  USHF.L.U64.HI UR25, UR4, UR25, UR5 ;  /* 0x0000001904197299 */ /* 0x000fe20008010205 */
[----:B------:R-:W-:Y:S01]  /*33d0*/  IMAD.MOV.U32 R196, RZ, RZ, R166 ;  /* 0x000000ffffc47224 */ /* 0x000fe200078e00a6 */
[----:B------:R-:W-:Y:S01]  /*33e0*/  BAR.SYNC.DEFER_BLOCKING 0x0 ;  /* 0x0000000000007b1d */ /* 0x000fe20000010000 */
[----:B------:R-:W-:Y:S01]  /*33f0*/  USHF.L.U32 UR9, UR4, 0x6, URZ ;  /* 0x0000000604097899 */ /* 0x000fe2000800063f */
[----:B------:R-:W-:Y:S01]  /*3400*/  IMAD.IADD R6, R4, 0x1, -R13 ;  /* 0x0000000104067824 */ /* 0x000fe200078e0a0d */
[----:B------:R-:W-:-:S03]  /*3410*/  UIMAD UR5, UR25, UR29, URZ ;  /* 0x0000001d190572a4 */ /* 0x000fc6000f8e023f */
[----:B------:R-:W-:Y:S01]  /*3420*/  UMOV UR18, URZ ;  /* 0x0000003f00127c82 */ /* 0x000fe20008000000 */
[----:B------:R-:W-:Y:S01]  /*3430*/  BSSY B0, `(.L_x_248) ;  /* 0x0000031000007945 */ /* 0x000fe20003800000 */
[----:B------:R-:W-:Y:S01]  /*3440*/  UIMAD UR28, UR28, UR9, UR5 ;  /* 0x000000091c1c72a4 */ /* 0x000fe2000f8e0205 */
[----:B--2---:R-:W-:Y:S01]  /*3450*/  IMAD.U32 R17, RZ, RZ, UR29 ;  /* 0x0000001dff117e24 */ /* 0x004fe2000f8e00ff */
[----:B------:R2:W-:Y:S03]  /*3460*/  @P1 STS.128 [R234+0x10000], RZ ;  /* 0x010000ffea001388 */ /* 0x0005e60000000c00 */
[----:B------:R-:W-:Y:S01]  /*3470*/  IMAD.WIDE.U32 R16, R17, UR9, R196 ;  /* 0x0000000911107c25 */ /* 0x000fe2000f8e00c4 */
[----:B------:R2:W-:Y:S04]  /*3480*/  @P1 STS.128 [R234+0x12000], RZ ;  /* 0x012000ffea001388 */ /* 0x0005e80000000c00 */
[----:B------:R-:W-:Y:S01]  /*3490*/  IADD3 R19, R17, UR28, RZ ;  /* 0x0000001c11137c10 */ /* 0x000fe2000fffe0ff */
[----:B------:R2:W-:Y:S04]  /*34a0*/  @P1 STS.128 [R234+0x14000], RZ ;  /* 0x014000ffea001388 */ /* 0x0005e80000000c00 */
[----:B------:R2:W-:Y:S01]  /*34b0*/  @P1 STS.128 [R234+0x16000], RZ ;  /* 0x016000ffea001388 */ /* 0x0005e20000000c00 */
[----:B-1----:R-:W-:-:S04]  /*34c0*/  @P0 FMUL.FTZ R11, R12, R11 ;  /* 0x0000000b0c0b0220 */ /* 0x002fc80000410000 */
[----:B------:R1:W3:Y:S02]  /*34d0*/  @P0 R2UR UR16, R11 ;  /* 0x000000000b1003c2 */ /* 0x0002e400000e0000 */
[----:B-1----:R-:W-:Y:S01]  /*34e0*/  SHF.R.S32.HI R11, RZ, 0x1f, R6 ;  /* 0x0000001fff0b7819 */ /* 0x002fe20000011406 */
[----:B---3--:R-:W-:-:S03]  /*34f0*/  @UP1 UMOV UR18, UR16 ;  /* 0x0000001000121c82 */ /* 0x008fc60008000000 */
[----:B------:R-:W-:-:S04]  /*3500*/  LEA.HI R6, R11, R6, RZ, 0x2 ;  /* 0x000000060b067211 */ /* 0x000fc800078f10ff */
[----:B------:R-:W-:Y:S01]  /*3510*/  SHF.R.S32.HI R6, RZ, 0x2, R6 ;  /* 0x00000002ff067819 */ /* 0x000fe20000011406 */
        /* <DEDUP_REMOVED lines=34> */
.L_x_249:
[----:B--2---:R-:W-:Y:S05]  /*3740*/  BSYNC B0 ;  /* 0x0000000000007941 */ /* 0x004fea0003800000 */
.L_x_248:
        /* <DEDUP_REMOVED lines=17> */
[C---:B-1----:R-:W-:Y:S02]  /*3860*/  @!P5 LEA R22, P6, R11.reuse, c[0x0][0x170], 0x1 ;  /* 0x00005c000b16da11 */ /* 0x042fe400078c08ff */
        /* <DEDUP_REMOVED lines=27> */
.L_x_251:
[----:B------:R-:W-:Y:S05]  /*3a20*/  BSYNC B0 ;  /* 0x0000000000007941 */ /* 0x000fea0003800000 */
.L_x_250:
        /* <DEDUP_REMOVED lines=10> */
[----:B-1-3--:R-:W-:Y:S01]  /*3ad0*/  IMAD.MOV.U32 R12, RZ, RZ, c[0x0][0x1a4] ;  /* 0x00006900ff0c7624 */ /* 0x00afe200078e00ff */
        /* <DEDUP_REMOVED lines=33> */
.L_x_253:
[----:B------:R-:W-:Y:S05]  /*3cf0*/  BSYNC B0 ;  /* 0x0000000000007941 */ /* 0x000fea0003800000 */
.L_x_252:
        /* <DEDUP_REMOVED lines=19> */
[C---:B-1-3--:R-:W-:Y:S02]  /*3e30*/  @!P4 LEA R12, P3, R18.reuse, c[0x0][0x170], 0x1 ;  /* 0x00005c00120cca11 */ /* 0x04afe400078608ff */
        /* <DEDUP_REMOVED lines=26> */
.L_x_255:
[----:B------:R-:W-:Y:S05]  /*3fe0*/  BSYNC B0 ;  /* 0x0000000000007941 */ /* 0x000fea0003800000 */
.L_x_254:
[C---:B------:R-:W-:Y:S01]  /*3ff0*/  IMAD.SHL.U32 R8, R2.reuse, 0x40, RZ ;  /* 0x0000004002087824 */ /* 0x040fe200078e00ff */
[----:B------:R-:W-:Y:S01]  /*4000*/  R2P PR, R2, 0x6 ;  /* 0x0000000602007804 */ /* 0x000fe20000000000 */
[----:B------:R-:W-:Y:S01]  /*4010*/  IMAD.SHL.U32 R14, R14, 0x8, RZ ;  /* 0x000000080e0e7824 */ /* 0x000fe200078e00ff */
[----:B------:R-:W-:Y:S01]  /*4020*/  UIADD3 UR4, UR20, -UR21, URZ ;  /* 0x8000001514047290 */ /* 0x000fe2000fffe03f */
        /* <DEDUP_REMOVED lines=9> */
[----:B-1----:R-:W-:Y:S01]  /*40c0*/  LDSM.16.M88.4 R16, [R230] ;  /* 0x00000000e610783b */ /* 0x002fe20000000200 */
[C---:B------:R-:W-:Y:S01]  /*40d0*/  IMAD R226, R5.reuse, 0x2, R230 ;  /* 0x0000000205e27824 */ /* 0x040fe200078e02e6 */
[----:B------:R-:W-:Y:S01]  /*40e0*/  LOP3.LUT R8, R8, R9, RZ, 0x3c, !PT ;  /* 0x0000000908087212 */ /* 0x000fe200078e3cff */
[----:B------:R-:W-:Y:S01]  /*40f0*/  IMAD R225, R5, 0x2, R228 ;  /* 0x0000000205e17824 */ /* 0x000fe200078e02e4 */
[----:B------:R-:W-:Y:S01]  /*4100*/  LOP3.LUT R245, R245, 0x6, RZ, 0xc0, !PT ;  /* 0x00000006f5f57812 */ /* 0x000fe200078ec0ff */
[----:B------:R-:W-:Y:S01]  /*4110*/  IMAD.IADD R6, R6, 0x1, R81 ;  /* 0x0000000106067824 */ /* 0x000fe200078e0251 */
[----:B------:R-:W-:Y:S01]  /*4120*/  LDSM.16.M88.4 R64, [R226] ;  /* 0x00000000e240783b */ /* 0x000fe20000000200 */
[----:B------:R-:W-:Y:S01]  /*4130*/  IMAD R229, R229, 0x200, R8 ;  /* 0x00000200e5e57824 */ /* 0x000fe200078e0208 */
[----:B------:R-:W-:-:S02]  /*4140*/  ULDC UR5, c[0x0][0x2e8] ;  /* 0x0000ba0000057ab9 */ /* 0x000fc40000000800 */
[----:B------:R-:W-:Y:S01]  /*4150*/  LDSM.16.M88.4 R8, [R228] ;  /* 0x00000000e408783b */ /* 0x000fe20000000200 */
[----:B------:R-:W-:Y:S01]  /*4160*/  IMAD.SHL.U32 R229, R229, 0x2, RZ ;  /* 0x00000002e5e57824 */ /* 0x000fe200078e00ff */
[----:B------:R-:W-:Y:S01]  /*4170*/  IADD3 R244, R6, UR4, RZ ;  /* 0x0000000406f47c10 */ /* 0x000fe2000fffe0ff */
[----:B------:R-:W-:Y:S01]  /*4180*/  UIADD3 UR5, UR19, UR5, URZ ;  /* 0x0000000513057290 */ /* 0x000fe2000fffe03f */
[----:B------:R-:W0:Y:S01]  /*4190*/  LDGDEPBAR ;  /* 0x00000000000079af */ /* 0x000e220000000000 */
[----:B------:R-:W-:Y:S01]  /*41a0*/  UISETP.GT.AND UP0, UPT, UR29, UR11, UPT ;  /* 0x0000000b1d00728c */ /* 0x000fe2000bf04270 */
[C---:B------:R-:W-:Y:S02]  /*41b0*/  IADD3 R2, R229.reuse, 0x8000, RZ ;  /* 0x00008000e5027810 */ /* 0x040fe40007ffe0ff */
[----:B------:R-:W1:Y:S01]  /*41c0*/  LDSM.16.M88.4 R36, [R229+0x8000] ;  /* 0x00800000e524783b */ /* 0x000e620000000200 */
[----:B------:R-:W-:Y:S02]  /*41d0*/  IADD3 R227, R229, 0x8020, RZ ;  /* 0x00008020e5e37810 */ /* 0x000fe40007ffe0ff */
[----:B------:R-:W-:Y:S01]  /*41e0*/  @P1 IADD3 R227, R2, -0x20, RZ ;  /* 0xffffffe002e31810 */ /* 0x000fe20007ffe0ff */
[----:B------:R-:W5:Y:S01]  /*41f0*/  LDSM.16.M88.4 R28, [R229+0x8800] ;  /* 0x00880000e51c783b */ /* 0x000f620000000200 */
[----:B------:R-:W-:Y:S01]  /*4200*/  IMAD.MOV.U32 R2, RZ, RZ, 0x40 ;  /* 0x00000040ff027424 */ /* 0x000fe200078e00ff */
[----:B------:R-:W-:-:S02]  /*4210*/  IADD3 R242, R6, UR5, RZ ;  /* 0x0000000506f27c10 */ /* 0x000fc4000fffe0ff */
[----:B---3--:R-:W3:Y:S01]  /*4220*/  LDSM.16.M88.4 R20, [R229+0x9000] ;  /* 0x00900000e514783b */ /* 0x008ee20000000200 */
[----:B------:R-:W-:Y:S02]  /*4230*/  IADD3 R243, R244, -c[0x0][0x2e4], RZ ;  /* 0x8000b900f4f37a10 */ /* 0x000fe40007ffe0ff */
[----:B------:R-:W-:Y:S01]  /*4240*/  SEL R2, R2, 0xffffffc0, !P2 ;  /* 0xffffffc002027807 */ /* 0x000fe20005000000 */
[----:B------:R-:W2:Y:S01]  /*4250*/  LDSM.16.M88.4 R12, [R229+0x9800] ;  /* 0x00980000e50c783b */ /* 0x000ea20000000200 */
[----:B------:R-:W-:Y:S02]  /*4260*/  IMNMX R242, R242, UR20, PT ;  /* 0x00000014f2f27c17 */ /* 0x000fe4000b800200 */
[----:B------:R-:W-:Y:S01]  /*4270*/  IMNMX R243, RZ, R243, !PT ;  /* 0x000000f3fff37217 */ /* 0x000fe20007800200 */
[----:B------:R-:W4:Y:S01]  /*4280*/  LDSM.16.M88.4 R48, [R227] ;  /* 0x00000000e330783b */ /* 0x000f220000000200 */
[----:B------:R-:W-:Y:S01]  /*4290*/  IMAD.IADD R223, R229, 0x1, R2 ;  /* 0x00000001e5df7824 */ /* 0x000fe200078e0202 */
[C---:B------:R-:W-:Y:S01]  /*42a0*/  IADD3 R219, R227.reuse, 0x800, RZ ;  /* 0x00000800e3db7810 */ /* 0x040fe20007ffe0ff */
[----:B------:R-:W-:Y:S01]  /*42b0*/  IMAD.IADD R216, R2, 0x1, R227 ;  /* 0x0000000102d87824 */ /* 0x000fe200078e02e3 */
[----:B------:R-:W2:Y:S01]  /*42c0*/  LDSM.16.M88.4 R44, [R227+0x800] ;  /* 0x00080000e32c783b */ /* 0x000ea20000000200 */
[----:B------:R-:W-:Y:S01]  /*42d0*/  IMAD.U32 R2, RZ, RZ, UR29 ;  /* 0x0000001dff027e24 */ /* 0x000fe2000f8e00ff */
[----:B------:R-:W-:-:S02]  /*42e0*/  IADD3 R218, R227, 0x1000, RZ ;  /* 0x00001000e3da7810 */ /* 0x000fc40007ffe0ff */
[----:B------:R-:W2:Y:S01]  /*42f0*/  LDSM.16.M88.4 R76, [R227+0x1000] ;  /* 0x00100000e34c783b */ /* 0x000ea20000000200 */
[C---:B------:R-:W-:Y:S02]  /*4300*/  IADD3 R217, R227.reuse, 0x1800, RZ ;  /* 0x00001800e3d97810 */ /* 0x040fe40007ffe0ff */
[C---:B------:R-:W-:Y:S01]  /*4310*/  IADD3 R215, R227.reuse, 0x2000, RZ ;  /* 0x00002000e3d77810 */ /* 0x040fe20007ffe0ff */
[----:B------:R-:W-:Y:S01]  /*4320*/  LDSM.16.M88.4 R60, [R223+0x8800] ;  /* 0x00880000df3c783b */ /* 0x000fe20000000200 */
[C---:B------:R-:W-:Y:S02]  /*4330*/  IADD3 R214, R227.reuse, 0x2800, RZ ;  /* 0x00002800e3d67810 */ /* 0x040fe40007ffe0ff */
[C---:B------:R-:W-:Y:S01]  /*4340*/  IADD3 R213, R227.reuse, 0x3000, RZ ;  /* 0x00003000e3d57810 */ /* 0x040fe20007ffe0ff */
[----:B------:R-:W-:Y:S01]  /*4350*/  LDSM.16.M88.4 R72, [R223+0x8000] ;  /* 0x00800000df48783b */ /* 0x000fe20000000200 */
[C---:B------:R-:W-:Y:S02]  /*4360*/  IADD3 R212, R227.reuse, 0x3800, RZ ;  /* 0x00003800e3d47810 */ /* 0x040fe40007ffe0ff */
[C---:B------:R-:W-:Y:S01]  /*4370*/  IADD3 R211, R227.reuse, 0x4000, RZ ;  /* 0x00004000e3d37810 */ /* 0x040fe20007ffe0ff */
[----:B------:R-:W-:Y:S01]  /*4380*/  LDSM.16.M88.4 R56, [R223+0x9800] ;  /* 0x00980000df38783b */ /* 0x000fe20000000200 */
[----:B------:R-:W-:-:S02]  /*4390*/  IADD3 R210, R227, 0x4800, RZ ;  /* 0x00004800e3d27810 */ /* 0x000fc40007ffe0ff */
[C---:B------:R-:W-:Y:S01]  /*43a0*/  IADD3 R209, R227.reuse, 0x5000, RZ ;  /* 0x00005000e3d17810 */ /* 0x040fe20007ffe0ff */
[C---:B-1----:R-:W-:Y:S01]  /*43b0*/  HMMA.16816.F32 R40, R16.reuse, R36, RZ ;  /* 0x000000241028723c */ /* 0x042fe200000018ff */
[----:B------:R-:W-:Y:S01]  /*43c0*/  LDSM.16.M88.4 R52, [R216] ;  /* 0x00000000d834783b */ /* 0x000fe20000000200 */
[C---:B------:R-:W-:Y:S02]  /*43d0*/  IADD3 R208, R227.reuse, 0x5800, RZ ;  /* 0x00005800e3d07810 */ /* 0x040fe40007ffe0ff */
[C---:B------:R-:W-:Y:S02]  /*43e0*/  IADD3 R207, R227.reuse, 0x6000, RZ ;  /* 0x00006000e3cf7810 */ /* 0x040fe40007ffe0ff */
[C---:B------:R-:W-:Y:S02]  /*43f0*/  IADD3 R206, R227.reuse, 0x6800, RZ ;  /* 0x00006800e3ce7810 */ /* 0x040fe40007ffe0ff */
[----:B-----5:R-:W-:Y:S01]  /*4400*/  HMMA.16816.F32 R32, R16, R28, RZ ;  /* 0x0000001c1020723c */ /* 0x020fe200000018ff */
[----:B------:R-:W-:-:S02]  /*4410*/  IADD3 R205, R227, 0x7000, RZ ;  /* 0x00007000e3cd7810 */ /* 0x000fc40007ffe0ff */
[----:B------:R-:W-:-:S05]  /*4420*/  IADD3 R204, R227, 0x7800, RZ ;  /* 0x00007800e3cc7810 */ /* 0x000fca0007ffe0ff */
[C---:B---3--:R-:W-:Y:S08]  /*4430*/  HMMA.16816.F32 R24, R16.reuse, R20, RZ ;  /* 0x000000141018723c */ /* 0x048ff000000018ff */
[C---:B------:R-:W-:Y:S08]  /*4440*/  HMMA.16816.F32 R36, R16.reuse, R38, RZ ;  /* 0x000000261024723c */ /* 0x040ff000000018ff */
[C---:B------:R-:W-:Y:S08]  /*4450*/  HMMA.16816.F32 R28, R16.reuse, R30, RZ ;  /* 0x0000001e101c723c */ /* 0x040ff000000018ff */
[C---:B------:R-:W-:Y:S08]  /*4460*/  HMMA.16816.F32 R20, R16.reuse, R22, RZ ;  /* 0x000000161014723c */ /* 0x040ff000000018ff */
[C---:B--2---:R-:W-:Y:S08]  /*4470*/  HMMA.16816.F32 R68, R16.reuse, R12, RZ ;  /* 0x0000000c1044723c */ /* 0x044ff000000018ff */
[----:B------:R-:W-:Y:S01]  /*4480*/  HMMA.16816.F32 R16, R16, R14, RZ ;  /* 0x0000000e1010723c */ /* 0x000fe200000018ff */
[----:B------:R-:W1:Y:S07]  /*4490*/  LDSM.16.M88.4 R12, [R227+0x1800] ;  /* 0x00180000e30c783b */ /* 0x000e6e0000000200 */
[C---:B----4-:R-:W-:Y:S08]  /*44a0*/  HMMA.16816.F32 R40, R8.reuse, R48, R40 ;  /* 0x000000300828723c */ /* 0x050ff00000001828 */
        /* <DEDUP_REMOVED lines=8> */
[C---:B-1----:R-:W-:Y:S08]  /*4530*/  HMMA.16816.F32 R68, R8.reuse, R12, R68 ;  /* 0x0000000c0844723c */ /* 0x042ff00000001844 */
[----:B------:R-:W-:Y:S01]  /*4540*/  HMMA.16816.F32 R16, R8, R14, R16 ;  /* 0x0000000e0810723c */ /* 0x000fe20000001810 */
[----:B------:R-:W1:Y:S04]  /*4550*/  LDSM.16.M88.4 R8, [R216+0x800] ;  /* 0x00080000d808783b */ /* 0x000e680000000200 */
[----:B------:R-:W3:Y:S03]  /*4560*/  LDSM.16.M88.4 R12, [R216+0x1000] ;  /* 0x00100000d80c783b */ /* 0x000ee60000000200 */
[C---:B------:R-:W-:Y:S08]  /*4570*/  HMMA.16816.F32 R32, R64.reuse, R60, R32 ;  /* 0x0000003c4020723c */ /* 0x040ff00000001820 */
        /* <DEDUP_REMOVED lines=10> */
[----:B------:R-:W-:Y:S04]  /*4620*/  LDSM.16.M88.4 R56, [R230+0x2000] ;  /* 0x00200000e638783b */ /* 0x000fe80000000200 */
[----:B------:R-:W4:Y:S03]  /*4630*/  LDSM.16.M88.4 R16, [R229+0xa000] ;  /* 0x00a00000e510783b */ /* 0x000f260000000200 */
[C---:B-1----:R-:W-:Y:S08]  /*4640*/  HMMA.16816.F32 R32, R44.reuse, R8, R32 ;  /* 0x000000082c20723c */ /* 0x042ff00000001820 */
[C---:B------:R-:W-:Y:S01]  /*4650*/  HMMA.16816.F32 R28, R44.reuse, R10, R28 ;  /* 0x0000000a2c1c723c */ /* 0x040fe2000000181c */
[----:B------:R-:W1:Y:S07]  /*4660*/  LDSM.16.M88.4 R8, [R229+0xa800] ;  /* 0x00a80000e508783b */ /* 0x000e6e0000000200 */
[C---:B------:R-:W-:Y:S08]  /*4670*/  HMMA.16816.F32 R40, R44.reuse, R52, R40 ;  /* 0x000000342c28723c */ /* 0x040ff00000001828 */
[C---:B------:R-:W-:Y:S01]  /*4680*/  HMMA.16816.F32 R36, R44.reuse, R54, R36 ;  /* 0x000000362c24723c */ /* 0x040fe20000001824 */
[----:B------:R-:W-:Y:S07]  /*4690*/  LDSM.16.M88.4 R52, [R227+0x2000] ;  /* 0x00200000e334783b */ /* 0x000fee0000000200 */
[C---:B---3--:R-:W-:Y:S08]  /*46a0*/  HMMA.16816.F32 R24, R44.reuse, R12, R24 ;  /* 0x0000000c2c18723c */ /* 0x048ff00000001818 */
[C---:B------:R-:W-:Y:S01]  /*46b0*/  HMMA.16816.F32 R20, R44.reuse, R14, R20 ;  /* 0x0000000e2c14723c */ /* 0x040fe20000001814 */
[----:B------:R-:W3:Y:S07]  /*46c0*/  LDSM.16.M88.4 R12, [R228+0x2000] ;  /* 0x00200000e40c783b */ /* 0x000eee0000000200 */
[C---:B--2---:R-:W-:Y:S08]  /*46d0*/  HMMA.16816.F32 R68, R44.reuse, R48, R68 ;  /* 0x000000302c44723c */ /* 0x044ff00000001844 */
[----:B------:R-:W-:Y:S01]  /*46e0*/  HMMA.16816.F32 R64, R44, R50, R64 ;  /* 0x000000322c40723c */ /* 0x000fe20000001840 */
[----:B------:R-:W2:Y:S04]  /*46f0*/  LDSM.16.M88.4 R44, [R227+0x2800] ;  /* 0x00280000e32c783b */ /* 0x000ea80000000200 */
[----:B------:R-:W5:Y:S03]  /*4700*/  LDSM.16.M88.4 R48, [R227+0x3800] ;  /* 0x00380000e330783b */ /* 0x000f660000000200 */
[C---:B----4-:R-:W-:Y:S08]  /*4710*/  HMMA.16816.F32 R40, R56.reuse, R16, R40 ;  /* 0x000000103828723c */ /* 0x050ff00000001828 */
        /* <DEDUP_REMOVED lines=10> */
[----:B------:R-:W4:Y:S04]  /*47c0*/  LDSM.16.M88.4 R56, [R223+0xa800] ;  /* 0x00a80000df38783b */ /* 0x000f280000000200 */
[----:B------:R-:W-:Y:S03]  /*47d0*/  LDSM.16.M88.4 R72, [R216+0x3800] ;  /* 0x00380000d848783b */ /* 0x000fe60000000200 */
        /* <DEDUP_REMOVED lines=9> */
[C---:B-----5:R-:W-:Y:S08]  /*4870*/  HMMA.16816.F32 R68, R12.reuse, R48, R68 ;  /* 0x000000300c44723c */ /* 0x060ff00000001844 */
[----:B------:R-:W-:Y:S01]  /*4880*/  HMMA.16816.F32 R64, R12, R50, R64 ;  /* 0x000000320c40723c */ /* 0x000fe20000001840 */
[----:B------:R-:W3:Y:S04]  /*4890*/  LDSM.16.M88.4 R12, [R216+0x2000] ;  /* 0x00200000d80c783b */ /* 0x000ee80000000200 */
[----:B------:R-:W5:Y:S03]  /*48a0*/  LDSM.16.M88.4 R48, [R216+0x2800] ;  /* 0x00280000d830783b */ /* 0x000f660000000200 */
[C---:B-1----:R-:W-:Y:S08]  /*48b0*/  HMMA.16816.F32 R40, R16.reuse, R8, R40 ;  /* 0x000000081028723c */ /* 0x042ff00000001828 */
[C---:B------:R-:W-:Y:S01]  /*48c0*/  HMMA.16816.F32 R36, R16.reuse, R10, R36 ;  /* 0x0000000a1024723c */ /* 0x040fe20000001824 */
[----:B------:R-:W1:Y:S07]  /*48d0*/  LDSM.16.M88.4 R8, [R216+0x3000] ;  /* 0x00300000d808783b */ /* 0x000e6e0000000200 */
[C---:B----4-:R-:W-:Y:S08]  /*48e0*/  HMMA.16816.F32 R32, R16.reuse, R56, R32 ;  /* 0x000000381020723c */ /* 0x050ff00000001820 */
[C---:B------:R-:W-:Y:S01]  /*48f0*/  HMMA.16816.F32 R28, R16.reuse, R58, R28 ;  /* 0x0000003a101c723c */ /* 0x040fe2000000181c */
[----:B------:R-:W-:Y:S07]  /*4900*/  LDSM.16.M88.4 R56, [R229+0xc000] ;  /* 0x00c00000e538783b */ /* 0x000fee0000000200 */
[C---:B--2---:R-:W-:Y:S08]  /*4910*/  HMMA.16816.F32 R24, R16.reuse, R44, R24 ;  /* 0x0000002c1018723c */ /* 0x044ff00000001818 */
[C---:B------:R-:W-:Y:S01]  /*4920*/  HMMA.16816.F32 R20, R16.reuse, R46, R20 ;  /* 0x0000002e1014723c */ /* 0x040fe20000001814 */
[----:B------:R-:W-:Y:S07]  /*4930*/  LDSM.16.M88.4 R44, [R230+0x4000] ;  /* 0x00400000e62c783b */ /* 0x000fee0000000200 */
[C---:B------:R-:W-:Y:S08]  /*4940*/  HMMA.16816.F32 R68, R16.reuse, R52, R68 ;  /* 0x000000341044723c */ /* 0x040ff00000001844 */
[----:B------:R-:W-:Y:S01]  /*4950*/  HMMA.16816.F32 R64, R16, R54, R64 ;  /* 0x000000361040723c */ /* 0x000fe20000001840 */
[----:B------:R-:W2:Y:S04]  /*4960*/  LDSM.16.M88.4 R16, [R229+0xc800] ;  /* 0x00c80000e510783b */ /* 0x000ea80000000200 */
[----:B------:R-:W-:Y:S03]  /*4970*/  LDSM.16.M88.4 R52, [R229+0xd800] ;  /* 0x00d80000e534783b */ /* 0x000fe60000000200 */
[C---:B---3--:R-:W-:Y:S08]  /*4980*/  HMMA.16816.F32 R40, R60.reuse, R12, R40 ;  /* 0x0000000c3c28723c */ /* 0x048ff00000001828 */
[C---:B------:R-:W-:Y:S01]  /*4990*/  HMMA.16816.F32 R36, R60.reuse, R14, R36 ;  /* 0x0000000e3c24723c */ /* 0x040fe20000001824 */
[----:B------:R-:W3:Y:S07]  /*49a0*/  LDSM.16.M88.4 R12, [R229+0xd000] ;  /* 0x00d00000e50c783b */ /* 0x000eee0000000200 */
        /* <DEDUP_REMOVED lines=16> */
[C---:B------:R-:W-:Y:S08]  /*4ab0*/  HMMA.16816.F32 R40, R44.reuse, R56, R40 ;  /* 0x000000382c28723c */ /* 0x040ff00000001828 */
[C---:B------:R-:W-:Y:S01]  /*4ac0*/  HMMA.16816.F32 R36, R44.reuse, R58, R36 ;  /* 0x0000003a2c24723c */ /* 0x040fe20000001824 */
[----:B------:R-:W-:Y:S07]  /*4ad0*/  LDSM.16.M88.4 R56, [R223+0xc800] ;  /* 0x00c80000df38783b */ /* 0x000fee0000000200 */
[C---:B------:R-:W-:Y:S08]  /*4ae0*/  HMMA.16816.F32 R68, R44.reuse, R52, R68 ;  /* 0x000000342c44723c */ /* 0x040ff00000001844 */
[----:B------:R-:W-:Y:S01]  /*4af0*/  HMMA.16816.F32 R64, R44, R54, R64 ;  /* 0x000000362c40723c */ /* 0x000fe20000001840 */
[----:B------:R-:W5:Y:S04]  /*4b00*/  LDSM.16.M88.4 R44, [R226+0x4000] ;  /* 0x00400000e22c783b */ /* 0x000f680000000200 */
[----:B------:R-:W3:Y:S03]  /*4b10*/  LDSM.16.M88.4 R52, [R223+0xd000] ;  /* 0x00d00000df34783b */ /* 0x000ee60000000200 */
        /* <DEDUP_REMOVED lines=9> */
[C---:B---3--:R-:W-:Y:S08]  /*4bb0*/  HMMA.16816.F32 R68, R8.reuse, R12, R68 ;  /* 0x0000000c0844723c */ /* 0x048ff00000001844 */
[----:B------:R-:W-:Y:S01]  /*4bc0*/  HMMA.16816.F32 R64, R8, R14, R64 ;  /* 0x0000000e0840723c */ /* 0x000fe20000001840 */
[----:B------:R-:W3:Y:S04]  /*4bd0*/  LDSM.16.M88.4 R12, [R216+0x4800] ;  /* 0x00480000d80c783b */ /* 0x000ee80000000200 */
[----:B------:R-:W4:Y:S03]  /*4be0*/  LDSM.16.M88.4 R8, [R216+0x5000] ;  /* 0x00500000d808783b */ /* 0x000f260000000200 */
[C---:B-----5:R-:W-:Y:S08]  /*4bf0*/  HMMA.16816.F32 R40, R44.reuse, R60, R40 ;  /* 0x0000003c2c28723c */ /* 0x060ff00000001828 */
[C---:B------:R-:W-:Y:S08]  /*4c00*/  HMMA.16816.F32 R32, R44.reuse, R56, R32 ;  /* 0x000000382c20723c */ /* 0x040ff00000001820 */
[C---:B------:R-:W-:Y:S01]  /*4c10*/  HMMA.16816.F32 R28, R44.reuse, R58, R28 ;  /* 0x0000003a2c1c723c */ /* 0x040fe2000000181c */
[----:B------:R-:W-:Y:S07]  /*4c20*/  LDSM.16.M88.4 R56, [R229+0xe000] ;  /* 0x00e00000e538783b */ /* 0x000fee0000000200 */
[C---:B------:R-:W-:Y:S01]  /*4c30*/  HMMA.16816.F32 R36, R44.reuse, R62, R36 ;  /* 0x0000003e2c24723c */ /* 0x040fe20000001824 */
[----:B------:R-:W5:Y:S07]  /*4c40*/  LDSM.16.M88.4 R60, [R230+0x6000] ;  /* 0x00600000e63c783b */ /* 0x000f6e0000000200 */
[C---:B------:R-:W-:Y:S08]  /*4c50*/  HMMA.16816.F32 R24, R44.reuse, R52, R24 ;  /* 0x000000342c18723c */ /* 0x040ff00000001818 */
[C---:B------:R-:W-:Y:S01]  /*4c60*/  HMMA.16816.F32 R20, R44.reuse, R54, R20 ;  /* 0x000000362c14723c */ /* 0x040fe20000001814 */
[----:B------:R-:W4:Y:S07]  /*4c70*/  LDSM.16.M88.4 R52, [R229+0xe800] ;  /* 0x00e80000e534783b */ /* 0x000f2e0000000200 */
[C---:B-1----:R-:W-:Y:S08]  /*4c80*/  HMMA.16816.F32 R68, R44.reuse, R48, R68 ;  /* 0x000000302c44723c */ /* 0x042ff00000001844 */
[----:B------:R-:W-:Y:S01]  /*4c90*/  HMMA.16816.F32 R64, R44, R50, R64 ;  /* 0x000000322c40723c */ /* 0x000fe20000001840 */
[----:B------:R-:W1:Y:S04]  /*4ca0*/  LDSM.16.M88.4 R48, [R229+0xf000] ;  /* 0x00f00000e530783b */ /* 0x000e680000000200 */
[----:B------:R-:W1:Y:S03]  /*4cb0*/  LDSM.16.M88.4 R44, [R229+0xf800] ;  /* 0x00f80000e52c783b */ /* 0x000e660000000200 */
[C---:B--2---:R-:W-:Y:S08]  /*4cc0*/  HMMA.16816.F32 R40, R76.reuse, R16, R40 ;  /* 0x000000104c28723c */ /* 0x044ff00000001828 */
[C---:B---3--:R-:W-:Y:S08]  /*4cd0*/  HMMA.16816.F32 R32, R76.reuse, R12, R32 ;  /* 0x0000000c4c20723c */ /* 0x048ff00000001820 */
[C---:B------:R-:W-:Y:S01]  /*4ce0*/  HMMA.16816.F32 R28, R76.reuse, R14, R28 ;  /* 0x0000000e4c1c723c */ /* 0x040fe2000000181c */
[----:B------:R-:W-:Y:S07]  /*4cf0*/  LDSM.16.M88.4 R12, [R227+0x6000] ;  /* 0x00600000e30c783b */ /* 0x000fee0000000200 */
[C---:B------:R-:W-:Y:S01]  /*4d00*/  HMMA.16816.F32 R36, R76.reuse, R18, R36 ;  /* 0x000000124c24723c */ /* 0x040fe20000001824 */
[----:B------:R-:W2:Y:S07]  /*4d10*/  LDSM.16.M88.4 R16, [R228+0x6000] ;  /* 0x00600000e410783b */ /* 0x000eae0000000200 */
[C---:B----4-:R-:W-:Y:S08]  /*4d20*/  HMMA.16816.F32 R24, R76.reuse, R8, R24 ;  /* 0x000000084c18723c */ /* 0x050ff00000001818 */
[C---:B------:R-:W-:Y:S01]  /*4d30*/  HMMA.16816.F32 R20, R76.reuse, R10, R20 ;  /* 0x0000000a4c14723c */ /* 0x040fe20000001814 */
[----:B------:R-:W3:Y:S07]  /*4d40*/  LDSM.16.M88.4 R8, [R227+0x6800] ;  /* 0x00680000e308783b */ /* 0x000eee0000000200 */
[C---:B------:R-:W-:Y:S08]  /*4d50*/  HMMA.16816.F32 R68, R76.reuse, R72, R68 ;  /* 0x000000484c44723c */ /* 0x040ff00000001844 */
[----:B------:R-:W-:Y:S01]  /*4d60*/  HMMA.16816.F32 R64, R76, R74, R64 ;  /* 0x0000004a4c40723c */ /* 0x000fe20000001840 */
[----:B------:R-:W-:Y:S07]  /*4d70*/  LDSM.16.M88.4 R72, [R227+0x7800] ;  /* 0x00780000e348783b */ /* 0x000fee0000000200 */
[C---:B-----5:R-:W-:Y:S08]  /*4d80*/  HMMA.16816.F32 R40, R60.reuse, R56, R40 ;  /* 0x000000383c28723c */ /* 0x060ff00000001828 */
[C---:B------:R-:W-:Y:S08]  /*4d90*/  HMMA.16816.F32 R32, R60.reuse, R52, R32 ;  /* 0x000000343c20723c */ /* 0x040ff00000001820 */
[C---:B------:R-:W-:Y:S01]  /*4da0*/  HMMA.16816.F32 R28, R60.reuse, R54, R28 ;  /* 0x000000363c1c723c */ /* 0x040fe2000000181c */
[----:B------:R-:W4:Y:S07]  /*4db0*/  LDSM.16.M88.4 R52, [R227+0x7000] ;  /* 0x00700000e334783b */ /* 0x000f2e0000000200 */
[C---:B------:R-:W-:Y:S08]  /*4dc0*/  HMMA.16816.F32 R36, R60.reuse, R58, R36 ;  /* 0x0000003a3c24723c */ /* 0x040ff00000001824 */
[C---:B-1----:R-:W-:Y:S08]  /*4dd0*/  HMMA.16816.F32 R24, R60.reuse, R48, R24 ;  /* 0x000000303c18723c */ /* 0x042ff00000001818 */
[C---:B------:R-:W-:Y:S01]  /*4de0*/  HMMA.16816.F32 R56, R60.reuse, R50, R20 ;  /* 0x000000323c38723c */ /* 0x040fe20000001814 */
[----:B------:R-:W-:Y:S04]  /*4df0*/  LDSM.16.M88.4 R20, [R226+0x6000] ;  /* 0x00600000e214783b */ /* 0x000fe80000000200 */
[----:B------:R-:W1:Y:S03]  /*4e00*/  LDSM.16.M88.4 R48, [R223+0xe000] ;  /* 0x00e00000df30783b */ /* 0x000e660000000200 */
[C---:B------:R-:W-:Y:S01]  /*4e10*/  HMMA.16816.F32 R76, R60.reuse, R44, R68 ;  /* 0x0000002c3c4c723c */ /* 0x040fe20000001844 */
[----:B------:R-:W5:Y:S07]  /*4e20*/  LDSM.16.M88.4 R68, [R223+0xe800] ;  /* 0x00e80000df44783b */ /* 0x000f6e0000000200 */
[----:B------:R-:W-:Y:S08]  /*4e30*/  HMMA.16816.F32 R64, R60, R46, R64 ;  /* 0x0000002e3c40723c */ /* 0x000ff00000001840 */
[C---:B--2---:R-:W-:Y:S08]  /*4e40*/  HMMA.16816.F32 R40, R16.reuse, R12, R40 ;  /* 0x0000000c1028723c */ /* 0x044ff00000001828 */
[C---:B------:R-:W-:Y:S01]  /*4e50*/  HMMA.16816.F32 R36, R16.reuse, R14, R36 ;  /* 0x0000000e1024723c */ /* 0x040fe20000001824 */
[----:B------:R-:W2:Y:S07]  /*4e60*/  LDSM.16.M88.4 R12, [R223+0xf000] ;  /* 0x00f00000df0c783b */ /* 0x000eae0000000200 */
[C---:B---3--:R-:W-:Y:S08]  /*4e70*/  HMMA.16816.F32 R32, R16.reuse, R8, R32 ;  /* 0x000000081020723c */ /* 0x048ff00000001820 */
[C---:B------:R-:W-:Y:S01]  /*4e80*/  HMMA.16816.F32 R44, R16.reuse, R10, R28 ;  /* 0x0000000a102c723c */ /* 0x040fe2000000181c */
[----:B------:R-:W-:Y:S04]  /*4e90*/  LDSM.16.M88.4 R8, [R225+0x6000] ;  /* 0x00600000e108783b */ /* 0x000fe80000000200 */
[----:B------:R-:W3:Y:S03]  /*4ea0*/  LDSM.16.M88.4 R28, [R216+0x6000] ;  /* 0x00600000d81c783b */ /* 0x000ee60000000200 */
[C---:B----4-:R-:W-:Y:S08]  /*4eb0*/  HMMA.16816.F32 R24, R16.reuse, R52, R24 ;  /* 0x000000341018723c */ /* 0x050ff00000001818 */
[C---:B------:R-:W-:Y:S08]  /*4ec0*/  HMMA.16816.F32 R56, R16.reuse, R54, R56 ;  /* 0x000000361038723c */ /* 0x040ff00000001838 */
[C---:B------:R-:W-:Y:S08]  /*4ed0*/  HMMA.16816.F32 R76, R16.reuse, R72, R76 ;  /* 0x00000048104c723c */ /* 0x040ff0000000184c */
[----:B------:R-:W-:Y:S01]  /*4ee0*/  HMMA.16816.F32 R64, R16, R74, R64 ;  /* 0x0000004a1040723c */ /* 0x000fe20000001840 */
[----:B------:R-:W4:Y:S07]  /*4ef0*/  LDSM.16.M88.4 R16, [R216+0x6800] ;  /* 0x00680000d810783b */ /* 0x000f2e0000000200 */
[C---:B-1----:R-:W-:Y:S07]  /*4f00*/  HMMA.16816.F32 R40, R20.reuse, R48, R40 ;  /* 0x000000301428723c */ /* 0x042fee0000001828 */
[----:B------:R-:W-:Y:S01]  /*4f10*/  IMAD R49, R2, 0x40, R245 ;  /* 0x0000004002317824 */ /* 0x000fe200078e02f5 */
[----:B-----5:R-:W-:Y:S01]  /*4f20*/  HMMA.16816.F32 R32, R20, R68, R32 ;  /* 0x000000441420723c */ /* 0x020fe20000001820 */
[----:B------:R-:W-:-:S02]  /*4f30*/  IADD3 R2, R6, 0x8, RZ ;  /* 0x0000000806027810 */ /* 0x000fc40007ffe0ff */
[----:B------:R-:W-:Y:S01]  /*4f40*/  IMAD.IADD R4, R244, 0x1, -R49 ;  /* 0x00000001f4047824 */ /* 0x000fe200078e0a31 */
[----:B------:R-:W-:Y:S02]  /*4f50*/  IADD3 R6, R49, 0x8, RZ ;  /* 0x0000000831067810 */ /* 0x000fe40007ffe0ff */
[C---:B------:R-:W-:Y:S02]  /*4f60*/  IADD3 R241, R2.reuse, UR4, RZ ;  /* 0x0000000402f17c10 */ /* 0x040fe4000fffe0ff */
[----:B------:R-:W-:Y:S01]  /*4f70*/  HMMA.16816.F32 R36, R20, R50, R36 ;  /* 0x000000321424723c */ /* 0x000fe20000001824 */
[----:B------:R-:W-:Y:S02]  /*4f80*/  IADD3 R235, R2, UR5, RZ ;  /* 0x0000000502eb7c10 */ /* 0x000fe4000fffe0ff */
[----:B------:R-:W-:Y:S02]  /*4f90*/  IADD3 R240, R241, -c[0x0][0x2e4], RZ ;  /* 0x8000b900f1f07a10 */ /* 0x000fe40007ffe0ff */
[----:B------:R-:W-:-:S02]  /*4fa0*/  IMNMX R235, R235, UR20, PT ;  /* 0x00000014ebeb7c17 */ /* 0x000fc4000b800200 */
[----:B------:R-:W-:Y:S01]  /*4fb0*/  IMNMX R240, RZ, R240, !PT ;  /* 0x000000f0fff07217 */ /* 0x000fe20007800200 */
[----:B--2---:R-:W-:Y:S01]  /*4fc0*/  HMMA.16816.F32 R24, R20, R12, R24 ;  /* 0x0000000c1418723c */ /* 0x004fe20000001818 */
[C---:B------:R-:W-:Y:S02]  /*4fd0*/  ISETP.GE.AND P0, PT, R6.reuse, R242, PT ;  /* 0x000000f20600720c */ /* 0x040fe40003f06270 */
[C---:B------:R-:W-:Y:S02]  /*4fe0*/  ISETP.GE.AND P6, PT, R6.reuse, R235, PT ;  /* 0x000000eb0600720c */ /* 0x040fe40003fc6270 */
[C---:B------:R-:W-:Y:S02]  /*4ff0*/  ISETP.LT.OR P0, PT, R6.reuse, R243, P0 ;  /* 0x000000f30600720c */ /* 0x040fe40000701670 */
[----:B------:R-:W-:Y:S01]  /*5000*/  IADD3 R12, R49, 0x1, RZ ;  /* 0x00000001310c7810 */ /* 0x000fe20007ffe0ff */
[----:B---3--:R-:W-:Y:S01]  /*5010*/  HMMA.16816.F32 R40, R8, R28, R40 ;  /* 0x0000001c0828723c */ /* 0x008fe20000001828 */
[----:B------:R-:W-:Y:S01]  /*5020*/  IMAD.IADD R13, R241, 0x1, -R49 ;  /* 0x00000001f10d7824 */ /* 0x000fe200078e0a31 */
[----:B------:R-:W-:-:S02]  /*5030*/  ISETP.LT.OR P6, PT, R6, R240, P6 ;  /* 0x000000f00600720c */ /* 0x000fc400037c1670 */
[----:B------:R-:W-:Y:S01]  /*5040*/  ISETP.GE.AND P2, PT, R12, R242, PT ;  /* 0x000000f20c00720c */ /* 0x000fe20003f46270 */
[----:B------:R-:W-:Y:S01]  /*5050*/  IMAD.IADD R2, R241, 0x1, -R12 ;  /* 0x00000001f1027824 */ /* 0x000fe200078e0a0c */
[----:B------:R-:W-:Y:S01]  /*5060*/  IABS R13, R13 ;  /* 0x0000000d000d7213 */ /* 0x000fe20000000000 */
[C---:B------:R-:W-:Y:S01]  /*5070*/  IMAD.IADD R28, R244.reuse, 0x1, -R6 ;  /* 0x00000001f41c7824 */ /* 0x040fe200078e0a06 */
[----:B------:R-:W-:Y:S01]  /*5080*/  IABS R29, R4 ;  /* 0x00000004001d7213 */ /* 0x000fe20000000000 */
[----:B------:R-:W-:Y:S01]  /*5090*/  IMAD.IADD R4, R244, 0x1, -R12 ;  /* 0x00000001f4047824 */ /* 0x000fe200078e0a0c */
[----:B------:R-:W-:Y:S01]  /*50a0*/  ISETP.GE.AND P1, PT, R12, R235, PT ;  /* 0x000000eb0c00720c */ /* 0x000fe20003f26270 */
[----:B----4-:R-:W-:Y:S01]  /*50b0*/  HMMA.16816.F32 R32, R8, R16, R32 ;  /* 0x000000100820723c */ /* 0x010fe20000001820 */
[----:B------:R-:W-:Y:S01]  /*50c0*/  IABS R28, R28 ;  /* 0x0000001c001c7213 */ /* 0x000fe20000000000 */
[----:B------:R-:W1:Y:S01]  /*50d0*/  I2F R13, R13 ;  /* 0x0000000d000d7306 */ /* 0x000e620000201400 */
[----:B------:R-:W-:-:S02]  /*50e0*/  IABS R4, R4 ;  /* 0x0000000400047213 */ /* 0x000fc40000000000 */
[CC--:B------:R-:W-:Y:S02]  /*50f0*/  ISETP.LT.OR P2, PT, R12.reuse, R243.reuse, P2 ;  /* 0x000000f30c00720c */ /* 0x0c0fe40001741670 */
[----:B------:R-:W-:Y:S01]  /*5100*/  IADD3 R16, R49, 0x9, RZ ;  /* 0x0000000931107810 */ /* 0x000fe20007ffe0ff */
[----:B------:R-:W-:Y:S01]  /*5110*/  HMMA.16816.F32 R36, R8, R30, R36 ;  /* 0x0000001e0824723c */ /* 0x000fe20000001824 */
[----:B------:R-:W-:Y:S01]  /*5120*/  ISETP.LT.OR P1, PT, R12, R240, P1 ;  /* 0x000000f00c00720c */ /* 0x000fe20000f21670 */
[----:B------:R-:W2:Y:S01]  /*5130*/  I2F R29, R29 ;  /* 0x0000001d001d7306 */ /* 0x000ea20000201400 */
[----:B------:R-:W-:Y:S01]  /*5140*/  IMAD.IADD R12, R241, 0x1, -R6 ;  /* 0x00000001f10c7824 */ /* 0x000fe200078e0a06 */
[CC--:B------:R-:W-:Y:S01]  /*5150*/  ISETP.GE.AND P4, PT, R49.reuse, R242.reuse, PT ;  /* 0x000000f23100720c */ /* 0x0c0fe20003f86270 */
[----:B------:R-:W-:Y:S01]  /*5160*/  IMAD.MOV.U32 R6, RZ, RZ, R28 ;  /* 0x000000ffff067224 */ /* 0x000fe200078e001c */
[----:B------:R-:W-:Y:S01]  /*5170*/  ISETP.GE.AND P3, PT, R16, R242, PT ;  /* 0x000000f21000720c */ /* 0x000fe20003f66270 */
[----:B------:R-:W-:Y:S01]  /*5180*/  IMAD.IADD R28, R244, 0x1, -R16 ;  /* 0x00000001f41c7824 */ /* 0x000fe200078e0a10 */
[----:B------:R-:W-:Y:S01]  /*5190*/  ISETP.LT.OR P4, PT, R49, R243, P4 ;  /* 0x000000f33100720c */ /* 0x000fe20002781670 */
[----:B------:R-:W-:Y:S01]  /*51a0*/  HMMA.16816.F32 R44, R20, R70, R44 ;  /* 0x00000046142c723c */ /* 0x000fe2000000182c */
[----:B------:R-:W3:Y:S01]  /*51b0*/  I2F R4, R4 ;  /* 0x0000000400047306 */ /* 0x000ee20000201400 */
[----:B------:R-:W-:Y:S01]  /*51c0*/  IABS R12, R12 ;  /* 0x0000000c000c7213 */ /* 0x000fe20000000000 */
[----:B-1----:R-:W-:Y:S01]  /*51d0*/  FFMA.FTZ R13, R13, -UR18, R42 ;  /* 0x800000120d0d7c23 */ /* 0x002fe2000801002a */
[----:B------:R-:W-:-:S02]  /*51e0*/  ISETP.GE.AND P5, PT, R16, R235, PT ;  /* 0x000000eb1000720c */ /* 0x000fc40003fa6270 */
[C---:B------:R-:W-:Y:S02]  /*51f0*/  ISETP.LT.OR P3, PT, R16.reuse, R243, P3 ;  /* 0x000000f31000720c */ /* 0x040fe40001f61670 */
[----:B------:R-:W-:Y:S01]  /*5200*/  ISETP.LT.OR P5, PT, R16, R240, P5 ;  /* 0x000000f01000720c */ /* 0x000fe20002fa1670 */
[----:B------:R-:W1:Y:S01]  /*5210*/  I2F R17, R6 ;  /* 0x0000000600117306 */ /* 0x000e620000201400 */
[----:B--2---:R-:W-:Y:S01]  /*5220*/  FFMA.FTZ R40, R29, -UR18, R40 ;  /* 0x800000121d287c23 */ /* 0x004fe20008010028 */
[----:B------:R-:W-:Y:S01]  /*5230*/  IABS R2, R2 ;  /* 0x0000000200027213 */ /* 0x000fe20000000000 */
[----:B------:R-:W-:Y:S01]  /*5240*/  IMAD.MOV.U32 R29, RZ, RZ, R12 ;  /* 0x000000ffff1d7224 */ /* 0x000fe200078e000c */
[----:B------:R-:W-:Y:S01]  /*5250*/  HMMA.16816.F32 R56, R20, R14, R56 ;  /* 0x0000000e1438723c */ /* 0x000fe20000001838 */
[----:B------:R-:W-:Y:S01]  /*5260*/  IMAD.IADD R12, R241, 0x1, -R16 ;  /* 0x00000001f10c7824 */ /* 0x000fe200078e0a10 */
[----:B------:R-:W-:Y:S02]  /*5270*/  FSEL R40, R40, -INF , !P4 ;  /* 0xff80000028287808 */ /* 0x000fe40006000000 */
[----:B------:R-:W-:Y:S01]  /*5280*/  ISETP.GE.AND P4, PT, R49, R235, PT ;  /* 0x000000eb3100720c */ /* 0x000fe20003f86270 */
[----:B---3--:R-:W-:Y:S01]  /*5290*/  FFMA.FTZ R16, R4, -UR18, R41 ;  /* 0x8000001204107c23 */ /* 0x008fe20008010029 */
[----:B------:R-:W2:Y:S01]  /*52a0*/  I2F R2, R2 ;  /* 0x0000000200027306 */ /* 0x000ea20000201400 */
[----:B------:R-:W-:-:S02]  /*52b0*/  IABS R12, R12 ;  /* 0x0000000c000c7213 */ /* 0x000fc40000000000 */
[----:B------:R-:W-:Y:S02]  /*52c0*/  ISETP.LT.OR P4, PT, R49, R240, P4 ;  /* 0x000000f03100720c */ /* 0x000fe40002781670 */
[----:B------:R-:W-:Y:S01]  /*52d0*/  FSEL R16, R16, -INF , !P2 ;  /* 0xff80000010107808 */ /* 0x000fe20005000000 */
[----:B-1----:R-:W-:Y:S01]  /*52e0*/  FFMA.FTZ R36, R17, -UR18, R36 ;  /* 0x8000001211247c23 */ /* 0x002fe20008010024 */
[----:B------:R-:W-:Y:S01]  /*52f0*/  IABS R6, R28 ;  /* 0x0000001c00067213 */ /* 0x000fe20000000000 */
[----:B------:R-:W1:Y:S01]  /*5300*/  I2F R29, R29 ;  /* 0x0000001d001d7306 */ /* 0x000e620000201400 */
[----:B------:R-:W-:Y:S01]  /*5310*/  IADD3 R28, R49, 0x10, RZ ;  /* 0x00000010311c7810 */ /* 0x000fe20007ffe0ff */
[----:B------:R-:W-:Y:S01]  /*5320*/  HMMA.16816.F32 R44, R8, R18, R44 ;  /* 0x00000012082c723c */ /* 0x000fe2000000182c */
[----:B------:R-:W-:Y:S02]  /*5330*/  FSEL R41, R13, -INF , !P4 ;  /* 0xff8000000d297808 */ /* 0x000fe40006000000 */
[----:B------:R-:W-:Y:S01]  /*5340*/  ISETP.GE.AND P4, PT, R28, R242, PT ;  /* 0x000000f21c00720c */ /* 0x000fe20003f86270 */
[--C-:B------:R-:W-:Y:S01]  /*5350*/  IMAD.IADD R30, R244, 0x1, -R28.reuse ;  /* 0x00000001f41e7824 */ /* 0x100fe200078e0a1c */
[----:B------:R-:W-:Y:S01]  /*5360*/  ISETP.GE.AND P2, PT, R28, R235, PT ;  /* 0x000000eb1c00720c */ /* 0x000fe20003f46270 */
[----:B------:R-:W-:Y:S01]  /*5370*/  IMAD.IADD R4, R241, 0x1, -R28 ;  /* 0x00000001f1047824 */ /* 0x000fe200078e0a1c */
[----:B------:R-:W-:Y:S01]  /*5380*/  IADD3 R17, R49, 0x11, RZ ;  /* 0x0000001131117810 */ /* 0x000fe20007ffe0ff */
[----:B------:R-:W3:Y:S01]  /*5390*/  I2F R6, R6 ;  /* 0x0000000600067306 */ /* 0x000ee20000201400 */
[----:B------:R-:W-:Y:S01]  /*53a0*/  IABS R30, R30 ;  /* 0x0000001e001e7213 */ /* 0x000fe20000000000 */
[----:B--2---:R-:W-:Y:S01]  /*53b0*/  FFMA.FTZ R2, R2, -UR18, R43 ;  /* 0x8000001202027c23 */ /* 0x004fe2000801002b */
[----:B------:R-:W-:-:S02]  /*53c0*/  ISETP.LT.OR P4, PT, R28, R243, P4 ;  /* 0x000000f31c00720c */ /* 0x000fc40002781670 */
[----:B------:R-:W-:Y:S01]  /*53d0*/  ISETP.LT.OR P2, PT, R28, R240, P2 ;  /* 0x000000f01c00720c */ /* 0x000fe20001741670 */
[----:B------:R-:W-:Y:S01]  /*53e0*/  IMAD.MOV.U32 R13, RZ, RZ, R30 ;  /* 0x000000ffff0d7224 */ /* 0x000fe200078e001e */
[----:B------:R-:W-:Y:S01]  /*53f0*/  IABS R4, R4 ;  /* 0x0000000400047213 */ /* 0x000fe20000000000 */
[--C-:B------:R-:W-:Y:S01]  /*5400*/  IMAD.IADD R28, R244, 0x1, -R17.reuse ;  /* 0x00000001f41c7824 */ /* 0x100fe200078e0a11 */
[----:B------:R-:W2:Y:S01]  /*5410*/  I2F R12, R12 ;  /* 0x0000000c000c7306 */ /* 0x000ea20000201400 */
[----:B-1----:R-:W-:Y:S01]  /*5420*/  FFMA.FTZ R29, R29, -UR18, R38 ;  /* 0x800000121d1d7c23 */ /* 0x002fe20008010026 */
[----:B------:R-:W-:Y:S01]  /*5430*/  FSEL R18, R2, -INF , !P1 ;  /* 0xff80000002127808 */ /* 0x000fe20004800000 */
[----:B------:R-:W-:Y:S01]  /*5440*/  IMAD.IADD R2, R241, 0x1, -R17 ;  /* 0x00000001f1027824 */ /* 0x000fe200078e0a11 */
[----:B------:R-:W-:Y:S02]  /*5450*/  IABS R28, R28 ;  /* 0x0000001c001c7213 */ /* 0x000fe40000000000 */
[----:B------:R-:W-:Y:S01]  /*5460*/  FSEL R43, R29, -INF , !P6 ;  /* 0xff8000001d2b7808 */ /* 0x000fe20007000000 */
[----:B---3--:R-:W-:Y:S01]  /*5470*/  FFMA.FTZ R6, R6, -UR18, R37 ;  /* 0x8000001206067c23 */ /* 0x008fe20008010025 */
[----:B------:R-:W1:Y:S01]  /*5480*/  I2F R13, R13 ;  /* 0x0000000d000d7306 */ /* 0x000e620000201400 */
[----:B------:R-:W-:-:S02]  /*5490*/  IABS R2, R2 ;  /* 0x0000000200027213 */ /* 0x000fc40000000000 */
[----:B------:R-:W-:Y:S02]  /*54a0*/  FSEL R48, R36, -INF , !P0 ;  /* 0xff80000024307808 */ /* 0x000fe40004000000 */
[----:B------:R-:W-:Y:S02]  /*54b0*/  FSEL R42, R6, -INF , !P3 ;  /* 0xff800000062a7808 */ /* 0x000fe40005800000 */
[C---:B------:R-:W-:Y:S01]  /*54c0*/  ISETP.GE.AND P1, PT, R17.reuse, R242, PT ;  /* 0x000000f21100720c */ /* 0x040fe20003f26270 */
[----:B------:R-:W-:Y:S01]  /*54d0*/  I2F R28, R28 ;  /* 0x0000001c001c7306 */ /* 0x000fe20000201400 */
[C---:B------:R-:W-:Y:S01]  /*54e0*/  ISETP.GE.AND P0, PT, R17.reuse, R235, PT ;  /* 0x000000eb1100720c */ /* 0x040fe20003f06270 */
[----:B--2---:R-:W-:Y:S01]  /*54f0*/  FFMA.FTZ R12, R12, -UR18, R39 ;  /* 0x800000120c0c7c23 */ /* 0x004fe20008010027 */
[C---:B------:R-:W-:Y:S01]  /*5500*/  ISETP.LT.OR P1, PT, R17.reuse, R243, P1 ;  /* 0x000000f31100720c */ /* 0x040fe20000f21670 */
[----:B------:R-:W2:Y:S01]  /*5510*/  LDSM.16.M88.4 R36, [R223+0xf800] ;  /* 0x00f80000df24783b */ /* 0x000ea20000000200 */
[----:B------:R-:W-:-:S02]  /*5520*/  ISETP.LT.OR P0, PT, R17, R240, P0 ;  /* 0x000000f01100720c */ /* 0x000fc40000701670 */
[----:B------:R-:W-:Y:S01]  /*5530*/  IADD3 R15, R49, 0x21, RZ ;  /* 0x00000021310f7810 */ /* 0x000fe20007ffe0ff */
[----:B------:R3:W4:Y:S01]  /*5540*/  I2F R19, R4 ;  /* 0x0000000400137306 */ /* 0x0007220000201400 */
[----:B-1----:R-:W-:Y:S01]  /*5550*/  FFMA.FTZ R32, R13, -UR18, R32 ;  /* 0x800000120d207c23 */ /* 0x002fe20008010020 */
[----:B------:R-:W-:Y:S02]  /*5560*/  IADD3 R51, R49, 0x20, RZ ;  /* 0x0000002031337810 */ /* 0x000fe40007ffe0ff */
[----:B------:R-:W-:-:S03]  /*5570*/  IMAD.IADD R14, R244, 0x1, -R15 ;  /* 0x00000001f40e7824 */ /* 0x000fc600078e0a0f */
[----:B------:R-:W-:Y:S01]  /*5580*/  IMAD.IADD R53, R244, 0x1, -R51 ;  /* 0x00000001f4357824 */ /* 0x000fe200078e0a33 */
[----:B------:R-:W1:Y:S01]  /*5590*/  I2F R2, R2 ;  /* 0x0000000200027306 */ /* 0x000e620000201400 */
[----:B------:R-:W-:-:S03]  /*55a0*/  IABS R14, R14 ;  /* 0x0000000e000e7213 */ /* 0x000fc60000000000 */
[----:B------:R-:W-:Y:S02]  /*55b0*/  IABS R53, R53 ;  /* 0x0000003500357213 */ /* 0x000fe40000000000 */
[----:B---3--:R-:W-:Y:S01]  /*55c0*/  IADD3 R4, R49, 0x18, RZ ;  /* 0x0000001831047810 */ /* 0x008fe20007ffe0ff */
[----:B----4-:R-:W-:Y:S01]  /*55d0*/  FFMA.FTZ R17, R19, -UR18, R34 ;  /* 0x8000001213117c23 */ /* 0x010fe20008010022 */
[----:B------:R-:W-:Y:S02]  /*55e0*/  FSEL R19, R12, -INF , !P5 ;  /* 0xff8000000c137808 */ /* 0x000fe40006800000 */
[----:B------:R-:W-:Y:S01]  /*55f0*/  I2F R53, R53 ;  /* 0x0000003500357306 */ /* 0x000fe20000201400 */
[----:B------:R-:W-:Y:S01]  /*5600*/  ISETP.GE.AND P6, PT, R4, R242, PT ;  /* 0x000000f20400720c */ /* 0x000fe20003fc6270 */
[--C-:B------:R-:W-:Y:S01]  /*5610*/  IMAD.IADD R13, R244, 0x1, -R4.reuse ;  /* 0x00000001f40d7824 */ /* 0x100fe200078e0a04 */
[C---:B------:R-:W-:Y:S01]  /*5620*/  ISETP.GE.AND P3, PT, R4.reuse, R235, PT ;  /* 0x000000eb0400720c */ /* 0x040fe20003f66270 */
[----:B------:R-:W-:Y:S01]  /*5630*/  IMAD.IADD R6, R241, 0x1, -R4 ;  /* 0x00000001f1067824 */ /* 0x000fe200078e0a04 */
[----:B------:R-:W-:Y:S01]  /*5640*/  ISETP.LT.OR P6, PT, R4, R243, P6 ;  /* 0x000000f30400720c */ /* 0x000fe200037c1670 */
[----:B-1----:R-:W-:Y:S01]  /*5650*/  FFMA.FTZ R35, R2, -UR18, R35 ;  /* 0x8000001202237c23 */ /* 0x002fe20008010023 */
[----:B------:R-:W-:Y:S01]  /*5660*/  IABS R13, R13 ;  /* 0x0000000d000d7213 */ /* 0x000fe20000000000 */
[----:B------:R-:W-:Y:S01]  /*5670*/  I2F R14, R14 ;  /* 0x0000000e000e7306 */ /* 0x000fe20000201400 */
[----:B------:R-:W-:Y:S01]  /*5680*/  ISETP.LT.OR P3, PT, R4, R240, P3 ;  /* 0x000000f00400720c */ /* 0x000fe20001f61670 */
[----:B------:R-:W-:Y:S01]  /*5690*/  FFMA.FTZ R4, R28, -UR18, R33 ;  /* 0x800000121c047c23 */ /* 0x000fe20008010021 */
[----:B------:R-:W-:-:S02]  /*56a0*/  IADD3 R28, R49, 0x19, RZ ;  /* 0x00000019311c7810 */ /* 0x000fc40007ffe0ff */
[----:B------:R-:W-:Y:S02]  /*56b0*/  IABS R33, R6 ;  /* 0x0000000600217213 */ /* 0x000fe40000000000 */
[----:B------:R-:W-:Y:S01]  /*56c0*/  FSEL R6, R32, -INF , !P4 ;  /* 0xff80000020067808 */ /* 0x000fe20006000000 */
[----:B------:R-:W1:Y:S01]  /*56d0*/  I2F R13, R13 ;  /* 0x0000000d000d7306 */ /* 0x000e620000201400 */
[----:B------:R-:W-:Y:S01]  /*56e0*/  ISETP.GE.AND P5, PT, R28, R242, PT ;  /* 0x000000f21c00720c */ /* 0x000fe20003fa6270 */
[--C-:B------:R-:W-:Y:S01]  /*56f0*/  IMAD.IADD R12, R244, 0x1, -R28.reuse ;  /* 0x00000001f40c7824 */ /* 0x100fe200078e0a1c */
[C---:B------:R-:W-:Y:S01]  /*5700*/  ISETP.GE.AND P4, PT, R28.reuse, R235, PT ;  /* 0x000000eb1c00720c */ /* 0x040fe20003f86270 */
[----:B------:R-:W-:Y:S01]  /*5710*/  IMAD.IADD R32, R241, 0x1, -R28 ;  /* 0x00000001f1207824 */ /* 0x000fe200078e0a1c */
[C---:B------:R-:W-:Y:S01]  /*5720*/  ISETP.LT.OR P5, PT, R28.reuse, R243, P5 ;  /* 0x000000f31c00720c */ /* 0x040fe20002fa1670 */
[----:B--2---:R-:W-:Y:S01]  /*5730*/  HMMA.16816.F32 R76, R20, R36, R76 ;  /* 0x00000024144c723c */ /* 0x004fe2000000184c */
[----:B------:R-:W-:Y:S01]  /*5740*/  ISETP.LT.OR P4, PT, R28, R240, P4 ;  /* 0x000000f01c00720c */ /* 0x000fe20002781670 */
[----:B------:R-:W2:Y:S01]  /*5750*/  I2F R33, R33 ;  /* 0x0000002100217306 */ /* 0x000ea20000201400 */
[----:B------:R-:W3:Y:S01]  /*5760*/  LDSM.16.M88.4 R28, [R216+0x7000] ;  /* 0x00700000d81c783b */ /* 0x000ee20000000200 */
[----:B------:R-:W-:-:S02]  /*5770*/  IABS R12, R12 ;  /* 0x0000000c000c7213 */ /* 0x000fc40000000000 */
[----:B------:R-:W-:Y:S02]  /*5780*/  IADD3 R34, R49, 0x28, RZ ;  /* 0x0000002831227810 */ /* 0x000fe40007ffe0ff */
[----:B------:R-:W-:Y:S01]  /*5790*/  IABS R32, R32 ;  /* 0x0000002000207213 */ /* 0x000fe20000000000 */
[----:B------:R-:W-:Y:S01]  /*57a0*/  HMMA.16816.F32 R64, R20, R38, R64 ;  /* 0x000000261440723c */ /* 0x000fe20000001840 */
[----:B-1----:R-:W-:Y:S01]  /*57b0*/  FFMA.FTZ R2, R13, -UR18, R44 ;  /* 0x800000120d027c23 */ /* 0x002fe2000801002c */
[----:B------:R-:W1:Y:S01]  /*57c0*/  I2F R12, R12 ;  /* 0x0000000c000c7306 */ /* 0x000e620000201400 */
[----:B------:R-:W-:Y:S01]  /*57d0*/  FSEL R13, R35, -INF , !P0 ;  /* 0xff800000230d7808 */ /* 0x000fe20004000000 */
[----:B------:R-:W-:Y:S01]  /*57e0*/  IMAD.IADD R35, R241, 0x1, -R15 ;  /* 0x00000001f1237824 */ /* 0x000fe200078e0a0f */
[----:B------:R-:W-:Y:S02]  /*57f0*/  ISETP.GE.AND P0, PT, R15, R242, PT ;  /* 0x000000f20f00720c */ /* 0x000fe40003f06270 */
[----:B------:R-:W-:-:S02]  /*5800*/  FSEL R2, R2, -INF , !P6 ;  /* 0xff80000002027808 */ /* 0x000fc40007000000 */
[C---:B------:R-:W-:Y:S01]  /*5810*/  ISETP.GE.AND P6, PT, R15.reuse, R235, PT ;  /* 0x000000eb0f00720c */ /* 0x040fe20003fc6270 */
[----:B------:R-:W4:Y:S01]  /*5820*/  I2F R32, R32 ;  /* 0x0000002000207306 */ /* 0x000f220000201400 */
[----:B------:R-:W-:Y:S01]  /*5830*/  ISETP.LT.OR P0, PT, R15, R243, P0 ;  /* 0x000000f30f00720c */ /* 0x000fe20000701670 */
[----:B--2---:R-:W-:Y:S01]  /*5840*/  FFMA.FTZ R33, R33, -UR18, R46 ;  /* 0x8000001221217c23 */ /* 0x004fe2000801002e */
[----:B------:R-:W-:Y:S01]  /*5850*/  ISETP.LT.OR P6, PT, R15, R240, P6 ;  /* 0x000000f00f00720c */ /* 0x000fe200037c1670 */
[----:B------:R-:W-:Y:S01]  /*5860*/  IMAD.IADD R15, R244, 0x1, -R34 ;  /* 0x00000001f40f7824 */ /* 0x000fe200078e0a22 */
[----:B------:R-:W-:Y:S02]  /*5870*/  IADD3 R44, R49, 0x29, RZ ;  /* 0x00000029312c7810 */ /* 0x000fe40007ffe0ff */
[----:B------:R-:W-:Y:S01]  /*5880*/  IABS R35, R35 ;  /* 0x0000002300237213 */ /* 0x000fe20000000000 */
[----:B-1----:R-:W-:Y:S01]  /*5890*/  FFMA.FTZ R12, R12, -UR18, R45 ;  /* 0x800000120c0c7c23 */ /* 0x002fe2000801002d */
[----:B------:R-:W-:Y:S01]  /*58a0*/  IABS R15, R15 ;  /* 0x0000000f000f7213 */ /* 0x000fe20000000000 */
[----:B------:R-:W-:Y:S01]  /*58b0*/  IMAD.IADD R46, R241, 0x1, -R44 ;  /* 0x00000001f12e7824 */ /* 0x000fe200078e0a2c */
[----:B------:R-:W-:-:S02]  /*58c0*/  FSEL R17, R17, -INF , !P2 ;  /* 0xff80000011117808 */ /* 0x000fc40005000000 */
[----:B------:R-:W-:Y:S01]  /*58d0*/  FSEL R12, R12, -INF , !P5 ;  /* 0xff8000000c0c7808 */ /* 0x000fe20006800000 */
[----:B------:R-:W-:Y:S01]  /*58e0*/  IMAD.MOV.U32 R45, RZ, RZ, R15 ;  /* 0x000000ffff2d7224 */ /* 0x000fe200078e000f */
[----:B------:R-:W-:Y:S01]  /*58f0*/  FSEL R15, R33, -INF , !P3 ;  /* 0xff800000210f7808 */ /* 0x000fe20005800000 */
[----:B------:R-:W-:Y:S01]  /*5900*/  IMAD.IADD R33, R244, 0x1, -R44 ;  /* 0x00000001f4217824 */ /* 0x000fe200078e0a2c */
[----:B------:R-:W-:Y:S01]  /*5910*/  ISETP.GE.AND P3, PT, R34, R242, PT ;  /* 0x000000f22200720c */ /* 0x000fe20003f66270 */
[----:B----4-:R-:W-:Y:S01]  /*5920*/  FFMA.FTZ R47, R32, -UR18, R47 ;  /* 0x80000012202f7c23 */ /* 0x010fe2000801002f */
[C---:B------:R-:W-:Y:S01]  /*5930*/  ISETP.GE.AND P5, PT, R34.reuse, R235, PT ;  /* 0x000000eb2200720c */ /* 0x040fe20003fa6270 */
[----:B------:R-:W-:Y:S01]  /*5940*/  I2F R45, R45 ;  /* 0x0000002d002d7306 */ /* 0x000fe20000201400 */
[----:B------:R-:W-:Y:S02]  /*5950*/  IABS R33, R33 ;  /* 0x0000002100217213 */ /* 0x000fe40000000000 */
[C---:B------:R-:W-:Y:S01]  /*5960*/  ISETP.LT.OR P3, PT, R34.reuse, R243, P3 ;  /* 0x000000f32200720c */ /* 0x040fe20001f61670 */
[----:B---3--:R-:W-:Y:S01]  /*5970*/  HMMA.16816.F32 R24, R8, R28, R24 ;  /* 0x0000001c0818723c */ /* 0x008fe20000001818 */
[----:B------:R-:W-:Y:S01]  /*5980*/  ISETP.LT.OR P5, PT, R34, R240, P5 ;  /* 0x000000f02200720c */ /* 0x000fe20002fa1670 */
[----:B------:R-:W-:Y:S01]  /*5990*/  IMAD.MOV.U32 R36, RZ, RZ, R33 ;  /* 0x000000ffff247224 */ /* 0x000fe200078e0021 */
[----:B------:R-:W-:Y:S01]  /*59a0*/  FSEL R4, R4, -INF , !P1 ;  /* 0xff80000004047808 */ /* 0x000fe20004800000 */
[----:B------:R1:W2:Y:S01]  /*59b0*/  I2F R28, R35 ;  /* 0x00000023001c7306 */ /* 0x0002a20000201400 */
[----:B------:R-:W-:-:S02]  /*59c0*/  ISETP.GE.AND P2, PT, R51, R242, PT ;  /* 0x000000f23300720c */ /* 0x000fc40003f46270 */
[----:B------:R-:W-:Y:S01]  /*59d0*/  IMAD.IADD R29, R241, 0x1, -R34 ;  /* 0x00000001f11d7824 */ /* 0x000fe200078e0a22 */
[C---:B------:R-:W-:Y:S01]  /*59e0*/  ISETP.GE.AND P1, PT, R51.reuse, R235, PT ;  /* 0x000000eb3300720c */ /* 0x040fe20003f26270 */
[----:B------:R-:W-:Y:S01]  /*59f0*/  HMMA.16816.F32 R56, R8, R30, R56 ;  /* 0x0000001e0838723c */ /* 0x000fe20000001838 */
[C---:B------:R-:W-:Y:S02]  /*5a00*/  ISETP.LT.OR P2, PT, R51.reuse, R243, P2 ;  /* 0x000000f33300720c */ /* 0x040fe40001741670 */
[----:B------:R-:W-:Y:S01]  /*5a10*/  ISETP.LT.OR P1, PT, R51, R240, P1 ;  /* 0x000000f03300720c */ /* 0x000fe20000f21670 */
[----:B------:R-:W-:Y:S01]  /*5a20*/  IMAD.IADD R51, R241, 0x1, -R51 ;  /* 0x00000001f1337824 */ /* 0x000fe200078e0a33 */
[C---:B------:R-:W-:Y:S01]  /*5a30*/  IADD3 R37, R49.reuse, 0x30, RZ ;  /* 0x0000003031257810 */ /* 0x040fe20007ffe0ff */
[----:B------:R-:W3:Y:S01]  /*5a40*/  I2F R36, R36 ;  /* 0x0000002400247306 */ /* 0x000ee20000201400 */
[----:B------:R-:W-:Y:S02]  /*5a50*/  IADD3 R22, R49, 0x31, RZ ;  /* 0x0000003131167810 */ /* 0x000fe40007ffe0ff */
[----:B------:R-:W-:Y:S01]  /*5a60*/  IABS R51, R51 ;  /* 0x0000003300337213 */ /* 0x000fe20000000000 */
[C---:B------:R-:W-:Y:S01]  /*5a70*/  IMAD.IADD R23, R244.reuse, 0x1, -R37 ;  /* 0x00000001f4177824 */ /* 0x040fe200078e0a25 */
[----:B-1----:R-:W1:Y:S01]  /*5a80*/  LDSM.16.M88.4 R32, [R216+0x7800] ;  /* 0x00780000d820783b */ /* 0x002e620000000200 */
[----:B------:R-:W-:Y:S01]  /*5a90*/  IABS R29, R29 ;  /* 0x0000001d001d7213 */ /* 0x000fe20000000000 */
[----:B------:R-:W-:Y:S01]  /*5aa0*/  IMAD.IADD R31, R244, 0x1, -R22 ;  /* 0x00000001f41f7824 */ /* 0x000fe200078e0a16 */
[----:B------:R-:W-:Y:S01]  /*5ab0*/  IABS R46, R46 ;  /* 0x0000002e002e7213 */ /* 0x000fe20000000000 */
[----:B------:R-:W-:Y:S01]  /*5ac0*/  FFMA.FTZ R24, R53, -UR18, R24 ;  /* 0x8000001235187c23 */ /* 0x000fe20008010018 */
[----:B------:R-:W4:Y:S01]  /*5ad0*/  I2F R51, R51 ;  /* 0x0000003300337306 */ /* 0x000f220000201400 */
[----:B------:R-:W-:Y:S01]  /*5ae0*/  FFMA.FTZ R182, R14, -UR18, R25 ;  /* 0x800000120eb67c23 */ /* 0x000fe20008010019 */
[----:B------:R-:W-:Y:S01]  /*5af0*/  IADD3 R14, R49, 0x38, RZ ;  /* 0x00000038310e7810 */ /* 0x000fe20007ffe0ff */
[----:B--2---:R-:W-:Y:S01]  /*5b00*/  FFMA.FTZ R27, R28, -UR18, R27 ;  /* 0x800000121c1b7c23 */ /* 0x004fe2000801001b */
[----:B------:R-:W-:Y:S01]  /*5b10*/  FSEL R176, R24, -INF , !P2 ;  /* 0xff80000018b07808 */ /* 0x000fe20005000000 */
[C---:B------:R-:W-:Y:S01]  /*5b20*/  IMAD.IADD R24, R241.reuse, 0x1, -R37 ;  /* 0x00000001f1187824 */ /* 0x040fe200078e0a25 */
[----:B------:R-:W-:Y:S01]  /*5b30*/  IABS R23, R23 ;  /* 0x0000001700177213 */ /* 0x000fe20000000000 */
[----:B------:R-:W-:Y:S01]  /*5b40*/  IMAD.IADD R28, R241, 0x1, -R14 ;  /* 0x00000001f11c7824 */ /* 0x000fe200078e0a0e */
[----:B------:R-:W-:Y:S01]  /*5b50*/  IADD3 R49, R49, 0x39, RZ ;  /* 0x0000003931317810 */ /* 0x000fe20007ffe0ff */
[----:B------:R-:W-:Y:S01]  /*5b60*/  FFMA.FTZ R45, R45, -UR18, R56 ;  /* 0x800000122d2d7c23 */ /* 0x000fe20008010038 */
[----:B------:R-:W-:Y:S01]  /*5b70*/  IABS R24, R24 ;  /* 0x0000001800187213 */ /* 0x000fe20000000000 */
[----:B------:R-:W2:Y:S01]  /*5b80*/  I2F R29, R29 ;  /* 0x0000001d001d7306 */ /* 0x000ea20000201400 */
[----:B------:R-:W-:Y:S01]  /*5b90*/  FSEL R183, R27, -INF , !P6 ;  /* 0xff8000001bb77808 */ /* 0x000fe20007000000 */
[----:B---3--:R-:W-:Y:S01]  /*5ba0*/  FFMA.FTZ R36, R36, -UR18, R57 ;  /* 0x8000001224247c23 */ /* 0x008fe20008010039 */
[----:B------:R-:W-:Y:S01]  /*5bb0*/  FSEL R178, R45, -INF , !P3 ;  /* 0xff8000002db27808 */ /* 0x000fe20005800000 */
[----:B------:R-:W-:Y:S01]  /*5bc0*/  IMAD.MOV.U32 R30, RZ, RZ, R24 ;  /* 0x000000ffff1e7224 */ /* 0x000fe200078e0018 */
[----:B------:R-:W-:Y:S01]  /*5bd0*/  IABS R24, R31 ;  /* 0x0000001f00187213 */ /* 0x000fe20000000000 */
[----:B----4-:R-:W-:Y:S01]  /*5be0*/  FFMA.FTZ R26, R51, -UR18, R26 ;  /* 0x80000012331a7c23 */ /* 0x010fe2000801001a */
[C---:B------:R-:W-:Y:S01]  /*5bf0*/  ISETP.GE.AND P6, PT, R22.reuse, R242, PT ;  /* 0x000000f21600720c */ /* 0x040fe20003fc6270 */
[----:B------:R3:W-:Y:S01]  /*5c00*/  I2F R25, R30 ;  /* 0x0000001e00197306 */ /* 0x0007e20000201400 */
[----:B------:R-:W-:Y:S01]  /*5c10*/  ISETP.GE.AND P3, PT, R22, R235, PT ;  /* 0x000000eb1600720c */ /* 0x000fe20003f66270 */
[----:B------:R-:W-:Y:S01]  /*5c20*/  IMAD.IADD R31, R244, 0x1, -R49 ;  /* 0x00000001f41f7824 */ /* 0x000fe200078e0a31 */
[----:B------:R-:W-:Y:S01]  /*5c30*/  FSEL R193, R26, -INF , !P1 ;  /* 0xff8000001ac17808 */ /* 0x000fe20004800000 */
[----:B------:R-:W-:Y:S01]  /*5c40*/  IMAD.IADD R26, R241, 0x1, -R22 ;  /* 0x00000001f11a7824 */ /* 0x000fe200078e0a16 */
[----:B------:R-:W-:Y:S01]  /*5c50*/  IABS R28, R28 ;  /* 0x0000001c001c7213 */ /* 0x000fe20000000000 */
[----:B------:R-:W-:-:S04]  /*5c60*/  DEPBAR.LE SB0, 0x0 ;  /* 0x000080000000791a */ /* 0x000fc80000000000 */
[----:B------:R-:W4:Y:S01]  /*5c70*/  I2F R20, R46 ;  /* 0x0000002e00147306 */ /* 0x000f220000201400 */
[----:B------:R-:W-:Y:S01]  /*5c80*/  IABS R26, R26 ;  /* 0x0000001a001a7213 */ /* 0x000fe20000000000 */
[----:B--2---:R-:W-:Y:S01]  /*5c90*/  FFMA.FTZ R29, R29, -UR18, R58 ;  /* 0x800000121d1d7c23 */ /* 0x004fe2000801003a */
[C---:B------:R-:W-:Y:S02]  /*5ca0*/  ISETP.LT.OR P6, PT, R22.reuse, R243, P6 ;  /* 0x000000f31600720c */ /* 0x040fe400037c1670 */
[----:B------:R-:W-:Y:S01]  /*5cb0*/  ISETP.LT.OR P3, PT, R22, R240, P3 ;  /* 0x000000f01600720c */ /* 0x000fe20001f61670 */
[----:B-1----:R-:W-:Y:S01]  /*5cc0*/  HMMA.16816.F32 R76, R8, R32, R76 ;  /* 0x00000020084c723c */ /* 0x002fe2000000184c */
[----:B---3--:R-:W-:Y:S01]  /*5cd0*/  IMAD.IADD R30, R244, 0x1, -R14 ;  /* 0x00000001f41e7824 */ /* 0x008fe200078e0a0e */
[----:B------:R-:W1:Y:S01]  /*5ce0*/  I2F R23, R23 ;  /* 0x0000001700177306 */ /* 0x000e620000201400 */
[----:B------:R-:W-:Y:S02]  /*5cf0*/  FSEL R182, R182, -INF , !P0 ;  /* 0xff800000b6b67808 */ /* 0x000fe40004000000 */
[----:B------:R-:W-:-:S02]  /*5d00*/  IABS R22, R31 ;  /* 0x0000001f00167213 */ /* 0x000fc40000000000 */
[----:B------:R-:W-:Y:S01]  /*5d10*/  IABS R30, R30 ;  /* 0x0000001e001e7213 */ /* 0x000fe20000000000 */
[----:B------:R-:W-:Y:S01]  /*5d20*/  HMMA.16816.F32 R64, R8, R34, R64 ;  /* 0x000000220840723c */ /* 0x000fe20000001840 */
[-C--:B------:R-:W-:Y:S01]  /*5d30*/  ISETP.GE.AND P0, PT, R37, R235.reuse, PT ;  /* 0x000000eb2500720c */ /* 0x080fe20003f06270 */
[----:B------:R-:W-:Y:S01]  /*5d40*/  I2F R31, R28 ;  /* 0x0000001c001f7306 */ /* 0x000fe20000201400 */
[----:B------:R-:W-:Y:S01]  /*5d50*/  FSEL R21, R47, -INF , !P4 ;  /* 0xff8000002f157808 */ /* 0x000fe20006000000 */
[----:B----4-:R-:W-:Y:S01]  /*5d60*/  FFMA.FTZ R20, R20, -UR18, R59 ;  /* 0x8000001214147c23 */ /* 0x010fe2000801003b */
[----:B------:R-:W-:Y:S02]  /*5d70*/  ISETP.LT.OR P0, PT, R37, R240, P0 ;  /* 0x000000f02500720c */ /* 0x000fe40000701670 */
[----:B------:R-:W-:Y:S01]  /*5d80*/  IMAD.IADD R8, R241, 0x1, -R49 ;  /* 0x00000001f1087824 */ /* 0x000fe200078e0a31 */
[C---:B------:R-:W-:Y:S02]  /*5d90*/  ISETP.GE.AND P4, PT, R44.reuse, R242, PT ;  /* 0x000000f22c00720c */ /* 0x040fe40003f86270 */
[----:B------:R-:W2:Y:S01]  /*5da0*/  I2F R24, R24 ;  /* 0x0000001800187306 */ /* 0x000ea20000201400 */
[----:B------:R-:W-:-:S02]  /*5db0*/  ISETP.GE.AND P2, PT, R44, R235, PT ;  /* 0x000000eb2c00720c */ /* 0x000fc40003f46270 */
[----:B------:R-:W-:Y:S02]  /*5dc0*/  IABS R9, R8 ;  /* 0x0000000800097213 */ /* 0x000fe40000000000 */
[----:B------:R-:W-:Y:S01]  /*5dd0*/  ISETP.GE.AND P1, PT, R37, R242, PT ;  /* 0x000000f22500720c */ /* 0x000fe20003f26270 */
[----:B------:R-:W-:Y:S01]  /*5de0*/  FFMA.FTZ R25, R25, -UR18, R78 ;  /* 0x8000001219197c23 */ /* 0x000fe2000801004e */
[C---:B------:R-:W-:Y:S01]  /*5df0*/  ISETP.LT.OR P4, PT, R44.reuse, R243, P4 ;  /* 0x000000f32c00720c */ /* 0x040fe20002781670 */
[----:B------:R-:W3:Y:S01]  /*5e00*/  I2F R26, R26 ;  /* 0x0000001a001a7306 */ /* 0x000ee20000201400 */
[----:B-1----:R-:W-:Y:S01]  /*5e10*/  FFMA.FTZ R23, R23, -UR18, R76 ;  /* 0x8000001217177c23 */ /* 0x002fe2000801004c */
[----:B------:R-:W-:Y:S02]  /*5e20*/  ISETP.LT.OR P2, PT, R44, R240, P2 ;  /* 0x000000f02c00720c */ /* 0x000fe40001741670 */
[----:B------:R-:W-:Y:S02]  /*5e30*/  FSEL R187, R25, -INF , !P0 ;  /* 0xff80000019bb7808 */ /* 0x000fe40004000000 */
[----:B------:R-:W-:-:S02]  /*5e40*/  PLOP3.LUT P0, PT, PT, PT, UP0, 0x80, 0x0 ;  /* 0x000000000000781c */ /* 0x000fc40003f0f008 */
[----:B------:R-:W1:Y:S01]  /*5e50*/  I2F R27, R30 ;  /* 0x0000001e001b7306 */ /* 0x000e620000201400 */
[----:B------:R-:W-:Y:S01]  /*5e60*/  ISETP.LT.OR P1, PT, R37, R243, P1 ;  /* 0x000000f32500720c */ /* 0x000fe20000f21670 */
[----:B--2---:R-:W-:Y:S01]  /*5e70*/  FFMA.FTZ R24, R24, -UR18, R77 ;  /* 0x8000001218187c23 */ /* 0x004fe2000801004d */
[----:B------:R-:W-:Y:S01]  /*5e80*/  FSEL R191, R29, -INF , !P5 ;  /* 0xff8000001dbf7808 */ /* 0x000fe20006800000 */
[----:B------:R-:W-:Y:S01]  /*5e90*/  FFMA.FTZ R29, R31, -UR18, R66 ;  /* 0x800000121f1d7c23 */ /* 0x000fe20008010042 */
[----:B------:R-:W-:Y:S02]  /*5ea0*/  FSEL R180, R36, -INF , !P4 ;  /* 0xff80000024b47808 */ /* 0x000fe40006000000 */
[----:B------:R-:W-:Y:S01]  /*5eb0*/  FSEL R185, R20, -INF , !P2 ;  /* 0xff80000014b97808 */ /* 0x000fe20005000000 */
[----:B------:R-:W2:Y:S01]  /*5ec0*/  I2F R8, R22 ;  /* 0x0000001600087306 */ /* 0x000ea20000201400 */
[----:B------:R-:W-:Y:S01]  /*5ed0*/  FSEL R190, R23, -INF , !P1 ;  /* 0xff80000017be7808 */ /* 0x000fe20004800000 */
[----:B---3--:R-:W-:Y:S01]  /*5ee0*/  FFMA.FTZ R26, R26, -UR18, R79 ;  /* 0x800000121a1a7c23 */ /* 0x008fe2000801004f */
[----:B------:R-:W-:-:S02]  /*5ef0*/  ISETP.GE.AND P5, PT, R14, R242, PT ;  /* 0x000000f20e00720c */ /* 0x000fc40003fa6270 */
[C---:B------:R-:W-:Y:S02]  /*5f00*/  ISETP.GE.AND P4, PT, R49.reuse, R242, PT ;  /* 0x000000f23100720c */ /* 0x040fe40003f86270 */
[CC--:B------:R-:W-:Y:S01]  /*5f10*/  ISETP.GE.AND P2, PT, R14.reuse, R235.reuse, PT ;  /* 0x000000eb0e00720c */ /* 0x0c0fe20003f46270 */
[----:B------:R-:W3:Y:S01]  /*5f20*/  I2F R28, R9 ;  /* 0x00000009001c7306 */ /* 0x000ee20000201400 */
[----:B------:R-:W-:Y:S01]  /*5f30*/  ISETP.GE.AND P1, PT, R49, R235, PT ;  /* 0x000000eb3100720c */ /* 0x000fe20003f26270 */
[----:B-1----:R-:W-:Y:S01]  /*5f40*/  FFMA.FTZ R27, R27, -UR18, R64 ;  /* 0x800000121b1b7c23 */ /* 0x002fe20008010040 */
[CC--:B------:R-:W-:Y:S02]  /*5f50*/  ISETP.LT.OR P5, PT, R14.reuse, R243.reuse, P5 ;  /* 0x000000f30e00720c */ /* 0x0c0fe40002fa1670 */
[-C--:B------:R-:W-:Y:S02]  /*5f60*/  ISETP.LT.OR P2, PT, R14, R240.reuse, P2 ;  /* 0x000000f00e00720c */ /* 0x080fe40001741670 */
[C---:B------:R-:W-:Y:S01]  /*5f70*/  ISETP.LT.OR P4, PT, R49.reuse, R243, P4 ;  /* 0x000000f33100720c */ /* 0x040fe20002781670 */
[----:B--2---:R-:W-:Y:S01]  /*5f80*/  FFMA.FTZ R65, R8, -UR18, R65 ;  /* 0x8000001208417c23 */ /* 0x004fe20008010041 */
[----:B------:R-:W-:Y:S01]  /*5f90*/  BAR.SYNC.DEFER_BLOCKING 0x0 ;  /* 0x0000000000007b1d */ /* 0x000fe20000010000 */
[----:B------:R-:W-:-:S02]  /*5fa0*/  ISETP.LT.OR P1, PT, R49, R240, P1 ;  /* 0x000000f03100720c */ /* 0x000fc40000f21670 */
[----:B------:R-:W-:Y:S02]  /*5fb0*/  FSEL R188, R24, -INF , !P6 ;  /* 0xff80000018bc7808 */ /* 0x000fe40007000000 */
[----:B------:R-:W-:Y:S01]  /*5fc0*/  FSEL R31, R26, -INF , !P3 ;  /* 0xff8000001a1f7808 */ /* 0x000fe20005800000 */
[----:B---3--:R-:W-:Y:S01]  /*5fd0*/  FFMA.FTZ R28, R28, -UR18, R67 ;  /* 0x800000121c1c7c23 */ /* 0x008fe20008010043 */
[----:B------:R-:W-:Y:S02]  /*5fe0*/  FSEL R186, R27, -INF , !P5 ;  /* 0xff8000001bba7808 */ /* 0x000fe40006800000 */
[----:B------:R-:W-:Y:S02]  /*5ff0*/  FSEL R29, R29, -INF , !P2 ;  /* 0xff8000001d1d7808 */ /* 0x000fe40005000000 */
[----:B------:R-:W-:Y:S02]  /*6000*/  FSEL R184, R65, -INF , !P4 ;  /* 0xff80000041b87808 */ /* 0x000fe40006000000 */
        /* <DEDUP_REMOVED lines=132> */
.L_x_258:
[----:B------:R-:W-:Y:S05]  /*6850*/  BSYNC B0 ;  /* 0x0000000000007941 */ /* 0x000fea0003800000 */
.L_x_257:
[----:B------:R-:W0:Y:S02]  /*6860*/  LDGDEPBAR ;  /* 0x00000000000079af */ /* 0x000e240000000000 */
.L_x_256:
        /* <DEDUP_REMOVED lines=27> */
[----:B-1----:R-:W-:Y:S02]  /*6a20*/  FMNMX.FTZ R11, R29, R8, !PT ;  /* 0x000000081d0b7209 */ /* 0x002fe40007810000 */
        /* <DEDUP_REMOVED lines=27> */
[----:B------:R-:W-:Y:S01]  /*6be0*/  FMUL.FTZ R30, R3, c[0x0][0x23c] ;  /* 0x00008f00031e7a20 */ /* 0x000fe20000410000 */
        /* <DEDUP_REMOVED lines=23> */
[----:B------:R-:W3:Y:S01]  /*6d60*/  LDSM.16.MT88.4 R4, [R220+0x16000] ;  /* 0x01600000dc04783b */ /* 0x000ee20000004200 */
[--C-:B------:R-:W-:Y:S01]  /*6d70*/  FFMA.FTZ R169, R17, c[0x0][0x23c], -R30.reuse ;  /* 0x00008f0011a97a23 */ /* 0x100fe2000001081e */
[----:B------:R-:W-:Y:S01]  /*6d80*/  MUFU.EX2 R170, R170 ;  /* 0x000000aa00aa7308 */ /* 0x000fe20000000800 */
[--C-:B------:R-:W-:Y:S01]  /*6d90*/  FFMA.FTZ R32, R13, c[0x0][0x23c], -R30.reuse ;  /* 0x00008f000d207a23 */ /* 0x100fe2000001081e */
[----:B------:R-:W-:Y:S01]  /*6da0*/  LDSM.16.MT88.4 R16, [R222+0x10800] ;  /* 0x01080000de10783b */ /* 0x000fe20000004200 */
[----:B------:R-:W-:-:S02]  /*6db0*/  FFMA.FTZ R33, R15, c[0x0][0x23c], -R30 ;  /* 0x00008f000f217a23 */ /* 0x000fc4000001081e */
[--C-:B------:R-:W-:Y:S01]  /*6dc0*/  FFMA.FTZ R0, R21, c[0x0][0x23c], -R30.reuse ;  /* 0x00008f0015007a23 */ /* 0x100fe2000001081e */
[----:B------:R-:W4:Y:S01]  /*6dd0*/  LDSM.16.MT88.4 R12, [R221+0x10800] ;  /* 0x01080000dd0c783b */ /* 0x000f220000004200 */
[--C-:B------:R-:W-:Y:S01]  /*6de0*/  FFMA.FTZ R179, R182, c[0x0][0x23c], -R189.reuse ;  /* 0x00008f00b6b37a23 */ /* 0x100fe200000108bd */
[----:B------:R-:W5:Y:S01]  /*6df0*/  MUFU.EX2 R165, R165 ;  /* 0x000000a500a57308 */ /* 0x000f620000000800 */
        /* <DEDUP_REMOVED lines=10> */
[----:B------:R-:W1:Y:S01]  /*6ea0*/  MUFU.EX2 R174, R174 ;  /* 0x000000ae00ae7308 */ /* 0x000e620000000800 */
[----:B-----5:R-:W-:Y:S01]  /*6eb0*/  F2FP.PACK_AB R130, R165, R170 ;  /* 0x000000aaa582723e */ /* 0x020fe200000000ff */
[--C-:B------:R-:W-:Y:S02]  /*6ec0*/  FFMA.FTZ R190, R190, c[0x0][0x23c], -R189.reuse ;  /* 0x00008f00bebe7a23 */ /* 0x100fe400000108bd */
[--C-:B------:R-:W-:Y:S02]  /*6ed0*/  FFMA.FTZ R191, R188, c[0x0][0x23c], -R189.reuse ;  /* 0x00008f00bcbf7a23 */ /* 0x100fe400000108bd */
[----:B------:R-:W-:-:S02]  /*6ee0*/  FFMA.FTZ R186, R186, c[0x0][0x23c], -R189 ;  /* 0x00008f00baba7a23 */ /* 0x000fc400000108bd */
[----:B------:R-:W-:Y:S01]  /*6ef0*/  MUFU.EX2 R177, R177 ;  /* 0x000000b100b17308 */ /* 0x000fe20000000800 */
[----:B------:R-:W-:Y:S02]  /*6f00*/  FFMA.FTZ R189, R184, c[0x0][0x23c], -R189 ;  /* 0x00008f00b8bd7a23 */ /* 0x000fe400000108bd */
[--C-:B------:R-:W-:Y:S02]  /*6f10*/  FFMA.FTZ R184, R187, c[0x0][0x23c], -R30.reuse ;  /* 0x00008f00bbb87a23 */ /* 0x100fe4000001081e */
[--C-:B------:R-:W-:Y:S02]  /*6f20*/  FFMA.FTZ R187, R31, c[0x0][0x23c], -R30.reuse ;  /* 0x00008f001fbb7a23 */ /* 0x100fe4000001081e */
[--C-:B------:R-:W-:Y:S01]  /*6f30*/  FFMA.FTZ R188, R29, c[0x0][0x23c], -R30.reuse ;  /* 0x00008f001dbc7a23 */ /* 0x100fe2000001081e */
[----:B------:R-:W5:Y:S01]  /*6f40*/  MUFU.EX2 R168, R168 ;  /* 0x000000a800a87308 */ /* 0x000f620000000800 */
[----:B-1----:R-:W-:Y:S01]  /*6f50*/  F2FP.PACK_AB R129, R174, R175 ;  /* 0x000000afae81723e */ /* 0x002fe200000000ff */
[----:B------:R-:W-:-:S02]  /*6f60*/  FFMA.FTZ R193, R28, c[0x0][0x23c], -R30 ;  /* 0x00008f001cc17a23 */ /* 0x000fc4000001081e */
[----:B------:R-:W-:Y:S01]  /*6f70*/  FADD.FTZ R173, R173, R172 ;  /* 0x000000acadad7221 */ /* 0x000fe20000010000 */
[----:B------:R-:W-:Y:S01]  /*6f80*/  LDSM.16.MT88.4 R28, [R220+0x11800] ;  /* 0x01180000dc1c783b */ /* 0x000fe20000004200 */
[----:B------:R-:W-:Y:S02]  /*6f90*/  FADD.FTZ R174, R175, R174 ;  /* 0x000000aeafae7221 */ /* 0x000fe40000010000 */
[----:B------:R-:W-:Y:S01]  /*6fa0*/  MUFU.EX2 R171, R171 ;  /* 0x000000ab00ab7308 */ /* 0x000fe20000000800 */
[----:B------:R-:W-:-:S04]  /*6fb0*/  FADD.FTZ R170, R170, R173 ;  /* 0x000000adaaaa7221 */ /* 0x000fc80000010000 */
[----:B------:R-:W-:Y:S01]  /*6fc0*/  FADD.FTZ R170, R165, R170 ;  /* 0x000000aaa5aa7221 */ /* 0x000fe20000010000 */
[----:B-----5:R-:W-:Y:S02]  /*6fd0*/  F2FP.PACK_AB R131, R168, R177 ;  /* 0x000000b1a883723e */ /* 0x020fe400000000ff */
        /* <DEDUP_REMOVED lines=55> */
[C---:B---3--:R-:W-:Y:S07]  /*7350*/  HMMA.16816.F32 R124, R128.reuse, R4, RZ ;  /* 0x00000004807c723c */ /* 0x048fee00000018ff */
[----:B-1----:R-:W-:Y:S01]  /*7360*/  F2FP.PACK_AB R4, R34, R171 ;  /* 0x000000ab2204723e */ /* 0x002fe200000000ff */
        /* <DEDUP_REMOVED lines=15> */
[C---:B----4-:R-:W-:Y:S08]  /*7460*/  HMMA.16816.F32 R144, R4.reuse, R12, R144 ;  /* 0x0000000c0490723c */ /* 0x050ff00000001890 */
[C---:B------:R-:W-:Y:S01]  /*7470*/  HMMA.16816.F32 R140, R4.reuse, R14, R140 ;  /* 0x0000000e048c723c */ /* 0x040fe2000000188c */
[----:B------:R-:W3:Y:S07]  /*7480*/  LDSM.16.MT88.4 R12, [R221+0x12800] ;  /* 0x01280000dd0c783b */ /* 0x000eee0000004200 */
[C---:B------:R-:W-:Y:S08]  /*7490*/  HMMA.16816.F32 R152, R4.reuse, R16, R152 ;  /* 0x000000100498723c */ /* 0x040ff00000001898 */
[C---:B------:R-:W-:Y:S01]  /*74a0*/  HMMA.16816.F32 R148, R4.reuse, R18, R148 ;  /* 0x000000120494723c */ /* 0x040fe20000001894 */
[----:B------:R-:W-:Y:S07]  /*74b0*/  LDSM.16.MT88.4 R16, [R220+0x12800] ;  /* 0x01280000dc10783b */ /* 0x000fee0000004200 */
[C---:B--2---:R-:W-:Y:S08]  /*74c0*/  HMMA.16816.F32 R44, R4.reuse, R20, R44 ;  /* 0x00000014042c723c */ /* 0x044ff0000000182c */
[C---:B-1----:R-:W-:Y:S08]  /*74d0*/  HMMA.16816.F32 R36, R4.reuse, R8, R36 ;  /* 0x000000080424723c */ /* 0x042ff00000001824 */
[C---:B------:R-:W-:Y:S01]  /*74e0*/  HMMA.16816.F32 R40, R4.reuse, R10, R40 ;  /* 0x0000000a0428723c */ /* 0x040fe20000001828 */
[----:B------:R-:W1:Y:S07]  /*74f0*/  LDSM.16.MT88.4 R8, [R224+0x14800] ;  /* 0x01480000e008783b */ /* 0x000e6e0000004200 */
[C---:B------:R-:W-:Y:S01]  /*7500*/  HMMA.16816.F32 R48, R4.reuse, R22, R48 ;  /* 0x000000160430723c */ /* 0x040fe20000001830 */
[----:B------:R-:W-:Y:S07]  /*7510*/  LDSM.16.MT88.4 R20, [R220+0x14800] ;  /* 0x01480000dc14783b */ /* 0x000fee0000004200 */
[C---:B---3--:R-:W-:Y:S08]  /*7520*/  HMMA.16816.F32 R52, R4.reuse, R12, R52 ;  /* 0x0000000c0434723c */ /* 0x048ff00000001834 */
        /* <DEDUP_REMOVED lines=10> */
[----:B------:R-:W3:Y:S07]  /*75d0*/  LDSM.16.MT88.4 R16, [R222+0x16800] ;  /* 0x01680000de10783b */ /* 0x000eee0000004200 */
[C---:B--2---:R-:W-:Y:S08]  /*75e0*/  HMMA.16816.F32 R84, R4.reuse, R12, R84 ;  /* 0x0000000c0454723c */ /* 0x044ff00000001854 */
[C---:B------:R-:W-:Y:S01]  /*75f0*/  HMMA.16816.F32 R88, R4.reuse, R14, R88 ;  /* 0x0000000e0458723c */ /* 0x040fe20000001858 */
[----:B------:R-:W2:Y:S07]  /*7600*/  LDSM.16.MT88.4 R12, [R221+0x16800] ;  /* 0x01680000dd0c783b */ /* 0x000eae0000004200 */
[C---:B------:R-:W-:Y:S08]  /*7610*/  HMMA.16816.F32 R92, R4.reuse, R20, R92 ;  /* 0x00000014045c723c */ /* 0x040ff0000000185c */
[C---:B------:R-:W-:Y:S01]  /*7620*/  HMMA.16816.F32 R96, R4.reuse, R22, R96 ;  /* 0x000000160460723c */ /* 0x040fe20000001860 */
[----:B------:R-:W4:Y:S07]  /*7630*/  LDSM.16.MT88.4 R20, [R220+0x16800] ;  /* 0x01680000dc14783b */ /* 0x000f2e0000004200 */
[C---:B-1----:R-:W-:Y:S08]  /*7640*/  HMMA.16816.F32 R100, R4.reuse, R8, R100 ;  /* 0x000000080464723c */ /* 0x042ff00000001864 */
[C---:B------:R-:W-:Y:S01]  /*7650*/  HMMA.16816.F32 R104, R4.reuse, R10, R104 ;  /* 0x0000000a0468723c */ /* 0x040fe20000001868 */
[----:B------:R-:W1:Y:S07]  /*7660*/  LDSM.16.MT88.4 R8, [R224+0x11000] ;  /* 0x01100000e008783b */ /* 0x000e6e0000004200 */
[C---:B------:R-:W-:Y:S08]  /*7670*/  HMMA.16816.F32 R76, R4.reuse, R24, R76 ;  /* 0x00000018044c723c */ /* 0x040ff0000000184c */
[C---:B------:R-:W-:Y:S01]  /*7680*/  HMMA.16816.F32 R80, R4.reuse, R26, R80 ;  /* 0x0000001a0450723c */ /* 0x040fe20000001850 */
[----:B------:R-:W-:Y:S07]  /*7690*/  LDSM.16.MT88.4 R24, [R220+0x11000] ;  /* 0x01100000dc18783b */ /* 0x000fee0000004200 */
[C---:B---3--:R-:W-:Y:S08]  /*76a0*/  HMMA.16816.F32 R108, R4.reuse, R16, R108 ;  /* 0x00000010046c723c */ /* 0x048ff0000000186c */
[C---:B------:R-:W-:Y:S01]  /*76b0*/  HMMA.16816.F32 R112, R4.reuse, R18, R112 ;  /* 0x000000120470723c */ /* 0x040fe20000001870 */
[----:B------:R-:W-:Y:S07]  /*76c0*/  LDSM.16.MT88.4 R16, [R222+0x11000] ;  /* 0x01100000de10783b */ /* 0x000fee0000004200 */
[C---:B--2---:R-:W-:Y:S08]  /*76d0*/  HMMA.16816.F32 R116, R4.reuse, R12, R116 ;  /* 0x0000000c0474723c */ /* 0x044ff00000001874 */
[C---:B------:R-:W-:Y:S01]  /*76e0*/  HMMA.16816.F32 R120, R4.reuse, R14, R120 ;  /* 0x0000000e0478723c */ /* 0x040fe20000001878 */
[----:B------:R-:W2:Y:S07]  /*76f0*/  LDSM.16.MT88.4 R12, [R221+0x11000] ;  /* 0x01100000dd0c783b */ /* 0x000eae0000004200 */
        /* <DEDUP_REMOVED lines=23> */
[----:B------:R-:W-:Y:S07]  /*7870*/  LDSM.16.MT88.4 R16, [R221+0x13000] ;  /* 0x01300000dd10783b */ /* 0x000fee0000004200 */
[C---:B------:R-:W-:Y:S08]  /*7880*/  HMMA.16816.F32 R136, R4.reuse, R24, R136 ;  /* 0x000000180488723c */ /* 0x040ff00000001888 */
[C---:B-1----:R-:W-:Y:S08]  /*7890*/  HMMA.16816.F32 R36, R4.reuse, R8, R36 ;  /* 0x000000080424723c */ /* 0x042ff00000001824 */
[C---:B------:R-:W-:Y:S01]  /*78a0*/  HMMA.16816.F32 R40, R4.reuse, R10, R40 ;  /* 0x0000000a0428723c */ /* 0x040fe20000001828 */
[----:B------:R-:W1:Y:S07]  /*78b0*/  LDSM.16.MT88.4 R8, [R224+0x15000] ;  /* 0x01500000e008783b */ /* 0x000e6e0000004200 */
        /* <DEDUP_REMOVED lines=29> */
[C---:B---3--:R-:W-:Y:S08]  /*7a90*/  HMMA.16816.F32 R116, R4.reuse, R24, R116 ;  /* 0x000000180474723c */ /* 0x048ff00000001874 */
[C---:B------:R-:W-:Y:S01]  /*7aa0*/  HMMA.16816.F32 R120, R4.reuse, R26, R120 ;  /* 0x0000001a0478723c */ /* 0x040fe20000001878 */
[----:B------:R-:W3:Y:S07]  /*7ab0*/  LDSM.16.MT88.4 R24, [R224+0x13800] ;  /* 0x01380000e018783b */ /* 0x000eee0000004200 */
        /* <DEDUP_REMOVED lines=15> */
[----:B------:R-:W-:-:S03]  /*7bb0*/  FADD.FTZ R252, R193, R188 ;  /* 0x000000bcc1fc7221 */ /* 0x000fc60000010000 */
[----:B------:R-:W-:Y:S02]  /*7bc0*/  STL [R1+0x8], R201 ;  /* 0x000008c901007387 */ /* 0x000fe40000100800 */
[C---:B------:R-:W-:Y:S02]  /*7bd0*/  HMMA.16816.F32 R156, R4.reuse, R14, R156 ;  /* 0x0000000e049c723c */ /* 0x040fe4000000189c */
[----:B------:R-:W2:Y:S06]  /*7be0*/  LDSM.16.MT88.4 R12, [R222+0x13800] ;  /* 0x01380000de0c783b */ /* 0x000eac0000004200 */
[C---:B-1----:R-:W-:Y:S08]  /*7bf0*/  HMMA.16816.F32 R144, R4.reuse, R8, R144 ;  /* 0x000000080490723c */ /* 0x042ff00000001890 */
[C---:B------:R-:W-:Y:S01]  /*7c00*/  HMMA.16816.F32 R140, R4.reuse, R10, R140 ;  /* 0x0000000a048c723c */ /* 0x040fe2000000188c */
[----:B------:R-:W1:Y:S07]  /*7c10*/  LDSM.16.MT88.4 R8, [R220+0x13800] ;  /* 0x01380000dc08783b */ /* 0x000e6e0000004200 */
[C---:B-----5:R-:W-:Y:S08]  /*7c20*/  HMMA.16816.F32 R152, R4.reuse, R16, R152 ;  /* 0x000000100498723c */ /* 0x060ff00000001898 */
[C---:B------:R-:W-:Y:S01]  /*7c30*/  HMMA.16816.F32 R148, R4.reuse, R18, R148 ;  /* 0x000000120494723c */ /* 0x040fe20000001894 */
[----:B------:R-:W4:Y:S07]  /*7c40*/  LDSM.16.MT88.4 R16, [R224+0x15800] ;  /* 0x01580000e010783b */ /* 0x000f2e0000004200 */
[C---:B---3--:R-:W-:Y:S08]  /*7c50*/  HMMA.16816.F32 R36, R4.reuse, R24, R36 ;  /* 0x000000180424723c */ /* 0x048ff00000001824 */
[C---:B--2---:R-:W-:Y:S08]  /*7c60*/  HMMA.16816.F32 R44, R4.reuse, R12, R44 ;  /* 0x0000000c042c723c */ /* 0x044ff0000000182c */
[C---:B------:R-:W-:Y:S01]  /*7c70*/  HMMA.16816.F32 R48, R4.reuse, R14, R48 ;  /* 0x0000000e0430723c */ /* 0x040fe20000001830 */
[----:B------:R-:W2:Y:S07]  /*7c80*/  LDSM.16.MT88.4 R12, [R222+0x15800] ;  /* 0x01580000de0c783b */ /* 0x000eae0000004200 */
[C---:B-1----:R-:W-:Y:S08]  /*7c90*/  HMMA.16816.F32 R60, R4.reuse, R8, R60 ;  /* 0x00000008043c723c */ /* 0x042ff0000000183c */
[C---:B------:R-:W-:Y:S01]  /*7ca0*/  HMMA.16816.F32 R64, R4.reuse, R10, R64 ;  /* 0x0000000a0440723c */ /* 0x040fe20000001840 */
[----:B------:R-:W1:Y:S07]  /*7cb0*/  LDSM.16.MT88.4 R8, [R224+0x17800] ;  /* 0x01780000e008783b */ /* 0x000e6e0000004200 */
        /* <DEDUP_REMOVED lines=15> */
[C---:B------:R-:W-:Y:S08]  /*7db0*/  HMMA.16816.F32 R132, R4.reuse, R30, R132 ;  /* 0x0000001e0484723c */ /* 0x040ff00000001884 */
[C---:B---3--:R-:W-:Y:S08]  /*7dc0*/  HMMA.16816.F32 R84, R4.reuse, R24, R84 ;  /* 0x000000180454723c */ /* 0x048ff00000001854 */
[C---:B------:R-:W-:Y:S08]  /*7dd0*/  HMMA.16816.F32 R88, R4.reuse, R26, R88 ;  /* 0x0000001a0458723c */ /* 0x040ff00000001858 */
[C---:B-----5:R-:W-:Y:S08]  /*7de0*/  HMMA.16816.F32 R92, R4.reuse, R20, R92 ;  /* 0x00000014045c723c */ /* 0x060ff0000000185c */
[C---:B------:R-:W-:Y:S08]  /*7df0*/  HMMA.16816.F32 R96, R4.reuse, R22, R96 ;  /* 0x000000160460723c */ /* 0x040ff00000001860 */
[C---:B----4-:R-:W-:Y:S08]  /*7e00*/  HMMA.16816.F32 R108, R4.reuse, R16, R108 ;  /* 0x00000010046c723c */ /* 0x050ff0000000186c */
[C---:B------:R-:W-:Y:S08]  /*7e10*/  HMMA.16816.F32 R112, R4.reuse, R18, R112 ;  /* 0x000000120470723c */ /* 0x040ff00000001870 */
[C---:B--2---:R-:W-:Y:S08]  /*7e20*/  HMMA.16816.F32 R116, R4.reuse, R12, R116 ;  /* 0x0000000c0474723c */ /* 0x044ff00000001874 */
[C---:B------:R-:W-:Y:S08]  /*7e30*/  HMMA.16816.F32 R120, R4.reuse, R14, R120 ;  /* 0x0000000e0478723c */ /* 0x040ff00000001878 */
[C---:B-1----:R-:W-:Y:S08]  /*7e40*/  HMMA.16816.F32 R124, R4.reuse, R8, R124 ;  /* 0x00000008047c723c */ /* 0x042ff0000000187c */
        /* <DEDUP_REMOVED lines=94> */
[----:B------:R-:W-:Y:S01]  /*8430*/  @!P2 LEA.HI.X R31, R0, c[0x0][0x174], R5, 0x1, P0 ;  /* 0x00005d00001faa11 */ /* 0x000fe200000f0c05 */
[----:B------:R-:W-:Y:S02]  /*8440*/  IMAD.U32 R0, RZ, RZ, UR29 ;  /* 0x0000001dff007e24 */ /* 0x000fe4000f8e00ff */
[----:B------:R-:W-:Y:S01]  /*8450*/  @!PT LDS RZ, [RZ] ;  /* 0x00000000fffff984 */ /* 0x000fe20000000800 */
[----:B------:R-:W-:Y:S01]  /*8460*/  @!PT LDS RZ, [RZ] ;  /* 0x00000000fffff984 */ /* 0x000fe20000000800 */
[----:B------:R-:W-:Y:S01]  /*8470*/  @!PT LDS RZ, [RZ] ;  /* 0x00000000fffff984 */ /* 0x000fe20000000800 */
[----:B------:R1:W-:Y:S02]  /*8480*/  @!P5 LDGSTS.E.BYPASS.LTC128B.128 [R234+0x11000], [R28.64] ;  /* 0x110000001ceadfae */ /* 0x0003e4000b901d56 */
[----:B------:R-:W-:Y:S02]  /*8490*/  IMAD R0, R0, 0x40, R245 ;  /* 0x0000004000007824 */ /* 0x000fe400078e02f5 */
[----:B------:R-:W-:Y:S02]  /*84a0*/  @P4 STS.128 [R234+0x13000], RZ ;  /* 0x013000ffea004388 */ /* 0x000fe40000000c00 */
[----:B------:R-:W-:Y:S01]  /*84b0*/  IMAD.IADD R2, R244, 0x1, -R0 ;  /* 0x00000001f4027824 */ /* 0x000fe200078e0a00 */
[C---:B------:R-:W-:Y:S01]  /*84c0*/  ISETP.GE.AND P1, PT, R0.reuse, R242, PT ;  /* 0x000000f20000720c */ /* 0x040fe20003f26270 */
[----:B------:R-:W-:Y:S01]  /*84d0*/  @!PT LDS RZ, [RZ] ;  /* 0x00000000fffff984 */ /* 0x000fe20000000800 */
[----:B------:R-:W-:Y:S01]  /*84e0*/  @!PT LDS RZ, [RZ] ;  /* 0x00000000fffff984 */ /* 0x000fe20000000800 */
[----:B------:R-:W-:Y:S01]  /*84f0*/  @!PT LDS RZ, [RZ] ;  /* 0x00000000fffff984 */ /* 0x000fe20000000800 */
[----:B------:R1:W-:Y:S03]  /*8500*/  @!P4 LDGSTS.E.BYPASS.LTC128B.128 [R234+0x13000], [R26.64+0x80] ;  /* 0x130000801aeacfae */ /* 0x0003e6000b901d56 */
[----:B------:R-:W-:Y:S01]  /*8510*/  IABS R2, R2 ;  /* 0x0000000200027213 */ /* 0x000fe20000000000 */
[----:B------:R-:W-:Y:S01]  /*8520*/  @P3 STS.128 [R234+0x15000], RZ ;  /* 0x015000ffea003388 */ /* 0x000fe20000000c00 */
[----:B------:R-:W-:-:S03]  /*8530*/  ISETP.LT.OR P1, PT, R0, R243, P1 ;  /* 0x000000f30000720c */ /* 0x000fc60000f21670 */
        /* <DEDUP_REMOVED lines=29> */
[----:B-1----:R-:W-:Y:S04]  /*8710*/  LDSM.16.M88.4 R24, [R230] ;  /* 0x00000000e618783b */ /* 0x002fe80000000200 */
[----:B-----5:R-:W3:Y:S04]  /*8720*/  LDSM.16.M88.4 R4, [R229+0x8000] ;  /* 0x00800000e504783b */ /* 0x020ee80000000200 */
[----:B------:R-:W1:Y:S04]  /*8730*/  LDSM.16.M88.4 R172, [R229+0x8800] ;  /* 0x00880000e5ac783b */ /* 0x000e680000000200 */
[----:B------:R-:W5:Y:S04]  /*8740*/  LDSM.16.M88.4 R32, [R229+0x9000] ;  /* 0x00900000e520783b */ /* 0x000f680000000200 */
[----:B------:R-:W1:Y:S04]  /*8750*/  LDSM.16.M88.4 R16, [R229+0x9800] ;  /* 0x00980000e510783b */ /* 0x000e680000000200 */
[----:B------:R-:W-:Y:S04]  /*8760*/  LDSM.16.M88.4 R180, [R228] ;  /* 0x00000000e4b4783b */ /* 0x000fe80000000200 */
[----:B--2---:R-:W2:Y:S04]  /*8770*/  LDSM.16.M88.4 R12, [R227] ;  /* 0x00000000e30c783b */ /* 0x004ea80000000200 */
[----:B----4-:R-:W4:Y:S04]  /*8780*/  LDSM.16.M88.4 R20, [R219] ;  /* 0x00000000db14783b */ /* 0x010f280000000200 */
[----:B------:R-:W2:Y:S04]  /*8790*/  LDSM.16.M88.4 R188, [R218] ;  /* 0x00000000dabc783b */ /* 0x000ea80000000200 */
[----:B------:R-:W2:Y:S04]  /*87a0*/  LDSM.16.M88.4 R184, [R217] ;  /* 0x00000000d9b8783b */ /* 0x000ea80000000200 */
[----:B------:R-:W-:Y:S01]  /*87b0*/  LDSM.16.M88.4 R192, [R223+0x9000] ;  /* 0x00900000dfc0783b */ /* 0x000fe20000000200 */
[C---:B---3--:R-:W-:Y:S03]  /*87c0*/  HMMA.16816.F32 R8, R24.reuse, R4, RZ ;  /* 0x000000041808723c */ /* 0x048fe600000018ff */
[----:B------:R-:W0:Y:S05]  /*87d0*/  LDGDEPBAR ;  /* 0x00000000000079af */ /* 0x000e2a0000000000 */
[C---:B------:R-:W-:Y:S08]  /*87e0*/  HMMA.16816.F32 R4, R24.reuse, R6, RZ ;  /* 0x000000061804723c */ /* 0x040ff000000018ff */
[C---:B-1----:R-:W-:Y:S08]  /*87f0*/  HMMA.16816.F32 R176, R24.reuse, R172, RZ ;  /* 0x000000ac18b0723c */ /* 0x042ff000000018ff */
[C---:B------:R-:W-:Y:S08]  /*8800*/  HMMA.16816.F32 R172, R24.reuse, R174, RZ ;  /* 0x000000ae18ac723c */ /* 0x040ff000000018ff */
[C---:B-----5:R-:W-:Y:S08]  /*8810*/  HMMA.16816.F32 R168, R24.reuse, R32, RZ ;  /* 0x0000002018a8723c */ /* 0x060ff000000018ff */
[C---:B------:R-:W-:Y:S08]  /*8820*/  HMMA.16816.F32 R32, R24.reuse, R34, RZ ;  /* 0x000000221820723c */ /* 0x040ff000000018ff */
[C---:B------:R-:W-:Y:S08]  /*8830*/  HMMA.16816.F32 R28, R24.reuse, R16, RZ ;  /* 0x00000010181c723c */ /* 0x040ff000000018ff */
[----:B------:R-:W-:Y:S01]  /*8840*/  HMMA.16816.F32 R24, R24, R18, RZ ;  /* 0x000000121818723c */ /* 0x000fe200000018ff */
[----:B------:R-:W-:Y:S07]  /*8850*/  LDSM.16.M88.4 R16, [R226] ;  /* 0x00000000e210783b */ /* 0x000fee0000000200 */
[C---:B--2---:R-:W-:Y:S08]  /*8860*/  HMMA.16816.F32 R8, R180.reuse, R12, R8 ;  /* 0x0000000cb408723c */ /* 0x044ff00000001808 */
[C---:B------:R-:W-:Y:S01]  /*8870*/  HMMA.16816.F32 R4, R180.reuse, R14, R4 ;  /* 0x0000000eb404723c */ /* 0x040fe20000001804 */
[----:B------:R-:W1:Y:S07]  /*8880*/  LDSM.16.M88.4 R12, [R223+0x8000] ;  /* 0x00800000df0c783b */ /* 0x000e6e0000000200 */
[C---:B----4-:R-:W-:Y:S08]  /*8890*/  HMMA.16816.F32 R176, R180.reuse, R20, R176 ;  /* 0x00000014b4b0723c */ /* 0x050ff000000018b0 */
[C---:B------:R-:W-:Y:S01]  /*88a0*/  HMMA.16816.F32 R172, R180.reuse, R22, R172 ;  /* 0x00000016b4ac723c */ /* 0x040fe200000018ac */
[----:B------:R-:W2:Y:S07]  /*88b0*/  LDSM.16.M88.4 R20, [R223+0x8800] ;  /* 0x00880000df14783b */ /* 0x000eae0000000200 */
[C---:B------:R-:W-:Y:S08]  /*88c0*/  HMMA.16816.F32 R168, R180.reuse, R188, R168 ;  /* 0x000000bcb4a8723c */ /* 0x040ff000000018a8 */
[C---:B------:R-:W-:Y:S01]  /*88d0*/  HMMA.16816.F32 R32, R180.reuse, R190, R32 ;  /* 0x000000beb420723c */ /* 0x040fe20000001820 */
[----:B------:R-:W3:Y:S07]  /*88e0*/  LDSM.16.M88.4 R188, [R223+0x9800] ;  /* 0x00980000dfbc783b */ /* 0x000eee0000000200 */
[C---:B------:R-:W-:Y:S08]  /*88f0*/  HMMA.16816.F32 R28, R180.reuse, R184, R28 ;  /* 0x000000b8b41c723c */ /* 0x040ff0000000181c */
[----:B------:R-:W-:Y:S01]  /*8900*/  HMMA.16816.F32 R24, R180, R186, R24 ;  /* 0x000000bab418723c */ /* 0x000fe20000001818 */
[----:B------:R-:W-:Y:S04]  /*8910*/  LDSM.16.M88.4 R184, [R225] ;  /* 0x00000000e1b8783b */ /* 0x000fe80000000200 */
[----:B------:R-:W-:Y:S03]  /*8920*/  LDSM.16.M88.4 R180, [R216+0x800] ;  /* 0x00080000d8b4783b */ /* 0x000fe60000000200 */
[C---:B-1----:R-:W-:Y:S08]  /*8930*/  HMMA.16816.F32 R8, R16.reuse, R12, R8 ;  /* 0x0000000c1008723c */ /* 0x042ff00000001808 */
[C---:B------:R-:W-:Y:S01]  /*8940*/  HMMA.16816.F32 R4, R16.reuse, R14, R4 ;  /* 0x0000000e1004723c */ /* 0x040fe20000001804 */
[----:B------:R-:W1:Y:S07]  /*8950*/  LDSM.16.M88.4 R12, [R216] ;  /* 0x00000000d80c783b */ /* 0x000e6e0000000200 */
[C---:B--2---:R-:W-:Y:S08]  /*8960*/  HMMA.16816.F32 R176, R16.reuse, R20, R176 ;  /* 0x0000001410b0723c */ /* 0x044ff000000018b0 */
[C---:B------:R-:W-:Y:S01]  /*8970*/  HMMA.16816.F32 R172, R16.reuse, R22, R172 ;  /* 0x0000001610ac723c */ /* 0x040fe200000018ac */
[----:B------:R-:W2:Y:S07]  /*8980*/  LDSM.16.M88.4 R20, [R216+0x1000] ;  /* 0x00100000d814783b */ /* 0x000eae0000000200 */
[C---:B------:R-:W-:Y:S08]  /*8990*/  HMMA.16816.F32 R168, R16.reuse, R192, R168 ;  /* 0x000000c010a8723c */ /* 0x040ff000000018a8 */
[C---:B------:R-:W-:Y:S01]  /*89a0*/  HMMA.16816.F32 R32, R16.reuse, R194, R32 ;  /* 0x000000c21020723c */ /* 0x040fe20000001820 */
[----:B------:R-:W-:Y:S07]  /*89b0*/  LDSM.16.M88.4 R192, [R229+0xb800] ;  /* 0x00b80000e5c0783b */ /* 0x000fee0000000200 */
[C---:B---3--:R-:W-:Y:S08]  /*89c0*/  HMMA.16816.F32 R28, R16.reuse, R188, R28 ;  /* 0x000000bc101c723c */ /* 0x048ff0000000181c */
        /* <DEDUP_REMOVED lines=15> */
[----:B------:R-:W-:Y:S03]  /*8ac0*/  LDSM.16.M88.4 R188, [R212] ;  /* 0x00000000d4bc783b */ /* 0x000fe60000000200 */
[C---:B-1----:R-:W-:Y:S08]  /*8ad0*/  HMMA.16816.F32 R8, R16.reuse, R12, R8 ;  /* 0x0000000c1008723c */ /* 0x042ff00000001808 */
[C---:B------:R-:W-:Y:S01]  /*8ae0*/  HMMA.16816.F32 R4, R16.reuse, R14, R4 ;  /* 0x0000000e1004723c */ /* 0x040fe20000001804 */
[----:B------:R-:W1:Y:S07]  /*8af0*/  LDSM.16.M88.4 R12, [R215] ;  /* 0x00000000d70c783b */ /* 0x000e6e0000000200 */
[C---:B----4-:R-:W-:Y:S08]  /*8b00*/  HMMA.16816.F32 R176, R16.reuse, R180, R176 ;  /* 0x000000b410b0723c */ /* 0x050ff000000018b0 */
[C---:B------:R-:W-:Y:S01]  /*8b10*/  HMMA.16816.F32 R172, R16.reuse, R182, R172 ;  /* 0x000000b610ac723c */ /* 0x040fe200000018ac */
[----:B------:R-:W3:Y:S07]  /*8b20*/  LDSM.16.M88.4 R180, [R214] ;  /* 0x00000000d6b4783b */ /* 0x000eee0000000200 */
[C---:B--2---:R-:W-:Y:S08]  /*8b30*/  HMMA.16816.F32 R168, R16.reuse, R20, R168 ;  /* 0x0000001410a8723c */ /* 0x044ff000000018a8 */
[C---:B------:R-:W-:Y:S01]  /*8b40*/  HMMA.16816.F32 R32, R16.reuse, R22, R32 ;  /* 0x000000161020723c */ /* 0x040fe20000001820 */
[----:B------:R-:W2:Y:S07]  /*8b50*/  LDSM.16.M88.4 R20, [R213] ;  /* 0x00000000d514783b */ /* 0x000eae0000000200 */
[C---:B------:R-:W-:Y:S08]  /*8b60*/  HMMA.16816.F32 R28, R16.reuse, R192, R28 ;  /* 0x000000c0101c723c */ /* 0x040ff0000000181c */
[----:B------:R-:W-:Y:S01]  /*8b70*/  HMMA.16816.F32 R24, R16, R194, R24 ;  /* 0x000000c21018723c */ /* 0x000fe20000001818 */
[----:B------:R-:W-:Y:S04]  /*8b80*/  LDSM.16.M88.4 R16, [R223+0xa000] ;  /* 0x00a00000df10783b */ /* 0x000fe80000000200 */
[----:B------:R-:W-:Y:S03]  /*8b90*/  LDSM.16.M88.4 R192, [R223+0xb800] ;  /* 0x00b80000dfc0783b */ /* 0x000fe60000000200 */
[C---:B-1----:R-:W-:Y:S08]  /*8ba0*/  HMMA.16816.F32 R8, R184.reuse, R12, R8 ;  /* 0x0000000cb808723c */ /* 0x042ff00000001808 */
[C---:B------:R-:W-:Y:S01]  /*8bb0*/  HMMA.16816.F32 R4, R184.reuse, R14, R4 ;  /* 0x0000000eb804723c */ /* 0x040fe20000001804 */
[----:B------:R-:W1:Y:S07]  /*8bc0*/  LDSM.16.M88.4 R12, [R226+0x2000] ;  /* 0x00200000e20c783b */ /* 0x000e6e0000000200 */
[C---:B---3--:R-:W-:Y:S08]  /*8bd0*/  HMMA.16816.F32 R176, R184.reuse, R180, R176 ;  /* 0x000000b4b8b0723c */ /* 0x048ff000000018b0 */
[C---:B------:R-:W-:Y:S01]  /*8be0*/  HMMA.16816.F32 R172, R184.reuse, R182, R172 ;  /* 0x000000b6b8ac723c */ /* 0x040fe200000018ac */
[----:B------:R-:W3:Y:S07]  /*8bf0*/  LDSM.16.M88.4 R180, [R223+0xa800] ;  /* 0x00a80000dfb4783b */ /* 0x000eee0000000200 */
        /* <DEDUP_REMOVED lines=29> */
[C---:B--2---:R-:W-:Y:S08]  /*8dd0*/  HMMA.16816.F32 R28, R16.reuse, R20, R28 ;  /* 0x00000014101c723c */ /* 0x044ff0000000181c */
[----:B------:R-:W-:Y:S01]  /*8de0*/  HMMA.16816.F32 R24, R16, R22, R24 ;  /* 0x000000161018723c */ /* 0x000fe20000001818 */
[----:B------:R-:W-:Y:S04]  /*8df0*/  LDSM.16.M88.4 R20, [R228+0x4000] ;  /* 0x00400000e414783b */ /* 0x000fe80000000200 */
[----:B------:R-:W2:Y:S03]  /*8e00*/  LDSM.16.M88.4 R16, [R211] ;  /* 0x00000000d310783b */ /* 0x000ea60000000200 */
[C---:B----4-:R-:W-:Y:S08]  /*8e10*/  HMMA.16816.F32 R8, R192.reuse, R12, R8 ;  /* 0x0000000cc008723c */ /* 0x050ff00000001808 */
[C---:B------:R-:W-:Y:S01]  /*8e20*/  HMMA.16816.F32 R4, R192.reuse, R14, R4 ;  /* 0x0000000ec004723c */ /* 0x040fe20000001804 */
[----:B------:R-:W4:Y:S07]  /*8e30*/  LDSM.16.M88.4 R12, [R210] ;  /* 0x00000000d20c783b */ /* 0x000f2e0000000200 */
        /* <DEDUP_REMOVED lines=10> */
[C---:B--2---:R-:W-:Y:S08]  /*8ee0*/  HMMA.16816.F32 R8, R20.reuse, R16, R8 ;  /* 0x000000101408723c */ /* 0x044ff00000001808 */
[C---:B------:R-:W-:Y:S01]  /*8ef0*/  HMMA.16816.F32 R4, R20.reuse, R18, R4 ;  /* 0x000000121404723c */ /* 0x040fe20000001804 */
[----:B------:R-:W2:Y:S07]  /*8f00*/  LDSM.16.M88.4 R16, [R223+0xc800] ;  /* 0x00c80000df10783b */ /* 0x000eae0000000200 */
[C---:B----4-:R-:W-:Y:S08]  /*8f10*/  HMMA.16816.F32 R176, R20.reuse, R12, R176 ;  /* 0x0000000c14b0723c */ /* 0x050ff000000018b0 */
[C---:B------:R-:W-:Y:S01]  /*8f20*/  HMMA.16816.F32 R172, R20.reuse, R14, R172 ;  /* 0x0000000e14ac723c */ /* 0x040fe200000018ac */
[----:B------:R-:W4:Y:S07]  /*8f30*/  LDSM.16.M88.4 R12, [R223+0xd000] ;  /* 0x00d00000df0c783b */ /* 0x000f2e0000000200 */
[C---:B-1----:R-:W-:Y:S08]  /*8f40*/  HMMA.16816.F32 R168, R20.reuse, R184, R168 ;  /* 0x000000b814a8723c */ /* 0x042ff000000018a8 */
[C---:B------:R-:W-:Y:S01]  /*8f50*/  HMMA.16816.F32 R32, R20.reuse, R186, R32 ;  /* 0x000000ba1420723c */ /* 0x040fe20000001820 */
[----:B------:R-:W-:Y:S07]  /*8f60*/  LDSM.16.M88.4 R184, [R216+0x4000] ;  /* 0x00400000d8b8783b */ /* 0x000fee0000000200 */
[C---:B---3--:R-:W-:Y:S08]  /*8f70*/  HMMA.16816.F32 R28, R20.reuse, R180, R28 ;  /* 0x000000b4141c723c */ /* 0x048ff0000000181c */
[----:B------:R-:W-:Y:S01]  /*8f80*/  HMMA.16816.F32 R24, R20, R182, R24 ;  /* 0x000000b61418723c */ /* 0x000fe20000001818 */
[----:B------:R-:W1:Y:S04]  /*8f90*/  LDSM.16.M88.4 R20, [R223+0xd800] ;  /* 0x00d80000df14783b */ /* 0x000e680000000200 */
[----:B------:R-:W-:Y:S03]  /*8fa0*/  LDSM.16.M88.4 R180, [R216+0x4800] ;  /* 0x00480000d8b4783b */ /* 0x000fe60000000200 */
[C---:B-----5:R-:W-:Y:S08]  /*8fb0*/  HMMA.16816.F32 R8, R192.reuse, R188, R8 ;  /* 0x000000bcc008723c */ /* 0x060ff00000001808 */
[C---:B------:R-:W-:Y:S01]  /*8fc0*/  HMMA.16816.F32 R4, R192.reuse, R190, R4 ;  /* 0x000000bec004723c */ /* 0x040fe20000001804 */
[----:B------:R-:W3:Y:S07]  /*8fd0*/  LDSM.16.M88.4 R188, [R225+0x4000] ;  /* 0x00400000e1bc783b */ /* 0x000eee0000000200 */
[C---:B--2---:R-:W-:Y:S08]  /*8fe0*/  HMMA.16816.F32 R176, R192.reuse, R16, R176 ;  /* 0x00000010c0b0723c */ /* 0x044ff000000018b0 */
[C---:B------:R-:W-:Y:S01]  /*8ff0*/  HMMA.16816.F32 R172, R192.reuse, R18, R172 ;  /* 0x00000012c0ac723c */ /* 0x040fe200000018ac */
[----:B------:R-:W-:Y:S07]  /*9000*/  LDSM.16.M88.4 R16, [R216+0x5800] ;  /* 0x00580000d810783b */ /* 0x000fee0000000200 */
[C---:B----4-:R-:W-:Y:S08]  /*9010*/  HMMA.16816.F32 R168, R192.reuse, R12, R168 ;  /* 0x0000000cc0a8723c */ /* 0x050ff000000018a8 */
        /* <DEDUP_REMOVED lines=9> */
[C---:B------:R-:W-:Y:S08]  /*90b0*/  HMMA.16816.F32 R176, R188.reuse, R180, R176 ;  /* 0x000000b4bcb0723c */ /* 0x040ff000000018b0 */
        /* <DEDUP_REMOVED lines=8> */
[----:B------:R-:W-:Y:S03]  /*9140*/  LDSM.16.M88.4 R16, [R206] ;  /* 0x00000000ce10783b */ /* 0x000fe60000000200 */
[C---:B-1----:R-:W-:Y:S08]  /*9150*/  HMMA.16816.F32 R8, R192.reuse, R184, R8 ;  /* 0x000000b8c008723c */ /* 0x042ff00000001808 */
[C---:B------:R-:W-:Y:S01]  /*9160*/  HMMA.16816.F32 R4, R192.reuse, R186, R4 ;  /* 0x000000bac004723c */ /* 0x040fe20000001804 */
[----:B------:R-:W1:Y:S07]  /*9170*/  LDSM.16.M88.4 R184, [R207] ;  /* 0x00000000cfb8783b */ /* 0x000e6e0000000200 */
[C---:B------:R-:W-:Y:S08]  /*9180*/  HMMA.16816.F32 R176, R192.reuse, R20, R176 ;  /* 0x00000014c0b0723c */ /* 0x040ff000000018b0 */
[C---:B------:R-:W-:Y:S01]  /*9190*/  HMMA.16816.F32 R172, R192.reuse, R22, R172 ;  /* 0x00000016c0ac723c */ /* 0x040fe200000018ac */
[----:B------:R-:W-:Y:S07]  /*91a0*/  LDSM.16.M88.4 R20, [R204] ;  /* 0x00000000cc14783b */ /* 0x000fee0000000200 */
[C---:B---3--:R-:W-:Y:S08]  /*91b0*/  HMMA.16816.F32 R168, R192.reuse, R180, R168 ;  /* 0x000000b4c0a8723c */ /* 0x048ff000000018a8 */
[C---:B------:R-:W-:Y:S01]  /*91c0*/  HMMA.16816.F32 R32, R192.reuse, R182, R32 ;  /* 0x000000b6c020723c */ /* 0x040fe20000001820 */
[----:B------:R-:W3:Y:S07]  /*91d0*/  LDSM.16.M88.4 R180, [R205] ;  /* 0x00000000cdb4783b */ /* 0x000eee0000000200 */
[C---:B--2---:R-:W-:Y:S08]  /*91e0*/  HMMA.16816.F32 R28, R192.reuse, R12, R28 ;  /* 0x0000000cc01c723c */ /* 0x044ff0000000181c */
[----:B------:R-:W-:Y:S01]  /*91f0*/  HMMA.16816.F32 R24, R192, R14, R24 ;  /* 0x0000000ec018723c */ /* 0x000fe20000001818 */
[----:B------:R-:W-:Y:S07]  /*9200*/  LDSM.16.M88.4 R12, [R223+0xe000] ;  /* 0x00e00000df0c783b */ /* 0x000fee0000000200 */
[C---:B-1----:R-:W-:Y:S08]  /*9210*/  HMMA.16816.F32 R8, R188.reuse, R184, R8 ;  /* 0x000000b8bc08723c */ /* 0x042ff00000001808 */
[C---:B------:R-:W-:Y:S01]  /*9220*/  HMMA.16816.F32 R4, R188.reuse, R186, R4 ;  /* 0x000000babc04723c */ /* 0x040fe20000001804 */
[----:B------:R-:W1:Y:S07]  /*9230*/  LDSM.16.M88.4 R184, [R226+0x6000] ;  /* 0x00600000e2b8783b */ /* 0x000e6e0000000200 */
[C---:B------:R-:W-:Y:S08]  /*9240*/  HMMA.16816.F32 R176, R188.reuse, R16, R176 ;  /* 0x00000010bcb0723c */ /* 0x040ff000000018b0 */
[C---:B------:R-:W-:Y:S01]  /*9250*/  HMMA.16816.F32 R172, R188.reuse, R18, R172 ;  /* 0x00000012bcac723c */ /* 0x040fe200000018ac */
[----:B------:R-:W2:Y:S07]  /*9260*/  LDSM.16.M88.4 R16, [R223+0xe800] ;  /* 0x00e80000df10783b */ /* 0x000eae0000000200 */
[C---:B---3--:R-:W-:Y:S08]  /*9270*/  HMMA.16816.F32 R168, R188.reuse, R180, R168 ;  /* 0x000000b4bca8723c */ /* 0x048ff000000018a8 */
[C---:B------:R-:W-:Y:S01]  /*9280*/  HMMA.16816.F32 R32, R188.reuse, R182, R32 ;  /* 0x000000b6bc20723c */ /* 0x040fe20000001820 */
[----:B------:R-:W3:Y:S07]  /*9290*/  LDSM.16.M88.4 R180, [R223+0xf000] ;  /* 0x00f00000dfb4783b */ /* 0x000eee0000000200 */
[C---:B------:R-:W-:Y:S08]  /*92a0*/  HMMA.16816.F32 R28, R188.reuse, R20, R28 ;  /* 0x00000014bc1c723c */ /* 0x040ff0000000181c */
[----:B------:R-:W-:Y:S01]  /*92b0*/  HMMA.16816.F32 R188, R188, R22, R24 ;  /* 0x00000016bcbc723c */ /* 0x000fe20000001818 */
[----:B------:R-:W-:Y:S04]  /*92c0*/  LDSM.16.M88.4 R24, [R225+0x6000] ;  /* 0x00600000e118783b */ /* 0x000fe80000000200 */
[----:B------:R-:W4:Y:S03]  /*92d0*/  LDSM.16.M88.4 R20, [R216+0x6000] ;  /* 0x00600000d814783b */ /* 0x000f260000000200 */
[C---:B-1----:R-:W-:Y:S08]  /*92e0*/  HMMA.16816.F32 R8, R184.reuse, R12, R8 ;  /* 0x0000000cb808723c */ /* 0x042ff00000001808 */
[C---:B------:R-:W-:Y:S01]  /*92f0*/  HMMA.16816.F32 R4, R184.reuse, R14, R4 ;  /* 0x0000000eb804723c */ /* 0x040fe20000001804 */
[----:B------:R-:W1:Y:S07]  /*9300*/  LDSM.16.M88.4 R12, [R223+0xf800] ;  /* 0x00f80000df0c783b */ /* 0x000e6e0000000200 */
[C---:B--2---:R-:W-:Y:S07]  /*9310*/  HMMA.16816.F32 R176, R184.reuse, R16, R176 ;  /* 0x00000010b8b0723c */ /* 0x044fee00000018b0 */
[----:B------:R-:W-:Y:S01]  /*9320*/  IMAD.IADD R16, R241, 0x1, -R0 ;  /* 0x00000001f1107824 */ /* 0x000fe200078e0a00 */
[----:B------:R-:W-:Y:S04]  /*9330*/  HMMA.16816.F32 R172, R184, R18, R172 ;  /* 0x00000012b8ac723c */ /* 0x000fe800000018ac */
[----:B------:R-:W-:-:S04]  /*9340*/  IABS R16, R16 ;  /* 0x0000001000107213 */ /* 0x000fc80000000000 */
[----:B------:R2:W5:Y:S01]  /*9350*/  I2F R165, R16 ;  /* 0x0000001000a57306 */ /* 0x0005620000201400 */
[----:B---3--:R-:W-:Y:S08]  /*9360*/  HMMA.16816.F32 R32, R184, R182, R32 ;  /* 0x000000b6b820723c */ /* 0x008ff00000001820 */
[----:B----4-:R-:W-:Y:S07]  /*9370*/  HMMA.16816.F32 R8, R24, R20, R8 ;  /* 0x000000141808723c */ /* 0x010fee0000001808 */
[----:B------:R-:W-:Y:S01]  /*9380*/  IMAD.MOV.U32 R21, RZ, RZ, R2 ;  /* 0x000000ffff157224 */ /* 0x000fe200078e0002 */
[----:B------:R-:W-:Y:S01]  /*9390*/  IADD3 R2, R0, 0x1, RZ ;  /* 0x0000000100027810 */ /* 0x000fe20007ffe0ff */
[----:B--2---:R-:W2:Y:S01]  /*93a0*/  LDSM.16.M88.4 R16, [R216+0x6800] ;  /* 0x00680000d810783b */ /* 0x004ea20000000200 */
[----:B-1----:R-:W-:Y:S02]  /*93b0*/  HMMA.16816.F32 R28, R184, R12, R28 ;  /* 0x0000000cb81c723c */ /* 0x002fe4000000181c */
[----:B------:R-:W-:Y:S01]  /*93c0*/  ISETP.GE.AND P0, PT, R2, R242, PT ;  /* 0x000000f20200720c */ /* 0x000fe20003f06270 */
[----:B------:R-:W-:Y:S01]  /*93d0*/  IMAD.IADD R20, R244, 0x1, -R2 ;  /* 0x00000001f4147824 */ /* 0x000fe200078e0a02 */
[----:B------:R-:W1:Y:S01]  /*93e0*/  I2F R21, R21 ;  /* 0x0000001500157306 */ /* 0x000e620000201400 */
[----:B------:R-:W-:-:S02]  /*93f0*/  ISETP.GE.AND P6, PT, R2, R235, PT ;  /* 0x000000eb0200720c */ /* 0x000fc40003fc6270 */
[----:B------:R-:W-:Y:S01]  /*9400*/  IMAD.IADD R13, R241, 0x1, -R2 ;  /* 0x00000001f10d7824 */ /* 0x000fe200078e0a02 */
[----:B------:R-:W-:Y:S01]  /*9410*/  IABS R20, R20 ;  /* 0x0000001400147213 */ /* 0x000fe20000000000 */
[----:B------:R-:W-:Y:S01]  /*9420*/  HMMA.16816.F32 R4, R24, R22, R4 ;  /* 0x000000161804723c */ /* 0x000fe20000001804 */
[----:B------:R-:W-:Y:S02]  /*9430*/  IADD3 R12, R0, 0x8, RZ ;  /* 0x00000008000c7810 */ /* 0x000fe40007ffe0ff */
[C---:B------:R-:W-:Y:S02]  /*9440*/  ISETP.LT.OR P0, PT, R2.reuse, R243, P0 ;  /* 0x000000f30200720c */ /* 0x040fe40000701670 */
[----:B------:R-:W3:Y:S01]  /*9450*/  I2F R20, R20 ;  /* 0x0000001400147306 */ /* 0x000ee20000201400 */
[----:B------:R-:W-:Y:S01]  /*9460*/  ISETP.LT.OR P6, PT, R2, R240, P6 ;  /* 0x000000f00200720c */ /* 0x000fe200037c1670 */
[----:B------:R-:W-:Y:S01]  /*9470*/  IMAD.IADD R2, R244, 0x1, -R12 ;  /* 0x00000001f4027824 */ /* 0x000fe200078e0a0c */
[----:B------:R-:W-:Y:S01]  /*9480*/  IABS R13, R13 ;  /* 0x0000000d000d7213 */ /* 0x000fe20000000000 */
[----:B-----5:R-:W-:Y:S01]  /*9490*/  FFMA.FTZ R10, R165, -UR18, R10 ;  /* 0x80000012a50a7c23 */ /* 0x020fe2000801000a */
[----:B------:R-:W-:Y:S01]  /*94a0*/  HMMA.16816.F32 R188, R184, R14, R188 ;  /* 0x0000000eb8bc723c */ /* 0x000fe200000018bc */
[----:B-1----:R-:W-:Y:S01]  /*94b0*/  FFMA.FTZ R21, R21, -UR18, R8 ;  /* 0x8000001215157c23 */ /* 0x002fe20008010008 */
[----:B------:R-:W-:Y:S01]  /*94c0*/  IABS R2, R2 ;  /* 0x0000000200027213 */ /* 0x000fe20000000000 */
[----:B------:R-:W-:-:S03]  /*94d0*/  IMAD.MOV.U32 R8, RZ, RZ, R13 ;  /* 0x000000ffff087224 */ /* 0x000fc600078e000d */
[----:B------:R-:W-:Y:S01]  /*94e0*/  FSEL R199, R21, -INF , !P1 ;  /* 0xff80000015c77808 */ /* 0x000fe20004800000 */
[----:B------:R1:W4:Y:S01]  /*94f0*/  I2F R23, R2 ;  /* 0x0000000200177306 */ /* 0x0003220000201400 */
[----:B------:R-:W-:Y:S01]  /*9500*/  ISETP.GE.AND P1, PT, R0, R235, PT ;  /* 0x000000eb0000720c */ /* 0x000fe20003f26270 */
[----:B------:R-:W-:Y:S01]  /*9510*/  IMAD.IADD R21, R241, 0x1, -R12 ;  /* 0x00000001f1157824 */ /* 0x000fe200078e0a0c */
[----:B------:R-:W-:Y:S01]  /*9520*/  HMMA.16816.F32 R168, R184, R180, R168 ;  /* 0x000000b4b8a8723c */ /* 0x000fe200000018a8 */
[----:B---3--:R-:W-:Y:S01]  /*9530*/  FFMA.FTZ R13, R20, -UR18, R9 ;  /* 0x80000012140d7c23 */ /* 0x008fe20008010009 */
[C---:B------:R-:W-:Y:S02]  /*9540*/  ISETP.LT.OR P1, PT, R0.reuse, R240, P1 ;  /* 0x000000f00000720c */ /* 0x040fe40000f21670 */
[----:B------:R-:W-:Y:S01]  /*9550*/  IADD3 R9, R0, 0x9, RZ ;  /* 0x0000000900097810 */ /* 0x000fe20007ffe0ff */
[----:B------:R-:W3:Y:S01]  /*9560*/  I2F R8, R8 ;  /* 0x0000000800087306 */ /* 0x000ee20000201400 */
[----:B------:R-:W-:-:S02]  /*9570*/  IABS R21, R21 ;  /* 0x0000001500157213 */ /* 0x000fc40000000000 */
[----:B------:R-:W-:Y:S01]  /*9580*/  FSEL R13, R13, -INF , !P0 ;  /* 0xff8000000d0d7808 */ /* 0x000fe20004000000 */
[C---:B--2---:R-:W-:Y:S01]  /*9590*/  HMMA.16816.F32 R176, R24.reuse, R16, R176 ;  /* 0x0000001018b0723c */ /* 0x044fe200000018b0 */
[----:B------:R-:W-:Y:S02]  /*95a0*/  ISETP.GE.AND P0, PT, R12, R235, PT ;  /* 0x000000eb0c00720c */ /* 0x000fe40003f06270 */
[----:B-1----:R-:W-:Y:S01]  /*95b0*/  FSEL R2, R10, -INF , !P1 ;  /* 0xff8000000a027808 */ /* 0x002fe20004800000 */
[----:B------:R-:W-:Y:S01]  /*95c0*/  IMAD.IADD R10, R244, 0x1, -R9 ;  /* 0x00000001f40a7824 */ /* 0x000fe200078e0a09 */
[C---:B------:R-:W-:Y:S01]  /*95d0*/  ISETP.GE.AND P1, PT, R12.reuse, R242, PT ;  /* 0x000000f20c00720c */ /* 0x040fe20003f26270 */
[----:B------:R-:W1:Y:S01]  /*95e0*/  I2F R21, R21 ;  /* 0x0000001500157306 */ /* 0x000e620000201400 */
[----:B------:R-:W-:Y:S01]  /*95f0*/  ISETP.LT.OR P0, PT, R12, R240, P0 ;  /* 0x000000f00c00720c */ /* 0x000fe20000701670 */
[----:B----4-:R-:W-:Y:S01]  /*9600*/  FFMA.FTZ R4, R23, -UR18, R4 ;  /* 0x8000001217047c23 */ /* 0x010fe20008010004 */
[----:B------:R-:W-:Y:S01]  /*9610*/  IABS R10, R10 ;  /* 0x0000000a000a7213 */ /* 0x000fe20000000000 */
[----:B------:R-:W-:Y:S01]  /*9620*/  HMMA.16816.F32 R172, R24, R18, R172 ;  /* 0x0000001218ac723c */ /* 0x000fe200000018ac */
[----:B---3--:R-:W-:Y:S01]  /*9630*/  FFMA.FTZ R8, R8, -UR18, R11 ;  /* 0x8000001208087c23 */ /* 0x008fe2000801000b */
[----:B------:R-:W-:Y:S01]  /*9640*/  ISETP.LT.OR P1, PT, R12, R243, P1 ;  /* 0x000000f30c00720c */ /* 0x000fe20000f21670 */
[----:B------:R-:W-:-:S02]  /*9650*/  IMAD.IADD R11, R241, 0x1, -R9 ;  /* 0x00000001f10b7824 */ /* 0x000fc400078e0a09 */
[----:B------:R-:W-:Y:S01]  /*9660*/  IMAD.MOV.U32 R16, RZ, RZ, R10 ;  /* 0x000000ffff107224 */ /* 0x000fe200078e000a */
[----:B------:R-:W-:Y:S02]  /*9670*/  IADD3 R10, R0, 0x10, RZ ;  /* 0x00000010000a7810 */ /* 0x000fe40007ffe0ff */
[----:B------:R-:W-:Y:S02]  /*9680*/  FSEL R12, R8, -INF , !P6 ;  /* 0xff800000080c7808 */ /* 0x000fe40007000000 */
[----:B------:R-:W-:Y:S01]  /*9690*/  IABS R11, R11 ;  /* 0x0000000b000b7213 */ /* 0x000fe20000000000 */
[----:B------:R-:W2:Y:S01]  /*96a0*/  I2F R16, R16 ;  /* 0x0000001000107306 */ /* 0x000ea20000201400 */
[----:B------:R-:W-:Y:S01]  /*96b0*/  IMAD.IADD R8, R244, 0x1, -R10 ;  /* 0x00000001f4087824 */ /* 0x000fe200078e0a0a */
[----:B------:R-:W-:Y:S01]  /*96c0*/  FSEL R17, R4, -INF , !P1 ;  /* 0xff80000004117808 */ /* 0x000fe20004800000 */
[----:B-1----:R-:W-:Y:S01]  /*96d0*/  FFMA.FTZ R21, R21, -UR18, R6 ;  /* 0x8000001215157c23 */ /* 0x002fe20008010006 */
[----:B------:R-:W-:-:S02]  /*96e0*/  ISETP.GE.AND P6, PT, R9, R242, PT ;  /* 0x000000f20900720c */ /* 0x000fc40003fc6270 */
[C---:B------:R-:W-:Y:S02]  /*96f0*/  ISETP.GE.AND P1, PT, R9.reuse, R235, PT ;  /* 0x000000eb0900720c */ /* 0x040fe40003f26270 */
[----:B------:R-:W-:Y:S01]  /*9700*/  IABS R8, R8 ;  /* 0x0000000800087213 */ /* 0x000fe20000000000 */
[----:B------:R1:W3:Y:S01]  /*9710*/  I2F R4, R11 ;  /* 0x0000000b00047306 */ /* 0x0002e20000201400 */
[C---:B------:R-:W-:Y:S02]  /*9720*/  ISETP.LT.OR P6, PT, R9.reuse, R243, P6 ;  /* 0x000000f30900720c */ /* 0x040fe400037c1670 */
[----:B------:R-:W-:Y:S01]  /*9730*/  ISETP.LT.OR P1, PT, R9, R240, P1 ;  /* 0x000000f00900720c */ /* 0x000fe20000f21670 */
[----:B------:R-:W-:Y:S01]  /*9740*/  IMAD.MOV.U32 R9, RZ, RZ, R8 ;  /* 0x000000ffff097224 */ /* 0x000fe200078e0008 */
[----:B------:R-:W-:Y:S01]  /*9750*/  IADD3 R8, R0, 0x11, RZ ;  /* 0x0000001100087810 */ /* 0x000fe20007ffe0ff */
[----:B--2---:R-:W-:Y:S01]  /*9760*/  FFMA.FTZ R5, R16, -UR18, R5 ;  /* 0x8000001210057c23 */ /* 0x004fe20008010005 */
[----:B------:R-:W-:-:S03]  /*9770*/  FSEL R14, R21, -INF , !P0 ;  /* 0xff800000150e7808 */ /* 0x000fc60004000000 */
[--C-:B------:R-:W-:Y:S01]  /*9780*/  IMAD.IADD R16, R244, 0x1, -R8.reuse ;  /* 0x00000001f4107824 */ /* 0x100fe200078e0a08 */
[----:B------:R-:W2:Y:S01]  /*9790*/  I2F R9, R9 ;  /* 0x0000000900097306 */ /* 0x000ea20000201400 */
[----:B------:R-:W-:Y:S01]  /*97a0*/  FSEL R15, R5, -INF , !P6 ;  /* 0xff800000050f7808 */ /* 0x000fe20007000000 */
[C---:B------:R-:W-:Y:S01]  /*97b0*/  IMAD.IADD R5, R241.reuse, 0x1, -R8 ;  /* 0x00000001f1057824 */ /* 0x040fe200078e0a08 */
[C---:B------:R-:W-:Y:S01]  /*97c0*/  ISETP.GE.AND P0, PT, R10.reuse, R242, PT ;  /* 0x000000f20a00720c */ /* 0x040fe20003f06270 */
[----:B-1----:R-:W-:Y:S01]  /*97d0*/  IMAD.IADD R11, R241, 0x1, -R10 ;  /* 0x00000001f10b7824 */ /* 0x002fe200078e0a0a */
[----:B------:R-:W-:Y:S01]  /*97e0*/  ISETP.GE.AND P6, PT, R10, R235, PT ;  /* 0x000000eb0a00720c */ /* 0x000fe20003fc6270 */
[----:B---3--:R-:W-:Y:S01]  /*97f0*/  FFMA.FTZ R4, R4, -UR18, R7 ;  /* 0x8000001204047c23 */ /* 0x008fe20008010007 */
[----:B------:R-:W-:Y:S02]  /*9800*/  IABS R16, R16 ;  /* 0x0000001000107213 */ /* 0x000fe40000000000 */
[----:B------:R-:W-:-:S02]  /*9810*/  IABS R6, R11 ;  /* 0x0000000b00067213 */ /* 0x000fc40000000000 */
[C---:B------:R-:W-:Y:S02]  /*9820*/  ISETP.LT.OR P0, PT, R10.reuse, R243, P0 ;  /* 0x000000f30a00720c */ /* 0x040fe40000701670 */
[----:B------:R-:W1:Y:S01]  /*9830*/  I2F R11, R6 ;  /* 0x00000006000b7306 */ /* 0x000e620000201400 */
[----:B------:R-:W-:Y:S01]  /*9840*/  ISETP.LT.OR P6, PT, R10, R240, P6 ;  /* 0x000000f00a00720c */ /* 0x000fe200037c1670 */
[----:B--2---:R-:W-:Y:S01]  /*9850*/  FFMA.FTZ R176, R9, -UR18, R176 ;  /* 0x8000001209b07c23 */ /* 0x004fe200080100b0 */
[C---:B------:R-:W-:Y:S02]  /*9860*/  IADD3 R10, R0.reuse, 0x18, RZ ;  /* 0x00000018000a7810 */ /* 0x040fe40007ffe0ff */
[----:B------:R-:W-:Y:S02]  /*9870*/  IADD3 R19, R0, 0x19, RZ ;  /* 0x0000001900137810 */ /* 0x000fe40007ffe0ff */
[----:B------:R-:W-:Y:S01]  /*9880*/  IABS R5, R5 ;  /* 0x0000000500057213 */ /* 0x000fe20000000000 */
[----:B------:R-:W2:Y:S01]  /*9890*/  I2F R16, R16 ;  /* 0x0000001000107306 */ /* 0x000ea20000201400 */
[--C-:B------:R-:W-:Y:S01]  /*98a0*/  IMAD.IADD R21, R244, 0x1, -R10.reuse ;  /* 0x00000001f4157824 */ /* 0x100fe200078e0a0a */
[----:B------:R-:W-:Y:S01]  /*98b0*/  FSEL R20, R4, -INF , !P1 ;  /* 0xff80000004147808 */ /* 0x000fe20004800000 */
[--C-:B------:R-:W-:Y:S01]  /*98c0*/  IMAD.IADD R22, R244, 0x1, -R19.reuse ;  /* 0x00000001f4167824 */ /* 0x100fe200078e0a13 */
[----:B------:R-:W-:Y:S01]  /*98d0*/  FSEL R183, R176, -INF , !P0 ;  /* 0xff800000b0b77808 */ /* 0x000fe20004000000 */
[C---:B------:R-:W-:Y:S01]  /*98e0*/  IMAD.IADD R9, R241.reuse, 0x1, -R10 ;  /* 0x00000001f1097824 */ /* 0x040fe200078e0a0a */
[----:B------:R-:W-:Y:S01]  /*98f0*/  IABS R21, R21 ;  /* 0x0000001500157213 */ /* 0x000fe20000000000 */
[----:B------:R-:W-:Y:S01]  /*9900*/  IMAD.IADD R23, R241, 0x1, -R19 ;  /* 0x00000001f1177824 */ /* 0x000fe200078e0a13 */
[----:B------:R3:W4:Y:S01]  /*9910*/  I2F R18, R5 ;  /* 0x0000000500127306 */ /* 0x0007220000201400 */
[----:B-1----:R-:W-:Y:S01]  /*9920*/  FFMA.FTZ R178, R11, -UR18, R178 ;  /* 0x800000120bb27c23 */ /* 0x002fe200080100b2 */
[----:B------:R-:W-:-:S02]  /*9930*/  IABS R11, R22 ;  /* 0x00000016000b7213 */ /* 0x000fc40000000000 */
[C---:B------:R-:W-:Y:S02]  /*9940*/  ISETP.GE.AND P1, PT, R8.reuse, R242, PT ;  /* 0x000000f20800720c */ /* 0x040fe40003f26270 */
[----:B------:R-:W-:Y:S01]  /*9950*/  ISETP.GE.AND P0, PT, R8, R235, PT ;  /* 0x000000eb0800720c */ /* 0x000fe20003f06270 */
[----:B------:R-:W-:Y:S01]  /*9960*/  IMAD.MOV.U32 R22, RZ, RZ, R11 ;  /* 0x000000ffff167224 */ /* 0x000fe200078e000b */
[----:B------:R-:W1:Y:S01]  /*9970*/  I2F R21, R21 ;  /* 0x0000001500157306 */ /* 0x000e620000201400 */
[----:B------:R-:W-:Y:S01]  /*9980*/  IABS R9, R9 ;  /* 0x0000000900097213 */ /* 0x000fe20000000000 */
[----:B--2---:R-:W-:Y:S01]  /*9990*/  FFMA.FTZ R16, R16, -UR18, R177 ;  /* 0x8000001210107c23 */ /* 0x004fe200080100b1 */
[C---:B------:R-:W-:Y:S02]  /*99a0*/  ISETP.LT.OR P1, PT, R8.reuse, R243, P1 ;  /* 0x000000f30800720c */ /* 0x040fe40000f21670 */
[----:B------:R-:W-:Y:S02]  /*99b0*/  ISETP.LT.OR P0, PT, R8, R240, P0 ;  /* 0x000000f00800720c */ /* 0x000fe40000701670 */
[----:B------:R-:W-:Y:S01]  /*99c0*/  IADD3 R8, R0, 0x20, RZ ;  /* 0x0000002000087810 */ /* 0x000fe20007ffe0ff */
[----:B---3--:R-:W2:Y:S01]  /*99d0*/  LDSM.16.M88.4 R4, [R216+0x7000] ;  /* 0x00700000d804783b */ /* 0x008ea20000000200 */
[----:B------:R-:W3:Y:S01]  /*99e0*/  I2F R9, R9 ;  /* 0x0000000900097306 */ /* 0x000ee20000201400 */
[----:B------:R-:W-:Y:S01]  /*99f0*/  IABS R11, R23 ;  /* 0x00000017000b7213 */ /* 0x000fe20000000000 */
[----:B----4-:R-:W-:Y:S01]  /*9a00*/  FFMA.FTZ R179, R18, -UR18, R179 ;  /* 0x8000001212b37c23 */ /* 0x010fe200080100b3 */
[----:B------:R-:W-:-:S02]  /*9a10*/  FSEL R180, R178, -INF , !P6 ;  /* 0xff800000b2b47808 */ /* 0x000fc40007000000 */
[----:B------:R-:W-:Y:S01]  /*9a20*/  FSEL R23, R16, -INF , !P1 ;  /* 0xff80000010177808 */ /* 0x000fe20004800000 */
[----:B------:R-:W-:Y:S01]  /*9a30*/  IMAD.IADD R16, R244, 0x1, -R8 ;  /* 0x00000001f4107824 */ /* 0x000fe200078e0a08 */
[C---:B------:R-:W-:Y:S01]  /*9a40*/  ISETP.GE.AND P6, PT, R10.reuse, R242, PT ;  /* 0x000000f20a00720c */ /* 0x040fe20003fc6270 */
[----:B------:R-:W4:Y:S01]  /*9a50*/  I2F R22, R22 ;  /* 0x0000001600167306 */ /* 0x000f220000201400 */
[C---:B------:R-:W-:Y:S01]  /*9a60*/  ISETP.GE.AND P1, PT, R10.reuse, R235, PT ;  /* 0x000000eb0a00720c */ /* 0x040fe20003f26270 */
[----:B-1----:R-:W-:Y:S01]  /*9a70*/  FFMA.FTZ R21, R21, -UR18, R172 ;  /* 0x8000001215157c23 */ /* 0x002fe200080100ac */
[C---:B------:R-:W-:Y:S01]  /*9a80*/  ISETP.LT.OR P6, PT, R10.reuse, R243, P6 ;  /* 0x000000f30a00720c */ /* 0x040fe200037c1670 */
[----:B------:R-:W-:Y:S01]  /*9a90*/  IMAD.IADD R172, R241, 0x1, -R8 ;  /* 0x00000001f1ac7824 */ /* 0x000fe200078e0a08 */
[----:B------:R-:W-:Y:S02]  /*9aa0*/  ISETP.LT.OR P1, PT, R10, R240, P1 ;  /* 0x000000f00a00720c */ /* 0x000fe40000f21670 */
[----:B------:R-:W-:Y:S01]  /*9ab0*/  IABS R10, R16 ;  /* 0x00000010000a7213 */ /* 0x000fe20000000000 */
[----:B---3--:R-:W-:Y:S01]  /*9ac0*/  FFMA.FTZ R9, R9, -UR18, R174 ;  /* 0x8000001209097c23 */ /* 0x008fe200080100ae */
[----:B------:R-:W-:Y:S01]  /*9ad0*/  IADD3 R16, R0, 0x21, RZ ;  /* 0x0000002100107810 */ /* 0x000fe20007ffe0ff */
[----:B------:R1:W3:Y:S01]  /*9ae0*/  I2F R18, R11 ;  /* 0x0000000b00127306 */ /* 0x0002e20000201400 */
[----:B------:R-:W-:Y:S01]  /*9af0*/  FSEL R200, R179, -INF , !P0 ;  /* 0xff800000b3c87808 */ /* 0x000fe20004000000 */
[----:B------:R-:W-:Y:S01]  /*9b00*/  IMAD.MOV.U32 R165, RZ, RZ, R10 ;  /* 0x000000ffffa57224 */ /* 0x000fe200078e000a */
[----:B------:R-:W-:-:S02]  /*9b10*/  ISETP.GE.AND P0, PT, R19, R242, PT ;  /* 0x000000f21300720c */ /* 0x000fc40003f06270 */
[----:B------:R-:W-:Y:S01]  /*9b20*/  IABS R10, R172 ;  /* 0x000000ac000a7213 */ /* 0x000fe20000000000 */
[----:B------:R-:W-:Y:S01]  /*9b30*/  IMAD.IADD R172, R244, 0x1, -R16 ;  /* 0x00000001f4ac7824 */ /* 0x000fe200078e0a10 */
[----:B------:R-:W-:Y:S01]  /*9b40*/  ISETP.LT.OR P0, PT, R19, R243, P0 ;  /* 0x000000f31300720c */ /* 0x000fe20000701670 */
[----:B----4-:R-:W-:Y:S01]  /*9b50*/  FFMA.FTZ R173, R22, -UR18, R173 ;  /* 0x8000001216ad7c23 */ /* 0x010fe200080100ad */
[----:B------:R-:W-:Y:S01]  /*9b60*/  FSEL R21, R21, -INF , !P6 ;  /* 0xff80000015157808 */ /* 0x000fe20007000000 */
[----:B------:R-:W4:Y:S01]  /*9b70*/  I2F R165, R165 ;  /* 0x000000a500a57306 */ /* 0x000f220000201400 */
[----:B------:R-:W-:Y:S02]  /*9b80*/  ISETP.GE.AND P6, PT, R19, R235, PT ;  /* 0x000000eb1300720c */ /* 0x000fe40003fc6270 */
[----:B------:R-:W-:Y:S02]  /*9b90*/  FSEL R182, R9, -INF , !P1 ;  /* 0xff80000009b67808 */ /* 0x000fe40004800000 */
[----:B------:R-:W-:Y:S01]  /*9ba0*/  FSEL R181, R173, -INF , !P0 ;  /* 0xff800000adb57808 */ /* 0x000fe20004000000 */
[----:B-1----:R-:W-:Y:S01]  /*9bb0*/  IMAD.MOV.U32 R11, RZ, RZ, R10 ;  /* 0x000000ffff0b7224 */ /* 0x002fe200078e000a */
[----:B------:R-:W-:Y:S01]  /*9bc0*/  IABS R10, R172 ;  /* 0x000000ac000a7213 */ /* 0x000fe20000000000 */
[----:B---3--:R-:W-:Y:S01]  /*9bd0*/  FFMA.FTZ R18, R18, -UR18, R175 ;  /* 0x8000001212127c23 */ /* 0x008fe200080100af */
[----:B------:R-:W-:-:S02]  /*9be0*/  ISETP.GE.AND P1, PT, R8, R242, PT ;  /* 0x000000f20800720c */ /* 0x000fc40003f26270 */
[C---:B------:R-:W-:Y:S01]  /*9bf0*/  ISETP.GE.AND P0, PT, R8.reuse, R235, PT ;  /* 0x000000eb0800720c */ /* 0x040fe20003f06270 */
[----:B------:R-:W-:Y:S01]  /*9c00*/  I2F R172, R10 ;  /* 0x0000000a00ac7306 */ /* 0x000fe20000201400 */
[-C--:B------:R-:W-:Y:S01]  /*9c10*/  ISETP.LT.OR P6, PT, R19, R240.reuse, P6 ;  /* 0x000000f01300720c */ /* 0x080fe200037c1670 */
[C---:B--2---:R-:W-:Y:S01]  /*9c20*/  HMMA.16816.F32 R168, R24.reuse, R4, R168 ;  /* 0x0000000418a8723c */ /* 0x044fe200000018a8 */
[C---:B------:R-:W-:Y:S02]  /*9c30*/  ISETP.LT.OR P1, PT, R8.reuse, R243, P1 ;  /* 0x000000f30800720c */ /* 0x040fe40000f21670 */
[----:B------:R-:W-:Y:S02]  /*9c40*/  ISETP.LT.OR P0, PT, R8, R240, P0 ;  /* 0x000000f00800720c */ /* 0x000fe40000701670 */
[----:B------:R-:W-:Y:S01]  /*9c50*/  IADD3 R22, R0, 0x28, RZ ;  /* 0x0000002800167810 */ /* 0x000fe20007ffe0ff */
[----:B------:R1:W2:Y:S01]  /*9c60*/  I2F R19, R11 ;  /* 0x0000000b00137306 */ /* 0x0002a20000201400 */
[----:B------:R-:W-:Y:S01]  /*9c70*/  IMAD.IADD R4, R241, 0x1, -R16 ;  /* 0x00000001f1047824 */ /* 0x000fe200078e0a10 */
[----:B------:R-:W-:Y:S01]  /*9c80*/  HMMA.16816.F32 R32, R24, R6, R32 ;  /* 0x000000061820723c */ /* 0x000fe20000001820 */
[----:B------:R-:W-:Y:S01]  /*9c90*/  FSEL R198, R18, -INF , !P6 ;  /* 0xff80000012c67808 */ /* 0x000fe20007000000 */
[----:B------:R-:W-:Y:S01]  /*9ca0*/  IMAD.IADD R5, R244, 0x1, -R22 ;  /* 0x00000001f4057824 */ /* 0x000fe200078e0a16 */
[----:B------:R-:W-:-:S02]  /*9cb0*/  ISETP.GE.AND P6, PT, R16, R242, PT ;  /* 0x000000f21000720c */ /* 0x000fc40003fc6270 */
[----:B------:R-:W-:Y:S02]  /*9cc0*/  IABS R4, R4 ;  /* 0x0000000400047213 */ /* 0x000fe40000000000 */
[----:B------:R-:W-:Y:S02]  /*9cd0*/  IADD3 R7, R0, 0x29, RZ ;  /* 0x0000002900077810 */ /* 0x000fe40007ffe0ff */
[----:B------:R-:W-:Y:S01]  /*9ce0*/  IABS R173, R5 ;  /* 0x0000000500ad7213 */ /* 0x000fe20000000000 */
[C---:B------:R-:W-:Y:S01]  /*9cf0*/  IMAD.IADD R5, R241.reuse, 0x1, -R22 ;  /* 0x00000001f1057824 */ /* 0x040fe200078e0a16 */
[----:B------:R-:W3:Y:S01]  /*9d00*/  I2F R4, R4 ;  /* 0x0000000400047306 */ /* 0x000ee20000201400 */
[--C-:B------:R-:W-:Y:S01]  /*9d10*/  IMAD.IADD R6, R244, 0x1, -R7.reuse ;  /* 0x00000001f4067824 */ /* 0x100fe200078e0a07 */
[----:B------:R-:W-:Y:S01]  /*9d20*/  ISETP.LT.OR P6, PT, R16, R243, P6 ;  /* 0x000000f31000720c */ /* 0x000fe200037c1670 */
[----:B-1----:R-:W1:Y:S01]  /*9d30*/  LDSM.16.M88.4 R8, [R216+0x7800] ;  /* 0x00780000d808783b */ /* 0x002e620000000200 */
[----:B------:R-:W-:Y:S01]  /*9d40*/  IMAD.IADD R18, R241, 0x1, -R7 ;  /* 0x00000001f1127824 */ /* 0x000fe200078e0a07 */
[----:B------:R-:W-:Y:S01]  /*9d50*/  IABS R5, R5 ;  /* 0x0000000500057213 */ /* 0x000fe20000000000 */
[----:B----4-:R-:W-:Y:S01]  /*9d60*/  FFMA.FTZ R165, R165, -UR18, R168 ;  /* 0x80000012a5a57c23 */ /* 0x010fe200080100a8 */
[----:B------:R-:W-:Y:S01]  /*9d70*/  IABS R6, R6 ;  /* 0x0000000600067213 */ /* 0x000fe20000000000 */
[----:B------:R-:W4:Y:S01]  /*9d80*/  I2F R173, R173 ;  /* 0x000000ad00ad7306 */ /* 0x000f220000201400 */
[----:B--2---:R-:W-:Y:S01]  /*9d90*/  FFMA.FTZ R170, R19, -UR18, R170 ;  /* 0x8000001213aa7c23 */ /* 0x004fe200080100aa */
[----:B------:R-:W-:-:S04]  /*9da0*/  DEPBAR.LE SB0, 0x0 ;  /* 0x000080000000791a */ /* 0x000fc80000000000 */
[----:B------:R-:W-:Y:S01]  /*9db0*/  FSEL R195, R165, -INF , !P1 ;  /* 0xff800000a5c37808 */ /* 0x000fe20004800000 */
[----:B------:R-:W-:Y:S01]  /*9dc0*/  IMAD.MOV.U32 R168, RZ, RZ, R5 ;  /* 0x000000ffffa87224 */ /* 0x000fe200078e0005 */
[----:B------:R-:W-:Y:S01]  /*9dd0*/  ISETP.GE.AND P1, PT, R16, R235, PT ;  /* 0x000000eb1000720c */ /* 0x000fe20003f26270 */
[----:B------:R-:W-:Y:S01]  /*9de0*/  FFMA.FTZ R169, R172, -UR18, R169 ;  /* 0x80000012aca97c23 */ /* 0x000fe200080100a9 */
[----:B------:R-:W-:Y:S01]  /*9df0*/  IABS R165, R18 ;  /* 0x0000001200a57213 */ /* 0x000fe20000000000 */
[----:B------:R2:W5:Y:S01]  /*9e00*/  I2F R19, R168 ;  /* 0x000000a800137306 */ /* 0x0005620000201400 */
[----:B------:R-:W-:Y:S01]  /*9e10*/  IADD3 R5, R0, 0x30, RZ ;  /* 0x0000003000057810 */ /* 0x000fe20007ffe0ff */
[----:B---3--:R-:W-:Y:S01]  /*9e20*/  FFMA.FTZ R171, R4, -UR18, R171 ;  /* 0x8000001204ab7c23 */ /* 0x008fe200080100ab */
[----:B------:R-:W-:Y:S01]  /*9e30*/  ISETP.LT.OR P1, PT, R16, R240, P1 ;  /* 0x000000f01000720c */ /* 0x000fe20000f21670 */
[----:B------:R-:W-:Y:S01]  /*9e40*/  IMAD.MOV.U32 R16, RZ, RZ, R165 ;  /* 0x000000ffff107224 */ /* 0x000fe200078e00a5 */
[----:B------:R-:W-:Y:S01]  /*9e50*/  FSEL R186, R170, -INF , !P0 ;  /* 0xff800000aaba7808 */ /* 0x000fe20004000000 */
[----:B----4-:R-:W-:Y:S01]  /*9e60*/  FFMA.FTZ R173, R173, -UR18, R32 ;  /* 0x80000012adad7c23 */ /* 0x010fe20008010020 */
[----:B------:R-:W-:Y:S01]  /*9e70*/  ISETP.GE.AND P0, PT, R22, R242, PT ;  /* 0x000000f21600720c */ /* 0x000fe20003f06270 */
[----:B------:R3:W4:Y:S01]  /*9e80*/  I2F R18, R6 ;  /* 0x0000000600127306 */ /* 0x0007220000201400 */
[----:B------:R-:W-:-:S02]  /*9e90*/  IADD3 R4, R0, 0x38, RZ ;  /* 0x0000003800047810 */ /* 0x000fc40007ffe0ff */
[C---:B------:R-:W-:Y:S02]  /*9ea0*/  ISETP.LT.OR P0, PT, R22.reuse, R243, P0 ;  /* 0x000000f31600720c */ /* 0x040fe40000701670 */
[----:B------:R-:W-:Y:S02]  /*9eb0*/  FSEL R187, R169, -INF , !P6 ;  /* 0xff800000a9bb7808 */ /* 0x000fe40007000000 */
[-C--:B------:R-:W-:Y:S01]  /*9ec0*/  ISETP.GE.AND P6, PT, R22, R235.reuse, PT ;  /* 0x000000eb1600720c */ /* 0x080fe20003fc6270 */
[--C-:B--2---:R-:W-:Y:S01]  /*9ed0*/  IMAD.IADD R168, R244, 0x1, -R5.reuse ;  /* 0x00000001f4a87824 */ /* 0x104fe200078e0a05 */
[----:B------:R-:W2:Y:S01]  /*9ee0*/  I2F R16, R16 ;  /* 0x0000001000107306 */ /* 0x000ea20000201400 */
[----:B------:R-:W-:Y:S01]  /*9ef0*/  FSEL R184, R171, -INF , !P1 ;  /* 0xff800000abb87808 */ /* 0x000fe20004800000 */
[----:B-----5:R-:W-:Y:S01]  /*9f00*/  FFMA.FTZ R19, R19, -UR18, R34 ;  /* 0x8000001213137c23 */ /* 0x020fe20008010022 */
[----:B------:R-:W-:Y:S02]  /*9f10*/  FSEL R193, R173, -INF , !P0 ;  /* 0xff800000adc17808 */ /* 0x000fe40004000000 */
[----:B------:R-:W-:Y:S01]  /*9f20*/  IABS R165, R168 ;  /* 0x000000a800a57213 */ /* 0x000fe20000000000 */
[----:B------:R-:W-:Y:S01]  /*9f30*/  IMAD.IADD R168, R241, 0x1, -R5 ;  /* 0x00000001f1a87824 */ /* 0x000fe200078e0a05 */
[----:B---3--:R-:W-:Y:S01]  /*9f40*/  IADD3 R6, R0, 0x31, RZ ;  /* 0x0000003100067810 */ /* 0x008fe20007ffe0ff */
[----:B-1----:R-:W-:Y:S01]  /*9f50*/  HMMA.16816.F32 R28, R24, R8, R28 ;  /* 0x00000008181c723c */ /* 0x002fe2000000181c */
[----:B------:R-:W-:Y:S01]  /*9f60*/  ISETP.GE.AND P1, PT, R7, R242, PT ;  /* 0x000000f20700720c */ /* 0x000fe20003f26270 */
[----:B----4-:R-:W-:Y:S01]  /*9f70*/  FFMA.FTZ R18, R18, -UR18, R33 ;  /* 0x8000001212127c23 */ /* 0x010fe20008010021 */
[----:B------:R-:W1:Y:S01]  /*9f80*/  I2F R165, R165 ;  /* 0x000000a500a57306 */ /* 0x000e620000201400 */
[----:B------:R-:W-:Y:S01]  /*9f90*/  IMAD.IADD R32, R241, 0x1, -R6 ;  /* 0x00000001f1207824 */ /* 0x000fe200078e0a06 */
[----:B------:R-:W-:-:S02]  /*9fa0*/  ISETP.GE.AND P0, PT, R7, R235, PT ;  /* 0x000000eb0700720c */ /* 0x000fc40003f06270 */
[----:B------:R-:W-:Y:S01]  /*9fb0*/  IMAD.IADD R8, R244, 0x1, -R6 ;  /* 0x00000001f4087824 */ /* 0x000fe200078e0a06 */
[----:B------:R-:W-:Y:S01]  /*9fc0*/  HMMA.16816.F32 R188, R24, R10, R188 ;  /* 0x0000000a18bc723c */ /* 0x000fe200000018bc */
[----:B------:R-:W-:Y:S01]  /*9fd0*/  IABS R32, R32 ;  /* 0x0000002000207213 */ /* 0x000fe20000000000 */
[----:B--2---:R-:W-:Y:S01]  /*9fe0*/  FFMA.FTZ R16, R16, -UR18, R35 ;  /* 0x8000001210107c23 */ /* 0x004fe20008010023 */
[----:B------:R-:W-:Y:S01]  /*9ff0*/  BAR.SYNC.DEFER_BLOCKING 0x0 ;  /* 0x0000000000007b1d */ /* 0x000fe20000010000 */
[----:B------:R-:W-:Y:S02]  /*a000*/  IABS R8, R8 ;  /* 0x0000000800087213 */ /* 0x000fe40000000000 */
[----:B------:R-:W-:Y:S01]  /*a010*/  ISETP.LT.OR P6, PT, R22, R240, P6 ;  /* 0x000000f01600720c */ /* 0x000fe200037c1670 */
[----:B------:R-:W-:Y:S01]  /*a020*/  IMAD.IADD R11, R241, 0x1, -R4 ;  /* 0x00000001f10b7824 */ /* 0x000fe200078e0a04 */
[----:B------:R-:W-:Y:S02]  /*a030*/  IABS R22, R168 ;  /* 0x000000a800167213 */ /* 0x000fe40000000000 */
[----:B------:R-:W2:Y:S01]  /*a040*/  I2F R8, R8 ;  /* 0x0000000800087306 */ /* 0x000ea20000201400 */
[----:B------:R-:W-:-:S02]  /*a050*/  ISETP.LT.OR P1, PT, R7, R243, P1 ;  /* 0x000000f30700720c */ /* 0x000fc40000f21670 */
[----:B------:R-:W-:Y:S01]  /*a060*/  ISETP.LT.OR P0, PT, R7, R240, P0 ;  /* 0x000000f00700720c */ /* 0x000fe20000701670 */
[----:B------:R-:W-:Y:S01]  /*a070*/  IMAD.MOV.U32 R7, RZ, RZ, R32 ;  /* 0x000000ffff077224 */ /* 0x000fe200078e0020 */
[----:B------:R-:W-:Y:S01]  /*a080*/  IABS R24, R11 ;  /* 0x0000000b00187213 */ /* 0x000fe20000000000 */
[----:B-1----:R-:W-:Y:S01]  /*a090*/  FFMA.FTZ R28, R165, -UR18, R28 ;  /* 0x80000012a51c7c23 */ /* 0x002fe2000801001c */
[----:B------:R-:W-:Y:S01]  /*a0a0*/  IADD3 R0, R0, 0x39, RZ ;  /* 0x0000003900007810 */ /* 0x000fe20007ffe0ff */
[----:B------:R1:W3:Y:S01]  /*a0b0*/  I2F R9, R22 ;  /* 0x0000001600097306 */ /* 0x0002e20000201400 */
[----:B------:R-:W-:Y:S02]  /*a0c0*/  FSEL R194, R19, -INF , !P6 ;  /* 0xff80000013c27808 */ /* 0x000fe40007000000 */
[----:B------:R-:W-:Y:S02]  /*a0d0*/  FSEL R25, R18, -INF , !P1 ;  /* 0xff80000012197808 */ /* 0x000fe40004800000 */
[----:B------:R-:W-:-:S02]  /*a0e0*/  ISETP.GE.AND P6, PT, R5, R242, PT ;  /* 0x000000f20500720c */ /* 0x000fc40003fc6270 */
[C---:B------:R-:W-:Y:S01]  /*a0f0*/  ISETP.GE.AND P1, PT, R5.reuse, R235, PT ;  /* 0x000000eb0500720c */ /* 0x040fe20003f26270 */
[----:B------:R-:W4:Y:S01]  /*a100*/  I2F R10, R7 ;  /* 0x00000007000a7306 */ /* 0x000f220000201400 */
[----:B------:R-:W-:Y:S01]  /*a110*/  FSEL R192, R16, -INF , !P0 ;  /* 0xff80000010c07808 */ /* 0x000fe20004000000 */
[----:B------:R-:W-:Y:S01]  /*a120*/  IMAD.IADD R16, R244, 0x1, -R0 ;  /* 0x00000001f4107824 */ /* 0x000fe200078e0a00 */
[----:B------:R-:W-:Y:S01]  /*a130*/  ISETP.GE.AND P0, PT, R6, R242, PT ;  /* 0x000000f20600720c */ /* 0x000fe20003f06270 */
[----:B--2---:R-:W-:Y:S01]  /*a140*/  FFMA.FTZ R8, R8, -UR18, R29 ;  /* 0x8000001208087c23 */ /* 0x004fe2000801001d */
[CC--:B------:R-:W-:Y:S02]  /*a150*/  ISETP.LT.OR P6, PT, R5.reuse, R243.reuse, P6 ;  /* 0x000000f30500720c */ /* 0x0c0fe400037c1670 */
[----:B------:R-:W-:Y:S01]  /*a160*/  ISETP.LT.OR P1, PT, R5, R240, P1 ;  /* 0x000000f00500720c */ /* 0x000fe20000f21670 */
[----:B-1----:R-:W-:Y:S01]  /*a170*/  IMAD.IADD R22, R244, 0x1, -R4 ;  /* 0x00000001f4167824 */ /* 0x002fe200078e0a04 */
[----:B------:R-:W1:Y:S01]  /*a180*/  I2F R7, R24 ;  /* 0x0000001800077306 */ /* 0x000e620000201400 */
[----:B------:R-:W-:Y:S01]  /*a190*/  IMAD.IADD R5, R241, 0x1, -R0 ;  /* 0x00000001f1057824 */ /* 0x000fe200078e0a00 */
[----:B------:R-:W-:Y:S01]  /*a1a0*/  ISETP.LT.OR P0, PT, R6, R243, P0 ;  /* 0x000000f30600720c */ /* 0x000fe20000701670 */
[----:B---3--:R-:W-:Y:S01]  /*a1b0*/  FFMA.FTZ R9, R9, -UR18, R30 ;  /* 0x8000001209097c23 */ /* 0x008fe2000801001e */
[----:B------:R-:W-:-:S02]  /*a1c0*/  IABS R22, R22 ;  /* 0x0000001600167213 */ /* 0x000fc40000000000 */
[----:B------:R-:W-:Y:S01]  /*a1d0*/  FSEL R177, R28, -INF , !P6 ;  /* 0xff8000001cb17808 */ /* 0x000fe20007000000 */
[----:B----4-:R-:W-:Y:S01]  /*a1e0*/  FFMA.FTZ R10, R10, -UR18, R31 ;  /* 0x800000120a0a7c23 */ /* 0x010fe2000801001f */
[----:B------:R-:W2:Y:S01]  /*a1f0*/  I2F R11, R22 ;  /* 0x00000016000b7306 */ /* 0x000ea20000201400 */
[----:B------:R-:W-:Y:S02]  /*a200*/  IABS R16, R16 ;  /* 0x0000001000107213 */ /* 0x000fe40000000000 */
[----:B------:R-:W-:Y:S02]  /*a210*/  ISETP.GE.AND P6, PT, R6, R235, PT ;  /* 0x000000eb0600720c */ /* 0x000fe40003fc6270 */
[----:B------:R-:W-:Y:S02]  /*a220*/  IABS R5, R5 ;  /* 0x0000000500057213 */ /* 0x000fe40000000000 */
[----:B------:R-:W-:Y:S01]  /*a230*/  FSEL R175, R8, -INF , !P0 ;  /* 0xff80000008af7808 */ /* 0x000fe20004000000 */
[----:B------:R-:W3:Y:S01]  /*a240*/  I2F R16, R16 ;  /* 0x0000001000107306 */ /* 0x000ee20000201400 */
[----:B------:R-:W-:Y:S01]  /*a250*/  ISETP.GE.AND P0, PT, R4, R235, PT ;  /* 0x000000eb0400720c */ /* 0x000fe20003f06270 */
[----:B-1----:R-:W-:Y:S01]  /*a260*/  FFMA.FTZ R7, R7, -UR18, R190 ;  /* 0x8000001207077c23 */ /* 0x002fe200080100be */
[----:B------:R-:W-:-:S02]  /*a270*/  ISETP.LT.OR P6, PT, R6, R240, P6 ;  /* 0x000000f00600720c */ /* 0x000fc400037c1670 */
[C---:B------:R-:W-:Y:S02]  /*a280*/  ISETP.LT.OR P0, PT, R4.reuse, R240, P0 ;  /* 0x000000f00400720c */ /* 0x040fe40000701670 */
[----:B------:R-:W-:Y:S01]  /*a290*/  FSEL R172, R9, -INF , !P1 ;  /* 0xff80000009ac7808 */ /* 0x000fe20004800000 */
[----:B------:R-:W1:Y:S01]  /*a2a0*/  I2F R6, R5 ;  /* 0x0000000500067306 */ /* 0x000e620000201400 */
[C---:B------:R-:W-:Y:S01]  /*a2b0*/  ISETP.GE.AND P1, PT, R4.reuse, R242, PT ;  /* 0x000000f20400720c */ /* 0x040fe20003f26270 */
[----:B--2---:R-:W-:Y:S01]  /*a2c0*/  FFMA.FTZ R11, R11, -UR18, R188 ;  /* 0x800000120b0b7c23 */ /* 0x004fe200080100bc */
[----:B------:R-:W-:Y:S02]  /*a2d0*/  FSEL R168, R7, -INF , !P0 ;  /* 0xff80000007a87808 */ /* 0x000fe40004000000 */
[----:B------:R-:W-:Y:S02]  /*a2e0*/  PLOP3.LUT P0, PT, PT, PT, UP0, 0x80, 0x0 ;  /* 0x000000000000781c */ /* 0x000fe40003f0f008 */
[----:B------:R-:W-:Y:S01]  /*a2f0*/  ISETP.LT.OR P1, PT, R4, R243, P1 ;  /* 0x000000f30400720c */ /* 0x000fe20000f21670 */
[----:B---3--:R-:W-:Y:S01]  /*a300*/  FFMA.FTZ R16, R16, -UR18, R189 ;  /* 0x8000001210107c23 */ /* 0x008fe200080100bd */
[----:B------:R-:W-:-:S02]  /*a310*/  FSEL R170, R10, -INF , !P6 ;  /* 0xff8000000aaa7808 */ /* 0x000fc40007000000 */
[----:B------:R-:W-:Y:S02]  /*a320*/  FSEL R173, R11, -INF , !P1 ;  /* 0xff8000000bad7808 */ /* 0x000fe40004800000 */
[C---:B------:R-:W-:Y:S02]  /*a330*/  ISETP.GE.AND P6, PT, R0.reuse, R242, PT ;  /* 0x000000f20000720c */ /* 0x040fe40003fc6270 */
[----:B------:R-:W-:Y:S01]  /*a340*/  ISETP.GE.AND P1, PT, R0, R235, PT ;  /* 0x000000eb0000720c */ /* 0x000fe20003f26270 */
[----:B-1----:R-:W-:Y:S01]  /*a350*/  FFMA.FTZ R6, R6, -UR18, R191 ;  /* 0x8000001206067c23 */ /* 0x002fe200080100bf */
[C---:B------:R-:W-:Y:S02]  /*a360*/  ISETP.LT.OR P6, PT, R0.reuse, R243, P6 ;  /* 0x000000f30000720c */ /* 0x040fe400037c1670 */
[----:B------:R-:W-:Y:S02]  /*a370*/  ISETP.LT.OR P1, PT, R0, R240, P1 ;  /* 0x000000f00000720c */ /* 0x000fe40000f21670 */
[----:B------:R-:W-:-:S02]  /*a380*/  FSEL R171, R16, -INF , !P6 ;  /* 0xff80000010ab7808 */ /* 0x000fc40007000000 */
[----:B------:R-:W-:Y:S01]  /*a390*/  FSEL R165, R6, -INF , !P1 ;  /* 0xff80000006a57808 */ /* 0x000fe20004800000 */
[----:B------:R-:W-:Y:S05]  /*a3a0*/  @!P0 BRA `(.L_x_260) ;  /* 0x0000086000008947 */ /* 0x000fea0003800000 */
[----:B------:R-:W-:Y:S01]  /*a3b0*/  UIADD3 UR19, UR10, -0x3, URZ ;  /* 0xfffffffd0a137890 */ /* 0x000fe2000fffe03f */
[----:B------:R1:W-:Y:S01]  /*a3c0*/  @P5 STS.128 [R234+0x8000], RZ ;  /* 0x008000ffea005388 */ /* 0x0003e20000000c00 */
[----:B------:R-:W-:Y:S01]  /*a3d0*/  ULDC.64 UR4, c[0x0][0x198] ;  /* 0x0000660000047ab9 */ /* 0x000fe20000000a00 */
[----:B------:R-:W-:Y:S01]  /*a3e0*/  BSSY B0, `(.L_x_261) ;  /* 0x0000081000007945 */ /* 0x000fe20003800000 */
[----:B------:R-:W-:Y:S02]  /*a3f0*/  USHF.R.S32.HI UR10, URZ, 0x1f, UR19 ;  /* 0x0000001f3f0a7899 */ /* 0x000fe40008011413 */
        /* <DEDUP_REMOVED lines=127> */
.L_x_262:
[----:B------:R-:W-:Y:S05]  /*abf0*/  BSYNC B0 ;  /* 0x0000000000007941 */ /* 0x000fea0003800000 */
.L_x_261:
[----:B------:R-:W0:Y:S02]  /*ac00*/  LDGDEPBAR ;  /* 0x00000000000079af */ /* 0x000e240000000000 */
.L_x_260:
[----:B--2---:R-:W-:Y:S01]  /*ac10*/  FMNMX.FTZ R5, R3, R2, !PT ;  /* 0x0000000203057209 */ /* 0x004fe20007810000 */
[----:B-1----:R-:W-:Y:S01]  /*ac20*/  LDSM.16.MT88.4 R8, [R221+0x10000] ;  /* 0x01000000dd08783b */ /* 0x002fe20000004200 */
        /* <DEDUP_REMOVED lines=37> */
[----:B-1----:R-:W-:Y:S02]  /*ae80*/  FMNMX.FTZ R32, R5, R32, !PT ;  /* 0x0000002005207209 */ /* 0x002fe40007810000 */
[----:B--2---:R-:W-:-:S03]  /*ae90*/  FMNMX.FTZ R34, R7, R34, !PT ;  /* 0x0000002207227209 */ /* 0x004fc60007810000 */
[C---:B------:R-:W-:Y:S01]  /*aea0*/  FMUL.FTZ R169, R32.reuse, c[0x0][0x23c] ;  /* 0x00008f0020a97a20 */ /* 0x040fe20000410000 */
[----:B------:R-:W-:Y:S02]  /*aeb0*/  FSETP.NEU.FTZ.AND P0, PT, R32, -INF , PT ;  /* 0xff8000002000780b */ /* 0x000fe40003f1d000 */
[C---:B------:R-:W-:Y:S01]  /*aec0*/  FSETP.NEU.FTZ.AND P1, PT, R34.reuse, -INF , PT ;  /* 0xff8000002200780b */ /* 0x040fe20003f3d000 */
[C---:B------:R-:W-:Y:S01]  /*aed0*/  FMUL.FTZ R174, R34.reuse, c[0x0][0x23c] ;  /* 0x00008f0022ae7a20 */ /* 0x040fe20000410000 */
[----:B------:R-:W-:Y:S02]  /*aee0*/  FSEL R169, R169, RZ, P0 ;  /* 0x000000ffa9a97208 */ /* 0x000fe40000000000 */
[----:B------:R-:W-:Y:S02]  /*aef0*/  FSEL R5, R34, RZ, P1 ;  /* 0x000000ff22057208 */ /* 0x000fe40000800000 */
[----:B------:R-:W-:Y:S01]  /*af00*/  FSEL R174, R174, RZ, P1 ;  /* 0x000000ffaeae7208 */ /* 0x000fe20000800000 */
[--C-:B------:R-:W-:Y:S01]  /*af10*/  FFMA.FTZ R29, R2, c[0x0][0x23c], -R169.reuse ;  /* 0x00008f00021d7a23 */ /* 0x100fe200000108a9 */
[----:B------:R-:W-:Y:S01]  /*af20*/  FSEL R6, R32, RZ, P0 ;  /* 0x000000ff20067208 */ /* 0x000fe20000000000 */
[----:B------:R-:W-:-:S02]  /*af30*/  FFMA.FTZ R2, R12, c[0x0][0x23c], -R169 ;  /* 0x00008f000c027a23 */ /* 0x000fc400000108a9 */
[--C-:B------:R-:W-:Y:S02]  /*af40*/  FFMA.FTZ R30, R13, c[0x0][0x23c], -R174.reuse ;  /* 0x00008f000d1e7a23 */ /* 0x100fe400000108ae */
[----:B------:R-:W-:Y:S01]  /*af50*/  FFMA.FTZ R28, R15, c[0x0][0x23c], -R174 ;  /* 0x00008f000f1c7a23 */ /* 0x000fe200000108ae */
[----:B------:R-:W-:Y:S01]  /*af60*/  MUFU.EX2 R29, R29 ;  /* 0x0000001d001d7308 */ /* 0x000fe20000000800 */
[----:B------:R-:W-:Y:S02]  /*af70*/  FFMA.FTZ R0, R14, c[0x0][0x23c], -R169 ;  /* 0x00008f000e007a23 */ /* 0x000fe400000108a9 */
[----:B------:R-:W1:Y:S01]  /*af80*/  LDSM.16.MT88.4 R12, [R222+0x10000] ;  /* 0x01000000de0c783b */ /* 0x000e620000004200 */
[----:B------:R-:W-:Y:S02]  /*af90*/  FADD.FTZ R4, R164, -R5 ;  /* 0x80000005a4047221 */ /* 0x000fe40000010000 */
[----:B------:R-:W-:Y:S02]  /*afa0*/  FADD.FTZ R6, R3, -R6 ;  /* 0x8000000603067221 */ /* 0x000fe40000010000 */
[--C-:B------:R-:W-:Y:S01]  /*afb0*/  FFMA.FTZ R33, R199, c[0x0][0x23c], -R174.reuse ;  /* 0x00008f00c7217a23 */ /* 0x100fe200000108ae */
[----:B------:R-:W-:Y:S01]  /*afc0*/  MUFU.EX2 R30, R30 ;  /* 0x0000001e001e7308 */ /* 0x000fe20000000800 */
[----:B------:R-:W-:-:S02]  /*afd0*/  FFMA.FTZ R31, R17, c[0x0][0x23c], -R174 ;  /* 0x00008f00111f7a23 */ /* 0x000fc400000108ae */
[----:B------:R-:W-:Y:S01]  /*afe0*/  FFMA.FTZ R35, R20, c[0x0][0x23c], -R169 ;  /* 0x00008f0014237a23 */ /* 0x000fe200000108a9 */
[----:B------:R-:W2:Y:S01]  /*aff0*/  LDSM.16.MT88.4 R16, [R224+0x10000] ;  /* 0x01000000e010783b */ /* 0x000ea20000004200 */
[----:B------:R-:W-:Y:S02]  /*b000*/  FMUL.FTZ R164, R4, c[0x0][0x23c] ;  /* 0x00008f0004a47a20 */ /* 0x000fe40000410000 */
[----:B------:R-:W-:Y:S01]  /*b010*/  FMUL.FTZ R3, R6, c[0x0][0x23c] ;  /* 0x00008f0006037a20 */ /* 0x000fe20000410000 */
[----:B------:R-:W3:Y:S01]  /*b020*/  MUFU.EX2 R33, R33 ;  /* 0x0000002100217308 */ /* 0x000ee20000000800 */
[--C-:B------:R-:W-:Y:S02]  /*b030*/  FFMA.FTZ R179, R23, c[0x0][0x23c], -R174.reuse ;  /* 0x00008f0017b37a23 */ /* 0x100fe400000108ae */
[--C-:B------:R-:W-:Y:S02]  /*b040*/  FFMA.FTZ R178, R21, c[0x0][0x23c], -R174.reuse ;  /* 0x00008f0015b27a23 */ /* 0x100fe400000108ae */
[----:B------:R-:W-:Y:S01]  /*b050*/  LDSM.16.MT88.4 R20, [R220+0x16000] ;  /* 0x01600000dc14783b */ /* 0x000fe20000004200 */
[----:B------:R-:W-:-:S02]  /*b060*/  FFMA.FTZ R176, R183, c[0x0][0x23c], -R174 ;  /* 0x00008f00b7b07a23 */ /* 0x000fc400000108ae */
[----:B------:R-:W-:Y:S01]  /*b070*/  MUFU.EX2 R31, R31 ;  /* 0x0000001f001f7308 */ /* 0x000fe20000000800 */
[----:B------:R-:W-:Y:S02]  /*b080*/  FFMA.FTZ R181, R181, c[0x0][0x23c], -R174 ;  /* 0x00008f00b5b57a23 */ /* 0x000fe400000108ae */
[--C-:B------:R-:W-:Y:S02]  /*b090*/  FFMA.FTZ R180, R180, c[0x0][0x23c], -R169.reuse ;  /* 0x00008f00b4b47a23 */ /* 0x100fe400000108a9 */
[--C-:B------:R-:W-:Y:S02]  /*b0a0*/  FFMA.FTZ R183, R200, c[0x0][0x23c], -R169.reuse ;  /* 0x00008f00c8b77a23 */ /* 0x100fe400000108a9 */
[--C-:B------:R-:W-:Y:S01]  /*b0b0*/  FFMA.FTZ R182, R182, c[0x0][0x23c], -R169.reuse ;  /* 0x00008f00b6b67a23 */ /* 0x100fe200000108a9 */
[----:B------:R-:W4:Y:S01]  /*b0c0*/  MUFU.EX2 R28, R28 ;  /* 0x0000001c001c7308 */ /* 0x000f220000000800 */
[----:B---3--:R-:W-:Y:S01]  /*b0d0*/  F2FP.PACK_AB R4, R30, R33 ;  /* 0x000000211e04723e */ /* 0x008fe200000000ff */
[----:B------:R-:W-:-:S02]  /*b0e0*/  FFMA.FTZ R185, R198, c[0x0][0x23c], -R169 ;  /* 0x00008f00c6b97a23 */ /* 0x000fc400000108a9 */
[--C-:B------:R-:W-:Y:S02]  /*b0f0*/  FFMA.FTZ R190, R25, c[0x0][0x23c], -R174.reuse ;  /* 0x00008f0019be7a23 */ /* 0x100fe400000108ae */
[----:B------:R-:W-:Y:S01]  /*b100*/  LDSM.16.MT88.4 R24, [R224+0x11000] ;  /* 0x01100000e018783b */ /* 0x000fe20000004200 */
[--C-:B------:R-:W-:Y:S01]  /*b110*/  FFMA.FTZ R189, R193, c[0x0][0x23c], -R174.reuse ;  /* 0x00008f00c1bd7a23 */ /* 0x100fe200000108ae */
[----:B------:R-:W3:Y:S01]  /*b120*/  MUFU.EX2 R2, R2 ;  /* 0x0000000200027308 */ /* 0x000ee20000000800 */
[--C-:B------:R-:W-:Y:S02]  /*b130*/  FFMA.FTZ R191, R184, c[0x0][0x23c], -R169.reuse ;  /* 0x00008f00b8bf7a23 */ /* 0x100fe400000108a9 */
[--C-:B------:R-:W-:Y:S02]  /*b140*/  FFMA.FTZ R188, R195, c[0x0][0x23c], -R174.reuse ;  /* 0x00008f00c3bc7a23 */ /* 0x100fe400000108ae */
[----:B------:R-:W-:Y:S02]  /*b150*/  FFMA.FTZ R187, R187, c[0x0][0x23c], -R174 ;  /* 0x00008f00bbbb7a23 */ /* 0x000fe400000108ae */
[--C-:B------:R-:W-:Y:S01]  /*b160*/  FFMA.FTZ R186, R186, c[0x0][0x23c], -R169.reuse ;  /* 0x00008f00baba7a23 */ /* 0x100fe200000108a9 */
[----:B------:R-:W-:Y:S01]  /*b170*/  MUFU.EX2 R0, R0 ;  /* 0x0000000000007308 */ /* 0x000fe20000000800 */
[----:B----4-:R-:W-:Y:S01]  /*b180*/  F2FP.PACK_AB R6, R28, R31 ;  /* 0x0000001f1c06723e */ /* 0x010fe200000000ff */
[----:B------:R-:W-:-:S02]  /*b190*/  FFMA.FTZ R184, R194, c[0x0][0x23c], -R169 ;  /* 0x00008f00c2b87a23 */ /* 0x000fc400000108a9 */
[----:B------:R-:W-:Y:S02]  /*b1a0*/  FFMA.FTZ R193, R192, c[0x0][0x23c], -R169 ;  /* 0x00008f00c0c17a23 */ /* 0x000fe400000108a9 */
[--C-:B------:R-:W-:Y:S02]  /*b1b0*/  FFMA.FTZ R177, R177, c[0x0][0x23c], -R174.reuse ;  /* 0x00008f00b1b17a23 */ /* 0x100fe400000108ae */
[----:B------:R-:W4:Y:S01]  /*b1c0*/  MUFU.EX2 R35, R35 ;  /* 0x0000002300237308 */ /* 0x000f220000000800 */
[----:B---3--:R-:W-:Y:S01]  /*b1d0*/  F2FP.PACK_AB R5, R2, R29 ;  /* 0x0000001d0205723e */ /* 0x008fe200000000ff */
[--C-:B------:R-:W-:Y:S02]  /*b1e0*/  FFMA.FTZ R192, R175, c[0x0][0x23c], -R174.reuse ;  /* 0x00008f00afc07a23 */ /* 0x100fe400000108ae */
[--C-:B------:R-:W-:Y:S02]  /*b1f0*/  FFMA.FTZ R173, R173, c[0x0][0x23c], -R174.reuse ;  /* 0x00008f00adad7a23 */ /* 0x100fe400000108ae */
[----:B------:R-:W-:-:S02]  /*b200*/  FFMA.FTZ R174, R171, c[0x0][0x23c], -R174 ;  /* 0x00008f00abae7a23 */ /* 0x000fc400000108ae */
[----:B------:R-:W3:Y:S01]  /*b210*/  MUFU.EX2 R164, R164 ;  /* 0x000000a400a47308 */ /* 0x000ee20000000800 */
[--C-:B------:R-:W-:Y:S02]  /*b220*/  FFMA.FTZ R171, R172, c[0x0][0x23c], -R169.reuse ;  /* 0x00008f00acab7a23 */ /* 0x100fe400000108a9 */
[--C-:B------:R-:W-:Y:S02]  /*b230*/  FFMA.FTZ R170, R170, c[0x0][0x23c], -R169.reuse ;  /* 0x00008f00aaaa7a23 */ /* 0x100fe400000108a9 */
[--C-:B------:R-:W-:Y:S02]  /*b240*/  FFMA.FTZ R168, R168, c[0x0][0x23c], -R169.reuse ;  /* 0x00008f00a8a87a23 */ /* 0x100fe400000108a9 */
[----:B------:R-:W-:Y:S01]  /*b250*/  FFMA.FTZ R165, R165, c[0x0][0x23c], -R169 ;  /* 0x00008f00a5a57a23 */ /* 0x000fe200000108a9 */
[----:B------:R-:W5:Y:S01]  /*b260*/  MUFU.EX2 R3, R3 ;  /* 0x0000000300037308 */ /* 0x000f620000000800 */
[----:B----4-:R-:W-:Y:S01]  /*b270*/  F2FP.PACK_AB R7, R35, R0 ;  /* 0x000000002307723e */ /* 0x010fe200000000ff */
[----:B---3--:R-:W-:-:S06]  /*b280*/  FMUL.FTZ R152, R152, R164 ;  /* 0x000000a498987220 */ /* 0x008fcc0000410000 */
[----:B------:R-:W-:Y:S01]  /*b290*/  MUFU.EX2 R176, R176 ;  /* 0x000000b000b07308 */ /* 0x000fe20000000800 */
[-C--:B------:R-:W-:Y:S02]  /*b2a0*/  FMUL.FTZ R153, R153, R164.reuse ;  /* 0x000000a499997220 */ /* 0x080fe40000410000 */
[-C--:B------:R-:W-:Y:S02]  /*b2b0*/  FMUL.FTZ R148, R148, R164.reuse ;  /* 0x000000a494947220 */ /* 0x080fe40000410000 */
[----:B------:R-:W-:Y:S02]  /*b2c0*/  FMUL.FTZ R149, R149, R164 ;  /* 0x000000a495957220 */ /* 0x000fe40000410000 */
[-C--:B-----5:R-:W-:Y:S01]  /*b2d0*/  FMUL.FTZ R154, R154, R3.reuse ;  /* 0x000000039a9a7220 */ /* 0x0a0fe20000410000 */
[----:B------:R-:W3:Y:S01]  /*b2e0*/  MUFU.EX2 R179, R179 ;  /* 0x000000b300b37308 */ /* 0x000ee20000000800 */
        /* <DEDUP_REMOVED lines=14> */
[----:B------:R-:W-:Y:S01]  /*b3d0*/  MUFU.EX2 R181, R181 ;  /* 0x000000b500b57308 */ /* 0x000fe20000000800 */
        /* <DEDUP_REMOVED lines=9> */
[----:B------:R-:W4:Y:S01]  /*b470*/  LDSM.16.MT88.4 R8, [R222+0x12000] ;  /* 0x01200000de08783b */ /* 0x000f220000004200 */
[----:B------:R-:W-:-:S02]  /*b480*/  FMUL.FTZ R157, R157, R164 ;  /* 0x000000a49d9d7220 */ /* 0x000fc40000410000 */
[-C--:B------:R-:W-:Y:S01]  /*b490*/  FMUL.FTZ R158, R158, R3.reuse ;  /* 0x000000039e9e7220 */ /* 0x080fe20000410000 */
[----:B------:R-:W5:Y:S01]  /*b4a0*/  MUFU.EX2 R183, R183 ;  /* 0x000000b700b77308 */ /* 0x000f620000000800 */
[-C--:B------:R-:W-:Y:S02]  /*b4b0*/  FMUL.FTZ R159, R159, R3.reuse ;  /* 0x000000039f9f7220 */ /* 0x080fe40000410000 */
[C---:B--2---:R-:W-:Y:S01]  /*b4c0*/  HMMA.16816.F32 R160, R4.reuse, R16, R160 ;  /* 0x0000001004a0723c */ /* 0x044fe200000018a0 */
[-C--:B------:R-:W-:Y:S02]  /*b4d0*/  FMUL.FTZ R36, R36, R164.reuse ;  /* 0x000000a424247220 */ /* 0x080fe40000410000 */
[-C--:B------:R-:W-:Y:S02]  /*b4e0*/  FMUL.FTZ R37, R37, R164.reuse ;  /* 0x000000a425257220 */ /* 0x080fe40000410000 */
[-C--:B------:R-:W-:Y:S01]  /*b4f0*/  FMUL.FTZ R38, R38, R3.reuse ;  /* 0x0000000326267220 */ /* 0x080fe20000410000 */
[----:B------:R-:W-:Y:S01]  /*b500*/  MUFU.EX2 R182, R182 ;  /* 0x000000b600b67308 */ /* 0x000fe20000000800 */
[----:B------:R-:W-:Y:S01]  /*b510*/  FMUL.FTZ R39, R39, R3 ;  /* 0x0000000327277220 */ /* 0x000fe20000410000 */
[----:B------:R-:W-:Y:S01]  /*b520*/  HMMA.16816.F32 R156, R4, R18, R156 ;  /* 0x00000012049c723c */ /* 0x000fe2000000189c */
[----:B------:R-:W2:Y:S01]  /*b530*/  LDSM.16.MT88.4 R16, [R220+0x10000] ;  /* 0x01000000dc10783b */ /* 0x000ea20000004200 */
[----:B------:R-:W-:-:S02]  /*b540*/  FMUL.FTZ R40, R40, R164 ;  /* 0x000000a428287220 */ /* 0x000fc40000410000 */
[-C--:B------:R-:W-:Y:S02]  /*b550*/  FMUL.FTZ R41, R41, R164.reuse ;  /* 0x000000a429297220 */ /* 0x080fe40000410000 */
[-C--:B------:R-:W-:Y:S01]  /*b560*/  FMUL.FTZ R42, R42, R3.reuse ;  /* 0x000000032a2a7220 */ /* 0x080fe20000410000 */
[----:B------:R-:W2:Y:S01]  /*b570*/  MUFU.EX2 R185, R185 ;  /* 0x000000b900b97308 */ /* 0x000ea20000000800 */
[-C--:B------:R-:W-:Y:S02]  /*b580*/  FMUL.FTZ R43, R43, R3.reuse ;  /* 0x000000032b2b7220 */ /* 0x080fe40000410000 */
[-C--:B------:R-:W-:Y:S01]  /*b590*/  FMUL.FTZ R44, R44, R164.reuse ;  /* 0x000000a42c2c7220 */ /* 0x080fe20000410000 */
[----:B-1----:R-:W-:Y:S01]  /*b5a0*/  HMMA.16816.F32 R36, R4, R12, R36 ;  /* 0x0000000c0424723c */ /* 0x002fe20000001824 */
[----:B------:R-:W-:Y:S02]  /*b5b0*/  FMUL.FTZ R45, R45, R164 ;  /* 0x000000a42d2d7220 */ /* 0x000fe40000410000 */
[-C--:B------:R-:W-:Y:S01]  /*b5c0*/  FMUL.FTZ R46, R46, R3.reuse ;  /* 0x000000032e2e7220 */ /* 0x080fe20000410000 */
[----:B------:R-:W1:Y:S01]  /*b5d0*/  MUFU.EX2 R188, R188 ;  /* 0x000000bc00bc7308 */ /* 0x000e620000000800 */
[----:B------:R-:W-:-:S02]  /*b5e0*/  FMUL.FTZ R47, R47, R3 ;  /* 0x000000032f2f7220 */ /* 0x000fc40000410000 */
[-C--:B------:R-:W-:Y:S01]  /*b5f0*/  FMUL.FTZ R48, R48, R164.reuse ;  /* 0x000000a430307220 */ /* 0x080fe20000410000 */
[C---:B------:R-:W-:Y:S01]  /*b600*/  HMMA.16816.F32 R40, R4.reuse, R14, R40 ;  /* 0x0000000e0428723c */ /* 0x040fe20000001828 */
[-C--:B------:R-:W-:Y:S01]  /*b610*/  FMUL.FTZ R49, R49, R164.reuse ;  /* 0x000000a431317220 */ /* 0x080fe20000410000 */
[----:B------:R-:W1:Y:S01]  /*b620*/  LDSM.16.MT88.4 R12, [R220+0x12000] ;  /* 0x01200000dc0c783b */ /* 0x000e620000004200 */
[-C--:B------:R-:W-:Y:S01]  /*b630*/  FMUL.FTZ R50, R50, R3.reuse ;  /* 0x0000000332327220 */ /* 0x080fe20000410000 */
[----:B------:R-:W1:Y:S01]  /*b640*/  MUFU.EX2 R187, R187 ;  /* 0x000000bb00bb7308 */ /* 0x000e620000000800 */
[----:B------:R-:W-:Y:S02]  /*b650*/  FMUL.FTZ R51, R51, R3 ;  /* 0x0000000333337220 */ /* 0x000fe40000410000 */
[-C--:B------:R-:W-:Y:S01]  /*b660*/  FMUL.FTZ R136, R136, R164.reuse ;  /* 0x000000a488887220 */ /* 0x080fe20000410000 */
[----:B----4-:R-:W-:Y:S01]  /*b670*/  HMMA.16816.F32 R44, R4, R8, R44 ;  /* 0x00000008042c723c */ /* 0x010fe2000000182c */
[----:B------:R-:W-:-:S02]  /*b680*/  FMUL.FTZ R137, R137, R164 ;  /* 0x000000a489897220 */ /* 0x000fc40000410000 */
[-C--:B------:R-:W-:Y:S01]  /*b690*/  FMUL.FTZ R138, R138, R3.reuse ;  /* 0x000000038a8a7220 */ /* 0x080fe20000410000 */
[----:B------:R-:W-:Y:S01]  /*b6a0*/  MUFU.EX2 R189, R189 ;  /* 0x000000bd00bd7308 */ /* 0x000fe20000000800 */
[-C--:B------:R-:W-:Y:S02]  /*b6b0*/  FMUL.FTZ R139, R139, R3.reuse ;  /* 0x000000038b8b7220 */ /* 0x080fe40000410000 */
[-C--:B------:R-:W-:Y:S01]  /*b6c0*/  FMUL.FTZ R132, R132, R164.reuse ;  /* 0x000000a484847220 */ /* 0x080fe20000410000 */
[----:B------:R-:W-:Y:S01]  /*b6d0*/  HMMA.16816.F32 R48, R4, R10, R48 ;  /* 0x0000000a0430723c */ /* 0x000fe20000001830 */
[----:B------:R-:W4:Y:S01]  /*b6e0*/  LDSM.16.MT88.4 R8, [R224+0x14000] ;  /* 0x01400000e008783b */ /* 0x000f220000004200 */
[----:B------:R-:W-:Y:S02]  /*b6f0*/  FMUL.FTZ R133, R133, R164 ;  /* 0x000000a485857220 */ /* 0x000fe40000410000 */
[-C--:B------:R-:W-:Y:S01]  /*b700*/  FMUL.FTZ R134, R134, R3.reuse ;  /* 0x0000000386867220 */ /* 0x080fe20000410000 */
[----:B------:R-:W-:Y:S01]  /*b710*/  MUFU.EX2 R190, R190 ;  /* 0x000000be00be7308 */ /* 0x000fe20000000800 */
[----:B------:R-:W-:-:S02]  /*b720*/  FMUL.FTZ R135, R135, R3 ;  /* 0x0000000387877220 */ /* 0x000fc40000410000 */
        /* <DEDUP_REMOVED lines=37> */
[----:B------:R-:W1:Y:S01]  /*b980*/  MUFU.EX2 R192, R192 ;  /* 0x000000c000c07308 */ /* 0x000e620000000800 */
        /* <DEDUP_REMOVED lines=12> */
[----:B------:R-:W-:Y:S01]  /*ba50*/  MUFU.EX2 R174, R174 ;  /* 0x000000ae00ae7308 */ /* 0x000fe20000000800 */
        /* <DEDUP_REMOVED lines=37> */
[-C--:B------:R-:W-:Y:S02]  /*bcb0*/  FMUL.FTZ R115, R115, R3.reuse ;  /* 0x0000000373737220 */ /* 0x080fe40000410000 */
[-C--:B------:R-:W-:Y:S01]  /*bcc0*/  FMUL.FTZ R116, R116, R164.reuse ;  /* 0x000000a474747220 */ /* 0x080fe20000410000 */
[----:B-1----:R-:W-:Y:S01]  /*bcd0*/  HMMA.16816.F32 R108, R4, R12, R108 ;  /* 0x0000000c046c723c */ /* 0x002fe2000000186c */
[----:B------:R-:W-:Y:S02]  /*bce0*/  FMUL.FTZ R117, R117, R164 ;  /* 0x000000a475757220 */ /* 0x000fe40000410000 */
[----:B------:R-:W-:-:S02]  /*bcf0*/  FMUL.FTZ R118, R118, R3 ;  /* 0x0000000376767220 */ /* 0x000fc40000410000 */
[-C--:B------:R-:W-:Y:S02]  /*bd00*/  FMUL.FTZ R119, R119, R3.reuse ;  /* 0x0000000377777220 */ /* 0x080fe40000410000 */
[-C--:B------:R-:W-:Y:S01]  /*bd10*/  FMUL.FTZ R120, R120, R164.reuse ;  /* 0x000000a478787220 */ /* 0x080fe20000410000 */
[C---:B------:R-:W-:Y:S01]  /*bd20*/  HMMA.16816.F32 R112, R4.reuse, R14, R112 ;  /* 0x0000000e0470723c */ /* 0x040fe20000001870 */
[-C--:B------:R-:W-:Y:S01]  /*bd30*/  FMUL.FTZ R121, R121, R164.reuse ;  /* 0x000000a479797220 */ /* 0x080fe20000410000 */
[----:B------:R-:W1:Y:S01]  /*bd40*/  LDSM.16.MT88.4 R12, [R224+0x10800] ;  /* 0x01080000e00c783b */ /* 0x000e620000004200 */
[-C--:B------:R-:W-:Y:S02]  /*bd50*/  FMUL.FTZ R122, R122, R3.reuse ;  /* 0x000000037a7a7220 */ /* 0x080fe40000410000 */
[----:B------:R-:W-:Y:S02]  /*bd60*/  FMUL.FTZ R123, R123, R3 ;  /* 0x000000037b7b7220 */ /* 0x000fe40000410000 */
[-C--:B------:R-:W-:Y:S01]  /*bd70*/  FMUL.FTZ R100, R100, R164.reuse ;  /* 0x000000a464647220 */ /* 0x080fe20000410000 */
[----:B----4-:R-:W-:Y:S01]  /*bd80*/  HMMA.16816.F32 R116, R4, R8, R116 ;  /* 0x000000080474723c */ /* 0x010fe20000001874 */
[----:B------:R-:W-:-:S02]  /*bd90*/  FMUL.FTZ R101, R101, R164 ;  /* 0x000000a465657220 */ /* 0x000fc40000410000 */
[-C--:B------:R-:W-:Y:S02]  /*bda0*/  FMUL.FTZ R102, R102, R3.reuse ;  /* 0x0000000366667220 */ /* 0x080fe40000410000 */
[-C--:B------:R-:W-:Y:S02]  /*bdb0*/  FMUL.FTZ R103, R103, R3.reuse ;  /* 0x0000000367677220 */ /* 0x080fe40000410000 */
[-C--:B------:R-:W-:Y:S01]  /*bdc0*/  FMUL.FTZ R104, R104, R164.reuse ;  /* 0x000000a468687220 */ /* 0x080fe20000410000 */
[----:B------:R-:W-:Y:S01]  /*bdd0*/  HMMA.16816.F32 R120, R4, R10, R120 ;  /* 0x0000000a0478723c */ /* 0x000fe20000001878 */
[----:B------:R-:W4:Y:S01]  /*bde0*/  LDSM.16.MT88.4 R8, [R221+0x10800] ;  /* 0x01080000dd08783b */ /* 0x000f220000004200 */
[----:B------:R-:W-:Y:S02]  /*bdf0*/  FMUL.FTZ R105, R105, R164 ;  /* 0x000000a469697220 */ /* 0x000fe40000410000 */
[-C--:B------:R-:W-:Y:S02]  /*be00*/  FMUL.FTZ R106, R106, R3.reuse ;  /* 0x000000036a6a7220 */ /* 0x080fe40000410000 */
[----:B------:R-:W-:-:S02]  /*be10*/  FMUL.FTZ R107, R107, R3 ;  /* 0x000000036b6b7220 */ /* 0x000fc40000410000 */
[-C--:B------:R-:W-:Y:S01]  /*be20*/  FMUL.FTZ R124, R124, R164.reuse ;  /* 0x000000a47c7c7220 */ /* 0x080fe20000410000 */
[C---:B--2---:R-:W-:Y:S01]  /*be30*/  HMMA.16816.F32 R100, R4.reuse, R16, R100 ;  /* 0x000000100464723c */ /* 0x044fe20000001864 */
[-C--:B------:R-:W-:Y:S02]  /*be40*/  FMUL.FTZ R125, R125, R164.reuse ;  /* 0x000000a47d7d7220 */ /* 0x080fe40000410000 */
[-C--:B------:R-:W-:Y:S02]  /*be50*/  FMUL.FTZ R126, R126, R3.reuse ;  /* 0x000000037e7e7220 */ /* 0x080fe40000410000 */
[-C--:B------:R-:W-:Y:S02]  /*be60*/  FMUL.FTZ R127, R127, R3.reuse ;  /* 0x000000037f7f7220 */ /* 0x080fe40000410000 */
[-C--:B------:R-:W-:Y:S01]  /*be70*/  FMUL.FTZ R128, R128, R164.reuse ;  /* 0x000000a480807220 */ /* 0x080fe20000410000 */
[----:B------:R-:W-:Y:S01]  /*be80*/  HMMA.16816.F32 R104, R4, R18, R104 ;  /* 0x000000120468723c */ /* 0x000fe20000001868 */
[----:B------:R-:W-:Y:S01]  /*be90*/  FMUL.FTZ R129, R129, R164 ;  /* 0x000000a481817220 */ /* 0x000fe20000410000 */
[----:B------:R-:W2:Y:S01]  /*bea0*/  LDSM.16.MT88.4 R16, [R222+0x10800] ;  /* 0x01080000de10783b */ /* 0x000ea20000004200 */
[----:B------:R-:W-:-:S02]  /*beb0*/  FMUL.FTZ R130, R130, R3 ;  /* 0x0000000382827220 */ /* 0x000fc40000410000 */
[-C--:B------:R-:W-:Y:S02]  /*bec0*/  FMUL.FTZ R131, R131, R3.reuse ;  /* 0x0000000383837220 */ /* 0x080fe40000410000 */
[----:B------:R-:W-:Y:S01]  /*bed0*/  FFMA.FTZ R33, R201, R164, R33 ;  /* 0x000000a4c9217223 */ /* 0x000fe20000010021 */
[C---:B------:R-:W-:Y:S01]  /*bee0*/  HMMA.16816.F32 R124, R4.reuse, R20, R124 ;  /* 0x00000014047c723c */ /* 0x040fe2000000187c */
[----:B------:R-:W-:Y:S01]  /*bef0*/  FFMA.FTZ R3, R252, R3, R29 ;  /* 0x00000003fc037223 */ /* 0x000fe2000001001d */
[----:B------:R-:W-:Y:S01]  /*bf00*/  MOV R164, R34 ;  /* 0x0000002200a47202 */ /* 0x000fe20000000f00 */
[----:B------:R-:W-:Y:S02]  /*bf10*/  FADD.FTZ R30, R30, R33 ;  /* 0x000000211e1e7221 */ /* 0x000fe40000010000 */
[----:B------:R-:W-:Y:S02]  /*bf20*/  FADD.FTZ R3, R2, R3 ;  /* 0x0000000302037221 */ /* 0x000fe40000010000 */
[----:B------:R-:W-:Y:S01]  /*bf30*/  FADD.FTZ R31, R31, R30 ;  /* 0x0000001e1f1f7221 */ /* 0x000fe20000010000 */
[----:B------:R-:W-:Y:S01]  /*bf40*/  HMMA.16816.F32 R128, R4, R22, R128 ;  /* 0x000000160480723c */ /* 0x000fe20000001880 */
[----:B------:R-:W2:Y:S01]  /*bf50*/  LDSM.16.MT88.4 R20, [R220+0x10800] ;  /* 0x01080000dc14783b */ /* 0x000ea20000004200 */
[----:B------:R-:W-:-:S02]  /*bf60*/  FADD.FTZ R0, R0, R3 ;  /* 0x0000000300007221 */ /* 0x000fc40000010000 */
[----:B------:R-:W-:Y:S02]  /*bf70*/  FADD.FTZ R3, R28, R31 ;  /* 0x0000001f1c037221 */ /* 0x000fe40000010000 */
[----:B------:R-:W-:Y:S01]  /*bf80*/  FADD.FTZ R35, R35, R0 ;  /* 0x0000000023237221 */ /* 0x000fe20000010000 */
[----:B---3--:R-:W-:Y:S01]  /*bf90*/  F2FP.PACK_AB R4, R179, R176 ;  /* 0x000000b0b304723e */ /* 0x008fe200000000ff */
[----:B------:R-:W-:Y:S01]  /*bfa0*/  FADD.FTZ R176, R176, R3 ;  /* 0x00000003b0b07221 */ /* 0x000fe20000010000 */
[----:B-----5:R-:W-:Y:S01]  /*bfb0*/  F2FP.PACK_AB R5, R183, R180 ;  /* 0x000000b4b705723e */ /* 0x020fe200000000ff */
[----:B------:R-:W-:Y:S01]  /*bfc0*/  FADD.FTZ R180, R180, R35 ;  /* 0x00000023b4b47221 */ /* 0x000fe20000010000 */
[----:B------:R-:W-:Y:S01]  /*bfd0*/  F2FP.PACK_AB R6, R181, R178 ;  /* 0x000000b2b506723e */ /* 0x000fe200000000ff */
[----:B------:R-:W-:Y:S01]  /*bfe0*/  FADD.FTZ R179, R179, R176 ;  /* 0x000000b0b3b37221 */ /* 0x000fe20000010000 */
[----:B------:R-:W-:Y:S01]  /*bff0*/  F2FP.PACK_AB R7, R185, R182 ;  /* 0x000000b6b907723e */ /* 0x000fe200000000ff */
[----:B------:R-:W-:Y:S01]  /*c000*/  FADD.FTZ R183, R183, R180 ;  /* 0x000000b4b7b77221 */ /* 0x000fe20000010000 */
[----:B------:R-:W-:Y:S01]  /*c010*/  MOV R3, R32 ;  /* 0x0000002000037202 */ /* 0x000fe20000000f00 */
[----:B------:R-:W-:-:S02]  /*c020*/  FADD.FTZ R178, R178, R179 ;  /* 0x000000b3b2b27221 */ /* 0x000fc40000010000 */
[----:B------:R-:W-:Y:S02]  /*c030*/  FADD.FTZ R182, R182, R183 ;  /* 0x000000b7b6b67221 */ /* 0x000fe40000010000 */
[----:B-1----:R-:W-:Y:S01]  /*c040*/  HMMA.16816.F32 R160, R4, R12, R160 ;  /* 0x0000000c04a0723c */ /* 0x002fe200000018a0 */
[----:B------:R-:W-:Y:S02]  /*c050*/  FADD.FTZ R181, R181, R178 ;  /* 0x000000b2b5b57221 */ /* 0x000fe40000010000 */
[----:B------:R-:W-:Y:S02]  /*c060*/  FADD.FTZ R185, R185, R182 ;  /* 0x000000b6b9b97221 */ /* 0x000fe40000010000 */
[----:B------:R-:W-:-:S03]  /*c070*/  FADD.FTZ R0, R188, R181 ;  /* 0x000000b5bc007221 */ /* 0x000fc60000010000 */
[----:B------:R-:W-:Y:S01]  /*c080*/  HMMA.16816.F32 R156, R4, R14, R156 ;  /* 0x0000000e049c723c */ /* 0x000fe2000000189c */
[----:B------:R-:W1:Y:S01]  /*c090*/  LDSM.16.MT88.4 R12, [R224+0x12800] ;  /* 0x01280000e00c783b */ /* 0x000e620000004200 */
[----:B------:R-:W-:-:S06]  /*c0a0*/  FADD.FTZ R0, R187, R0 ;  /* 0x00000000bb007221 */ /* 0x000fcc0000010000 */
        /* <DEDUP_REMOVED lines=43> */
[----:B------:R-:W-:Y:S01]  /*c360*/  HMMA.16816.F32 R128, R4, R22, R128 ;  /* 0x000000160480723c */ /* 0x000fe20000001880 */
[----:B------:R-:W-:Y:S06]  /*c370*/  LDSM.16.MT88.4 R20, [R220+0x13000] ;  /* 0x01300000dc14783b */ /* 0x000fec0000004200 */
[----:B------:R-:W-:-:S02]  /*c380*/  F2FP.PACK_AB R4, R187, R188 ;  /* 0x000000bcbb04723e */ /* 0x000fc400000000ff */
[----:B------:R-:W-:Y:S01]  /*c390*/  F2FP.PACK_AB R5, R191, R186 ;  /* 0x000000babf05723e */ /* 0x000fe200000000ff */
[----:B------:R-:W-:Y:S01]  /*c3a0*/  FADD.FTZ R186, R186, R185 ;  /* 0x000000b9baba7221 */ /* 0x000fe20000010000 */
[C---:B------:R-:W-:Y:S01]  /*c3b0*/  F2FP.PACK_AB R6, R190.reuse, R189 ;  /* 0x000000bdbe06723e */ /* 0x040fe200000000ff */
[----:B------:R-:W-:Y:S01]  /*c3c0*/  FADD.FTZ R189, R189, R0 ;  /* 0x00000000bdbd7221 */ /* 0x000fe20000010000 */
[----:B------:R-:W-:Y:S01]  /*c3d0*/  F2FP.PACK_AB R7, R193, R184 ;  /* 0x000000b8c107723e */ /* 0x000fe200000000ff */
[----:B------:R-:W-:Y:S02]  /*c3e0*/  FADD.FTZ R191, R191, R186 ;  /* 0x000000babfbf7221 */ /* 0x000fe40000010000 */
[----:B------:R-:W-:Y:S02]  /*c3f0*/  FADD.FTZ R190, R190, R189 ;  /* 0x000000bdbebe7221 */ /* 0x000fe40000010000 */
[----:B------:R-:W-:Y:S02]  /*c400*/  FADD.FTZ R0, R184, R191 ;  /* 0x000000bfb8007221 */ /* 0x000fe40000010000 */
[----:B------:R-:W-:Y:S02]  /*c410*/  HMMA.16816.F32 R160, R4, R24, R160 ;  /* 0x0000001804a0723c */ /* 0x000fe400000018a0 */
[----:B------:R-:W-:-:S06]  /*c420*/  FADD.FTZ R0, R193, R0 ;  /* 0x00000000c1007221 */ /* 0x000fcc0000010000 */
        /* <DEDUP_REMOVED lines=9> */
[C---:B----4-:R-:W-:Y:S08]  /*c4c0*/  HMMA.16816.F32 R36, R4.reuse, R24, R36 ;  /* 0x000000180424723c */ /* 0x050ff00000001824 */
        /* <DEDUP_REMOVED lines=47> */
[----:B----4-:R-:W-:Y:S01]  /*c7c0*/  HMMA.16816.F32 R160, R4, R16, R160 ;  /* 0x0000001004a0723c */ /* 0x010fe200000018a0 */
[----:B------:R-:W-:Y:S02]  /*c7d0*/  FADD.FTZ R0, R174, R173 ;  /* 0x000000adae007221 */ /* 0x000fe40000010000 */
[----:B------:R-:W-:-:S03]  /*c7e0*/  FADD.FTZ R252, R165, R168 ;  /* 0x000000a8a5fc7221 */ /* 0x000fc60000010000 */
[----:B------:R-:W-:Y:S02]  /*c7f0*/  STL [R1+0x8], R0 ;  /* 0x0000080001007387 */ /* 0x000fe40000100800 */
[C---:B------:R-:W-:Y:S02]  /*c800*/  HMMA.16816.F32 R156, R4.reuse, R18, R156 ;  /* 0x00000012049c723c */ /* 0x040fe4000000189c */
[----:B------:R-:W4:Y:S06]  /*c810*/  LDSM.16.MT88.4 R16, [R222+0x13800] ;  /* 0x01380000de10783b */ /* 0x000f2c0000004200 */
        /* <DEDUP_REMOVED lines=31> */
[C---:B------:R-:W-:Y:S08]  /*ca10*/  HMMA.16816.F32 R88, R4.reuse, R22, R88 ;  /* 0x000000160458723c */ /* 0x040ff00000001858 */
[C---:B--2---:R-:W-:Y:S08]  /*ca20*/  HMMA.16816.F32 R92, R4.reuse, R24, R92 ;  /* 0x00000018045c723c */ /* 0x044ff0000000185c */
[C---:B------:R-:W-:Y:S08]  /*ca30*/  HMMA.16816.F32 R96, R4.reuse, R26, R96 ;  /* 0x0000001a0460723c */ /* 0x040ff00000001860 */
[C---:B-1----:R-:W-:Y:S08]  /*ca40*/  HMMA.16816.F32 R108, R4.reuse, R12, R108 ;  /* 0x0000000c046c723c */ /* 0x042ff0000000186c */
[C---:B------:R-:W-:Y:S08]  /*ca50*/  HMMA.16816.F32 R112, R4.reuse, R14, R112 ;  /* 0x0000000e0470723c */ /* 0x040ff00000001870 */
[C---:B---3--:R-:W-:Y:S08]  /*ca60*/  HMMA.16816.F32 R116, R4.reuse, R8, R116 ;  /* 0x000000080474723c */ /* 0x048ff00000001874 */
[C---:B------:R-:W-:Y:S08]  /*ca70*/  HMMA.16816.F32 R120, R4.reuse, R10, R120 ;  /* 0x0000000a0478723c */ /* 0x040ff00000001878 */
[C---:B----4-:R-:W-:Y:S08]  /*ca80*/  HMMA.16816.F32 R124, R4.reuse, R16, R124 ;  /* 0x00000010047c723c */ /* 0x050ff0000000187c */
[----:B------:R-:W-:Y:S08]  /*ca90*/  HMMA.16816.F32 R128, R4, R18, R128 ;  /* 0x000000120480723c */ /* 0x000ff00000001880 */
.L_x_259:
        /* <DEDUP_REMOVED lines=21> */
[----:B------:R-:W-:Y:S01]  /*cbf0*/  UIADD3 UR7, UR29, -0x1, URZ ;  /* 0xffffffff1d077890 */ /* 0x000fe2000fffe03f */
[----:B------:R-:W-:Y:S02]  /*cc00*/  LEA R249, P0, R5, c[0x0][0x170], 0x1 ;  /* 0x00005c0005f97a11 */ /* 0x000fe400078008ff */
[----:B-1----:R-:W-:-:S02]  /*cc10*/  SHF.R.S32.HI R0, RZ, 0x1f, R9 ;  /* 0x0000001fff007819 */ /* 0x002fc40000011409 */
[----:B------:R-:W-:Y:S02]  /*cc20*/  LEA R251, P1, R7, c[0x0][0x168], 0x1 ;  /* 0x00005a0007fb7a11 */ /* 0x000fe400078208ff */
[----:B------:R-:W-:Y:S02]  /*cc30*/  LEA.HI R0, R0, R9, RZ, 0x3 ;  /* 0x0000000900007211 */ /* 0x000fe400078f18ff */
[----:B------:R-:W-:Y:S01]  /*cc40*/  LEA.HI.X R248, R5, c[0x0][0x174], R248, 0x1, P0 ;  /* 0x00005d0005f87a11 */ /* 0x000fe200000f0cf8 */
[----:B------:R-:W-:Y:S01]  /*cc50*/  IMAD.MOV.U32 R5, RZ, RZ, R197 ;  /* 0x000000ffff057224 */ /* 0x000fe200078e00c5 */
[----:B------:R-:W-:Y:S01]  /*cc60*/  SHF.R.S32.HI R16, RZ, 0x3, R0 ;  /* 0x00000003ff107819 */ /* 0x000fe20000011400 */
[----:B------:R-:W-:Y:S01]  /*cc70*/  IMAD.MOV.U32 R0, RZ, RZ, R3 ;  /* 0x000000ffff007224 */ /* 0x000fe200078e0003 */
[----:B------:R-:W-:Y:S02]  /*cc80*/  LEA.HI.X R250, R7, c[0x0][0x16c], R250, 0x1, P1 ;  /* 0x00005b0007fa7a11 */ /* 0x000fe400008f0cfa */
[----:B------:R-:W-:-:S02]  /*cc90*/  SHF.R.S32.HI R17, RZ, 0x1f, R16 ;  /* 0x0000001fff117819 */ /* 0x000fc40000011410 */
[C---:B------:R-:W-:Y:S02]  /*cca0*/  IADD3 R20, P2, R16.reuse, 0x10, RZ ;  /* 0x0000001010147810 */ /* 0x040fe40007f5e0ff */
[C---:B------:R-:W-:Y:S01]  /*ccb0*/  IADD3 R14, P0, R16.reuse, 0x30, RZ ;  /* 0x00000030100e7810 */ /* 0x040fe20007f1e0ff */
[----:B------:R1:W-:Y:S01]  /*ccc0*/  STL.64 [R1+0x10], R16 ;  /* 0x0000101001007387 */ /* 0x0003e20000100a00 */
[----:B------:R-:W-:Y:S01]  /*ccd0*/  IADD3 R18, P1, R16, 0x20, RZ ;  /* 0x0000002010127810 */ /* 0x000fe20007f3e0ff */
[--C-:B------:R-:W-:Y:S01]  /*cce0*/  IMAD.X R21, RZ, RZ, R17.reuse, P2 ;  /* 0x000000ffff157224 */ /* 0x100fe200010e0611 */
[----:B------:R-:W-:Y:S01]  /*ccf0*/  ISETP.GE.AND P2, PT, R231, c[0x0][0x220], PT ;  /* 0x00008800e7007a0c */ /* 0x000fe20003f46270 */
[--C-:B------:R-:W-:Y:S02]  /*cd00*/  IMAD.X R15, RZ, RZ, R17.reuse, P0 ;  /* 0x000000ffff0f7224 */ /* 0x100fe400000e0611 */
[----:B------:R-:W-:Y:S01]  /*cd10*/  IMAD.X R19, RZ, RZ, R17, P1 ;  /* 0x000000ffff137224 */ /* 0x000fe200008e0611 */
[----:B------:R1:W-:Y:S04]  /*cd20*/  STL.64 [R1+0x28], R20 ;  /* 0x0000281401007387 */ /* 0x0003e80000100a00 */
[----:B------:R1:W-:Y:S04]  /*cd30*/  STL.64 [R1+0x18], R14 ;  /* 0x0000180e01007387 */ /* 0x0003e80000100a00 */
[----:B------:R1:W-:Y:S04]  /*cd40*/  STL.64 [R1+0x20], R18 ;  /* 0x0000201201007387 */ /* 0x0003e80000100a00 */
[----:B------:R1:W-:Y:S01]  /*cd50*/  STL.64 [R1], R4 ;  /* 0x0000000401007387 */ /* 0x0003e20000100a00 */
[----:B------:R-:W-:Y:S05]  /*cd60*/  BRA `(.L_x_264) ;  /* 0x000006c000007947 */ /* 0x000fea0003800000 */
.L_x_266:
        /* <DEDUP_REMOVED lines=108> */
.L_x_264:
[----:B------:R-:W2:Y:S01]  /*d430*/  LDL.64 R6, [R1] ;  /* 0x0000000001067983 */ /* 0x000ea20000100a00 */
[----:B------:R-:W-:Y:S01]  /*d440*/  UIADD3 UR13, UR7, -UR10, URZ ;  /* 0x8000000a070d7290 */ /* 0x000fe2000fffe03f */
[----:B------:R-:W-:Y:S04]  /*d450*/  DEPBAR.LE SB0, 0x0 ;  /* 0x000080000000791a */ /* 0x000fe80000000000 */
[----:B-1----:R-:W3:Y:S01]  /*d460*/  LDL.64 R4, [R1+0x10] ;  /* 0x0000100001047983 */ /* 0x002ee20000100a00 */
[----:B------:R-:W-:Y:S01]  /*d470*/  UIADD3 UR6, UR29, -0x1, URZ ;  /* 0xffffffff1d067890 */ /* 0x000fe2000fffe03f */
[----:B------:R-:W-:Y:S02]  /*d480*/  IMAD.U32 R3, RZ, RZ, UR13 ;  /* 0x0000000dff037e24 */ /* 0x000fe4000f8e00ff */
[----:B------:R-:W4:Y:S01]  /*d490*/  LDL.64 R32, [R1+0x28] ;  /* 0x0000280001207983 */ /* 0x000f220000100a00 */
[----:B------:R-:W-:Y:S02]  /*d4a0*/  USHF.R.S32.HI UR5, URZ, 0x1f, UR6 ;  /* 0x0000001f3f057899 */ /* 0x000fe40008011406 */
[----:B------:R-:W-:Y:S01]  /*d4b0*/  UIMAD UR4, UR25, UR6, URZ ;  /* 0x00000006190472a4 */ /* 0x000fe2000f8e023f */
[----:B------:R-:W5:Y:S01]  /*d4c0*/  LDL.64 R24, [R1+0x20] ;  /* 0x0000200001187983 */ /* 0x000f620000100a00 */
[----:B------:R-:W-:Y:S01]  /*d4d0*/  IMAD.U32 R17, RZ, RZ, UR6 ;  /* 0x00000006ff117e24 */ /* 0x000fe2000f8e00ff */
[----:B------:R-:W-:Y:S02]  /*d4e0*/  UISETP.GT.AND UP0, UPT, UR6, UR11, UPT ;  /* 0x0000000b0600728c */ /* 0x000fe4000bf04270 */
[----:B------:R-:W4:Y:S01]  /*d4f0*/  LDL.64 R28, [R1+0x18] ;  /* 0x00001800011c7983 */ /* 0x000f220000100a00 */
[----:B------:R-:W-:Y:S03]  /*d500*/  UIMAD UR4, UR5, UR9, UR4 ;  /* 0x00000009050472a4 */ /* 0x000fe6000f8e0204 */
[----:B------:R-:W-:Y:S06]  /*d510*/  BAR.SYNC.DEFER_BLOCKING 0x0 ;  /* 0x0000000000007b1d */ /* 0x000fec0000010000 */
[----:B------:R-:W-:Y:S01]  /*d520*/  @P5 STS.128 [R234+0x10000], RZ ;  /* 0x010000ffea005388 */ /* 0x000fe20000000c00 */
[----:B--2---:R-:W-:Y:S05]  /*d530*/  IMAD.WIDE.U32 R30, R17, UR9, R6 ;  /* 0x00000009111e7c25 */ /* 0x004fea000f8e0006 */
[----:B------:R-:W-:Y:S01]  /*d540*/  @!P5 LEA R194, P6, R30, c[0x0][0x170], 0x1 ;  /* 0x00005c001ec2da11 */ /* 0x000fe200078c08ff */
[----:B---3--:R-:W-:Y:S01]  /*d550*/  IMAD.MOV.U32 R20, RZ, RZ, R4 ;  /* 0x000000ffff147224 */ /* 0x008fe200078e0004 */
[----:B------:R-:W-:Y:S02]  /*d560*/  LEA R26, P0, R3, R4, 0x6 ;  /* 0x00000004031a7211 */ /* 0x000fe400078030ff */
[----:B------:R-:W-:Y:S01]  /*d570*/  IADD3 R19, R31, UR4, RZ ;  /* 0x000000041f137c10 */ /* 0x000fe2000fffe0ff */
[----:B------:R-:W-:Y:S01]  /*d580*/  UIADD3 UR4, UR8, -UR10, URZ ;  /* 0x8000000a08047290 */ /* 0x000fe2000fffe03f */
[----:B------:R-:W-:Y:S01]  /*d590*/  LEA.HI.X.SX32 R27, R3, R5, 0x6, P0 ;  /* 0x00000005031b7211 */ /* 0x000fe200000f36ff */
[----:B------:R-:W-:Y:S01]  /*d5a0*/  IMAD.WIDE.U32 R174, R26, c[0x0][0x1a0], RZ ;  /* 0x000068001aae7a25 */ /* 0x000fe200078e00ff */
[C---:B------:R-:W-:Y:S02]  /*d5b0*/  IADD3 R22, P1, R30.reuse, UR16, RZ ;  /* 0x000000101e167c10 */ /* 0x040fe4000ff3e0ff */
[----:B------:R-:W-:Y:S02]  /*d5c0*/  @!P5 LEA.HI.X R195, R30, c[0x0][0x174], R19, 0x1, P6 ;  /* 0x00005d001ec3da11 */ /* 0x000fe400030f0c13 */
[----:B------:R-:W-:Y:S01]  /*d5d0*/  IADD3.X R17, R19, UR12, RZ, P1, !PT ;  /* 0x0000000c13117c10 */ /* 0x000fe20008ffe4ff */
[----:B------:R-:W-:Y:S01]  /*d5e0*/  IMAD R19, R27, c[0x0][0x1a0], RZ ;  /* 0x000068001b137a24 */ /* 0x000fe200078e02ff */
[C---:B------:R-:W-:Y:S01]  /*d5f0*/  @!P5 LEA R34, P1, R22.reuse, c[0x0][0x170], 0x1 ;  /* 0x00005c001622da11 */ /* 0x040fe200078208ff */
[----:B------:R-:W-:Y:S01]  /*d600*/  @!PT LDS RZ, [RZ] ;  /* 0x00000000fffff984 */ /* 0x000fe20000000800 */
[----:B------:R-:W-:Y:S01]  /*d610*/  @!PT LDS RZ, [RZ] ;  /* 0x00000000fffff984 */ /* 0x000fe20000000800 */
[----:B------:R-:W-:Y:S01]  /*d620*/  @!PT LDS RZ, [RZ] ;  /* 0x00000000fffff984 */ /* 0x000fe20000000800 */
[----:B------:R1:W-:Y:S01]  /*d630*/  @!P5 LDGSTS.E.BYPASS.LTC128B.128 [R234+0x10000], [R194.64] ;  /* 0x10000000c2eadfae */ /* 0x0003e2000b901d56 */
[----:B------:R-:W-:Y:S01]  /*d640*/  IADD3 R18, P0, R22, UR16, RZ ;  /* 0x0000001016127c10 */ /* 0x000fe2000ff1e0ff */
[----:B------:R-:W-:Y:S01]  /*d650*/  IMAD R19, R26, c[0x0][0x1a4], R19 ;  /* 0x000069001a137a24 */ /* 0x000fe200078e0213 */
[----:B------:R-:W-:Y:S01]  /*d660*/  @!P5 LEA.HI.X R35, R22, c[0x0][0x174], R17, 0x1, P1 ;  /* 0x00005d001623da11 */ /* 0x000fe200008f0c11 */
[----:B------:R-:W-:Y:S01]  /*d670*/  @P4 STS.128 [R234+0x12000], RZ ;  /* 0x012000ffea004388 */ /* 0x000fe20000000c00 */
[----:B------:R-:W-:Y:S01]  /*d680*/  IADD3.X R17, R17, UR12, RZ, P0, !PT ;  /* 0x0000000c11117c10 */ /* 0x000fe200087fe4ff */
[----:B------:R-:W-:Y:S01]  /*d690*/  IMAD.IADD R19, R175, 0x1, R19 ;  /* 0x00000001af137824 */ /* 0x000fe200078e0213 */
[C---:B------:R-:W-:Y:S02]  /*d6a0*/  @!P5 LEA R30, P0, R18.reuse, c[0x0][0x170], 0x1 ;  /* 0x00005c00121eda11 */ /* 0x040fe400078008ff */
[C---:B------:R-:W-:Y:S02]  /*d6b0*/  @!P5 IADD3 R22, P1, R18.reuse, UR16, RZ ;  /* 0x000000101216dc10 */ /* 0x040fe4000ff3e0ff */
[----:B------:R-:W-:Y:S02]  /*d6c0*/  @!P5 LEA.HI.X R31, R18, c[0x0][0x174], R17, 0x1, P0 ;  /* 0x00005d00121fda11 */ /* 0x000fe400000f0c11 */
[C---:B------:R-:W-:Y:S02]  /*d6d0*/  LEA R198, P0, R174.reuse, R249, 0x1 ;  /* 0x000000f9aec67211 */ /* 0x040fe400078008ff */
[----:B------:R-:W-:Y:S02]  /*d6e0*/  @!P5 IADD3.X R21, R17, UR12, RZ, P1, !PT ;  /* 0x0000000c1115dc10 */ /* 0x000fe40008ffe4ff */
[----:B------:R-:W-:Y:S02]  /*d6f0*/  LEA.HI.X R199, R174, R248, R19, 0x1, P0 ;  /* 0x000000f8aec77211 */ /* 0x000fe400000f0c13 */
[C---:B------:R-:W-:Y:S02]  /*d700*/  @!P5 LEA R26, P1, R22.reuse, c[0x0][0x170], 0x1 ;  /* 0x00005c00161ada11 */ /* 0x040fe400078208ff */
[C---:B----4-:R-:W-:Y:S01]  /*d710*/  LEA R182, P0, R3.reuse, R28, 0x6 ;  /* 0x0000001c03b67211 */ /* 0x050fe200078030ff */
[----:B------:R-:W-:Y:S01]  /*d720*/  @!PT LDS RZ, [RZ] ;  /* 0x00000000fffff984 */ /* 0x000fe20000000800 */
[----:B------:R-:W-:Y:S01]  /*d730*/  @!PT LDS RZ, [RZ] ;  /* 0x00000000fffff984 */ /* 0x000fe20000000800 */
[----:B------:R-:W-:Y:S01]  /*d740*/  @!PT LDS RZ, [RZ] ;  /* 0x00000000fffff984 */ /* 0x000fe20000000800 */
[----:B------:R2:W-:Y:S01]  /*d750*/  @!P4 LDGSTS.E.BYPASS.LTC128B.128 [R234+0x12000], [R198.64+0x80] ;  /* 0x12000080c6eacfae */ /* 0x0005e2000b901d56 */
[----:B------:R-:W-:Y:S01]  /*d760*/  @!P5 LEA.HI.X R27, R22, c[0x0][0x174], R21, 0x1, P1 ;  /* 0x00005d00161bda11 */ /* 0x000fe200008f0c15 */
[----:B------:R-:W-:Y:S01]  /*d770*/  IMAD.MOV.U32 R21, RZ, RZ, R5 ;  /* 0x000000ffff157224 */ /* 0x000fe200078e0005 */
[C---:B------:R-:W-:Y:S01]  /*d780*/  LEA R22, P6, R3.reuse, R32, 0x6 ;  /* 0x0000002003167211 */ /* 0x040fe200078c30ff */
[----:B------:R-:W-:Y:S01]  /*d790*/  @P3 STS.128 [R234+0x14000], RZ ;  /* 0x014000ffea003388 */ /* 0x000fe20000000c00 */
[C---:B-----5:R-:W-:Y:S02]  /*d7a0*/  LEA R202, P1, R3.reuse, R24, 0x6 ;  /* 0x0000001803ca7211 */ /* 0x060fe400078230ff */
[C---:B------:R-:W-:Y:S01]  /*d7b0*/  LEA.HI.X.SX32 R23, R3.reuse, R33, 0x6, P6 ;  /* 0x0000002103177211 */ /* 0x040fe200030f36ff */
[----:B------:R-:W-:Y:S01]  /*d7c0*/  @!PT LDS RZ, [RZ] ;  /* 0x00000000fffff984 */ /* 0x000fe20000000800 */
[----:B------:R-:W-:Y:S01]  /*d7d0*/  @!PT LDS RZ, [RZ] ;  /* 0x00000000fffff984 */ /* 0x000fe20000000800 */
[----:B------:R-:W-:Y:S01]  /*d7e0*/  @!PT LDS RZ, [RZ] ;  /* 0x00000000fffff984 */ /* 0x000fe20000000800 */
[----:B------:R2:W-:Y:S01]  /*d7f0*/  @!P3 LDGSTS.E.BYPASS.LTC128B.128 [R234+0x14000], [R198.64+0x100] ;  /* 0x14000100c6eabfae */ /* 0x0005e2000b901d56 */
[C---:B------:R-:W-:Y:S02]  /*d800*/  LEA.HI.X.SX32 R203, R3.reuse, R25, 0x6, P1 ;  /* 0x0000001903cb7211 */ /* 0x040fe400008f36ff */
[----:B------:R-:W-:Y:S01]  /*d810*/  LEA.HI.X.SX32 R183, R3, R29, 0x6, P0 ;  /* 0x0000001d03b77211 */ /* 0x000fe200000f36ff */
[----:B------:R-:W-:Y:S01]  /*d820*/  @P2 STS.128 [R234+0x16000], RZ ;  /* 0x016000ffea002388 */ /* 0x000fe20000000c00 */
[----:B------:R-:W-:Y:S02]  /*d830*/  IMAD R18, R23, c[0x0][0x1a0], RZ ;  /* 0x0000680017127a24 */ /* 0x000fe400078e02ff */
[----:B------:R-:W-:Y:S01]  /*d840*/  IMAD R17, R203, c[0x0][0x1a0], RZ ;  /* 0x00006800cb117a24 */ /* 0x000fe200078e02ff */
[----:B------:R-:W-:Y:S01]  /*d850*/  @!PT LDS RZ, [RZ] ;  /* 0x00000000fffff984 */ /* 0x000fe20000000800 */
[----:B------:R-:W-:Y:S01]  /*d860*/  @!PT LDS RZ, [RZ] ;  /* 0x00000000fffff984 */ /* 0x000fe20000000800 */
[----:B------:R-:W-:Y:S01]  /*d870*/  @!PT LDS RZ, [RZ] ;  /* 0x00000000fffff984 */ /* 0x000fe20000000800 */
[----:B------:R2:W-:Y:S01]  /*d880*/  @!P2 LDGSTS.E.BYPASS.LTC128B.128 [R234+0x16000], [R198.64+0x180] ;  /* 0x16000180c6eaafae */ /* 0x0005e2000b901d56 */
[C---:B------:R-:W-:Y:S02]  /*d890*/  IMAD R18, R22.reuse, c[0x0][0x1a4], R18 ;  /* 0x0000690016127a24 */ /* 0x040fe400078e0212 */
[----:B------:R-:W-:Y:S01]  /*d8a0*/  IMAD.WIDE.U32 R22, R22, c[0x0][0x1a0], RZ ;  /* 0x0000680016167a25 */ /* 0x000fe200078e00ff */
[----:B------:R-:W-:Y:S03]  /*d8b0*/  @P5 STS.128 [R234+0x10800], RZ ;  /* 0x010800ffea005388 */ /* 0x000fe60000000c00 */
[----:B------:R-:W-:Y:S01]  /*d8c0*/  IMAD.IADD R19, R23, 0x1, R18 ;  /* 0x0000000117137824 */ /* 0x000fe200078e0212 */
[-C--:B------:R-:W-:Y:S01]  /*d8d0*/  LEA R178, P6, R22, R249.reuse, 0x1 ;  /* 0x000000f916b27211 */ /* 0x080fe200078c08ff */
[----:B------:R-:W-:Y:S01]  /*d8e0*/  @!PT LDS RZ, [RZ] ;  /* 0x00000000fffff984 */ /* 0x000fe20000000800 */
[----:B------:R-:W-:Y:S01]  /*d8f0*/  @!PT LDS RZ, [RZ] ;  /* 0x00000000fffff984 */ /* 0x000fe20000000800 */
[----:B------:R-:W-:Y:S01]  /*d900*/  @!PT LDS RZ, [RZ] ;  /* 0x00000000fffff984 */ /* 0x000fe20000000800 */
[----:B------:R3:W-:Y:S01]  /*d910*/  @!P5 LDGSTS.E.BYPASS.LTC128B.128 [R234+0x10800], [R34.64] ;  /* 0x1080000022eadfae */ /* 0x0007e2000b901d56 */
[----:B------:R-:W-:Y:S02]  /*d920*/  IMAD R17, R202, c[0x0][0x1a4], R17 ;  /* 0x00006900ca117a24 */ /* 0x000fe400078e0211 */
[-C--:B------:R-:W-:Y:S01]  /*d930*/  LEA.HI.X R179, R22, R248.reuse, R19, 0x1, P6 ;  /* 0x000000f816b37211 */ /* 0x080fe200030f0c13 */
[----:B------:R-:W-:Y:S01]  /*d940*/  @P4 STS.128 [R234+0x12800], RZ ;  /* 0x012800ffea004388 */ /* 0x000fe20000000c00 */
[----:B------:R-:W-:Y:S03]  /*d950*/  IMAD.WIDE.U32 R202, R202, c[0x0][0x1a0], RZ ;  /* 0x00006800caca7a25 */ /* 0x000fe600078e00ff */
[----:B------:R-:W-:Y:S01]  /*d960*/  @!PT LDS RZ, [RZ] ;  /* 0x00000000fffff984 */ /* 0x000fe20000000800 */
[----:B------:R-:W-:Y:S01]  /*d970*/  @!PT LDS RZ, [RZ] ;  /* 0x00000000fffff984 */ /* 0x000fe20000000800 */
[----:B------:R-:W-:Y:S01]  /*d980*/  @!PT LDS RZ, [RZ] ;  /* 0x00000000fffff984 */ /* 0x000fe20000000800 */
[----:B------:R4:W-:Y:S01]  /*d990*/  @!P4 LDGSTS.E.BYPASS.LTC128B.128 [R234+0x12800], [R178.64+0x80] ;  /* 0x12800080b2eacfae */ /* 0x0009e2000b901d56 */
[----:B------:R-:W-:Y:S01]  /*d9a0*/  IMAD.IADD R17, R203, 0x1, R17 ;  /* 0x00000001cb117824 */ /* 0x000fe200078e0211 */
[C---:B------:R-:W-:Y:S01]  /*d9b0*/  LEA R174, P1, R202.reuse, R249, 0x1 ;  /* 0x000000f9caae7211 */ /* 0x040fe200078208ff */
[----:B------:R-:W-:Y:S01]  /*d9c0*/  IMAD R3, R183, c[0x0][0x1a0], RZ ;  /* 0x00006800b7037a24 */ /* 0x000fe200078e02ff */
[----:B------:R-:W-:Y:S02]  /*d9d0*/  @P3 STS.128 [R234+0x14800], RZ ;  /* 0x014800ffea003388 */ /* 0x000fe40000000c00 */
[-C--:B------:R-:W-:Y:S01]  /*d9e0*/  LEA.HI.X R175, R202, R248.reuse, R17, 0x1, P1 ;  /* 0x000000f8caaf7211 */ /* 0x080fe200008f0c11 */
[C---:B------:R-:W-:Y:S01]  /*d9f0*/  IMAD R3, R182.reuse, c[0x0][0x1a4], R3 ;  /* 0x00006900b6037a24 */ /* 0x040fe200078e0203 */
[----:B------:R-:W-:Y:S01]  /*da00*/  @!PT LDS RZ, [RZ] ;  /* 0x00000000fffff984 */ /* 0x000fe20000000800 */
[----:B------:R-:W-:Y:S01]  /*da10*/  @!PT LDS RZ, [RZ] ;  /* 0x00000000fffff984 */ /* 0x000fe20000000800 */
[----:B------:R-:W-:Y:S01]  /*da20*/  @!PT LDS RZ, [RZ] ;  /* 0x00000000fffff984 */ /* 0x000fe20000000800 */
[----:B------:R4:W-:Y:S01]  /*da30*/  @!P3 LDGSTS.E.BYPASS.LTC128B.128 [R234+0x14800], [R178.64+0x100] ;  /* 0x14800100b2eabfae */ /* 0x0009e2000b901d56 */
[----:B------:R-:W-:Y:S03]  /*da40*/  IMAD.WIDE.U32 R182, R182, c[0x0][0x1a0], RZ ;  /* 0x00006800b6b67a25 */ /* 0x000fe600078e00ff */
[----:B------:R-:W-:Y:S02]  /*da50*/  @P2 STS.128 [R234+0x16800], RZ ;  /* 0x016800ffea002388 */ /* 0x000fe40000000c00 */
[----:B------:R-:W-:Y:S02]  /*da60*/  IADD3 R3, R183, R3, RZ ;  /* 0x00000003b7037210 */ /* 0x000fe40007ffe0ff */
[----:B------:R-:W-:Y:S01]  /*da70*/  @!PT LDS RZ, [RZ] ;  /* 0x00000000fffff984 */ /* 0x000fe20000000800 */
[----:B------:R-:W-:Y:S01]  /*da80*/  @!PT LDS RZ, [RZ] ;  /* 0x00000000fffff984 */ /* 0x000fe20000000800 */
[----:B------:R-:W-:Y:S01]  /*da90*/  @!PT LDS RZ, [RZ] ;  /* 0x00000000fffff984 */ /* 0x000fe20000000800 */
[----:B------:R4:W-:Y:S01]  /*daa0*/  @!P2 LDGSTS.E.BYPASS.LTC128B.128 [R234+0x16800], [R178.64+0x180] ;  /* 0x16800180b2eaafae */ /* 0x0009e2000b901d56 */
[C---:B------:R-:W-:Y:S03]  /*dab0*/  LEA R16, P0, R182.reuse, R249, 0x1 ;  /* 0x000000f9b6107211 */ /* 0x040fe600078008ff */
[----:B------:R-:W-:Y:S01]  /*dac0*/  @P5 STS.128 [R234+0x11000], RZ ;  /* 0x011000ffea005388 */ /* 0x000fe20000000c00 */
[----:B------:R-:W-:Y:S01]  /*dad0*/  LEA.HI.X R17, R182, R248, R3, 0x1, P0 ;  /* 0x000000f8b6117211 */ /* 0x000fe200000f0c03 */
[----:B------:R-:W-:Y:S02]  /*dae0*/  IMAD.U32 R3, RZ, RZ, UR4 ;  /* 0x00000004ff037e24 */ /* 0x000fe4000f8e00ff */
        /* <DEDUP_REMOVED lines=40> */
[----:B------:R-:W3:Y:S04]  /*dd70*/  LDSM.16.M88.4 R168, [R229+0x8000] ;  /* 0x00800000e5a8783b */ /* 0x000ee80000000200 */
[----:B-1----:R-:W1:Y:S04]  /*dd80*/  LDSM.16.M88.4 R172, [R229+0x8800] ;  /* 0x00880000e5ac783b */ /* 0x002e680000000200 */
[----:B----4-:R-:W4:Y:S04]  /*dd90*/  LDSM.16.M88.4 R176, [R229+0x9000] ;  /* 0x00900000e5b0783b */ /* 0x010f280000000200 */
[----:B------:R-:W0:Y:S04]  /*dda0*/  LDGDEPBAR ;  /* 0x00000000000079af */ /* 0x000e280000000000 */
[----:B------:R-:W5:Y:S04]  /*ddb0*/  LDSM.16.M88.4 R180, [R229+0x9800] ;  /* 0x00980000e5b4783b */ /* 0x000f680000000200 */
[----:B------:R-:W-:Y:S04]  /*ddc0*/  LDSM.16.M88.4 R184, [R228] ;  /* 0x00000000e4b8783b */ /* 0x000fe80000000200 */
[----:B------:R-:W4:Y:S04]  /*ddd0*/  LDSM.16.M88.4 R188, [R227] ;  /* 0x00000000e3bc783b */ /* 0x000f280000000200 */
[----:B------:R-:W4:Y:S04]  /*dde0*/  LDSM.16.M88.4 R192, [R219] ;  /* 0x00000000dbc0783b */ /* 0x000f280000000200 */
[----:B--2---:R-:W2:Y:S04]  /*ddf0*/  LDSM.16.M88.4 R196, [R218] ;  /* 0x00000000dac4783b */ /* 0x004ea80000000200 */
[----:B------:R-:W2:Y:S01]  /*de00*/  LDSM.16.M88.4 R200, [R217] ;  /* 0x00000000d9c8783b */ /* 0x000ea20000000200 */
[C---:B---3--:R-:W-:Y:S08]  /*de10*/  HMMA.16816.F32 R4, R164.reuse, R168, RZ ;  /* 0x000000a8a404723c */ /* 0x048ff000000018ff */
[C---:B------:R-:W-:Y:S01]  /*de20*/  HMMA.16816.F32 R8, R164.reuse, R170, RZ ;  /* 0x000000aaa408723c */ /* 0x040fe200000018ff */
[----:B------:R-:W-:Y:S07]  /*de30*/  LDSM.16.M88.4 R168, [R223+0x8000] ;  /* 0x00800000dfa8783b */ /* 0x000fee0000000200 */
[C---:B-1----:R-:W-:Y:S07]  /*de40*/  HMMA.16816.F32 R12, R164.reuse, R172, RZ ;  /* 0x000000aca40c723c */ /* 0x042fee00000018ff */
[----:B------:R-:W-:Y:S01]  /*de50*/  IMAD.MOV.U32 R172, RZ, RZ, R20 ;  /* 0x000000ffffac7224 */ /* 0x000fe200078e0014 */
[C---:B------:R-:W-:Y:S01]  /*de60*/  HMMA.16816.F32 R16, R164.reuse, R174, RZ ;  /* 0x000000aea410723c */ /* 0x040fe200000018ff */
[----:B------:R-:W-:Y:S06]  /*de70*/  IMAD.MOV.U32 R173, RZ, RZ, R21 ;  /* 0x000000ffffad7224 */ /* 0x000fec00078e0015 */
[----:B------:R-:W-:Y:S01]  /*de80*/  IMAD.MOV.U32 R174, RZ, RZ, R32 ;  /* 0x000000ffffae7224 */ /* 0x000fe200078e0020 */
[C---:B----4-:R-:W-:Y:S01]  /*de90*/  HMMA.16816.F32 R20, R164.reuse, R176, RZ ;  /* 0x000000b0a414723c */ /* 0x050fe200000018ff */
[----:B------:R-:W-:Y:S06]  /*dea0*/  IMAD.MOV.U32 R175, RZ, RZ, R33 ;  /* 0x000000ffffaf7224 */ /* 0x000fec00078e0021 */
[----:B------:R-:W-:Y:S01]  /*deb0*/  MOV R177, R25 ;  /* 0x0000001900b17202 */ /* 0x000fe20000000f00 */
[----:B------:R-:W-:Y:S02]  /*dec0*/  IMAD.MOV.U32 R176, RZ, RZ, R24 ;  /* 0x000000ffffb07224 */ /* 0x000fe400078e0018 */
[C---:B------:R-:W-:Y:S07]  /*ded0*/  HMMA.16816.F32 R24, R164.reuse, R178, RZ ;  /* 0x000000b2a418723c */ /* 0x040fee00000018ff */
[----:B------:R-:W-:Y:S02]  /*dee0*/  IMAD.MOV.U32 R178, RZ, RZ, R28 ;  /* 0x000000ffffb27224 */ /* 0x000fe400078e001c */
[----:B------:R-:W-:Y:S02]  /*def0*/  IMAD.MOV.U32 R179, RZ, RZ, R29 ;  /* 0x000000ffffb37224 */ /* 0x000fe400078e001d */
[C---:B-----5:R-:W-:Y:S08]  /*df00*/  HMMA.16816.F32 R28, R164.reuse, R180, RZ ;  /* 0x000000b4a41c723c */ /* 0x060ff000000018ff */
[----:B------:R-:W-:Y:S01]  /*df10*/  HMMA.16816.F32 R32, R164, R182, RZ ;  /* 0x000000b6a420723c */ /* 0x000fe200000018ff */
[----:B------:R-:W1:Y:S04]  /*df20*/  LDSM.16.M88.4 R164, [R226] ;  /* 0x00000000e2a4783b */ /* 0x000e680000000200 */
[----:B------:R-:W-:Y:S03]  /*df30*/  LDSM.16.M88.4 R180, [R223+0x9800] ;  /* 0x00980000dfb4783b */ /* 0x000fe60000000200 */
[C---:B------:R-:W-:Y:S08]  /*df40*/  HMMA.16816.F32 R4, R184.reuse, R188, R4 ;  /* 0x000000bcb804723c */ /* 0x040ff00000001804 */
[C---:B------:R-:W-:Y:S01]  /*df50*/  HMMA.16816.F32 R8, R184.reuse, R190, R8 ;  /* 0x000000beb808723c */ /* 0x040fe20000001808 */
[----:B------:R-:W-:Y:S07]  /*df60*/  LDSM.16.M88.4 R188, [R216] ;  /* 0x00000000d8bc783b */ /* 0x000fee0000000200 */
[C---:B------:R-:W-:Y:S07]  /*df70*/  HMMA.16816.F32 R12, R184.reuse, R192, R12 ;  /* 0x000000c0b80c723c */ /* 0x040fee000000180c */
[----:B------:R-:W-:Y:S01]  /*df80*/  IMAD.MOV.U32 R192, RZ, RZ, R178 ;  /* 0x000000ffffc07224 */ /* 0x000fe200078e00b2 */
[C---:B------:R-:W-:Y:S04]  /*df90*/  HMMA.16816.F32 R16, R184.reuse, R194, R16 ;  /* 0x000000c2b810723c */ /* 0x040fe80000001810 */
[----:B------:R-:W-:Y:S04]  /*dfa0*/  IMAD.MOV.U32 R193, RZ, RZ, R179 ;  /* 0x000000ffffc17224 */ /* 0x000fe800078e00b3 */
[C---:B--2---:R-:W-:Y:S07]  /*dfb0*/  HMMA.16816.F32 R20, R184.reuse, R196, R20 ;  /* 0x000000c4b814723c */ /* 0x044fee0000001814 */
[----:B------:R-:W-:Y:S01]  /*dfc0*/  IMAD.MOV.U32 R196, RZ, RZ, R176 ;  /* 0x000000ffffc47224 */ /* 0x000fe200078e00b0 */
[C---:B------:R-:W-:Y:S04]  /*dfd0*/  HMMA.16816.F32 R24, R184.reuse, R198, R24 ;  /* 0x000000c6b818723c */ /* 0x040fe80000001818 */
[----:B------:R-:W-:Y:S02]  /*dfe0*/  MOV R197, R177 ;  /* 0x000000b100c57202 */ /* 0x000fe40000000f00 */
[----:B------:R-:W-:Y:S01]  /*dff0*/  LDSM.16.M88.4 R176, [R223+0x9000] ;  /* 0x00900000dfb0783b */ /* 0x000fe20000000200 */
[----:B------:R-:W-:Y:S01]  /*e000*/  IMAD.MOV.U32 R198, RZ, RZ, R172 ;  /* 0x000000ffffc67224 */ /* 0x000fe200078e00ac */
[C---:B------:R-:W-:Y:S04]  /*e010*/  HMMA.16816.F32 R28, R184.reuse, R200, R28 ;  /* 0x000000c8b81c723c */ /* 0x040fe8000000181c */
[----:B------:R-:W-:Y:S01]  /*e020*/  IMAD.MOV.U32 R199, RZ, RZ, R173 ;  /* 0x000000ffffc77224 */ /* 0x000fe200078e00ad */
[C---:B------:R-:W-:Y:S02]  /*e030*/  LEA R194, P0, R3.reuse, R198, 0x6 ;  /* 0x000000c603c27211 */ /* 0x040fe400078030ff */
[----:B------:R-:W-:Y:S01]  /*e040*/  IMAD.MOV.U32 R200, RZ, RZ, R174 ;  /* 0x000000ffffc87224 */ /* 0x000fe200078e00ae */
[----:B------:R-:W-:Y:S01]  /*e050*/  HMMA.16816.F32 R32, R184, R202, R32 ;  /* 0x000000cab820723c */ /* 0x000fe20000001820 */
[----:B------:R-:W-:Y:S03]  /*e060*/  LDSM.16.M88.4 R184, [R225] ;  /* 0x00000000e1b8783b */ /* 0x000fe60000000200 */
[----:B------:R-:W-:Y:S01]  /*e070*/  IMAD.MOV.U32 R201, RZ, RZ, R175 ;  /* 0x000000ffffc97224 */ /* 0x000fe200078e00af */
[C---:B------:R-:W-:Y:S01]  /*e080*/  LEA.HI.X.SX32 R195, R3.reuse, R199, 0x6, P0 ;  /* 0x000000c703c37211 */ /* 0x040fe200000f36ff */
[----:B------:R-:W2:Y:S01]  /*e090*/  LDSM.16.M88.4 R172, [R223+0x8800] ;  /* 0x00880000dfac783b */ /* 0x000ea20000000200 */
[----:B------:R-:W-:Y:S01]  /*e0a0*/  LEA R202, P1, R3, R196, 0x6 ;  /* 0x000000c403ca7211 */ /* 0x000fe200078230ff */
[C---:B-1----:R-:W-:Y:S05]  /*e0b0*/  HMMA.16816.F32 R4, R164.reuse, R168, R4 ;  /* 0x000000a8a404723c */ /* 0x042fea0000001804 */
[----:B------:R-:W-:Y:S01]  /*e0c0*/  IMAD R195, R195, c[0x0][0x198], RZ ;  /* 0x00006600c3c37a24 */ /* 0x000fe200078e02ff */
[C---:B------:R-:W-:Y:S02]  /*e0d0*/  LEA R198, P0, R3.reuse, R192, 0x6 ;  /* 0x000000c003c67211 */ /* 0x040fe400078030ff */
[C---:B------:R-:W-:Y:S01]  /*e0e0*/  HMMA.16816.F32 R8, R164.reuse, R170, R8 ;  /* 0x000000aaa408723c */ /* 0x040fe20000001808 */
[----:B------:R-:W1:Y:S03]  /*e0f0*/  LDSM.16.M88.4 R168, [R216+0x800] ;  /* 0x00080000d8a8783b */ /* 0x000e660000000200 */
[C---:B------:R-:W-:Y:S01]  /*e100*/  LEA.HI.X.SX32 R203, R3.reuse, R197, 0x6, P1 ;  /* 0x000000c503cb7211 */ /* 0x040fe200008f36ff */
[----:B------:R-:W-:Y:S01]  /*e110*/  IMAD R195, R194, c[0x0][0x19c], R195 ;  /* 0x00006700c2c37a24 */ /* 0x000fe200078e02c3 */
[----:B------:R-:W-:Y:S06]  /*e120*/  LEA.HI.X.SX32 R199, R3, R193, 0x6, P0 ;  /* 0x000000c103c77211 */ /* 0x000fec00000f36ff */
[----:B------:R-:W-:Y:S04]  /*e130*/  IMAD R197, R199, c[0x0][0x198], RZ ;  /* 0x00006600c7c57a24 */ /* 0x000fe800078e02ff */
[----:B------:R-:W-:Y:S01]  /*e140*/  IMAD R197, R198, c[0x0][0x19c], R197 ;  /* 0x00006700c6c57a24 */ /* 0x000fe200078e02c5 */
        /* <DEDUP_REMOVED lines=10> */
[C---:B------:R-:W-:Y:S08]  /*e1f0*/  HMMA.16816.F32 R4, R184.reuse, R188, R4 ;  /* 0x000000bcb804723c */ /* 0x040ff00000001804 */
[C---:B------:R-:W-:Y:S01]  /*e200*/  HMMA.16816.F32 R8, R184.reuse, R190, R8 ;  /* 0x000000beb808723c */ /* 0x040fe20000001808 */
[----:B------:R-:W4:Y:S07]  /*e210*/  LDSM.16.M88.4 R188, [R229+0xa800] ;  /* 0x00a80000e5bc783b */ /* 0x000f2e0000000200 */
[C---:B-1----:R-:W-:Y:S08]  /*e220*/  HMMA.16816.F32 R12, R184.reuse, R168, R12 ;  /* 0x000000a8b80c723c */ /* 0x042ff0000000180c */
[C---:B------:R-:W-:Y:S01]  /*e230*/  HMMA.16816.F32 R16, R184.reuse, R170, R16 ;  /* 0x000000aab810723c */ /* 0x040fe20000001810 */
[----:B------:R-:W1:Y:S07]  /*e240*/  LDSM.16.M88.4 R168, [R229+0xb000] ;  /* 0x00b00000e5a8783b */ /* 0x000e6e0000000200 */
[C---:B--2---:R-:W-:Y:S08]  /*e250*/  HMMA.16816.F32 R20, R184.reuse, R164, R20 ;  /* 0x000000a4b814723c */ /* 0x044ff00000001814 */
[C---:B------:R-:W-:Y:S01]  /*e260*/  HMMA.16816.F32 R24, R184.reuse, R166, R24 ;  /* 0x000000a6b818723c */ /* 0x040fe20000001818 */
[----:B------:R-:W2:Y:S07]  /*e270*/  LDSM.16.M88.4 R164, [R229+0xb800] ;  /* 0x00b80000e5a4783b */ /* 0x000eae0000000200 */
[C---:B------:R-:W-:Y:S08]  /*e280*/  HMMA.16816.F32 R28, R184.reuse, R172, R28 ;  /* 0x000000acb81c723c */ /* 0x040ff0000000181c */
[----:B------:R-:W-:Y:S01]  /*e290*/  HMMA.16816.F32 R32, R184, R174, R32 ;  /* 0x000000aeb820723c */ /* 0x000fe20000001820 */
[----:B------:R-:W-:Y:S04]  /*e2a0*/  LDSM.16.M88.4 R172, [R228+0x2000] ;  /* 0x00200000e4ac783b */ /* 0x000fe80000000200 */
[----:B------:R-:W-:Y:S03]  /*e2b0*/  LDSM.16.M88.4 R184, [R214] ;  /* 0x00000000d6b8783b */ /* 0x000fe60000000200 */
[C---:B---3--:R-:W-:Y:S08]  /*e2c0*/  HMMA.16816.F32 R4, R176.reuse, R180, R4 ;  /* 0x000000b4b004723c */ /* 0x048ff00000001804 */
[C---:B------:R-:W-:Y:S01]  /*e2d0*/  HMMA.16816.F32 R8, R176.reuse, R182, R8 ;  /* 0x000000b6b008723c */ /* 0x040fe20000001808 */
[----:B------:R-:W3:Y:S07]  /*e2e0*/  LDSM.16.M88.4 R180, [R215] ;  /* 0x00000000d7b4783b */ /* 0x000eee0000000200 */
[C---:B----4-:R-:W-:Y:S08]  /*e2f0*/  HMMA.16816.F32 R12, R176.reuse, R188, R12 ;  /* 0x000000bcb00c723c */ /* 0x050ff0000000180c */
[C---:B------:R-:W-:Y:S01]  /*e300*/  HMMA.16816.F32 R16, R176.reuse, R190, R16 ;  /* 0x000000beb010723c */ /* 0x040fe20000001810 */
[----:B------:R-:W4:Y:S07]  /*e310*/  LDSM.16.M88.4 R188, [R213] ;  /* 0x00000000d5bc783b */ /* 0x000f2e0000000200 */
[C---:B-1----:R-:W-:Y:S08]  /*e320*/  HMMA.16816.F32 R20, R176.reuse, R168, R20 ;  /* 0x000000a8b014723c */ /* 0x042ff00000001814 */
[C---:B------:R-:W-:Y:S01]  /*e330*/  HMMA.16816.F32 R24, R176.reuse, R170, R24 ;  /* 0x000000aab018723c */ /* 0x040fe20000001818 */
[----:B------:R-:W1:Y:S07]  /*e340*/  LDSM.16.M88.4 R168, [R212] ;  /* 0x00000000d4a8783b */ /* 0x000e6e0000000200 */
[C---:B--2---:R-:W-:Y:S08]  /*e350*/  HMMA.16816.F32 R28, R176.reuse, R164, R28 ;  /* 0x000000a4b01c723c */ /* 0x044ff0000000181c */
[----:B------:R-:W-:Y:S01]  /*e360*/  HMMA.16816.F32 R32, R176, R166, R32 ;  /* 0x000000a6b020723c */ /* 0x000fe20000001820 */
[----:B------:R-:W-:Y:S04]  /*e370*/  LDSM.16.M88.4 R164, [R226+0x2000] ;  /* 0x00200000e2a4783b */ /* 0x000fe80000000200 */
[----:B------:R-:W2:Y:S03]  /*e380*/  LDSM.16.M88.4 R176, [R223+0xa000] ;  /* 0x00a00000dfb0783b */ /* 0x000ea60000000200 */
[C---:B---3--:R-:W-:Y:S08]  /*e390*/  HMMA.16816.F32 R4, R172.reuse, R180, R4 ;  /* 0x000000b4ac04723c */ /* 0x048ff00000001804 */
[C---:B------:R-:W-:Y:S01]  /*e3a0*/  HMMA.16816.F32 R8, R172.reuse, R182, R8 ;  /* 0x000000b6ac08723c */ /* 0x040fe20000001808 */
[----:B------:R-:W3:Y:S07]  /*e3b0*/  LDSM.16.M88.4 R180, [R223+0xa800] ;  /* 0x00a80000dfb4783b */ /* 0x000eee0000000200 */
[C---:B------:R-:W-:Y:S08]  /*e3c0*/  HMMA.16816.F32 R12, R172.reuse, R184, R12 ;  /* 0x000000b8ac0c723c */ /* 0x040ff0000000180c */
[C---:B------:R-:W-:Y:S01]  /*e3d0*/  HMMA.16816.F32 R16, R172.reuse, R186, R16 ;  /* 0x000000baac10723c */ /* 0x040fe20000001810 */
[----:B------:R-:W5:Y:S07]  /*e3e0*/  LDSM.16.M88.4 R184, [R223+0xb000] ;  /* 0x00b00000dfb8783b */ /* 0x000f6e0000000200 */
[C---:B----4-:R-:W-:Y:S08]  /*e3f0*/  HMMA.16816.F32 R20, R172.reuse, R188, R20 ;  /* 0x000000bcac14723c */ /* 0x050ff00000001814 */
[C---:B------:R-:W-:Y:S01]  /*e400*/  HMMA.16816.F32 R24, R172.reuse, R190, R24 ;  /* 0x000000beac18723c */ /* 0x040fe20000001818 */
[----:B------:R-:W4:Y:S07]  /*e410*/  LDSM.16.M88.4 R188, [R223+0xb800] ;  /* 0x00b80000dfbc783b */ /* 0x000f2e0000000200 */
[C---:B-1----:R-:W-:Y:S08]  /*e420*/  HMMA.16816.F32 R28, R172.reuse, R168, R28 ;  /* 0x000000a8ac1c723c */ /* 0x042ff0000000181c */
[----:B------:R-:W-:Y:S01]  /*e430*/  HMMA.16816.F32 R32, R172, R170, R32 ;  /* 0x000000aaac20723c */ /* 0x000fe20000001820 */
[----:B------:R-:W-:Y:S04]  /*e440*/  LDSM.16.M88.4 R168, [R225+0x2000] ;  /* 0x00200000e1a8783b */ /* 0x000fe80000000200 */
[----:B------:R-:W1:Y:S03]  /*e450*/  LDSM.16.M88.4 R172, [R216+0x2000] ;  /* 0x00200000d8ac783b */ /* 0x000e660000000200 */
[C---:B--2---:R-:W-:Y:S08]  /*e460*/  HMMA.16816.F32 R4, R164.reuse, R176, R4 ;  /* 0x000000b0a404723c */ /* 0x044ff00000001804 */
[C---:B------:R-:W-:Y:S01]  /*e470*/  HMMA.16816.F32 R8, R164.reuse, R178, R8 ;  /* 0x000000b2a408723c */ /* 0x040fe20000001808 */
[----:B------:R-:W2:Y:S07]  /*e480*/  LDSM.16.M88.4 R176, [R216+0x2800] ;  /* 0x00280000d8b0783b */ /* 0x000eae0000000200 */
[C---:B---3--:R-:W-:Y:S08]  /*e490*/  HMMA.16816.F32 R12, R164.reuse, R180, R12 ;  /* 0x000000b4a40c723c */ /* 0x048ff0000000180c */
        /* <DEDUP_REMOVED lines=11> */
[----:B------:R-:W1:Y:S07]  /*e550*/  LDSM.16.M88.4 R172, [R229+0xc800] ;  /* 0x00c80000e5ac783b */ /* 0x000e6e0000000200 */
[C---:B--2---:R-:W-:Y:S08]  /*e560*/  HMMA.16816.F32 R12, R168.reuse, R176, R12 ;  /* 0x000000b0a80c723c */ /* 0x044ff0000000180c */
[C---:B------:R-:W-:Y:S01]  /*e570*/  HMMA.16816.F32 R16, R168.reuse, R178, R16 ;  /* 0x000000b2a810723c */ /* 0x040fe20000001810 */
[----:B------:R-:W-:Y:S07]  /*e580*/  LDSM.16.M88.4 R176, [R228+0x4000] ;  /* 0x00400000e4b0783b */ /* 0x000fee0000000200 */
[C---:B---3--:R-:W-:Y:S08]  /*e590*/  HMMA.16816.F32 R20, R168.reuse, R180, R20 ;  /* 0x000000b4a814723c */ /* 0x048ff00000001814 */
[C---:B------:R-:W-:Y:S01]  /*e5a0*/  HMMA.16816.F32 R24, R168.reuse, R182, R24 ;  /* 0x000000b6a818723c */ /* 0x040fe20000001818 */
[----:B------:R-:W-:Y:S07]  /*e5b0*/  LDSM.16.M88.4 R180, [R211] ;  /* 0x00000000d3b4783b */ /* 0x000fee0000000200 */
[C---:B----4-:R-:W-:Y:S08]  /*e5c0*/  HMMA.16816.F32 R28, R168.reuse, R164, R28 ;  /* 0x000000a4a81c723c */ /* 0x050ff0000000181c */
[----:B------:R-:W-:Y:S01]  /*e5d0*/  HMMA.16816.F32 R32, R168, R166, R32 ;  /* 0x000000a6a820723c */ /* 0x000fe20000001820 */
[----:B------:R-:W2:Y:S04]  /*e5e0*/  LDSM.16.M88.4 R164, [R229+0xd000] ;  /* 0x00d00000e5a4783b */ /* 0x000ea80000000200 */
[----:B------:R-:W3:Y:S03]  /*e5f0*/  LDSM.16.M88.4 R168, [R229+0xd800] ;  /* 0x00d80000e5a8783b */ /* 0x000ee60000000200 */
[C---:B-----5:R-:W-:Y:S08]  /*e600*/  HMMA.16816.F32 R4, R184.reuse, R188, R4 ;  /* 0x000000bcb804723c */ /* 0x060ff00000001804 */
[C---:B------:R-:W-:Y:S01]  /*e610*/  HMMA.16816.F32 R8, R184.reuse, R190, R8 ;  /* 0x000000beb808723c */ /* 0x040fe20000001808 */
[----:B------:R-:W4:Y:S07]  /*e620*/  LDSM.16.M88.4 R188, [R210] ;  /* 0x00000000d2bc783b */ /* 0x000f2e0000000200 */
[C---:B-1----:R-:W-:Y:S08]  /*e630*/  HMMA.16816.F32 R12, R184.reuse, R172, R12 ;  /* 0x000000acb80c723c */ /* 0x042ff0000000180c */
[C---:B------:R-:W-:Y:S01]  /*e640*/  HMMA.16816.F32 R16, R184.reuse, R174, R16 ;  /* 0x000000aeb810723c */ /* 0x040fe20000001810 */
[----:B------:R-:W1:Y:S07]  /*e650*/  LDSM.16.M88.4 R172, [R209] ;  /* 0x00000000d1ac783b */ /* 0x000e6e0000000200 */
[C---:B--2---:R-:W-:Y:S08]  /*e660*/  HMMA.16816.F32 R20, R184.reuse, R164, R20 ;  /* 0x000000a4b814723c */ /* 0x044ff00000001814 */
[C---:B------:R-:W-:Y:S01]  /*e670*/  HMMA.16816.F32 R24, R184.reuse, R166, R24 ;  /* 0x000000a6b818723c */ /* 0x040fe20000001818 */
[----:B------:R-:W2:Y:S07]  /*e680*/  LDSM.16.M88.4 R164, [R208] ;  /* 0x00000000d0a4783b */ /* 0x000eae0000000200 */
[C---:B---3--:R-:W-:Y:S08]  /*e690*/  HMMA.16816.F32 R28, R184.reuse, R168, R28 ;  /* 0x000000a8b81c723c */ /* 0x048ff0000000181c */
[----:B------:R-:W-:Y:S01]  /*e6a0*/  HMMA.16816.F32 R32, R184, R170, R32 ;  /* 0x000000aab820723c */ /* 0x000fe20000001820 */
[----:B------:R-:W-:Y:S04]  /*e6b0*/  LDSM.16.M88.4 R168, [R226+0x4000] ;  /* 0x00400000e2a8783b */ /* 0x000fe80000000200 */
[----:B------:R-:W-:Y:S03]  /*e6c0*/  LDSM.16.M88.4 R184, [R223+0xc800] ;  /* 0x00c80000dfb8783b */ /* 0x000fe60000000200 */
[C---:B------:R-:W-:Y:S08]  /*e6d0*/  HMMA.16816.F32 R4, R176.reuse, R180, R4 ;  /* 0x000000b4b004723c */ /* 0x040ff00000001804 */
[C---:B------:R-:W-:Y:S01]  /*e6e0*/  HMMA.16816.F32 R8, R176.reuse, R182, R8 ;  /* 0x000000b6b008723c */ /* 0x040fe20000001808 */
[----:B------:R-:W3:Y:S07]  /*e6f0*/  LDSM.16.M88.4 R180, [R223+0xc000] ;  /* 0x00c00000dfb4783b */ /* 0x000eee0000000200 */
[C---:B----4-:R-:W-:Y:S08]  /*e700*/  HMMA.16816.F32 R12, R176.reuse, R188, R12 ;  /* 0x000000bcb00c723c */ /* 0x050ff0000000180c */
[C---:B------:R-:W-:Y:S01]  /*e710*/  HMMA.16816.F32 R16, R176.reuse, R190, R16 ;  /* 0x000000beb010723c */ /* 0x040fe20000001810 */
[----:B------:R-:W4:Y:S07]  /*e720*/  LDSM.16.M88.4 R188, [R223+0xd000] ;  /* 0x00d00000dfbc783b */ /* 0x000f2e0000000200 */
[C---:B-1----:R-:W-:Y:S08]  /*e730*/  HMMA.16816.F32 R20, R176.reuse, R172, R20 ;  /* 0x000000acb014723c */ /* 0x042ff00000001814 */
[C---:B------:R-:W-:Y:S01]  /*e740*/  HMMA.16816.F32 R24, R176.reuse, R174, R24 ;  /* 0x000000aeb018723c */ /* 0x040fe20000001818 */
[----:B------:R-:W1:Y:S07]  /*e750*/  LDSM.16.M88.4 R172, [R223+0xd800] ;  /* 0x00d80000dfac783b */ /* 0x000e6e0000000200 */
        /* <DEDUP_REMOVED lines=25> */
[----:B------:R-:W5:Y:S07]  /*e8f0*/  LDSM.16.M88.4 R184, [R229+0xf800] ;  /* 0x00f80000e5b8783b */ /* 0x000f6e0000000200 */
[C---:B----4-:R-:W-:Y:S08]  /*e900*/  HMMA.16816.F32 R28, R164.reuse, R188, R28 ;  /* 0x000000bca41c723c */ /* 0x050ff0000000181c */
[----:B------:R-:W-:Y:S01]  /*e910*/  HMMA.16816.F32 R32, R164, R190, R32 ;  /* 0x000000bea420723c */ /* 0x000fe20000001820 */
[----:B------:R-:W-:Y:S04]  /*e920*/  LDSM.16.M88.4 R164, [R228+0x6000] ;  /* 0x00600000e4a4783b */ /* 0x000fe80000000200 */
[----:B------:R-:W4:Y:S03]  /*e930*/  LDSM.16.M88.4 R188, [R207] ;  /* 0x00000000cfbc783b */ /* 0x000f260000000200 */
[C---:B-1----:R-:W-:Y:S08]  /*e940*/  HMMA.16816.F32 R4, R168.reuse, R172, R4 ;  /* 0x000000aca804723c */ /* 0x042ff00000001804 */
[C---:B------:R-:W-:Y:S01]  /*e950*/  HMMA.16816.F32 R8, R168.reuse, R174, R8 ;  /* 0x000000aea808723c */ /* 0x040fe20000001808 */
[----:B------:R-:W1:Y:S07]  /*e960*/  LDSM.16.M88.4 R172, [R206] ;  /* 0x00000000ceac783b */ /* 0x000e6e0000000200 */
[C---:B--2---:R-:W-:Y:S08]  /*e970*/  HMMA.16816.F32 R12, R168.reuse, R176, R12 ;  /* 0x000000b0a80c723c */ /* 0x044ff0000000180c */
[C---:B------:R-:W-:Y:S01]  /*e980*/  HMMA.16816.F32 R16, R168.reuse, R178, R16 ;  /* 0x000000b2a810723c */ /* 0x040fe20000001810 */
[----:B------:R-:W-:Y:S07]  /*e990*/  LDSM.16.M88.4 R176, [R204] ;  /* 0x00000000ccb0783b */ /* 0x000fee0000000200 */
[C---:B---3--:R-:W-:Y:S08]  /*e9a0*/  HMMA.16816.F32 R20, R168.reuse, R180, R20 ;  /* 0x000000b4a814723c */ /* 0x048ff00000001814 */
[C---:B------:R-:W-:Y:S01]  /*e9b0*/  HMMA.16816.F32 R24, R168.reuse, R182, R24 ;  /* 0x000000b6a818723c */ /* 0x040fe20000001818 */
[----:B------:R-:W-:Y:S07]  /*e9c0*/  LDSM.16.M88.4 R180, [R226+0x6000] ;  /* 0x00600000e2b4783b */ /* 0x000fee0000000200 */
[C---:B-----5:R-:W-:Y:S08]  /*e9d0*/  HMMA.16816.F32 R28, R168.reuse, R184, R28 ;  /* 0x000000b8a81c723c */ /* 0x060ff0000000181c */
[----:B------:R-:W-:Y:S01]  /*e9e0*/  HMMA.16816.F32 R32, R168, R186, R32 ;  /* 0x000000baa820723c */ /* 0x000fe20000001820 */
[----:B------:R-:W2:Y:S04]  /*e9f0*/  LDSM.16.M88.4 R168, [R205] ;  /* 0x00000000cda8783b */ /* 0x000ea80000000200 */
[----:B------:R-:W3:Y:S03]  /*ea00*/  LDSM.16.M88.4 R184, [R223+0xe000] ;  /* 0x00e00000dfb8783b */ /* 0x000ee60000000200 */
[C---:B----4-:R-:W-:Y:S08]  /*ea10*/  HMMA.16816.F32 R4, R164.reuse, R188, R4 ;  /* 0x000000bca404723c */ /* 0x050ff00000001804 */
[C---:B------:R-:W-:Y:S01]  /*ea20*/  HMMA.16816.F32 R8, R164.reuse, R190, R8 ;  /* 0x000000bea408723c */ /* 0x040fe20000001808 */
[----:B------:R-:W4:Y:S07]  /*ea30*/  LDSM.16.M88.4 R188, [R223+0xe800] ;  /* 0x00e80000dfbc783b */ /* 0x000f2e0000000200 */
[C---:B-1----:R-:W-:Y:S08]  /*ea40*/  HMMA.16816.F32 R12, R164.reuse, R172, R12 ;  /* 0x000000aca40c723c */ /* 0x042ff0000000180c */
[C---:B------:R-:W-:Y:S01]  /*ea50*/  HMMA.16816.F32 R16, R164.reuse, R174, R16 ;  /* 0x000000aea410723c */ /* 0x040fe20000001810 */
[----:B------:R-:W1:Y:S07]  /*ea60*/  LDSM.16.M88.4 R172, [R223+0xf000] ;  /* 0x00f00000dfac783b */ /* 0x000e6e0000000200 */
[C---:B--2---:R-:W-:Y:S08]  /*ea70*/  HMMA.16816.F32 R20, R164.reuse, R168, R20 ;  /* 0x000000a8a414723c */ /* 0x044ff00000001814 */
[C---:B------:R-:W-:Y:S01]  /*ea80*/  HMMA.16816.F32 R24, R164.reuse, R170, R24 ;  /* 0x000000aaa418723c */ /* 0x040fe20000001818 */
[----:B------:R-:W-:Y:S07]  /*ea90*/  LDSM.16.M88.4 R168, [R225+0x6000] ;  /* 0x00600000e1a8783b */ /* 0x000fee0000000200 */
[C---:B------:R-:W-:Y:S08]  /*eaa0*/  HMMA.16816.F32 R28, R164.reuse, R176, R28 ;  /* 0x000000b0a41c723c */ /* 0x040ff0000000181c */
[----:B------:R-:W-:Y:S01]  /*eab0*/  HMMA.16816.F32 R32, R164, R178, R32 ;  /* 0x000000b2a420723c */ /* 0x000fe20000001820 */
[----:B------:R-:W2:Y:S04]  /*eac0*/  LDSM.16.M88.4 R164, [R223+0xf800] ;  /* 0x00f80000dfa4783b */ /* 0x000ea80000000200 */
[----:B------:R-:W5:Y:S03]  /*ead0*/  LDSM.16.M88.4 R176, [R216+0x6000] ;  /* 0x00600000d8b0783b */ /* 0x000f660000000200 */
[C---:B---3--:R-:W-:Y:S08]  /*eae0*/  HMMA.16816.F32 R4, R180.reuse, R184, R4 ;  /* 0x000000b8b404723c */ /* 0x048ff00000001804 */
[C---:B------:R-:W-:Y:S01]  /*eaf0*/  HMMA.16816.F32 R8, R180.reuse, R186, R8 ;  /* 0x000000bab408723c */ /* 0x040fe20000001808 */
[----:B------:R-:W3:Y:S07]  /*eb00*/  LDSM.16.M88.4 R184, [R216+0x6800] ;  /* 0x00680000d8b8783b */ /* 0x000eee0000000200 */
[C---:B----4-:R-:W-:Y:S08]  /*eb10*/  HMMA.16816.F32 R12, R180.reuse, R188, R12 ;  /* 0x000000bcb40c723c */ /* 0x050ff0000000180c */
[C---:B------:R-:W-:Y:S01]  /*eb20*/  HMMA.16816.F32 R16, R180.reuse, R190, R16 ;  /* 0x000000beb410723c */ /* 0x040fe20000001810 */
[----:B------:R-:W4:Y:S07]  /*eb30*/  LDSM.16.M88.4 R188, [R216+0x7000] ;  /* 0x00700000d8bc783b */ /* 0x000f2e0000000200 */
[C---:B-1----:R-:W-:Y:S08]  /*eb40*/  HMMA.16816.F32 R20, R180.reuse, R172, R20 ;  /* 0x000000acb414723c */ /* 0x042ff00000001814 */
[C---:B------:R-:W-:Y:S01]  /*eb50*/  HMMA.16816.F32 R24, R180.reuse, R174, R24 ;  /* 0x000000aeb418723c */ /* 0x040fe20000001818 */
[----:B------:R-:W1:Y:S01]  /*eb60*/  LDSM.16.M88.4 R172, [R216+0x7800] ;  /* 0x00780000d8ac783b */ /* 0x000e620000000200 */
[----:B------:R-:W-:Y:S04]  /*eb70*/  DEPBAR.LE SB0, 0x0 ;  /* 0x000080000000791a */ /* 0x000fe80000000000 */
[----:B------:R-:W-:Y:S02]  /*eb80*/  BAR.SYNC.DEFER_BLOCKING 0x0 ;  /* 0x0000000000007b1d */ /* 0x000fe40000010000 */
[C---:B--2---:R-:W-:Y:S08]  /*eb90*/  HMMA.16816.F32 R28, R180.reuse, R164, R28 ;  /* 0x000000a4b41c723c */ /* 0x044ff0000000181c */
[----:B------:R-:W-:Y:S08]  /*eba0*/  HMMA.16816.F32 R32, R180, R166, R32 ;  /* 0x000000a6b420723c */ /* 0x000ff00000001820 */
[C---:B-----5:R-:W-:Y:S08]  /*ebb0*/  HMMA.16816.F32 R4, R168.reuse, R176, R4 ;  /* 0x000000b0a804723c */ /* 0x060ff00000001804 */
[C---:B------:R-:W-:Y:S07]  /*ebc0*/  HMMA.16816.F32 R8, R168.reuse, R178, R8 ;  /* 0x000000b2a808723c */ /* 0x040fee0000001808 */
[C---:B------:R-:W-:Y:S01]  /*ebd0*/  LEA R178, P6, R3.reuse, R200, 0x6 ;  /* 0x000000c803b27211 */ /* 0x040fe200078c30ff */
[C---:B---3--:R-:W-:Y:S04]  /*ebe0*/  HMMA.16816.F32 R12, R168.reuse, R184, R12 ;  /* 0x000000b8a80c723c */ /* 0x048fe8000000180c */
[----:B------:R-:W-:Y:S01]  /*ebf0*/  LEA.HI.X.SX32 R179, R3, R201, 0x6, P6 ;  /* 0x000000c903b37211 */ /* 0x000fe200030f36ff */
[C---:B------:R-:W-:Y:S03]  /*ec00*/  IMAD.WIDE.U32 R182, R178.reuse, c[0x0][0x198], RZ ;  /* 0x00006600b2b67a25 */ /* 0x040fe600078e00ff */
[C---:B------:R-:W-:Y:S04]  /*ec10*/  HMMA.16816.F32 R16, R168.reuse, R186, R16 ;  /* 0x000000baa810723c */ /* 0x040fe80000001810 */
[----:B------:R-:W-:Y:S02]  /*ec20*/  IMAD R3, R179, c[0x0][0x198], RZ ;  /* 0x00006600b3037a24 */ /* 0x000fe400078e02ff */
[----:B------:R-:W-:Y:S02]  /*ec30*/  IMAD R201, R203, c[0x0][0x198], RZ ;  /* 0x00006600cbc97a24 */ /* 0x000fe400078e02ff */
[C---:B----4-:R-:W-:Y:S04]  /*ec40*/  HMMA.16816.F32 R20, R168.reuse, R188, R20 ;  /* 0x000000bca814723c */ /* 0x050fe80000001814 */
[----:B------:R-:W-:Y:S02]  /*ec50*/  IMAD R3, R178, c[0x0][0x19c], R3 ;  /* 0x00006700b2037a24 */ /* 0x000fe400078e0203 */
[C---:B------:R-:W-:Y:S02]  /*ec60*/  IMAD R201, R202.reuse, c[0x0][0x19c], R201 ;  /* 0x00006700cac97a24 */ /* 0x040fe400078e02c9 */
[C---:B------:R-:W-:Y:S04]  /*ec70*/  HMMA.16816.F32 R24, R168.reuse, R190, R24 ;  /* 0x000000bea818723c */ /* 0x040fe80000001818 */
[----:B------:R-:W-:Y:S02]  /*ec80*/  IMAD.IADD R3, R183, 0x1, R3 ;  /* 0x00000001b7037824 */ /* 0x000fe400078e0203 */
[----:B------:R-:W-:Y:S01]  /*ec90*/  IMAD.WIDE.U32 R178, R202, c[0x0][0x198], RZ ;  /* 0x00006600cab27a25 */ /* 0x000fe200078e00ff */
[CC--:B------:R-:W-:Y:S01]  /*eca0*/  LEA R202, P0, R182.reuse, R251.reuse, 0x1 ;  /* 0x000000fbb6ca7211 */ /* 0x0c0fe200078008ff */
[C---:B-1----:R-:W-:Y:S04]  /*ecb0*/  HMMA.16816.F32 R28, R168.reuse, R172, R28 ;  /* 0x000000aca81c723c */ /* 0x042fe8000000181c */
[-C--:B------:R-:W-:Y:S01]  /*ecc0*/  LEA.HI.X R203, R182, R250.reuse, R3, 0x1, P0 ;  /* 0x000000fab6cb7211 */ /* 0x080fe200000f0c03 */
[----:B------:R-:W-:Y:S01]  /*ecd0*/  IMAD.WIDE.U32 R190, R198, c[0x0][0x198], RZ ;  /* 0x00006600c6be7a25 */ /* 0x000fe200078e00ff */
[----:B------:R-:W-:Y:S02]  /*ece0*/  PLOP3.LUT P0, PT, PT, PT, UP0, 0x80, 0x0 ;  /* 0x000000000000781c */ /* 0x000fe40003f0f008 */
[----:B------:R-:W-:Y:S04]  /*ecf0*/  HMMA.16816.F32 R32, R168, R174, R32 ;  /* 0x000000aea820723c */ /* 0x000fe80000001820 */
[----:B------:R-:W-:Y:S02]  /*ed00*/  IMAD.IADD R3, R179, 0x1, R201 ;  /* 0x00000001b3037824 */ /* 0x000fe400078e02c9 */
[----:B------:R-:W-:Y:S02]  /*ed10*/  IMAD.IADD R197, R191, 0x1, R197 ;  /* 0x00000001bfc57824 */ /* 0x000fe400078e02c5 */
[----:B------:R-:W-:Y:S05]  /*ed20*/  IMAD.WIDE.U32 R174, R194, c[0x0][0x198], RZ ;  /* 0x00006600c2ae7a25 */ /* 0x000fea00078e00ff */
[C---:B------:R-:W-:Y:S02]  /*ed30*/  LEA R194, P1, R174.reuse, R251, 0x1 ;  /* 0x000000fbaec27211 */ /* 0x040fe400078208ff */
[----:B------:R-:W-:Y:S04]  /*ed40*/  IADD3 R195, R175, R195, RZ ;  /* 0x000000c3afc37210 */ /* 0x000fe80007ffe0ff */
[-C--:B------:R-:W-:Y:S02]  /*ed50*/  LEA.HI.X R195, R174, R250.reuse, R195, 0x1, P1 ;  /* 0x000000faaec37211 */ /* 0x080fe400008f0cc3 */
[-C--:B------:R-:W-:Y:S02]  /*ed60*/  LEA R174, P6, R178, R251.reuse, 0x1 ;  /* 0x000000fbb2ae7211 */ /* 0x080fe400078c08ff */
[----:B------:R-:W-:Y:S02]  /*ed70*/  LEA R198, P1, R190, R251, 0x1 ;  /* 0x000000fbbec67211 */ /* 0x000fe400078208ff */
[-C--:B------:R-:W-:Y:S02]  /*ed80*/  LEA.HI.X R175, R178, R250.reuse, R3, 0x1, P6 ;  /* 0x000000fab2af7211 */ /* 0x080fe400030f0c03 */
[----:B------:R-:W-:Y:S01]  /*ed90*/  LEA.HI.X R199, R190, R250, R197, 0x1, P1 ;  /* 0x000000fabec77211 */ /* 0x000fe200008f0cc5 */
[----:B------:R-:W-:-:S05]  /*eda0*/  @P0 BRA `(.L_x_266) ;  /* 0xffffdfc000000947 */ /* 0x000fca000383ffff */
.L_x_265:
[----:B------:R-:W-:Y:S01]  /*edb0*/  MOV R164, UR6 ;  /* 0x0000000600a47c02 */ /* 0x000fe20008000f00 */
[----:B------:R-:W-:Y:S02]  /*edc0*/  UISETP.GT.AND UP0, UPT, UR6, UR11, UPT ;  /* 0x0000000b0600728c */ /* 0x000fe4000bf04270 */
[----:B------:R-:W-:Y:S01]  /*edd0*/  UIADD3 UR10, UR10, 0x1, URZ ;  /* 0x000000010a0a7890 */ /* 0x000fe2000fffe03f */
[----:B-1----:R-:W-:Y:S01]  /*ede0*/  LEA R171, R164, R245, 0x6 ;  /* 0x000000f5a4ab7211 */ /* 0x002fe200078e30ff */
[----:B------:R-:W-:Y:S03]  /*edf0*/  UMOV UR29, UR6 ;  /* 0x00000006001d7c82 */ /* 0x000fe60008000000 */
[C---:B------:R-:W-:Y:S02]  /*ee00*/  IADD3 R3, R244.reuse, -R171, RZ ;  /* 0x800000abf4037210 */ /* 0x040fe40007ffe0ff */
[----:B------:R-:W-:Y:S02]  /*ee10*/  IADD3 R166, R171, 0x1, RZ ;  /* 0x00000001aba67810 */ /* 0x000fe40007ffe0ff */
[----:B------:R-:W-:Y:S02]  /*ee20*/  IABS R189, R3 ;  /* 0x0000000300bd7213 */ /* 0x000fe40000000000 */
[----:B------:R-:W-:Y:S02]  /*ee30*/  IADD3 R3, R241, -R171, RZ ;  /* 0x800000abf1037210 */ /* 0x000fe40007ffe0ff */
[C---:B------:R-:W-:Y:S02]  /*ee40*/  IADD3 R187, R171.reuse, 0x8, RZ ;  /* 0x00000008abbb7810 */ /* 0x040fe40007ffe0ff */
[----:B------:R-:W-:Y:S01]  /*ee50*/  IABS R177, R3 ;  /* 0x0000000300b17213 */ /* 0x000fe20000000000 */
[----:B------:R-:W-:Y:S01]  /*ee60*/  I2F R189, R189 ;  /* 0x000000bd00bd7306 */ /* 0x000fe20000201400 */
[C---:B------:R-:W-:Y:S02]  /*ee70*/  IADD3 R3, R244.reuse, -R166, RZ ;  /* 0x800000a6f4037210 */ /* 0x040fe40007ffe0ff */
[C---:B------:R-:W-:Y:S02]  /*ee80*/  IADD3 R184, R171.reuse, 0x9, RZ ;  /* 0x00000009abb87810 */ /* 0x040fe40007ffe0ff */
[----:B------:R-:W-:Y:S02]  /*ee90*/  IABS R172, R3 ;  /* 0x0000000300ac7213 */ /* 0x000fe40000000000 */
[C---:B------:R-:W-:Y:S02]  /*eea0*/  IADD3 R3, R244.reuse, -R187, RZ ;  /* 0x800000bbf4037210 */ /* 0x040fe40007ffe0ff */
[C---:B------:R-:W-:Y:S01]  /*eeb0*/  IADD3 R176, R171.reuse, 0x10, RZ ;  /* 0x00000010abb07810 */ /* 0x040fe20007ffe0ff */
[----:B------:R-:W-:Y:S01]  /*eec0*/  I2F R177, R177 ;  /* 0x000000b100b17306 */ /* 0x000fe20000201400 */
[----:B------:R-:W-:Y:S01]  /*eed0*/  IABS R167, R3 ;  /* 0x0000000300a77213 */ /* 0x000fe20000000000 */
[C---:B------:R-:W-:Y:S01]  /*eee0*/  IMAD.IADD R3, R244.reuse, 0x1, -R184 ;  /* 0x00000001f4037824 */ /* 0x040fe200078e0ab8 */
[C---:B------:R-:W-:Y:S02]  /*eef0*/  IADD3 R175, R171.reuse, 0x11, RZ ;  /* 0x00000011abaf7810 */ /* 0x040fe40007ffe0ff */
[----:B------:R-:W-:Y:S02]  /*ef00*/  IADD3 R173, R171, 0x18, RZ ;  /* 0x00000018abad7810 */ /* 0x000fe40007ffe0ff */
[----:B------:R-:W-:Y:S01]  /*ef10*/  IABS R168, R3 ;  /* 0x0000000300a87213 */ /* 0x000fe20000000000 */
[----:B------:R-:W-:Y:S01]  /*ef20*/  IMAD.IADD R180, R241, 0x1, -R175 ;  /* 0x00000001f1b47824 */ /* 0x000fe200078e0aaf */
[C---:B------:R-:W-:Y:S01]  /*ef30*/  IADD3 R3, R244.reuse, -R176, RZ ;  /* 0x800000b0f4037210 */ /* 0x040fe20007ffe0ff */
[----:B------:R-:W-:Y:S01]  /*ef40*/  I2F R167, R167 ;  /* 0x000000a700a77306 */ /* 0x000fe20000201400 */
[C---:B------:R-:W-:Y:S02]  /*ef50*/  IADD3 R169, R171.reuse, 0x19, RZ ;  /* 0x00000019aba97810 */ /* 0x040fe40007ffe0ff */
[----:B------:R-:W-:Y:S02]  /*ef60*/  IABS R179, R3 ;  /* 0x0000000300b37213 */ /* 0x000fe40000000000 */
[C---:B------:R-:W-:Y:S02]  /*ef70*/  IADD3 R3, R244.reuse, -R175, RZ ;  /* 0x800000aff4037210 */ /* 0x040fe40007ffe0ff */
[C---:B------:R-:W-:Y:S02]  /*ef80*/  IADD3 R165, R171.reuse, 0x20, RZ ;  /* 0x00000020aba57810 */ /* 0x040fe40007ffe0ff */
[----:B------:R-:W-:Y:S01]  /*ef90*/  IABS R190, R3 ;  /* 0x0000000300be7213 */ /* 0x000fe20000000000 */
[----:B------:R-:W-:Y:S01]  /*efa0*/  I2F R172, R172 ;  /* 0x000000ac00ac7306 */ /* 0x000fe20000201400 */
[C---:B------:R-:W-:Y:S02]  /*efb0*/  IADD3 R3, R244.reuse, -R173, RZ ;  /* 0x800000adf4037210 */ /* 0x040fe40007ffe0ff */
[----:B------:R-:W-:Y:S02]  /*efc0*/  IADD3 R164, R171, 0x21, RZ ;  /* 0x00000021aba47810 */ /* 0x000fe40007ffe0ff */
[----:B------:R-:W-:Y:S02]  /*efd0*/  IABS R185, R3 ;  /* 0x0000000300b97213 */ /* 0x000fe40000000000 */
[C---:B------:R-:W-:Y:S02]  /*efe0*/  IADD3 R3, R241.reuse, -R166, RZ ;  /* 0x800000a6f1037210 */ /* 0x040fe40007ffe0ff */
[C---:B------:R-:W-:Y:S01]  /*eff0*/  IADD3 R170, R241.reuse, -R176, RZ ;  /* 0x800000b0f1aa7210 */ /* 0x040fe20007ffe0ff */
[----:B------:R-:W-:Y:S01]  /*f000*/  I2F R179, R179 ;  /* 0x000000b300b37306 */ /* 0x000fe20000201400 */
[----:B------:R-:W-:Y:S02]  /*f010*/  IABS R188, R3 ;  /* 0x0000000300bc7213 */ /* 0x000fe40000000000 */
[----:B------:R-:W-:Y:S02]  /*f020*/  IADD3 R3, R244, -R169, RZ ;  /* 0x800000a9f4037210 */ /* 0x000fe40007ffe0ff */
[----:B------:R-:W-:Y:S02]  /*f030*/  IABS R170, R170 ;  /* 0x000000aa00aa7213 */ /* 0x000fe40000000000 */
[----:B------:R-:W-:Y:S01]  /*f040*/  IABS R182, R3 ;  /* 0x0000000300b67213 */ /* 0x000fe20000000000 */
[----:B------:R-:W-:Y:S01]  /*f050*/  IMAD.IADD R3, R241, 0x1, -R187 ;  /* 0x00000001f1037824 */ /* 0x000fe200078e0abb */
[-C--:B------:R-:W-:Y:S01]  /*f060*/  ISETP.GE.AND P1, PT, R171, R243.reuse, PT ;  /* 0x000000f3ab00720c */ /* 0x080fe20003f26270 */
[----:B------:R-:W-:Y:S01]  /*f070*/  I2F R168, R168 ;  /* 0x000000a800a87306 */ /* 0x000fe20000201400 */
[----:B------:R-:W-:Y:S02]  /*f080*/  ISETP.GE.AND P0, PT, R166, R243, PT ;  /* 0x000000f3a600720c */ /* 0x000fe40003f06270 */
[----:B------:R-:W-:Y:S02]  /*f090*/  IABS R183, R3 ;  /* 0x0000000300b77213 */ /* 0x000fe40000000000 */
[----:B------:R-:W-:Y:S02]  /*f0a0*/  IADD3 R3, R244, -R165, RZ ;  /* 0x800000a5f4037210 */ /* 0x000fe40007ffe0ff */
[----:B------:R-:W-:Y:S02]  /*f0b0*/  ISETP.GE.AND P6, PT, R166, R240, PT ;  /* 0x000000f0a600720c */ /* 0x000fe40003fc6270 */
[----:B------:R-:W-:Y:S01]  /*f0c0*/  IABS R181, R3 ;  /* 0x0000000300b57213 */ /* 0x000fe20000000000 */
[----:B------:R-:W-:Y:S01]  /*f0d0*/  I2F R190, R190 ;  /* 0x000000be00be7306 */ /* 0x000fe20000201400 */
[----:B------:R-:W-:Y:S02]  /*f0e0*/  IADD3 R3, R241, -R184, RZ ;  /* 0x800000b8f1037210 */ /* 0x000fe40007ffe0ff */
[C---:B------:R-:W-:Y:S02]  /*f0f0*/  ISETP.GE.OR P1, PT, R171.reuse, R242, !P1 ;  /* 0x000000f2ab00720c */ /* 0x040fe40004f26670 */
[----:B------:R-:W-:Y:S02]  /*f100*/  IABS R174, R3 ;  /* 0x0000000300ae7213 */ /* 0x000fe40000000000 */
[----:B------:R-:W-:Y:S02]  /*f110*/  IADD3 R3, R244, -R164, RZ ;  /* 0x800000a4f4037210 */ /* 0x000fe40007ffe0ff */
[C---:B------:R-:W-:Y:S01]  /*f120*/  ISETP.GE.OR P0, PT, R166.reuse, R242, !P0 ;  /* 0x000000f2a600720c */ /* 0x040fe20004706670 */
[----:B------:R-:W-:Y:S01]  /*f130*/  I2F R188, R188 ;  /* 0x000000bc00bc7306 */ /* 0x000fe20000201400 */
[----:B------:R-:W-:Y:S02]  /*f140*/  IABS R3, R3 ;  /* 0x0000000300037213 */ /* 0x000fe40000000000 */
[----:B------:R-:W-:Y:S02]  /*f150*/  ISETP.GE.OR P6, PT, R166, R235, !P6 ;  /* 0x000000eba600720c */ /* 0x000fe400077c6670 */
[----:B------:R-:W-:Y:S05]  /*f160*/  IABS R180, R180 ;  /* 0x000000b400b47213 */ /* 0x000fea0000000000 */
[----:B------:R1:W-:Y:S10]  /*f170*/  I2F R178, R3 ;  /* 0x0000000300b27306 */ /* 0x0003f40000201400 */
[----:B------:R-:W-:Y:S10]  /*f180*/  I2F R182, R182 ;  /* 0x000000b600b67306 */ /* 0x000ff40000201400 */
[----:B------:R-:W-:Y:S01]  /*f190*/  I2F R183, R183 ;  /* 0x000000b700b77306 */ /* 0x000fe20000201400 */
[----:B-1----:R-:W-:Y:S09]  /*f1a0*/  IADD3 R3, R171, 0x28, RZ ;  /* 0x00000028ab037810 */ /* 0x002ff20007ffe0ff */
[----:B------:R-:W-:Y:S10]  /*f1b0*/  I2F R181, R181 ;  /* 0x000000b500b57306 */ /* 0x000ff40000201400 */
[----:B------:R-:W-:Y:S10]  /*f1c0*/  I2F R185, R185 ;  /* 0x000000b900b97306 */ /* 0x000ff40000201400 */
[----:B------:R-:W-:Y:S10]  /*f1d0*/  I2F R174, R174 ;  /* 0x000000ae00ae7306 */ /* 0x000ff40000201400 */
[----:B------:R-:W1:Y:S02]  /*f1e0*/  I2F R180, R180 ;  /* 0x000000b400b47306 */ /* 0x000e640000201400 */
[----:B-1----:R-:W-:Y:S02]  /*f1f0*/  FFMA.FTZ R15, R180, -UR18, R15 ;  /* 0x80000012b40f7c23 */ /* 0x002fe4000801000f */
[----:B------:R-:W-:Y:S06]  /*f200*/  FFMA.FTZ R6, R177, -UR18, R6 ;  /* 0x80000012b1067c23 */ /* 0x000fec0008010006 */
[----:B------:R1:W2:Y:S01]  /*f210*/  I2F R177, R170 ;  /* 0x000000aa00b17306 */ /* 0x0002a20000201400 */
[----:B------:R-:W-:Y:S02]  /*f220*/  FFMA.FTZ R4, R189, -UR18, R4 ;  /* 0x80000012bd047c23 */ /* 0x000fe40008010004 */
[----:B------:R-:W-:Y:S02]  /*f230*/  FFMA.FTZ R8, R167, -UR18, R8 ;  /* 0x80000012a7087c23 */ /* 0x000fe40008010008 */
[----:B------:R-:W-:Y:S01]  /*f240*/  FFMA.FTZ R5, R172, -UR18, R5 ;  /* 0x80000012ac057c23 */ /* 0x000fe20008010005 */
[----:B------:R-:W-:Y:S01]  /*f250*/  FSEL R166, R4, -INF , !P1 ;  /* 0xff80000004a67808 */ /* 0x000fe20004800000 */
[----:B------:R-:W-:Y:S01]  /*f260*/  FFMA.FTZ R12, R179, -UR18, R12 ;  /* 0x80000012b30c7c23 */ /* 0x000fe2000801000c */
[C---:B------:R-:W-:Y:S01]  /*f270*/  ISETP.GE.AND P1, PT, R171.reuse, R240, PT ;  /* 0x000000f0ab00720c */ /* 0x040fe20003f26270 */
[----:B------:R-:W-:Y:S01]  /*f280*/  FFMA.FTZ R9, R168, -UR18, R9 ;  /* 0x80000012a8097c23 */ /* 0x000fe20008010009 */
[----:B------:R-:W-:Y:S01]  /*f290*/  IADD3 R4, R244, -R3, RZ ;  /* 0x80000003f4047210 */ /* 0x000fe20007ffe0ff */
[----:B------:R-:W-:Y:S01]  /*f2a0*/  FFMA.FTZ R13, R190, -UR18, R13 ;  /* 0x80000012be0d7c23 */ /* 0x000fe2000801000d */
[----:B------:R-:W-:Y:S01]  /*f2b0*/  ISETP.GE.OR P1, PT, R171, R235, !P1 ;  /* 0x000000ebab00720c */ /* 0x000fe20004f26670 */
[----:B------:R-:W-:Y:S01]  /*f2c0*/  FFMA.FTZ R7, R188, -UR18, R7 ;  /* 0x80000012bc077c23 */ /* 0x000fe20008010007 */
[----:B------:R-:W-:Y:S01]  /*f2d0*/  IABS R4, R4 ;  /* 0x0000000400047213 */ /* 0x000fe20000000000 */
[----:B------:R-:W-:Y:S01]  /*f2e0*/  FFMA.FTZ R17, R182, -UR18, R17 ;  /* 0x80000012b6117c23 */ /* 0x000fe20008010011 */
[----:B------:R-:W-:Y:S01]  /*f2f0*/  FSEL R167, R6, -INF , !P1 ;  /* 0xff80000006a77808 */ /* 0x000fe20004800000 */
[----:B------:R-:W-:Y:S01]  /*f300*/  FFMA.FTZ R10, R183, -UR18, R10 ;  /* 0x80000012b70a7c23 */ /* 0x000fe2000801000a */
[-C--:B------:R-:W-:Y:S01]  /*f310*/  ISETP.GE.AND P1, PT, R187, R243.reuse, PT ;  /* 0x000000f3bb00720c */ /* 0x080fe20003f26270 */
[----:B------:R-:W3:Y:S01]  /*f320*/  I2F R179, R4 ;  /* 0x0000000400b37306 */ /* 0x000ee20000201400 */
[----:B------:R-:W-:Y:S01]  /*f330*/  IADD3 R6, R171, 0x29, RZ ;  /* 0x00000029ab067810 */ /* 0x000fe20007ffe0ff */
[----:B------:R-:W-:Y:S01]  /*f340*/  FFMA.FTZ R20, R181, -UR18, R20 ;  /* 0x80000012b5147c23 */ /* 0x000fe20008010014 */
[----:B------:R-:W-:Y:S01]  /*f350*/  ISETP.GE.OR P1, PT, R187, R242, !P1 ;  /* 0x000000f2bb00720c */ /* 0x000fe20004f26670 */
[----:B------:R-:W-:Y:S01]  /*f360*/  FFMA.FTZ R16, R185, -UR18, R16 ;  /* 0x80000012b9107c23 */ /* 0x000fe20008010010 */
[----:B------:R-:W-:Y:S01]  /*f370*/  FSEL R172, R5, -INF , !P0 ;  /* 0xff80000005ac7808 */ /* 0x000fe20004000000 */
[----:B------:R-:W-:Y:S01]  /*f380*/  FFMA.FTZ R11, R174, -UR18, R11 ;  /* 0x80000012ae0b7c23 */ /* 0x000fe2000801000b */
[----:B-1----:R-:W-:Y:S01]  /*f390*/  FSEL R170, R8, -INF , !P1 ;  /* 0xff80000008aa7808 */ /* 0x002fe20004800000 */
[----:B------:R-:W-:Y:S01]  /*f3a0*/  FFMA.FTZ R21, R178, -UR18, R21 ;  /* 0x80000012b2157c23 */ /* 0x000fe20008010015 */
[----:B------:R-:W-:Y:S01]  /*f3b0*/  ISETP.GE.AND P1, PT, R176, R243, PT ;  /* 0x000000f3b000720c */ /* 0x000fe20003f26270 */
[----:B--2---:R-:W-:Y:S01]  /*f3c0*/  FFMA.FTZ R14, R177, -UR18, R14 ;  /* 0x80000012b10e7c23 */ /* 0x004fe2000801000e */
[----:B------:R-:W-:Y:S02]  /*f3d0*/  IADD3 R5, R244, -R6, RZ ;  /* 0x80000006f4057210 */ /* 0x000fe40007ffe0ff */
[-C--:B------:R-:W-:Y:S02]  /*f3e0*/  ISETP.GE.OR P1, PT, R176, R242.reuse, !P1 ;  /* 0x000000f2b000720c */ /* 0x080fe40004f26670 */
[----:B------:R-:W-:Y:S02]  /*f3f0*/  IABS R5, R5 ;  /* 0x0000000500057213 */ /* 0x000fe40000000000 */
[----:B------:R-:W-:Y:S02]  /*f400*/  FSEL R186, R12, -INF , !P1 ;  /* 0xff8000000cba7808 */ /* 0x000fe40004800000 */
[----:B------:R-:W1:Y:S01]  /*f410*/  I2F R12, R5 ;  /* 0x00000005000c7306 */ /* 0x000e620000201400 */
[C---:B------:R-:W-:Y:S02]  /*f420*/  ISETP.GE.AND P0, PT, R184.reuse, R243, PT ;  /* 0x000000f3b800720c */ /* 0x040fe40003f06270 */
[----:B------:R-:W-:Y:S02]  /*f430*/  IADD3 R8, R241, -R173, RZ ;  /* 0x800000adf1087210 */ /* 0x000fe40007ffe0ff */
[----:B------:R-:W-:Y:S01]  /*f440*/  ISETP.GE.OR P0, PT, R184, R242, !P0 ;  /* 0x000000f2b800720c */ /* 0x000fe20004706670 */
[----:B---3--:R-:W-:Y:S01]  /*f450*/  FFMA.FTZ R24, R179, -UR18, R24 ;  /* 0x80000012b3187c23 */ /* 0x008fe20008010018 */
[----:B------:R-:W-:Y:S02]  /*f460*/  IADD3 R4, R171, 0x30, RZ ;  /* 0x00000030ab047810 */ /* 0x000fe40007ffe0ff */
[----:B------:R-:W-:Y:S02]  /*f470*/  FSEL R168, R9, -INF , !P0 ;  /* 0xff80000009a87808 */ /* 0x000fe40004000000 */
[CC--:B------:R-:W-:Y:S02]  /*f480*/  ISETP.GE.AND P0, PT, R175.reuse, R243.reuse, PT ;  /* 0x000000f3af00720c */ /* 0x0c0fe40003f06270 */
[----:B------:R-:W-:Y:S02]  /*f490*/  IABS R8, R8 ;  /* 0x0000000800087213 */ /* 0x000fe40000000000 */
[----:B------:R-:W-:Y:S02]  /*f4a0*/  ISETP.GE.OR P0, PT, R175, R242, !P0 ;  /* 0x000000f2af00720c */ /* 0x000fe40004706670 */
[----:B------:R2:W3:Y:S01]  /*f4b0*/  I2F R9, R8 ;  /* 0x0000000800097306 */ /* 0x0004e20000201400 */
[----:B------:R-:W-:Y:S02]  /*f4c0*/  FSEL R7, R7, -INF , !P6 ;  /* 0xff80000007077808 */ /* 0x000fe40007000000 */
[----:B------:R-:W-:Y:S02]  /*f4d0*/  FSEL R189, R13, -INF , !P0 ;  /* 0xff8000000dbd7808 */ /* 0x000fe40004000000 */
[----:B------:R-:W-:Y:S02]  /*f4e0*/  IADD3 R13, R244, -R4, RZ ;  /* 0x80000004f40d7210 */ /* 0x000fe40007ffe0ff */
[----:B------:R-:W-:Y:S01]  /*f4f0*/  ISETP.GE.AND P6, PT, R169, R243, PT ;  /* 0x000000f3a900720c */ /* 0x000fe20003fc6270 */
[----:B-1----:R-:W-:Y:S01]  /*f500*/  FFMA.FTZ R25, R12, -UR18, R25 ;  /* 0x800000120c197c23 */ /* 0x002fe20008010019 */
[----:B------:R-:W-:Y:S02]  /*f510*/  IABS R5, R13 ;  /* 0x0000000d00057213 */ /* 0x000fe40000000000 */
[----:B------:R-:W-:Y:S02]  /*f520*/  ISETP.GE.AND P1, PT, R187, R240, PT ;  /* 0x000000f0bb00720c */ /* 0x000fe40003f26270 */
[----:B------:R-:W1:Y:S01]  /*f530*/  I2F R13, R5 ;  /* 0x00000005000d7306 */ /* 0x000e620000201400 */
[-C--:B------:R-:W-:Y:S02]  /*f540*/  ISETP.GE.OR P6, PT, R169, R242.reuse, !P6 ;  /* 0x000000f2a900720c */ /* 0x080fe400077c6670 */
[----:B------:R-:W-:Y:S02]  /*f550*/  ISETP.GE.OR P1, PT, R187, R235, !P1 ;  /* 0x000000ebbb00720c */ /* 0x000fe40004f26670 */
[----:B------:R-:W-:Y:S01]  /*f560*/  FSEL R202, R17, -INF , !P6 ;  /* 0xff80000011ca7808 */ /* 0x000fe20007000000 */
[----:B------:R-:W-:Y:S01]  /*f570*/  IMAD.IADD R17, R241, 0x1, -R165 ;  /* 0x00000001f1117824 */ /* 0x000fe200078e0aa5 */
[-C--:B------:R-:W-:Y:S02]  /*f580*/  ISETP.GE.AND P6, PT, R165, R243.reuse, PT ;  /* 0x000000f3a500720c */ /* 0x080fe40003fc6270 */
[----:B------:R-:W-:Y:S02]  /*f590*/  ISETP.GE.AND P0, PT, R173, R243, PT ;  /* 0x000000f3ad00720c */ /* 0x000fe40003f06270 */
[----:B--2---:R-:W-:Y:S01]  /*f5a0*/  IADD3 R8, R171, 0x31, RZ ;  /* 0x00000031ab087810 */ /* 0x004fe20007ffe0ff */
[----:B---3--:R-:W-:Y:S01]  /*f5b0*/  FFMA.FTZ R18, R9, -UR18, R18 ;  /* 0x8000001209127c23 */ /* 0x008fe20008010012 */
[-C--:B------:R-:W-:Y:S02]  /*f5c0*/  ISETP.GE.OR P6, PT, R165, R242.reuse, !P6 ;  /* 0x000000f2a500720c */ /* 0x080fe400077c6670 */
[----:B------:R-:W-:Y:S02]  /*f5d0*/  ISETP.GE.OR P0, PT, R173, R242, !P0 ;  /* 0x000000f2ad00720c */ /* 0x000fe40004706670 */
[----:B------:R-:W-:Y:S02]  /*f5e0*/  FSEL R200, R20, -INF , !P6 ;  /* 0xff80000014c87808 */ /* 0x000fe40007000000 */
[----:B------:R-:W-:Y:S02]  /*f5f0*/  FSEL R188, R16, -INF , !P0 ;  /* 0xff80000010bc7808 */ /* 0x000fe40004000000 */
[----:B------:R-:W-:Y:S02]  /*f600*/  ISETP.GE.AND P0, PT, R184, R240, PT ;  /* 0x000000f0b800720c */ /* 0x000fe40003f06270 */
[----:B------:R-:W-:Y:S01]  /*f610*/  IABS R17, R17 ;  /* 0x0000001100117213 */ /* 0x000fe20000000000 */
[----:B-1----:R-:W-:Y:S01]  /*f620*/  FFMA.FTZ R28, R13, -UR18, R28 ;  /* 0x800000120d1c7c23 */ /* 0x002fe2000801001c */
[----:B------:R-:W-:Y:S02]  /*f630*/  FSEL R5, R10, -INF , !P1 ;  /* 0xff8000000a057808 */ /* 0x000fe40004800000 */
[----:B------:R-:W-:Y:S02]  /*f640*/  IADD3 R10, R244, -R8, RZ ;  /* 0x80000008f40a7210 */ /* 0x000fe40007ffe0ff */
[----:B------:R-:W-:Y:S01]  /*f650*/  ISETP.GE.OR P0, PT, R184, R235, !P0 ;  /* 0x000000ebb800720c */ /* 0x000fe20004706670 */
[----:B------:R-:W1:Y:S01]  /*f660*/  I2F R17, R17 ;  /* 0x0000001100117306 */ /* 0x000e620000201400 */
[----:B------:R-:W-:Y:S02]  /*f670*/  IABS R10, R10 ;  /* 0x0000000a000a7213 */ /* 0x000fe40000000000 */
[----:B------:R-:W-:Y:S02]  /*f680*/  FSEL R11, R11, -INF , !P0 ;  /* 0xff8000000b0b7808 */ /* 0x000fe40004000000 */
[C---:B------:R-:W-:Y:S02]  /*f690*/  ISETP.GE.AND P0, PT, R164.reuse, R243, PT ;  /* 0x000000f3a400720c */ /* 0x040fe40003f06270 */
[----:B------:R-:W-:Y:S02]  /*f6a0*/  ISETP.GE.AND P6, PT, R175, R240, PT ;  /* 0x000000f0af00720c */ /* 0x000fe40003fc6270 */
[----:B------:R-:W-:Y:S01]  /*f6b0*/  ISETP.GE.OR P0, PT, R164, R242, !P0 ;  /* 0x000000f2a400720c */ /* 0x000fe20004706670 */
[----:B------:R2:W3:Y:S01]  /*f6c0*/  I2F R20, R10 ;  /* 0x0000000a00147306 */ /* 0x0004e20000201400 */
[C---:B------:R-:W-:Y:S02]  /*f6d0*/  ISETP.GE.AND P1, PT, R176.reuse, R240, PT ;  /* 0x000000f0b000720c */ /* 0x040fe40003f26270 */
[----:B------:R-:W-:Y:S02]  /*f6e0*/  FSEL R198, R21, -INF , !P0 ;  /* 0xff80000015c67808 */ /* 0x000fe40004000000 */
[-C--:B------:R-:W-:Y:S02]  /*f6f0*/  ISETP.GE.OR P6, PT, R175, R235.reuse, !P6 ;  /* 0x000000ebaf00720c */ /* 0x080fe400077c6670 */
[----:B------:R-:W-:Y:S02]  /*f700*/  ISETP.GE.OR P1, PT, R176, R235, !P1 ;  /* 0x000000ebb000720c */ /* 0x000fe40004f26670 */
[----:B------:R-:W-:Y:S02]  /*f710*/  FSEL R193, R15, -INF , !P6 ;  /* 0xff8000000fc17808 */ /* 0x000fe40007000000 */
[-C--:B------:R-:W-:Y:S02]  /*f720*/  ISETP.GE.AND P6, PT, R6, R243.reuse, PT ;  /* 0x000000f30600720c */ /* 0x080fe40003fc6270 */
[----:B------:R-:W-:Y:S01]  /*f730*/  FSEL R190, R14, -INF , !P1 ;  /* 0xff8000000ebe7808 */ /* 0x000fe20004800000 */
[----:B-1----:R-:W-:Y:S01]  /*f740*/  FFMA.FTZ R22, R17, -UR18, R22 ;  /* 0x8000001211167c23 */ /* 0x002fe20008010016 */
[----:B------:R-:W-:Y:S02]  /*f750*/  IADD3 R14, R241, -R164, RZ ;  /* 0x800000a4f10e7210 */ /* 0x000fe40007ffe0ff */
[----:B------:R-:W-:Y:S02]  /*f760*/  ISETP.GE.OR P6, PT, R6, R242, !P6 ;  /* 0x000000f20600720c */ /* 0x000fe400077c6670 */
[----:B------:R-:W-:Y:S02]  /*f770*/  IABS R14, R14 ;  /* 0x0000000e000e7213 */ /* 0x000fe40000000000 */
[----:B------:R-:W-:Y:S02]  /*f780*/  FSEL R194, R25, -INF , !P6 ;  /* 0xff80000019c27808 */ /* 0x000fe40007000000 */
[----:B------:R-:W-:Y:S01]  /*f790*/  ISETP.GE.AND P6, PT, R4, R243, PT ;  /* 0x000000f30400720c */ /* 0x000fe20003fc6270 */
[----:B------:R-:W1:Y:S01]  /*f7a0*/  I2F R12, R14 ;  /* 0x0000000e000c7306 */ /* 0x000e620000201400 */
[----:B--2---:R-:W-:Y:S01]  /*f7b0*/  IADD3 R10, R171, 0x38, RZ ;  /* 0x00000038ab0a7810 */ /* 0x004fe20007ffe0ff */
[----:B---3--:R-:W-:Y:S01]  /*f7c0*/  FFMA.FTZ R29, R20, -UR18, R29 ;  /* 0x80000012141d7c23 */ /* 0x008fe2000801001d */
[----:B------:R-:W-:Y:S02]  /*f7d0*/  ISETP.GE.AND P1, PT, R173, R240, PT ;  /* 0x000000f0ad00720c */ /* 0x000fe40003f26270 */
[----:B------:R-:W-:Y:S02]  /*f7e0*/  IADD3 R21, R244, -R10, RZ ;  /* 0x8000000af4157210 */ /* 0x000fe40007ffe0ff */
[C---:B------:R-:W-:Y:S02]  /*f7f0*/  IADD3 R13, R241.reuse, -R6, RZ ;  /* 0x80000006f10d7210 */ /* 0x040fe40007ffe0ff */
[----:B------:R-:W-:Y:S02]  /*f800*/  IABS R21, R21 ;  /* 0x0000001500157213 */ /* 0x000fe40000000000 */
[----:B------:R-:W-:Y:S02]  /*f810*/  ISETP.GE.OR P6, PT, R4, R242, !P6 ;  /* 0x000000f20400720c */ /* 0x000fe400077c6670 */
[----:B------:R-:W-:Y:S02]  /*f820*/  IADD3 R16, R241, -R169, RZ ;  /* 0x800000a9f1107210 */ /* 0x000fe40007ffe0ff */
[----:B------:R-:W2:Y:S01]  /*f830*/  I2F R21, R21 ;  /* 0x0000001500157306 */ /* 0x000ea20000201400 */
[----:B------:R-:W-:Y:S02]  /*f840*/  ISETP.GE.OR P1, PT, R173, R235, !P1 ;  /* 0x000000ebad00720c */ /* 0x000fe40004f26670 */
[----:B------:R-:W-:Y:S02]  /*f850*/  IABS R13, R13 ;  /* 0x0000000d000d7213 */ /* 0x000fe40000000000 */
[----:B------:R-:W-:Y:S02]  /*f860*/  FSEL R184, R28, -INF , !P6 ;  /* 0xff8000001cb87808 */ /* 0x000fe40007000000 */
[C---:B------:R-:W-:Y:S02]  /*f870*/  ISETP.GE.AND P6, PT, R165.reuse, R240, PT ;  /* 0x000000f0a500720c */ /* 0x040fe40003fc6270 */
[----:B------:R-:W-:Y:S01]  /*f880*/  IABS R16, R16 ;  /* 0x0000001000107213 */ /* 0x000fe20000000000 */
[----:B------:R-:W3:Y:S01]  /*f890*/  I2F R14, R13 ;  /* 0x0000000d000e7306 */ /* 0x000ee20000201400 */
[----:B------:R-:W-:Y:S01]  /*f8a0*/  FSEL R192, R18, -INF , !P1 ;  /* 0xff80000012c07808 */ /* 0x000fe20004800000 */
[----:B-1----:R-:W-:Y:S01]  /*f8b0*/  FFMA.FTZ R23, R12, -UR18, R23 ;  /* 0x800000120c177c23 */ /* 0x002fe20008010017 */
[C---:B------:R-:W-:Y:S02]  /*f8c0*/  ISETP.GE.AND P1, PT, R8.reuse, R243, PT ;  /* 0x000000f30800720c */ /* 0x040fe40003f26270 */
[----:B------:R-:W-:Y:S02]  /*f8d0*/  ISETP.GE.OR P6, PT, R165, R235, !P6 ;  /* 0x000000eba500720c */ /* 0x000fe400077c6670 */
[----:B------:R-:W-:Y:S02]  /*f8e0*/  ISETP.GE.OR P1, PT, R8, R242, !P1 ;  /* 0x000000f20800720c */ /* 0x000fe40004f26670 */
[----:B------:R-:W-:Y:S01]  /*f8f0*/  FMNMX.FTZ R15, R166, R2, !PT ;  /* 0x00000002a60f7209 */ /* 0x000fe20007810000 */
[----:B------:R-:W1:Y:S01]  /*f900*/  I2F R16, R16 ;  /* 0x0000001000107306 */ /* 0x000e620000201400 */
[----:B------:R-:W-:Y:S02]  /*f910*/  FSEL R203, R22, -INF , !P6 ;  /* 0xff80000016cb7808 */ /* 0x000fe40007000000 */
[-C--:B------:R-:W-:Y:S01]  /*f920*/  ISETP.GE.AND P0, PT, R3, R243.reuse, PT ;  /* 0x000000f30300720c */ /* 0x080fe20003f06270 */
[----:B--2---:R-:W-:Y:S01]  /*f930*/  FFMA.FTZ R32, R21, -UR18, R32 ;  /* 0x8000001215207c23 */ /* 0x004fe20008010020 */
[----:B------:R-:W-:Y:S02]  /*f940*/  ISETP.GE.AND P6, PT, R3, R240, PT ;  /* 0x000000f00300720c */ /* 0x000fe40003fc6270 */
[----:B------:R-:W-:Y:S02]  /*f950*/  FSEL R182, R29, -INF , !P1 ;  /* 0xff8000001db67808 */ /* 0x000fe40004800000 */
[----:B------:R-:W-:Y:S02]  /*f960*/  ISETP.GE.AND P1, PT, R10, R243, PT ;  /* 0x000000f30a00720c */ /* 0x000fe40003f26270 */
[----:B------:R-:W-:Y:S02]  /*f970*/  FMNMX.FTZ R15, R172, R15, !PT ;  /* 0x0000000fac0f7209 */ /* 0x000fe40007810000 */
[----:B------:R-:W-:Y:S01]  /*f980*/  IADD3 R9, R241, -R3, RZ ;  /* 0x80000003f1097210 */ /* 0x000fe20007ffe0ff */
[----:B---3--:R-:W-:Y:S01]  /*f990*/  FFMA.FTZ R27, R14, -UR18, R27 ;  /* 0x800000120e1b7c23 */ /* 0x008fe2000801001b */
[CC--:B------:R-:W-:Y:S02]  /*f9a0*/  ISETP.GE.OR P0, PT, R3.reuse, R242.reuse, !P0 ;  /* 0x000000f20300720c */ /* 0x0c0fe40004706670 */
[----:B------:R-:W-:Y:S01]  /*f9b0*/  ISETP.GE.OR P6, PT, R3, R235, !P6 ;  /* 0x000000eb0300720c */ /* 0x000fe200077c6670 */
[----:B------:R-:W-:Y:S01]  /*f9c0*/  IMAD.IADD R3, R241, 0x1, -R8 ;  /* 0x00000001f1037824 */ /* 0x000fe200078e0a08 */
[----:B------:R-:W-:Y:S02]  /*f9d0*/  ISETP.GE.OR P1, PT, R10, R242, !P1 ;  /* 0x000000f20a00720c */ /* 0x000fe40004f26670 */
[----:B------:R-:W-:Y:S02]  /*f9e0*/  FMNMX.FTZ R15, R170, R15, !PT ;  /* 0x0000000faa0f7209 */ /* 0x000fe40007810000 */
[----:B------:R-:W-:Y:S01]  /*f9f0*/  IABS R9, R9 ;  /* 0x0000000900097213 */ /* 0x000fe20000000000 */
[----:B-1----:R-:W-:Y:S01]  /*fa00*/  FFMA.FTZ R19, R16, -UR18, R19 ;  /* 0x8000001210137c23 */ /* 0x002fe20008010013 */
[----:B------:R-:W-:Y:S02]  /*fa10*/  FSEL R180, R32, -INF , !P1 ;  /* 0xff80000020b47808 */ /* 0x000fe40004800000 */
[----:B------:R-:W-:Y:S02]  /*fa20*/  FMNMX.FTZ R15, R168, R15, !PT ;  /* 0x0000000fa80f7209 */ /* 0x000fe40007810000 */
[----:B------:R-:W-:Y:S01]  /*fa30*/  IABS R3, R3 ;  /* 0x0000000300037213 */ /* 0x000fe20000000000 */
[----:B------:R-:W1:Y:S01]  /*fa40*/  I2F R9, R9 ;  /* 0x0000000900097306 */ /* 0x000e620000201400 */
[C---:B------:R-:W-:Y:S02]  /*fa50*/  ISETP.GE.AND P1, PT, R6.reuse, R240, PT ;  /* 0x000000f00600720c */ /* 0x040fe40003f26270 */
[----:B------:R-:W-:Y:S02]  /*fa60*/  IADD3 R171, R171, 0x39, RZ ;  /* 0x00000039abab7810 */ /* 0x000fe40007ffe0ff */
[----:B------:R-:W-:Y:S02]  /*fa70*/  ISETP.GE.OR P1, PT, R6, R235, !P1 ;  /* 0x000000eb0600720c */ /* 0x000fe40004f26670 */
[----:B------:R-:W-:Y:S02]  /*fa80*/  FMNMX.FTZ R6, R186, R15, !PT ;  /* 0x0000000fba067209 */ /* 0x000fe40007810000 */
[----:B------:R-:W-:Y:S01]  /*fa90*/  FSEL R196, R24, -INF , !P0 ;  /* 0xff80000018c47808 */ /* 0x000fe20004000000 */
[----:B------:R-:W2:Y:S01]  /*faa0*/  I2F R12, R3 ;  /* 0x00000003000c7306 */ /* 0x000ea20000201400 */
[----:B------:R-:W-:Y:S02]  /*fab0*/  IADD3 R24, R244, -R171, RZ ;  /* 0x800000abf4187210 */ /* 0x000fe40007ffe0ff */
[----:B------:R-:W-:Y:S02]  /*fac0*/  FMNMX.FTZ R13, R189, R6, !PT ;  /* 0x00000006bd0d7209 */ /* 0x000fe40007810000 */
[----:B------:R-:W-:Y:S02]  /*fad0*/  IABS R24, R24 ;  /* 0x0000001800187213 */ /* 0x000fe40000000000 */
[----:B------:R-:W-:Y:S02]  /*fae0*/  FMNMX.FTZ R13, R188, R13, !PT ;  /* 0x0000000dbc0d7209 */ /* 0x000fe40007810000 */
[----:B------:R-:W-:Y:S01]  /*faf0*/  FMNMX.FTZ R6, R167, R0, !PT ;  /* 0x00000000a7067209 */ /* 0x000fe20007810000 */
[----:B------:R-:W3:Y:S01]  /*fb00*/  I2F R16, R24 ;  /* 0x0000001800107306 */ /* 0x000ee20000201400 */
[----:B------:R-:W-:Y:S02]  /*fb10*/  FMNMX.FTZ R13, R202, R13, !PT ;  /* 0x0000000dca0d7209 */ /* 0x000fe40007810000 */
[----:B------:R-:W-:Y:S01]  /*fb20*/  FMNMX.FTZ R6, R7, R6, !PT ;  /* 0x0000000607067209 */ /* 0x000fe20007810000 */
[----:B-1----:R-:W-:Y:S01]  /*fb30*/  FFMA.FTZ R26, R9, -UR18, R26 ;  /* 0x80000012091a7c23 */ /* 0x002fe2000801001a */
[----:B------:R-:W-:Y:S02]  /*fb40*/  IADD3 R17, R241, -R4, RZ ;  /* 0x80000004f1117210 */ /* 0x000fe40007ffe0ff */
[----:B------:R-:W-:Y:S02]  /*fb50*/  ISETP.GE.AND P0, PT, R169, R240, PT ;  /* 0x000000f0a900720c */ /* 0x000fe40003f06270 */
[----:B------:R-:W-:Y:S02]  /*fb60*/  FMNMX.FTZ R13, R200, R13, !PT ;  /* 0x0000000dc80d7209 */ /* 0x000fe40007810000 */
[----:B------:R-:W-:Y:S02]  /*fb70*/  FMNMX.FTZ R6, R5, R6, !PT ;  /* 0x0000000605067209 */ /* 0x000fe40007810000 */
[----:B------:R-:W-:Y:S01]  /*fb80*/  IABS R17, R17 ;  /* 0x0000001100117213 */ /* 0x000fe20000000000 */
[----:B--2---:R-:W-:Y:S01]  /*fb90*/  FFMA.FTZ R31, R12, -UR18, R31 ;  /* 0x800000120c1f7c23 */ /* 0x004fe2000801001f */
[----:B------:R-:W-:Y:S02]  /*fba0*/  ISETP.GE.OR P0, PT, R169, R235, !P0 ;  /* 0x000000eba900720c */ /* 0x000fe40004706670 */
[----:B------:R-:W-:Y:S02]  /*fbb0*/  FMNMX.FTZ R13, R198, R13, !PT ;  /* 0x0000000dc60d7209 */ /* 0x000fe40007810000 */
[----:B------:R-:W-:Y:S01]  /*fbc0*/  FMNMX.FTZ R15, R11, R6, !PT ;  /* 0x000000060b0f7209 */ /* 0x000fe20007810000 */
[----:B------:R-:W1:Y:S01]  /*fbd0*/  I2F R17, R17 ;  /* 0x0000001100117306 */ /* 0x000e620000201400 */
[----:B------:R-:W-:Y:S02]  /*fbe0*/  IADD3 R9, R241, -R10, RZ ;  /* 0x8000000af1097210 */ /* 0x000fe40007ffe0ff */
[----:B------:R-:W-:Y:S01]  /*fbf0*/  FSEL R195, R19, -INF , !P0 ;  /* 0xff80000013c37808 */ /* 0x000fe20004000000 */
[----:B---3--:R-:W-:Y:S01]  /*fc00*/  FFMA.FTZ R33, R16, -UR18, R33 ;  /* 0x8000001210217c23 */ /* 0x008fe20008010021 */
[----:B------:R-:W-:Y:S02]  /*fc10*/  ISETP.GE.AND P0, PT, R164, R240, PT ;  /* 0x000000f0a400720c */ /* 0x000fe40003f06270 */
[----:B------:R-:W-:Y:S02]  /*fc20*/  FMNMX.FTZ R3, R196, R13, !PT ;  /* 0x0000000dc4037209 */ /* 0x000fe40007810000 */
[----:B------:R-:W-:Y:S02]  /*fc30*/  FMNMX.FTZ R14, R190, R15, !PT ;  /* 0x0000000fbe0e7209 */ /* 0x000fe40007810000 */
[----:B------:R-:W-:Y:S02]  /*fc40*/  IADD3 R6, R241, -R171, RZ ;  /* 0x800000abf1067210 */ /* 0x000fe40007ffe0ff */
[----:B------:R-:W-:Y:S02]  /*fc50*/  IABS R9, R9 ;  /* 0x0000000900097213 */ /* 0x000fe40000000000 */
[----:B------:R-:W-:Y:S02]  /*fc60*/  ISETP.GE.OR P0, PT, R164, R235, !P0 ;  /* 0x000000eba400720c */ /* 0x000fe40004706670 */
[----:B------:R-:W-:Y:S02]  /*fc70*/  FMNMX.FTZ R3, R194, R3, !PT ;  /* 0x00000003c2037209 */ /* 0x000fe40007810000 */
[----:B------:R-:W-:Y:S01]  /*fc80*/  FMNMX.FTZ R13, R193, R14, !PT ;  /* 0x0000000ec10d7209 */ /* 0x000fe20007810000 */
[----:B------:R-:W2:Y:S01]  /*fc90*/  I2F R9, R9 ;  /* 0x0000000900097306 */ /* 0x000ea20000201400 */
[----:B------:R-:W-:Y:S02]  /*fca0*/  IABS R6, R6 ;  /* 0x0000000600067213 */ /* 0x000fe40000000000 */
[----:B------:R-:W-:Y:S01]  /*fcb0*/  FSEL R201, R23, -INF , !P0 ;  /* 0xff80000017c97808 */ /* 0x000fe20004000000 */
[----:B-1----:R-:W-:Y:S01]  /*fcc0*/  FFMA.FTZ R30, R17, -UR18, R30 ;  /* 0x80000012111e7c23 */ /* 0x002fe2000801001e */
[C---:B------:R-:W-:Y:S01]  /*fcd0*/  ISETP.GE.AND P0, PT, R171.reuse, R243, PT ;  /* 0x000000f3ab00720c */ /* 0x040fe20003f06270 */
[----:B------:R-:W-:Y:S01]  /*fce0*/  LDSM.16.MT88.4 R20, [R222+0x10000] ;  /* 0x01000000de14783b */ /* 0x000fe20000004200 */
[----:B------:R-:W-:Y:S02]  /*fcf0*/  FMNMX.FTZ R3, R184, R3, !PT ;  /* 0x00000003b8037209 */ /* 0x000fe40007810000 */
[----:B------:R-:W-:Y:S01]  /*fd00*/  FMNMX.FTZ R14, R192, R13, !PT ;  /* 0x0000000dc00e7209 */ /* 0x000fe20007810000 */
[----:B------:R-:W1:Y:S01]  /*fd10*/  I2F R6, R6 ;  /* 0x0000000600067306 */ /* 0x000e620000201400 */
[----:B------:R-:W-:Y:S02]  /*fd20*/  ISETP.GE.OR P0, PT, R171, R242, !P0 ;  /* 0x000000f2ab00720c */ /* 0x000fe40004706670 */
[----:B------:R-:W-:Y:S02]  /*fd30*/  FMNMX.FTZ R3, R182, R3, !PT ;  /* 0x00000003b6037209 */ /* 0x000fe40007810000 */
[----:B------:R-:W-:Y:S02]  /*fd40*/  FMNMX.FTZ R14, R195, R14, !PT ;  /* 0x0000000ec30e7209 */ /* 0x000fe40007810000 */
[----:B------:R-:W-:Y:S02]  /*fd50*/  FSEL R174, R33, -INF , !P0 ;  /* 0xff80000021ae7808 */ /* 0x000fe40004000000 */
[----:B------:R-:W-:Y:S02]  /*fd60*/  FMNMX.FTZ R13, R180, R3, !PT ;  /* 0x00000003b40d7209 */ /* 0x000fe40007810000 */
[----:B------:R-:W-:Y:S02]  /*fd70*/  FMNMX.FTZ R14, R203, R14, !PT ;  /* 0x0000000ecb0e7209 */ /* 0x000fe40007810000 */
[----:B------:R-:W-:Y:S01]  /*fd80*/  ISETP.GE.AND P0, PT, R4, R240, PT ;  /* 0x000000f00400720c */ /* 0x000fe20003f06270 */
[----:B--2---:R-:W-:Y:S01]  /*fd90*/  FFMA.FTZ R34, R9, -UR18, R34 ;  /* 0x8000001209227c23 */ /* 0x004fe20008010022 */
[----:B------:R-:W-:Y:S02]  /*fda0*/  FMNMX.FTZ R3, R174, R13, !PT ;  /* 0x0000000dae037209 */ /* 0x000fe40007810000 */
[----:B------:R-:W-:Y:S02]  /*fdb0*/  FSEL R199, R26, -INF , !P6 ;  /* 0xff8000001ac77808 */ /* 0x000fe40007000000 */
[----:B------:R-:W-:Y:S02]  /*fdc0*/  FMNMX.FTZ R14, R201, R14, !PT ;  /* 0x0000000ec90e7209 */ /* 0x000fe40007810000 */
[-C--:B------:R-:W-:Y:S02]  /*fdd0*/  ISETP.GE.OR P0, PT, R4, R235.reuse, !P0 ;  /* 0x000000eb0400720c */ /* 0x080fe40004706670 */
[----:B------:R-:W2:Y:S01]  /*fde0*/  SHFL.BFLY PT, R4, R3, 0x2, 0x1f ;  /* 0x0c401f0003047f89 */ /* 0x000ea200000e0000 */
[----:B------:R-:W-:Y:S01]  /*fdf0*/  ISETP.GE.AND P6, PT, R8, R240, PT ;  /* 0x000000f00800720c */ /* 0x000fe20003fc6270 */
[----:B-1----:R-:W-:Y:S01]  /*fe00*/  FFMA.FTZ R35, R6, -UR18, R35 ;  /* 0x8000001206237c23 */ /* 0x002fe20008010023 */
[----:B------:R-:W-:Y:S02]  /*fe10*/  FSEL R197, R27, -INF , !P1 ;  /* 0xff8000001bc57808 */ /* 0x000fe40004800000 */
[----:B------:R-:W-:Y:S02]  /*fe20*/  FMNMX.FTZ R14, R199, R14, !PT ;  /* 0x0000000ec70e7209 */ /* 0x000fe40007810000 */
[----:B------:R-:W-:Y:S02]  /*fe30*/  FSEL R185, R30, -INF , !P0 ;  /* 0xff8000001eb97808 */ /* 0x000fe40004000000 */
[-C--:B------:R-:W-:Y:S02]  /*fe40*/  ISETP.GE.OR P6, PT, R8, R235.reuse, !P6 ;  /* 0x000000eb0800720c */ /* 0x080fe400077c6670 */
[C---:B------:R-:W-:Y:S02]  /*fe50*/  ISETP.GE.AND P1, PT, R10.reuse, R240, PT ;  /* 0x000000f00a00720c */ /* 0x040fe40003f26270 */
[----:B------:R-:W-:Y:S02]  /*fe60*/  FMNMX.FTZ R14, R197, R14, !PT ;  /* 0x0000000ec50e7209 */ /* 0x000fe40007810000 */
[----:B------:R-:W-:Y:S02]  /*fe70*/  FSEL R175, R31, -INF , !P6 ;  /* 0xff8000001faf7808 */ /* 0x000fe40007000000 */
[----:B------:R-:W-:Y:S01]  /*fe80*/  FMNMX.FTZ R14, R185, R14, !PT ;  /* 0x0000000eb90e7209 */ /* 0x000fe20007810000 */
[----:B------:R-:W-:Y:S01]  /*fe90*/  LDSM.16.MT88.4 R28, [R221+0x10000] ;  /* 0x01000000dd1c783b */ /* 0x000fe20000004200 */
[-C--:B------:R-:W-:Y:S02]  /*fea0*/  ISETP.GE.OR P1, PT, R10, R235.reuse, !P1 ;  /* 0x000000eb0a00720c */ /* 0x080fe40004f26670 */
[----:B------:R-:W-:Y:S02]  /*feb0*/  ISETP.GE.AND P0, PT, R171, R240, PT ;  /* 0x000000f0ab00720c */ /* 0x000fe40003f06270 */
[----:B------:R-:W-:Y:S02]  /*fec0*/  FMNMX.FTZ R8, R175, R14, !PT ;  /* 0x0000000eaf087209 */ /* 0x000fe40007810000 */
[----:B------:R-:W-:Y:S01]  /*fed0*/  FSEL R173, R34, -INF , !P1 ;  /* 0xff80000022ad7808 */ /* 0x000fe20004800000 */
[----:B------:R-:W-:Y:S01]  /*fee0*/  LDSM.16.MT88.4 R12, [R224+0x10000] ;  /* 0x01000000e00c783b */ /* 0x000fe20000004200 */
[----:B------:R-:W-:Y:S02]  /*fef0*/  ISETP.GE.OR P0, PT, R171, R235, !P0 ;  /* 0x000000ebab00720c */ /* 0x000fe40004706670 */
[----:B------:R-:W-:Y:S02]  /*ff00*/  FMNMX.FTZ R8, R173, R8, !PT ;  /* 0x00000008ad087209 */ /* 0x000fe40007810000 */
[----:B------:R-:W-:Y:S02]  /*ff10*/  FSEL R165, R35, -INF , !P0 ;  /* 0xff80000023a57808 */ /* 0x000fe40004000000 */
[----:B--2---:R-:W-:Y:S02]  /*ff20*/  FMNMX.FTZ R9, R3, R4, !PT ;  /* 0x0000000403097209 */ /* 0x004fe40007810000 */
[----:B------:R-:W-:Y:S03]  /*ff30*/  FMNMX.FTZ R6, R165, R8, !PT ;  /* 0x00000008a5067209 */ /* 0x000fe60007810000 */
[----:B------:R-:W1:Y:S08]  /*ff40*/  SHFL.BFLY PT, R164, R9, 0x1, 0x1f ;  /* 0x0c201f0009a47f89 */ /* 0x000e7000000e0000 */
[----:B------:R-:W2:Y:S01]  /*ff50*/  SHFL.BFLY PT, R3, R6, 0x2, 0x1f ;  /* 0x0c401f0006037f89 */ /* 0x000ea200000e0000 */
[----:B-1----:R-:W-:Y:S04]  /*ff60*/  FMNMX.FTZ R164, R9, R164, !PT ;  /* 0x000000a409a47209 */ /* 0x002fe80007810000 */
[C---:B------:R-:W-:Y:S01]  /*ff70*/  FSETP.NEU.FTZ.AND P1, PT, R164.reuse, -INF , PT ;  /* 0xff800000a400780b */ /* 0x040fe20003f3d000 */
[----:B------:R-:W-:Y:S01]  /*ff80*/  FMUL.FTZ R187, R164, c[0x0][0x23c] ;  /* 0x00008f00a4bb7a20 */ /* 0x000fe20000410000 */
[----:B--2---:R-:W-:Y:S04]  /*ff90*/  FMNMX.FTZ R4, R6, R3, !PT ;  /* 0x0000000306047209 */ /* 0x004fe80007810000 */
[----:B------:R-:W-:Y:S01]  /*ffa0*/  FSEL R187, R187, RZ, P1 ;  /* 0x000000ffbbbb7208 */ /* 0x000fe20000800000 */
[----:B------:R-:W1:Y:S04]  /*ffb0*/  SHFL.BFLY PT, R3, R4, 0x1, 0x1f ;  /* 0x0c201f0004037f89 */ /* 0x000e6800000e0000 */
[--C-:B------:R-:W-:Y:S02]  /*ffc0*/  FFMA.FTZ R183, R166, c[0x0][0x23c], -R187.reuse ;  /* 0x00008f00a6b77a23 */ /* 0x100fe400000108bb */
[--C-:B------:R-:W-:Y:S02]  /*ffd0*/  FFMA.FTZ R166, R172, c[0x0][0x23c], -R187.reuse ;  /* 0x00008f00aca67a23 */ /* 0x100fe400000108bb */
[--C-:B------:R-:W-:Y:S02]  /*ffe0*/  FFMA.FTZ R181, R170, c[0x0][0x23c], -R187.reuse ;  /* 0x00008f00aab57a23 */ /* 0x100fe400000108bb */
[--C-:B------:R-:W-:Y:S01]  /*fff0*/  FFMA.FTZ R178, R168, c[0x0][0x23c], -R187.reuse ;  /* 0x00008f00a8b27a23 */ /* 0x100fe200000108bb */
[----:B------:R-:W-:Y:S01]  /*10000*/  MUFU.EX2 R183, R183 ;  /* 0x000000b700b77308 */ /* 0x000fe20000000800 */
[--C-:B------:R-:W-:Y:S02]  /*10010*/  FFMA.FTZ R186, R186, c[0x0][0x23c], -R187.reuse ;  /* 0x00008f00baba7a23 */ /* 0x100fe400000108bb */
[--C-:B------:R-:W-:Y:S02]  /*10020*/  FFMA.FTZ R189, R189, c[0x0][0x23c], -R187.reuse ;  /* 0x00008f00bdbd7a23 */ /* 0x100fe400000108bb */
[--C-:B------:R-:W-:Y:S02]  /*10030*/  FFMA.FTZ R188, R188, c[0x0][0x23c], -R187.reuse ;  /* 0x00008f00bcbc7a23 */ /* 0x100fe400000108bb */
[--C-:B------:R-:W-:Y:S02]  /*10040*/  FFMA.FTZ R191, R202, c[0x0][0x23c], -R187.reuse ;  /* 0x00008f00cabf7a23 */ /* 0x100fe400000108bb */
[--C-:B------:R-:W-:Y:S01]  /*10050*/  FFMA.FTZ R200, R200, c[0x0][0x23c], -R187.reuse ;  /* 0x00008f00c8c87a23 */ /* 0x100fe200000108bb */
[----:B------:R-:W2:Y:S01]  /*10060*/  MUFU.EX2 R166, R166 ;  /* 0x000000a600a67308 */ /* 0x000ea20000000800 */
[--C-:B------:R-:W-:Y:S02]  /*10070*/  FFMA.FTZ R198, R198, c[0x0][0x23c], -R187.reuse ;  /* 0x00008f00c6c67a23 */ /* 0x100fe400000108bb */
[--C-:B------:R-:W-:Y:S01]  /*10080*/  FFMA.FTZ R196, R196, c[0x0][0x23c], -R187.reuse ;  /* 0x00008f00c4c47a23 */ /* 0x100fe200000108bb */
[----:B-1----:R-:W-:Y:S01]  /*10090*/  FMNMX.FTZ R3, R4, R3, !PT ;  /* 0x0000000304037209 */ /* 0x002fe20007810000 */
[--C-:B------:R-:W-:Y:S02]  /*100a0*/  FFMA.FTZ R194, R194, c[0x0][0x23c], -R187.reuse ;  /* 0x00008f00c2c27a23 */ /* 0x100fe400000108bb */
[--C-:B------:R-:W-:Y:S01]  /*100b0*/  FFMA.FTZ R184, R184, c[0x0][0x23c], -R187.reuse ;  /* 0x00008f00b8b87a23 */ /* 0x100fe200000108bb */
[C---:B------:R-:W-:Y:S01]  /*100c0*/  FSETP.NEU.FTZ.AND P0, PT, R3.reuse, -INF , PT ;  /* 0xff8000000300780b */ /* 0x040fe20003f1d000 */
[----:B------:R-:W-:Y:S01]  /*100d0*/  FMUL.FTZ R172, R3, c[0x0][0x23c] ;  /* 0x00008f0003ac7a20 */ /* 0x000fe20000410000 */
[----:B------:R-:W-:Y:S01]  /*100e0*/  MUFU.EX2 R181, R181 ;  /* 0x000000b500b57308 */ /* 0x000fe20000000800 */
[--C-:B------:R-:W-:Y:S03]  /*100f0*/  FFMA.FTZ R180, R180, c[0x0][0x23c], -R187.reuse ;  /* 0x00008f00b4b47a23 */ /* 0x100fe600000108bb */
[----:B------:R-:W-:Y:S05]  /*10100*/  FSEL R172, R172, RZ, P0 ;  /* 0x000000ffacac7208 */ /* 0x000fea0000000000 */
[--C-:B------:R-:W-:Y:S01]  /*10110*/  FFMA.FTZ R176, R5, c[0x0][0x23c], -R172.reuse ;  /* 0x00008f0005b07a23 */ /* 0x100fe200000108ac */
[----:B------:R-:W-:Y:S01]  /*10120*/  FSEL R5, R164, RZ, P1 ;  /* 0x000000ffa4057208 */ /* 0x000fe20000800000 */
[--C-:B------:R-:W-:Y:S01]  /*10130*/  FFMA.FTZ R179, R167, c[0x0][0x23c], -R172.reuse ;  /* 0x00008f00a7b37a23 */ /* 0x100fe200000108ac */
[----:B------:R-:W1:Y:S01]  /*10140*/  MUFU.EX2 R178, R178 ;  /* 0x000000b200b27308 */ /* 0x000e620000000800 */
[----:B------:R-:W-:Y:S01]  /*10150*/  FFMA.FTZ R177, R7, c[0x0][0x23c], -R172 ;  /* 0x00008f0007b17a23 */ /* 0x000fe200000108ac */
[----:B--2---:R-:W-:Y:S01]  /*10160*/  F2FP.PACK_AB R168, R166, R183 ;  /* 0x000000b7a6a8723e */ /* 0x004fe200000000ff */
        /* <DEDUP_REMOVED lines=21> */
[----:B------:R-:W-:Y:S02]  /*102c0*/  FFMA.FTZ R187, R174, c[0x0][0x23c], -R187 ;  /* 0x00008f00aebb7a23 */ /* 0x000fe400000108bb */
[--C-:B------:R-:W-:Y:S02]  /*102d0*/  FFMA.FTZ R182, R185, c[0x0][0x23c], -R172.reuse ;  /* 0x00008f00b9b67a23 */ /* 0x100fe400000108ac */
[--C-:B------:R-:W-:Y:S02]  /*102e0*/  FFMA.FTZ R185, R175, c[0x0][0x23c], -R172.reuse ;  /* 0x00008f00afb97a23 */ /* 0x100fe400000108ac */
[----:B------:R-:W-:Y:S01]  /*102f0*/  FFMA.FTZ R172, R165, c[0x0][0x23c], -R172 ;  /* 0x00008f00a5ac7a23 */ /* 0x000fe200000108ac */
[----:B------:R-:W3:Y:S01]  /*10300*/  MUFU.EX2 R177, R177 ;  /* 0x000000b100b17308 */ /* 0x000ee20000000800 */
[C---:B--2---:R-:W-:Y:S02]  /*10310*/  FMUL.FTZ R4, R2.reuse, R160 ;  /* 0x000000a002047220 */ /* 0x044fe40000410000 */
[C---:B------:R-:W-:Y:S02]  /*10320*/  FMUL.FTZ R5, R2.reuse, R161 ;  /* 0x000000a102057220 */ /* 0x040fe40000410000 */
[C---:B------:R-:W-:Y:S05]  /*10330*/  FMUL.FTZ R8, R2.reuse, R156 ;  /* 0x0000009c02087220 */ /* 0x040fea0000410000 */
        /* <DEDUP_REMOVED lines=21> */
[----:B------:R2:W-:Y:S01]  /*10490*/  MUFU.EX2 R165, R172 ;  /* 0x000000ac00a57308 */ /* 0x0005e20000000800 */
        /* <DEDUP_REMOVED lines=8> */
[C---:B------:R-:W-:Y:S01]  /*10520*/  HMMA.16816.F32 R4, R168.reuse, R12, R4 ;  /* 0x0000000ca804723c */ /* 0x040fe20000001804 */
[----:B------:R-:W-:Y:S04]  /*10530*/  MUFU.EX2 R187, R187 ;  /* 0x000000bb00bb7308 */ /* 0x000fe80000000800 */
[----:B------:R-:W-:Y:S02]  /*10540*/  FMUL.FTZ R39, R0, R39 ;  /* 0x0000002700277220 */ /* 0x000fe40000410000 */
[C---:B------:R-:W-:Y:S01]  /*10550*/  FMUL.FTZ R12, R2.reuse, R152 ;  /* 0x00000098020c7220 */ /* 0x040fe20000410000 */
[C---:B------:R-:W-:Y:S03]  /*10560*/  HMMA.16816.F32 R8, R168.reuse, R14, R8 ;  /* 0x0000000ea808723c */ /* 0x040fe60000001808 */
[----:B------:R-:W-:Y:S01]  /*10570*/  MUFU.EX2 R186, R186 ;  /* 0x000000ba00ba7308 */ /* 0x000fe20000000800 */
[C---:B------:R-:W-:Y:S01]  /*10580*/  FMUL.FTZ R13, R2.reuse, R153 ;  /* 0x00000099020d7220 */ /* 0x040fe20000410000 */
[----:B--2---:R-:W-:Y:S01]  /*10590*/  LDSM.16.MT88.4 R172, [R220+0x11800] ;  /* 0x01180000dcac783b */ /* 0x004fe20000004200 */
[----:B------:R-:W-:Y:S02]  /*105a0*/  FMUL.FTZ R40, R2, R40 ;  /* 0x0000002802287220 */ /* 0x000fe40000410000 */
[C---:B------:R-:W-:Y:S04]  /*105b0*/  FMUL.FTZ R14, R0.reuse, R154 ;  /* 0x0000009a000e7220 */ /* 0x040fe80000410000 */
[----:B------:R-:W-:Y:S01]  /*105c0*/  FMUL.FTZ R15, R0, R155 ;  /* 0x0000009b000f7220 */ /* 0x000fe20000410000 */
[----:B------:R-:W1:Y:S01]  /*105d0*/  MUFU.EX2 R189, R189 ;  /* 0x000000bd00bd7308 */ /* 0x000e620000000800 */
[----:B------:R-:W2:Y:S01]  /*105e0*/  LDSM.16.MT88.4 R152, [R220+0x10000] ;  /* 0x01000000dc98783b */ /* 0x000ea20000004200 */
[----:B------:R-:W-:Y:S02]  /*105f0*/  FMUL.FTZ R41, R2, R41 ;  /* 0x0000002902297220 */ /* 0x000fe40000410000 */
[C---:B------:R-:W-:Y:S02]  /*10600*/  FMUL.FTZ R42, R0.reuse, R42 ;  /* 0x0000002a002a7220 */ /* 0x040fe40000410000 */
[C---:B------:R-:W-:Y:S03]  /*10610*/  HMMA.16816.F32 R12, R168.reuse, R20, R12 ;  /* 0x00000014a80c723c */ /* 0x040fe6000000180c */
[----:B------:R-:W-:Y:S01]  /*10620*/  FMUL.FTZ R43, R0, R43 ;  /* 0x0000002b002b7220 */ /* 0x000fe20000410000 */
[----:B------:R-:W-:Y:S01]  /*10630*/  MUFU.EX2 R188, R188 ;  /* 0x000000bc00bc7308 */ /* 0x000fe20000000800 */
[C---:B------:R-:W-:Y:S02]  /*10640*/  FMUL.FTZ R44, R2.reuse, R44 ;  /* 0x0000002c022c7220 */ /* 0x040fe40000410000 */
[C---:B------:R-:W-:Y:S01]  /*10650*/  FMUL.FTZ R20, R2.reuse, R144 ;  /* 0x0000009002147220 */ /* 0x040fe20000410000 */
[C---:B------:R-:W-:Y:S04]  /*10660*/  HMMA.16816.F32 R16, R168.reuse, R22, R16 ;  /* 0x00000016a810723c */ /* 0x040fe80000001810 */
[C---:B------:R-:W-:Y:S02]  /*10670*/  FMUL.FTZ R21, R2.reuse, R145 ;  /* 0x0000009102157220 */ /* 0x040fe40000410000 */
[----:B------:R-:W-:Y:S01]  /*10680*/  FMUL.FTZ R45, R2, R45 ;  /* 0x0000002d022d7220 */ /* 0x000fe20000410000 */
[----:B------:R-:W-:Y:S01]  /*10690*/  MUFU.EX2 R191, R191 ;  /* 0x000000bf00bf7308 */ /* 0x000fe20000000800 */
[C---:B------:R-:W-:Y:S04]  /*106a0*/  FMUL.FTZ R22, R0.reuse, R146 ;  /* 0x0000009200167220 */ /* 0x040fe80000410000 */
[C---:B------:R-:W-:Y:S02]  /*106b0*/  FMUL.FTZ R23, R0.reuse, R147 ;  /* 0x0000009300177220 */ /* 0x040fe40000410000 */
[----:B------:R-:W3:Y:S01]  /*106c0*/  LDSM.16.MT88.4 R144, [R224+0x12000] ;  /* 0x01200000e090783b */ /* 0x000ee20000004200 */
[C---:B------:R-:W-:Y:S02]  /*106d0*/  FMUL.FTZ R46, R0.reuse, R46 ;  /* 0x0000002e002e7220 */ /* 0x040fe40000410000 */
[----:B------:R-:W-:Y:S01]  /*106e0*/  FMUL.FTZ R47, R0, R47 ;  /* 0x0000002f002f7220 */ /* 0x000fe20000410000 */
[----:B------:R-:W-:Y:S01]  /*106f0*/  MUFU.EX2 R190, R190 ;  /* 0x000000be00be7308 */ /* 0x000fe20000000800 */
[C---:B------:R-:W-:Y:S03]  /*10700*/  HMMA.16816.F32 R20, R168.reuse, R28, R20 ;  /* 0x0000001ca814723c */ /* 0x040fe60000001814 */
[C---:B------:R-:W-:Y:S02]  /*10710*/  FMUL.FTZ R48, R2.reuse, R48 ;  /* 0x0000003002307220 */ /* 0x040fe40000410000 */
[C---:B------:R-:W-:Y:S02]  /*10720*/  FMUL.FTZ R49, R2.reuse, R49 ;  /* 0x0000003102317220 */ /* 0x040fe40000410000 */
[C---:B------:R-:W-:Y:S01]  /*10730*/  FMUL.FTZ R28, R2.reuse, R136 ;  /* 0x00000088021c7220 */ /* 0x040fe20000410000 */
[C---:B------:R-:W-:Y:S01]  /*10740*/  HMMA.16816.F32 R24, R168.reuse, R30, R24 ;  /* 0x0000001ea818723c */ /* 0x040fe20000001818 */
[----:B------:R-:W4:Y:S03]  /*10750*/  MUFU.EX2 R193, R193 ;  /* 0x000000c100c17308 */ /* 0x000f260000000800 */
[----:B------:R-:W-:Y:S02]  /*10760*/  FMUL.FTZ R29, R2, R137 ;  /* 0x00000089021d7220 */ /* 0x000fe40000410000 */
[C---:B------:R-:W-:Y:S02]  /*10770*/  FMUL.FTZ R50, R0.reuse, R50 ;  /* 0x0000003200327220 */ /* 0x040fe40000410000 */
[C---:B------:R-:W-:Y:S03]  /*10780*/  FMUL.FTZ R30, R0.reuse, R138 ;  /* 0x0000008a001e7220 */ /* 0x040fe60000410000 */
[----:B------:R-:W-:Y:S01]  /*10790*/  MUFU.EX2 R192, R192 ;  /* 0x000000c000c07308 */ /* 0x000fe20000000800 */
[C---:B------:R-:W-:Y:S02]  /*107a0*/  FMUL.FTZ R31, R0.reuse, R139 ;  /* 0x0000008b001f7220 */ /* 0x040fe40000410000 */
[----:B------:R-:W5:Y:S01]  /*107b0*/  LDSM.16.MT88.4 R136, [R222+0x12000] ;  /* 0x01200000de88783b */ /* 0x000f620000004200 */
[----:B------:R-:W-:Y:S02]  /*107c0*/  FMUL.FTZ R51, R0, R51 ;  /* 0x0000003300337220 */ /* 0x000fe40000410000 */
[C---:B------:R-:W-:Y:S02]  /*107d0*/  FMUL.FTZ R52, R2.reuse, R52 ;  /* 0x0000003402347220 */ /* 0x040fe40000410000 */
[C---:B--2---:R-:W-:Y:S02]  /*107e0*/  HMMA.16816.F32 R28, R168.reuse, R152, R28 ;  /* 0x00000098a81c723c */ /* 0x044fe4000000181c */
[----:B------:R-:W2:Y:S01]  /*107f0*/  MUFU.EX2 R195, R195 ;  /* 0x000000c300c37308 */ /* 0x000ea20000000800 */
[----:B------:R-:W-:Y:S02]  /*10800*/  FMUL.FTZ R53, R2, R53 ;  /* 0x0000003502357220 */ /* 0x000fe40000410000 */
[C---:B------:R-:W-:Y:S02]  /*10810*/  FMUL.FTZ R54, R0.reuse, R54 ;  /* 0x0000003600367220 */ /* 0x040fe40000410000 */
[----:B------:R-:W-:Y:S01]  /*10820*/  FMUL.FTZ R55, R0, R55 ;  /* 0x0000003700377220 */ /* 0x000fe20000410000 */
[C---:B------:R-:W-:Y:S01]  /*10830*/  HMMA.16816.F32 R32, R168.reuse, R154, R32 ;  /* 0x0000009aa820723c */ /* 0x040fe20000001820 */
[----:B------:R-:W-:Y:S03]  /*10840*/  LDSM.16.MT88.4 R152, [R224+0x12800] ;  /* 0x01280000e098783b */ /* 0x000fe60000004200 */
[C---:B------:R-:W-:Y:S01]  /*10850*/  FMUL.FTZ R56, R2.reuse, R56 ;  /* 0x0000003802387220 */ /* 0x040fe20000410000 */
[----:B------:R-:W-:Y:S01]  /*10860*/  MUFU.EX2 R200, R200 ;  /* 0x000000c800c87308 */ /* 0x000fe20000000800 */
[----:B------:R-:W-:Y:S02]  /*10870*/  FMUL.FTZ R57, R2, R57 ;  /* 0x0000003902397220 */ /* 0x000fe40000410000 */
[C---:B---3--:R-:W-:Y:S04]  /*10880*/  HMMA.16816.F32 R36, R168.reuse, R144, R36 ;  /* 0x00000090a824723c */ /* 0x048fe80000001824 */
[C---:B------:R-:W-:Y:S02]  /*10890*/  FMUL.FTZ R58, R0.reuse, R58 ;  /* 0x0000003a003a7220 */ /* 0x040fe40000410000 */
[----:B------:R-:W-:Y:S01]  /*108a0*/  FMUL.FTZ R59, R0, R59 ;  /* 0x0000003b003b7220 */ /* 0x000fe20000410000 */
[----:B------:R-:W-:Y:S01]  /*108b0*/  MUFU.EX2 R198, R198 ;  /* 0x000000c600c67308 */ /* 0x000fe20000000800 */
[C---:B------:R-:W-:Y:S01]  /*108c0*/  HMMA.16816.F32 R40, R168.reuse, R146, R40 ;  /* 0x00000092a828723c */ /* 0x040fe20000001828 */
[----:B------:R-:W-:Y:S03]  /*108d0*/  LDSM.16.MT88.4 R144, [R221+0x10800] ;  /* 0x01080000dd90783b */ /* 0x000fe60000004200 */
[C---:B------:R-:W-:Y:S02]  /*108e0*/  FMUL.FTZ R60, R2.reuse, R60 ;  /* 0x0000003c023c7220 */ /* 0x040fe40000410000 */
[----:B------:R-:W-:Y:S02]  /*108f0*/  FMUL.FTZ R61, R2, R61 ;  /* 0x0000003d023d7220 */ /* 0x000fe40000410000 */
[C---:B------:R-:W-:Y:S01]  /*10900*/  FMUL.FTZ R62, R0.reuse, R62 ;  /* 0x0000003e003e7220 */ /* 0x040fe20000410000 */
[----:B------:R-:W-:Y:S01]  /*10910*/  MUFU.EX2 R196, R196 ;  /* 0x000000c400c47308 */ /* 0x000fe20000000800 */
[C---:B-----5:R-:W-:Y:S03]  /*10920*/  HMMA.16816.F32 R44, R168.reuse, R136, R44 ;  /* 0x00000088a82c723c */ /* 0x060fe6000000182c */
[----:B------:R-:W-:Y:S02]  /*10930*/  FMUL.FTZ R63, R0, R63 ;  /* 0x0000003f003f7220 */ /* 0x000fe40000410000 */
[C---:B------:R-:W-:Y:S02]  /*10940*/  FMUL.FTZ R64, R2.reuse, R64 ;  /* 0x0000004002407220 */ /* 0x040fe40000410000 */
[----:B------:R-:W-:Y:S01]  /*10950*/  FMUL.FTZ R65, R2, R65 ;  /* 0x0000004102417220 */ /* 0x000fe20000410000 */
[C---:B------:R-:W-:Y:S01]  /*10960*/  HMMA.16816.F32 R48, R168.reuse, R138, R48 ;  /* 0x0000008aa830723c */ /* 0x040fe20000001830 */
[----:B------:R-:W3:Y:S01]  /*10970*/  LDSM.16.MT88.4 R136, [R224+0x14000] ;  /* 0x01400000e088783b */ /* 0x000ee20000004200 */
[----:B------:R-:W-:Y:S02]  /*10980*/  MUFU.EX2 R194, R194 ;  /* 0x000000c200c27308 */ /* 0x000fe40000000800 */
[C---:B------:R-:W-:Y:S02]  /*10990*/  FMUL.FTZ R66, R0.reuse, R66 ;  /* 0x0000004200427220 */ /* 0x040fe40000410000 */
[----:B------:R-:W-:Y:S02]  /*109a0*/  FMUL.FTZ R67, R0, R67 ;  /* 0x0000004300437220 */ /* 0x000fe40000410000 */
[C---:B------:R-:W-:Y:S04]  /*109b0*/  HMMA.16816.F32 R52, R168.reuse, R132, R52 ;  /* 0x00000084a834723c */ /* 0x040fe80000001834 */
[C---:B------:R-:W-:Y:S01]  /*109c0*/  FMUL.FTZ R68, R2.reuse, R68 ;  /* 0x0000004402447220 */ /* 0x040fe20000410000 */
[----:B------:R-:W-:Y:S01]  /*109d0*/  MUFU.EX2 R202, R202 ;  /* 0x000000ca00ca7308 */ /* 0x000fe20000000800 */
[----:B------:R-:W-:Y:S02]  /*109e0*/  FMUL.FTZ R69, R2, R69 ;  /* 0x0000004502457220 */ /* 0x000fe40000410000 */
[C---:B------:R-:W-:Y:S01]  /*109f0*/  HMMA.16816.F32 R56, R168.reuse, R134, R56 ;  /* 0x00000086a838723c */ /* 0x040fe20000001838 */
[----:B------:R-:W5:Y:S03]  /*10a00*/  LDSM.16.MT88.4 R132, [R222+0x14000] ;  /* 0x01400000de84783b */ /* 0x000f660000004200 */
[C---:B------:R-:W-:Y:S02]  /*10a10*/  FMUL.FTZ R70, R0.reuse, R70 ;  /* 0x0000004600467220 */ /* 0x040fe40000410000 */
[----:B------:R-:W-:Y:S01]  /*10a20*/  FMUL.FTZ R71, R0, R71 ;  /* 0x0000004700477220 */ /* 0x000fe20000410000 */
[----:B------:R-:W-:Y:S01]  /*10a30*/  MUFU.EX2 R201, R201 ;  /* 0x000000c900c97308 */ /* 0x000fe20000000800 */
[C---:B------:R-:W-:Y:S04]  /*10a40*/  HMMA.16816.F32 R60, R168.reuse, R140, R60 ;  /* 0x0000008ca83c723c */ /* 0x040fe8000000183c */
[C---:B------:R-:W-:Y:S02]  /*10a50*/  FMUL.FTZ R72, R2.reuse, R72 ;  /* 0x0000004802487220 */ /* 0x040fe40000410000 */
[----:B------:R-:W-:Y:S02]  /*10a60*/  FMUL.FTZ R73, R2, R73 ;  /* 0x0000004902497220 */ /* 0x000fe40000410000 */
[C---:B------:R-:W-:Y:S01]  /*10a70*/  HMMA.16816.F32 R64, R168.reuse, R142, R64 ;  /* 0x0000008ea840723c */ /* 0x040fe20000001840 */
[----:B------:R-:W1:Y:S01]  /*10a80*/  LDSM.16.MT88.4 R140, [R221+0x14000] ;  /* 0x01400000dd8c783b */ /* 0x000e620000004200 */
[----:B------:R-:W-:Y:S02]  /*10a90*/  MUFU.EX2 R199, R199 ;  /* 0x000000c700c77308 */ /* 0x000fe40000000800 */
[C---:B------:R-:W-:Y:S02]  /*10aa0*/  FMUL.FTZ R74, R0.reuse, R74 ;  /* 0x0000004a004a7220 */ /* 0x040fe40000410000 */
[----:B------:R-:W-:Y:S02]  /*10ab0*/  FMUL.FTZ R75, R0, R75 ;  /* 0x0000004b004b7220 */ /* 0x000fe40000410000 */
[C---:B------:R-:W-:Y:S01]  /*10ac0*/  FMUL.FTZ R76, R2.reuse, R76 ;  /* 0x0000004c024c7220 */ /* 0x040fe20000410000 */
[C---:B---3--:R-:W-:Y:S03]  /*10ad0*/  HMMA.16816.F32 R68, R168.reuse, R136, R68 ;  /* 0x00000088a844723c */ /* 0x048fe60000001844 */
[----:B------:R-:W-:Y:S01]  /*10ae0*/  FMUL.FTZ R77, R2, R77 ;  /* 0x0000004d024d7220 */ /* 0x000fe20000410000 */
[----:B------:R-:W-:Y:S01]  /*10af0*/  MUFU.EX2 R197, R197 ;  /* 0x000000c500c57308 */ /* 0x000fe20000000800 */
[C---:B------:R-:W-:Y:S02]  /*10b00*/  FMUL.FTZ R78, R0.reuse, R78 ;  /* 0x0000004e004e7220 */ /* 0x040fe40000410000 */
[----:B------:R-:W-:Y:S01]  /*10b10*/  FMUL.FTZ R79, R0, R79 ;  /* 0x0000004f004f7220 */ /* 0x000fe20000410000 */
[C---:B------:R-:W-:Y:S01]  /*10b20*/  HMMA.16816.F32 R72, R168.reuse, R138, R72 ;  /* 0x0000008aa848723c */ /* 0x040fe20000001848 */
[----:B------:R-:W3:Y:S03]  /*10b30*/  LDSM.16.MT88.4 R136, [R220+0x14000] ;  /* 0x01400000dc88783b */ /* 0x000ee60000004200 */
[C---:B------:R-:W-:Y:S02]  /*10b40*/  FMUL.FTZ R80, R2.reuse, R80 ;  /* 0x0000005002507220 */ /* 0x040fe40000410000 */
[----:B------:R-:W-:Y:S01]  /*10b50*/  FMUL.FTZ R81, R2, R81 ;  /* 0x0000005102517220 */ /* 0x000fe20000410000 */
[----:B------:R-:W-:Y:S01]  /*10b60*/  MUFU.EX2 R184, R184 ;  /* 0x000000b800b87308 */ /* 0x000fe20000000800 */
[C---:B-----5:R-:W-:Y:S04]  /*10b70*/  HMMA.16816.F32 R76, R168.reuse, R132, R76 ;  /* 0x00000084a84c723c */ /* 0x060fe8000000184c */
[C---:B------:R-:W-:Y:S02]  /*10b80*/  FMUL.FTZ R82, R0.reuse, R82 ;  /* 0x0000005200527220 */ /* 0x040fe40000410000 */
[----:B------:R-:W-:Y:S02]  /*10b90*/  FMUL.FTZ R83, R0, R83 ;  /* 0x0000005300537220 */ /* 0x000fe40000410000 */
[C---:B------:R-:W-:Y:S01]  /*10ba0*/  FMUL.FTZ R84, R2.reuse, R84 ;  /* 0x0000005402547220 */ /* 0x040fe20000410000 */
[----:B------:R-:W5:Y:S03]  /*10bb0*/  MUFU.EX2 R203, R203 ;  /* 0x000000cb00cb7308 */ /* 0x000f660000000800 */
[----:B------:R-:W-:Y:S01]  /*10bc0*/  FMUL.FTZ R85, R2, R85 ;  /* 0x0000005502557220 */ /* 0x000fe20000410000 */
[C---:B------:R-:W-:Y:S01]  /*10bd0*/  HMMA.16816.F32 R80, R168.reuse, R134, R80 ;  /* 0x00000086a850723c */ /* 0x040fe20000001850 */
[----:B------:R-:W2:Y:S02]  /*10be0*/  LDSM.16.MT88.4 R132, [R224+0x16000] ;  /* 0x01600000e084783b */ /* 0x000ea40000004200 */
[C---:B------:R-:W-:Y:S02]  /*10bf0*/  FMUL.FTZ R86, R0.reuse, R86 ;  /* 0x0000005600567220 */ /* 0x040fe40000410000 */
[----:B------:R-:W-:Y:S01]  /*10c00*/  FMUL.FTZ R87, R0, R87 ;  /* 0x0000005700577220 */ /* 0x000fe20000410000 */
[----:B------:R-:W2:Y:S01]  /*10c10*/  MUFU.EX2 R180, R180 ;  /* 0x000000b400b47308 */ /* 0x000ea20000000800 */
[C---:B------:R-:W-:Y:S02]  /*10c20*/  FMUL.FTZ R88, R2.reuse, R88 ;  /* 0x0000005802587220 */ /* 0x040fe40000410000 */
[----:B------:R-:W-:Y:S03]  /*10c30*/  FMUL.FTZ R89, R2, R89 ;  /* 0x0000005902597220 */ /* 0x000fe60000410000 */
[C---:B-1----:R-:W-:Y:S03]  /*10c40*/  HMMA.16816.F32 R84, R168.reuse, R140, R84 ;  /* 0x0000008ca854723c */ /* 0x042fe60000001854 */
[C---:B------:R-:W-:Y:S01]  /*10c50*/  FMUL.FTZ R90, R0.reuse, R90 ;  /* 0x0000005a005a7220 */ /* 0x040fe20000410000 */
[----:B------:R-:W-:Y:S01]  /*10c60*/  MUFU.EX2 R182, R182 ;  /* 0x000000b600b67308 */ /* 0x000fe20000000800 */
[----:B------:R-:W-:Y:S02]  /*10c70*/  FMUL.FTZ R91, R0, R91 ;  /* 0x0000005b005b7220 */ /* 0x000fe40000410000 */
[C---:B------:R-:W-:Y:S02]  /*10c80*/  FMUL.FTZ R92, R2.reuse, R92 ;  /* 0x0000005c025c7220 */ /* 0x040fe40000410000 */
[----:B------:R-:W-:Y:S03]  /*10c90*/  FMUL.FTZ R93, R2, R93 ;  /* 0x0000005d025d7220 */ /* 0x000fe60000410000 */
[C---:B------:R-:W-:Y:S01]  /*10ca0*/  HMMA.16816.F32 R88, R168.reuse, R142, R88 ;  /* 0x0000008ea858723c */ /* 0x040fe20000001858 */
[----:B------:R-:W1:Y:S01]  /*10cb0*/  LDSM.16.MT88.4 R140, [R222+0x16000] ;  /* 0x01600000de8c783b */ /* 0x000e620000004200 */
[----:B------:R-:W1:Y:S01]  /*10cc0*/  MUFU.EX2 R185, R185 ;  /* 0x000000b900b97308 */ /* 0x000e620000000800 */
        /* <DEDUP_REMOVED lines=50> */
[C---:B------:R-:W-:Y:S02]  /*10ff0*/  FMUL.FTZ R131, R0.reuse, R131 ;  /* 0x0000008300837220 */ /* 0x040fe40000410000 */
[----:B------:R-:W-:Y:S01]  /*11000*/  F2FP.PACK_AB R132, R189, R186 ;  /* 0x000000babd84723e */ /* 0x000fe200000000ff */
[----:B------:R-:W-:Y:S01]  /*11010*/  FFMA.FTZ R179, R0, R252, R179 ;  /* 0x000000fc00b37223 */ /* 0x000fe200000100b3 */
[----:B----4-:R-:W-:Y:S03]  /*11020*/  F2FP.PACK_AB R133, R193, R190 ;  /* 0x000000bec185723e */ /* 0x010fe600000000ff */
[----:B------:R-:W-:Y:S03]  /*11030*/  HMMA.16816.F32 R128, R168, R134, R128 ;  /* 0x00000086a880723c */ /* 0x000fe60000001880 */
[----:B------:R-:W-:Y:S04]  /*11040*/  FADD.FTZ R179, R177, R179 ;  /* 0x000000b3b1b37221 */ /* 0x000fe80000010000 */
[----:B------:R-:W-:Y:S01]  /*11050*/  F2FP.PACK_AB R134, R191, R188 ;  /* 0x000000bcbf86723e */ /* 0x000fe200000000ff */
[----:B------:R-:W-:Y:S01]  /*11060*/  FADD.FTZ R176, R176, R179 ;  /* 0x000000b3b0b07221 */ /* 0x000fe20000010000 */
[----:B------:R-:W-:Y:S03]  /*11070*/  F2FP.PACK_AB R135, R195, R192 ;  /* 0x000000c0c387723e */ /* 0x000fe600000000ff */
[----:B-----5:R-:W-:Y:S01]  /*11080*/  F2FP.PACK_AB R168, R203, R184 ;  /* 0x000000b8cba8723e */ /* 0x020fe200000000ff */
[----:B------:R-:W-:Y:S01]  /*11090*/  FADD.FTZ R167, R167, R176 ;  /* 0x000000b0a7a77221 */ /* 0x000fe20000010000 */
[----:B------:R-:W-:Y:S02]  /*110a0*/  F2FP.PACK_AB R170, R187, R180 ;  /* 0x000000b4bbaa723e */ /* 0x000fe400000000ff */
[C---:B-1----:R-:W-:Y:S05]  /*110b0*/  HMMA.16816.F32 R4, R132.reuse, R140, R4 ;  /* 0x0000008c8404723c */ /* 0x042fea0000001804 */
[----:B------:R-:W-:Y:S01]  /*110c0*/  F2FP.PACK_AB R169, R185, R182 ;  /* 0x000000b6b9a9723e */ /* 0x000fe200000000ff */
[----:B------:R-:W-:Y:S02]  /*110d0*/  FADD.FTZ R190, R190, R167 ;  /* 0x000000a7bebe7221 */ /* 0x000fe40000010000 */
[C---:B------:R-:W-:Y:S01]  /*110e0*/  HMMA.16816.F32 R8, R132.reuse, R142, R8 ;  /* 0x0000008e8408723c */ /* 0x040fe20000001808 */
[----:B------:R-:W1:Y:S03]  /*110f0*/  LDSM.16.MT88.4 R140, [R222+0x12800] ;  /* 0x01280000de8c783b */ /* 0x000e660000004200 */
[----:B------:R-:W-:Y:S04]  /*11100*/  FADD.FTZ R193, R193, R190 ;  /* 0x000000bec1c17221 */ /* 0x000fe80000010000 */
[C---:B---3--:R-:W-:Y:S04]  /*11110*/  HMMA.16816.F32 R12, R132.reuse, R136, R12 ;  /* 0x00000088840c723c */ /* 0x048fe8000000180c */
[----:B------:R-:W-:Y:S04]  /*11120*/  FADD.FTZ R192, R192, R193 ;  /* 0x000000c1c0c07221 */ /* 0x000fe80000010000 */
[C---:B------:R-:W-:Y:S01]  /*11130*/  HMMA.16816.F32 R16, R132.reuse, R138, R16 ;  /* 0x0000008a8410723c */ /* 0x040fe20000001810 */
[----:B------:R-:W2:Y:S03]  /*11140*/  LDSM.16.MT88.4 R136, [R221+0x12800] ;  /* 0x01280000dd88783b */ /* 0x000ea60000004200 */
[----:B------:R-:W-:Y:S04]  /*11150*/  FADD.FTZ R195, R195, R192 ;  /* 0x000000c0c3c37221 */ /* 0x000fe80000010000 */
[C---:B------:R-:W-:Y:S04]  /*11160*/  HMMA.16816.F32 R20, R132.reuse, R144, R20 ;  /* 0x000000908414723c */ /* 0x040fe80000001814 */
[----:B------:R-:W-:Y:S04]  /*11170*/  FADD.FTZ R0, R202, R195 ;  /* 0x000000c3ca007221 */ /* 0x000fe80000010000 */
[C---:B------:R-:W-:Y:S01]  /*11180*/  HMMA.16816.F32 R24, R132.reuse, R146, R24 ;  /* 0x000000928418723c */ /* 0x040fe20000001818 */
[----:B------:R-:W3:Y:S03]  /*11190*/  LDSM.16.MT88.4 R144, [R220+0x12800] ;  /* 0x01280000dc90783b */ /* 0x000ee60000004200 */
[----:B------:R-:W-:Y:S04]  /*111a0*/  FADD.FTZ R0, R201, R0 ;  /* 0x00000000c9007221 */ /* 0x000fe80000010000 */
[C---:B------:R-:W-:Y:S04]  /*111b0*/  HMMA.16816.F32 R28, R132.reuse, R148, R28 ;  /* 0x00000094841c723c */ /* 0x040fe8000000181c */
[----:B------:R-:W-:Y:S04]  /*111c0*/  FADD.FTZ R0, R199, R0 ;  /* 0x00000000c7007221 */ /* 0x000fe80000010000 */
        /* <DEDUP_REMOVED lines=36> */
[----:B------:R-:W-:Y:S01]  /*11410*/  HMMA.16816.F32 R128, R132, R138, R128 ;  /* 0x0000008a8480723c */ /* 0x000fe20000001880 */
[----:B------:R-:W2:Y:S06]  /*11420*/  LDSM.16.MT88.4 R136, [R224+0x13000] ;  /* 0x01300000e088783b */ /* 0x000eac0000004200 */
[----:B------:R-:W-:Y:S02]  /*11430*/  F2FP.PACK_AB R132, R198, R200 ;  /* 0x000000c8c684723e */ /* 0x000fe400000000ff */
[----:B------:R-:W-:Y:S03]  /*11440*/  F2FP.PACK_AB R134, R194, R196 ;  /* 0x000000c4c286723e */ /* 0x000fe600000000ff */
[----:B------:R-:W-:Y:S02]  /*11450*/  F2FP.PACK_AB R133, R201, R202 ;  /* 0x000000cac985723e */ /* 0x000fe400000000ff */
[C---:B------:R-:W-:Y:S01]  /*11460*/  F2FP.PACK_AB R135, R197.reuse, R199 ;  /* 0x000000c7c587723e */ /* 0x040fe200000000ff */
[----:B------:R-:W-:Y:S04]  /*11470*/  FADD.FTZ R197, R197, R0 ;  /* 0x00000000c5c57221 */ /* 0x000fe80000010000 */
[----:B------:R-:W-:Y:S02]  /*11480*/  FADD.FTZ R182, R182, R197 ;  /* 0x000000c5b6b67221 */ /* 0x000fe40000010000 */
[C---:B---3--:R-:W-:Y:S03]  /*11490*/  HMMA.16816.F32 R4, R132.reuse, R144, R4 ;  /* 0x000000908404723c */ /* 0x048fe60000001804 */
[----:B------:R-:W-:Y:S05]  /*114a0*/  FADD.FTZ R182, R185, R182 ;  /* 0x000000b6b9b67221 */ /* 0x000fea0000010000 */
[C---:B------:R-:W-:Y:S01]  /*114b0*/  HMMA.16816.F32 R8, R132.reuse, R146, R8 ;  /* 0x000000928408723c */ /* 0x040fe20000001808 */
[----:B------:R-:W3:Y:S07]  /*114c0*/  LDSM.16.MT88.4 R144, [R222+0x13000] ;  /* 0x01300000de90783b */ /* 0x000eee0000004200 */
[C---:B----4-:R-:W-:Y:S08]  /*114d0*/  HMMA.16816.F32 R12, R132.reuse, R148, R12 ;  /* 0x00000094840c723c */ /* 0x050ff0000000180c */
        /* <DEDUP_REMOVED lines=20> */
[C---:B------:R-:W-:Y:S08]  /*11620*/  HMMA.16816.F32 R68, R132.reuse, R152, R68 ;  /* 0x000000988444723c */ /* 0x040ff00000001844 */
[C---:B------:R-:W-:Y:S08]  /*11630*/  HMMA.16816.F32 R72, R132.reuse, R154, R72 ;  /* 0x0000009a8448723c */ /* 0x040ff00000001848 */
        /* <DEDUP_REMOVED lines=18> */
[----:B------:R-:W-:Y:S07]  /*11760*/  HMMA.16816.F32 R128, R132, R150, R128 ;  /* 0x000000968480723c */ /* 0x000fee0000001880 */
[----:B------:R-:W-:Y:S05]  /*11770*/  MOV R135, R160 ;  /* 0x000000a000877202 */ /* 0x000fea0000000f00 */
[-C--:B------:R-:W-:Y:S07]  /*11780*/  F2FP.PACK_AB R171, R165, R135.reuse ;  /* 0x00000087a5ab723e */ /* 0x080fee00000000ff */
[C---:B------:R-:W-:Y:S01]  /*11790*/  HMMA.16816.F32 R160, R168.reuse, R156, R4 ;  /* 0x0000009ca8a0723c */ /* 0x040fe20000001804 */
[----:B------:R-:W3:Y:S07]  /*117a0*/  LDSM.16.MT88.4 R4, [R224+0x13800] ;  /* 0x01380000e004783b */ /* 0x000eee0000004200 */
[C---:B------:R-:W-:Y:S01]  /*117b0*/  HMMA.16816.F32 R156, R168.reuse, R158, R8 ;  /* 0x0000009ea89c723c */ /* 0x040fe20000001808 */
[----:B------:R-:W4:Y:S07]  /*117c0*/  LDSM.16.MT88.4 R8, [R222+0x13800] ;  /* 0x01380000de08783b */ /* 0x000f2e0000004200 */
[C---:B-1----:R-:W-:Y:S01]  /*117d0*/  HMMA.16816.F32 R152, R168.reuse, R140, R12 ;  /* 0x0000008ca898723c */ /* 0x042fe2000000180c */
[----:B------:R-:W1:Y:S07]  /*117e0*/  LDSM.16.MT88.4 R12, [R221+0x13800] ;  /* 0x01380000dd0c783b */ /* 0x000e6e0000004200 */
[C---:B------:R-:W-:Y:S01]  /*117f0*/  HMMA.16816.F32 R148, R168.reuse, R142, R16 ;  /* 0x0000008ea894723c */ /* 0x040fe20000001810 */
[----:B------:R-:W5:Y:S07]  /*11800*/  LDSM.16.MT88.4 R16, [R220+0x13800] ;  /* 0x01380000dc10783b */ /* 0x000f6e0000004200 */
[C---:B--2---:R-:W-:Y:S01]  /*11810*/  HMMA.16816.F32 R144, R168.reuse, R136, R20 ;  /* 0x00000088a890723c */ /* 0x044fe20000001814 */
[----:B------:R-:W4:Y:S07]  /*11820*/  LDSM.16.MT88.4 R20, [R224+0x15800] ;  /* 0x01580000e014783b */ /* 0x000f2e0000004200 */
[C---:B------:R-:W-:Y:S01]  /*11830*/  HMMA.16816.F32 R140, R168.reuse, R138, R24 ;  /* 0x0000008aa88c723c */ /* 0x040fe20000001818 */
[----:B------:R-:W-:Y:S07]  /*11840*/  LDSM.16.MT88.4 R24, [R224+0x17800] ;  /* 0x01780000e018783b */ /* 0x000fee0000004200 */
[C---:B------:R-:W-:Y:S01]  /*11850*/  HMMA.16816.F32 R136, R168.reuse, R172, R28 ;  /* 0x000000aca888723c */ /* 0x040fe2000000181c */
[----:B------:R-:W2:Y:S06]  /*11860*/  LDL.LU R30, [R1+0x8] ;  /* 0x00000800011e7983 */ /* 0x000eac0000300800 */
[----:B------:R-:W-:Y:S02]  /*11870*/  MOV R31, R135 ;  /* 0x00000087001f7202 */ /* 0x000fe40000000f00 */
[C---:B------:R-:W-:Y:S03]  /*11880*/  HMMA.16816.F32 R132, R168.reuse, R174, R32 ;  /* 0x000000aea884723c */ /* 0x040fe60000001820 */
[----:B------:R-:W-:Y:S04]  /*11890*/  FADD.FTZ R182, R31, R182 ;  /* 0x000000b61fb67221 */ /* 0x000fe80000010000 */
[----:B------:R-:W-:Y:S01]  /*118a0*/  FADD.FTZ R252, R165, R182 ;  /* 0x000000b6a5fc7221 */ /* 0x000fe20000010000 */
        /* <DEDUP_REMOVED lines=14> */
[----:B------:R-:W5:Y:S07]  /*11990*/  LDSM.16.MT88.4 R20, [R221+0x17800] ;  /* 0x01780000dd14783b */ /* 0x000f6e0000004200 */
[C---:B---3--:R-:W-:Y:S08]  /*119a0*/  HMMA.16816.F32 R76, R168.reuse, R4, R76 ;  /* 0x00000004a84c723c */ /* 0x048ff0000000184c */
[C---:B------:R-:W-:Y:S01]  /*119b0*/  HMMA.16816.F32 R80, R168.reuse, R6, R80 ;  /* 0x00000006a850723c */ /* 0x040fe20000001850 */
[----:B------:R-:W3:Y:S07]  /*119c0*/  LDSM.16.MT88.4 R4, [R220+0x17800] ;  /* 0x01780000dc04783b */ /* 0x000eee0000004200 */
[C---:B----4-:R-:W-:Y:S08]  /*119d0*/  HMMA.16816.F32 R84, R168.reuse, R8, R84 ;  /* 0x00000008a854723c */ /* 0x050ff00000001854 */
[C---:B------:R-:W-:Y:S08]  /*119e0*/  HMMA.16816.F32 R88, R168.reuse, R10, R88 ;  /* 0x0000000aa858723c */ /* 0x040ff00000001858 */
[C---:B-1----:R-:W-:Y:S08]  /*119f0*/  HMMA.16816.F32 R92, R168.reuse, R12, R92 ;  /* 0x0000000ca85c723c */ /* 0x042ff0000000185c */
[C---:B------:R-:W-:Y:S08]  /*11a00*/  HMMA.16816.F32 R96, R168.reuse, R14, R96 ;  /* 0x0000000ea860723c */ /* 0x040ff00000001860 */
[C---:B------:R-:W-:Y:S08]  /*11a10*/  HMMA.16816.F32 R100, R168.reuse, R24, R100 ;  /* 0x00000018a864723c */ /* 0x040ff00000001864 */
[C---:B------:R-:W-:Y:S08]  /*11a20*/  HMMA.16816.F32 R104, R168.reuse, R26, R104 ;  /* 0x0000001aa868723c */ /* 0x040ff00000001868 */
[C---:B-----5:R-:W-:Y:S08]  /*11a30*/  HMMA.16816.F32 R108, R168.reuse, R16, R108 ;  /* 0x00000010a86c723c */ /* 0x060ff0000000186c */
[C---:B------:R-:W-:Y:S08]  /*11a40*/  HMMA.16816.F32 R112, R168.reuse, R18, R112 ;  /* 0x00000012a870723c */ /* 0x040ff00000001870 */
[C---:B------:R-:W-:Y:S08]  /*11a50*/  HMMA.16816.F32 R116, R168.reuse, R20, R116 ;  /* 0x00000014a874723c */ /* 0x040ff00000001874 */
[C---:B------:R-:W-:Y:S08]  /*11a60*/  HMMA.16816.F32 R120, R168.reuse, R22, R120 ;  /* 0x00000016a878723c */ /* 0x040ff00000001878 */
[C---:B---3--:R-:W-:Y:S08]  /*11a70*/  HMMA.16816.F32 R124, R168.reuse, R4, R124 ;  /* 0x00000004a87c723c */ /* 0x048ff0000000187c */
[----:B------:R-:W-:Y:S04]  /*11a80*/  HMMA.16816.F32 R128, R168, R6, R128 ;  /* 0x00000006a880723c */ /* 0x000fe80000001880 */
[----:B--2---:R-:W-:Y:S01]  /*11a90*/  FFMA.FTZ R183, R2, R30, R183 ;  /* 0x0000001e02b77223 */ /* 0x004fe200000100b7 */
[----:B------:R-:W-:Y:S03]  /*11aa0*/  MOV R2, R164 ;  /* 0x000000a400027202 */ /* 0x000fe60000000f00 */
[----:B------:R-:W-:Y:S04]  /*11ab0*/  FADD.FTZ R166, R166, R183 ;  /* 0x000000b7a6a67221 */ /* 0x000fe80000010000 */
        /* <DEDUP_REMOVED lines=13> */
[----:B------:R-:W-:Y:S05]  /*11b90*/  FADD.FTZ R0, R187, R180 ;  /* 0x000000b4bb007221 */ /* 0x000fea0000010000 */
[----:B------:R1:W-:Y:S02]  /*11ba0*/  STL [R1+0x8], R0 ;  /* 0x0000080001007387 */ /* 0x0003e40000100800 */
[----:B-1----:R-:W-:Y:S01]  /*11bb0*/  MOV R0, R3 ;  /* 0x0000000300007202 */ /* 0x002fe20000000f00 */
[----:B------:R-:W-:-:S05]  /*11bc0*/  @P0 BRA `(.L_x_264) ;  /* 0xffffb86000000947 */ /* 0x000fca000383ffff */
.L_x_263:
[----:B------:R-:W2:Y:S01]  /*11bd0*/  LDL.LU R4, [R1+0x8] ;  /* 0x0000080001047983 */ /* 0x000ea20000300800 */
[----:B------:R-:W-:Y:S01]  /*11be0*/  MOV R5, 0x3f800000 ;  /* 0x3f80000000057802 */ /* 0x000fe20000000f00 */
[----:B------:R-:W1:Y:S01]  /*11bf0*/  S2UR UR6, SR_CTAID.Y ;  /* 0x00000000000679c3 */ /* 0x000e620000002600 */
[----:B------:R-:W-:Y:S01]  /*11c00*/  UISETP.NE.AND UP4, UPT, UR15, -0x1, UPT ;  /* 0xffffffff0f00788c */ /* 0x000fe2000bf85270 */
[----:B------:R-:W3:Y:S01]  /*11c10*/  SHFL.BFLY PT, R7, R252, 0x2, 0x1f ;  /* 0x0c401f00fc077f89 */ /* 0x000ee200000e0000 */
[----:B------:R-:W-:Y:S01]  /*11c20*/  ULDC.64 UR4, c[0x0][0x1e8] ;  /* 0x00007a0000047ab9 */ /* 0x000fe20000000a00 */
[----:B------:R-:W-:Y:S01]  /*11c30*/  BSSY B0, `(.L_x_267) ;  /* 0x0000191000007945 */ /* 0x000fe20003800000 */
[----:B------:R-:W-:-:S02]  /*11c40*/  ULDC.U8 UR9, c[0x0][0x329] ;  /* 0x0000ca4000097ab9 */ /* 0x000fc40000000000 */
[----:B------:R-:W-:Y:S01]  /*11c50*/  UISETP.NE.AND UP1, UPT, UR9, URZ, UPT ;  /* 0x0000003f0900728c */ /* 0x000fe2000bf25270 */
[----:B------:R-:W4:Y:S01]  /*11c60*/  S2UR UR10, SR_CTAID.Z ;  /* 0x00000000000a79c3 */ /* 0x000f220000002700 */
[----:B------:R-:W-:Y:S02]  /*11c70*/  ULDC UR8, c[0x0][0x214] ;  /* 0x0000850000087ab9 */ /* 0x000fe40000000800 */
[----:B------:R-:W-:Y:S02]  /*11c80*/  UMOV UR26, URZ ;  /* 0x0000003f001a7c82 */ /* 0x000fe40008000000 */
[----:B------:R-:W-:Y:S02]  /*11c90*/  @UP4 UIMAD.WIDE.U32 UR18, UR15, UR4, URZ ;  /* 0x000000040f1242a5 */ /* 0x000fe4000f8e003f */
[----:B------:R-:W-:Y:S02]  /*11ca0*/  UMOV UR27, URZ ;  /* 0x0000003f001b7c82 */ /* 0x000fe40008000000 */
[----:B------:R-:W-:-:S02]  /*11cb0*/  @UP4 UIMAD UR7, UR15, UR5, UR19 ;  /* 0x000000050f0742a4 */ /* 0x000fc4000f8e0213 */
[----:B------:R-:W-:Y:S02]  /*11cc0*/  @UP1 ULDC UR11, c[0x0][0x210] ;  /* 0x00008400000b1ab9 */ /* 0x000fe40000000800 */
[----:B------:R-:W-:Y:S02]  /*11cd0*/  ULDC.64 UR4, c[0x0][0x1e0] ;  /* 0x0000780000047ab9 */ /* 0x000fe40000000a00 */
[----:B------:R-:W-:Y:S02]  /*11ce0*/  @UP1 UIMAD UR11, UR11, UR8, URZ ;  /* 0x000000080b0b12a4 */ /* 0x000fe4000f8e023f */
[----:B-1----:R-:W-:Y:S01]  /*11cf0*/  @!UP4 USHF.R.S32.HI UR12, URZ, 0x1f, UR6 ;  /* 0x0000001f3f0cc899 */ /* 0x002fe20008011406 */
[----:B---3--:R-:W-:Y:S01]  /*11d00*/  FADD.FTZ R7, R7, R252 ;  /* 0x000000fc07077221 */ /* 0x008fe20000010000 */
[----:B------:R-:W-:Y:S02]  /*11d10*/  @!UP4 UIMAD.WIDE.U32 UR24, UR6, UR4, URZ ;  /* 0x000000040618c2a5 */ /* 0x000fe4000f8e003f */
[----:B------:R-:W-:-:S02]  /*11d20*/  @!UP4 UIMAD UR12, UR12, UR4, URZ ;  /* 0x000000040c0cc2a4 */ /* 0x000fc4000f8e023f */
[----:B------:R-:W1:Y:S01]  /*11d30*/  SHFL.BFLY PT, R0, R7, 0x1, 0x1f ;  /* 0x0c201f0007007f89 */ /* 0x000e6200000e0000 */
        /* <DEDUP_REMOVED lines=9> */
[----:B------:R-:W-:Y:S02]  /*11dd0*/  @UP1 UMOV UR13, 0x1 ;  /* 0x00000001000d1882 */ /* 0x000fe40000000000 */
[----:B------:R-:W-:Y:S02]  /*11de0*/  @!UP1 UIMAD UR13, UR11, UR4, URZ ;  /* 0x000000040b0d92a4 */ /* 0x000fe4000f8e023f */
[----:B------:R-:W-:Y:S02]  /*11df0*/  @UP1 ULDC UR14, c[0x0][0x210] ;  /* 0x00008400000e1ab9 */ /* 0x000fe40000000800 */
[----:B------:R-:W-:Y:S01]  /*11e00*/  UIMAD UR4, UR6, UR13, URZ ;  /* 0x0000000d060472a4 */ /* 0x000fe2000f8e023f */
[----:B-1----:R-:W-:Y:S01]  /*11e10*/  FADD.FTZ R0, R7, R0 ;  /* 0x0000000007007221 */ /* 0x002fe20000010000 */
[----:B------:R-:W-:-:S02]  /*11e20*/  @!UP1 UMOV UR14, 0x1 ;  /* 0x00000001000e9882 */ /* 0x000fc40000000000 */
[----:B------:R-:W-:Y:S02]  /*11e30*/  @!UP0 UIMAD UR15, UR6, UR8, URZ ;  /* 0x00000008060f82a4 */ /* 0x000fe4000f8e023f */
[----:B------:R-:W-:Y:S01]  /*11e40*/  FSETP.NE.FTZ.AND P3, PT, R0, RZ, PT ;  /* 0x000000ff0000720b */ /* 0x000fe20003f75000 */
[----:B------:R-:W-:Y:S02]  /*11e50*/  USEL UR4, UR4, URZ, UP2 ;  /* 0x0000003f04047287 */ /* 0x000fe40009000000 */
[----:B---3--:R-:W-:Y:S02]  /*11e60*/  UIMAD UR5, UR9, UR14, URZ ;  /* 0x0000000e090572a4 */ /* 0x008fe4000f8e023f */
[----:B----4-:R-:W-:Y:S02]  /*11e70*/  UIMAD UR11, UR10, UR11, UR4 ;  /* 0x0000000b0a0b72a4 */ /* 0x010fe4000f8e0204 */
[----:B------:R-:W-:Y:S02]  /*11e80*/  USHF.L.U32 UR5, UR5, 0x6, URZ ;  /* 0x0000000605057899 */ /* 0x000fe4000800063f */
[----:B------:R-:W-:-:S02]  /*11e90*/  @!UP2 UMOV UR26, UR15 ;  /* 0x0000000f001aac82 */ /* 0x000fc40008000000 */
[----:B------:R-:W-:Y:S02]  /*11ea0*/  USHF.R.S32.HI UR4, URZ, 0x1f, UR5 ;  /* 0x0000001f3f047899 */ /* 0x000fe40008011405 */
[----:B------:R-:W1:Y:S01]  /*11eb0*/  @P3 MUFU.RCP R5, R0 ;  /* 0x0000000000053308 */ /* 0x000e620000001000 */
[----:B------:R-:W-:Y:S02]  /*11ec0*/  @!UP2 USHF.R.S32.HI UR27, URZ, 0x1f, UR15 ;  /* 0x0000001f3f1ba899 */ /* 0x000fe4000801140f */
[----:B------:R-:W-:Y:S02]  /*11ed0*/  USHF.R.S32.HI UR6, URZ, 0x1f, UR11 ;  /* 0x0000001f3f067899 */ /* 0x000fe4000801140b */
[----:B------:R-:W-:Y:S02]  /*11ee0*/  UIADD3 UR5, UP1, UP0, UR5, UR26, UR11 ;  /* 0x0000001a05057290 */ /* 0x000fe4000f83e00b */
[----:B------:R-:W-:Y:S01]  /*11ef0*/  @!UP4 UIADD3 UR7, UR25, UR12, URZ ;  /* 0x0000000c1907c290 */ /* 0x000fe2000fffe03f */
[----:B------:R-:W3:Y:S01]  /*11f00*/  @P3 MUFU.LG2 R0, R0 ;  /* 0x0000000000003308 */ /* 0x000ee20000000c00 */
[----:B------:R-:W-:-:S02]  /*11f10*/  UIADD3.X UR4, UR4, UR27, UR6, UP1, UP0 ;  /* 0x0000001b04047290 */ /* 0x000fc40008fe0406 */
[----:B------:R-:W-:Y:S01]  /*11f20*/  @!UP4 UMOV UR18, UR24 ;  /* 0x000000180012cc82 */ /* 0x000fe20008000000 */
[C---:B-1----:R-:W-:Y:S02]  /*11f30*/  FMUL.FTZ R163, R5.reuse, R163 ;  /* 0x000000a305a37220 */ /* 0x042fe40000410000 */
[C---:B------:R-:W-:Y:S02]  /*11f40*/  FMUL.FTZ R162, R5.reuse, R162 ;  /* 0x000000a205a27220 */ /* 0x040fe40000410000 */
        /* <DEDUP_REMOVED lines=93> */
[----:B---3--:R-:W-:-:S03]  /*12520*/  @P3 FMUL.FTZ R0, R0, 0.69314718246459960938 ;  /* 0x3f31721800003820 */ /* 0x008fc60000410000 */
[----:B------:R-:W-:Y:S01]  /*12530*/  F2FP.PACK_AB R130, R131, R130 ;  /* 0x000000828382723e */ /* 0x000fe200000000ff */
[----:B--2---:R-:W1:Y:S02]  /*12540*/  SHFL.BFLY PT, R9, R4, 0x2, 0x1f ;  /* 0x0c401f0004097f89 */ /* 0x004e6400000e0000 */
[----:B-1----:R-:W-:Y:S01]  /*12550*/  FADD.FTZ R9, R9, R4 ;  /* 0x0000000409097221 */ /* 0x002fe20000010000 */
[----:B------:R-:W-:-:S04]  /*12560*/  MOV R4, 0x3f800000 ;  /* 0x3f80000000047802 */ /* 0x000fc80000000f00 */
[----:B------:R-:W1:Y:S02]  /*12570*/  SHFL.BFLY PT, R2, R9, 0x1, 0x1f ;  /* 0x0c201f0009027f89 */ /* 0x000e6400000e0000 */
[----:B-1----:R-:W-:-:S05]  /*12580*/  FADD.FTZ R2, R9, R2 ;  /* 0x0000000209027221 */ /* 0x002fca0000010000 */
[----:B------:R-:W-:-:S13]  /*12590*/  FSETP.NE.FTZ.AND P4, PT, R2, RZ, PT ;  /* 0x000000ff0200720b */ /* 0x000fda0003f95000 */
[----:B------:R-:W1:Y:S08]  /*125a0*/  @P4 MUFU.RCP R4, R2 ;  /* 0x0000000200044308 */ /* 0x000e700000001000 */
[----:B------:R-:W2:Y:S01]  /*125b0*/  @P4 MUFU.LG2 R2, R2 ;  /* 0x0000000200024308 */ /* 0x000ea20000000c00 */
[C---:B-1----:R-:W-:Y:S02]  /*125c0*/  FMUL.FTZ R160, R4.reuse, R160 ;  /* 0x000000a004a07220 */ /* 0x042fe40000410000 */
[----:B------:R-:W-:-:S02]  /*125d0*/  FMUL.FTZ R161, R4, R161 ;  /* 0x000000a104a17220 */ /* 0x000fc40000410000 */
[C---:B------:R-:W-:Y:S02]  /*125e0*/  FMUL.FTZ R156, R4.reuse, R156 ;  /* 0x0000009c049c7220 */ /* 0x040fe40000410000 */
        /* <DEDUP_REMOVED lines=90> */
[----:B------:R-:W-:Y:S01]  /*12b90*/  FMUL.FTZ R129, R4, R129 ;  /* 0x0000008104817220 */ /* 0x000fe20000410000 */
[----:B------:R-:W-:Y:S01]  /*12ba0*/  F2FP.PACK_AB R124, R125, R124 ;  /* 0x0000007c7d7c723e */ /* 0x000fe200000000ff */
[----:B------:R-:W1:Y:S01]  /*12bb0*/  S2R R4, SR_TID.X ;  /* 0x0000000000047919 */ /* 0x000e620000002100 */
[----:B--2---:R-:W-:Y:S02]  /*12bc0*/  @P4 FMUL.FTZ R77, R2, 0.69314718246459960938 ;  /* 0x3f317218024d4820 */ /* 0x004fe40000410000 */
[----:B------:R-:W-:Y:S02]  /*12bd0*/  F2FP.PACK_AB R128, R129, R128 ;  /* 0x000000808180723e */ /* 0x000fe400000000ff */
[----:B-1----:R-:W-:-:S04]  /*12be0*/  SHF.R.S32.HI R7, RZ, 0x1f, R4 ;  /* 0x0000001fff077819 */ /* 0x002fc80000011404 */
[CC--:B------:R-:W-:Y:S02]  /*12bf0*/  LEA.HI R6, R7.reuse, R4.reuse, RZ, 0x2 ;  /* 0x0000000407067211 */ /* 0x0c0fe400078f10ff */
[----:B------:R-:W-:Y:S02]  /*12c00*/  LEA.HI R5, R7, R4, RZ, 0x5 ;  /* 0x0000000407057211 */ /* 0x000fe400078f28ff */
[--C-:B------:R-:W-:Y:S02]  /*12c10*/  SHF.R.S32.HI R9, RZ, 0x2, R6.reuse ;  /* 0x00000002ff097819 */ /* 0x100fe40000011406 */
[----:B------:R-:W-:-:S04]  /*12c20*/  SHF.R.S32.HI R8, RZ, 0x1f, R6 ;  /* 0x0000001fff087819 */ /* 0x000fc80000011406 */
[----:B------:R-:W-:-:S04]  /*12c30*/  LEA.HI R8, R8, R9, RZ, 0x3 ;  /* 0x0000000908087211 */ /* 0x000fc800078f18ff */
[----:B------:R-:W-:-:S04]  /*12c40*/  LOP3.LUT R8, R8, 0xfffffff8, RZ, 0xc0, !PT ;  /* 0xfffffff808087812 */ /* 0x000fc800078ec0ff */
[----:B------:R-:W-:Y:S02]  /*12c50*/  IADD3 R8, R9, -R8, RZ ;  /* 0x8000000809087210 */ /* 0x000fe40007ffe0ff */
[----:B------:R-:W-:Y:S02]  /*12c60*/  LOP3.LUT R9, R6, 0x3ffffffc, RZ, 0xc0, !PT ;  /* 0x3ffffffc06097812 */ /* 0x000fe400078ec0ff */
[----:B------:R-:W-:Y:S02]  /*12c70*/  SHF.L.U32 R10, R8, 0x6, RZ ;  /* 0x00000006080a7819 */ /* 0x000fe400000006ff */
[----:B------:R-:W-:Y:S02]  /*12c80*/  SHF.R.S32.HI R6, RZ, 0x5, R5 ;  /* 0x00000005ff067819 */ /* 0x000fe40000011405 */
[----:B------:R-:W-:Y:S02]  /*12c90*/  IADD3 R9, -R9, R4, RZ ;  /* 0x0000000409097210 */ /* 0x000fe40007ffe1ff */
[----:B------:R-:W-:-:S02]  /*12ca0*/  LOP3.LUT R10, R10, 0x1c0, RZ, 0xc0, !PT ;  /* 0x000001c00a0a7812 */ /* 0x000fc400078ec0ff */
[----:B------:R-:W-:Y:S02]  /*12cb0*/  LOP3.LUT R11, R8, 0x1, RZ, 0xc0, !PT ;  /* 0x00000001080b7812 */ /* 0x000fe400078ec0ff */
[----:B------:R-:W-:Y:S02]  /*12cc0*/  LEA R9, R6, R9, 0x9 ;  /* 0x0000000906097211 */ /* 0x000fe400078e48ff */
[----:B------:R-:W-:Y:S02]  /*12cd0*/  LEA.HI R10, R10, R10, RZ, 0x1d ;  /* 0x0000000a0a0a7211 */ /* 0x000fe400078fe8ff */
[----:B------:R-:W-:Y:S02]  /*12ce0*/  ISETP.NE.U32.AND P0, PT, R11, 0x1, PT ;  /* 0x000000010b00780c */ /* 0x000fe40003f05070 */
[----:B------:R-:W-:Y:S02]  /*12cf0*/  LEA R9, R9, R10, 0x1 ;  /* 0x0000000a09097211 */ /* 0x000fe400078e08ff */
[----:B------:R-:W-:-:S02]  /*12d00*/  R2P PR, R8, 0x6 ;  /* 0x0000000608007804 */ /* 0x000fc40000000000 */
[----:B------:R-:W-:Y:S02]  /*12d10*/  SHF.L.U32 R9, R9, 0x1, RZ ;  /* 0x0000000109097819 */ /* 0x000fe400000006ff */
[----:B------:R-:W-:Y:S02]  /*12d20*/  MOV R8, 0x20 ;  /* 0x0000002000087802 */ /* 0x000fe40000000f00 */
[----:B------:R-:W-:Y:S01]  /*12d30*/  MOV R10, 0x40 ;  /* 0x00000040000a7802 */ /* 0x000fe20000000f00 */
[----:B------:R-:W-:Y:S01]  /*12d40*/  STS [R9], R160 ;  /* 0x000000a009007388 */ /* 0x000fe20000000800 */
[C---:B------:R-:W-:Y:S02]  /*12d50*/  IADD3 R11, R9.reuse, -0x10, RZ ;  /* 0xfffffff0090b7810 */ /* 0x040fe40007ffe0ff */
[----:B------:R-:W-:Y:S01]  /*12d60*/  SEL R8, R8, 0xffffffe0, !P1 ;  /* 0xffffffe008087807 */ /* 0x000fe20004800000 */
[----:B------:R-:W-:Y:S01]  /*12d70*/  STS [R9+0x400], R162 ;  /* 0x000400a209007388 */ /* 0x000fe20000000800 */
[----:B------:R-:W-:-:S02]  /*12d80*/  @P0 IADD3 R11, R9, 0x10, RZ ;  /* 0x00000010090b0810 */ /* 0x000fc40007ffe0ff */
[----:B------:R-:W-:Y:S02]  /*12d90*/  SEL R10, R10, 0xffffffc0, !P2 ;  /* 0xffffffc00a0a7807 */ /* 0x000fe40005000000 */
[C---:B------:R-:W-:Y:S01]  /*12da0*/  IADD3 R13, R9.reuse, R8, RZ ;  /* 0x00000008090d7210 */ /* 0x040fe20007ffe0ff */
[----:B------:R-:W-:Y:S01]  /*12db0*/  STS [R11], R156 ;  /* 0x0000009c0b007388 */ /* 0x000fe20000000800 */
[-C--:B------:R-:W-:Y:S02]  /*12dc0*/  IADD3 R15, R8, R11.reuse, RZ ;  /* 0x0000000b080f7210 */ /* 0x080fe40007ffe0ff */
[-C--:B------:R-:W-:Y:S01]  /*12dd0*/  IADD3 R17, R9, R10.reuse, RZ ;  /* 0x0000000a09117210 */ /* 0x080fe20007ffe0ff */
[----:B------:R-:W-:Y:S01]  /*12de0*/  STS [R11+0x400], R158 ;  /* 0x0004009e0b007388 */ /* 0x000fe20000000800 */
[----:B------:R-:W-:Y:S02]  /*12df0*/  IADD3 R19, R10, R11, RZ ;  /* 0x0000000b0a137210 */ /* 0x000fe40007ffe0ff */
[-C--:B------:R-:W-:Y:S01]  /*12e00*/  IADD3 R21, R13, R10.reuse, RZ ;  /* 0x0000000a0d157210 */ /* 0x080fe20007ffe0ff */
[----:B------:R-:W-:Y:S01]  /*12e10*/  STS [R13], R152 ;  /* 0x000000980d007388 */ /* 0x000fe20000000800 */
[----:B------:R-:W-:-:S02]  /*12e20*/  IADD3 R23, R15, R10, RZ ;  /* 0x0000000a0f177210 */ /* 0x000fc40007ffe0ff */
[----:B------:R-:W-:Y:S01]  /*12e30*/  SHF.R.S32.HI R75, RZ, 0x1f, R6 ;  /* 0x0000001fff4b7819 */ /* 0x000fe20000011406 */
[----:B------:R-:W-:Y:S03]  /*12e40*/  STS [R13+0x400], R154 ;  /* 0x0004009a0d007388 */ /* 0x000fe60000000800 */
        /* <DEDUP_REMOVED lines=111> */
.L_x_268:
[----:B---34-:R-:W-:Y:S05]  /*13540*/  BSYNC B0 ;  /* 0x0000000000007941 */ /* 0x018fea0003800000 */
.L_x_267:
        /* <DEDUP_REMOVED lines=36> */
.L_x_270:
[----:B------:R-:W-:Y:S05]  /*13790*/  BSYNC B0 ;  /* 0x0000000000007941 */ /* 0x000fea0003800000 */
.L_x_269:
        /* <DEDUP_REMOVED lines=22> */
.L_x_272:
[----:B------:R-:W-:Y:S05]  /*13900*/  BSYNC B0 ;  /* 0x0000000000007941 */ /* 0x000fea0003800000 */
.L_x_271:
        /* <DEDUP_REMOVED lines=22> */
.L_x_274:
[----:B------:R-:W-:Y:S05]  /*13a70*/  BSYNC B0 ;  /* 0x0000000000007941 */ /* 0x000fea0003800000 */
.L_x_273:
        /* <DEDUP_REMOVED lines=23> */
.L_x_275:
        /* <DEDUP_REMOVED lines=9> */
.L_x_2027:


//--------------------- .text._ZN5flash16flash_fwd_kernelI23Flash_fwd_kernel_traitsILi256ELi128ELi64ELi8ELb0ELb0EN7cutlass6half_tE19Flash_kernel_traitsILi256ELi128ELi64ELi8ES3_EELb0ELb0ELb0ELb0ELb0ELb1ELb0ELb0EEEvNS_16Flash_fwd_paramsE --------------------------
	.section	.text._ZN5flash16flash_fwd_kernelI23Flash_fwd_kernel_traitsILi256ELi128ELi64ELi8ELb0ELb0EN7cutlass6half_tE19Flash_kernel_traitsILi256ELi128ELi64ELi8ES3_EELb0ELb0ELb0ELb0ELb0ELb1ELb0ELb0EEEvNS_16Flash_fwd_paramsE,"ax",@progbits
	.sectioninfo	@"SHI_REGISTERS=254"
	.align	128
        .global         _ZN5flash16flash_fwd_kernelI23Flash_fwd_kernel_traitsILi256ELi128ELi64ELi8ELb0ELb0EN7cutlass6half_tE19Flash_kernel_traitsILi256ELi128ELi64ELi8ES3_EELb0ELb0ELb0ELb0ELb0ELb1ELb0ELb0EEEvNS_16Flash_fwd_paramsE
        .type           _ZN5flash16flash_fwd_kernelI23Flash_fwd_kernel_traitsILi256ELi128ELi64ELi8ELb0ELb0EN7cutlass6half_tE19Flash_kernel_traitsILi256ELi128ELi64ELi8ES3_EELb0ELb0ELb0ELb0ELb0ELb1ELb0ELb0EEEvNS_16Flash_fwd_paramsE,@function
        .size           _ZN5flash16flash_fwd_kernelI23Flash_fwd_kernel_traitsILi256ELi128ELi64ELi8ELb0ELb0EN7cutlass6half_tE19Flash_kernel_traitsILi256ELi128ELi64ELi8ES3_EELb0ELb0ELb0ELb0ELb0ELb1ELb0ELb0EEEvNS_16Flash_fwd_paramsE,(.L_x_2028 - _ZN5flash16flash_fwd_kernelI23Flash_fwd_kernel_traitsILi256ELi128ELi64ELi8ELb0ELb0EN7cutlass6half_tE19Flash_kernel_traitsILi256ELi128ELi64ELi8ES3_EELb0ELb0ELb0ELb0ELb0ELb1ELb0ELb0EEEvNS_16Flash_fwd_paramsE)
        .other          _ZN5flash16flash_fwd_kernelI23Flash_fwd_kernel_traitsILi256ELi128ELi64ELi8ELb0ELb0EN7cutlass6half_tE19Flash_kernel_traitsILi256ELi128ELi64ELi8ES3_EELb0ELb0ELb0ELb0ELb0ELb1ELb0ELb0EEEvNS_16Flash_fwd_paramsE,@"STO_CUDA_ENTRY STV_DEFAULT"
_ZN5flash16flash_fwd_kernelI23Flash_fwd_kernel_traitsILi256ELi128ELi64ELi8ELb0ELb0EN7cutlass6half_tE19Flash_kernel_traitsILi256ELi128ELi64ELi8ES3_EELb0ELb0ELb0ELb0ELb0ELb1ELb0ELb0EEEvNS_16Flash_fwd_paramsE:
.text._ZN5flash16flash_fwd_kernelI23Flash_fwd_kernel_traitsILi256ELi128ELi64ELi8ELb0ELb0EN7cutlass6half_tE19Flash_kernel_traitsILi256ELi128ELi64ELi8ES3_EELb0ELb0ELb0ELb0ELb0ELb1ELb0ELb0EEEvNS_16Flash_fwd_paramsE:
        /* <DEDUP_REMOVED lines=26> */
[----:B------:R-:W-:Y:S01]  /*01a0*/  MOV R5, UR5 ;  /* 0x0000000500057c02 */ /* 0x000fe20008000f00 */
[----:B------:R-:W-:Y:S01]  /*01b0*/  IMAD.U32 R4, RZ, RZ, UR4 ;  /* 0x00000004ff047e24 */ /* 0x000fe2000f8e00ff */
[----:B------:R-:W-:-:S04]  /*01c0*/  PLOP3.LUT P1, PT, PT, PT, UP1, 0x80, 0x0 ;  /* 0x000000000000781c */ /* 0x000fc80003f2f018 */
[----:B------:R1:W4:Y:S01]  /*01d0*/  @P0 LDG.E R5, [R4.64] ;  /* 0x0000001004050981 */ /* 0x000322000c1e1900 */
[----:B------:R-:W-:-:S06]  /*01e0*/  UIMAD.WIDE UR8, UR10, UR7, UR8 ;  /* 0x000000070a0872a5 */ /* 0x000fcc000f8e0208 */
[----:B------:R-:W-:Y:S01]  /*01f0*/  IMAD.U32 R2, RZ, RZ, UR8 ;  /* 0x00000008ff027e24 */ /* 0x000fe2000f8e00ff */
[----:B------:R-:W-:-:S05]  /*0200*/  MOV R3, UR9 ;  /* 0x0000000900037c02 */ /* 0x000fca0008000f00 */
        /* <DEDUP_REMOVED lines=23> */
.L_x_276:
[----:B------:R-:W-:Y:S02]  /*0380*/  ULDC UR6, c[0x0][0x218] ;  /* 0x0000860000067ab9 */ /* 0x000fe40000000800 */
.L_x_277:
        /* <DEDUP_REMOVED lines=60> */
.L_x_279:
        /* <DEDUP_REMOVED lines=44> */
.L_x_280:
[----:B------:R-:W-:Y:S01]  /*0a10*/  SHF.R.S32.HI R7, RZ, 0x1f, R4 ;  /* 0x0000001fff077819 */ /* 0x000fe20000011404 */
[----:B------:R-:W1:Y:S01]  /*0a20*/  S2R R247, SR_CTAID.X ;  /* 0x0000000000f77919 */ /* 0x000e620000002500 */
[----:B------:R-:W-:Y:S01]  /*0a30*/  UIADD3 UR12, -UR12, UR15, URZ ;  /* 0x0000000f0c0c7290 */ /* 0x000fe2000fffe13f */
[----:B------:R-:W-:Y:S01]  /*0a40*/  SHF.R.S32.HI R235, RZ, 0x1f, R238 ;  /* 0x0000001fffeb7819 */ /* 0x000fe200000114ee */
[----:B------:R-:W-:Y:S01]  /*0a50*/  ULDC.64 UR4, c[0x0][0x1a8] ;  /* 0x00006a0000047ab9 */ /* 0x000fe20000000a00 */
[----:B------:R-:W-:Y:S01]  /*0a60*/  LEA.HI R3, R7, R4, RZ, 0x3 ;  /* 0x0000000407037211 */ /* 0x000fe200078f18ff */
[----:B------:R-:W2:Y:S01]  /*0a70*/  S2R R8, SR_CTAID.Z ;  /* 0x0000000000087919 */ /* 0x000ea20000002700 */
[----:B------:R-:W-:Y:S01]  /*0a80*/  UIMAD UR4, UR19, UR4, URZ ;  /* 0x00000004130472a4 */ /* 0x000fe2000f8e023f */
[----:B------:R-:W-:Y:S01]  /*0a90*/  IMAD R243, R235, c[0x0][0x1b0], RZ ;  /* 0x00006c00ebf37a24 */ /* 0x000fe200078e02ff */
[----:B------:R-:W-:Y:S01]  /*0aa0*/  SHF.R.S32.HI R18, RZ, 0x3, R3 ;  /* 0x00000003ff127819 */ /* 0x000fe20000011403 */
[----:B------:R-:W-:Y:S01]  /*0ab0*/  ULEA.HI.SX32 UR14, UR8, 0xffffffff, 0x1a ;  /* 0xffffffff080e7891 */ /* 0x000fe2000f8fd23f */
[----:B------:R-:W-:Y:S01]  /*0ac0*/  LOP3.LUT R3, R3, 0xfffffff8, RZ, 0xc0, !PT ;  /* 0xfffffff803037812 */ /* 0x000fe200078ec0ff */
[----:B------:R-:W-:Y:S01]  /*0ad0*/  UIMAD UR4, UR11, UR5, UR4 ;  /* 0x000000050b0472a4 */ /* 0x000fe2000f8e0204 */
[----:B------:R-:W-:Y:S01]  /*0ae0*/  IADD3 R6, R18, 0x20, RZ ;  /* 0x0000002012067810 */ /* 0x000fe20007ffe0ff */
[----:B------:R-:W-:Y:S01]  /*0af0*/  UMOV UR10, 0x6 ;  /* 0x00000006000a7882 */ /* 0x000fe20000000000 */
[----:B------:R-:W-:Y:S01]  /*0b00*/  SHF.R.S32.HI R19, RZ, 0x1f, R18 ;  /* 0x0000001fff137819 */ /* 0x000fe20000011412 */
[----:B------:R-:W-:Y:S01]  /*0b10*/  IMAD.IADD R0, R4, 0x1, -R3 ;  /* 0x0000000104007824 */ /* 0x000fe200078e0a03 */
[----:B------:R-:W-:Y:S01]  /*0b20*/  ISETP.GE.AND P2, PT, R6, UR12, PT ;  /* 0x0000000c06007c0c */ /* 0x000fe2000bf46270 */
[----:B------:R-:W-:Y:S01]  /*0b30*/  IMAD R243, R238, c[0x0][0x1b4], R243 ;  /* 0x00006d00eef37a24 */ /* 0x000fe200078e02f3 */
[----:B------:R-:W-:Y:S01]  /*0b40*/  IADD3 R2, R18, 0x40, RZ ;  /* 0x0000004012027810 */ /* 0x000fe20007ffe0ff */
[----:B------:R-:W-:Y:S01]  /*0b50*/  IMAD.SHL.U32 R244, R0, 0x8, RZ ;  /* 0x0000000800f47824 */ /* 0x000fe200078e00ff */
[----:B------:R-:W-:Y:S01]  /*0b60*/  ISETP.GE.AND P3, PT, R18, UR12, PT ;  /* 0x0000000c12007c0c */ /* 0x000fe2000bf66270 */
[----:B------:R-:W-:Y:S01]  /*0b70*/  IMAD R235, R235, c[0x0][0x1b8], RZ ;  /* 0x00006e00ebeb7a24 */ /* 0x000fe200078e02ff */
[----:B------:R-:W-:Y:S01]  /*0b80*/  ISETP.GE.AND P1, PT, R2, UR12, PT ;  /* 0x0000000c02007c0c */ /* 0x000fe2000bf26270 */
[----:B------:R-:W-:Y:S01]  /*0b90*/  UISETP.GE.AND UP0, UPT, UR13, 0x41, UPT ;  /* 0x000000410d00788c */ /* 0x000fe2000bf06270 */
[----:B------:R-:W-:Y:S01]  /*0ba0*/  SHF.R.S32.HI R245, RZ, 0x1f, R244 ;  /* 0x0000001ffff57819 */ /* 0x000fe200000114f4 */
[----:B-1----:R-:W-:Y:S01]  /*0bb0*/  IMAD.WIDE R246, R247, 0x80, R18 ;  /* 0x00000080f7f67825 */ /* 0x002fe200078e0212 */
[----:B------:R-:W-:Y:S01]  /*0bc0*/  IADD3 R10, P0, R244, UR6, RZ ;  /* 0x00000006f40a7c10 */ /* 0x000fe2000ff1e0ff */
[----:B------:R-:W-:Y:S01]  /*0bd0*/  UIMAD UR6, UR14, -0x40, UR13 ;  /* 0xffffffc00e0678a4 */ /* 0x000fe2000f8e020d */
[----:B------:R-:W-:Y:S01]  /*0be0*/  IADD3 R236, R18, 0x60, RZ ;  /* 0x0000006012ec7810 */ /* 0x000fe20007ffe0ff */
[----:B------:R-:W-:Y:S01]  /*0bf0*/  IMAD R235, R238, c[0x0][0x1bc], R235 ;  /* 0x00006f00eeeb7a24 */ /* 0x000fe200078e02eb */
[----:B------:R-:W-:Y:S01]  /*0c00*/  IADD3.X R11, R245, UR18, RZ, P0, !PT ;  /* 0x00000012f50b7c10 */ /* 0x000fe200087fe4ff */
[----:B------:R-:W-:Y:S01]  /*0c10*/  UMOV UR18, 0x5 ;  /* 0x0000000500127882 */ /* 0x000fe20000000000 */
[----:B------:R-:W-:-:S02]  /*0c20*/  @!P2 IADD3 R15, P0, R246, 0x20, RZ ;  /* 0x00000020f60fa810 */ /* 0x000fc40007f1e0ff */
[----:B------:R-:W-:Y:S01]  /*0c30*/  LEA.HI R233, R7, R4, RZ, 0x4 ;  /* 0x0000000407e97211 */ /* 0x000fe200078f20ff */
[----:B--2---:R-:W-:Y:S01]  /*0c40*/  IMAD.WIDE.U32 R8, R8, c[0x0][0x1a8], R10 ;  /* 0x00006a0008087a25 */ /* 0x004fe200078e000a */
[----:B------:R-:W-:-:S03]  /*0c50*/  @!P1 IADD3 R12, P4, R246, 0x40, RZ ;  /* 0x00000040f60c9810 */ /* 0x000fc60007f9e0ff */
[----:B------:R-:W-:Y:S01]  /*0c60*/  @!P2 IMAD.X R2, RZ, RZ, R247, P0 ;  /* 0x000000ffff02a224 */ /* 0x000fe200000e06f7 */
[----:B------:R-:W-:Y:S01]  /*0c70*/  IADD3 R9, R9, UR4, RZ ;  /* 0x0000000409097c10 */ /* 0x000fe2000fffe0ff */
[----:B------:R-:W-:Y:S01]  /*0c80*/  @!P3 IMAD R11, R247, c[0x0][0x190], RZ ;  /* 0x00006400f70bba24 */ /* 0x000fe200078e02ff */
[----:B------:R-:W-:Y:S01]  /*0c90*/  ISETP.GE.AND P0, PT, R236, UR12, PT ;  /* 0x0000000cec007c0c */ /* 0x000fe2000bf06270 */
[----:B------:R-:W-:Y:S01]  /*0ca0*/  @!P2 IMAD R2, R2, c[0x0][0x190], RZ ;  /* 0x000064000202aa24 */ /* 0x000fe200078e02ff */
[----:B------:R-:W-:Y:S01]  /*0cb0*/  ULDC.64 UR4, c[0x0][0x198] ;  /* 0x0000660000047ab9 */ /* 0x000fe20000000a00 */
[----:B------:R-:W-:Y:S01]  /*0cc0*/  @!P3 IMAD.MOV.U32 R22, RZ, RZ, R8 ;  /* 0x000000ffff16b224 */ /* 0x000fe200078e0008 */
[----:B------:R-:W-:Y:S01]  /*0cd0*/  USHF.L.U64.HI UR10, UR4, UR10, UR5 ;  /* 0x0000000a040a7299 */ /* 0x000fe20008010205 */
[----:B------:R-:W-:Y:S01]  /*0ce0*/  @!P3 IMAD.MOV.U32 R23, RZ, RZ, R9 ;  /* 0x000000ffff17b224 */ /* 0x000fe200078e0009 */
[----:B------:R-:W-:Y:S01]  /*0cf0*/  USHF.L.U32 UR11, UR4, 0x6, URZ ;  /* 0x00000006040b7899 */ /* 0x000fe2000800063f */
[----:B------:R-:W-:Y:S01]  /*0d00*/  @!P2 IMAD R5, R15, c[0x0][0x194], R2 ;  /* 0x000065000f05aa24 */ /* 0x000fe200078e0202 */
[----:B------:R-:W-:Y:S01]  /*0d10*/  UIMAD UR19, UR10, UR14, URZ ;  /* 0x0000000e0a1372a4 */ /* 0x000fe2000f8e023f */
[C---:B------:R-:W-:Y:S01]  /*0d20*/  @!P3 IMAD R2, R246.reuse, c[0x0][0x194], R11 ;  /* 0x00006500f602ba24 */ /* 0x040fe200078e020b */
[----:B------:R-:W-:Y:S01]  /*0d30*/  USHF.L.U64.HI UR18, UR4, UR18, UR5 ;  /* 0x0000001204127299 */ /* 0x000fe20008010205 */
[----:B------:R-:W-:-:S04]  /*0d40*/  @!P3 IMAD.WIDE.U32 R22, R246, c[0x0][0x190], R22 ;  /* 0x00006400f616ba25 */ /* 0x000fc800078e0016 */
[----:B------:R-:W-:Y:S01]  /*0d50*/  @!P1 IMAD.X R3, RZ, RZ, R247, P4 ;  /* 0x000000ffff039224 */ /* 0x000fe200020e06f7 */
[----:B------:R-:W-:Y:S01]  /*0d60*/  @!P0 IADD3 R20, P4, R246, 0x60, RZ ;  /* 0x00000060f6148810 */ /* 0x000fe20007f9e0ff */
[----:B------:R-:W-:Y:S01]  /*0d70*/  @!P2 IMAD.WIDE.U32 R14, R15, c[0x0][0x190], R8 ;  /* 0x000064000f0eaa25 */ /* 0x000fe200078e0008 */
[----:B------:R-:W-:-:S03]  /*0d80*/  @!P3 LEA R10, P6, R22, c[0x0][0x160], 0x1 ;  /* 0x00005800160aba11 */ /* 0x000fc600078c08ff */
[----:B------:R-:W-:Y:S01]  /*0d90*/  @!P3 IMAD.IADD R2, R23, 0x1, R2 ;  /* 0x000000011702b824 */ /* 0x000fe200078e0202 */
[----:B------:R-:W-:Y:S01]  /*0da0*/  @!P2 LEA R16, P5, R14, c[0x0][0x160], 0x1 ;  /* 0x000058000e10aa11 */ /* 0x000fe200078a08ff */
[----:B------:R-:W-:Y:S02]  /*0db0*/  @!P1 IMAD R3, R3, c[0x0][0x190], RZ ;  /* 0x0000640003039a24 */ /* 0x000fe400078e02ff */
[----:B------:R-:W-:Y:S01]  /*0dc0*/  @!P2 IMAD.IADD R5, R15, 0x1, R5 ;  /* 0x000000010f05a824 */ /* 0x000fe200078e0205 */
[----:B------:R-:W-:Y:S01]  /*0dd0*/  @!P3 LEA.HI.X R11, R22, c[0x0][0x164], R2, 0x1, P6 ;  /* 0x00005900160bba11 */ /* 0x000fe200030f0c02 */
[C---:B------:R-:W-:Y:S02]  /*0de0*/  @!P1 IMAD R3, R12.reuse, c[0x0][0x194], R3 ;  /* 0x000065000c039a24 */ /* 0x040fe400078e0203 */
[----:B------:R-:W-:Y:S01]  /*0df0*/  @!P1 IMAD.WIDE.U32 R12, R12, c[0x0][0x190], R8 ;  /* 0x000064000c0c9a25 */ /* 0x000fe200078e0008 */
[----:B------:R-:W-:Y:S02]  /*0e00*/  @!P2 LEA.HI.X R17, R14, c[0x0][0x164], R5, 0x1, P5 ;  /* 0x000059000e11aa11 */ /* 0x000fe400028f0c05 */
[----:B------:R-:W-:Y:S01]  /*0e10*/  ISETP.GE.AND P5, PT, R6, UR6, PT ;  /* 0x0000000606007c0c */ /* 0x000fe2000bfa6270 */
[----:B------:R-:W-:Y:S01]  /*0e20*/  @!P0 IMAD.X R2, RZ, RZ, R247, P4 ;  /* 0x000000ffff028224 */ /* 0x000fe200020e06f7 */
[----:B------:R-:W-:Y:S01]  /*0e30*/  @!P1 LEA R14, P6, R12, c[0x0][0x160], 0x1 ;  /* 0x000058000c0e9a11 */ /* 0x000fe200078c08ff */
[----:B------:R-:W-:Y:S01]  /*0e40*/  @!P0 IMAD.MOV.U32 R23, RZ, RZ, R9 ;  /* 0x000000ffff178224 */ /* 0x000fe200078e0009 */
[----:B------:R-:W-:Y:S01]  /*0e50*/  ISETP.GE.AND P4, PT, R6, UR6, PT ;  /* 0x0000000606007c0c */ /* 0x000fe2000bf86270 */
[----:B------:R-:W-:Y:S01]  /*0e60*/  IMAD.SHL.U32 R9, R18, 0x40, RZ ;  /* 0x0000004012097824 */ /* 0x000fe200078e00ff */
[----:B------:R-:W-:Y:S01]  /*0e70*/  LEA.HI R6, R7, R4, RZ, 0x6 ;  /* 0x0000000407067211 */ /* 0x000fe200078f30ff */
[----:B------:R-:W-:-:S02]  /*0e80*/  @!P0 IMAD R5, R2, c[0x0][0x190], RZ ;  /* 0x0000640002058a24 */ /* 0x000fc400078e02ff */
[----:B------:R-:W-:Y:S01]  /*0e90*/  @!P1 IMAD.IADD R3, R13, 0x1, R3 ;  /* 0x000000010d039824 */ /* 0x000fe200078e0203 */
[----:B------:R-:W-:Y:S01]  /*0ea0*/  LOP3.LUT R9, R9, 0x1c0, RZ, 0xc0, !PT ;  /* 0x000001c009097812 */ /* 0x000fe200078ec0ff */
[----:B------:R-:W-:Y:S02]  /*0eb0*/  @!P0 IMAD.MOV.U32 R22, RZ, RZ, R8 ;  /* 0x000000ffff168224 */ /* 0x000fe400078e0008 */
[----:B------:R-:W-:Y:S01]  /*0ec0*/  @!P0 IMAD R2, R20, c[0x0][0x194], R5 ;  /* 0x0000650014028a24 */ /* 0x000fe200078e0205 */
[----:B------:R-:W-:Y:S01]  /*0ed0*/  @!P1 LEA.HI.X R15, R12, c[0x0][0x164], R3, 0x1, P6 ;  /* 0x000059000c0f9a11 */ /* 0x000fe200030f0c03 */
[----:B------:R-:W-:Y:S01]  /*0ee0*/  @!P0 IMAD.WIDE.U32 R20, R20, c[0x0][0x190], R22 ;  /* 0x0000640014148a25 */ /* 0x000fe200078e0016 */
[----:B------:R-:W-:Y:S02]  /*0ef0*/  SHF.R.U32.HI R3, RZ, 0x3, R9 ;  /* 0x00000003ff037819 */ /* 0x000fe40000011609 */
[----:B------:R-:W-:Y:S01]  /*0f00*/  LOP3.LUT R8, R9, 0x38, R244, 0xf8, !PT ;  /* 0x0000003809087812 */ /* 0x000fe200078ef8f4 */
[----:B------:R-:W-:Y:S01]  /*0f10*/  @!P0 IMAD.IADD R2, R21, 0x1, R2 ;  /* 0x0000000115028824 */ /* 0x000fe200078e0202 */
[----:B------:R-:W-:Y:S01]  /*0f20*/  @!P0 LEA R12, P6, R20, c[0x0][0x160], 0x1 ;  /* 0x00005800140c8a11 */ /* 0x000fe200078c08ff */
[----:B------:R-:W-:Y:S01]  /*0f30*/  IMAD.SHL.U32 R6, R6, 0x8, RZ ;  /* 0x0000000806067824 */ /* 0x000fe200078e00ff */
[----:B------:R-:W-:Y:S01]  /*0f40*/  LOP3.LUT R3, R8, R3, RZ, 0x3c, !PT ;  /* 0x0000000308037212 */ /* 0x000fe200078e3cff */
[----:B------:R-:W-:Y:S01]  /*0f50*/  IMAD R5, R19, c[0x0][0x198], RZ ;  /* 0x0000660013057a24 */ /* 0x000fe200078e02ff */
[----:B------:R-:W-:Y:S01]  /*0f60*/  @!P0 LEA.HI.X R13, R20, c[0x0][0x164], R2, 0x1, P6 ;  /* 0x00005900140d8a11 */ /* 0x000fe200030f0c02 */
[----:B------:R-:W-:Y:S01]  /*0f70*/  IMAD.WIDE.U32 R22, R18, c[0x0][0x198], R244 ;  /* 0x0000660012167a25 */ /* 0x000fe200078e00f4 */
[----:B------:R-:W-:-:S02]  /*0f80*/  LOP3.LUT R3, R3, 0xfffffe00, R6, 0xf8, !PT ;  /* 0xfffffe0003037812 */ /* 0x000fc400078ef806 */
[----:B------:R-:W-:Y:S01]  /*0f90*/  LOP3.LUT R9, R233, 0xfffffff0, RZ, 0xc0, !PT ;  /* 0xfffffff0e9097812 */ /* 0x000fe200078ec0ff */
[----:B------:R-:W-:Y:S01]  /*0fa0*/  IMAD R2, R18, c[0x0][0x19c], R5 ;  /* 0x0000670012027a24 */ /* 0x000fe200078e0205 */
[----:B------:R-:W-:Y:S01]  /*0fb0*/  IADD3 R240, P6, R22, UR20, RZ ;  /* 0x0000001416f07c10 */ /* 0x000fe2000ffde0ff */
[----:B------:R-:W-:Y:S01]  /*0fc0*/  IMAD.SHL.U32 R237, R3, 0x2, RZ ;  /* 0x0000000203ed7824 */ /* 0x000fe200078e00ff */
[----:B------:R-:W-:Y:S01]  /*0fd0*/  USHF.L.U32 UR20, UR4, 0x5, URZ ;  /* 0x0000000504147899 */ /* 0x000fe2000800063f */
[----:B------:R-:W-:Y:S01]  /*0fe0*/  IMAD R3, R19, c[0x0][0x1a0], RZ ;  /* 0x0000680013037a24 */ /* 0x000fe200078e02ff */
[----:B------:R-:W-:Y:S01]  /*0ff0*/  IADD3.X R241, R23, UR7, R2, P6, !PT ;  /* 0x0000000717f17c10 */ /* 0x000fe2000b7fe402 */
[----:B------:R-:W-:Y:S01]  /*1000*/  USHF.R.S32.HI UR7, URZ, 0x1f, UR14 ;  /* 0x0000001f3f077899 */ /* 0x000fe2000801140e */
[----:B------:R-:W-:Y:S01]  /*1010*/  @!PT LDS RZ, [RZ] ;  /* 0x00000000fffff984 */ /* 0x000fe20000000800 */
[----:B------:R-:W-:Y:S01]  /*1020*/  @!PT LDS RZ, [RZ] ;  /* 0x00000000fffff984 */ /* 0x000fe20000000800 */
[----:B------:R-:W-:Y:S01]  /*1030*/  @!PT LDS RZ, [RZ] ;  /* 0x00000000fffff984 */ /* 0x000fe20000000800 */
[----:B------:R1:W-:Y:S01]  /*1040*/  @!P3 LDGSTS.E.BYPASS.LTC128B.128 [R237], [R10.64] ;  /* 0x000000000aedbfae */ /* 0x0003e2000b901d50 */
[----:B------:R-:W-:Y:S01]  /*1050*/  ISETP.GE.AND P6, PT, R18, UR6, PT ;  /* 0x0000000612007c0c */ /* 0x000fe2000bfc6270 */
[----:B------:R-:W-:Y:S01]  /*1060*/  IMAD.U32 R5, RZ, RZ, UR14 ;  /* 0x0000000eff057e24 */ /* 0x000fe2000f8e00ff */
[----:B------:R-:W-:Y:S01]  /*1070*/  UIMAD UR19, UR7, UR11, UR19 ;  /* 0x0000000b071372a4 */ /* 0x000fe2000f8e0213 */
[----:B------:R1:W-:Y:S01]  /*1080*/  @!P3 LDGSTS.E.BYPASS.LTC128B.128 [R237+0x4000], [R10.64+0x80] ;  /* 0x040000800aedbfae */ /* 0x0003e2000b901d50 */
[----:B------:R-:W-:Y:S01]  /*1090*/  IMAD.WIDE.U32 R240, R238, c[0x0][0x1b0], R240 ;  /* 0x00006c00eef07a25 */ /* 0x000fe200078e00f0 */
[----:B------:R-:W-:Y:S01]  /*10a0*/  SHF.R.S32.HI R8, RZ, 0x4, R233 ;  /* 0x00000004ff087819 */ /* 0x000fe200000114e9 */
[----:B------:R-:W-:Y:S01]  /*10b0*/  ULDC.64 UR4, c[0x0][0x1a0] ;  /* 0x0000680000047ab9 */ /* 0x000fe20000000a00 */
[----:B------:R1:W-:Y:S01]  /*10c0*/  @!P3 LDGSTS.E.BYPASS.LTC128B.128 [R237+0x8000], [R10.64+0x100] ;  /* 0x080001000aedbfae */ /* 0x0003e2000b901d50 */
[----:B------:R-:W-:Y:S01]  /*10d0*/  IMAD.IADD R243, R241, 0x1, R243 ;  /* 0x00000001f1f37824 */ /* 0x000fe200078e02f3 */
[----:B------:R-:W-:Y:S01]  /*10e0*/  LEA.HI R233, R233, R8, RZ, 0x1 ;  /* 0x00000008e9e97211 */ /* 0x000fe200078f08ff */
[----:B------:R-:W-:Y:S01]  /*10f0*/  IMAD.MOV.U32 R242, RZ, RZ, R240 ;  /* 0x000000fffff27224 */ /* 0x000fe200078e00f0 */
[----:B------:R1:W-:Y:S01]  /*1100*/  @!P3 LDGSTS.E.BYPASS.LTC128B.128 [R237+0xc000], [R10.64+0x180] ;  /* 0x0c0001800aedbfae */ /* 0x0003e2000b901d50 */
[----:B------:R-:W-:Y:S01]  /*1110*/  IMAD R2, R18, c[0x0][0x1a4], R3 ;  /* 0x0000690012027a24 */ /* 0x000fe200078e0203 */
[----:B------:R-:W-:Y:S01]  /*1120*/  LOP3.LUT R233, R233, 0xfffffffe, RZ, 0xc0, !PT ;  /* 0xfffffffee9e97812 */ /* 0x000fe200078ec0ff */
[----:B------:R-:W-:Y:S01]  /*1130*/  IMAD.WIDE.U32 R22, R5, UR11, R242 ;  /* 0x0000000b05167c25 */ /* 0x000fe2000f8e00f2 */
[----:B------:R2:W-:Y:S03]  /*1140*/  @!P2 LDGSTS.E.BYPASS.LTC128B.128 [R237+0x1000], [R16.64] ;  /* 0x0100000010edafae */ /* 0x0005e6000b901d50 */
[----:B------:R-:W-:Y:S01]  /*1150*/  IMAD.IADD R6, R4, 0x1, -R9 ;  /* 0x0000000104067824 */ /* 0x000fe200078e0a09 */
[----:B------:R2:W-:Y:S01]  /*1160*/  @!P2 LDGSTS.E.BYPASS.LTC128B.128 [R237+0x5000], [R16.64+0x80] ;  /* 0x0500008010edafae */ /* 0x0005e2000b901d50 */
[----:B------:R-:W-:-:S03]  /*1170*/  IMAD.IADD R233, R8, 0x1, -R233 ;  /* 0x0000000108e97824 */ /* 0x000fc600078e0ae9 */
[----:B------:R2:W-:Y:S01]  /*1180*/  @!P2 LDGSTS.E.BYPASS.LTC128B.128 [R237+0x9000], [R16.64+0x100] ;  /* 0x0900010010edafae */ /* 0x0005e2000b901d50 */
[----:B------:R-:W-:-:S03]  /*1190*/  SHF.R.S32.HI R3, RZ, 0x1f, R6 ;  /* 0x0000001fff037819 */ /* 0x000fc60000011406 */
[----:B------:R2:W-:Y:S01]  /*11a0*/  @!P2 LDGSTS.E.BYPASS.LTC128B.128 [R237+0xd000], [R16.64+0x180] ;  /* 0x0d00018010edafae */ /* 0x0005e2000b901d50 */
[----:B------:R-:W-:Y:S02]  /*11b0*/  LEA.HI R3, R3, R6, RZ, 0x3 ;  /* 0x0000000603037211 */ /* 0x000fe400078f18ff */
[----:B------:R-:W-:Y:S01]  /*11c0*/  ISETP.GE.AND P2, PT, R18, UR6, PT ;  /* 0x0000000612007c0c */ /* 0x000fe2000bf46270 */
[----:B------:R3:W-:Y:S01]  /*11d0*/  @!P1 LDGSTS.E.BYPASS.LTC128B.128 [R237+0x2000], [R14.64] ;  /* 0x020000000eed9fae */ /* 0x0007e2000b901d50 */
[C---:B------:R-:W-:Y:S01]  /*11e0*/  LOP3.LUT R5, R3.reuse, 0xfffffff8, RZ, 0xc0, !PT ;  /* 0xfffffff803057812 */ /* 0x040fe200078ec0ff */
[----:B------:R-:W-:Y:S02]  /*11f0*/  IMAD.SHL.U32 R3, R3, 0x40, RZ ;  /* 0x0000004003037824 */ /* 0x000fe400078e00ff */
[----:B------:R3:W-:Y:S02]  /*1200*/  @!P1 LDGSTS.E.BYPASS.LTC128B.128 [R237+0x6000], [R14.64+0x80] ;  /* 0x060000800eed9fae */ /* 0x0007e4000b901d50 */
[----:B------:R-:W-:Y:S01]  /*1210*/  IMAD.IADD R5, R6, 0x1, -R5 ;  /* 0x0000000106057824 */ /* 0x000fe200078e0a05 */
[----:B------:R-:W-:Y:S01]  /*1220*/  LOP3.LUT R3, R3, 0xfffffe00, RZ, 0xc0, !PT ;  /* 0xfffffe0003037812 */ /* 0x000fe200078ec0ff */
[----:B-1----:R-:W-:Y:S01]  /*1230*/  IMAD.WIDE.U32 R10, R18, c[0x0][0x1a0], R244 ;  /* 0x00006800120a7a25 */ /* 0x002fe200078e00f4 */
[----:B------:R3:W-:Y:S03]  /*1240*/  @!P1 LDGSTS.E.BYPASS.LTC128B.128 [R237+0xa000], [R14.64+0x100] ;  /* 0x0a0001000eed9fae */ /* 0x0007e6000b901d50 */
[----:B------:R-:W-:Y:S01]  /*1250*/  IMAD.SHL.U32 R6, R0, 0x40, RZ ;  /* 0x0000004000067824 */ /* 0x000fe200078e00ff */
[----:B------:R-:W-:Y:S01]  /*1260*/  IADD3 R20, P3, R10, UR22, RZ ;  /* 0x000000160a147c10 */ /* 0x000fe2000ff7e0ff */
[----:B------:R3:W-:Y:S01]  /*1270*/  @!P1 LDGSTS.E.BYPASS.LTC128B.128 [R237+0xe000], [R14.64+0x180] ;  /* 0x0e0001800eed9fae */ /* 0x0007e2000b901d50 */
[----:B------:R-:W-:-:S02]  /*1280*/  UIMAD.WIDE.U32 UR22, UR14, UR4, URZ ;  /* 0x000000040e1672a5 */ /* 0x000fc4000f8e003f */
[----:B------:R-:W-:Y:S01]  /*1290*/  IADD3.X R21, R11, UR21, R2, P3, !PT ;  /* 0x000000150b157c10 */ /* 0x000fe20009ffe402 */
[----:B------:R1:W-:Y:S01]  /*12a0*/  @!P0 LDGSTS.E.BYPASS.LTC128B.128 [R237+0x3000], [R12.64] ;  /* 0x030000000ced8fae */ /* 0x0003e2000b901d50 */
[----:B------:R-:W-:Y:S01]  /*12b0*/  IADD3 R2, R23, UR19, RZ ;  /* 0x0000001317027c10 */ /* 0x000fe2000fffe0ff */
[----:B------:R-:W-:Y:S01]  /*12c0*/  UIMAD UR4, UR7, UR4, URZ ;  /* 0x00000004070472a4 */ /* 0x000fe2000f8e023f */
[----:B------:R-:W-:Y:S01]  /*12d0*/  @!P6 LEA R10, P3, R22, c[0x0][0x168], 0x1 ;  /* 0x00005a00160aea11 */ /* 0x000fe200078608ff */
[----:B------:R1:W-:Y:S01]  /*12e0*/  @!P0 LDGSTS.E.BYPASS.LTC128B.128 [R237+0x7000], [R12.64+0x80] ;  /* 0x070000800ced8fae */ /* 0x0003e2000b901d50 */
[----:B------:R-:W-:Y:S01]  /*12f0*/  IMAD.WIDE.U32 R238, R238, c[0x0][0x1b8], R20 ;  /* 0x00006e00eeee7a25 */ /* 0x000fe200078e0014 */
[----:B------:R-:W-:Y:S01]  /*1300*/  UIMAD UR4, UR14, UR5, UR4 ;  /* 0x000000050e0472a4 */ /* 0x000fe2000f8e0204 */
[C---:B------:R-:W-:Y:S01]  /*1310*/  @!P6 LEA.HI.X R11, R22.reuse, c[0x0][0x16c], R2, 0x1, P3 ;  /* 0x00005b00160bea11 */ /* 0x040fe200018f0c02 */
[----:B------:R1:W-:Y:S01]  /*1320*/  @!P0 LDGSTS.E.BYPASS.LTC128B.128 [R237+0xb000], [R12.64+0x100] ;  /* 0x0b0001000ced8fae */ /* 0x0003e2000b901d50 */
[----:B------:R-:W-:Y:S01]  /*1330*/  @!P5 IADD3 R9, P3, R22, UR20, RZ ;  /* 0x000000141609dc10 */ /* 0x000fe2000ff7e0ff */
[----:B------:R-:W-:Y:S01]  /*1340*/  UIADD3 UR4, UR23, UR4, URZ ;  /* 0x0000000417047290 */ /* 0x000fe2000fffe03f */
[----:B------:R-:W-:Y:S01]  /*1350*/  IMAD.IADD R235, R239, 0x1, R235 ;  /* 0x00000001efeb7824 */ /* 0x000fe200078e02eb */
[----:B------:R1:W-:Y:S01]  /*1360*/  @!P0 LDGSTS.E.BYPASS.LTC128B.128 [R237+0xf000], [R12.64+0x180] ;  /* 0x0f0001800ced8fae */ /* 0x0003e2000b901d50 */
[----:B------:R-:W-:-:S02]  /*1370*/  @!P5 IADD3.X R2, R2, UR18, RZ, P3, !PT ;  /* 0x000000120202dc10 */ /* 0x000fc40009ffe4ff */
[C---:B------:R-:W-:Y:S01]  /*1380*/  @!P5 LEA R22, P3, R9.reuse, c[0x0][0x168], 0x1 ;  /* 0x00005a000916da11 */ /* 0x040fe200078608ff */
[----:B------:R4:W-:Y:S03]  /*1390*/  @!P6 LDGSTS.E.BYPASS.LTC128B.128 [R237+0x10000], [R10.64] ;  /* 0x100000000aedefae */ /* 0x0009e6000b901d50 */
[----:B------:R-:W-:Y:S01]  /*13a0*/  @!P5 LEA.HI.X R23, R9, c[0x0][0x16c], R2, 0x1, P3 ;  /* 0x00005b000917da11 */ /* 0x000fe200018f0c02 */
[----:B------:R4:W-:Y:S01]  /*13b0*/  @!P6 LDGSTS.E.BYPASS.LTC128B.128 [R237+0x12000], [R10.64+0x80] ;  /* 0x120000800aedefae */ /* 0x0009e2000b901d50 */
[----:B------:R-:W-:Y:S02]  /*13c0*/  IMAD.SHL.U32 R2, R5, 0x40, RZ ;  /* 0x0000004005027824 */ /* 0x000fe400078e00ff */
[----:B------:R-:W-:Y:S01]  /*13d0*/  IMAD.SHL.U32 R9, R233, 0x8, RZ ;  /* 0x00000008e9097824 */ /* 0x000fe200078e00ff */
[----:B------:R4:W-:Y:S02]  /*13e0*/  @!P6 LDGSTS.E.BYPASS.LTC128B.128 [R237+0x14000], [R10.64+0x100] ;  /* 0x140001000aedefae */ /* 0x0009e4000b901d50 */
[----:B------:R-:W-:-:S02]  /*13f0*/  LOP3.LUT R2, R2, 0x1c0, RZ, 0xc0, !PT ;  /* 0x000001c002027812 */ /* 0x000fc400078ec0ff */
[----:B------:R4:W-:Y:S02]  /*1400*/  @!P6 LDGSTS.E.BYPASS.LTC128B.128 [R237+0x16000], [R10.64+0x180] ;  /* 0x160001800aedefae */ /* 0x0009e4000b901d50 */
[----:B------:R-:W-:Y:S02]  /*1410*/  LOP3.LUT R9, R2, 0x8, R9, 0xf8, !PT ;  /* 0x0000000802097812 */ /* 0x000fe400078ef809 */
[----:B------:R5:W-:Y:S01]  /*1420*/  @!P5 LDGSTS.E.BYPASS.LTC128B.128 [R237+0x11000], [R22.64] ;  /* 0x1100000016eddfae */ /* 0x000be2000b901d50 */
[----:B------:R-:W-:-:S03]  /*1430*/  SHF.R.U32.HI R2, RZ, 0x3, R2 ;  /* 0x00000003ff027819 */ /* 0x000fc60000011602 */
[----:B------:R5:W-:Y:S01]  /*1440*/  @!P5 LDGSTS.E.BYPASS.LTC128B.128 [R237+0x13000], [R22.64+0x80] ;  /* 0x1300008016eddfae */ /* 0x000be2000b901d50 */
[----:B------:R-:W-:Y:S01]  /*1450*/  LOP3.LUT R2, R9, R2, RZ, 0x3c, !PT ;  /* 0x0000000209027212 */ /* 0x000fe200078e3cff */
[----:B-1----:R-:W-:Y:S02]  /*1460*/  IMAD.U32 R12, RZ, RZ, UR22 ;  /* 0x00000016ff0c7e24 */ /* 0x002fe4000f8e00ff */
[----:B------:R5:W-:Y:S01]  /*1470*/  @!P5 LDGSTS.E.BYPASS.LTC128B.128 [R237+0x15000], [R22.64+0x100] ;  /* 0x1500010016eddfae */ /* 0x000be2000b901d50 */
[----:B------:R-:W-:-:S03]  /*1480*/  IMAD.U32 R13, RZ, RZ, UR23 ;  /* 0x00000017ff0d7e24 */ /* 0x000fc6000f8e00ff */
[----:B------:R5:W-:Y:S01]  /*1490*/  @!P5 LDGSTS.E.BYPASS.LTC128B.128 [R237+0x17000], [R22.64+0x180] ;  /* 0x1700018016eddfae */ /* 0x000be2000b901d50 */
[----:B------:R-:W-:-:S03]  /*14a0*/  LEA R8, P0, R12, R238, 0x6 ;  /* 0x000000ee0c087211 */ /* 0x000fc600078030ff */
[----:B------:R-:W0:Y:S01]  /*14b0*/  LDGDEPBAR ;  /* 0x00000000000079af */ /* 0x000e220000000000 */
[----:B---3--:R-:W-:Y:S02]  /*14c0*/  @!P2 LEA R14, P1, R8, c[0x0][0x170], 0x1 ;  /* 0x00005c00080eaa11 */ /* 0x008fe400078208ff */
[----:B----4-:R-:W-:Y:S01]  /*14d0*/  LOP3.LUT R10, R6, 0x1c0, RZ, 0xc0, !PT ;  /* 0x000001c0060a7812 */ /* 0x010fe200078ec0ff */
[----:B------:R-:W-:Y:S02]  /*14e0*/  IMAD.U32 R6, RZ, RZ, UR4 ;  /* 0x00000004ff067e24 */ /* 0x000fe4000f8e00ff */
[----:B------:R-:W-:-:S03]  /*14f0*/  IMAD.SHL.U32 R11, R18, 0x8, RZ ;  /* 0x00000008120b7824 */ /* 0x000fc600078e00ff */
[----:B------:R-:W-:Y:S01]  /*1500*/  LEA.HI.X R13, R12, R235, R6, 0x6, P0 ;  /* 0x000000eb0c0d7211 */ /* 0x000fe200000f3406 */
[----:B------:R-:W-:Y:S01]  /*1510*/  @!P4 IMAD.MOV.U32 R6, RZ, RZ, c[0x0][0x1a0] ;  /* 0x00006800ff06c624 */ /* 0x000fe200078e00ff */
[----:B------:R-:W-:Y:S01]  /*1520*/  LEA.HI R12, R7, R4, RZ, 0x5 ;  /* 0x00000004070c7211 */ /* 0x000fe200078f28ff */
[----:B------:R-:W-:Y:S01]  /*1530*/  @!P4 IMAD.MOV.U32 R7, RZ, RZ, c[0x0][0x1a4] ;  /* 0x00006900ff07c624 */ /* 0x000fe200078e00ff */
[----:B------:R-:W-:Y:S01]  /*1540*/  LOP3.LUT R11, R10, 0x8, R11, 0xf8, !PT ;  /* 0x000000080a0b7812 */ /* 0x000fe200078ef80b */
[----:B------:R-:W-:Y:S01]  /*1550*/  IMAD.SHL.U32 R4, R4, 0x2, RZ ;  /* 0x0000000204047824 */ /* 0x000fe200078e00ff */
[----:B------:R-:W-:Y:S02]  /*1560*/  SHF.R.U32.HI R10, RZ, 0x3, R10 ;  /* 0x00000003ff0a7819 */ /* 0x000fe4000001160a */
[----:B------:R-:W-:Y:S02]  /*1570*/  @!P4 LEA R9, P0, R6, R8, 0x5 ;  /* 0x000000080609c211 */ /* 0x000fe400078028ff */
[----:B------:R-:W-:Y:S01]  /*1580*/  SHF.R.S32.HI R12, RZ, 0x5, R12 ;  /* 0x00000005ff0c7819 */ /* 0x000fe2000001140c */
[----:B------:R-:W-:-:S04]  /*1590*/  DEPBAR.LE SB0, 0x0 ;  /* 0x000080000000791a */ /* 0x000fc80000000000 */
[----:B------:R-:W-:Y:S01]  /*15a0*/  BAR.SYNC.DEFER_BLOCKING 0x0 ;  /* 0x0000000000007b1d */ /* 0x000fe20000010000 */
[----:B------:R-:W-:Y:S02]  /*15b0*/  LOP3.LUT R10, R11, R10, RZ, 0x3c, !PT ;  /* 0x0000000a0b0a7212 */ /* 0x000fe400078e3cff */
[----:B------:R-:W-:Y:S01]  /*15c0*/  @!P4 LEA.HI.X R6, R6, R13, R7, 0x5, P0 ;  /* 0x0000000d0606c211 */ /* 0x000fe200000f2c07 */
[----:B------:R-:W-:Y:S01]  /*15d0*/  IMAD R7, R12, 0x400, R3 ;  /* 0x000004000c077824 */ /* 0x000fe200078e0203 */
[----:B------:R-:W-:Y:S01]  /*15e0*/  @!P2 LEA.HI.X R15, R8, c[0x0][0x174], R13, 0x1, P1 ;  /* 0x00005d00080faa11 */ /* 0x000fe200008f0c0d */
[----:B------:R-:W-:Y:S01]  /*15f0*/  IMAD R233, R233, 0x200, R10 ;  /* 0x00000200e9e97824 */ /* 0x000fe200078e020a */
[----:B------:R-:W-:Y:S01]  /*1600*/  @!P4 LEA R8, P0, R9, c[0x0][0x170], 0x1 ;  /* 0x00005c000908ca11 */ /* 0x000fe200078008ff */
[----:B------:R-:W-:Y:S02]  /*1610*/  IMAD.IADD R234, R2, 0x1, R7 ;  /* 0x0000000102ea7824 */ /* 0x000fe400078e0207 */
[----:B------:R-:W-:Y:S01]  /*1620*/  IMAD.SHL.U32 R233, R233, 0x2, RZ ;  /* 0x00000002e9e97824 */ /* 0x000fe200078e00ff */
[----:B------:R-:W-:Y:S01]  /*1630*/  @!P4 LEA.HI.X R9, R9, c[0x0][0x174], R6, 0x1, P0 ;  /* 0x00005d000909ca11 */ /* 0x000fe200000f0c06 */
[----:B------:R-:W-:-:S02]  /*1640*/  IMAD.SHL.U32 R234, R234, 0x2, RZ ;  /* 0x00000002eaea7824 */ /* 0x000fc400078e00ff */
[----:B------:R-:W-:Y:S01]  /*1650*/  IMAD.MOV.U32 R7, RZ, RZ, 0x10 ;  /* 0x00000010ff077424 */ /* 0x000fe200078e00ff */
[----:B------:R-:W-:Y:S01]  /*1660*/  IADD3 R231, R233, 0x10020, RZ ;  /* 0x00010020e9e77810 */ /* 0x000fe20007ffe0ff */
        /* <DEDUP_REMOVED lines=37> */
[----:B------:R-:W-:Y:S01]  /*18c0*/  LDSM.16.M88.4 R24, [R234] ;  /* 0x00000000ea18783b */ /* 0x000fe20000000200 */
[----:B------:R-:W-:Y:S01]  /*18d0*/  IMAD.IADD R227, R233, 0x1, R0 ;  /* 0x00000001e9e37824 */ /* 0x000fe200078e0200 */
[C---:B------:R-:W-:Y:S01]  /*18e0*/  IADD3 R219, R231.reuse, 0x2000, RZ ;  /* 0x00002000e7db7810 */ /* 0x040fe20007ffe0ff */
[----:B------:R-:W-:Y:S01]  /*18f0*/  IMAD.IADD R220, R0, 0x1, R231 ;  /* 0x0000000100dc7824 */ /* 0x000fe200078e02e7 */
[----:B------:R-:W3:Y:S01]  /*1900*/  LDSM.16.M88.4 R72, [R233+0x10000] ;  /* 0x01000000e948783b */ /* 0x000ee20000000200 */
[----:B------:R-:W-:Y:S01]  /*1910*/  IMAD.U32 R0, RZ, RZ, UR14 ;  /* 0x0000000eff007e24 */ /* 0x000fe2000f8e00ff */
[----:B------:R-:W-:-:S02]  /*1920*/  IADD3 R218, R231, 0x2800, RZ ;  /* 0x00002800e7da7810 */ /* 0x000fc40007ffe0ff */
[----:B------:R-:W4:Y:S01]  /*1930*/  LDSM.16.M88.4 R32, [R233+0x11000] ;  /* 0x01100000e920783b */ /* 0x000f220000000200 */
[C---:B------:R-:W-:Y:S02]  /*1940*/  IADD3 R217, R231.reuse, 0x3000, RZ ;  /* 0x00003000e7d97810 */ /* 0x040fe40007ffe0ff */
[C---:B------:R-:W-:Y:S01]  /*1950*/  IADD3 R216, R231.reuse, 0x3800, RZ ;  /* 0x00003800e7d87810 */ /* 0x040fe20007ffe0ff */
[----:B------:R-:W4:Y:S01]  /*1960*/  LDSM.16.M88.4 R40, [R233+0x10800] ;  /* 0x01080000e928783b */ /* 0x000f220000000200 */
        /* <DEDUP_REMOVED lines=14> */
[----:B-----5:R-:W-:Y:S01]  /*1a50*/  LDSM.16.M88.4 R20, [R230] ;  /* 0x00000000e614783b */ /* 0x020fe20000000200 */
[C---:B---3--:R-:W-:Y:S03]  /*1a60*/  HMMA.16816.F32 R8, R24.reuse, R72, RZ ;  /* 0x000000481808723c */ /* 0x048fe600000018ff */
[----:B--2---:R-:W2:Y:S04]  /*1a70*/  LDSM.16.M88.4 R16, [R227+0x10000] ;  /* 0x01000000e310783b */ /* 0x004ea80000000200 */
[----:B------:R-:W3:Y:S01]  /*1a80*/  LDSM.16.M88.4 R80, [R227+0x11000] ;  /* 0x01100000e350783b */ /* 0x000ee20000000200 */
[C---:B------:R-:W-:Y:S03]  /*1a90*/  HMMA.16816.F32 R72, R24.reuse, R74, RZ ;  /* 0x0000004a1848723c */ /* 0x040fe600000018ff */
[----:B------:R-:W-:Y:S04]  /*1aa0*/  LDSM.16.M88.4 R76, [R227+0x11800] ;  /* 0x01180000e34c783b */ /* 0x000fe80000000200 */
[----:B------:R-:W-:Y:S01]  /*1ab0*/  LDSM.16.M88.4 R68, [R229] ;  /* 0x00000000e544783b */ /* 0x000fe20000000200 */
[C---:B----4-:R-:W-:Y:S03]  /*1ac0*/  HMMA.16816.F32 R36, R24.reuse, R32, RZ ;  /* 0x000000201824723c */ /* 0x050fe600000018ff */
        /* <DEDUP_REMOVED lines=9> */
[----:B------:R-:W4:Y:S07]  /*1b60*/  LDSM.16.M88.4 R64, [R220] ;  /* 0x00000000dc40783b */ /* 0x000f2e0000000200 */
        /* <DEDUP_REMOVED lines=18> */
[----:B------:R-:W1:Y:S07]  /*1c90*/  LDSM.16.M88.4 R12, [R233+0x13000] ;  /* 0x01300000e90c783b */ /* 0x000e6e0000000200 */
[C---:B------:R-:W-:Y:S08]  /*1ca0*/  HMMA.16816.F32 R28, R20.reuse, R76, R28 ;  /* 0x0000004c141c723c */ /* 0x040ff0000000181c */
[----:B------:R-:W-:Y:S01]  /*1cb0*/  HMMA.16816.F32 R24, R20, R78, R24 ;  /* 0x0000004e1418723c */ /* 0x000fe20000001818 */
[----:B------:R-:W3:Y:S07]  /*1cc0*/  LDSM.16.M88.4 R20, [R233+0x12800] ;  /* 0x01280000e914783b */ /* 0x000eee0000000200 */
[C---:B----4-:R-:W-:Y:S08]  /*1cd0*/  HMMA.16816.F32 R8, R68.reuse, R64, R8 ;  /* 0x000000404408723c */ /* 0x050ff00000001808 */
[C---:B------:R-:W-:Y:S01]  /*1ce0*/  HMMA.16816.F32 R76, R68.reuse, R66, R72 ;  /* 0x00000042444c723c */ /* 0x040fe20000001848 */
[----:B------:R-:W-:Y:S04]  /*1cf0*/  LDSM.16.M88.4 R72, [R232+0x4000] ;  /* 0x00400000e848783b */ /* 0x000fe80000000200 */
[----:B------:R-:W4:Y:S03]  /*1d00*/  LDSM.16.M88.4 R64, [R231+0x2000] ;  /* 0x00200000e740783b */ /* 0x000f260000000200 */
[C---:B-----5:R-:W-:Y:S08]  /*1d10*/  HMMA.16816.F32 R36, R68.reuse, R48, R36 ;  /* 0x000000304424723c */ /* 0x060ff00000001824 */
[C---:B------:R-:W-:Y:S01]  /*1d20*/  HMMA.16816.F32 R32, R68.reuse, R50, R32 ;  /* 0x000000324420723c */ /* 0x040fe20000001820 */
[----:B------:R-:W5:Y:S07]  /*1d30*/  LDSM.16.M88.4 R48, [R231+0x3000] ;  /* 0x00300000e730783b */ /* 0x000f6e0000000200 */
[C---:B------:R-:W-:Y:S08]  /*1d40*/  HMMA.16816.F32 R44, R68.reuse, R52, R44 ;  /* 0x00000034442c723c */ /* 0x040ff0000000182c */
[C---:B------:R-:W-:Y:S01]  /*1d50*/  HMMA.16816.F32 R40, R68.reuse, R54, R40 ;  /* 0x000000364428723c */ /* 0x040fe20000001828 */
[----:B------:R-:W3:Y:S07]  /*1d60*/  LDSM.16.M88.4 R52, [R231+0x2800] ;  /* 0x00280000e734783b */ /* 0x000eee0000000200 */
[C---:B------:R-:W-:Y:S08]  /*1d70*/  HMMA.16816.F32 R28, R68.reuse, R60, R28 ;  /* 0x0000003c441c723c */ /* 0x040ff0000000181c */
[----:B------:R-:W-:Y:S01]  /*1d80*/  HMMA.16816.F32 R24, R68, R62, R24 ;  /* 0x0000003e4418723c */ /* 0x000fe20000001818 */
[----:B------:R-:W4:Y:S04]  /*1d90*/  LDSM.16.M88.4 R68, [R231+0x3800] ;  /* 0x00380000e744783b */ /* 0x000f280000000200 */
[----:B------:R-:W-:Y:S03]  /*1da0*/  LDSM.16.M88.4 R60, [R230+0x4000] ;  /* 0x00400000e63c783b */ /* 0x000fe60000000200 */
        /* <DEDUP_REMOVED lines=8> */
[----:B------:R-:W3:Y:S07]  /*1e30*/  LDSM.16.M88.4 R20, [R227+0x12800] ;  /* 0x01280000e314783b */ /* 0x000eee0000000200 */
[C---:B------:R-:W-:Y:S08]  /*1e40*/  HMMA.16816.F32 R28, R56.reuse, R80, R28 ;  /* 0x00000050381c723c */ /* 0x040ff0000000181c */
[----:B------:R-:W-:Y:S01]  /*1e50*/  HMMA.16816.F32 R24, R56, R82, R24 ;  /* 0x000000523818723c */ /* 0x000fe20000001818 */
[----:B------:R-:W1:Y:S04]  /*1e60*/  LDSM.16.M88.4 R80, [R227+0x13800] ;  /* 0x01380000e350783b */ /* 0x000e680000000200 */
[----:B------:R-:W-:Y:S03]  /*1e70*/  LDSM.16.M88.4 R56, [R220+0x2000] ;  /* 0x00200000dc38783b */ /* 0x000fe60000000200 */
[C---:B----4-:R-:W-:Y:S08]  /*1e80*/  HMMA.16816.F32 R8, R72.reuse, R64, R8 ;  /* 0x000000404808723c */ /* 0x050ff00000001808 */
[C---:B------:R-:W-:Y:S01]  /*1e90*/  HMMA.16816.F32 R76, R72.reuse, R66, R76 ;  /* 0x00000042484c723c */ /* 0x040fe2000000184c */
[----:B------:R-:W4:Y:S07]  /*1ea0*/  LDSM.16.M88.4 R64, [R229+0x4000] ;  /* 0x00400000e540783b */ /* 0x000f2e0000000200 */
        /* <DEDUP_REMOVED lines=46> */
[----:B------:R-:W-:Y:S08]  /*2190*/  HMMA.16816.F32 R24, R68, R82, R24 ;  /* 0x000000524418723c */ /* 0x000ff00000001818 */
[C---:B----4-:R-:W-:Y:S08]  /*21a0*/  HMMA.16816.F32 R8, R60.reuse, R56, R8 ;  /* 0x000000383c08723c */ /* 0x050ff00000001808 */
[C---:B------:R-:W-:Y:S01]  /*21b0*/  HMMA.16816.F32 R76, R60.reuse, R58, R76 ;  /* 0x0000003a3c4c723c */ /* 0x040fe2000000184c */
[----:B------:R-:W-:Y:S07]  /*21c0*/  LDSM.16.M88.4 R56, [R229+0x8000] ;  /* 0x00800000e538783b */ /* 0x000fee0000000200 */
[C---:B-----5:R-:W-:Y:S08]  /*21d0*/  HMMA.16816.F32 R36, R60.reuse, R48, R36 ;  /* 0x000000303c24723c */ /* 0x060ff00000001824 */
[C---:B------:R-:W-:Y:S01]  /*21e0*/  HMMA.16816.F32 R32, R60.reuse, R50, R32 ;  /* 0x000000323c20723c */ /* 0x040fe20000001820 */
[----:B------:R-:W4:Y:S07]  /*21f0*/  LDSM.16.M88.4 R48, [R227+0x15800] ;  /* 0x01580000e330783b */ /* 0x000f2e0000000200 */
[C---:B------:R-:W-:Y:S08]  /*2200*/  HMMA.16816.F32 R44, R60.reuse, R52, R44 ;  /* 0x000000343c2c723c */ /* 0x040ff0000000182c */
[C---:B------:R-:W-:Y:S01]  /*2210*/  HMMA.16816.F32 R40, R60.reuse, R54, R40 ;  /* 0x000000363c28723c */ /* 0x040fe20000001828 */
[----:B------:R-:W-:Y:S07]  /*2220*/  LDSM.16.M88.4 R52, [R220+0x4000] ;  /* 0x00400000dc34783b */ /* 0x000fee0000000200 */
[C---:B------:R-:W-:Y:S08]  /*2230*/  HMMA.16816.F32 R28, R60.reuse, R72, R28 ;  /* 0x000000483c1c723c */ /* 0x040ff0000000181c */
[----:B------:R-:W-:Y:S01]  /*2240*/  HMMA.16816.F32 R24, R60, R74, R24 ;  /* 0x0000004a3c18723c */ /* 0x000fe20000001818 */
[----:B------:R-:W-:Y:S07]  /*2250*/  LDSM.16.M88.4 R60, [R220+0x5000] ;  /* 0x00500000dc3c783b */ /* 0x000fee0000000200 */
        /* <DEDUP_REMOVED lines=8> */
[----:B------:R-:W-:Y:S04]  /*22e0*/  LDSM.16.M88.4 R32, [R234+0xc000] ;  /* 0x00c00000ea20783b */ /* 0x000fe80000000200 */
[----:B------:R-:W-:Y:S03]  /*22f0*/  LDSM.16.M88.4 R20, [R233+0x16000] ;  /* 0x01600000e914783b */ /* 0x000fe60000000200 */
[C---:B----4-:R-:W-:Y:S08]  /*2300*/  HMMA.16816.F32 R28, R64.reuse, R48, R28 ;  /* 0x00000030401c723c */ /* 0x050ff0000000181c */
[----:B------:R-:W-:Y:S01]  /*2310*/  HMMA.16816.F32 R64, R64, R50, R24 ;  /* 0x000000324040723c */ /* 0x000fe20000001818 */
[----:B------:R-:W3:Y:S04]  /*2320*/  LDSM.16.M88.4 R48, [R233+0x16800] ;  /* 0x01680000e930783b */ /* 0x000ee80000000200 */
[----:B------:R-:W4:Y:S03]  /*2330*/  LDSM.16.M88.4 R24, [R233+0x17000] ;  /* 0x01700000e918783b */ /* 0x000f260000000200 */
[C---:B--2---:R-:W-:Y:S08]  /*2340*/  HMMA.16816.F32 R44, R56.reuse, R16, R44 ;  /* 0x00000010382c723c */ /* 0x044ff0000000182c */
[C---:B------:R-:W-:Y:S01]  /*2350*/  HMMA.16816.F32 R40, R56.reuse, R18, R40 ;  /* 0x000000123828723c */ /* 0x040fe20000001828 */
[----:B------:R-:W2:Y:S07]  /*2360*/  LDSM.16.M88.4 R16, [R233+0x17800] ;  /* 0x01780000e910783b */ /* 0x000eae0000000200 */
        /* <DEDUP_REMOVED lines=10> */
[C---:B---3--:R-:W-:Y:S08]  /*2410*/  HMMA.16816.F32 R44, R32.reuse, R48, R44 ;  /* 0x00000030202c723c */ /* 0x048ff0000000182c */
[C---:B------:R-:W-:Y:S08]  /*2420*/  HMMA.16816.F32 R40, R32.reuse, R50, R40 ;  /* 0x000000322028723c */ /* 0x040ff00000001828 */
[C---:B------:R-:W-:Y:S08]  /*2430*/  HMMA.16816.F32 R8, R32.reuse, R20, R8 ;  /* 0x000000142008723c */ /* 0x040ff00000001808 */
[C---:B------:R-:W-:Y:S01]  /*2440*/  HMMA.16816.F32 R76, R32.reuse, R22, R76 ;  /* 0x00000016204c723c */ /* 0x040fe2000000184c */
[----:B------:R-:W3:Y:S07]  /*2450*/  LDSM.16.M88.4 R20, [R231+0x7800] ;  /* 0x00780000e714783b */ /* 0x000eee0000000200 */
[C---:B----4-:R-:W-:Y:S08]  /*2460*/  HMMA.16816.F32 R36, R32.reuse, R24, R36 ;  /* 0x000000182024723c */ /* 0x050ff00000001824 */
[C---:B------:R-:W-:Y:S01]  /*2470*/  HMMA.16816.F32 R68, R32.reuse, R26, R68 ;  /* 0x0000001a2044723c */ /* 0x040fe20000001844 */
[----:B------:R-:W-:Y:S07]  /*2480*/  LDSM.16.M88.4 R24, [R227+0x16000] ;  /* 0x01600000e318783b */ /* 0x000fee0000000200 */
[C---:B--2---:R-:W-:Y:S01]  /*2490*/  HMMA.16816.F32 R48, R32.reuse, R16, R28 ;  /* 0x000000102030723c */ /* 0x044fe2000000181c */
[----:B------:R-:W-:Y:S07]  /*24a0*/  LDSM.16.M88.4 R28, [R230+0xc000] ;  /* 0x00c00000e61c783b */ /* 0x000fee0000000200 */
[----:B------:R-:W-:Y:S01]  /*24b0*/  HMMA.16816.F32 R64, R32, R18, R64 ;  /* 0x000000122040723c */ /* 0x000fe20000001840 */
[----:B------:R-:W2:Y:S04]  /*24c0*/  LDSM.16.M88.4 R16, [R227+0x16800] ;  /* 0x01680000e310783b */ /* 0x000ea80000000200 */
        /* <DEDUP_REMOVED lines=9> */
[C---:B---3--:R-:W-:Y:S01]  /*2560*/  HMMA.16816.F32 R60, R56.reuse, R20, R48 ;  /* 0x00000014383c723c */ /* 0x048fe20000001830 */
[----:B------:R-:W3:Y:S07]  /*2570*/  LDSM.16.M88.4 R48, [R220+0x6000] ;  /* 0x00600000dc30783b */ /* 0x000eee0000000200 */
[----:B------:R-:W-:Y:S01]  /*2580*/  HMMA.16816.F32 R64, R56, R22, R64 ;  /* 0x000000163840723c */ /* 0x000fe20000001840 */
[----:B------:R-:W4:Y:S07]  /*2590*/  LDSM.16.M88.4 R20, [R220+0x6800] ;  /* 0x00680000dc14783b */ /* 0x000f2e0000000200 */
[C---:B--2---:R-:W-:Y:S07]  /*25a0*/  HMMA.16816.F32 R44, R28.reuse, R16, R44 ;  /* 0x000000101c2c723c */ /* 0x044fee000000182c */
[----:B------:R-:W-:Y:S01]  /*25b0*/  LOP3.LUT R17, R4, 0x6, RZ, 0xc0, !PT ;  /* 0x0000000604117812 */ /* 0x000fe200078ec0ff */
[----:B-1----:R-:W-:Y:S04]  /*25c0*/  HMMA.16816.F32 R36, R28, R12, R36 ;  /* 0x0000000c1c24723c */ /* 0x002fe80000001824 */
[----:B------:R-:W-:-:S04]  /*25d0*/  IMAD R0, R0, 0x40, R17 ;  /* 0x0000004000007824 */ /* 0x000fc800078e0211 */
[C---:B------:R-:W-:Y:S01]  /*25e0*/  HMMA.16816.F32 R68, R28.reuse, R14, R68 ;  /* 0x0000000e1c44723c */ /* 0x040fe20000001844 */
[----:B------:R-:W1:Y:S01]  /*25f0*/  LDSM.16.M88.4 R12, [R220+0x7000] ;  /* 0x00700000dc0c783b */ /* 0x000e620000000200 */
[C---:B------:R-:W-:Y:S02]  /*2600*/  ISETP.GE.AND P1, PT, R0.reuse, UR13, PT ;  /* 0x0000000d00007c0c */ /* 0x040fe4000bf26270 */
[C---:B------:R-:W-:Y:S02]  /*2610*/  IADD3 R4, R0.reuse, 0x10, RZ ;  /* 0x0000001000047810 */ /* 0x040fe40007ffe0ff */
[----:B------:R-:W-:Y:S02]  /*2620*/  IADD3 R6, R0, 0x9, RZ ;  /* 0x0000000900067810 */ /* 0x000fe40007ffe0ff */
[----:B------:R-:W-:Y:S01]  /*2630*/  HMMA.16816.F32 R8, R28, R24, R8 ;  /* 0x000000181c08723c */ /* 0x000fe20000001808 */
[----:B------:R-:W-:Y:S02]  /*2640*/  ISETP.GE.AND P4, PT, R4, UR13, PT ;  /* 0x0000000d04007c0c */ /* 0x000fe4000bf86270 */
[----:B------:R-:W-:-:S02]  /*2650*/  IADD3 R4, R0, 0x11, RZ ;  /* 0x0000001100047810 */ /* 0x000fc40007ffe0ff */
[----:B------:R-:W-:Y:S02]  /*2660*/  ISETP.GE.AND P5, PT, R6, UR13, PT ;  /* 0x0000000d06007c0c */ /* 0x000fe4000bfa6270 */
[----:B------:R-:W-:Y:S01]  /*2670*/  IADD3 R6, R0, 0x19, RZ ;  /* 0x0000001900067810 */ /* 0x000fe20007ffe0ff */
[----:B------:R-:W-:Y:S01]  /*2680*/  HMMA.16816.F32 R40, R28, R18, R40 ;  /* 0x000000121c28723c */ /* 0x000fe20000001828 */
[----:B------:R-:W2:Y:S01]  /*2690*/  LDSM.16.M88.4 R16, [R220+0x7800] ;  /* 0x00780000dc10783b */ /* 0x000ea20000000200 */
[----:B------:R-:W-:Y:S01]  /*26a0*/  ISETP.GE.AND P3, PT, R4, UR13, PT ;  /* 0x0000000d04007c0c */ /* 0x000fe2000bf66270 */
[----:B------:R-:W-:-:S05]  /*26b0*/  DEPBAR.LE SB0, 0x0 ;  /* 0x000080000000791a */ /* 0x000fca0000000000 */
[----:B------:R-:W-:Y:S08]  /*26c0*/  HMMA.16816.F32 R64, R28, R34, R64 ;  /* 0x000000221c40723c */ /* 0x000ff00000001840 */
[----:B---3--:R-:W-:Y:S08]  /*26d0*/  HMMA.16816.F32 R8, R52, R48, R8 ;  /* 0x000000303408723c */ /* 0x008ff00000001808 */
[----:B------:R-:W-:Y:S08]  /*26e0*/  HMMA.16816.F32 R76, R28, R26, R76 ;  /* 0x0000001a1c4c723c */ /* 0x000ff0000000184c */
[----:B----4-:R-:W-:Y:S07]  /*26f0*/  HMMA.16816.F32 R44, R52, R20, R44 ;  /* 0x00000014342c723c */ /* 0x010fee000000182c */
[C---:B------:R-:W-:Y:S01]  /*2700*/  IADD3 R20, R0.reuse, 0x8, RZ ;  /* 0x0000000800147810 */ /* 0x040fe20007ffe0ff */
[----:B------:R-:W-:Y:S01]  /*2710*/  HMMA.16816.F32 R60, R28, R32, R60 ;  /* 0x000000201c3c723c */ /* 0x000fe2000000183c */
[----:B------:R-:W-:-:S02]  /*2720*/  IADD3 R21, R0, 0x1, RZ ;  /* 0x0000000100157810 */ /* 0x000fc40007ffe0ff */
[----:B------:R-:W-:Y:S02]  /*2730*/  ISETP.GE.AND P6, PT, R20, UR13, PT ;  /* 0x0000000d14007c0c */ /* 0x000fe4000bfc6270 */
[----:B------:R-:W-:Y:S02]  /*2740*/  ISETP.GE.AND P0, PT, R21, UR13, PT ;  /* 0x0000000d15007c0c */ /* 0x000fe4000bf06270 */
[----:B------:R-:W-:Y:S01]  /*2750*/  IADD3 R20, R0, 0x18, RZ ;  /* 0x0000001800147810 */ /* 0x000fe20007ffe0ff */
[----:B-1----:R-:W-:Y:S01]  /*2760*/  HMMA.16816.F32 R36, R52, R12, R36 ;  /* 0x0000000c3424723c */ /* 0x002fe20000001824 */
[----:B------:R-:W-:Y:S02]  /*2770*/  FSEL R21, R8, -INF , !P1 ;  /* 0xff80000008157808 */ /* 0x000fe40004800000 */
[----:B------:R-:W-:Y:S02]  /*2780*/  IADD3 R8, R0, 0x20, RZ ;  /* 0x0000002000087810 */ /* 0x000fe40007ffe0ff */
[----:B------:R-:W-:-:S02]  /*2790*/  ISETP.GE.AND P2, PT, R20, UR13, PT ;  /* 0x0000000d14007c0c */ /* 0x000fc4000bf46270 */
[----:B------:R-:W-:Y:S01]  /*27a0*/  FSEL R20, R11, -INF , !P0 ;  /* 0xff8000000b147808 */ /* 0x000fe20004000000 */
[C---:B--2---:R-:W-:Y:S01]  /*27b0*/  HMMA.16816.F32 R64, R52.reuse, R18, R64 ;  /* 0x000000123440723c */ /* 0x044fe20000001840 */
[----:B------:R-:W-:Y:S02]  /*27c0*/  FSEL R4, R10, -INF , !P1 ;  /* 0xff8000000a047808 */ /* 0x000fe40004800000 */
[----:B------:R-:W-:Y:S02]  /*27d0*/  FSEL R12, R46, -INF , !P4 ;  /* 0xff8000002e0c7808 */ /* 0x000fe40006000000 */
[----:B------:R-:W-:Y:S01]  /*27e0*/  FSEL R11, R44, -INF , !P4 ;  /* 0xff8000002c0b7808 */ /* 0x000fe20006000000 */
[----:B------:R-:W-:Y:S01]  /*27f0*/  BAR.SYNC.DEFER_BLOCKING 0x0 ;  /* 0x0000000000007b1d */ /* 0x000fe20000010000 */
[----:B------:R-:W-:Y:S01]  /*2800*/  ISETP.GE.AND P1, PT, R6, UR13, PT ;  /* 0x0000000d06007c0c */ /* 0x000fe2000bf26270 */
[----:B------:R-:W-:Y:S01]  /*2810*/  HMMA.16816.F32 R76, R52, R50, R76 ;  /* 0x00000032344c723c */ /* 0x000fe2000000184c */
[----:B------:R-:W-:-:S02]  /*2820*/  IADD3 R6, R0, 0x21, RZ ;  /* 0x0000002100067810 */ /* 0x000fc40007ffe0ff */
[----:B------:R-:W-:-:S05]  /*2830*/  IADD3 R10, R0, 0x31, RZ ;  /* 0x00000031000a7810 */ /* 0x000fca0007ffe0ff */
[C---:B------:R-:W-:Y:S07]  /*2840*/  HMMA.16816.F32 R40, R52.reuse, R22, R40 ;  /* 0x000000163428723c */ /* 0x040fee0000001828 */
[----:B------:R-:W-:Y:S01]  /*2850*/  FSEL R22, R9, -INF , !P0 ;  /* 0xff80000009167808 */ /* 0x000fe20004000000 */
[----:B------:R-:W-:Y:S01]  /*2860*/  HMMA.16816.F32 R68, R52, R14, R68 ;  /* 0x0000000e3444723c */ /* 0x000fe20000001844 */
[----:B------:R-:W-:Y:S02]  /*2870*/  ISETP.GE.AND P0, PT, R8, UR13, PT ;  /* 0x0000000d08007c0c */ /* 0x000fe4000bf06270 */
[----:B------:R-:W-:-:S02]  /*2880*/  IADD3 R8, R0, 0x29, RZ ;  /* 0x0000002900087810 */ /* 0x000fc40007ffe0ff */
[----:B------:R-:W-:Y:S02]  /*2890*/  IADD3 R9, R0, 0x28, RZ ;  /* 0x0000002800097810 */ /* 0x000fe40007ffe0ff */
[----:B------:R-:W-:Y:S01]  /*28a0*/  ISETP.GE.AND P4, PT, R8, UR13, PT ;  /* 0x0000000d08007c0c */ /* 0x000fe2000bf86270 */
[----:B------:R-:W-:Y:S01]  /*28b0*/  HMMA.16816.F32 R60, R52, R16, R60 ;  /* 0x00000010343c723c */ /* 0x000fe2000000183c */
[C---:B------:R-:W-:Y:S02]  /*28c0*/  IADD3 R8, R0.reuse, 0x30, RZ ;  /* 0x0000003000087810 */ /* 0x040fe40007ffe0ff */
[C---:B------:R-:W-:Y:S02]  /*28d0*/  IADD3 R14, R0.reuse, 0x38, RZ ;  /* 0x00000038000e7810 */ /* 0x040fe40007ffe0ff */
[----:B------:R-:W-:Y:S02]  /*28e0*/  IADD3 R0, R0, 0x39, RZ ;  /* 0x0000003900007810 */ /* 0x000fe40007ffe0ff */
[----:B------:R-:W-:-:S02]  /*28f0*/  FSEL R186, R38, -INF , !P0 ;  /* 0xff80000026ba7808 */ /* 0x000fc40004000000 */
[----:B------:R-:W-:Y:S02]  /*2900*/  FSEL R191, R36, -INF , !P0 ;  /* 0xff80000024bf7808 */ /* 0x000fe40004000000 */
[----:B------:R-:W-:Y:S01]  /*2910*/  ISETP.GE.AND P0, PT, R0, UR13, PT ;  /* 0x0000000d00007c0c */ /* 0x000fe2000bf06270 */
[----:B------:R-:W-:Y:S01]  /*2920*/  IMAD.IADD R0, R3, 0x1, R2 ;  /* 0x0000000103007824 */ /* 0x000fe200078e0202 */
[----:B------:R-:W-:Y:S02]  /*2930*/  FSEL R78, R78, -INF , !P6 ;  /* 0xff8000004e4e7808 */ /* 0x000fe40007000000 */
[----:B------:R-:W-:Y:S02]  /*2940*/  FSEL R168, R67, -INF , !P0 ;  /* 0xff80000043a87808 */ /* 0x000fe40004000000 */
[----:B------:R-:W-:Y:S02]  /*2950*/  FSEL R171, R65, -INF , !P0 ;  /* 0xff80000041ab7808 */ /* 0x000fe40004000000 */
[----:B------:R-:W-:-:S02]  /*2960*/  PLOP3.LUT P0, PT, PT, PT, UP0, 0x80, 0x0 ;  /* 0x000000000000781c */ /* 0x000fc40003f0f008 */
[----:B------:R-:W-:Y:S02]  /*2970*/  FSEL R23, R76, -INF , !P6 ;  /* 0xff8000004c177808 */ /* 0x000fe40007000000 */
[----:B------:R-:W-:Y:S02]  /*2980*/  ISETP.GE.AND P6, PT, R6, UR13, PT ;  /* 0x0000000d06007c0c */ /* 0x000fe4000bfc6270 */
[----:B------:R-:W-:Y:S02]  /*2990*/  FSEL R6, R79, -INF , !P5 ;  /* 0xff8000004f067808 */ /* 0x000fe40006800000 */
[----:B------:R-:W-:Y:S02]  /*29a0*/  FSEL R77, R77, -INF , !P5 ;  /* 0xff8000004d4d7808 */ /* 0x000fe40006800000 */
[----:B------:R-:W-:Y:S02]  /*29b0*/  FSEL R16, R47, -INF , !P3 ;  /* 0xff8000002f107808 */ /* 0x000fe40005800000 */
[----:B------:R-:W-:-:S02]  /*29c0*/  FSEL R15, R45, -INF , !P3 ;  /* 0xff8000002d0f7808 */ /* 0x000fc40005800000 */
[----:B------:R-:W-:Y:S02]  /*29d0*/  ISETP.GE.AND P5, PT, R9, UR13, PT ;  /* 0x0000000d09007c0c */ /* 0x000fe4000bfa6270 */
[----:B------:R-:W-:Y:S02]  /*29e0*/  ISETP.GE.AND P3, PT, R8, UR13, PT ;  /* 0x0000000d08007c0c */ /* 0x000fe4000bf66270 */
        /* <DEDUP_REMOVED lines=19> */
[----:B------:R-:W-:Y:S01]  /*2b20*/  ULEA.HI.SX32 UR6, UR8, 0xfffffffe, 0x1a ;  /* 0xfffffffe08067891 */ /* 0x000fe2000f8fd23f */
[----:B------:R-:W-:-:S03]  /*2b30*/  IMAD.U32 R2, RZ, RZ, UR18 ;  /* 0x00000012ff027e24 */ /* 0x000fc6000f8e00ff */
[----:B------:R-:W-:Y:S02]  /*2b40*/  USHF.R.S32.HI UR5, URZ, 0x1f, UR6 ;  /* 0x0000001f3f057899 */ /* 0x000fe40008011406 */
[----:B------:R-:W-:Y:S01]  /*2b50*/  UIMAD UR4, UR10, UR6, URZ ;  /* 0x000000060a0472a4 */ /* 0x000fe2000f8e023f */
[----:B------:R-:W-:-:S03]  /*2b60*/  IMAD.U32 R3, RZ, RZ, UR6 ;  /* 0x00000006ff037e24 */ /* 0x000fc6000f8e00ff */
[----:B------:R-:W-:Y:S01]  /*2b70*/  UIMAD UR4, UR5, UR11, UR4 ;  /* 0x0000000b050472a4 */ /* 0x000fe2000f8e0204 */
[----:B------:R-:W-:-:S04]  /*2b80*/  IMAD.WIDE.U32 R18, R3, UR11, R242 ;  /* 0x0000000b03127c25 */ /* 0x000fc8000f8e00f2 */
[----:B------:R-:W-:Y:S01]  /*2b90*/  IMAD.U32 R3, RZ, RZ, UR20 ;  /* 0x00000014ff037e24 */ /* 0x000fe2000f8e00ff */
[----:B------:R-:W-:Y:S02]  /*2ba0*/  IADD3 R14, R19, UR4, RZ ;  /* 0x00000004130e7c10 */ /* 0x000fe4000fffe0ff */
[----:B------:R-:W-:-:S04]  /*2bb0*/  LEA R24, P1, R18, c[0x0][0x168], 0x1 ;  /* 0x00005a0012187a11 */ /* 0x000fc800078208ff */
[----:B------:R-:W-:Y:S02]  /*2bc0*/  LEA.HI.X R25, R18, c[0x0][0x16c], R14, 0x1, P1 ;  /* 0x00005b0012197a11 */ /* 0x000fe400008f0c0e */
[----:B------:R-:W-:-:S03]  /*2bd0*/  LEA R18, P1, R3, R24, 0x1 ;  /* 0x0000001803127211 */ /* 0x000fc600078208ff */
[----:B------:R-:W-:Y:S01]  /*2be0*/  @!PT LDS RZ, [RZ] ;  /* 0x00000000fffff984 */ /* 0x000fe20000000800 */
[----:B------:R-:W-:Y:S01]  /*2bf0*/  @!PT LDS RZ, [RZ] ;  /* 0x00000000fffff984 */ /* 0x000fe20000000800 */
[----:B------:R-:W-:Y:S01]  /*2c00*/  @!PT LDS RZ, [RZ] ;  /* 0x00000000fffff984 */ /* 0x000fe20000000800 */
[----:B------:R1:W-:Y:S01]  /*2c10*/  LDGSTS.E.BYPASS.LTC128B.128 [R237+0x10000], [R24.64] ;  /* 0x1000000018ed7fae */ /* 0x0003e2000b901d50 */
[----:B------:R-:W-:-:S03]  /*2c20*/  LEA.HI.X R19, R3, R25, R2, 0x1, P1 ;  /* 0x0000001903137211 */ /* 0x000fc600008f0c02 */
        /* <DEDUP_REMOVED lines=8> */
.L_x_281:
        /* <DEDUP_REMOVED lines=76> */
[----:B------:R-:W3:Y:S01]  /*3170*/  LDSM.16.MT88.4 R4, [R224+0x1e000] ;  /* 0x01e00000e004783b */ /* 0x000ee20000004200 */
[--C-:B------:R-:W-:Y:S02]  /*3180*/  FFMA.FTZ R167, R9, c[0x0][0x23c], -R194.reuse ;  /* 0x00008f0009a77a23 */ /* 0x100fe400000108c2 */
[----:B------:R-:W-:Y:S01]  /*3190*/  FFMA.FTZ R2, R13, c[0x0][0x23c], -R194 ;  /* 0x00008f000d027a23 */ /* 0x000fe200000108c2 */
[----:B------:R-:W-:Y:S01]  /*31a0*/  LDSM.16.MT88.4 R20, [R228+0x1a800] ;  /* 0x01a80000e414783b */ /* 0x000fe20000004200 */
[--C-:B------:R-:W-:Y:S01]  /*31b0*/  FFMA.FTZ R175, R12, c[0x0][0x23c], -R169.reuse ;  /* 0x00008f000caf7a23 */ /* 0x100fe200000108a9 */
[----:B------:R-:W-:Y:S01]  /*31c0*/  MUFU.EX2 R176, R176 ;  /* 0x000000b000b07308 */ /* 0x000fe20000000800 */
[--C-:B------:R-:W-:Y:S01]  /*31d0*/  FFMA.FTZ R165, R8, c[0x0][0x23c], -R169.reuse ;  /* 0x00008f0008a57a23 */ /* 0x100fe200000108a9 */
[----:B------:R-:W4:Y:S01]  /*31e0*/  LDSM.16.MT88.4 R12, [R228+0x18800] ;  /* 0x01880000e40c783b */ /* 0x000f220000004200 */
[----:B------:R-:W-:-:S02]  /*31f0*/  FFMA.FTZ R0, R10, c[0x0][0x23c], -R169 ;  /* 0x00008f000a007a23 */ /* 0x000fc400000108a9 */
[--C-:B------:R-:W-:Y:S01]  /*3200*/  FFMA.FTZ R166, R16, c[0x0][0x23c], -R169.reuse ;  /* 0x00008f0010a67a23 */ /* 0x100fe200000108a9 */
[----:B------:R-:W5:Y:S01]  /*3210*/  LDSM.16.MT88.4 R8, [R224+0x18800] ;  /* 0x01880000e008783b */ /* 0x000f620000004200 */
[--C-:B------:R-:W-:Y:S01]  /*3220*/  FFMA.FTZ R182, R191, c[0x0][0x23c], -R194.reuse ;  /* 0x00008f00bfb67a23 */ /* 0x100fe200000108c2 */
[----:B------:R-:W1:Y:S01]  /*3230*/  MUFU.EX2 R173, R173 ;  /* 0x000000ad00ad7308 */ /* 0x000e620000000800 */
        /* <DEDUP_REMOVED lines=13> */
[----:B-1----:R-:W-:Y:S01]  /*3310*/  F2FP.PACK_AB R150, R173, R176 ;  /* 0x000000b0ad96723e */ /* 0x002fe200000000ff */
        /* <DEDUP_REMOVED lines=8> */
[----:B------:R-:W1:Y:S01]  /*33a0*/  MUFU.EX2 R174, R174 ;  /* 0x000000ae00ae7308 */ /* 0x000e620000000800 */
        /* <DEDUP_REMOVED lines=8> */
[----:B-1----:R-:W-:Y:S02]  /*3430*/  F2FP.PACK_AB R151, R174, R183 ;  /* 0x000000b7ae97723e */ /* 0x002fe400000000ff */
        /* <DEDUP_REMOVED lines=10> */
[----:B------:R-:W2:Y:S06]  /*34e0*/  MUFU.EX2 R166, R166 ;  /* 0x000000a600a67308 */ /* 0x000eac0000000800 */
        /* <DEDUP_REMOVED lines=47> */
[----:B--2---:R-:W-:Y:S01]  /*37e0*/  F2FP.PACK_AB R5, R166, R175 ;  /* 0x000000afa605723e */ /* 0x004fe200000000ff */
        /* <DEDUP_REMOVED lines=9> */
[----:B----4-:R-:W-:Y:S01]  /*3880*/  HMMA.16816.F32 R160, R4, R12, R160 ;  /* 0x0000000c04a0723c */ /* 0x010fe200000018a0 */
[----:B------:R-:W-:-:S07]  /*3890*/  FADD.FTZ R165, R0, R165 ;  /* 0x000000a500a57221 */ /* 0x000fce0000010000 */
[C---:B------:R-:W-:Y:S01]  /*38a0*/  HMMA.16816.F32 R36, R4.reuse, R14, R36 ;  /* 0x0000000e0424723c */ /* 0x040fe20000001824 */
[----:B------:R-:W1:Y:S07]  /*38b0*/  LDSM.16.MT88.4 R12, [R225+0x1a800] ;  /* 0x01a80000e10c783b */ /* 0x000e6e0000004200 */
[C---:B-----5:R-:W-:Y:S08]  /*38c0*/  HMMA.16816.F32 R56, R4.reuse, R8, R56 ;  /* 0x000000080438723c */ /* 0x060ff00000001838 */
        /* <DEDUP_REMOVED lines=32> */
[C---:B----4-:R-:W-:Y:S08]  /*3ad0*/  HMMA.16816.F32 R96, R4.reuse, R28, R96 ;  /* 0x0000001c0460723c */ /* 0x050ff00000001860 */
[C---:B------:R-:W-:Y:S01]  /*3ae0*/  HMMA.16816.F32 R100, R4.reuse, R30, R100 ;  /* 0x0000001e0464723c */ /* 0x040fe20000001864 */
[----:B------:R-:W-:Y:S07]  /*3af0*/  LDSM.16.MT88.4 R28, [R224+0x1b000] ;  /* 0x01b00000e01c783b */ /* 0x000fee0000004200 */
[C---:B-----5:R-:W-:Y:S08]  /*3b00*/  HMMA.16816.F32 R104, R4.reuse, R24, R104 ;  /* 0x000000180468723c */ /* 0x060ff00000001868 */
[C---:B------:R-:W-:Y:S01]  /*3b10*/  HMMA.16816.F32 R108, R4.reuse, R26, R108 ;  /* 0x0000001a046c723c */ /* 0x040fe2000000186c */
[----:B------:R-:W-:Y:S07]  /*3b20*/  LDSM.16.MT88.4 R24, [R228+0x19000] ;  /* 0x01900000e418783b */ /* 0x000fee0000004200 */
[C---:B------:R-:W-:Y:S08]  /*3b30*/  HMMA.16816.F32 R128, R4.reuse, R16, R128 ;  /* 0x000000100480723c */ /* 0x040ff00000001880 */
[C---:B------:R-:W-:Y:S01]  /*3b40*/  HMMA.16816.F32 R132, R4.reuse, R18, R132 ;  /* 0x000000120484723c */ /* 0x040fe20000001884 */
[----:B------:R-:W4:Y:S07]  /*3b50*/  LDSM.16.MT88.4 R16, [R226+0x19000] ;  /* 0x01900000e210783b */ /* 0x000f2e0000004200 */
[C---:B---3--:R-:W-:Y:S08]  /*3b60*/  HMMA.16816.F32 R152, R4.reuse, R20, R152 ;  /* 0x000000140498723c */ /* 0x048ff00000001898 */
        /* <DEDUP_REMOVED lines=20> */
[C---:B----4-:R-:W-:Y:S08]  /*3cb0*/  HMMA.16816.F32 R40, R4.reuse, R16, R40 ;  /* 0x000000100428723c */ /* 0x050ff00000001828 */
        /* <DEDUP_REMOVED lines=29> */
[C---:B----4-:R-:W-:Y:S08]  /*3e90*/  HMMA.16816.F32 R96, R4.reuse, R24, R96 ;  /* 0x000000180460723c */ /* 0x050ff00000001860 */
[C---:B------:R-:W-:Y:S01]  /*3ea0*/  HMMA.16816.F32 R100, R4.reuse, R26, R100 ;  /* 0x0000001a0464723c */ /* 0x040fe20000001864 */
[----:B------:R-:W4:Y:S07]  /*3eb0*/  LDSM.16.MT88.4 R24, [R226+0x19800] ;  /* 0x01980000e218783b */ /* 0x000f2e0000004200 */
[C---:B-----5:R-:W-:Y:S08]  /*3ec0*/  HMMA.16816.F32 R120, R4.reuse, R20, R120 ;  /* 0x000000140478723c */ /* 0x060ff00000001878 */
[C---:B------:R-:W-:Y:S01]  /*3ed0*/  HMMA.16816.F32 R124, R4.reuse, R22, R124 ;  /* 0x00000016047c723c */ /* 0x040fe2000000187c */
[----:B------:R-:W5:Y:S07]  /*3ee0*/  LDSM.16.MT88.4 R20, [R225+0x19800] ;  /* 0x01980000e114783b */ /* 0x000f6e0000004200 */
[C---:B---3--:R-:W-:Y:S08]  /*3ef0*/  HMMA.16816.F32 R128, R4.reuse, R16, R128 ;  /* 0x000000100480723c */ /* 0x048ff00000001880 */
[C---:B------:R-:W-:Y:S01]  /*3f00*/  HMMA.16816.F32 R132, R4.reuse, R18, R132 ;  /* 0x000000120484723c */ /* 0x040fe20000001884 */
[----:B------:R-:W3:Y:S07]  /*3f10*/  LDSM.16.MT88.4 R16, [R228+0x1b800] ;  /* 0x01b80000e410783b */ /* 0x000eee0000004200 */
        /* <DEDUP_REMOVED lines=56> */
[----:B------:R-:W-:Y:S01]  /*42a0*/  MOV R0, R3 ;  /* 0x0000000300007202 */ /* 0x000fe20000000f00 */
[----:B------:R-:W-:Y:S01]  /*42b0*/  ULDC.64 UR4, c[0x0][0x1a0] ;  /* 0x0000680000047ab9 */ /* 0x000fe20000000a00 */
[----:B------:R-:W-:Y:S01]  /*42c0*/  MOV R165, R164 ;  /* 0x000000a400a57202 */ /* 0x000fe20000000f00 */
[----:B------:R-:W-:-:S02]  /*42d0*/  ULEA.HI.SX32 UR8, UR8, 0xfffffffe, 0x1a ;  /* 0xfffffffe08087891 */ /* 0x000fc4000f8fd23f */
[----:B------:R-:W-:Y:S02]  /*42e0*/  USHF.L.U64.HI UR13, UR4, 0x6, UR5 ;  /* 0x00000006040d7899 */ /* 0x000fe40008010205 */
[----:B------:R-:W-:Y:S02]  /*42f0*/  USHF.L.U32 UR18, UR4, 0x6, URZ ;  /* 0x0000000604127899 */ /* 0x000fe4000800063f */
[----:B------:R-:W-:Y:S01]  /*4300*/  ULDC.64 UR6, c[0x0][0x1a0] ;  /* 0x0000680000067ab9 */ /* 0x000fe20000000a00 */
[----:B------:R-:W-:Y:S06]  /*4310*/  BRA `(.L_x_283) ;  /* 0x000001d000007947 */ /* 0x000fec0003800000 */
.L_x_285:
        /* <DEDUP_REMOVED lines=14> */
[----:B------:R-:W-:Y:S04]  /*4400*/  LEA.HI.X R167, R2, c[0x0][0x16c], R3, 0x1, P2 ;  /* 0x00005b0002a77a11 */ /* 0x000fe800010f0c03 */
[----:B------:R-:W-:Y:S01]  /*4410*/  IADD3.X R169, R167, UR10, RZ, P1, !PT ;  /* 0x0000000aa7a97c10 */ /* 0x000fe20008ffe4ff */
[----:B------:R-:W-:Y:S01]  /*4420*/  @!PT LDS RZ, [RZ] ;  /* 0x00000000fffff984 */ /* 0x000fe20000000800 */
[----:B------:R-:W-:Y:S01]  /*4430*/  @!PT LDS RZ, [RZ] ;  /* 0x00000000fffff984 */ /* 0x000fe20000000800 */
[----:B------:R-:W-:Y:S01]  /*4440*/  @!PT LDS RZ, [RZ] ;  /* 0x00000000fffff984 */ /* 0x000fe20000000800 */
        /* <DEDUP_REMOVED lines=10> */
.L_x_283:
        /* <DEDUP_REMOVED lines=14> */
[----:B------:R-:W-:Y:S04]  /*45d0*/  LEA.HI.X R167, R3, c[0x0][0x174], R2, 0x1, P1 ;  /* 0x00005d0003a77a11 */ /* 0x000fe800008f0c02 */
[----:B------:R-:W-:Y:S01]  /*45e0*/  IADD3.X R23, R167, UR13, RZ, P0, !PT ;  /* 0x0000000da7177c10 */ /* 0x000fe200087fe4ff */
[----:B------:R-:W-:Y:S01]  /*45f0*/  @!PT LDS RZ, [RZ] ;  /* 0x00000000fffff984 */ /* 0x000fe20000000800 */
[----:B------:R-:W-:Y:S01]  /*4600*/  @!PT LDS RZ, [RZ] ;  /* 0x00000000fffff984 */ /* 0x000fe20000000800 */
[----:B------:R-:W-:Y:S01]  /*4610*/  @!PT LDS RZ, [RZ] ;  /* 0x00000000fffff984 */ /* 0x000fe20000000800 */
[----:B------:R1:W-:Y:S01]  /*4620*/  LDGSTS.E.BYPASS.LTC128B.128 [R237+0x18000], [R166.64] ;  /* 0x18000000a6ed7fae */ /* 0x0003e2000b901d50 */
[----:B------:R-:W-:Y:S03]  /*4630*/  ISETP.LT.AND P0, PT, RZ, UR8, PT ;  /* 0x00000008ff007c0c */ /* 0x000fe6000bf01270 */
        /* <DEDUP_REMOVED lines=10> */
[----:B------:R-:W2:Y:S04]  /*46e0*/  LDSM.16.M88.4 R180, [R233+0x11000] ;  /* 0x01100000e9b4783b */ /* 0x000ea80000000200 */
[----:B------:R-:W0:Y:S04]  /*46f0*/  LDGDEPBAR ;  /* 0x00000000000079af */ /* 0x000e280000000000 */
[----:B------:R-:W5:Y:S04]  /*4700*/  LDSM.16.M88.4 R184, [R233+0x11800] ;  /* 0x01180000e9b8783b */ /* 0x000f680000000200 */
[----:B------:R-:W-:Y:S04]  /*4710*/  LDSM.16.M88.4 R188, [R232] ;  /* 0x00000000e8bc783b */ /* 0x000fe80000000200 */
[----:B------:R-:W1:Y:S04]  /*4720*/  LDSM.16.M88.4 R192, [R231] ;  /* 0x00000000e7c0783b */ /* 0x000e680000000200 */
[----:B------:R-:W1:Y:S04]  /*4730*/  LDSM.16.M88.4 R196, [R223] ;  /* 0x00000000dfc4783b */ /* 0x000e680000000200 */
[----:B------:R-:W1:Y:S04]  /*4740*/  LDSM.16.M88.4 R200, [R222] ;  /* 0x00000000dec8783b */ /* 0x000e680000000200 */
[----:B------:R-:W1:Y:S01]  /*4750*/  LDSM.16.M88.4 R204, [R221] ;  /* 0x00000000ddcc783b */ /* 0x000e620000000200 */
[C---:B---3--:R-:W-:Y:S08]  /*4760*/  HMMA.16816.F32 R4, R168.reuse, R172, RZ ;  /* 0x000000aca804723c */ /* 0x048ff000000018ff */
[C---:B------:R-:W-:Y:S01]  /*4770*/  HMMA.16816.F32 R8, R168.reuse, R174, RZ ;  /* 0x000000aea808723c */ /* 0x040fe200000018ff */
[----:B------:R-:W-:Y:S07]  /*4780*/  LDSM.16.M88.4 R172, [R230] ;  /* 0x00000000e6ac783b */ /* 0x000fee0000000200 */
[C---:B----4-:R-:W-:Y:S08]  /*4790*/  HMMA.16816.F32 R12, R168.reuse, R176, RZ ;  /* 0x000000b0a80c723c */ /* 0x050ff000000018ff */
[C---:B------:R-:W-:Y:S01]  /*47a0*/  HMMA.16816.F32 R16, R168.reuse, R178, RZ ;  /* 0x000000b2a810723c */ /* 0x040fe200000018ff */
[----:B------:R-:W3:Y:S07]  /*47b0*/  LDSM.16.M88.4 R176, [R227+0x10000] ;  /* 0x01000000e3b0783b */ /* 0x000eee0000000200 */
[C---:B--2---:R-:W-:Y:S08]  /*47c0*/  HMMA.16816.F32 R20, R168.reuse, R180, RZ ;  /* 0x000000b4a814723c */ /* 0x044ff000000018ff */
[C---:B------:R-:W-:Y:S01]  /*47d0*/  HMMA.16816.F32 R24, R168.reuse, R182, RZ ;  /* 0x000000b6a818723c */ /* 0x040fe200000018ff */
[----:B------:R-:W2:Y:S07]  /*47e0*/  LDSM.16.M88.4 R180, [R227+0x10800] ;  /* 0x01080000e3b4783b */ /* 0x000eae0000000200 */
[C---:B-----5:R-:W-:Y:S08]  /*47f0*/  HMMA.16816.F32 R28, R168.reuse, R184, RZ ;  /* 0x000000b8a81c723c */ /* 0x060ff000000018ff */
[----:B------:R-:W-:Y:S01]  /*4800*/  HMMA.16816.F32 R32, R168, R186, RZ ;  /* 0x000000baa820723c */ /* 0x000fe200000018ff */
[----:B------:R-:W4:Y:S04]  /*4810*/  LDSM.16.M88.4 R168, [R227+0x11000] ;  /* 0x01100000e3a8783b */ /* 0x000f280000000200 */
[----:B------:R-:W5:Y:S03]  /*4820*/  LDSM.16.M88.4 R184, [R227+0x11800] ;  /* 0x01180000e3b8783b */ /* 0x000f660000000200 */
[C---:B-1----:R-:W-:Y:S08]  /*4830*/  HMMA.16816.F32 R4, R188.reuse, R192, R4 ;  /* 0x000000c0bc04723c */ /* 0x042ff00000001804 */
[C---:B------:R-:W-:Y:S01]  /*4840*/  HMMA.16816.F32 R8, R188.reuse, R194, R8 ;  /* 0x000000c2bc08723c */ /* 0x040fe20000001808 */
[----:B------:R-:W-:Y:S07]  /*4850*/  LDSM.16.M88.4 R192, [R229] ;  /* 0x00000000e5c0783b */ /* 0x000fee0000000200 */
[C---:B------:R-:W-:Y:S08]  /*4860*/  HMMA.16816.F32 R12, R188.reuse, R196, R12 ;  /* 0x000000c4bc0c723c */ /* 0x040ff0000000180c */
[C---:B------:R-:W-:Y:S01]  /*4870*/  HMMA.16816.F32 R16, R188.reuse, R198, R16 ;  /* 0x000000c6bc10723c */ /* 0x040fe20000001810 */
[----:B------:R-:W1:Y:S07]  /*4880*/  LDSM.16.M88.4 R196, [R220] ;  /* 0x00000000dcc4783b */ /* 0x000e6e0000000200 */
        /* <DEDUP_REMOVED lines=10> */
[C---:B--2---:R-:W-:Y:S08]  /*4930*/  HMMA.16816.F32 R12, R172.reuse, R180, R12 ;  /* 0x000000b4ac0c723c */ /* 0x044ff0000000180c */
[C---:B------:R-:W-:Y:S01]  /*4940*/  HMMA.16816.F32 R16, R172.reuse, R182, R16 ;  /* 0x000000b6ac10723c */ /* 0x040fe20000001810 */
[----:B------:R-:W-:Y:S07]  /*4950*/  LDSM.16.M88.4 R180, [R233+0x12800] ;  /* 0x01280000e9b4783b */ /* 0x000fee0000000200 */
[C---:B----4-:R-:W-:Y:S08]  /*4960*/  HMMA.16816.F32 R20, R172.reuse, R168, R20 ;  /* 0x000000a8ac14723c */ /* 0x050ff00000001814 */
[C---:B------:R-:W-:Y:S01]  /*4970*/  HMMA.16816.F32 R24, R172.reuse, R170, R24 ;  /* 0x000000aaac18723c */ /* 0x040fe20000001818 */
[----:B------:R-:W2:Y:S07]  /*4980*/  LDSM.16.M88.4 R168, [R234+0x4000] ;  /* 0x00400000eaa8783b */ /* 0x000eae0000000200 */
[C---:B-----5:R-:W-:Y:S08]  /*4990*/  HMMA.16816.F32 R28, R172.reuse, R184, R28 ;  /* 0x000000b8ac1c723c */ /* 0x060ff0000000181c */
[----:B------:R-:W-:Y:S01]  /*49a0*/  HMMA.16816.F32 R32, R172, R186, R32 ;  /* 0x000000baac20723c */ /* 0x000fe20000001820 */
[----:B------:R-:W3:Y:S04]  /*49b0*/  LDSM.16.M88.4 R172, [R233+0x13000] ;  /* 0x01300000e9ac783b */ /* 0x000ee80000000200 */
[----:B------:R-:W4:Y:S03]  /*49c0*/  LDSM.16.M88.4 R184, [R233+0x13800] ;  /* 0x01380000e9b8783b */ /* 0x000f260000000200 */
[C---:B-1----:R-:W-:Y:S08]  /*49d0*/  HMMA.16816.F32 R4, R192.reuse, R196, R4 ;  /* 0x000000c4c004723c */ /* 0x042ff00000001804 */
[C---:B------:R-:W-:Y:S01]  /*49e0*/  HMMA.16816.F32 R8, R192.reuse, R198, R8 ;  /* 0x000000c6c008723c */ /* 0x040fe20000001808 */
[----:B------:R-:W-:Y:S07]  /*49f0*/  LDSM.16.M88.4 R196, [R219] ;  /* 0x00000000dbc4783b */ /* 0x000fee0000000200 */
[C---:B------:R-:W-:Y:S08]  /*4a00*/  HMMA.16816.F32 R12, R192.reuse, R200, R12 ;  /* 0x000000c8c00c723c */ /* 0x040ff0000000180c */
[C---:B------:R-:W-:Y:S01]  /*4a10*/  HMMA.16816.F32 R16, R192.reuse, R202, R16 ;  /* 0x000000cac010723c */ /* 0x040fe20000001810 */
[----:B------:R-:W-:Y:S07]  /*4a20*/  LDSM.16.M88.4 R200, [R218] ;  /* 0x00000000dac8783b */ /* 0x000fee0000000200 */
[C---:B------:R-:W-:Y:S08]  /*4a30*/  HMMA.16816.F32 R20, R192.reuse, R188, R20 ;  /* 0x000000bcc014723c */ /* 0x040ff00000001814 */
[C---:B------:R-:W-:Y:S01]  /*4a40*/  HMMA.16816.F32 R24, R192.reuse, R190, R24 ;  /* 0x000000bec018723c */ /* 0x040fe20000001818 */
[----:B------:R-:W1:Y:S07]  /*4a50*/  LDSM.16.M88.4 R188, [R232+0x4000] ;  /* 0x00400000e8bc783b */ /* 0x000e6e0000000200 */
[C---:B------:R-:W-:Y:S08]  /*4a60*/  HMMA.16816.F32 R28, R192.reuse, R204, R28 ;  /* 0x000000ccc01c723c */ /* 0x040ff0000000181c */
[----:B------:R-:W-:Y:S01]  /*4a70*/  HMMA.16816.F32 R32, R192, R206, R32 ;  /* 0x000000cec020723c */ /* 0x000fe20000001820 */
[----:B------:R-:W5:Y:S04]  /*4a80*/  LDSM.16.M88.4 R192, [R217] ;  /* 0x00000000d9c0783b */ /* 0x000f680000000200 */
[----:B------:R-:W1:Y:S03]  /*4a90*/  LDSM.16.M88.4 R204, [R216] ;  /* 0x00000000d8cc783b */ /* 0x000e660000000200 */
[C---:B--2---:R-:W-:Y:S08]  /*4aa0*/  HMMA.16816.F32 R4, R168.reuse, R176, R4 ;  /* 0x000000b0a804723c */ /* 0x044ff00000001804 */
[C---:B------:R-:W-:Y:S01]  /*4ab0*/  HMMA.16816.F32 R8, R168.reuse, R178, R8 ;  /* 0x000000b2a808723c */ /* 0x040fe20000001808 */
[----:B------:R-:W-:Y:S07]  /*4ac0*/  LDSM.16.M88.4 R176, [R227+0x12000] ;  /* 0x01200000e3b0783b */ /* 0x000fee0000000200 */
[C---:B------:R-:W-:Y:S08]  /*4ad0*/  HMMA.16816.F32 R12, R168.reuse, R180, R12 ;  /* 0x000000b4a80c723c */ /* 0x040ff0000000180c */
[C---:B------:R-:W-:Y:S01]  /*4ae0*/  HMMA.16816.F32 R16, R168.reuse, R182, R16 ;  /* 0x000000b6a810723c */ /* 0x040fe20000001810 */
[----:B------:R-:W-:Y:S07]  /*4af0*/  LDSM.16.M88.4 R180, [R227+0x12800] ;  /* 0x01280000e3b4783b */ /* 0x000fee0000000200 */
[C---:B---3--:R-:W-:Y:S08]  /*4b00*/  HMMA.16816.F32 R20, R168.reuse, R172, R20 ;  /* 0x000000aca814723c */ /* 0x048ff00000001814 */
[C---:B------:R-:W-:Y:S01]  /*4b10*/  HMMA.16816.F32 R24, R168.reuse, R174, R24 ;  /* 0x000000aea818723c */ /* 0x040fe20000001818 */
[----:B------:R-:W2:Y:S07]  /*4b20*/  LDSM.16.M88.4 R172, [R230+0x4000] ;  /* 0x00400000e6ac783b */ /* 0x000eae0000000200 */
[C---:B----4-:R-:W-:Y:S08]  /*4b30*/  HMMA.16816.F32 R28, R168.reuse, R184, R28 ;  /* 0x000000b8a81c723c */ /* 0x050ff0000000181c */
[----:B------:R-:W-:Y:S01]  /*4b40*/  HMMA.16816.F32 R32, R168, R186, R32 ;  /* 0x000000baa820723c */ /* 0x000fe20000001820 */
[----:B------:R-:W3:Y:S04]  /*4b50*/  LDSM.16.M88.4 R168, [R227+0x13000] ;  /* 0x01300000e3a8783b */ /* 0x000ee80000000200 */
[----:B------:R-:W4:Y:S03]  /*4b60*/  LDSM.16.M88.4 R184, [R227+0x13800] ;  /* 0x01380000e3b8783b */ /* 0x000f260000000200 */
[C---:B-1----:R-:W-:Y:S08]  /*4b70*/  HMMA.16816.F32 R4, R188.reuse, R196, R4 ;  /* 0x000000c4bc04723c */ /* 0x042ff00000001804 */
[C---:B------:R-:W-:Y:S01]  /*4b80*/  HMMA.16816.F32 R8, R188.reuse, R198, R8 ;  /* 0x000000c6bc08723c */ /* 0x040fe20000001808 */
[----:B------:R-:W-:Y:S07]  /*4b90*/  LDSM.16.M88.4 R196, [R220+0x2000] ;  /* 0x00200000dcc4783b */ /* 0x000fee0000000200 */
[C---:B------:R-:W-:Y:S08]  /*4ba0*/  HMMA.16816.F32 R12, R188.reuse, R200, R12 ;  /* 0x000000c8bc0c723c */ /* 0x040ff0000000180c */
[C---:B------:R-:W-:Y:S01]  /*4bb0*/  HMMA.16816.F32 R16, R188.reuse, R202, R16 ;  /* 0x000000cabc10723c */ /* 0x040fe20000001810 */
[----:B------:R-:W-:Y:S07]  /*4bc0*/  LDSM.16.M88.4 R200, [R220+0x2800] ;  /* 0x00280000dcc8783b */ /* 0x000fee0000000200 */
[C---:B-----5:R-:W-:Y:S08]  /*4bd0*/  HMMA.16816.F32 R20, R188.reuse, R192, R20 ;  /* 0x000000c0bc14723c */ /* 0x060ff00000001814 */
[C---:B------:R-:W-:Y:S01]  /*4be0*/  HMMA.16816.F32 R24, R188.reuse, R194, R24 ;  /* 0x000000c2bc18723c */ /* 0x040fe20000001818 */
[----:B------:R-:W1:Y:S07]  /*4bf0*/  LDSM.16.M88.4 R192, [R229+0x4000] ;  /* 0x00400000e5c0783b */ /* 0x000e6e0000000200 */
[C---:B------:R-:W-:Y:S08]  /*4c00*/  HMMA.16816.F32 R28, R188.reuse, R204, R28 ;  /* 0x000000ccbc1c723c */ /* 0x040ff0000000181c */
[----:B------:R-:W-:Y:S01]  /*4c10*/  HMMA.16816.F32 R32, R188, R206, R32 ;  /* 0x000000cebc20723c */ /* 0x000fe20000001820 */
[----:B------:R-:W5:Y:S04]  /*4c20*/  LDSM.16.M88.4 R188, [R220+0x3000] ;  /* 0x00300000dcbc783b */ /* 0x000f680000000200 */
[----:B------:R-:W1:Y:S03]  /*4c30*/  LDSM.16.M88.4 R204, [R220+0x3800] ;  /* 0x00380000dccc783b */ /* 0x000e660000000200 */
        /* <DEDUP_REMOVED lines=19> */
[C---:B-----5:R-:W-:Y:S08]  /*4d70*/  HMMA.16816.F32 R20, R192.reuse, R188, R20 ;  /* 0x000000bcc014723c */ /* 0x060ff00000001814 */
        /* <DEDUP_REMOVED lines=84> */
[C---:B--2---:R-:W-:Y:S01]  /*52c0*/  HMMA.16816.F32 R4, R172.reuse, R176, R4 ;  /* 0x000000b0ac04723c */ /* 0x044fe20000001804 */
[----:B------:R-:W-:Y:S04]  /*52d0*/  DEPBAR.LE SB0, 0x0 ;  /* 0x000080000000791a */ /* 0x000fe80000000000 */
[----:B------:R-:W-:Y:S03]  /*52e0*/  BAR.SYNC.DEFER_BLOCKING 0x0 ;  /* 0x0000000000007b1d */ /* 0x000fe60000010000 */
[C---:B------:R-:W-:Y:S08]  /*52f0*/  HMMA.16816.F32 R8, R172.reuse, R178, R8 ;  /* 0x000000b2ac08723c */ /* 0x040ff00000001808 */
[C---:B------:R-:W-:Y:S08]  /*5300*/  HMMA.16816.F32 R12, R172.reuse, R180, R12 ;  /* 0x000000b4ac0c723c */ /* 0x040ff0000000180c */
[C---:B------:R-:W-:Y:S08]  /*5310*/  HMMA.16816.F32 R16, R172.reuse, R182, R16 ;  /* 0x000000b6ac10723c */ /* 0x040ff00000001810 */
[C---:B---3--:R-:W-:Y:S08]  /*5320*/  HMMA.16816.F32 R20, R172.reuse, R168, R20 ;  /* 0x000000a8ac14723c */ /* 0x048ff00000001814 */
[C---:B------:R-:W-:Y:S08]  /*5330*/  HMMA.16816.F32 R24, R172.reuse, R170, R24 ;  /* 0x000000aaac18723c */ /* 0x040ff00000001818 */
[C---:B----4-:R-:W-:Y:S08]  /*5340*/  HMMA.16816.F32 R28, R172.reuse, R184, R28 ;  /* 0x000000b8ac1c723c */ /* 0x050ff0000000181c */
[----:B------:R-:W-:Y:S08]  /*5350*/  HMMA.16816.F32 R32, R172, R186, R32 ;  /* 0x000000baac20723c */ /* 0x000ff00000001820 */
[C---:B-1----:R-:W-:Y:S08]  /*5360*/  HMMA.16816.F32 R4, R192.reuse, R196, R4 ;  /* 0x000000c4c004723c */ /* 0x042ff00000001804 */
        /* <DEDUP_REMOVED lines=8> */
.L_x_284:
[----:B------:R-:W-:Y:S01]  /*53f0*/  FMNMX.FTZ R2, R4, R165, !PT ;  /* 0x000000a504027209 */ /* 0x000fe20007810000 */
[----:B------:R-:W-:Y:S01]  /*5400*/  LDSM.16.MT88.4 R172, [R226+0x18000] ;  /* 0x01800000e2ac783b */ /* 0x000fe20000004200 */
[----:B------:R-:W-:Y:S01]  /*5410*/  FMNMX.FTZ R164, R6, R0, !PT ;  /* 0x0000000006a47209 */ /* 0x000fe20007810000 */
[----:B------:R-:W-:Y:S01]  /*5420*/  UIADD3 UR8, UR8, -0x1, URZ ;  /* 0xffffffff08087890 */ /* 0x000fe2000fffe03f */
[----:B------:R-:W-:Y:S02]  /*5430*/  FMNMX.FTZ R3, R5, R2, !PT ;  /* 0x0000000205037209 */ /* 0x000fe40007810000 */
[----:B-1----:R-:W-:Y:S02]  /*5440*/  FMNMX.FTZ R167, R7, R164, !PT ;  /* 0x000000a407a77209 */ /* 0x002fe40007810000 */
        /* <DEDUP_REMOVED lines=482> */
.L_x_282:
        /* <DEDUP_REMOVED lines=401> */
.L_x_287:
[----:B---34-:R-:W-:Y:S05]  /*8b80*/  BSYNC B0 ;  /* 0x0000000000007941 */ /* 0x018fea0003800000 */
.L_x_286:
        /* <DEDUP_REMOVED lines=27> */
.L_x_289:
[----:B------:R-:W-:Y:S05]  /*8d40*/  BSYNC B0 ;  /* 0x0000000000007941 */ /* 0x000fea0003800000 */
.L_x_288:
        /* <DEDUP_REMOVED lines=18> */
.L_x_291:
[----:B------:R-:W-:Y:S05]  /*8e70*/  BSYNC B0 ;  /* 0x0000000000007941 */ /* 0x000fea0003800000 */
.L_x_290:
        /* <DEDUP_REMOVED lines=18> */
.L_x_293:
[----:B------:R-:W-:Y:S05]  /*8fa0*/  BSYNC B0 ;  /* 0x0000000000007941 */ /* 0x000fea0003800000 */
.L_x_292:
        /* <DEDUP_REMOVED lines=16> */
.L_x_278:
        /* <DEDUP_REMOVED lines=73> */
.L_x_295:
[----:B------:R-:W-:Y:S05]  /*9540*/  BSYNC B0 ;  /* 0x0000000000007941 */ /* 0x000fea0003800000 */
.L_x_294:
        /* <DEDUP_REMOVED lines=18> */
.L_x_297:
[----:B------:R-:W-:Y:S05]  /*9670*/  BSYNC B0 ;  /* 0x0000000000007941 */ /* 0x000fea0003800000 */
.L_x_296:
        /* <DEDUP_REMOVED lines=18> */
.L_x_299:
[----:B------:R-:W-:Y:S05]  /*97a0*/  BSYNC B0 ;  /* 0x0000000000007941 */ /* 0x000fea0003800000 */
.L_x_298:
        /* <DEDUP_REMOVED lines=17> */
.L_x_301:
[----:B------:R-:W-:Y:S05]  /*98c0*/  BSYNC B0 ;  /* 0x0000000000007941 */ /* 0x000fea0003800000 */
.L_x_300:
        /* <DEDUP_REMOVED lines=27> */
[----:B--2---:R-:W-:Y:S02]  /*9a80*/  IMAD R0, R2, UR20, RZ ;  /* 0x0000001402007c24 */ /* 0x004fe4000f8e02ff */
[----:B------:R-:W-:-:S03]  /*9a90*/  IMAD.MOV.U32 R5, RZ, RZ, 0x7f800000 ;  /* 0x7f800000ff057424 */ /* 0x000fc600078e00ff */
[----:B------:R-:W-:-:S04]  /*9aa0*/  IADD3 R3, P0, R0, UR12, RZ ;  /* 0x0000000c00037c10 */ /* 0x000fc8000ff1e0ff */
[----:B------:R-:W-:Y:S02]  /*9ab0*/  LEA.HI.X.SX32 R0, R0, UR6, 0x1, P0 ;  /* 0x0000000600007c11 */ /* 0x000fe400080f0eff */
[----:B------:R-:W-:-:S04]  /*9ac0*/  LEA R2, P0, R3, c[0x0][0x200], 0x2 ;  /* 0x0000800003027a11 */ /* 0x000fc800078010ff */
[----:B------:R-:W-:-:S05]  /*9ad0*/  LEA.HI.X R3, R3, c[0x0][0x204], R0, 0x2, P0 ;  /* 0x0000810003037a11 */ /* 0x000fca00000f1400 */
[----:B------:R-:W-:Y:S01]  /*9ae0*/  STG.E [R2.64], R5 ;  /* 0x0000000502007986 */ /* 0x000fe2000c101910 */
[----:B------:R-:W-:Y:S05]  /*9af0*/  EXIT ;  /* 0x000000000000794d */ /* 0x000fea0003800000 */
.L_x_302:
        /* <DEDUP_REMOVED lines=16> */
.L_x_2028:


//--------------------- .text._ZN5flash16flash_fwd_kernelI23Flash_fwd_kernel_traitsILi256ELi128ELi64ELi8ELb0ELb0EN7cutlass6half_tE19Flash_kernel_traitsILi256ELi128ELi64ELi8ES3_EELb0ELb0ELb0ELb0ELb0ELb0ELb0ELb0EEEvNS_16Flash_fwd_paramsE --------------------------
	.section	.text._ZN5flash16flash_fwd_kernelI23Flash_fwd_kernel_traitsILi256ELi128ELi64ELi8ELb0ELb0EN7cutlass6half_tE19Flash_kernel_traitsILi256ELi128ELi64ELi8ES3_EELb0ELb0ELb0ELb0ELb0ELb0ELb0ELb0EEEvNS_16Flash_fwd_paramsE,"ax",@progbits
	.sectioninfo	@"SHI_REGISTERS=255"
	.align	128
        .global         _ZN5flash16flash_fwd_kernelI23Flash_fwd_kernel_traitsILi256ELi128ELi64ELi8ELb0ELb0EN7cutlass6half_tE19Flash_kernel_traitsILi256ELi128ELi64ELi8ES3_EELb0ELb0ELb0ELb0ELb0ELb0ELb0ELb0EEEvNS_16Flash_fwd_paramsE
        .type           _ZN5flash16flash_fwd_kernelI23Flash_fwd_kernel_traitsILi256ELi128ELi64ELi8ELb0ELb0EN7cutlass6half_tE19Flash_kernel_traitsILi256ELi128ELi64ELi8ES3_EELb0ELb0ELb0ELb0ELb0ELb0ELb0ELb0EEEvNS_16Flash_fwd_paramsE,@function
        .size           _ZN5flash16flash_fwd_kernelI23Flash_fwd_kernel_traitsILi256ELi128ELi64ELi8ELb0ELb0EN7cutlass6half_tE19Flash_kernel_traitsILi256ELi128ELi64ELi8ES3_EELb0ELb0ELb0ELb0ELb0ELb0ELb0ELb0EEEvNS_16Flash_fwd_paramsE,(.L_x_2029 - _ZN5flash16flash_fwd_kernelI23Flash_fwd_kernel_traitsILi256ELi128ELi64ELi8ELb0ELb0EN7cutlass6half_tE19Flash_kernel_traitsILi256ELi128ELi64ELi8ES3_EELb0ELb0ELb0ELb0ELb0ELb0ELb0ELb0EEEvNS_16Flash_fwd_paramsE)
        .other          _ZN5flash16flash_fwd_kernelI23Flash_fwd_kernel_traitsILi256ELi128ELi64ELi8ELb0ELb0EN7cutlass6half_tE19Flash_kernel_traitsILi256ELi128ELi64ELi8ES3_EELb0ELb0ELb0ELb0ELb0ELb0ELb0ELb0EEEvNS_16Flash_fwd_paramsE,@"STO_CUDA_ENTRY STV_DEFAULT"
_ZN5flash16flash_fwd_kernelI23Flash_fwd_kernel_traitsILi256ELi128ELi64ELi8ELb0ELb0EN7cutlass6half_tE19Flash_kernel_traitsILi256ELi128ELi64ELi8ES3_EELb0ELb0ELb0ELb0ELb0ELb0ELb0ELb0EEEvNS_16Flash_fwd_paramsE:
.text._ZN5flash16flash_fwd_kernelI23Flash_fwd_kernel_traitsILi256ELi128ELi64ELi8ELb0ELb0EN7cutlass6half_tE19Flash_kernel_traitsILi256ELi128ELi64ELi8ES3_EELb0ELb0ELb0ELb0ELb0ELb0ELb0ELb0EEEvNS_16Flash_fwd_paramsE:
        /* <DEDUP_REMOVED lines=30> */
[----:B------:R4:W5:Y:S01]  /*01e0*/  @P0 LDG.E R4, [R4.64] ;  /* 0x0000001004040981 */ /* 0x000962000c1e1900 */
[----:B------:R-:W-:-:S06]  /*01f0*/  UIMAD.WIDE UR8, UR25, UR7, UR8 ;  /* 0x00000007190872a5 */ /* 0x000fcc000f8e0208 */
[----:B-1----:R-:W-:Y:S02]  /*0200*/  IMAD.U32 R2, RZ, RZ, UR8 ;  /* 0x00000008ff027e24 */ /* 0x002fe4000f8e00ff */
[----:B------:R-:W-:-:S05]  /*0210*/  IMAD.U32 R3, RZ, RZ, UR9 ;  /* 0x00000009ff037e24 */ /* 0x000fca000f8e00ff */
[----:B----4-:R-:W4:Y:S01]  /*0220*/  @!P1 LDG.E R5, [R2.64] ;  /* 0x0000001002059981 */ /* 0x010f22000c1e1900 */
[----:B------:R-:W-:Y:S02]  /*0230*/  UMOV UR11, 0xffffffff ;  /* 0xffffffff000b7882 */ /* 0x000fe40000000000 */
[----:B------:R-:W-:Y:S02]  /*0240*/  UMOV UR26, URZ ;  /* 0x0000003f001a7c82 */ /* 0x000fe40008000000 */
[----:B------:R-:W-:Y:S01]  /*0250*/  UMOV UR8, 0xffffffff ;  /* 0xffffffff00087882 */ /* 0x000fe20000000000 */
[----:B------:R-:W1:Y:S08]  /*0260*/  S2UR UR13, SR_CTAID.X ;  /* 0x00000000000d79c3 */ /* 0x000e700000002500 */
[----:B------:R-:W1:Y:S08]  /*0270*/  S2UR UR15, SR_CTAID.Z ;  /* 0x00000000000f79c3 */ /* 0x000e700000002700 */
[----:B--2---:R2:W1:Y:S08]  /*0280*/  @P2 R2UR UR11, R6 ;  /* 0x00000000060b23c2 */ /* 0x00447000000e0000 */
[----:B---3--:R-:W1:Y:S08]  /*0290*/  @P2 R2UR UR14, R0 ;  /* 0x00000000000e23c2 */ /* 0x008e7000000e0000 */
[----:B-----5:R3:W3:Y:S01]  /*02a0*/  @P0 R2UR UR26, R4 ;  /* 0x00000000041a03c2 */ /* 0x0206e200000e0000 */
[----:B------:R-:W-:Y:S01]  /*02b0*/  ISETP.NE.U32.AND P0, PT, RZ, c[0x0][0x248], PT ;  /* 0x00009200ff007a0c */ /* 0x000fe20003f05070 */
[----:B--2---:R-:W2:Y:S03]  /*02c0*/  S2R R6, SR_TID.X ;  /* 0x0000000000067919 */ /* 0x004ea60000002100 */
[----:B------:R-:W-:Y:S01]  /*02d0*/  ISETP.NE.AND.EX P0, PT, RZ, c[0x0][0x24c], PT, P0 ;  /* 0x00009300ff007a0c */ /* 0x000fe20003f05300 */
[----:B-1----:R-:W-:-:S02]  /*02e0*/  @UP2 UIADD3 UR14, UR14, -UR11, URZ ;  /* 0x8000000b0e0e2290 */ /* 0x002fc4000fffe03f */
[----:B----4-:R1:W4:Y:S05]  /*02f0*/  @!P1 R2UR UR8, R5 ;  /* 0x00000000050893c2 */ /* 0x01032a00000e0000 */
[----:B------:R-:W-:-:S05]  /*0300*/  @!UP2 ULDC UR14, c[0x0][0x214] ;  /* 0x00008500000eaab9 */ /* 0x000fca0000000800 */
[----:B-1-34-:R-:W-:Y:S05]  /*0310*/  @!P0 BRA `(.L_x_303) ;  /* 0x0000007000008947 */ /* 0x01afea0003800000 */
[----:B------:R-:W-:-:S13]  /*0320*/  PLOP3.LUT P0, PT, PT, PT, UP3, 0x80, 0x0 ;  /* 0x000000000000781c */ /* 0x000fda0003f0f038 */
[----:B------:R-:W3:Y:S04]  /*0330*/  @P0 LDG.E R0, [R2.64+0x4] ;  /* 0x0000041002000981 */ /* 0x000ee8000c1e1900 */
[----:B------:R-:W4:Y:S01]  /*0340*/  @!P0 LDG.E R2, [R2.64] ;  /* 0x0000001002028981 */ /* 0x000f22000c1e1900 */
[----:B---3--:R-:W1:Y:S02]  /*0350*/  @P0 R2UR UR6, R0 ;  /* 0x00000000000603c2 */ /* 0x008e6400000e0000 */
[----:B-1----:R-:W-:-:S11]  /*0360*/  @UP3 UIADD3 UR6, UR6, -UR8, URZ ;  /* 0x8000000806063290 */ /* 0x002fd6000fffe03f */
[----:B----4-:R1:W3:Y:S02]  /*0370*/  @!P0 R2UR UR6, R2 ;  /* 0x00000000020683c2 */ /* 0x0102e400000e0000 */
[----:B-1-3--:R-:W-:Y:S05]  /*0380*/  BRA `(.L_x_304) ;  /* 0x0000001000007947 */ /* 0x00afea0003800000 */
.L_x_303:
[----:B------:R-:W-:Y:S02]  /*0390*/  ULDC UR6, c[0x0][0x218] ;  /* 0x0000860000067ab9 */ /* 0x000fe40000000800 */
.L_x_304:
        /* <DEDUP_REMOVED lines=10> */
[----:B------:R-:W3:Y:S01]  /*0440*/  @P0 LDG.E R0, [R2.64] ;  /* 0x0000001002000981 */ /* 0x000ee2000c1e1900 */
[----:B------:R-:W-:Y:S02]  /*0450*/  UISETP.GT.AND UP0, UPT, UR14, UR19, UPT ;  /* 0x000000130e00728c */ /* 0x000fe4000bf04270 */
[----:B------:R-:W-:-:S03]  /*0460*/  @!UP2 UISETP.NE.U32.AND UP1, UPT, URZ, UR4, UPT ;  /* 0x000000043f00a28c */ /* 0x000fc6000bf25070 */
[----:B------:R-:W-:Y:S02]  /*0470*/  ULDC UR4, c[0x0][0x21c] ;  /* 0x0000870000047ab9 */ /* 0x000fe40000000800 */
[----:B------:R-:W-:-:S04]  /*0480*/  @!UP2 UISETP.NE.AND.EX UP1, UPT, URZ, UR5, UPT, UP1 ;  /* 0x000000053f00a28c */ /* 0x000fc8000bf25310 */
[----:B------:R-:W-:Y:S01]  /*0490*/  @!UP2 USEL UR4, URZ, UR4, !UP1 ;  /* 0x000000043f04a287 */ /* 0x000fe2000c800000 */
[----:B---3--:R-:W1:Y:S01]  /*04a0*/  @P0 R2UR UR18, R0 ;  /* 0x00000000001203c2 */ /* 0x008e6200000e0000 */
        /* <DEDUP_REMOVED lines=19> */
[----:B------:R-:W-:Y:S02]  /*05e0*/  @!UP1 UIMAD UR10, UR10, UR6, URZ ;  /* 0x000000060a0a92a4 */ /* 0x000fe4000f8e023f */
[----:B------:R-:W-:-:S02]  /*05f0*/  ULDC.64 UR4, c[0x0][0x198] ;  /* 0x0000660000047ab9 */ /* 0x000fc40000000a00 */
[----:B------:R-:W-:Y:S02]  /*0600*/  @!UP1 UIMAD.WIDE.U32 UR20, UR25, UR6, URZ ;  /* 0x00000006191492a5 */ /* 0x000fe4000f8e003f */
[----:B------:R-:W-:Y:S02]  /*0610*/  @UP0 UIMAD.WIDE.U32 UR30, UR12, UR4, URZ ;  /* 0x000000040c1e02a5 */ /* 0x000fe4000f8e003f */
[----:B------:R-:W-:Y:S02]  /*0620*/  @!UP1 UIMAD UR7, UR25, UR7, UR10 ;  /* 0x00000007190792a4 */ /* 0x000fe4000f8e020a */
[----:B------:R-:W-:Y:S02]  /*0630*/  @UP0 UIMAD UR10, UR12, UR5, UR31 ;  /* 0x000000050c0a02a4 */ /* 0x000fe4000f8e021f */
[----:B------:R-:W-:Y:S02]  /*0640*/  @UP1 UMOV UR6, UR28 ;  /* 0x0000001c00061c82 */ /* 0x000fe40008000000 */
        /* <DEDUP_REMOVED lines=17> */
.L_x_306:
[----:B------:R-:W-:Y:S01]  /*0760*/  IABS R0, c[0x0][0x1c8] ;  /* 0x0000720000007a13 */ /* 0x000fe20000000000 */
[----:B------:R-:W1:Y:S01]  /*0770*/  S2R R2, SR_CTAID.Z ;  /* 0x0000000000027919 */ /* 0x000e620000002700 */
[----:B------:R-:W-:Y:S02]  /*0780*/  UMOV UR20, URZ ;  /* 0x0000003f00147c82 */ /* 0x000fe40008000000 */
[----:B------:R-:W3:Y:S01]  /*0790*/  R2UR UR7, R0 ;  /* 0x00000000000773c2 */ /* 0x000ee200000e0000 */
[----:B------:R-:W-:Y:S01]  /*07a0*/  @UP0 UIADD3 UR23, UR26, UR8, URZ ;  /* 0x000000081a170290 */ /* 0x000fe2000fffe03f */
[----:B-1----:R-:W-:Y:S01]  /*07b0*/  IABS R2, R2 ;  /* 0x0000000200027213 */ /* 0x002fe20000000000 */
[----:B---3--:R-:W1:Y:S05]  /*07c0*/  I2F.RP R0, UR7 ;  /* 0x0000000700007d06 */ /* 0x008e6a0008209400 */
[----:B------:R-:W3:Y:S03]  /*07d0*/  R2UR UR5, R2 ;  /* 0x00000000020573c2 */ /* 0x000ee600000e0000 */
[----:B-1----:R-:W1:Y:S02]  /*07e0*/  MUFU.RCP R0, R0 ;  /* 0x0000000000007308 */ /* 0x002e640000001000 */
[----:B-1----:R-:W-:-:S06]  /*07f0*/  IADD3 R0, R0, 0xffffffe, RZ ;  /* 0x0ffffffe00007810 */ /* 0x002fcc0007ffe0ff */
[----:B------:R-:W1:Y:S02]  /*0800*/  F2I.FTZ.U32.TRUNC.NTZ R0, R0 ;  /* 0x0000000000007305 */ /* 0x000e64000021f000 */
[----:B-1----:R-:W1:Y:S02]  /*0810*/  R2UR UR21, R0 ;  /* 0x00000000001573c2 */ /* 0x002e6400000e0000 */
[----:B-1----:R-:W-:-:S04]  /*0820*/  UIADD3 UR4, URZ, -UR21, URZ ;  /* 0x800000153f047290 */ /* 0x002fc8000fffe03f */
[----:B------:R-:W-:-:S04]  /*0830*/  UIMAD UR4, UR4, UR7, URZ ;  /* 0x00000007040472a4 */ /* 0x000fc8000f8e023f */
[----:B------:R-:W-:-:S04]  /*0840*/  UIMAD.WIDE.U32 UR20, UR21, UR4, UR20 ;  /* 0x00000004151472a5 */ /* 0x000fc8000f8e0014 */
[----:B---3--:R-:W-:Y:S02]  /*0850*/  UIMAD.WIDE.U32 UR20, UR21, UR5, URZ ;  /* 0x00000005151472a5 */ /* 0x008fe4000f8e003f */
[----:B------:R-:W-:Y:S02]  /*0860*/  USHF.R.S32.HI UR20, URZ, 0x1f, UR15 ;  /* 0x0000001f3f147899 */ /* 0x000fe4000801140f */
        /* <DEDUP_REMOVED lines=27> */
[----:B------:R-:W-:-:S02]  /*0a20*/  UIMAD UR7, UR7, UR4, URZ ;  /* 0x00000004070772a4 */ /* 0x000fc4000f8e023f */
[----:B------:R-:W-:Y:S02]  /*0a30*/  UIADD3 UR27, UR29, UR26, URZ ;  /* 0x0000001a1d1b7290 */ /* 0x000fe4000fffe03f */
[----:B------:R-:W-:Y:S02]  /*0a40*/  UIMAD UR5, UR25, UR5, UR7 ;  /* 0x00000005190572a4 */ /* 0x000fe4000f8e0207 */
[----:B------:R-:W-:Y:S02]  /*0a50*/  UMOV UR26, UR28 ;  /* 0x0000001c001a7c82 */ /* 0x000fe40008000000 */
[----:B------:R-:W-:-:S04]  /*0a60*/  UIMAD.WIDE.U32 UR24, UR25, UR4, UR26 ;  /* 0x00000004191872a5 */ /* 0x000fc8000f8e001a */
[----:B------:R-:W-:Y:S02]  /*0a70*/  UIADD3 UR23, UR25, UR5, URZ ;  /* 0x0000000519177290 */ /* 0x000fe4000fffe03f */
.L_x_307:
[----:B--2---:R-:W-:Y:S01]  /*0a80*/  SHF.R.S32.HI R9, RZ, 0x1f, R6 ;  /* 0x0000001fff097819 */ /* 0x004fe20000011406 */
[----:B------:R-:W1:Y:S01]  /*0a90*/  S2R R12, SR_CTAID.Z ;  /* 0x00000000000c7919 */ /* 0x000e620000002700 */
[----:B------:R-:W-:Y:S01]  /*0aa0*/  ULDC.64 UR4, c[0x0][0x1b0] ;  /* 0x00006c0000047ab9 */ /* 0x000fe20000000a00 */
[----:B------:R-:W-:Y:S01]  /*0ab0*/  IMAD.U32 R234, RZ, RZ, UR8 ;  /* 0x00000008ffea7e24 */ /* 0x000fe2000f8e00ff */
[CC--:B------:R-:W-:Y:S01]  /*0ac0*/  LEA.HI R240, R9.reuse, R6.reuse, RZ, 0x3 ;  /* 0x0000000609f07211 */ /* 0x0c0fe200078f18ff */
[----:B------:R-:W-:Y:S01]  /*0ad0*/  UIMAD UR4, UR21, UR4, URZ ;  /* 0x00000004150472a4 */ /* 0x000fe2000f8e023f */
[----:B------:R-:W-:Y:S01]  /*0ae0*/  LEA.HI R7, R9, R6, RZ, 0x4 ;  /* 0x0000000609077211 */ /* 0x000fe200078f20ff */
[----:B------:R-:W-:Y:S01]  /*0af0*/  UIADD3 UR19, -UR19, UR14, URZ ;  /* 0x0000000e13137290 */ /* 0x000fe2000fffe13f */
[----:B------:R-:W-:Y:S01]  /*0b00*/  LOP3.LUT R3, R240, 0xfffffff8, RZ, 0xc0, !PT ;  /* 0xfffffff8f0037812 */ /* 0x000fe200078ec0ff */
[----:B------:R-:W-:Y:S01]  /*0b10*/  IMAD.U32 R232, RZ, RZ, UR8 ;  /* 0x00000008ffe87e24 */ /* 0x000fe2000f8e00ff */
[----:B------:R-:W-:Y:S01]  /*0b20*/  SHF.R.S32.HI R240, RZ, 0x3, R240 ;  /* 0x00000003fff07819 */ /* 0x000fe200000114f0 */
[----:B------:R-:W-:Y:S01]  /*0b30*/  IMAD.U32 R16, RZ, RZ, UR13 ;  /* 0x0000000dff107e24 */ /* 0x000fe2000f8e00ff */
[----:B------:R-:W-:Y:S01]  /*0b40*/  SHF.R.S32.HI R0, RZ, 0x4, R7 ;  /* 0x00000004ff007819 */ /* 0x000fe20000011407 */
[----:B------:R-:W-:Y:S01]  /*0b50*/  IMAD.IADD R3, R6, 0x1, -R3 ;  /* 0x0000000106037824 */ /* 0x000fe200078e0a03 */
[--C-:B------:R-:W-:Y:S01]  /*0b60*/  SHF.R.S32.HI R241, RZ, 0x1f, R240.reuse ;  /* 0x0000001ffff17819 */ /* 0x100fe200000114f0 */
[----:B------:R-:W-:Y:S01]  /*0b70*/  IMAD.SHL.U32 R228, R240, 0x40, RZ ;  /* 0x00000040f0e47824 */ /* 0x000fe200078e00ff */
[----:B------:R-:W-:Y:S01]  /*0b80*/  LEA.HI R225, R7, R0, RZ, 0x1 ;  /* 0x0000000007e17211 */ /* 0x000fe200078f08ff */
[----:B------:R-:W-:Y:S01]  /*0b90*/  IMAD.SHL.U32 R238, R3, 0x8, RZ ;  /* 0x0000000803ee7824 */ /* 0x000fe200078e00ff */
[----:B------:R-:W-:Y:S01]  /*0ba0*/  LOP3.LUT R7, R7, 0xfffffff0, RZ, 0xc0, !PT ;  /* 0xfffffff007077812 */ /* 0x000fe200078ec0ff */
[----:B------:R-:W-:Y:S01]  /*0bb0*/  BSSY B0, `(.L_x_308) ;  /* 0x0000064000007945 */ /* 0x000fe20003800000 */
[----:B------:R-:W-:Y:S01]  /*0bc0*/  LOP3.LUT R228, R228, 0x1c0, RZ, 0xc0, !PT ;  /* 0x000001c0e4e47812 */ /* 0x000fe200078ec0ff */
[----:B------:R-:W-:Y:S01]  /*0bd0*/  IMAD.WIDE R16, R16, 0x80, R240 ;  /* 0x0000008010107825 */ /* 0x000fe200078e02f0 */
[----:B------:R-:W-:-:S02]  /*0be0*/  LOP3.LUT R225, R225, 0xfffffffe, RZ, 0xc0, !PT ;  /* 0xfffffffee1e17812 */ /* 0x000fc400078ec0ff */
[----:B------:R-:W-:Y:S01]  /*0bf0*/  LOP3.LUT R2, R228, 0x38, R238, 0xf8, !PT ;  /* 0x00000038e4027812 */ /* 0x000fe200078ef8ee */
[----:B------:R-:W-:Y:S01]  /*0c00*/  IMAD.IADD R7, R6, 0x1, -R7 ;  /* 0x0000000106077824 */ /* 0x000fe200078e0a07 */
[----:B------:R-:W-:Y:S01]  /*0c10*/  SHF.R.U32.HI R228, RZ, 0x3, R228 ;  /* 0x00000003ffe47819 */ /* 0x000fe200000116e4 */
[----:B------:R-:W-:Y:S01]  /*0c20*/  IMAD.IADD R225, R0, 0x1, -R225 ;  /* 0x0000000100e17824 */ /* 0x000fe200078e0ae1 */
[--C-:B------:R-:W-:Y:S02]  /*0c30*/  SHF.R.S32.HI R239, RZ, 0x1f, R238.reuse ;  /* 0x0000001fffef7819 */ /* 0x100fe400000114ee */
[----:B------:R-:W-:Y:S02]  /*0c40*/  SHF.R.S32.HI R0, RZ, 0x1f, R7 ;  /* 0x0000001fff007819 */ /* 0x000fe40000011407 */
[----:B------:R-:W-:Y:S01]  /*0c50*/  LOP3.LUT R228, R2, R228, RZ, 0x3c, !PT ;  /* 0x000000e402e47212 */ /* 0x000fe200078e3cff */
[----:B------:R-:W-:Y:S01]  /*0c60*/  IMAD R2, R241, c[0x0][0x198], RZ ;  /* 0x00006600f1027a24 */ /* 0x000fe200078e02ff */
[----:B------:R-:W-:Y:S01]  /*0c70*/  IADD3 R10, P0, R238, UR6, RZ ;  /* 0x00000006ee0a7c10 */ /* 0x000fe2000ff1e0ff */
[----:B------:R-:W-:Y:S01]  /*0c80*/  IMAD.WIDE.U32 R14, R240, c[0x0][0x198], R238 ;  /* 0x00006600f00e7a25 */ /* 0x000fe200078e00ee */
[----:B------:R-:W-:Y:S01]  /*0c90*/  LEA.HI R0, R0, R7, RZ, 0x3 ;  /* 0x0000000700007211 */ /* 0x000fe200078f18ff */
[----:B------:R-:W-:Y:S01]  /*0ca0*/  ULDC.64 UR6, c[0x0][0x1b8] ;  /* 0x00006e0000067ab9 */ /* 0x000fe20000000a00 */
[----:B------:R-:W-:Y:S01]  /*0cb0*/  IADD3.X R11, R239, UR22, RZ, P0, !PT ;  /* 0x00000016ef0b7c10 */ /* 0x000fe200087fe4ff */
[----:B------:R-:W-:Y:S01]  /*0cc0*/  IMAD R2, R240, c[0x0][0x19c], R2 ;  /* 0x00006700f0027a24 */ /* 0x000fe200078e0202 */
[----:B------:R-:W-:Y:S01]  /*0cd0*/  LOP3.LUT R4, R0, 0xfffffff8, RZ, 0xc0, !PT ;  /* 0xfffffff800047812 */ /* 0x000fe200078ec0ff */
[----:B------:R-:W-:Y:S01]  /*0ce0*/  UIMAD UR22, UR8, UR5, UR4 ;  /* 0x00000005081672a4 */ /* 0x000fe2000f8e0204 */
[----:B------:R-:W-:Y:S01]  /*0cf0*/  IADD3 R14, P0, R14, UR12, RZ ;  /* 0x0000000c0e0e7c10 */ /* 0x000fe2000ff1e0ff */
[----:B-1----:R-:W-:Y:S01]  /*0d00*/  IMAD.WIDE.U32 R12, R12, c[0x0][0x1a8], R10 ;  /* 0x00006a000c0c7a25 */ /* 0x002fe200078e000a */
[----:B------:R-:W-:Y:S01]  /*0d10*/  LEA.HI R5, R9, R6, RZ, 0x6 ;  /* 0x0000000609057211 */ /* 0x000fe200078f30ff */
[----:B------:R-:W-:Y:S01]  /*0d20*/  ULDC.64 UR4, c[0x0][0x1a8] ;  /* 0x00006a0000047ab9 */ /* 0x000fe20000000a00 */
[----:B------:R-:W-:Y:S01]  /*0d30*/  IADD3.X R15, R15, UR10, R2, P0, !PT ;  /* 0x0000000a0f0f7c10 */ /* 0x000fe200087fe402 */
[----:B------:R-:W-:Y:S01]  /*0d40*/  IMAD.IADD R4, R7, 0x1, -R4 ;  /* 0x0000000107047824 */ /* 0x000fe200078e0a04 */
[----:B------:R-:W-:Y:S01]  /*0d50*/  UIMAD UR6, UR21, UR6, URZ ;  /* 0x00000006150672a4 */ /* 0x000fe2000f8e023f */
[----:B------:R-:W-:Y:S01]  /*0d60*/  IMAD R2, R241, c[0x0][0x1a0], RZ ;  /* 0x00006800f1027a24 */ /* 0x000fe200078e02ff */
[----:B------:R-:W-:Y:S01]  /*0d70*/  UIMAD UR4, UR20, UR4, URZ ;  /* 0x00000004140472a4 */ /* 0x000fe2000f8e023f */
[----:B------:R-:W-:Y:S01]  /*0d80*/  IMAD.WIDE.U32 R10, R240, c[0x0][0x1a0], R238 ;  /* 0x00006800f00a7a25 */ /* 0x000fe200078e00ee */
[C---:B------:R-:W-:Y:S01]  /*0d90*/  LOP3.LUT P2, RZ, R4.reuse, 0x4, RZ, 0xc0, !PT ;  /* 0x0000000404ff7812 */ /* 0x040fe2000784c0ff */
[----:B------:R-:W-:Y:S01]  /*0da0*/  UIMAD UR6, UR8, UR7, UR6 ;  /* 0x00000007080672a4 */ /* 0x000fe2000f8e0206 */
[----:B------:R-:W-:Y:S01]  /*0db0*/  LOP3.LUT P1, RZ, R4, 0x2, RZ, 0xc0, !PT ;  /* 0x0000000204ff7812 */ /* 0x000fe2000782c0ff */
[----:B------:R-:W-:Y:S01]  /*0dc0*/  IMAD.SHL.U32 R5, R5, 0x8, RZ ;  /* 0x0000000805057824 */ /* 0x000fe200078e00ff */
[----:B------:R-:W-:Y:S01]  /*0dd0*/  IADD3 R10, P0, R10, UR24, RZ ;  /* 0x000000180a0a7c10 */ /* 0x000fe2000ff1e0ff */
[----:B------:R-:W-:Y:S01]  /*0de0*/  IMAD R2, R240, c[0x0][0x1a4], R2 ;  /* 0x00006900f0027a24 */ /* 0x000fe200078e0202 */
[----:B------:R-:W-:Y:S01]  /*0df0*/  UIMAD UR4, UR15, UR5, UR4 ;  /* 0x000000050f0472a4 */ /* 0x000fe2000f8e0204 */
[----:B------:R-:W-:Y:S01]  /*0e00*/  IMAD.SHL.U32 R4, R4, 0x40, RZ ;  /* 0x0000004004047824 */ /* 0x000fe200078e00ff */
[----:B------:R-:W-:Y:S01]  /*0e10*/  LOP3.LUT R228, R228, 0xfffffe00, R5, 0xf8, !PT ;  /* 0xfffffe00e4e47812 */ /* 0x000fe200078ef805 */
[----:B------:R-:W-:Y:S01]  /*0e20*/  IMAD.SHL.U32 R5, R225, 0x8, RZ ;  /* 0x00000008e1057824 */ /* 0x000fe200078e00ff */
[----:B------:R-:W-:Y:S01]  /*0e30*/  IADD3.X R11, R11, UR23, R2, P0, !PT ;  /* 0x000000170b0b7c10 */ /* 0x000fe200087fe402 */
[----:B------:R-:W-:Y:S01]  /*0e40*/  IMAD.WIDE.U32 R234, R234, c[0x0][0x1b0], R14 ;  /* 0x00006c00eaea7a25 */ /* 0x000fe200078e000e */
[----:B------:R-:W-:-:S02]  /*0e50*/  ISETP.GE.AND P0, PT, R240, UR19, PT ;  /* 0x00000013f0007c0c */ /* 0x000fc4000bf06270 */
[----:B------:R-:W-:Y:S01]  /*0e60*/  LOP3.LUT R4, R4, 0x1c0, RZ, 0xc0, !PT ;  /* 0x000001c004047812 */ /* 0x000fe200078ec0ff */
[----:B------:R-:W-:Y:S01]  /*0e70*/  IMAD.WIDE.U32 R232, R232, c[0x0][0x1b8], R10 ;  /* 0x00006e00e8e87a25 */ /* 0x000fe200078e000a */
[----:B------:R-:W-:Y:S02]  /*0e80*/  IADD3 R15, R13, UR4, RZ ;  /* 0x000000040d0f7c10 */ /* 0x000fe4000fffe0ff */
[----:B------:R-:W-:Y:S01]  /*0e90*/  LOP3.LUT R5, R4, 0x8, R5, 0xf8, !PT ;  /* 0x0000000804057812 */ /* 0x000fe200078ef805 */
[----:B------:R-:W-:Y:S01]  /*0ea0*/  IMAD.SHL.U32 R0, R0, 0x40, RZ ;  /* 0x0000004000007824 */ /* 0x000fe200078e00ff */
[----:B------:R-:W-:Y:S01]  /*0eb0*/  SHF.R.U32.HI R4, RZ, 0x3, R4 ;  /* 0x00000003ff047819 */ /* 0x000fe20000011604 */
[----:B------:R-:W-:Y:S01]  /*0ec0*/  IMAD.MOV.U32 R2, RZ, RZ, 0x10 ;  /* 0x00000010ff027424 */ /* 0x000fe200078e00ff */
[----:B------:R-:W-:Y:S01]  /*0ed0*/  IADD3 R237, R235, UR22, RZ ;  /* 0x00000016ebed7c10 */ /* 0x000fe2000fffe0ff */
[----:B------:R-:W-:Y:S01]  /*0ee0*/  IMAD.MOV.U32 R7, RZ, RZ, 0x20 ;  /* 0x00000020ff077424 */ /* 0x000fe200078e00ff */
[----:B------:R-:W-:Y:S01]  /*0ef0*/  LOP3.LUT R4, R5, R4, RZ, 0x3c, !PT ;  /* 0x0000000405047212 */ /* 0x000fe200078e3cff */
[----:B------:R-:W-:Y:S01]  /*0f00*/  IMAD.SHL.U32 R228, R228, 0x2, RZ ;  /* 0x00000002e4e47824 */ /* 0x000fe200078e00ff */
[----:B------:R-:W-:-:S02]  /*0f10*/  IADD3 R227, R233, UR6, RZ ;  /* 0x00000006e9e37c10 */ /* 0x000fc4000fffe0ff */
[----:B------:R-:W-:Y:S02]  /*0f20*/  LOP3.LUT R4, R4, 0xfffffe00, R0, 0xf8, !PT ;  /* 0xfffffe0004047812 */ /* 0x000fe400078ef800 */
[C---:B------:R-:W-:Y:S02]  /*0f30*/  IADD3 R231, R238.reuse, 0x40, RZ ;  /* 0x00000040eee77810 */ /* 0x040fe40007ffe0ff */
[C---:B------:R-:W-:Y:S02]  /*0f40*/  IADD3 R230, R238.reuse, 0x80, RZ ;  /* 0x00000080eee67810 */ /* 0x040fe40007ffe0ff */
[----:B------:R-:W-:Y:S02]  /*0f50*/  IADD3 R229, R238, 0xc0, RZ ;  /* 0x000000c0eee57810 */ /* 0x000fe40007ffe0ff */
[----:B------:R-:W-:Y:S02]  /*0f60*/  SEL R2, R2, 0xfffffff0, !P1 ;  /* 0xfffffff002027807 */ /* 0x000fe40004800000 */
        /* <DEDUP_REMOVED lines=40> */
.L_x_309:
[----:B------:R-:W-:Y:S05]  /*11f0*/  BSYNC B0 ;  /* 0x0000000000007941 */ /* 0x000fea0003800000 */
.L_x_308:
[----:B------:R-:W-:Y:S01]  /*1200*/  IADD3 R8, R240, 0x20, RZ ;  /* 0x00000020f0087810 */ /* 0x000fe20007ffe0ff */
[----:B------:R-:W-:Y:S03]  /*1210*/  BSSY B0, `(.L_x_310) ;  /* 0x000002c000007945 */ /* 0x000fe60003800000 */
[----:B------:R-:W-:-:S13]  /*1220*/  ISETP.GE.AND P0, PT, R8, UR19, PT ;  /* 0x0000001308007c0c */ /* 0x000fda000bf06270 */
[----:B------:R-:W-:Y:S05]  /*1230*/  @P0 BRA `(.L_x_311) ;  /* 0x0000029000000947 */ /* 0x000fea0003800000 */
[----:B------:R-:W-:Y:S01]  /*1240*/  IADD3 R10, P0, R16, 0x20, RZ ;  /* 0x00000020100a7810 */ /* 0x000fe20007f1e0ff */
[----:B-1----:R-:W-:Y:S01]  /*1250*/  IMAD.MOV.U32 R18, RZ, RZ, R12 ;  /* 0x000000ffff127224 */ /* 0x002fe200078e000c */
        /* <DEDUP_REMOVED lines=39> */
.L_x_311:
[----:B------:R-:W-:Y:S05]  /*14d0*/  BSYNC B0 ;  /* 0x0000000000007941 */ /* 0x000fea0003800000 */
.L_x_310:
        /* <DEDUP_REMOVED lines=45> */
.L_x_313:
[----:B------:R-:W-:Y:S05]  /*17b0*/  BSYNC B0 ;  /* 0x0000000000007941 */ /* 0x000fea0003800000 */
.L_x_312:
        /* <DEDUP_REMOVED lines=12> */
[----:B-1----:R-:W-:Y:S01]  /*1880*/  IMAD.X R10, RZ, RZ, R17, P0 ;  /* 0x000000ffff0a7224 */ /* 0x002fe200000e0611 */
        /* <DEDUP_REMOVED lines=35> */
.L_x_315:
[----:B------:R-:W-:Y:S05]  /*1ac0*/  BSYNC B0 ;  /* 0x0000000000007941 */ /* 0x000fea0003800000 */
.L_x_314:
[----:B------:R-:W-:Y:S01]  /*1ad0*/  ULEA.HI.SX32 UR21, UR9, 0xffffffff, 0x1a ;  /* 0xffffffff09157891 */ /* 0x000fe2000f8fd23f */
[----:B------:R-:W-:Y:S01]  /*1ae0*/  MOV R236, R234 ;  /* 0x000000ea00ec7202 */ /* 0x000fe20000000f00 */
[----:B------:R-:W-:Y:S01]  /*1af0*/  IMAD.U32 R5, RZ, RZ, UR25 ;  /* 0x00000019ff057e24 */ /* 0x000fe2000f8e00ff */
[----:B------:R-:W-:Y:S01]  /*1b00*/  BSSY B0, `(.L_x_316) ;  /* 0x000002a000007945 */ /* 0x000fe20003800000 */
[----:B------:R-:W-:Y:S02]  /*1b10*/  UIMAD UR6, UR21, -0x40, UR18 ;  /* 0xffffffc0150678a4 */ /* 0x000fe4000f8e0212 */
[----:B------:R-:W-:Y:S01]  /*1b20*/  USHF.R.S32.HI UR7, URZ, 0x1f, UR21 ;  /* 0x0000001f3f077899 */ /* 0x000fe20008011415 */
[----:B-1----:R-:W-:Y:S01]  /*1b30*/  IMAD.WIDE.U32 R16, R5, UR21, R236 ;  /* 0x0000001505107c25 */ /* 0x002fe2000f8e00ec */
        /* <DEDUP_REMOVED lines=38> */
.L_x_317:
[----:B------:R-:W-:Y:S05]  /*1da0*/  BSYNC B0 ;  /* 0x0000000000007941 */ /* 0x000fea0003800000 */
.L_x_316:
[----:B------:R-:W-:Y:S01]  /*1db0*/  ISETP.GE.AND P0, PT, R8, UR6, PT ;  /* 0x0000000608007c0c */ /* 0x000fe2000bf06270 */
[----:B------:R-:W-:Y:S01]  /*1dc0*/  UMOV UR5, 0x5 ;  /* 0x0000000500057882 */ /* 0x000fe20000000000 */
[----:B------:R-:W-:Y:S01]  /*1dd0*/  BSSY B0, `(.L_x_318) ;  /* 0x0000028000007945 */ /* 0x000fe20003800000 */
[----:B------:R-:W-:Y:S02]  /*1de0*/  ULDC UR20, c[0x0][0x19c] ;  /* 0x0000670000147ab9 */ /* 0x000fe40000000800 */
[----:B------:R-:W-:Y:S02]  /*1df0*/  USHF.L.U32 UR15, UR4, 0x5, URZ ;  /* 0x00000005040f7899 */ /* 0x000fe4000800063f */
[----:B------:R-:W-:-:S06]  /*1e00*/  USHF.L.U64.HI UR20, UR4, UR5, UR20 ;  /* 0x0000000504147299 */ /* 0x000fcc0008010214 */
[----:B------:R-:W-:Y:S05]  /*1e10*/  @P0 BRA `(.L_x_319) ;  /* 0x0000023000000947 */ /* 0x000fea0003800000 */
[----:B------:R-:W-:Y:S02]  /*1e20*/  ISETP.GE.AND P5, PT, R238, c[0x0][0x220], PT ;  /* 0x00008800ee007a0c */ /* 0x000fe40003fa6270 */
[----:B------:R-:W-:Y:S02]  /*1e30*/  ISETP.GE.AND P4, PT, R231, c[0x0][0x220], PT ;  /* 0x00008800e7007a0c */ /* 0x000fe40003f86270 */
[----:B------:R-:W-:Y:S02]  /*1e40*/  ISETP.GE.AND P2, PT, R230, c[0x0][0x220], PT ;  /* 0x00008800e6007a0c */ /* 0x000fe40003f46270 */
[----:B------:R-:W-:-:S04]  /*1e50*/  IADD3 R11, P0, R16, UR15, RZ ;  /* 0x0000000f100b7c10 */ /* 0x000fc8000ff1e0ff */
[----:B------:R-:W-:Y:S02]  /*1e60*/  IADD3.X R10, R10, UR20, RZ, P0, !PT ;  /* 0x000000140a0a7c10 */ /* 0x000fe400087fe4ff */
[----:B------:R-:W-:Y:S01]  /*1e70*/  ISETP.GE.AND P0, PT, R229, c[0x0][0x220], PT ;  /* 0x00008800e5007a0c */ /* 0x000fe20003f06270 */
[----:B------:R2:W-:Y:S01]  /*1e80*/  @P5 STS.128 [R228+0x11000], RZ ;  /* 0x011000ffe4005388 */ /* 0x0005e20000000c00 */
[C---:B------:R-:W-:Y:S02]  /*1e90*/  @!P5 LEA R16, P6, R11.reuse, c[0x0][0x168], 0x1 ;  /* 0x00005a000b10da11 */ /* 0x040fe400078c08ff */
[C---:B-1----:R-:W-:Y:S02]  /*1ea0*/  @!P4 LEA R14, P3, R11.reuse, c[0x0][0x168], 0x1 ;  /* 0x00005a000b0eca11 */ /* 0x042fe400078608ff */
        /* <DEDUP_REMOVED lines=26> */
.L_x_319:
[----:B------:R-:W-:Y:S05]  /*2050*/  BSYNC B0 ;  /* 0x0000000000007941 */ /* 0x000fea0003800000 */
.L_x_318:
[----:B------:R-:W0:Y:S01]  /*2060*/  LDGDEPBAR ;  /* 0x00000000000079af */ /* 0x000e220000000000 */
[----:B------:R-:W-:Y:S01]  /*2070*/  ISETP.GE.AND P1, PT, R240, UR6, PT ;  /* 0x00000006f0007c0c */ /* 0x000fe2000bf26270 */
[----:B------:R-:W-:Y:S01]  /*2080*/  ULDC.64 UR4, c[0x0][0x1a0] ;  /* 0x0000680000047ab9 */ /* 0x000fe20000000a00 */
[----:B------:R-:W-:Y:S01]  /*2090*/  BSSY B0, `(.L_x_320) ;  /* 0x0000032000007945 */ /* 0x000fe20003800000 */
[----:B------:R-:W-:Y:S02]  /*20a0*/  UIMAD.WIDE.U32 UR26, UR21, UR4, URZ ;  /* 0x00000004151a72a5 */ /* 0x000fe4000f8e003f */
[----:B------:R-:W-:-:S04]  /*20b0*/  UIMAD UR4, UR7, UR4, URZ ;  /* 0x00000004070472a4 */ /* 0x000fc8000f8e023f */
[----:B------:R-:W-:Y:S01]  /*20c0*/  UIMAD UR4, UR21, UR5, UR4 ;  /* 0x00000005150472a4 */ /* 0x000fe2000f8e0204 */
[----:B-12---:R-:W-:Y:S02]  /*20d0*/  IMAD.U32 R12, RZ, RZ, UR26 ;  /* 0x0000001aff0c7e24 */ /* 0x006fe4000f8e00ff */
        /* <DEDUP_REMOVED lines=45> */
.L_x_321:
[----:B------:R-:W-:Y:S05]  /*23b0*/  BSYNC B0 ;  /* 0x0000000000007941 */ /* 0x000fea0003800000 */
.L_x_320:
[----:B------:R-:W-:Y:S01]  /*23c0*/  ISETP.GE.AND P0, PT, R8, UR6, PT ;  /* 0x0000000608007c0c */ /* 0x000fe2000bf06270 */
[----:B------:R-:W-:Y:S01]  /*23d0*/  BSSY B0, `(.L_x_322) ;  /* 0x000002d000007945 */ /* 0x000fe20003800000 */
[----:B------:R-:W-:-:S04]  /*23e0*/  LEA.HI R226, R9, R6, RZ, 0x5 ;  /* 0x0000000609e27211 */ /* 0x000fc800078f28ff */
[----:B------:R-:W-:-:S07]  /*23f0*/  SHF.R.S32.HI R226, RZ, 0x5, R226 ;  /* 0x00000005ffe27819 */ /* 0x000fce00000114e2 */
        /* <DEDUP_REMOVED lines=42> */
.L_x_323:
[----:B------:R-:W-:Y:S05]  /*26a0*/  BSYNC B0 ;  /* 0x0000000000007941 */ /* 0x000fea0003800000 */
.L_x_322:
[C---:B------:R-:W-:Y:S01]  /*26b0*/  IMAD.SHL.U32 R7, R3.reuse, 0x40, RZ ;  /* 0x0000004003077824 */ /* 0x040fe200078e00ff */
[----:B------:R-:W-:Y:S01]  /*26c0*/  R2P PR, R3, 0x6 ;  /* 0x0000000603007804 */ /* 0x000fe20000000000 */
[----:B--2-4-:R-:W-:Y:S01]  /*26d0*/  IMAD.SHL.U32 R8, R240, 0x8, RZ ;  /* 0x00000008f0087824 */ /* 0x014fe200078e00ff */
[----:B------:R-:W0:Y:S01]  /*26e0*/  LDGDEPBAR ;  /* 0x00000000000079af */ /* 0x000e220000000000 */
[----:B------:R-:W-:Y:S01]  /*26f0*/  IMAD R226, R226, 0x400, R4 ;  /* 0x00000400e2e27824 */ /* 0x000fe200078e0204 */
[----:B------:R-:W-:Y:S01]  /*2700*/  LOP3.LUT R7, R7, 0x1c0, RZ, 0xc0, !PT ;  /* 0x000001c007077812 */ /* 0x000fe200078ec0ff */
[----:B------:R-:W-:Y:S01]  /*2710*/  IMAD.SHL.U32 R6, R6, 0x2, RZ ;  /* 0x0000000206067824 */ /* 0x000fe200078e00ff */
[----:B------:R-:W-:Y:S01]  /*2720*/  UISETP.GE.AND UP0, UPT, UR18, 0x41, UPT ;  /* 0x000000411200788c */ /* 0x000fe2000bf06270 */
[----:B------:R-:W-:Y:S01]  /*2730*/  IMAD.SHL.U32 R226, R226, 0x2, RZ ;  /* 0x00000002e2e27824 */ /* 0x000fe200078e00ff */
[----:B------:R-:W-:Y:S02]  /*2740*/  LOP3.LUT R8, R7, 0x8, R8, 0xf8, !PT ;  /* 0x0000000807087812 */ /* 0x000fe400078ef808 */
[----:B------:R-:W-:Y:S01]  /*2750*/  SHF.R.U32.HI R7, RZ, 0x3, R7 ;  /* 0x00000003ff077819 */ /* 0x000fe20000011607 */
[--C-:B------:R-:W-:Y:S01]  /*2760*/  IMAD R224, R2, 0x2, R226.reuse ;  /* 0x0000000202e07824 */ /* 0x100fe200078e02e2 */
[----:B------:R-:W-:Y:S01]  /*2770*/  LDSM.16.M88.4 R76, [R226] ;  /* 0x00000000e24c783b */ /* 0x000fe20000000200 */
[----:B------:R-:W-:Y:S01]  /*2780*/  IMAD R222, R0, 0x2, R226 ;  /* 0x0000000200de7824 */ /* 0x000fe200078e02e2 */
[----:B------:R-:W-:Y:S01]  /*2790*/  LOP3.LUT R7, R8, R7, RZ, 0x3c, !PT ;  /* 0x0000000708077212 */ /* 0x000fe200078e3cff */
[----:B------:R-:W-:Y:S01]  /*27a0*/  IMAD R221, R0, 0x2, R224 ;  /* 0x0000000200dd7824 */ /* 0x000fe200078e02e0 */
[----:B------:R-:W-:Y:S01]  /*27b0*/  LDSM.16.M88.4 R36, [R224] ;  /* 0x00000000e024783b */ /* 0x000fe20000000200 */
[----:B------:R-:W-:-:S02]  /*27c0*/  LOP3.LUT R6, R6, 0x6, RZ, 0xc0, !PT ;  /* 0x0000000606067812 */ /* 0x000fc400078ec0ff */
[----:B------:R-:W-:Y:S01]  /*27d0*/  IMAD R225, R225, 0x200, R7 ;  /* 0x00000200e1e17824 */ /* 0x000fe200078e0207 */
[----:B------:R-:W-:Y:S03]  /*27e0*/  LDSM.16.M88.4 R72, [R221] ;  /* 0x00000000dd48783b */ /* 0x000fe60000000200 */
[----:B------:R-:W-:-:S05]  /*27f0*/  IMAD.SHL.U32 R225, R225, 0x2, RZ ;  /* 0x00000002e1e17824 */ /* 0x000fca00078e00ff */
[----:B------:R-:W2:Y:S01]  /*2800*/  LDSM.16.M88.4 R48, [R225+0x10000] ;  /* 0x01000000e130783b */ /* 0x000ea20000000200 */
[C---:B------:R-:W-:Y:S02]  /*2810*/  IADD3 R3, R225.reuse, 0x10000, RZ ;  /* 0x00010000e1037810 */ /* 0x040fe40007ffe0ff */
[----:B------:R-:W-:Y:S01]  /*2820*/  IADD3 R223, R225, 0x10020, RZ ;  /* 0x00010020e1df7810 */ /* 0x000fe20007ffe0ff */
[----:B------:R-:W4:Y:S01]  /*2830*/  LDSM.16.M88.4 R40, [R225+0x10800] ;  /* 0x01080000e128783b */ /* 0x000f220000000200 */
[----:B------:R-:W-:Y:S01]  /*2840*/  @P1 IADD3 R223, R3, -0x20, RZ ;  /* 0xffffffe003df1810 */ /* 0x000fe20007ffe0ff */
[----:B------:R-:W-:Y:S02]  /*2850*/  IMAD.MOV.U32 R3, RZ, RZ, 0x40 ;  /* 0x00000040ff037424 */ /* 0x000fe400078e00ff */
[----:B------:R-:W5:Y:S01]  /*2860*/  LDSM.16.M88.4 R12, [R225+0x11000] ;  /* 0x01100000e10c783b */ /* 0x000f620000000200 */
[----:B------:R-:W-:Y:S02]  /*2870*/  IADD3 R215, R223, 0x800, RZ ;  /* 0x00000800dfd77810 */ /* 0x000fe40007ffe0ff */
[----:B------:R-:W-:Y:S01]  /*2880*/  SEL R3, R3, 0xffffffc0, !P2 ;  /* 0xffffffc003037807 */ /* 0x000fe20005000000 */
[----:B------:R-:W1:Y:S01]  /*2890*/  LDSM.16.M88.4 R20, [R225+0x11800] ;  /* 0x01180000e114783b */ /* 0x000e620000000200 */
[----:B------:R-:W-:-:S02]  /*28a0*/  IADD3 R214, R223, 0x1000, RZ ;  /* 0x00001000dfd67810 */ /* 0x000fc40007ffe0ff */
[----:B------:R-:W-:Y:S01]  /*28b0*/  IADD3 R213, R223, 0x1800, RZ ;  /* 0x00001800dfd57810 */ /* 0x000fe20007ffe0ff */
[----:B------:R-:W3:Y:S01]  /*28c0*/  LDSM.16.M88.4 R24, [R223] ;  /* 0x00000000df18783b */ /* 0x000ee20000000200 */
[----:B------:R-:W-:Y:S01]  /*28d0*/  IMAD.IADD R219, R225, 0x1, R3 ;  /* 0x00000001e1db7824 */ /* 0x000fe200078e0203 */
[----:B------:R-:W-:Y:S01]  /*28e0*/  IADD3 R211, R223, 0x2000, RZ ;  /* 0x00002000dfd37810 */ /* 0x000fe20007ffe0ff */
[----:B------:R-:W-:Y:S01]  /*28f0*/  IMAD.IADD R212, R3, 0x1, R223 ;  /* 0x0000000103d47824 */ /* 0x000fe200078e02df */
[----:B------:R-:W1:Y:S01]  /*2900*/  LDSM.16.M88.4 R28, [R223+0x800] ;  /* 0x00080000df1c783b */ /* 0x000e620000000200 */
[----:B------:R-:W-:Y:S01]  /*2910*/  IMAD.U32 R3, RZ, RZ, UR21 ;  /* 0x00000015ff037e24 */ /* 0x000fe2000f8e00ff */
[----:B------:R-:W-:Y:S02]  /*2920*/  IADD3 R210, R223, 0x2800, RZ ;  /* 0x00002800dfd27810 */ /* 0x000fe40007ffe0ff */
[----:B------:R-:W1:Y:S01]  /*2930*/  LDSM.16.M88.4 R56, [R223+0x1800] ;  /* 0x00180000df38783b */ /* 0x000e620000000200 */
[----:B------:R-:W-:Y:S01]  /*2940*/  IMAD R3, R3, 0x40, R6 ;  /* 0x0000004003037824 */ /* 0x000fe200078e0206 */
[----:B------:R-:W-:-:S02]  /*2950*/  IADD3 R209, R223, 0x3000, RZ ;  /* 0x00003000dfd17810 */ /* 0x000fc40007ffe0ff */
[----:B------:R-:W-:Y:S01]  /*2960*/  LDSM.16.M88.4 R32, [R219+0x10000] ;  /* 0x01000000db20783b */ /* 0x000fe20000000200 */
[----:B------:R-:W-:Y:S02]  /*2970*/  IADD3 R208, R223, 0x3800, RZ ;  /* 0x00003800dfd07810 */ /* 0x000fe40007ffe0ff */
[C---:B------:R-:W-:Y:S01]  /*2980*/  IADD3 R6, R3.reuse, 0x10, RZ ;  /* 0x0000001003067810 */ /* 0x040fe20007ffe0ff */
[----:B------:R-:W-:Y:S01]  /*2990*/  LDSM.16.M88.4 R80, [R219+0x11800] ;  /* 0x01180000db50783b */ /* 0x000fe20000000200 */
[C---:B------:R-:W-:Y:S02]  /*29a0*/  IADD3 R7, R3.reuse, 0x9, RZ ;  /* 0x0000000903077810 */ /* 0x040fe40007ffe0ff */
[----:B------:R-:W-:Y:S01]  /*29b0*/  ISETP.GE.AND P4, PT, R6, UR18, PT ;  /* 0x0000001206007c0c */ /* 0x000fe2000bf86270 */
[----:B------:R-:W-:Y:S01]  /*29c0*/  LDSM.16.M88.4 R68, [R212] ;  /* 0x00000000d444783b */ /* 0x000fe20000000200 */
[----:B------:R-:W-:Y:S02]  /*29d0*/  IADD3 R6, R3, 0x11, RZ ;  /* 0x0000001103067810 */ /* 0x000fe40007ffe0ff */
[----:B------:R-:W-:Y:S01]  /*29e0*/  ISETP.GE.AND P5, PT, R7, UR18, PT ;  /* 0x0000001207007c0c */ /* 0x000fe2000bfa6270 */
[----:B--2---:R-:W-:Y:S01]  /*29f0*/  HMMA.16816.F32 R52, R76, R48, RZ ;  /* 0x000000304c34723c */ /* 0x004fe200000018ff */
[----:B------:R-:W-:Y:S01]  /*2a00*/  LDSM.16.M88.4 R64, [R212+0x800] ;  /* 0x00080000d440783b */ /* 0x000fe20000000200 */
[----:B------:R-:W-:-:S02]  /*2a10*/  IADD3 R7, R3, 0x18, RZ ;  /* 0x0000001803077810 */ /* 0x000fc40007ffe0ff */
[C---:B------:R-:W-:Y:S01]  /*2a20*/  ISETP.GE.AND P1, PT, R3.reuse, UR18, PT ;  /* 0x0000001203007c0c */ /* 0x040fe2000bf26270 */
[----:B------:R-:W-:Y:S01]  /*2a30*/  LDSM.16.M88.4 R60, [R212+0x1000] ;  /* 0x00100000d43c783b */ /* 0x000fe20000000200 */
[----:B------:R-:W-:Y:S02]  /*2a40*/  ISETP.GE.AND P3, PT, R6, UR18, PT ;  /* 0x0000001206007c0c */ /* 0x000fe4000bf66270 */
[C---:B------:R-:W-:Y:S01]  /*2a50*/  HMMA.16816.F32 R48, R76.reuse, R50, RZ ;  /* 0x000000324c30723c */ /* 0x040fe200000018ff */
[----:B------:R-:W-:Y:S02]  /*2a60*/  IADD3 R6, R3, 0x19, RZ ;  /* 0x0000001903067810 */ /* 0x000fe40007ffe0ff */
[----:B------:R-:W-:Y:S02]  /*2a70*/  ISETP.GE.AND P2, PT, R7, UR18, PT ;  /* 0x0000001207007c0c */ /* 0x000fe4000bf46270 */
[----:B------:R-:W-:Y:S02]  /*2a80*/  IADD3 R7, R3, 0x20, RZ ;  /* 0x0000002003077810 */ /* 0x000fe40007ffe0ff */
[C---:B------:R-:W-:Y:S01]  /*2a90*/  IADD3 R207, R223.reuse, 0x4000, RZ ;  /* 0x00004000dfcf7810 */ /* 0x040fe20007ffe0ff */
[----:B----4-:R-:W-:Y:S01]  /*2aa0*/  HMMA.16816.F32 R44, R76, R40, RZ ;  /* 0x000000284c2c723c */ /* 0x010fe200000018ff */
[----:B------:R-:W-:-:S02]  /*2ab0*/  IADD3 R206, R223, 0x4800, RZ ;  /* 0x00004800dfce7810 */ /* 0x000fc40007ffe0ff */
[C---:B------:R-:W-:Y:S02]  /*2ac0*/  IADD3 R205, R223.reuse, 0x5000, RZ ;  /* 0x00005000dfcd7810 */ /* 0x040fe40007ffe0ff */
[C---:B------:R-:W-:Y:S02]  /*2ad0*/  IADD3 R204, R223.reuse, 0x5800, RZ ;  /* 0x00005800dfcc7810 */ /* 0x040fe40007ffe0ff */
[C---:B------:R-:W-:Y:S01]  /*2ae0*/  IADD3 R203, R223.reuse, 0x6000, RZ ;  /* 0x00006000dfcb7810 */ /* 0x040fe20007ffe0ff */
[----:B-----5:R-:W-:Y:S01]  /*2af0*/  HMMA.16816.F32 R16, R76, R12, RZ ;  /* 0x0000000c4c10723c */ /* 0x020fe200000018ff */
[C---:B------:R-:W-:Y:S02]  /*2b00*/  IADD3 R202, R223.reuse, 0x6800, RZ ;  /* 0x00006800dfca7810 */ /* 0x040fe40007ffe0ff */
[C---:B------:R-:W-:Y:S02]  /*2b10*/  IADD3 R201, R223.reuse, 0x7000, RZ ;  /* 0x00007000dfc97810 */ /* 0x040fe40007ffe0ff */
[----:B------:R-:W-:-:S03]  /*2b20*/  IADD3 R200, R223, 0x7800, RZ ;  /* 0x00007800dfc87810 */ /* 0x000fc60007ffe0ff */
[C---:B------:R-:W-:Y:S08]  /*2b30*/  HMMA.16816.F32 R40, R76.reuse, R42, RZ ;  /* 0x0000002a4c28723c */ /* 0x040ff000000018ff */
[C---:B------:R-:W-:Y:S08]  /*2b40*/  HMMA.16816.F32 R12, R76.reuse, R14, RZ ;  /* 0x0000000e4c0c723c */ /* 0x040ff000000018ff */
[C---:B-1----:R-:W-:Y:S08]  /*2b50*/  HMMA.16816.F32 R8, R76.reuse, R20, RZ ;  /* 0x000000144c08723c */ /* 0x042ff000000018ff */
[----:B------:R-:W-:Y:S01]  /*2b60*/  HMMA.16816.F32 R76, R76, R22, RZ ;  /* 0x000000164c4c723c */ /* 0x000fe200000018ff */
[----:B------:R-:W1:Y:S07]  /*2b70*/  LDSM.16.M88.4 R20, [R223+0x1000] ;  /* 0x00100000df14783b */ /* 0x000e6e0000000200 */
[C---:B---3--:R-:W-:Y:S08]  /*2b80*/  HMMA.16816.F32 R52, R36.reuse, R24, R52 ;  /* 0x000000182434723c */ /* 0x048ff00000001834 */
[C---:B------:R-:W-:Y:S01]  /*2b90*/  HMMA.16816.F32 R48, R36.reuse, R26, R48 ;  /* 0x0000001a2430723c */ /* 0x040fe20000001830 */
[----:B------:R-:W2:Y:S07]  /*2ba0*/  LDSM.16.M88.4 R24, [R222] ;  /* 0x00000000de18783b */ /* 0x000eae0000000200 */
[C---:B------:R-:W-:Y:S08]  /*2bb0*/  HMMA.16816.F32 R44, R36.reuse, R28, R44 ;  /* 0x0000001c242c723c */ /* 0x040ff0000000182c */
[C---:B------:R-:W-:Y:S01]  /*2bc0*/  HMMA.16816.F32 R40, R36.reuse, R30, R40 ;  /* 0x0000001e2428723c */ /* 0x040fe20000001828 */
[----:B------:R-:W3:Y:S07]  /*2bd0*/  LDSM.16.M88.4 R28, [R219+0x10800] ;  /* 0x01080000db1c783b */ /* 0x000eee0000000200 */
[C---:B------:R-:W-:Y:S08]  /*2be0*/  HMMA.16816.F32 R8, R36.reuse, R56, R8 ;  /* 0x000000382408723c */ /* 0x040ff00000001808 */
[C---:B-1----:R-:W-:Y:S08]  /*2bf0*/  HMMA.16816.F32 R16, R36.reuse, R20, R16 ;  /* 0x000000142410723c */ /* 0x042ff00000001810 */
[C---:B------:R-:W-:Y:S01]  /*2c00*/  HMMA.16816.F32 R12, R36.reuse, R22, R12 ;  /* 0x00000016240c723c */ /* 0x040fe2000000180c */
[----:B------:R-:W1:Y:S07]  /*2c10*/  LDSM.16.M88.4 R20, [R219+0x11000] ;  /* 0x01100000db14783b */ /* 0x000e6e0000000200 */
        /* <DEDUP_REMOVED lines=12> */
[C---:B------:R-:W-:Y:S08]  /*2ce0*/  HMMA.16816.F32 R8, R24.reuse, R80, R8 ;  /* 0x000000501808723c */ /* 0x040ff00000001808 */
[----:B------:R-:W-:Y:S01]  /*2cf0*/  HMMA.16816.F32 R76, R24, R82, R76 ;  /* 0x00000052184c723c */ /* 0x000fe2000000184c */
[----:B------:R-:W5:Y:S07]  /*2d00*/  LDSM.16.M88.4 R24, [R225+0x13800] ;  /* 0x01380000e118783b */ /* 0x000f6e0000000200 */
[C---:B------:R-:W-:Y:S08]  /*2d10*/  HMMA.16816.F32 R52, R72.reuse, R68, R52 ;  /* 0x000000444834723c */ /* 0x040ff00000001834 */
[C---:B------:R-:W-:Y:S08]  /*2d20*/  HMMA.16816.F32 R48, R72.reuse, R70, R48 ;  /* 0x000000464830723c */ /* 0x040ff00000001830 */
[C---:B------:R-:W-:Y:S08]  /*2d30*/  HMMA.16816.F32 R44, R72.reuse, R64, R44 ;  /* 0x00000040482c723c */ /* 0x040ff0000000182c */
[C---:B------:R-:W-:Y:S01]  /*2d40*/  HMMA.16816.F32 R40, R72.reuse, R66, R40 ;  /* 0x000000424828723c */ /* 0x040fe20000001828 */
[----:B------:R-:W-:Y:S07]  /*2d50*/  LDSM.16.M88.4 R64, [R223+0x3800] ;  /* 0x00380000df40783b */ /* 0x000fee0000000200 */
[C---:B------:R-:W-:Y:S08]  /*2d60*/  HMMA.16816.F32 R16, R72.reuse, R60, R16 ;  /* 0x0000003c4810723c */ /* 0x040ff00000001810 */
[C---:B------:R-:W-:Y:S01]  /*2d70*/  HMMA.16816.F32 R12, R72.reuse, R62, R12 ;  /* 0x0000003e480c723c */ /* 0x040fe2000000180c */
[----:B------:R-:W-:Y:S07]  /*2d80*/  LDSM.16.M88.4 R60, [R223+0x2800] ;  /* 0x00280000df3c783b */ /* 0x000fee0000000200 */
[C---:B----4-:R-:W-:Y:S08]  /*2d90*/  HMMA.16816.F32 R8, R72.reuse, R56, R8 ;  /* 0x000000384808723c */ /* 0x050ff00000001808 */
        /* <DEDUP_REMOVED lines=11> */
[----:B------:R-:W-:Y:S07]  /*2e50*/  LDSM.16.M88.4 R20, [R222+0x4000] ;  /* 0x00400000de14783b */ /* 0x000fee0000000200 */
[C---:B-----5:R-:W-:Y:S01]  /*2e60*/  HMMA.16816.F32 R68, R36.reuse, R24, R8 ;  /* 0x000000182444723c */ /* 0x060fe20000001808 */
[----:B------:R-:W1:Y:S07]  /*2e70*/  LDSM.16.M88.4 R8, [R219+0x12000] ;  /* 0x01200000db08783b */ /* 0x000e6e0000000200 */
[----:B------:R-:W-:Y:S01]  /*2e80*/  HMMA.16816.F32 R76, R36, R26, R76 ;  /* 0x0000001a244c723c */ /* 0x000fe2000000184c */
[----:B------:R-:W4:Y:S04]  /*2e90*/  LDSM.16.M88.4 R36, [R219+0x13000] ;  /* 0x01300000db24783b */ /* 0x000f280000000200 */
[----:B------:R-:W5:Y:S03]  /*2ea0*/  LDSM.16.M88.4 R24, [R219+0x12800] ;  /* 0x01280000db18783b */ /* 0x000f660000000200 */
        /* <DEDUP_REMOVED lines=9> */
[C---:B------:R-:W-:Y:S08]  /*2f40*/  HMMA.16816.F32 R68, R56.reuse, R64, R68 ;  /* 0x000000403844723c */ /* 0x040ff00000001844 */
[----:B------:R-:W-:Y:S01]  /*2f50*/  HMMA.16816.F32 R76, R56, R66, R76 ;  /* 0x00000042384c723c */ /* 0x000fe2000000184c */
[----:B------:R-:W-:Y:S04]  /*2f60*/  LDSM.16.M88.4 R56, [R221+0x4000] ;  /* 0x00400000dd38783b */ /* 0x000fe80000000200 */
[----:B------:R-:W-:Y:S03]  /*2f70*/  LDSM.16.M88.4 R64, [R212+0x3800] ;  /* 0x00380000d440783b */ /* 0x000fe60000000200 */
[C---:B-1----:R-:W-:Y:S08]  /*2f80*/  HMMA.16816.F32 R52, R20.reuse, R8, R52 ;  /* 0x000000081434723c */ /* 0x042ff00000001834 */
[C---:B------:R-:W-:Y:S01]  /*2f90*/  HMMA.16816.F32 R48, R20.reuse, R10, R48 ;  /* 0x0000000a1430723c */ /* 0x040fe20000001830 */
[----:B------:R-:W1:Y:S07]  /*2fa0*/  LDSM.16.M88.4 R8, [R212+0x3000] ;  /* 0x00300000d408783b */ /* 0x000e6e0000000200 */
[C---:B----4-:R-:W-:Y:S08]  /*2fb0*/  HMMA.16816.F32 R16, R20.reuse, R36, R16 ;  /* 0x000000241410723c */ /* 0x050ff00000001810 */
[C---:B------:R-:W-:Y:S01]  /*2fc0*/  HMMA.16816.F32 R12, R20.reuse, R38, R12 ;  /* 0x00000026140c723c */ /* 0x040fe2000000180c */
[----:B------:R-:W-:Y:S07]  /*2fd0*/  LDSM.16.M88.4 R36, [R226+0x8000] ;  /* 0x00800000e224783b */ /* 0x000fee0000000200 */
[C---:B-----5:R-:W-:Y:S08]  /*2fe0*/  HMMA.16816.F32 R44, R20.reuse, R24, R44 ;  /* 0x00000018142c723c */ /* 0x060ff0000000182c */
[C---:B------:R-:W-:Y:S01]  /*2ff0*/  HMMA.16816.F32 R40, R20.reuse, R26, R40 ;  /* 0x0000001a1428723c */ /* 0x040fe20000001828 */
[----:B------:R-:W3:Y:S07]  /*3000*/  LDSM.16.M88.4 R24, [R225+0x14000] ;  /* 0x01400000e118783b */ /* 0x000eee0000000200 */
[C---:B--2---:R-:W-:Y:S08]  /*3010*/  HMMA.16816.F32 R68, R20.reuse, R32, R68 ;  /* 0x000000201444723c */ /* 0x044ff00000001844 */
[----:B------:R-:W-:Y:S01]  /*3020*/  HMMA.16816.F32 R76, R20, R34, R76 ;  /* 0x00000022144c723c */ /* 0x000fe2000000184c */
[----:B------:R-:W2:Y:S04]  /*3030*/  LDSM.16.M88.4 R20, [R225+0x14800] ;  /* 0x01480000e114783b */ /* 0x000ea80000000200 */
[----:B------:R-:W-:Y:S03]  /*3040*/  LDSM.16.M88.4 R32, [R224+0x8000] ;  /* 0x00800000e020783b */ /* 0x000fe60000000200 */
[C---:B-1----:R-:W-:Y:S08]  /*3050*/  HMMA.16816.F32 R16, R56.reuse, R8, R16 ;  /* 0x000000083810723c */ /* 0x042ff00000001810 */
[C---:B------:R-:W-:Y:S01]  /*3060*/  HMMA.16816.F32 R12, R56.reuse, R10, R12 ;  /* 0x0000000a380c723c */ /* 0x040fe2000000180c */
[----:B------:R-:W1:Y:S07]  /*3070*/  LDSM.16.M88.4 R8, [R225+0x15000] ;  /* 0x01500000e108783b */ /* 0x000e6e0000000200 */
        /* <DEDUP_REMOVED lines=8> */
[----:B------:R-:W4:Y:S07]  /*3100*/  LDSM.16.M88.4 R56, [R225+0x15800] ;  /* 0x01580000e138783b */ /* 0x000f2e0000000200 */
[C---:B---3--:R-:W-:Y:S08]  /*3110*/  HMMA.16816.F32 R52, R36.reuse, R24, R52 ;  /* 0x000000182434723c */ /* 0x048ff00000001834 */
[C---:B------:R-:W-:Y:S01]  /*3120*/  HMMA.16816.F32 R48, R36.reuse, R26, R48 ;  /* 0x0000001a2430723c */ /* 0x040fe20000001830 */
[----:B------:R-:W3:Y:S07]  /*3130*/  LDSM.16.M88.4 R24, [R223+0x5000] ;  /* 0x00500000df18783b */ /* 0x000eee0000000200 */
[C---:B--2---:R-:W-:Y:S08]  /*3140*/  HMMA.16816.F32 R44, R36.reuse, R20, R44 ;  /* 0x00000014242c723c */ /* 0x044ff0000000182c */
[C---:B------:R-:W-:Y:S01]  /*3150*/  HMMA.16816.F32 R64, R36.reuse, R22, R40 ;  /* 0x000000162440723c */ /* 0x040fe20000001828 */
[----:B------:R-:W-:Y:S04]  /*3160*/  LDSM.16.M88.4 R40, [R222+0x8000] ;  /* 0x00800000de28783b */ /* 0x000fe80000000200 */
[----:B------:R-:W2:Y:S03]  /*3170*/  LDSM.16.M88.4 R20, [R219+0x14000] ;  /* 0x01400000db14783b */ /* 0x000ea60000000200 */
[C---:B-1----:R-:W-:Y:S08]  /*3180*/  HMMA.16816.F32 R16, R36.reuse, R8, R16 ;  /* 0x000000082410723c */ /* 0x042ff00000001810 */
[C---:B------:R-:W-:Y:S01]  /*3190*/  HMMA.16816.F32 R12, R36.reuse, R10, R12 ;  /* 0x0000000a240c723c */ /* 0x040fe2000000180c */
[----:B------:R-:W1:Y:S07]  /*31a0*/  LDSM.16.M88.4 R8, [R219+0x14800] ;  /* 0x01480000db08783b */ /* 0x000e6e0000000200 */
[C---:B----4-:R-:W-:Y:S08]  /*31b0*/  HMMA.16816.F32 R68, R36.reuse, R56, R68 ;  /* 0x000000382444723c */ /* 0x050ff00000001844 */
[----:B------:R-:W-:Y:S01]  /*31c0*/  HMMA.16816.F32 R76, R36, R58, R76 ;  /* 0x0000003a244c723c */ /* 0x000fe2000000184c */
[----:B------:R-:W-:Y:S04]  /*31d0*/  LDSM.16.M88.4 R36, [R219+0x15800] ;  /* 0x01580000db24783b */ /* 0x000fe80000000200 */
[----:B------:R-:W-:Y:S03]  /*31e0*/  LDSM.16.M88.4 R56, [R221+0x8000] ;  /* 0x00800000dd38783b */ /* 0x000fe60000000200 */
[C---:B------:R-:W-:Y:S08]  /*31f0*/  HMMA.16816.F32 R52, R32.reuse, R28, R52 ;  /* 0x0000001c2034723c */ /* 0x040ff00000001834 */
[C---:B------:R-:W-:Y:S01]  /*3200*/  HMMA.16816.F32 R48, R32.reuse, R30, R48 ;  /* 0x0000001e2030723c */ /* 0x040fe20000001830 */
[----:B------:R-:W4:Y:S07]  /*3210*/  LDSM.16.M88.4 R28, [R219+0x15000] ;  /* 0x01500000db1c783b */ /* 0x000f2e0000000200 */
[C---:B------:R-:W-:Y:S08]  /*3220*/  HMMA.16816.F32 R44, R32.reuse, R60, R44 ;  /* 0x0000003c202c723c */ /* 0x040ff0000000182c */
[C---:B------:R-:W-:Y:S01]  /*3230*/  HMMA.16816.F32 R64, R32.reuse, R62, R64 ;  /* 0x0000003e2040723c */ /* 0x040fe20000001840 */
[----:B------:R-:W-:Y:S07]  /*3240*/  LDSM.16.M88.4 R60, [R225+0x16000] ;  /* 0x01600000e13c783b */ /* 0x000fee0000000200 */
[C---:B---3--:R-:W-:Y:S08]  /*3250*/  HMMA.16816.F32 R16, R32.reuse, R24, R16 ;  /* 0x000000182010723c */ /* 0x048ff00000001810 */
[C---:B------:R-:W-:Y:S01]  /*3260*/  HMMA.16816.F32 R12, R32.reuse, R26, R12 ;  /* 0x0000001a200c723c */ /* 0x040fe2000000180c */
[----:B------:R-:W3:Y:S07]  /*3270*/  LDSM.16.M88.4 R24, [R212+0x4800] ;  /* 0x00480000d418783b */ /* 0x000eee0000000200 */
        /* <DEDUP_REMOVED lines=9> */
[C---:B----4-:R-:W-:Y:S08]  /*3310*/  HMMA.16816.F32 R16, R40.reuse, R28, R16 ;  /* 0x0000001c2810723c */ /* 0x050ff00000001810 */
[C---:B------:R-:W-:Y:S01]  /*3320*/  HMMA.16816.F32 R12, R40.reuse, R30, R12 ;  /* 0x0000001e280c723c */ /* 0x040fe2000000180c */
[----:B------:R-:W-:Y:S07]  /*3330*/  LDSM.16.M88.4 R28, [R225+0x16800] ;  /* 0x01680000e11c783b */ /* 0x000fee0000000200 */
[C---:B------:R-:W-:Y:S01]  /*3340*/  HMMA.16816.F32 R72, R40.reuse, R36, R68 ;  /* 0x000000242848723c */ /* 0x040fe20000001844 */
[----:B------:R-:W4:Y:S07]  /*3350*/  LDSM.16.M88.4 R68, [R226+0xc000] ;  /* 0x00c00000e244783b */ /* 0x000f2e0000000200 */
[----:B------:R-:W-:Y:S01]  /*3360*/  HMMA.16816.F32 R76, R40, R38, R76 ;  /* 0x00000026284c723c */ /* 0x000fe2000000184c */
[----:B------:R-:W5:Y:S04]  /*3370*/  LDSM.16.M88.4 R36, [R225+0x17000] ;  /* 0x01700000e124783b */ /* 0x000f680000000200 */
[----:B------:R-:W-:Y:S03]  /*3380*/  LDSM.16.M88.4 R40, [R224+0xc000] ;  /* 0x00c00000e028783b */ /* 0x000fe60000000200 */
[C---:B---3--:R-:W-:Y:S08]  /*3390*/  HMMA.16816.F32 R44, R56.reuse, R24, R44 ;  /* 0x00000018382c723c */ /* 0x048ff0000000182c */
[C---:B------:R-:W-:Y:S01]  /*33a0*/  HMMA.16816.F32 R64, R56.reuse, R26, R64 ;  /* 0x0000001a3840723c */ /* 0x040fe20000001840 */
[----:B------:R-:W3:Y:S07]  /*33b0*/  LDSM.16.M88.4 R24, [R225+0x17800] ;  /* 0x01780000e118783b */ /* 0x000eee0000000200 */
[C---:B--2---:R-:W-:Y:S08]  /*33c0*/  HMMA.16816.F32 R16, R56.reuse, R20, R16 ;  /* 0x000000143810723c */ /* 0x044ff00000001810 */
[C---:B------:R-:W-:Y:S01]  /*33d0*/  HMMA.16816.F32 R12, R56.reuse, R22, R12 ;  /* 0x00000016380c723c */ /* 0x040fe2000000180c */
[----:B------:R-:W-:Y:S07]  /*33e0*/  LDSM.16.M88.4 R20, [R223+0x6800] ;  /* 0x00680000df14783b */ /* 0x000fee0000000200 */
[C---:B-1----:R-:W-:Y:S08]  /*33f0*/  HMMA.16816.F32 R72, R56.reuse, R8, R72 ;  /* 0x000000083848723c */ /* 0x042ff00000001848 */
[C---:B------:R-:W-:Y:S01]  /*3400*/  HMMA.16816.F32 R76, R56.reuse, R10, R76 ;  /* 0x0000000a384c723c */ /* 0x040fe2000000184c */
[----:B------:R-:W1:Y:S07]  /*3410*/  LDSM.16.M88.4 R8, [R223+0x7000] ;  /* 0x00700000df08783b */ /* 0x000e6e0000000200 */
[C---:B------:R-:W-:Y:S08]  /*3420*/  HMMA.16816.F32 R52, R56.reuse, R32, R52 ;  /* 0x000000203834723c */ /* 0x040ff00000001834 */
[----:B------:R-:W-:Y:S01]  /*3430*/  HMMA.16816.F32 R48, R56, R34, R48 ;  /* 0x000000223830723c */ /* 0x000fe20000001830 */
[----:B------:R-:W-:Y:S04]  /*3440*/  LDSM.16.M88.4 R32, [R223+0x6000] ;  /* 0x00600000df20783b */ /* 0x000fe80000000200 */
[----:B------:R-:W-:Y:S03]  /*3450*/  LDSM.16.M88.4 R56, [R222+0xc000] ;  /* 0x00c00000de38783b */ /* 0x000fe60000000200 */
[C---:B----4-:R-:W-:Y:S08]  /*3460*/  HMMA.16816.F32 R44, R68.reuse, R28, R44 ;  /* 0x0000001c442c723c */ /* 0x050ff0000000182c */
[C---:B------:R-:W-:Y:S01]  /*3470*/  HMMA.16816.F32 R64, R68.reuse, R30, R64 ;  /* 0x0000001e4440723c */ /* 0x040fe20000001840 */
[----:B------:R-:W2:Y:S07]  /*3480*/  LDSM.16.M88.4 R28, [R223+0x7800] ;  /* 0x00780000df1c783b */ /* 0x000eae0000000200 */
[C---:B-----5:R-:W-:Y:S08]  /*3490*/  HMMA.16816.F32 R16, R68.reuse, R36, R16 ;  /* 0x000000244410723c */ /* 0x060ff00000001810 */
[C---:B------:R-:W-:Y:S01]  /*34a0*/  HMMA.16816.F32 R12, R68.reuse, R38, R12 ;  /* 0x00000026440c723c */ /* 0x040fe2000000180c */
[----:B------:R-:W-:Y:S07]  /*34b0*/  LDSM.16.M88.4 R36, [R219+0x16000] ;  /* 0x01600000db24783b */ /* 0x000fee0000000200 */
[C---:B---3--:R-:W-:Y:S08]  /*34c0*/  HMMA.16816.F32 R72, R68.reuse, R24, R72 ;  /* 0x000000184448723c */ /* 0x048ff00000001848 */
[C---:B------:R-:W-:Y:S01]  /*34d0*/  HMMA.16816.F32 R76, R68.reuse, R26, R76 ;  /* 0x0000001a444c723c */ /* 0x040fe2000000184c */
[----:B------:R-:W-:Y:S07]  /*34e0*/  LDSM.16.M88.4 R24, [R219+0x16800] ;  /* 0x01680000db18783b */ /* 0x000fee0000000200 */
[C---:B------:R-:W-:Y:S08]  /*34f0*/  HMMA.16816.F32 R52, R68.reuse, R60, R52 ;  /* 0x0000003c4434723c */ /* 0x040ff00000001834 */
[----:B------:R-:W-:Y:S01]  /*3500*/  HMMA.16816.F32 R48, R68, R62, R48 ;  /* 0x0000003e4430723c */ /* 0x000fe20000001830 */
[----:B------:R-:W-:Y:S07]  /*3510*/  LDSM.16.M88.4 R60, [R221+0xc000] ;  /* 0x00c00000dd3c783b */ /* 0x000fee0000000200 */
[C---:B-1----:R-:W-:Y:S08]  /*3520*/  HMMA.16816.F32 R16, R40.reuse, R8, R16 ;  /* 0x000000082810723c */ /* 0x042ff00000001810 */
[C---:B------:R-:W-:Y:S01]  /*3530*/  HMMA.16816.F32 R12, R40.reuse, R10, R12 ;  /* 0x0000000a280c723c */ /* 0x040fe2000000180c */
[----:B------:R-:W1:Y:S07]  /*3540*/  LDSM.16.M88.4 R8, [R219+0x17800] ;  /* 0x01780000db08783b */ /* 0x000e6e0000000200 */
[C---:B------:R-:W-:Y:S08]  /*3550*/  HMMA.16816.F32 R44, R40.reuse, R20, R44 ;  /* 0x00000014282c723c */ /* 0x040ff0000000182c */
[C---:B------:R-:W-:Y:S01]  /*3560*/  HMMA.16816.F32 R64, R40.reuse, R22, R64 ;  /* 0x000000162840723c */ /* 0x040fe20000001840 */
[----:B------:R-:W3:Y:S07]  /*3570*/  LDSM.16.M88.4 R20, [R219+0x17000] ;  /* 0x01700000db14783b */ /* 0x000eee0000000200 */
[C---:B--2---:R-:W-:Y:S08]  /*3580*/  HMMA.16816.F32 R72, R40.reuse, R28, R72 ;  /* 0x0000001c2848723c */ /* 0x044ff00000001848 */
[C---:B------:R-:W-:Y:S01]  /*3590*/  HMMA.16816.F32 R76, R40.reuse, R30, R76 ;  /* 0x0000001e284c723c */ /* 0x040fe2000000184c */
[----:B------:R-:W-:Y:S07]  /*35a0*/  LDSM.16.M88.4 R28, [R212+0x6800] ;  /* 0x00680000d41c783b */ /* 0x000fee0000000200 */
[C---:B------:R-:W-:Y:S08]  /*35b0*/  HMMA.16816.F32 R52, R40.reuse, R32, R52 ;  /* 0x000000202834723c */ /* 0x040ff00000001834 */
[----:B------:R-:W-:Y:S01]  /*35c0*/  HMMA.16816.F32 R48, R40, R34, R48 ;  /* 0x000000222830723c */ /* 0x000fe20000001830 */
[----:B------:R-:W2:Y:S07]  /*35d0*/  LDSM.16.M88.4 R32, [R212+0x6000] ;  /* 0x00600000d420783b */ /* 0x000eae0000000200 */
[C---:B-1----:R-:W-:Y:S08]  /*35e0*/  HMMA.16816.F32 R72, R56.reuse, R8, R72 ;  /* 0x000000083848723c */ /* 0x042ff00000001848 */
[C---:B------:R-:W-:Y:S01]  /*35f0*/  HMMA.16816.F32 R76, R56.reuse, R10, R76 ;  /* 0x0000000a384c723c */ /* 0x040fe2000000184c */
[----:B------:R-:W1:Y:S07]  /*3600*/  LDSM.16.M88.4 R8, [R212+0x7000] ;  /* 0x00700000d408783b */ /* 0x000e6e0000000200 */
[C---:B------:R-:W-:Y:S08]  /*3610*/  HMMA.16816.F32 R52, R56.reuse, R36, R52 ;  /* 0x000000243834723c */ /* 0x040ff00000001834 */
[C---:B---3--:R-:W-:Y:S08]  /*3620*/  HMMA.16816.F32 R16, R56.reuse, R20, R16 ;  /* 0x000000143810723c */ /* 0x048ff00000001810 */
[----:B------:R-:W-:Y:S01]  /*3630*/  HMMA.16816.F32 R12, R56, R22, R12 ;  /* 0x00000016380c723c */ /* 0x000fe2000000180c */
[----:B------:R-:W3:Y:S01]  /*3640*/  LDSM.16.M88.4 R20, [R212+0x7800] ;  /* 0x00780000d414783b */ /* 0x000ee20000000200 */
[----:B------:R-:W-:-:S06]  /*3650*/  DEPBAR.LE SB0, 0x0 ;  /* 0x000080000000791a */ /* 0x000fcc0000000000 */
[C---:B------:R-:W-:Y:S08]  /*3660*/  HMMA.16816.F32 R48, R56.reuse, R38, R48 ;  /* 0x000000263830723c */ /* 0x040ff00000001830 */
[----:B------:R-:W-:Y:S07]  /*3670*/  HMMA.16816.F32 R44, R56, R24, R44 ;  /* 0x00000018382c723c */ /* 0x000fee000000182c */
[C---:B------:R-:W-:Y:S01]  /*3680*/  IADD3 R25, R3.reuse, 0x1, RZ ;  /* 0x0000000103197810 */ /* 0x040fe20007ffe0ff */
[----:B--2---:R-:W-:Y:S01]  /*3690*/  HMMA.16816.F32 R52, R60, R32, R52 ;  /* 0x000000203c34723c */ /* 0x004fe20000001834 */
[----:B------:R-:W-:-:S02]  /*36a0*/  IADD3 R24, R3, 0x8, RZ ;  /* 0x0000000803187810 */ /* 0x000fc40007ffe0ff */
[----:B------:R-:W-:Y:S02]  /*36b0*/  ISETP.GE.AND P0, PT, R25, UR18, PT ;  /* 0x0000001219007c0c */ /* 0x000fe4000bf06270 */
[----:B------:R-:W-:-:S03]  /*36c0*/  ISETP.GE.AND P6, PT, R24, UR18, PT ;  /* 0x0000001218007c0c */ /* 0x000fc6000bfc6270 */
[----:B------:R-:W-:Y:S08]  /*36d0*/  HMMA.16816.F32 R48, R60, R34, R48 ;  /* 0x000000223c30723c */ /* 0x000ff00000001830 */
[----:B------:R-:W-:Y:S08]  /*36e0*/  HMMA.16816.F32 R64, R56, R26, R64 ;  /* 0x0000001a3840723c */ /* 0x000ff00000001840 */
[----:B------:R-:W-:Y:S01]  /*36f0*/  HMMA.16816.F32 R44, R60, R28, R44 ;  /* 0x0000001c3c2c723c */ /* 0x000fe2000000182c */
[----:B------:R-:W-:-:S02]  /*3700*/  FSEL R54, R54, -INF , !P1 ;  /* 0xff80000036367808 */ /* 0x000fc40004800000 */
[----:B------:R-:W-:Y:S02]  /*3710*/  FSEL R52, R52, -INF , !P1 ;  /* 0xff80000034347808 */ /* 0x000fe40004800000 */
[----:B------:R-:W-:Y:S02]  /*3720*/  ISETP.GE.AND P1, PT, R6, UR18, PT ;  /* 0x0000001206007c0c */ /* 0x000fe4000bf26270 */
[----:B------:R-:W-:Y:S01]  /*3730*/  IADD3 R6, R3, 0x21, RZ ;  /* 0x0000002103067810 */ /* 0x000fe20007ffe0ff */
[----:B-1----:R-:W-:Y:S01]  /*3740*/  HMMA.16816.F32 R16, R60, R8, R16 ;  /* 0x000000083c10723c */ /* 0x002fe20000001810 */
[----:B------:R-:W-:Y:S02]  /*3750*/  FSEL R55, R55, -INF , !P0 ;  /* 0xff80000037377808 */ /* 0x000fe40004000000 */
[----:B------:R-:W-:Y:S02]  /*3760*/  FSEL R53, R53, -INF , !P0 ;  /* 0xff80000035357808 */ /* 0x000fe40004000000 */
[----:B------:R-:W-:-:S02]  /*3770*/  ISETP.GE.AND P0, PT, R7, UR18, PT ;  /* 0x0000001207007c0c */ /* 0x000fc4000bf06270 */
[----:B------:R-:W-:Y:S01]  /*3780*/  FSEL R50, R50, -INF , !P6 ;  /* 0xff80000032327808 */ /* 0x000fe20007000000 */
[C---:B---3--:R-:W-:Y:S01]  /*3790*/  HMMA.16816.F32 R76, R60.reuse, R22, R76 ;  /* 0x000000163c4c723c */ /* 0x048fe2000000184c */
[----:B------:R-:W-:Y:S02]  /*37a0*/  FSEL R48, R48, -INF , !P6 ;  /* 0xff80000030307808 */ /* 0x000fe40007000000 */
[C---:B------:R-:W-:Y:S02]  /*37b0*/  IADD3 R7, R3.reuse, 0x28, RZ ;  /* 0x0000002803077810 */ /* 0x040fe40007ffe0ff */
[----:B------:R-:W-:Y:S02]  /*37c0*/  ISETP.GE.AND P6, PT, R6, UR18, PT ;  /* 0x0000001206007c0c */ /* 0x000fe4000bfc6270 */
[----:B------:R-:W-:Y:S01]  /*37d0*/  IADD3 R6, R3, 0x29, RZ ;  /* 0x0000002903067810 */ /* 0x000fe20007ffe0ff */
[----:B------:R-:W-:Y:S01]  /*37e0*/  HMMA.16816.F32 R64, R60, R30, R64 ;  /* 0x0000001e3c40723c */ /* 0x000fe20000001840 */
[----:B------:R-:W-:-:S02]  /*37f0*/  FSEL R51, R51, -INF , !P5 ;  /* 0xff80000033337808 */ /* 0x000fc40006800000 */
[----:B------:R-:W-:Y:S02]  /*3800*/  FSEL R49, R49, -INF , !P5 ;  /* 0xff80000031317808 */ /* 0x000fe40006800000 */
[----:B------:R-:W-:Y:S02]  /*3810*/  ISETP.GE.AND P5, PT, R7, UR18, PT ;  /* 0x0000001207007c0c */ /* 0x000fe4000bfa6270 */
[----:B------:R-:W-:Y:S01]  /*3820*/  FSEL R7, R44, -INF , !P4 ;  /* 0xff8000002c077808 */ /* 0x000fe20006000000 */
[----:B------:R-:W-:Y:S01]  /*3830*/  HMMA.16816.F32 R12, R60, R10, R12 ;  /* 0x0000000a3c0c723c */ /* 0x000fe2000000180c */
[C---:B------:R-:W-:Y:S02]  /*3840*/  IADD3 R9, R3.reuse, 0x31, RZ ;  /* 0x0000003103097810 */ /* 0x040fe40007ffe0ff */
[----:B------:R-:W-:Y:S02]  /*3850*/  IADD3 R22, R3, 0x38, RZ ;  /* 0x0000003803167810 */ /* 0x000fe40007ffe0ff */
[----:B------:R-:W-:-:S02]  /*3860*/  FSEL R187, R18, -INF , !P0 ;  /* 0xff80000012bb7808 */ /* 0x000fc40004000000 */
[----:B------:R-:W-:Y:S01]  /*3870*/  FSEL R10, R46, -INF , !P4 ;  /* 0xff8000002e0a7808 */ /* 0x000fe20006000000 */
[----:B------:R-:W-:Y:S01]  /*3880*/  HMMA.16816.F32 R72, R60, R20, R72 ;  /* 0x000000143c48723c */ /* 0x000fe20000001848 */
[----:B------:R-:W-:Y:S02]  /*3890*/  ISETP.GE.AND P4, PT, R6, UR18, PT ;  /* 0x0000001206007c0c */ /* 0x000fe4000bf86270 */
[C---:B------:R-:W-:Y:S02]  /*38a0*/  IADD3 R6, R3.reuse, 0x30, RZ ;  /* 0x0000003003067810 */ /* 0x040fe40007ffe0ff */
[----:B------:R-:W-:Y:S02]  /*38b0*/  IADD3 R3, R3, 0x39, RZ ;  /* 0x0000003903037810 */ /* 0x000fe40007ffe0ff */
[----:B------:R-:W-:Y:S02]  /*38c0*/  FSEL R183, R16, -INF , !P0 ;  /* 0xff80000010b77808 */ /* 0x000fe40004000000 */
[----:B------:R-:W-:-:S02]  /*38d0*/  ISETP.GE.AND P0, PT, R3, UR18, PT ;  /* 0x0000001203007c0c */ /* 0x000fc4000bf06270 */
[----:B------:R-:W-:Y:S02]  /*38e0*/  FSEL R11, R47, -INF , !P3 ;  /* 0xff8000002f0b7808 */ /* 0x000fe40005800000 */
[----:B------:R-:W-:Y:S02]  /*38f0*/  FSEL R168, R79, -INF , !P0 ;  /* 0xff8000004fa87808 */ /* 0x000fe40004000000 */
[----:B------:R-:W-:Y:S02]  /*3900*/  FSEL R192, R77, -INF , !P0 ;  /* 0xff8000004dc07808 */ /* 0x000fe40004000000 */
[----:B------:R-:W-:Y:S02]  /*3910*/  PLOP3.LUT P0, PT, PT, PT, UP0, 0x80, 0x0 ;  /* 0x000000000000781c */ /* 0x000fe40003f0f008 */
[----:B------:R-:W-:Y:S02]  /*3920*/  FSEL R21, R45, -INF , !P3 ;  /* 0xff8000002d157808 */ /* 0x000fe40005800000 */
[----:B------:R-:W-:-:S02]  /*3930*/  ISETP.GE.AND P3, PT, R6, UR18, PT ;  /* 0x0000001206007c0c */ /* 0x000fc4000bf66270 */
[----:B------:R-:W-:Y:S02]  /*3940*/  FSEL R8, R66, -INF , !P2 ;  /* 0xff80000042087808 */ /* 0x000fe40005000000 */
[----:B------:R-:W-:Y:S02]  /*3950*/  FSEL R6, R64, -INF , !P2 ;  /* 0xff80000040067808 */ /* 0x000fe40005000000 */
[----:B------:R-:W-:Y:S02]  /*3960*/  ISETP.GE.AND P2, PT, R9, UR18, PT ;  /* 0x0000001209007c0c */ /* 0x000fe4000bf46270 */
[----:B------:R-:W-:Y:S02]  /*3970*/  FSEL R9, R67, -INF , !P1 ;  /* 0xff80000043097808 */ /* 0x000fe40004800000 */
[----:B------:R-:W-:Y:S02]  /*3980*/  FSEL R20, R65, -INF , !P1 ;  /* 0xff80000041147808 */ /* 0x000fe40004800000 */
[----:B------:R-:W-:-:S02]  /*3990*/  ISETP.GE.AND P1, PT, R22, UR18, PT ;  /* 0x0000001216007c0c */ /* 0x000fc4000bf26270 */
[----:B------:R-:W-:Y:S02]  /*39a0*/  FSEL R188, R19, -INF , !P6 ;  /* 0xff80000013bc7808 */ /* 0x000fe40007000000 */
        /* <DEDUP_REMOVED lines=10> */
[----:B------:R-:W-:Y:S01]  /*3a50*/  FSEL R194, R76, -INF , !P1 ;  /* 0xff8000004cc27808 */ /* 0x000fe20004800000 */
[----:B------:R-:W-:Y:S06]  /*3a60*/  BAR.SYNC.DEFER_BLOCKING 0x0 ;  /* 0x0000000000007b1d */ /* 0x000fec0000010000 */
        /* <DEDUP_REMOVED lines=31> */
[----:B------:R-:W-:Y:S02]  /*3c60*/  @!P6 LEA R16, P1, R5, c[0x0][0x168], 0x1 ;  /* 0x00005a000510ea11 */ /* 0x000fe400078208ff */
[----:B------:R-:W-:Y:S01]  /*3c70*/  IADD3.X R3, R3, UR20, RZ, P2, !PT ;  /* 0x0000001403037c10 */ /* 0x000fe200097fe4ff */
[----:B------:R1:W-:Y:S03]  /*3c80*/  @P4 STS.128 [R228+0x14000], RZ ;  /* 0x014000ffe4004388 */ /* 0x0003e60000000c00 */
[C---:B------:R-:W-:Y:S01]  /*3c90*/  @!P6 LEA.HI.X R17, R5.reuse, c[0x0][0x16c], R3, 0x1, P1 ;  /* 0x00005b000511ea11 */ /* 0x040fe200008f0c03 */
        /* <DEDUP_REMOVED lines=36> */
.L_x_326:
[----:B------:R-:W-:Y:S05]  /*3ee0*/  BSYNC B0 ;  /* 0x0000000000007941 */ /* 0x000fea0003800000 */
.L_x_325:
[----:B------:R-:W0:Y:S02]  /*3ef0*/  LDGDEPBAR ;  /* 0x00000000000079af */ /* 0x000e240000000000 */
.L_x_324:
        /* <DEDUP_REMOVED lines=71> */
[----:B------:R-:W-:Y:S01]  /*4370*/  FFMA.FTZ R175, R51, c[0x0][0x23c], -R169 ;  /* 0x00008f0033af7a23 */ /* 0x000fe200000108a9 */
[----:B------:R-:W-:Y:S01]  /*4380*/  LDSM.16.MT88.4 R28, [R218+0x18800] ;  /* 0x01880000da1c783b */ /* 0x000fe20000004200 */
[--C-:B------:R-:W-:Y:S01]  /*4390*/  FFMA.FTZ R176, R7, c[0x0][0x23c], -R193.reuse ;  /* 0x00008f0007b07a23 */ /* 0x100fe200000108c1 */
[----:B------:R-:W1:Y:S01]  /*43a0*/  MUFU.EX2 R178, R178 ;  /* 0x000000b200b27308 */ /* 0x000e620000000800 */
[----:B------:R-:W-:Y:S01]  /*43b0*/  FFMA.FTZ R167, R6, c[0x0][0x23c], -R193 ;  /* 0x00008f0006a77a23 */ /* 0x000fe200000108c1 */
[----:B------:R-:W2:Y:S01]  /*43c0*/  LDSM.16.MT88.4 R48, [R217+0x18000] ;  /* 0x01800000d930783b */ /* 0x000ea20000004200 */
[--C-:B------:R-:W-:Y:S02]  /*43d0*/  FFMA.FTZ R174, R10, c[0x0][0x23c], -R169.reuse ;  /* 0x00008f000aae7a23 */ /* 0x100fe400000108a9 */
[--C-:B------:R-:W-:Y:S01]  /*43e0*/  FFMA.FTZ R166, R11, c[0x0][0x23c], -R169.reuse ;  /* 0x00008f000ba67a23 */ /* 0x100fe200000108a9 */
[----:B------:R-:W3:Y:S01]  /*43f0*/  LDSM.16.MT88.4 R4, [R216+0x1e000] ;  /* 0x01e00000d804783b */ /* 0x000ee20000004200 */
[--C-:B------:R-:W-:Y:S01]  /*4400*/  FFMA.FTZ R165, R8, c[0x0][0x23c], -R169.reuse ;  /* 0x00008f0008a57a23 */ /* 0x100fe200000108a9 */
[----:B------:R-:W-:Y:S01]  /*4410*/  MUFU.EX2 R177, R177 ;  /* 0x000000b100b17308 */ /* 0x000fe20000000800 */
[----:B------:R-:W-:Y:S01]  /*4420*/  FFMA.FTZ R0, R9, c[0x0][0x23c], -R169 ;  /* 0x00008f0009007a23 */ /* 0x000fe200000108a9 */
[----:B------:R-:W-:Y:S01]  /*4430*/  LDSM.16.MT88.4 R24, [R217+0x18800] ;  /* 0x01880000d918783b */ /* 0x000fe20000004200 */
[----:B------:R-:W-:-:S02]  /*4440*/  FFMA.FTZ R172, R21, c[0x0][0x23c], -R193 ;  /* 0x00008f0015ac7a23 */ /* 0x000fc400000108c1 */
[--C-:B------:R-:W-:Y:S01]  /*4450*/  FFMA.FTZ R2, R20, c[0x0][0x23c], -R193.reuse ;  /* 0x00008f0014027a23 */ /* 0x100fe200000108c1 */
[----:B------:R-:W4:Y:S01]  /*4460*/  LDSM.16.MT88.4 R8, [R216+0x18800] ;  /* 0x01880000d808783b */ /* 0x000f220000004200 */
[--C-:B------:R-:W-:Y:S01]  /*4470*/  FFMA.FTZ R183, R183, c[0x0][0x23c], -R193.reuse ;  /* 0x00008f00b7b77a23 */ /* 0x100fe200000108c1 */
[----:B------:R-:W5:Y:S01]  /*4480*/  MUFU.EX2 R173, R173 ;  /* 0x000000ad00ad7308 */ /* 0x000f620000000800 */
[----:B-1----:R-:W-:Y:S01]  /*4490*/  F2FP.PACK_AB R144, R178, R179 ;  /* 0x000000b3b290723e */ /* 0x002fe200000000ff */
[----:B------:R-:W1:Y:S01]  /*44a0*/  LDSM.16.MT88.4 R20, [R220+0x1a800] ;  /* 0x01a80000dc14783b */ /* 0x000e620000004200 */
        /* <DEDUP_REMOVED lines=9> */
[----:B------:R-:W-:Y:S01]  /*4540*/  FFMA.FTZ R190, R190, c[0x0][0x23c], -R169 ;  /* 0x00008f00bebe7a23 */ /* 0x000fe200000108a9 */
[----:B------:R-:W2:Y:S01]  /*4550*/  MUFU.EX2 R180, R180 ;  /* 0x000000b400b47308 */ /* 0x000ea20000000800 */
[----:B-----5:R-:W-:Y:S01]  /*4560*/  F2FP.PACK_AB R146, R173, R177 ;  /* 0x000000b1ad92723e */ /* 0x020fe200000000ff */
[--C-:B------:R-:W-:Y:S02]  /*4570*/  FFMA.FTZ R196, R196, c[0x0][0x23c], -R193.reuse ;  /* 0x00008f00c4c47a23 */ /* 0x100fe400000108c1 */
[--C-:B------:R-:W-:Y:S02]  /*4580*/  FFMA.FTZ R195, R195, c[0x0][0x23c], -R193.reuse ;  /* 0x00008f00c3c37a23 */ /* 0x100fe400000108c1 */
[--C-:B------:R-:W-:Y:S02]  /*4590*/  FFMA.FTZ R194, R194, c[0x0][0x23c], -R193.reuse ;  /* 0x00008f00c2c27a23 */ /* 0x100fe400000108c1 */
[----:B------:R-:W-:Y:S01]  /*45a0*/  MUFU.EX2 R182, R182 ;  /* 0x000000b600b67308 */ /* 0x000fe20000000800 */
[----:B------:R-:W-:-:S02]  /*45b0*/  FFMA.FTZ R249, R192, c[0x0][0x23c], -R193 ;  /* 0x00008f00c0f97a23 */ /* 0x000fc400000108c1 */
[--C-:B------:R-:W-:Y:S02]  /*45c0*/  FFMA.FTZ R191, R191, c[0x0][0x23c], -R169.reuse ;  /* 0x00008f00bfbf7a23 */ /* 0x100fe400000108a9 */
        /* <DEDUP_REMOVED lines=54> */
[----:B------:R-:W1:Y:S06]  /*4930*/  MUFU.EX2 R192, R192 ;  /* 0x000000c000c07308 */ /* 0x000e6c0000000800 */
[C---:B------:R-:W-:Y:S02]  /*4940*/  HMMA.16816.F32 R72, R144.reuse, R74, RZ ;  /* 0x0000004a9048723c */ /* 0x040fe400000018ff */
[----:B------:R-:W1:Y:S06]  /*4950*/  MUFU.EX2 R193, R193 ;  /* 0x000000c100c17308 */ /* 0x000e6c0000000800 */
        /* <DEDUP_REMOVED lines=19> */
[----:B-1----:R-:W-:Y:S01]  /*4a90*/  F2FP.PACK_AB R7, R0, R165 ;  /* 0x000000a50007723e */ /* 0x002fe200000000ff */
        /* <DEDUP_REMOVED lines=62> */
[C---:B-1----:R-:W-:Y:S01]  /*4e80*/  HMMA.16816.F32 R44, R4.reuse, R12, R44 ;  /* 0x0000000c042c723c */ /* 0x042fe2000000182c */
[----:B------:R-:W-:Y:S02]  /*4e90*/  FADD.FTZ R185, R186, R185 ;  /* 0x000000b9bab97221 */ /* 0x000fe40000010000 */
[----:B------:R-:W-:Y:S02]  /*4ea0*/  FADD.FTZ R189, R190, R189 ;  /* 0x000000bdbebd7221 */ /* 0x000fe40000010000 */
[----:B------:R-:W-:Y:S02]  /*4eb0*/  FADD.FTZ R185, R196, R185 ;  /* 0x000000b9c4b97221 */ /* 0x000fe40000010000 */
[----:B------:R-:W-:Y:S01]  /*4ec0*/  FADD.FTZ R189, R191, R189 ;  /* 0x000000bdbfbd7221 */ /* 0x000fe20000010000 */
[----:B------:R-:W-:Y:S01]  /*4ed0*/  HMMA.16816.F32 R48, R4, R14, R48 ;  /* 0x0000000e0430723c */ /* 0x000fe20000001830 */
[----:B------:R-:W1:Y:S01]  /*4ee0*/  LDSM.16.MT88.4 R12, [R218+0x1d000] ;  /* 0x01d00000da0c783b */ /* 0x000e620000004200 */
[----:B------:R-:W-:-:S02]  /*4ef0*/  FADD.FTZ R185, R195, R185 ;  /* 0x000000b9c3b97221 */ /* 0x000fc40000010000 */
[----:B------:R-:W-:Y:S02]  /*4f00*/  FADD.FTZ R189, R192, R189 ;  /* 0x000000bdc0bd7221 */ /* 0x000fe40000010000 */
[----:B------:R-:W-:Y:S02]  /*4f10*/  FADD.FTZ R185, R194, R185 ;  /* 0x000000b9c2b97221 */ /* 0x000fe40000010000 */
[----:B--2---:R-:W-:Y:S01]  /*4f20*/  HMMA.16816.F32 R52, R4, R8, R52 ;  /* 0x000000080434723c */ /* 0x004fe20000001834 */
[----:B------:R-:W-:-:S07]  /*4f30*/  FADD.FTZ R189, R193, R189 ;  /* 0x000000bdc1bd7221 */ /* 0x000fce0000010000 */
        /* <DEDUP_REMOVED lines=44> */
[----:B------:R-:W-:-:S02]  /*5200*/  F2FP.PACK_AB R4, R195, R196 ;  /* 0x000000c4c304723e */ /* 0x000fc400000000ff */
[----:B------:R-:W-:Y:S02]  /*5210*/  F2FP.PACK_AB R5, R192, R191 ;  /* 0x000000bfc005723e */ /* 0x000fe400000000ff */
[C---:B------:R-:W-:Y:S01]  /*5220*/  F2FP.PACK_AB R6, R249.reuse, R194 ;  /* 0x000000c2f906723e */ /* 0x040fe200000000ff */
[----:B------:R-:W-:Y:S01]  /*5230*/  FADD.FTZ R249, R249, R185 ;  /* 0x000000b9f9f97221 */ /* 0x000fe20000010000 */
[C---:B------:R-:W-:Y:S01]  /*5240*/  F2FP.PACK_AB R7, R248.reuse, R193 ;  /* 0x000000c1f807723e */ /* 0x040fe200000000ff */
[----:B------:R-:W-:-:S06]  /*5250*/  FADD.FTZ R248, R248, R189 ;  /* 0x000000bdf8f87221 */ /* 0x000fcc0000010000 */
        /* <DEDUP_REMOVED lines=41> */
[----:B------:R-:W-:Y:S01]  /*54f0*/  USHF.R.S32.HI UR18, URZ, 0x1f, UR8 ;  /* 0x0000001f3f127899 */ /* 0x000fe20008011408 */
[--C-:B------:R-:W-:Y:S01]  /*5500*/  SHF.R.S32.HI R5, RZ, 0x1f, R238.reuse ;  /* 0x0000001fff057819 */ /* 0x100fe200000114ee */
[----:B------:R-:W-:Y:S01]  /*5510*/  ULDC.64 UR4, c[0x0][0x1b8] ;  /* 0x00006e0000047ab9 */ /* 0x000fe20000000a00 */
[----:B------:R-:W-:Y:S01]  /*5520*/  IMAD.U32 R2, RZ, RZ, UR8 ;  /* 0x00000008ff027e24 */ /* 0x000fe2000f8e00ff */
[----:B------:R-:W-:Y:S01]  /*5530*/  UIMAD UR4, UR18, UR4, URZ ;  /* 0x00000004120472a4 */ /* 0x000fe2000f8e023f */
[----:B------:R-:W-:Y:S01]  /*5540*/  IMAD.MOV.U32 R4, RZ, RZ, R238 ;  /* 0x000000ffff047224 */ /* 0x000fe200078e00ee */
[----:B------:R-:W-:Y:S01]  /*5550*/  SHF.R.S32.HI R251, RZ, 0x1f, R240 ;  /* 0x0000001ffffb7819 */ /* 0x000fe200000114f0 */
[----:B------:R-:W-:Y:S01]  /*5560*/  IMAD.U32 R0, RZ, RZ, UR8 ;  /* 0x00000008ff007e24 */ /* 0x000fe2000f8e00ff */
[----:B------:R-:W-:Y:S01]  /*5570*/  UIMAD UR4, UR8, UR5, UR4 ;  /* 0x00000005080472a4 */ /* 0x000fe2000f8e0204 */
[--C-:B------:R-:W-:Y:S01]  /*5580*/  IMAD.WIDE.U32 R6, R2, c[0x0][0x1b0], R4.reuse ;  /* 0x00006c0002067a25 */ /* 0x100fe200078e0004 */
[----:B------:R-:W-:Y:S01]  /*5590*/  ULDC.64 UR6, c[0x0][0x1b0] ;  /* 0x00006c0000067ab9 */ /* 0x000fe20000000a00 */
[----:B------:R-:W-:Y:S01]  /*55a0*/  ISETP.GE.AND P4, PT, R238, c[0x0][0x220], PT ;  /* 0x00008800ee007a0c */ /* 0x000fe20003f86270 */
[----:B------:R-:W-:Y:S01]  /*55b0*/  UIMAD UR6, UR18, UR6, URZ ;  /* 0x00000006120672a4 */ /* 0x000fe2000f8e023f */
[----:B------:R-:W-:Y:S01]  /*55c0*/  IMAD.WIDE.U32 R4, R0, c[0x0][0x1b8], R4 ;  /* 0x00006e0000047a25 */ /* 0x000fe200078e0004 */
[----:B------:R-:W-:-:S02]  /*55d0*/  IADD3 R2, P1, R6, UR12, RZ ;  /* 0x0000000c06027c10 */ /* 0x000fc4000ff3e0ff */
[----:B------:R-:W-:Y:S01]  /*55e0*/  UIMAD UR6, UR8, UR7, UR6 ;  /* 0x00000007080672a4 */ /* 0x000fe2000f8e0206 */
[----:B------:R-:W-:Y:S01]  /*55f0*/  IMAD.U32 R242, RZ, RZ, UR4 ;  /* 0x00000004fff27e24 */ /* 0x000fe2000f8e00ff */
[----:B------:R-:W-:Y:S01]  /*5600*/  IADD3 R0, P0, R4, UR24, RZ ;  /* 0x0000001804007c10 */ /* 0x000fe2000ff1e0ff */
[----:B------:R-:W-:Y:S01]  /*5610*/  IMAD.MOV.U32 R247, RZ, RZ, c[0x0][0x1a0] ;  /* 0x00006800fff77624 */ /* 0x000fe200078e00ff */
[----:B------:R-:W-:Y:S01]  /*5620*/  ISETP.GE.AND P3, PT, R231, c[0x0][0x220], PT ;  /* 0x00008800e7007a0c */ /* 0x000fe20003f66270 */
[----:B------:R-:W-:Y:S01]  /*5630*/  IMAD.MOV.U32 R246, RZ, RZ, c[0x0][0x1a4] ;  /* 0x00006900fff67624 */ /* 0x000fe200078e00ff */
[----:B------:R-:W-:Y:S01]  /*5640*/  IADD3.X R242, R242, UR23, R5, P0, !PT ;  /* 0x00000017f2f27c10 */ /* 0x000fe200087fe405 */
[----:B------:R-:W-:Y:S01]  /*5650*/  IMAD.U32 R244, RZ, RZ, UR6 ;  /* 0x00000006fff47e24 */ /* 0x000fe2000f8e00ff */
[----:B------:R-:W-:Y:S01]  /*5660*/  LEA R243, P0, R0, c[0x0][0x170], 0x1 ;  /* 0x00005c0000f37a11 */ /* 0x000fe200078008ff */
[----:B------:R-:W-:Y:S01]  /*5670*/  IMAD.MOV.U32 R250, RZ, RZ, R240 ;  /* 0x000000fffffa7224 */ /* 0x000fe200078e00f0 */
[----:B------:R-:W-:Y:S01]  /*5680*/  ISETP.GE.AND P2, PT, R230, c[0x0][0x220], PT ;  /* 0x00008800e6007a0c */ /* 0x000fe20003f46270 */
[----:B------:R-:W-:Y:S01]  /*5690*/  ULEA.HI.SX32 UR6, UR9, 0xfffffffe, 0x1a ;  /* 0xfffffffe09067891 */ /* 0x000fe2000f8fd23f */
[----:B------:R-:W-:Y:S01]  /*56a0*/  LEA.HI.X R242, R0, c[0x0][0x174], R242, 0x1, P0 ;  /* 0x00005d0000f27a11 */ /* 0x000fe200000f0cf2 */
[----:B------:R-:W-:Y:S01]  /*56b0*/  IMAD.MOV.U32 R0, RZ, RZ, R3 ;  /* 0x000000ffff007224 */ /* 0x000fe200078e0003 */
[----:B------:R-:W-:Y:S01]  /*56c0*/  IADD3 R4, P0, R240, 0x20, RZ ;  /* 0x00000020f0047810 */ /* 0x000fe20007f1e0ff */
[----:B------:R-:W-:Y:S01]  /*56d0*/  ULEA.HI.SX32 UR9, UR9, 0xfffffffd, 0x1a ;  /* 0xfffffffd09097891 */ /* 0x000fe2000f8fd23f */
[----:B------:R-:W-:Y:S01]  /*56e0*/  IADD3.X R244, R244, UR10, R7, P1, !PT ;  /* 0x0000000af4f47c10 */ /* 0x000fe20008ffe407 */
[----:B------:R-:W-:Y:S01]  /*56f0*/  UMOV UR10, URZ ;  /* 0x0000003f000a7c82 */ /* 0x000fe20008000000 */
[----:B------:R-:W-:Y:S01]  /*5700*/  LEA R245, P1, R2, c[0x0][0x168], 0x1 ;  /* 0x00005a0002f57a11 */ /* 0x000fe200078208ff */
[----:B------:R-:W-:Y:S01]  /*5710*/  IMAD.X R5, RZ, RZ, R251, P0 ;  /* 0x000000ffff057224 */ /* 0x000fe200000e06fb */
[----:B------:R-:W-:-:S02]  /*5720*/  ULDC.64 UR4, c[0x0][0x1a0] ;  /* 0x0000680000047ab9 */ /* 0x000fc40000000a00 */
[----:B------:R-:W-:Y:S01]  /*5730*/  LEA.HI.X R244, R2, c[0x0][0x16c], R244, 0x1, P1 ;  /* 0x00005b0002f47a11 */ /* 0x000fe200008f0cf4 */
[----:B------:R-:W-:Y:S01]  /*5740*/  IMAD.MOV.U32 R2, RZ, RZ, R164 ;  /* 0x000000ffff027224 */ /* 0x000fe200078e00a4 */
[----:B------:R1:W-:Y:S01]  /*5750*/  STL.64 [R1], R4 ;  /* 0x0000000401007387 */ /* 0x0003e20000100a00 */
[----:B------:R-:W-:Y:S01]  /*5760*/  ISETP.GE.AND P1, PT, R229, c[0x0][0x220], PT ;  /* 0x00008800e5007a0c */ /* 0x000fe20003f26270 */
[----:B------:R-:W-:Y:S05]  /*5770*/  BRA `(.L_x_328) ;  /* 0x0000045000007947 */ /* 0x000fea0003800000 */
.L_x_330:
[----:B------:R1:W-:Y:S01]  /*5780*/  @P4 STS.128 [R228+0x10000], RZ ;  /* 0x010000ffe4004388 */ /* 0x0003e20000000c00 */
[----:B------:R-:W-:Y:S05]  /*5790*/  VOTEU.ALL UP0, P4 ;  /* 0x00000000003f7886 */ /* 0x000fea0002000000 */
[----:B------:R-:W-:Y:S02]  /*57a0*/  @!UP0 UIADD3 UR8, UR6, -0x1, -UR10 ;  /* 0xffffffff06088890 */ /* 0x000fe4000fffe80a */
[----:B------:R-:W-:Y:S04]  /*57b0*/  @!UP0 UIADD3 UR7, UR6, -0x1, -UR10 ;  /* 0xffffffff06078890 */ /* 0x000fe8000fffe80a */
[----:B------:R-:W-:Y:S02]  /*57c0*/  IMAD.U32 R166, RZ, RZ, UR8 ;  /* 0x00000008ffa67e24 */ /* 0x000fe4000f8e00ff */
[----:B------:R-:W-:Y:S02]  /*57d0*/  IMAD.U32 R164, RZ, RZ, UR7 ;  /* 0x00000007ffa47e24 */ /* 0x000fe4000f8e00ff */
[----:B------:R-:W-:Y:S01]  /*57e0*/  IMAD.U32 R3, RZ, RZ, UR7 ;  /* 0x00000007ff037e24 */ /* 0x000fe2000f8e00ff */
[----:B------:R-:W-:Y:S01]  /*57f0*/  @!P4 SHF.R.S32.HI R168, RZ, 0x1f, R166 ;  /* 0x0000001fffa8c819 */ /* 0x000fe200000114a6 */
[----:B------:R-:W-:Y:S01]  /*5800*/  IMAD.U32 R165, RZ, RZ, UR8 ;  /* 0x00000008ffa57e24 */ /* 0x000fe2000f8e00ff */
[----:B------:R-:W-:Y:S01]  /*5810*/  @!P4 SHF.R.S32.HI R167, RZ, 0x1f, R164 ;  /* 0x0000001fffa7c819 */ /* 0x000fe200000114a4 */
[----:B------:R-:W-:Y:S04]  /*5820*/  @!P4 IMAD.WIDE.U32 R174, R3, c[0x0][0x198], RZ ;  /* 0x0000660003aeca25 */ /* 0x000fe800078e00ff */
[----:B------:R-:W-:Y:S01]  /*5830*/  @!P4 IMAD R168, R168, c[0x0][0x198], RZ ;  /* 0x00006600a8a8ca24 */ /* 0x000fe200078e02ff */
[-C--:B------:R-:W-:Y:S01]  /*5840*/  @!P4 LEA R3, P0, R174, R234.reuse, 0x6 ;  /* 0x000000eaae03c211 */ /* 0x080fe200078030ff */
[----:B------:R-:W-:Y:S02]  /*5850*/  @!P4 IMAD R167, R167, c[0x0][0x198], RZ ;  /* 0x00006600a7a7ca24 */ /* 0x000fe400078e02ff */
[----:B------:R-:W-:Y:S02]  /*5860*/  @!P4 IMAD R168, R166, c[0x0][0x19c], R168 ;  /* 0x00006700a6a8ca24 */ /* 0x000fe400078e02a8 */
[----:B------:R-:W-:Y:S02]  /*5870*/  @!P4 IMAD R167, R164, c[0x0][0x19c], R167 ;  /* 0x00006700a4a7ca24 */ /* 0x000fe400078e02a7 */
[----:B------:R-:W-:Y:S04]  /*5880*/  @!P4 IMAD.WIDE.U32 R176, R165, c[0x0][0x198], RZ ;  /* 0x00006600a5b0ca25 */ /* 0x000fe800078e00ff */
[----:B------:R-:W-:Y:S01]  /*5890*/  @!P4 IMAD.IADD R167, R175, 0x1, R167 ;  /* 0x00000001afa7c824 */ /* 0x000fe200078e02a7 */
[----:B------:R-:W-:Y:S01]  /*58a0*/  @!P4 LEA R164, P6, R176, R234, 0x6 ;  /* 0x000000eab0a4c211 */ /* 0x000fe200078c30ff */
[----:B------:R-:W-:Y:S03]  /*58b0*/  @!P4 IMAD.IADD R168, R177, 0x1, R168 ;  /* 0x00000001b1a8c824 */ /* 0x000fe600078e02a8 */
[-C--:B------:R-:W-:Y:S02]  /*58c0*/  @!P4 LEA.HI.X R167, R174, R237.reuse, R167, 0x6, P0 ;  /* 0x000000edaea7c211 */ /* 0x080fe400000f34a7 */
[----:B------:R-:W-:Y:S02]  /*58d0*/  @!P4 LEA.HI.X R168, R176, R237, R168, 0x6, P6 ;  /* 0x000000edb0a8c211 */ /* 0x000fe400030f34a8 */
[C---:B------:R-:W-:Y:S02]  /*58e0*/  @!P4 LEA R174, P6, R164.reuse, c[0x0][0x168], 0x1 ;  /* 0x00005a00a4aeca11 */ /* 0x040fe400078c08ff */
[----:B------:R-:W-:Y:S02]  /*58f0*/  @!P4 IADD3 R3, P0, R3, UR15, RZ ;  /* 0x0000000f0303cc10 */ /* 0x000fe4000ff1e0ff */
[----:B------:R-:W-:Y:S02]  /*5900*/  @!P4 LEA.HI.X R175, R164, c[0x0][0x16c], R168, 0x1, P6 ;  /* 0x00005b00a4afca11 */ /* 0x000fe400030f0ca8 */
[----:B------:R-:W-:Y:S02]  /*5910*/  @!P4 IADD3.X R167, R167, UR20, RZ, P0, !PT ;  /* 0x00000014a7a7cc10 */ /* 0x000fe400087fe4ff */
[C---:B------:R-:W-:Y:S01]  /*5920*/  @!P4 LEA R166, P0, R3.reuse, c[0x0][0x168], 0x1 ;  /* 0x00005a0003a6ca11 */ /* 0x040fe200078008ff */
[----:B------:R-:W-:Y:S01]  /*5930*/  @!PT LDS RZ, [RZ] ;  /* 0x00000000fffff984 */ /* 0x000fe20000000800 */
[----:B------:R-:W-:Y:S01]  /*5940*/  @!PT LDS RZ, [RZ] ;  /* 0x00000000fffff984 */ /* 0x000fe20000000800 */
[----:B------:R-:W-:Y:S01]  /*5950*/  @!PT LDS RZ, [RZ] ;  /* 0x00000000fffff984 */ /* 0x000fe20000000800 */
[----:B------:R1:W-:Y:S03]  /*5960*/  @!P4 LDGSTS.E.BYPASS.LTC128B.128 [R228+0x10000], [R174.64] ;  /* 0x10000000aee4cfae */ /* 0x0003e6000b901d50 */
[----:B------:R-:W-:Y:S01]  /*5970*/  @!P4 LEA.HI.X R167, R3, c[0x0][0x16c], R167, 0x1, P0 ;  /* 0x00005b0003a7ca11 */ /* 0x000fe200000f0ca7 */
        /* <DEDUP_REMOVED lines=37> */
.L_x_328:
[----:B------:R2:W-:Y:S01]  /*5bd0*/  STL.64 [R1+0x8], R36 ;  /* 0x0000082401007387 */ /* 0x0005e20000100a00 */
[----:B------:R-:W-:Y:S01]  /*5be0*/  UIADD3 UR8, UR6, -UR10, URZ ;  /* 0x8000000a06087290 */ /* 0x000fe2000fffe03f */
[----:B------:R-:W-:Y:S04]  /*5bf0*/  DEPBAR.LE SB0, 0x0 ;  /* 0x000080000000791a */ /* 0x000fe80000000000 */
[----:B------:R-:W-:Y:S01]  /*5c00*/  USHF.R.S32.HI UR7, URZ, 0x1f, UR8 ;  /* 0x0000001f3f077899 */ /* 0x000fe20008011408 */
[----:B------:R-:W-:Y:S01]  /*5c10*/  BAR.SYNC.DEFER_BLOCKING 0x0 ;  /* 0x0000000000007b1d */ /* 0x000fe20000010000 */
[----:B------:R-:W-:Y:S01]  /*5c20*/  UIMAD.WIDE.U32 UR22, UR8, UR4, URZ ;  /* 0x00000004081672a5 */ /* 0x000fe2000f8e003f */
[----:B-1----:R-:W-:Y:S01]  /*5c30*/  IMAD.U32 R5, RZ, RZ, UR8 ;  /* 0x00000008ff057e24 */ /* 0x002fe2000f8e00ff */
[----:B------:R-:W-:Y:S01]  /*5c40*/  UIMAD UR7, UR7, UR4, URZ ;  /* 0x00000004070772a4 */ /* 0x000fe2000f8e023f */
[----:B------:R-:W-:Y:S02]  /*5c50*/  IMAD.U32 R14, RZ, RZ, UR8 ;  /* 0x00000008ff0e7e24 */ /* 0x000fe4000f8e00ff */
[----:B------:R-:W-:Y:S01]  /*5c60*/  IMAD.U32 R4, RZ, RZ, UR8 ;  /* 0x00000008ff047e24 */ /* 0x000fe2000f8e00ff */
[----:B------:R-:W-:Y:S01]  /*5c70*/  UIMAD UR7, UR8, UR5, UR7 ;  /* 0x00000005080772a4 */ /* 0x000fe2000f8e0207 */
[----:B------:R-:W-:Y:S01]  /*5c80*/  LEA R12, P5, R5, R250, 0x6 ;  /* 0x000000fa050c7211 */ /* 0x000fe200078a30ff */
[----:B------:R-:W-:Y:S02]  /*5c90*/  IMAD.U32 R3, RZ, RZ, UR8 ;  /* 0x00000008ff037e24 */ /* 0x000fe4000f8e00ff */
[----:B------:R-:W-:Y:S01]  /*5ca0*/  UIADD3 UR7, UR23, UR7, URZ ;  /* 0x0000000717077290 */ /* 0x000fe2000fffe03f */
[----:B------:R-:W-:Y:S01]  /*5cb0*/  IMAD.U32 R8, RZ, RZ, UR22 ;  /* 0x00000016ff087e24 */ /* 0x000fe2000f8e00ff */
[----:B------:R-:W-:Y:S01]  /*5cc0*/  LEA.HI.X.SX32 R13, R4, R251, 0x6, P5 ;  /* 0x000000fb040d7211 */ /* 0x000fe200028f36ff */
[----:B------:R-:W-:Y:S03]  /*5cd0*/  IMAD.U32 R9, RZ, RZ, UR23 ;  /* 0x00000017ff097e24 */ /* 0x000fe6000f8e00ff */
[----:B------:R-:W-:Y:S01]  /*5ce0*/  IMAD.U32 R4, RZ, RZ, UR7 ;  /* 0x00000007ff047e24 */ /* 0x000fe2000f8e00ff */
[----:B------:R-:W-:Y:S01]  /*5cf0*/  UIADD3 UR7, UR9, -UR10, URZ ;  /* 0x8000000a09077290 */ /* 0x000fe2000fffe03f */
[----:B------:R-:W-:Y:S04]  /*5d00*/  IMAD R7, R13, c[0x0][0x1a0], RZ ;  /* 0x000068000d077a24 */ /* 0x000fe800078e02ff */
[C---:B------:R-:W-:Y:S01]  /*5d10*/  IMAD R7, R12.reuse, c[0x0][0x1a4], R7 ;  /* 0x000069000c077a24 */ /* 0x040fe200078e0207 */
[----:B--2---:R-:W2:Y:S01]  /*5d20*/  LDL.64 R36, [R1] ;  /* 0x0000000001247983 */ /* 0x004ea20000100a00 */
[----:B------:R-:W-:Y:S03]  /*5d30*/  IMAD.WIDE.U32 R12, R12, c[0x0][0x1a0], RZ ;  /* 0x000068000c0c7a25 */ /* 0x000fe600078e00ff */
[----:B------:R-:W-:Y:S01]  /*5d40*/  @P4 STS.128 [R228+0x18000], RZ ;  /* 0x018000ffe4004388 */ /* 0x000fe20000000c00 */
[----:B------:R-:W-:Y:S01]  /*5d50*/  IMAD.IADD R7, R13, 0x1, R7 ;  /* 0x000000010d077824 */ /* 0x000fe200078e0207 */
[----:B--2---:R-:W-:Y:S04]  /*5d60*/  LEA R14, P0, R14, R36, 0x6 ;  /* 0x000000240e0e7211 */ /* 0x004fe800078030ff */
[----:B------:R-:W-:Y:S01]  /*5d70*/  LEA.HI.X.SX32 R15, R3, R37, 0x6, P0 ;  /* 0x00000025030f7211 */ /* 0x000fe200000f36ff */
[----:B------:R-:W-:Y:S01]  /*5d80*/  IMAD.WIDE.U32 R10, R14, c[0x0][0x1a0], RZ ;  /* 0x000068000e0a7a25 */ /* 0x000fe200078e00ff */
[C---:B------:R-:W-:Y:S03]  /*5d90*/  LEA R5, P0, R8.reuse, R232, 0x6 ;  /* 0x000000e808057211 */ /* 0x040fe600078030ff */
[----:B------:R-:W-:Y:S01]  /*5da0*/  IMAD R6, R15, c[0x0][0x1a0], RZ ;  /* 0x000068000f067a24 */ /* 0x000fe200078e02ff */
[----:B------:R-:W-:Y:S02]  /*5db0*/  LEA.HI.X R4, R8, R227, R4, 0x6, P0 ;  /* 0x000000e308047211 */ /* 0x000fe400000f3404 */
[C---:B------:R-:W-:Y:S01]  /*5dc0*/  @!P4 LEA R8, P5, R5.reuse, c[0x0][0x170], 0x1 ;  /* 0x00005c000508ca11 */ /* 0x040fe200078a08ff */
[----:B------:R-:W-:Y:S01]  /*5dd0*/  IMAD R6, R14, c[0x0][0x1a4], R6 ;  /* 0x000069000e067a24 */ /* 0x000fe200078e0206 */
[C---:B------:R-:W-:Y:S02]  /*5de0*/  LEA R14, P6, R12.reuse, R243, 0x1 ;  /* 0x000000f30c0e7211 */ /* 0x040fe400078c08ff */
[----:B------:R-:W-:Y:S01]  /*5df0*/  @!P4 LEA.HI.X R9, R5, c[0x0][0x174], R4, 0x1, P5 ;  /* 0x00005d000509ca11 */ /* 0x000fe200028f0c04 */
[----:B------:R-:W-:Y:S01]  /*5e00*/  IMAD.IADD R6, R11, 0x1, R6 ;  /* 0x000000010b067824 */ /* 0x000fe200078e0206 */
[----:B------:R-:W-:Y:S02]  /*5e10*/  LEA.HI.X R15, R12, R242, R7, 0x1, P6 ;  /* 0x000000f20c0f7211 */ /* 0x000fe400030f0c07 */
[C---:B------:R-:W-:Y:S01]  /*5e20*/  LEA R3, P0, R247.reuse, R5, 0x5 ;  /* 0x00000005f7037211 */ /* 0x040fe200078028ff */
[----:B------:R-:W-:Y:S01]  /*5e30*/  @!PT LDS RZ, [RZ] ;  /* 0x00000000fffff984 */ /* 0x000fe20000000800 */
[----:B------:R-:W-:Y:S01]  /*5e40*/  @!PT LDS RZ, [RZ] ;  /* 0x00000000fffff984 */ /* 0x000fe20000000800 */
[----:B------:R-:W-:Y:S01]  /*5e50*/  @!PT LDS RZ, [RZ] ;  /* 0x00000000fffff984 */ /* 0x000fe20000000800 */
[----:B------:R1:W-:Y:S01]  /*5e60*/  @!P4 LDGSTS.E.BYPASS.LTC128B.128 [R228+0x18000], [R8.64] ;  /* 0x1800000008e4cfae */ /* 0x0003e2000b901d50 */
[C---:B------:R-:W-:Y:S02]  /*5e70*/  LEA R16, P5, R10.reuse, R243, 0x1 ;  /* 0x000000f30a107211 */ /* 0x040fe400078a08ff */
[----:B------:R-:W-:Y:S01]  /*5e80*/  LEA.HI.X R4, R247, R4, R246, 0x5, P0 ;  /* 0x00000004f7047211 */ /* 0x000fe200000f2cf6 */
[----:B------:R-:W-:Y:S01]  /*5e90*/  @P3 STS.128 [R228+0x1a000], RZ ;  /* 0x01a000ffe4003388 */ /* 0x000fe20000000c00 */
[C---:B------:R-:W-:Y:S02]  /*5ea0*/  @!P4 LEA R18, P0, R3.reuse, c[0x0][0x170], 0x1 ;  /* 0x00005c000312ca11 */ /* 0x040fe400078008ff */
[----:B------:R-:W-:Y:S01]  /*5eb0*/  LEA.HI.X R17, R10, R242, R6, 0x1, P5 ;  /* 0x000000f20a117211 */ /* 0x000fe200028f0c06 */
[----:B------:R-:W-:Y:S01]  /*5ec0*/  @!PT LDS RZ, [RZ] ;  /* 0x00000000fffff984 */ /* 0x000fe20000000800 */
[----:B------:R-:W-:Y:S01]  /*5ed0*/  @!PT LDS RZ, [RZ] ;  /* 0x00000000fffff984 */ /* 0x000fe20000000800 */
[----:B------:R-:W-:Y:S01]  /*5ee0*/  @!PT LDS RZ, [RZ] ;  /* 0x00000000fffff984 */ /* 0x000fe20000000800 */
[----:B------:R2:W-:Y:S01]  /*5ef0*/  @!P3 LDGSTS.E.BYPASS.LTC128B.128 [R228+0x1a000], [R14.64+0x80] ;  /* 0x1a0000800ee4bfae */ /* 0x0005e2000b901d50 */
[----:B------:R-:W-:Y:S01]  /*5f00*/  @!P4 LEA.HI.X R19, R3, c[0x0][0x174], R4, 0x1, P0 ;  /* 0x00005d000313ca11 */ /* 0x000fe200000f0c04 */
[----:B------:R-:W-:Y:S02]  /*5f10*/  IMAD.U32 R3, RZ, RZ, UR7 ;  /* 0x00000007ff037e24 */ /* 0x000fe4000f8e00ff */
        /* <DEDUP_REMOVED lines=31> */
[----:B-1----:R-:W1:Y:S04]  /*6110*/  LDSM.16.M88.4 R8, [R225+0x10000] ;  /* 0x01000000e108783b */ /* 0x002e680000000200 */
[----:B------:R-:W-:Y:S04]  /*6120*/  LDSM.16.M88.4 R24, [R225+0x11000] ;  /* 0x01100000e118783b */ /* 0x000fe80000000200 */
[----:B------:R-:W0:Y:S04]  /*6130*/  LDGDEPBAR ;  /* 0x00000000000079af */ /* 0x000e280000000000 */
[----:B------:R-:W-:Y:S04]  /*6140*/  LDSM.16.M88.4 R164, [R225+0x11800] ;  /* 0x01180000e1a4783b */ /* 0x000fe80000000200 */
[----:B------:R-:W-:Y:S04]  /*6150*/  LDSM.16.M88.4 R168, [R224] ;  /* 0x00000000e0a8783b */ /* 0x000fe80000000200 */
[----:B---3--:R-:W2:Y:S04]  /*6160*/  LDSM.16.M88.4 R16, [R225+0x10800] ;  /* 0x01080000e110783b */ /* 0x008ea80000000200 */
[----:B------:R-:W3:Y:S04]  /*6170*/  LDSM.16.M88.4 R172, [R223] ;  /* 0x00000000dfac783b */ /* 0x000ee80000000200 */
[----:B------:R-:W4:Y:S04]  /*6180*/  LDSM.16.M88.4 R176, [R215] ;  /* 0x00000000d7b0783b */ /* 0x000f280000000200 */
[----:B------:R-:W3:Y:S04]  /*6190*/  LDSM.16.M88.4 R180, [R214] ;  /* 0x00000000d6b4783b */ /* 0x000ee80000000200 */
[----:B------:R-:W3:Y:S01]  /*61a0*/  LDSM.16.M88.4 R184, [R213] ;  /* 0x00000000d5b8783b */ /* 0x000ee20000000200 */
[C---:B-1----:R-:W-:Y:S03]  /*61b0*/  HMMA.16816.F32 R4, R32.reuse, R8, RZ ;  /* 0x000000082004723c */ /* 0x042fe600000018ff */
[----:B------:R-:W-:Y:S04]  /*61c0*/  LDSM.16.M88.4 R188, [R222] ;  /* 0x00000000debc783b */ /* 0x000fe80000000200 */
[----:B------:R-:W1:Y:S01]  /*61d0*/  LDSM.16.M88.4 R192, [R219+0x10000] ;  /* 0x01000000dbc0783b */ /* 0x000e620000000200 */
[C---:B------:R-:W-:Y:S03]  /*61e0*/  HMMA.16816.F32 R8, R32.reuse, R10, RZ ;  /* 0x0000000a2008723c */ /* 0x040fe600000018ff */
[----:B------:R-:W1:Y:S05]  /*61f0*/  LDSM.16.M88.4 R196, [R219+0x10800] ;  /* 0x01080000dbc4783b */ /* 0x000e6a0000000200 */
[C---:B--2---:R-:W-:Y:S08]  /*6200*/  HMMA.16816.F32 R12, R32.reuse, R16, RZ ;  /* 0x00000010200c723c */ /* 0x044ff000000018ff */
[C---:B------:R-:W-:Y:S08]  /*6210*/  HMMA.16816.F32 R16, R32.reuse, R18, RZ ;  /* 0x000000122010723c */ /* 0x040ff000000018ff */
[C---:B------:R-:W-:Y:S08]  /*6220*/  HMMA.16816.F32 R20, R32.reuse, R24, RZ ;  /* 0x000000182014723c */ /* 0x040ff000000018ff */
[C---:B------:R-:W-:Y:S08]  /*6230*/  HMMA.16816.F32 R24, R32.reuse, R26, RZ ;  /* 0x0000001a2018723c */ /* 0x040ff000000018ff */
[C---:B------:R-:W-:Y:S08]  /*6240*/  HMMA.16816.F32 R28, R32.reuse, R164, RZ ;  /* 0x000000a4201c723c */ /* 0x040ff000000018ff */
[----:B------:R-:W-:Y:S01]  /*6250*/  HMMA.16816.F32 R32, R32, R166, RZ ;  /* 0x000000a62020723c */ /* 0x000fe200000018ff */
[----:B------:R-:W2:Y:S07]  /*6260*/  LDSM.16.M88.4 R164, [R219+0x11000] ;  /* 0x01100000dba4783b */ /* 0x000eae0000000200 */
[C---:B---3--:R-:W-:Y:S08]  /*6270*/  HMMA.16816.F32 R4, R168.reuse, R172, R4 ;  /* 0x000000aca804723c */ /* 0x048ff00000001804 */
[C---:B------:R-:W-:Y:S01]  /*6280*/  HMMA.16816.F32 R8, R168.reuse, R174, R8 ;  /* 0x000000aea808723c */ /* 0x040fe20000001808 */
[----:B------:R-:W3:Y:S07]  /*6290*/  LDSM.16.M88.4 R172, [R219+0x11800] ;  /* 0x01180000dbac783b */ /* 0x000eee0000000200 */
[C---:B----4-:R-:W-:Y:S08]  /*62a0*/  HMMA.16816.F32 R12, R168.reuse, R176, R12 ;  /* 0x000000b0a80c723c */ /* 0x050ff0000000180c */
[C---:B------:R-:W-:Y:S01]  /*62b0*/  HMMA.16816.F32 R16, R168.reuse, R178, R16 ;  /* 0x000000b2a810723c */ /* 0x040fe20000001810 */
[----:B------:R-:W-:Y:S07]  /*62c0*/  LDSM.16.M88.4 R176, [R221] ;  /* 0x00000000ddb0783b */ /* 0x000fee0000000200 */
[C---:B------:R-:W-:Y:S08]  /*62d0*/  HMMA.16816.F32 R20, R168.reuse, R180, R20 ;  /* 0x000000b4a814723c */ /* 0x040ff00000001814 */
[C---:B------:R-:W-:Y:S01]  /*62e0*/  HMMA.16816.F32 R24, R168.reuse, R182, R24 ;  /* 0x000000b6a818723c */ /* 0x040fe20000001818 */
[----:B------:R-:W4:Y:S07]  /*62f0*/  LDSM.16.M88.4 R180, [R212] ;  /* 0x00000000d4b4783b */ /* 0x000f2e0000000200 */
[C---:B------:R-:W-:Y:S08]  /*6300*/  HMMA.16816.F32 R28, R168.reuse, R184, R28 ;  /* 0x000000b8a81c723c */ /* 0x040ff0000000181c */
[----:B------:R-:W-:Y:S01]  /*6310*/  HMMA.16816.F32 R32, R168, R186, R32 ;  /* 0x000000baa820723c */ /* 0x000fe20000001820 */
[----:B------:R-:W3:Y:S04]  /*6320*/  LDSM.16.M88.4 R168, [R212+0x800] ;  /* 0x00080000d4a8783b */ /* 0x000ee80000000200 */
        /* <DEDUP_REMOVED lines=16> */
[----:B------:R-:W4:Y:S07]  /*6430*/  LDSM.16.M88.4 R180, [R225+0x13800] ;  /* 0x01380000e1b4783b */ /* 0x000f2e0000000200 */
[C---:B------:R-:W-:Y:S08]  /*6440*/  HMMA.16816.F32 R12, R176.reuse, R168, R12 ;  /* 0x000000a8b00c723c */ /* 0x040ff0000000180c */
[C---:B------:R-:W-:Y:S01]  /*6450*/  HMMA.16816.F32 R16, R176.reuse, R170, R16 ;  /* 0x000000aab010723c */ /* 0x040fe20000001810 */
[----:B------:R-:W-:Y:S07]  /*6460*/  LDSM.16.M88.4 R168, [R211] ;  /* 0x00000000d3a8783b */ /* 0x000fee0000000200 */
[C---:B------:R-:W-:Y:S08]  /*6470*/  HMMA.16816.F32 R20, R176.reuse, R184, R20 ;  /* 0x000000b8b014723c */ /* 0x040ff00000001814 */
[C---:B------:R-:W-:Y:S01]  /*6480*/  HMMA.16816.F32 R24, R176.reuse, R186, R24 ;  /* 0x000000bab018723c */ /* 0x040fe20000001818 */
[----:B------:R-:W-:Y:S07]  /*6490*/  LDSM.16.M88.4 R184, [R209] ;  /* 0x00000000d1b8783b */ /* 0x000fee0000000200 */
[C---:B-1----:R-:W-:Y:S08]  /*64a0*/  HMMA.16816.F32 R28, R176.reuse, R164, R28 ;  /* 0x000000a4b01c723c */ /* 0x042ff0000000181c */
[----:B------:R-:W-:Y:S01]  /*64b0*/  HMMA.16816.F32 R32, R176, R166, R32 ;  /* 0x000000a6b020723c */ /* 0x000fe20000001820 */
[----:B------:R-:W1:Y:S04]  /*64c0*/  LDSM.16.M88.4 R164, [R224+0x4000] ;  /* 0x00400000e0a4783b */ /* 0x000e680000000200 */
[----:B------:R-:W1:Y:S03]  /*64d0*/  LDSM.16.M88.4 R176, [R210] ;  /* 0x00000000d2b0783b */ /* 0x000e660000000200 */
[C---:B------:R-:W-:Y:S08]  /*64e0*/  HMMA.16816.F32 R4, R192.reuse, R196, R4 ;  /* 0x000000c4c004723c */ /* 0x040ff00000001804 */
[C---:B------:R-:W-:Y:S01]  /*64f0*/  HMMA.16816.F32 R8, R192.reuse, R198, R8 ;  /* 0x000000c6c008723c */ /* 0x040fe20000001808 */
[----:B------:R-:W1:Y:S07]  /*6500*/  LDSM.16.M88.4 R196, [R208] ;  /* 0x00000000d0c4783b */ /* 0x000e6e0000000200 */
[C---:B--2---:R-:W-:Y:S08]  /*6510*/  HMMA.16816.F32 R12, R192.reuse, R172, R12 ;  /* 0x000000acc00c723c */ /* 0x044ff0000000180c */
        /* <DEDUP_REMOVED lines=17> */
[----:B------:R-:W1:Y:S07]  /*6630*/  LDSM.16.M88.4 R184, [R212+0x2000] ;  /* 0x00200000d4b8783b */ /* 0x000e6e0000000200 */
[C---:B------:R-:W-:Y:S08]  /*6640*/  HMMA.16816.F32 R28, R164.reuse, R196, R28 ;  /* 0x000000c4a41c723c */ /* 0x040ff0000000181c */
[----:B------:R-:W-:Y:S01]  /*6650*/  HMMA.16816.F32 R32, R164, R198, R32 ;  /* 0x000000c6a420723c */ /* 0x000fe20000001820 */
[----:B------:R-:W1:Y:S04]  /*6660*/  LDSM.16.M88.4 R164, [R212+0x2800] ;  /* 0x00280000d4a4783b */ /* 0x000e680000000200 */
[----:B------:R-:W1:Y:S03]  /*6670*/  LDSM.16.M88.4 R196, [R212+0x3000] ;  /* 0x00300000d4c4783b */ /* 0x000e660000000200 */
[C---:B--2---:R-:W-:Y:S08]  /*6680*/  HMMA.16816.F32 R4, R172.reuse, R188, R4 ;  /* 0x000000bcac04723c */ /* 0x044ff00000001804 */
[C---:B------:R-:W-:Y:S01]  /*6690*/  HMMA.16816.F32 R8, R172.reuse, R190, R8 ;  /* 0x000000beac08723c */ /* 0x040fe20000001808 */
[----:B------:R-:W-:Y:S07]  /*66a0*/  LDSM.16.M88.4 R188, [R226+0x8000] ;  /* 0x00800000e2bc783b */ /* 0x000fee0000000200 */
[C---:B---3--:R-:W-:Y:S08]  /*66b0*/  HMMA.16816.F32 R12, R172.reuse, R180, R12 ;  /* 0x000000b4ac0c723c */ /* 0x048ff0000000180c */
[C---:B------:R-:W-:Y:S01]  /*66c0*/  HMMA.16816.F32 R16, R172.reuse, R182, R16 ;  /* 0x000000b6ac10723c */ /* 0x040fe20000001810 */
[----:B------:R-:W2:Y:S07]  /*66d0*/  LDSM.16.M88.4 R180, [R212+0x3800] ;  /* 0x00380000d4b4783b */ /* 0x000eae0000000200 */
[C---:B----4-:R-:W-:Y:S08]  /*66e0*/  HMMA.16816.F32 R20, R172.reuse, R192, R20 ;  /* 0x000000c0ac14723c */ /* 0x050ff00000001814 */
[C---:B------:R-:W-:Y:S01]  /*66f0*/  HMMA.16816.F32 R24, R172.reuse, R194, R24 ;  /* 0x000000c2ac18723c */ /* 0x040fe20000001818 */
[----:B------:R-:W3:Y:S07]  /*6700*/  LDSM.16.M88.4 R192, [R225+0x14000] ;  /* 0x01400000e1c0783b */ /* 0x000eee0000000200 */
[C---:B-1----:R-:W-:Y:S08]  /*6710*/  HMMA.16816.F32 R28, R172.reuse, R168, R28 ;  /* 0x000000a8ac1c723c */ /* 0x042ff0000000181c */
[----:B------:R-:W-:Y:S01]  /*6720*/  HMMA.16816.F32 R32, R172, R170, R32 ;  /* 0x000000aaac20723c */ /* 0x000fe20000001820 */
[----:B------:R-:W-:Y:S04]  /*6730*/  LDSM.16.M88.4 R168, [R225+0x15000] ;  /* 0x01500000e1a8783b */ /* 0x000fe80000000200 */
[----:B------:R-:W-:Y:S03]  /*6740*/  LDSM.16.M88.4 R172, [R225+0x15800] ;  /* 0x01580000e1ac783b */ /* 0x000fe60000000200 */
[C---:B------:R-:W-:Y:S08]  /*6750*/  HMMA.16816.F32 R4, R176.reuse, R184, R4 ;  /* 0x000000b8b004723c */ /* 0x040ff00000001804 */
[C---:B------:R-:W-:Y:S01]  /*6760*/  HMMA.16816.F32 R8, R176.reuse, R186, R8 ;  /* 0x000000bab008723c */ /* 0x040fe20000001808 */
[----:B------:R-:W-:Y:S07]  /*6770*/  LDSM.16.M88.4 R184, [R224+0x8000] ;  /* 0x00800000e0b8783b */ /* 0x000fee0000000200 */
[C---:B------:R-:W-:Y:S08]  /*6780*/  HMMA.16816.F32 R12, R176.reuse, R164, R12 ;  /* 0x000000a4b00c723c */ /* 0x040ff0000000180c */
[C---:B------:R-:W-:Y:S01]  /*6790*/  HMMA.16816.F32 R16, R176.reuse, R166, R16 ;  /* 0x000000a6b010723c */ /* 0x040fe20000001810 */
[----:B------:R-:W1:Y:S07]  /*67a0*/  LDSM.16.M88.4 R164, [R225+0x14800] ;  /* 0x01480000e1a4783b */ /* 0x000e6e0000000200 */
[C---:B------:R-:W-:Y:S08]  /*67b0*/  HMMA.16816.F32 R20, R176.reuse, R196, R20 ;  /* 0x000000c4b014723c */ /* 0x040ff00000001814 */
[C---:B------:R-:W-:Y:S01]  /*67c0*/  HMMA.16816.F32 R24, R176.reuse, R198, R24 ;  /* 0x000000c6b018723c */ /* 0x040fe20000001818 */
[----:B------:R-:W4:Y:S07]  /*67d0*/  LDSM.16.M88.4 R196, [R207] ;  /* 0x00000000cfc4783b */ /* 0x000f2e0000000200 */
[C---:B--2---:R-:W-:Y:S08]  /*67e0*/  HMMA.16816.F32 R28, R176.reuse, R180, R28 ;  /* 0x000000b4b01c723c */ /* 0x044ff0000000181c */
[----:B------:R-:W-:Y:S01]  /*67f0*/  HMMA.16816.F32 R32, R176, R182, R32 ;  /* 0x000000b6b020723c */ /* 0x000fe20000001820 */
[----:B------:R-:W2:Y:S04]  /*6800*/  LDSM.16.M88.4 R176, [R206] ;  /* 0x00000000ceb0783b */ /* 0x000ea80000000200 */
[----:B------:R-:W2:Y:S03]  /*6810*/  LDSM.16.M88.4 R180, [R205] ;  /* 0x00000000cdb4783b */ /* 0x000ea60000000200 */
[C---:B---3--:R-:W-:Y:S08]  /*6820*/  HMMA.16816.F32 R4, R188.reuse, R192, R4 ;  /* 0x000000c0bc04723c */ /* 0x048ff00000001804 */
[C---:B------:R-:W-:Y:S01]  /*6830*/  HMMA.16816.F32 R8, R188.reuse, R194, R8 ;  /* 0x000000c2bc08723c */ /* 0x040fe20000001808 */
[----:B------:R-:W3:Y:S07]  /*6840*/  LDSM.16.M88.4 R192, [R204] ;  /* 0x00000000ccc0783b */ /* 0x000eee0000000200 */
        /* <DEDUP_REMOVED lines=10> */
[C---:B----4-:R-:W-:Y:S08]  /*68f0*/  HMMA.16816.F32 R4, R184.reuse, R196, R4 ;  /* 0x000000c4b804723c */ /* 0x050ff00000001804 */
[C---:B------:R-:W-:Y:S01]  /*6900*/  HMMA.16816.F32 R8, R184.reuse, R198, R8 ;  /* 0x000000c6b808723c */ /* 0x040fe20000001808 */
[----:B------:R-:W4:Y:S07]  /*6910*/  LDSM.16.M88.4 R196, [R219+0x15800] ;  /* 0x01580000dbc4783b */ /* 0x000f2e0000000200 */
[C---:B--2---:R-:W-:Y:S08]  /*6920*/  HMMA.16816.F32 R12, R184.reuse, R176, R12 ;  /* 0x000000b0b80c723c */ /* 0x044ff0000000180c */
[C---:B------:R-:W-:Y:S01]  /*6930*/  HMMA.16816.F32 R16, R184.reuse, R178, R16 ;  /* 0x000000b2b810723c */ /* 0x040fe20000001810 */
[----:B------:R-:W-:Y:S07]  /*6940*/  LDSM.16.M88.4 R176, [R221+0x8000] ;  /* 0x00800000ddb0783b */ /* 0x000fee0000000200 */
[C---:B------:R-:W-:Y:S08]  /*6950*/  HMMA.16816.F32 R20, R184.reuse, R180, R20 ;  /* 0x000000b4b814723c */ /* 0x040ff00000001814 */
[C---:B------:R-:W-:Y:S01]  /*6960*/  HMMA.16816.F32 R24, R184.reuse, R182, R24 ;  /* 0x000000b6b818723c */ /* 0x040fe20000001818 */
[----:B------:R-:W2:Y:S07]  /*6970*/  LDSM.16.M88.4 R180, [R212+0x4000] ;  /* 0x00400000d4b4783b */ /* 0x000eae0000000200 */
[C---:B---3--:R-:W-:Y:S08]  /*6980*/  HMMA.16816.F32 R28, R184.reuse, R192, R28 ;  /* 0x000000c0b81c723c */ /* 0x048ff0000000181c */
[----:B------:R-:W-:Y:S01]  /*6990*/  HMMA.16816.F32 R32, R184, R194, R32 ;  /* 0x000000c2b820723c */ /* 0x000fe20000001820 */
[----:B------:R-:W3:Y:S04]  /*69a0*/  LDSM.16.M88.4 R184, [R212+0x4800] ;  /* 0x00480000d4b8783b */ /* 0x000ee80000000200 */
[----:B------:R-:W2:Y:S03]  /*69b0*/  LDSM.16.M88.4 R192, [R212+0x5000] ;  /* 0x00500000d4c0783b */ /* 0x000ea60000000200 */
        /* <DEDUP_REMOVED lines=9> */
[C---:B----4-:R-:W-:Y:S08]  /*6a50*/  HMMA.16816.F32 R28, R164.reuse, R196, R28 ;  /* 0x000000c4a41c723c */ /* 0x050ff0000000181c */
[----:B------:R-:W-:Y:S01]  /*6a60*/  HMMA.16816.F32 R32, R164, R198, R32 ;  /* 0x000000c6a420723c */ /* 0x000fe20000001820 */
[----:B------:R-:W4:Y:S04]  /*6a70*/  LDSM.16.M88.4 R164, [R225+0x16800] ;  /* 0x01680000e1a4783b */ /* 0x000f280000000200 */
[----:B------:R-:W-:Y:S03]  /*6a80*/  LDSM.16.M88.4 R196, [R203] ;  /* 0x00000000cbc4783b */ /* 0x000fe60000000200 */
        /* <DEDUP_REMOVED lines=8> */
[----:B------:R-:W2:Y:S07]  /*6b10*/  LDSM.16.M88.4 R192, [R224+0xc000] ;  /* 0x00c00000e0c0783b */ /* 0x000eae0000000200 */
[C---:B-1----:R-:W-:Y:S08]  /*6b20*/  HMMA.16816.F32 R28, R176.reuse, R168, R28 ;  /* 0x000000a8b01c723c */ /* 0x042ff0000000181c */
[----:B------:R-:W-:Y:S01]  /*6b30*/  HMMA.16816.F32 R32, R176, R170, R32 ;  /* 0x000000aab020723c */ /* 0x000fe20000001820 */
[----:B------:R-:W1:Y:S04]  /*6b40*/  LDSM.16.M88.4 R168, [R202] ;  /* 0x00000000caa8783b */ /* 0x000e680000000200 */
[----:B------:R-:W1:Y:S03]  /*6b50*/  LDSM.16.M88.4 R176, [R201] ;  /* 0x00000000c9b0783b */ /* 0x000e660000000200 */
[C---:B------:R-:W-:Y:S08]  /*6b60*/  HMMA.16816.F32 R4, R172.reuse, R188, R4 ;  /* 0x000000bcac04723c */ /* 0x040ff00000001804 */
[C---:B------:R-:W-:Y:S01]  /*6b70*/  HMMA.16816.F32 R8, R172.reuse, R190, R8 ;  /* 0x000000beac08723c */ /* 0x040fe20000001808 */
[----:B------:R-:W-:Y:S07]  /*6b80*/  LDSM.16.M88.4 R188, [R219+0x17000] ;  /* 0x01700000dbbc783b */ /* 0x000fee0000000200 */
[C---:B----4-:R-:W-:Y:S08]  /*6b90*/  HMMA.16816.F32 R12, R172.reuse, R164, R12 ;  /* 0x000000a4ac0c723c */ /* 0x050ff0000000180c */
[C---:B------:R-:W-:Y:S01]  /*6ba0*/  HMMA.16816.F32 R16, R172.reuse, R166, R16 ;  /* 0x000000a6ac10723c */ /* 0x040fe20000001810 */
[----:B------:R-:W4:Y:S07]  /*6bb0*/  LDSM.16.M88.4 R164, [R200] ;  /* 0x00000000c8a4783b */ /* 0x000f2e0000000200 */
[C---:B--2---:R-:W-:Y:S08]  /*6bc0*/  HMMA.16816.F32 R20, R172.reuse, R180, R20 ;  /* 0x000000b4ac14723c */ /* 0x044ff00000001814 */
[C---:B------:R-:W-:Y:S01]  /*6bd0*/  HMMA.16816.F32 R24, R172.reuse, R182, R24 ;  /* 0x000000b6ac18723c */ /* 0x040fe20000001818 */
[----:B------:R-:W-:Y:S07]  /*6be0*/  LDSM.16.M88.4 R180, [R219+0x16000] ;  /* 0x01600000dbb4783b */ /* 0x000fee0000000200 */
[C---:B---3--:R-:W-:Y:S08]  /*6bf0*/  HMMA.16816.F32 R28, R172.reuse, R184, R28 ;  /* 0x000000b8ac1c723c */ /* 0x048ff0000000181c */
[----:B------:R-:W-:Y:S01]  /*6c00*/  HMMA.16816.F32 R32, R172, R186, R32 ;  /* 0x000000baac20723c */ /* 0x000fe20000001820 */
[----:B------:R-:W2:Y:S04]  /*6c10*/  LDSM.16.M88.4 R172, [R222+0xc000] ;  /* 0x00c00000deac783b */ /* 0x000ea80000000200 */
[----:B------:R-:W3:Y:S03]  /*6c20*/  LDSM.16.M88.4 R184, [R219+0x16800] ;  /* 0x01680000dbb8783b */ /* 0x000ee60000000200 */
        /* <DEDUP_REMOVED lines=8> */
[----:B------:R-:W1:Y:S07]  /*6cb0*/  LDSM.16.M88.4 R176, [R221+0xc000] ;  /* 0x00c00000ddb0783b */ /* 0x000e6e0000000200 */
[C---:B----4-:R-:W-:Y:S08]  /*6cc0*/  HMMA.16816.F32 R28, R192.reuse, R164, R28 ;  /* 0x000000a4c01c723c */ /* 0x050ff0000000181c */
[----:B------:R-:W-:Y:S01]  /*6cd0*/  HMMA.16816.F32 R32, R192, R166, R32 ;  /* 0x000000a6c020723c */ /* 0x000fe20000001820 */
[----:B------:R-:W4:Y:S04]  /*6ce0*/  LDSM.16.M88.4 R164, [R212+0x6800] ;  /* 0x00680000d4a4783b */ /* 0x000f280000000200 */
[----:B------:R-:W1:Y:S03]  /*6cf0*/  LDSM.16.M88.4 R192, [R212+0x7000] ;  /* 0x00700000d4c0783b */ /* 0x000e660000000200 */
[C---:B--2---:R-:W-:Y:S08]  /*6d00*/  HMMA.16816.F32 R4, R172.reuse, R180, R4 ;  /* 0x000000b4ac04723c */ /* 0x044ff00000001804 */
[C---:B------:R-:W-:Y:S01]  /*6d10*/  HMMA.16816.F32 R8, R172.reuse, R182, R8 ;  /* 0x000000b6ac08723c */ /* 0x040fe20000001808 */
[----:B------:R-:W2:Y:S01]  /*6d20*/  LDSM.16.M88.4 R180, [R212+0x7800] ;  /* 0x00780000d4b4783b */ /* 0x000ea20000000200 */
[----:B------:R-:W-:Y:S04]  /*6d30*/  DEPBAR.LE SB0, 0x0 ;  /* 0x000080000000791a */ /* 0x000fe80000000000 */
[----:B------:R-:W-:Y:S02]  /*6d40*/  BAR.SYNC.DEFER_BLOCKING 0x0 ;  /* 0x0000000000007b1d */ /* 0x000fe40000010000 */
[C---:B---3--:R-:W-:Y:S08]  /*6d50*/  HMMA.16816.F32 R12, R172.reuse, R184, R12 ;  /* 0x000000b8ac0c723c */ /* 0x048ff0000000180c */
[C---:B------:R-:W-:Y:S08]  /*6d60*/  HMMA.16816.F32 R16, R172.reuse, R186, R16 ;  /* 0x000000baac10723c */ /* 0x040ff00000001810 */
[C---:B------:R-:W-:Y:S08]  /*6d70*/  HMMA.16816.F32 R20, R172.reuse, R188, R20 ;  /* 0x000000bcac14723c */ /* 0x040ff00000001814 */
[C---:B------:R-:W-:Y:S08]  /*6d80*/  HMMA.16816.F32 R24, R172.reuse, R190, R24 ;  /* 0x000000beac18723c */ /* 0x040ff00000001818 */
[C---:B-1----:R-:W-:Y:S08]  /*6d90*/  HMMA.16816.F32 R28, R172.reuse, R168, R28 ;  /* 0x000000a8ac1c723c */ /* 0x042ff0000000181c */
[----:B------:R-:W-:Y:S08]  /*6da0*/  HMMA.16816.F32 R32, R172, R170, R32 ;  /* 0x000000aaac20723c */ /* 0x000ff00000001820 */
[C---:B------:R-:W-:Y:S08]  /*6db0*/  HMMA.16816.F32 R4, R176.reuse, R196, R4 ;  /* 0x000000c4b004723c */ /* 0x040ff00000001804 */
[C---:B------:R-:W-:Y:S08]  /*6dc0*/  HMMA.16816.F32 R8, R176.reuse, R198, R8 ;  /* 0x000000c6b008723c */ /* 0x040ff00000001808 */
[C---:B----4-:R-:W-:Y:S07]  /*6dd0*/  HMMA.16816.F32 R12, R176.reuse, R164, R12 ;  /* 0x000000a4b00c723c */ /* 0x050fee000000180c */
[C---:B------:R-:W-:Y:S01]  /*6de0*/  LEA R164, P5, R3.reuse, R250, 0x6 ;  /* 0x000000fa03a47211 */ /* 0x040fe200078a30ff */
[C---:B------:R-:W-:Y:S04]  /*6df0*/  HMMA.16816.F32 R16, R176.reuse, R166, R16 ;  /* 0x000000a6b010723c */ /* 0x040fe80000001810 */
[C---:B------:R-:W-:Y:S01]  /*6e00*/  LEA.HI.X.SX32 R165, R3.reuse, R251, 0x6, P5 ;  /* 0x000000fb03a57211 */ /* 0x040fe200028f36ff */
[----:B------:R-:W-:Y:S01]  /*6e10*/  IMAD.WIDE.U32 R174, R164, c[0x0][0x198], RZ ;  /* 0x00006600a4ae7a25 */ /* 0x000fe200078e00ff */
[----:B------:R-:W-:Y:S02]  /*6e20*/  ISETP.LT.AND P5, PT, RZ, UR8, PT ;  /* 0x00000008ff007c0c */ /* 0x000fe4000bfa1270 */
[C---:B------:R-:W-:Y:S04]  /*6e30*/  HMMA.16816.F32 R20, R176.reuse, R192, R20 ;  /* 0x000000c0b014723c */ /* 0x040fe80000001814 */
[----:B------:R-:W-:Y:S01]  /*6e40*/  LEA R166, P0, R3, R36, 0x6 ;  /* 0x0000002403a67211 */ /* 0x000fe200078030ff */
[----:B------:R-:W-:Y:S01]  /*6e50*/  IMAD R165, R165, c[0x0][0x198], RZ ;  /* 0x00006600a5a57a24 */ /* 0x000fe200078e02ff */
[----:B------:R-:W-:Y:S02]  /*6e60*/  LEA R172, P6, R174, R245, 0x1 ;  /* 0x000000f5aeac7211 */ /* 0x000fe400078c08ff */
[C---:B------:R-:W-:Y:S04]  /*6e70*/  HMMA.16816.F32 R24, R176.reuse, R194, R24 ;  /* 0x000000c2b018723c */ /* 0x040fe80000001818 */
[----:B------:R-:W-:Y:S01]  /*6e80*/  LEA.HI.X.SX32 R167, R3, R37, 0x6, P0 ;  /* 0x0000002503a77211 */ /* 0x000fe200000f36ff */
[----:B------:R-:W-:Y:S01]  /*6e90*/  IMAD.WIDE.U32 R168, R166, c[0x0][0x198], RZ ;  /* 0x00006600a6a87a25 */ /* 0x000fe200078e00ff */
[----:B------:R1:W5:Y:S02]  /*6ea0*/  LDL.LU.64 R36, [R1+0x8] ;  /* 0x0000080001247983 */ /* 0x0003640000300a00 */
[C---:B--2---:R-:W-:Y:S04]  /*6eb0*/  HMMA.16816.F32 R28, R176.reuse, R180, R28 ;  /* 0x000000b4b01c723c */ /* 0x044fe8000000181c */
[----:B------:R-:W-:Y:S01]  /*6ec0*/  IMAD R3, R167, c[0x0][0x198], RZ ;  /* 0x00006600a7037a24 */ /* 0x000fe200078e02ff */
[----:B------:R-:W-:Y:S01]  /*6ed0*/  LEA R170, P0, R168, R245, 0x1 ;  /* 0x000000f5a8aa7211 */ /* 0x000fe200078008ff */
[----:B------:R-:W-:Y:S02]  /*6ee0*/  IMAD R164, R164, c[0x0][0x19c], R165 ;  /* 0x00006700a4a47a24 */ /* 0x000fe400078e02a5 */
[----:B------:R-:W-:Y:S04]  /*6ef0*/  HMMA.16816.F32 R32, R176, R182, R32 ;  /* 0x000000b6b020723c */ /* 0x000fe80000001820 */
[----:B------:R-:W-:Y:S02]  /*6f00*/  IMAD R166, R166, c[0x0][0x19c], R3 ;  /* 0x00006700a6a67a24 */ /* 0x000fe400078e0203 */
[----:B------:R-:W-:Y:S02]  /*6f10*/  IMAD.IADD R164, R175, 0x1, R164 ;  /* 0x00000001afa47824 */ /* 0x000fe400078e02a4 */
[----:B------:R-:W-:Y:S04]  /*6f20*/  IMAD.IADD R166, R169, 0x1, R166 ;  /* 0x00000001a9a67824 */ /* 0x000fe800078e02a6 */
[-C--:B------:R-:W-:Y:S02]  /*6f30*/  LEA.HI.X R173, R174, R244.reuse, R164, 0x1, P6 ;  /* 0x000000f4aead7211 */ /* 0x080fe400030f0ca4 */
[----:B------:R-:W-:Y:S01]  /*6f40*/  LEA.HI.X R171, R168, R244, R166, 0x1, P0 ;  /* 0x000000f4a8ab7211 */ /* 0x000fe200000f0ca6 */
[----:B-1---5:R-:W-:-:S05]  /*6f50*/  @P5 BRA `(.L_x_330) ;  /* 0xffffe82000005947 */ /* 0x022fca000383ffff */
.L_x_329:
[----:B-1----:R-:W-:Y:S01]  /*6f60*/  FMNMX.FTZ R166, R4, R2, !PT ;  /* 0x0000000204a67209 */ /* 0x002fe20007810000 */
[----:B------:R-:W-:Y:S01]  /*6f70*/  LDSM.16.MT88.4 R168, [R220+0x18000] ;  /* 0x01800000dca8783b */ /* 0x000fe20000004200 */
[----:B------:R-:W-:Y:S01]  /*6f80*/  FMNMX.FTZ R3, R6, R0, !PT ;  /* 0x0000000006037209 */ /* 0x000fe20007810000 */
[----:B------:R-:W-:Y:S01]  /*6f90*/  UIADD3 UR10, UR10, 0x1, URZ ;  /* 0x000000010a0a7890 */ /* 0x000fe2000fffe03f */
        /* <DEDUP_REMOVED lines=33> */
[----:B------:R-:W-:Y:S08]  /*71b0*/  SHFL.BFLY PT, R164, R166, 0x2, 0x1f ;  /* 0x0c401f00a6a47f89 */ /* 0x000ff000000e0000 */
[----:B------:R-:W1:Y:S02]  /*71c0*/  SHFL.BFLY PT, R165, R3, 0x2, 0x1f ;  /* 0x0c401f0003a57f89 */ /* 0x000e6400000e0000 */
[----:B-1----:R-:W-:Y:S02]  /*71d0*/  FMNMX.FTZ R165, R3, R165, !PT ;  /* 0x000000a503a57209 */ /* 0x002fe40007810000 */
[----:B------:R-:W-:Y:S04]  /*71e0*/  FMNMX.FTZ R166, R166, R164, !PT ;  /* 0x000000a4a6a67209 */ /* 0x000fe80007810000 */
[----:B------:R-:W1:Y:S08]  /*71f0*/  SHFL.BFLY PT, R3, R165, 0x1, 0x1f ;  /* 0x0c201f00a5037f89 */ /* 0x000e7000000e0000 */
[----:B------:R-:W2:Y:S01]  /*7200*/  SHFL.BFLY PT, R164, R166, 0x1, 0x1f ;  /* 0x0c201f00a6a47f89 */ /* 0x000ea200000e0000 */
[----:B-1----:R-:W-:Y:S05]  /*7210*/  FMNMX.FTZ R3, R165, R3, !PT ;  /* 0x00000003a5037209 */ /* 0x002fea0007810000 */
[C---:B------:R-:W-:Y:S02]  /*7220*/  FMUL.FTZ R189, R3.reuse, c[0x0][0x23c] ;  /* 0x00008f0003bd7a20 */ /* 0x040fe40000410000 */
[C---:B------:R-:W-:Y:S01]  /*7230*/  FADD.FTZ R0, -R3.reuse, R0 ;  /* 0x0000000003007221 */ /* 0x040fe20000010100 */
[----:B--2---:R-:W-:Y:S03]  /*7240*/  FMNMX.FTZ R164, R166, R164, !PT ;  /* 0x000000a4a6a47209 */ /* 0x004fe60007810000 */
[----:B------:R-:W-:Y:S01]  /*7250*/  FMUL.FTZ R0, R0, c[0x0][0x23c] ;  /* 0x00008f0000007a20 */ /* 0x000fe20000410000 */
[C---:B------:R-:W-:Y:S01]  /*7260*/  FSETP.NEU.FTZ.AND P0, PT, R164.reuse, -INF , PT ;  /* 0xff800000a400780b */ /* 0x040fe20003f1d000 */
[C---:B------:R-:W-:Y:S02]  /*7270*/  FMUL.FTZ R190, R164.reuse, c[0x0][0x23c] ;  /* 0x00008f00a4be7a20 */ /* 0x040fe40000410000 */
[----:B------:R-:W-:Y:S02]  /*7280*/  FADD.FTZ R2, -R164, R2 ;  /* 0x00000002a4027221 */ /* 0x000fe40000010100 */
[----:B------:R-:W1:Y:S01]  /*7290*/  MUFU.EX2 R0, R0 ;  /* 0x0000000000007308 */ /* 0x000e620000000800 */
[----:B------:R-:W-:Y:S01]  /*72a0*/  FSEL R190, R190, RZ, P0 ;  /* 0x000000ffbebe7208 */ /* 0x000fe20000000000 */
[----:B------:R-:W-:Y:S01]  /*72b0*/  FMUL.FTZ R2, R2, c[0x0][0x23c] ;  /* 0x00008f0002027a20 */ /* 0x000fe20000410000 */
[----:B------:R-:W-:Y:S03]  /*72c0*/  FSETP.NEU.FTZ.AND P0, PT, R3, -INF , PT ;  /* 0xff8000000300780b */ /* 0x000fe60003f1d000 */
[--C-:B------:R-:W-:Y:S01]  /*72d0*/  FFMA.FTZ R165, R4, c[0x0][0x23c], -R190.reuse ;  /* 0x00008f0004a57a23 */ /* 0x100fe200000108be */
[----:B------:R-:W-:Y:S01]  /*72e0*/  FSEL R189, R189, RZ, P0 ;  /* 0x000000ffbdbd7208 */ /* 0x000fe20000000000 */
[--C-:B------:R-:W-:Y:S02]  /*72f0*/  FFMA.FTZ R166, R5, c[0x0][0x23c], -R190.reuse ;  /* 0x00008f0005a67a23 */ /* 0x100fe400000108be */
[--C-:B------:R-:W-:Y:S01]  /*7300*/  FFMA.FTZ R185, R8, c[0x0][0x23c], -R190.reuse ;  /* 0x00008f0008b97a23 */ /* 0x100fe200000108be */
[----:B------:R-:W2:Y:S01]  /*7310*/  MUFU.EX2 R2, R2 ;  /* 0x0000000200027308 */ /* 0x000ea20000000800 */
[--C-:B------:R-:W-:Y:S02]  /*7320*/  FFMA.FTZ R167, R6, c[0x0][0x23c], -R189.reuse ;  /* 0x00008f0006a77a23 */ /* 0x100fe400000108bd */
[--C-:B------:R-:W-:Y:S02]  /*7330*/  FFMA.FTZ R184, R7, c[0x0][0x23c], -R189.reuse ;  /* 0x00008f0007b87a23 */ /* 0x100fe400000108bd */
[--C-:B------:R-:W-:Y:S02]  /*7340*/  FFMA.FTZ R186, R9, c[0x0][0x23c], -R190.reuse ;  /* 0x00008f0009ba7a23 */ /* 0x100fe400000108be */
[--C-:B------:R-:W-:Y:S02]  /*7350*/  FFMA.FTZ R187, R10, c[0x0][0x23c], -R189.reuse ;  /* 0x00008f000abb7a23 */ /* 0x100fe400000108bd */
[--C-:B------:R-:W-:Y:S01]  /*7360*/  FFMA.FTZ R188, R11, c[0x0][0x23c], -R189.reuse ;  /* 0x00008f000bbc7a23 */ /* 0x100fe200000108bd */
[----:B------:R-:W-:Y:S01]  /*7370*/  MUFU.EX2 R165, R165 ;  /* 0x000000a500a57308 */ /* 0x000fe20000000800 */
[--C-:B------:R-:W-:Y:S02]  /*7380*/  FFMA.FTZ R199, R32, c[0x0][0x23c], -R190.reuse ;  /* 0x00008f0020c77a23 */ /* 0x100fe400000108be */
[C---:B-1----:R-:W-:Y:S02]  /*7390*/  FMUL.FTZ R6, R0.reuse, R162 ;  /* 0x000000a200067220 */ /* 0x042fe40000410000 */
[C---:B------:R-:W-:Y:S02]  /*73a0*/  FMUL.FTZ R7, R0.reuse, R163 ;  /* 0x000000a300077220 */ /* 0x040fe40000410000 */
[C---:B------:R-:W-:Y:S02]  /*73b0*/  FMUL.FTZ R10, R0.reuse, R158 ;  /* 0x0000009e000a7220 */ /* 0x040fe40000410000 */
[C---:B------:R-:W-:Y:S01]  /*73c0*/  FMUL.FTZ R11, R0.reuse, R159 ;  /* 0x0000009f000b7220 */ /* 0x040fe20000410000 */
[----:B------:R-:W1:Y:S01]  /*73d0*/  MUFU.EX2 R166, R166 ;  /* 0x000000a600a67308 */ /* 0x000e620000000800 */
[C---:B------:R-:W-:Y:S02]  /*73e0*/  FMUL.FTZ R38, R0.reuse, R38 ;  /* 0x0000002600267220 */ /* 0x040fe40000410000 */
[----:B------:R-:W-:Y:S02]  /*73f0*/  FMUL.FTZ R39, R0, R39 ;  /* 0x0000002700277220 */ /* 0x000fe40000410000 */
[C---:B--2---:R-:W-:Y:S02]  /*7400*/  FMUL.FTZ R4, R2.reuse, R160 ;  /* 0x000000a002047220 */ /* 0x044fe40000410000 */
[C---:B------:R-:W-:Y:S02]  /*7410*/  FMUL.FTZ R5, R2.reuse, R161 ;  /* 0x000000a102057220 */ /* 0x040fe40000410000 */
[C---:B------:R-:W-:Y:S01]  /*7420*/  FMUL.FTZ R8, R2.reuse, R156 ;  /* 0x0000009c02087220 */ /* 0x040fe20000410000 */
[----:B------:R-:W-:Y:S01]  /*7430*/  MUFU.EX2 R167, R167 ;  /* 0x000000a700a77308 */ /* 0x000fe20000000800 */
[C---:B------:R-:W-:Y:S02]  /*7440*/  FMUL.FTZ R9, R2.reuse, R157 ;  /* 0x0000009d02097220 */ /* 0x040fe40000410000 */
[----:B------:R-:W2:Y:S01]  /*7450*/  LDSM.16.MT88.4 R156, [R216+0x18000] ;  /* 0x01800000d89c783b */ /* 0x000ea20000004200 */
[C---:B------:R-:W-:Y:S02]  /*7460*/  FMUL.FTZ R36, R2.reuse, R36 ;  /* 0x0000002402247220 */ /* 0x040fe40000410000 */
[C---:B------:R-:W-:Y:S02]  /*7470*/  FMUL.FTZ R37, R2.reuse, R37 ;  /* 0x0000002502257220 */ /* 0x040fe40000410000 */
[C---:B------:R-:W-:Y:S02]  /*7480*/  FMUL.FTZ R40, R2.reuse, R40 ;  /* 0x0000002802287220 */ /* 0x040fe40000410000 */
[----:B------:R-:W3:Y:S01]  /*7490*/  MUFU.EX2 R184, R184 ;  /* 0x000000b800b87308 */ /* 0x000ee20000000800 */
[----:B------:R-:W-:Y:S02]  /*74a0*/  FMUL.FTZ R41, R2, R41 ;  /* 0x0000002902297220 */ /* 0x000fe40000410000 */
[----:B------:R-:W-:Y:S01]  /*74b0*/  FMUL.FTZ R42, R0, R42 ;  /* 0x0000002a002a7220 */ /* 0x000fe20000410000 */
[----:B-1----:R-:W-:Y:S01]  /*74c0*/  F2FP.PACK_AB R160, R166, R165 ;  /* 0x000000a5a6a0723e */ /* 0x002fe200000000ff */
[----:B------:R-:W-:Y:S02]  /*74d0*/  FMUL.FTZ R43, R0, R43 ;  /* 0x0000002b002b7220 */ /* 0x000fe40000410000 */
[--C-:B------:R-:W-:Y:S02]  /*74e0*/  FFMA.FTZ R252, R34, c[0x0][0x23c], -R189.reuse ;  /* 0x00008f0022fc7a23 */ /* 0x100fe400000108bd */
[C---:B------:R-:W-:Y:S01]  /*74f0*/  FMUL.FTZ R44, R2.reuse, R44 ;  /* 0x0000002c022c7220 */ /* 0x040fe20000410000 */
[----:B------:R-:W-:Y:S01]  /*7500*/  MUFU.EX2 R185, R185 ;  /* 0x000000b900b97308 */ /* 0x000fe20000000800 */
[----:B------:R-:W-:Y:S02]  /*7510*/  FMUL.FTZ R45, R2, R45 ;  /* 0x0000002d022d7220 */ /* 0x000fe40000410000 */
[C---:B------:R-:W-:Y:S02]  /*7520*/  FMUL.FTZ R46, R0.reuse, R46 ;  /* 0x0000002e002e7220 */ /* 0x040fe40000410000 */
[----:B------:R-:W-:Y:S02]  /*7530*/  FMUL.FTZ R47, R0, R47 ;  /* 0x0000002f002f7220 */ /* 0x000fe40000410000 */
[C---:B------:R-:W-:Y:S02]  /*7540*/  FMUL.FTZ R48, R2.reuse, R48 ;  /* 0x0000003002307220 */ /* 0x040fe40000410000 */
[----:B------:R-:W-:Y:S01]  /*7550*/  FMUL.FTZ R49, R2, R49 ;  /* 0x0000003102317220 */ /* 0x000fe20000410000 */
[----:B------:R-:W1:Y:S01]  /*7560*/  MUFU.EX2 R186, R186 ;  /* 0x000000ba00ba7308 */ /* 0x000e620000000800 */
        /* <DEDUP_REMOVED lines=15> */
[----:B-1----:R-:W-:Y:S01]  /*7660*/  F2FP.PACK_AB R162, R186, R185 ;  /* 0x000000b9baa2723e */ /* 0x002fe200000000ff */
        /* <DEDUP_REMOVED lines=15> */
[C---:B------:R-:W-:Y:S02]  /*7760*/  FMUL.FTZ R74, R0.reuse, R74 ;  /* 0x0000004a004a7220 */ /* 0x040fe40000410000 */
[C---:B------:R-:W-:Y:S05]  /*7770*/  HMMA.16816.F32 R4, R160.reuse, R168, R4 ;  /* 0x000000a8a004723c */ /* 0x040fea0000001804 */
        /* <DEDUP_REMOVED lines=94> */
[C---:B------:R-:W-:Y:S03]  /*7d60*/  FMUL.FTZ R12, R2.reuse, R152 ;  /* 0x00000098020c7220 */ /* 0x040fe60000410000 */
[C---:B------:R-:W-:Y:S01]  /*7d70*/  HMMA.16816.F32 R128, R160.reuse, R158, R128 ;  /* 0x0000009ea080723c */ /* 0x040fe20000001880 */
[----:B------:R-:W-:Y:S01]  /*7d80*/  LDSM.16.MT88.4 R156, [R220+0x18800] ;  /* 0x01880000dc9c783b */ /* 0x000fe20000004200 */
[----:B------:R-:W-:Y:S01]  /*7d90*/  MUFU.EX2 R191, R191 ;  /* 0x000000bf00bf7308 */ /* 0x000fe20000000800 */
[--C-:B------:R-:W-:Y:S02]  /*7da0*/  FFMA.FTZ R192, R13, c[0x0][0x23c], -R190.reuse ;  /* 0x00008f000dc07a23 */ /* 0x100fe400000108be */
[----:B------:R-:W-:Y:S02]  /*7db0*/  FMUL.FTZ R13, R2, R153 ;  /* 0x00000099020d7220 */ /* 0x000fe40000410000 */
[--C-:B------:R-:W-:Y:S02]  /*7dc0*/  FFMA.FTZ R193, R14, c[0x0][0x23c], -R189.reuse ;  /* 0x00008f000ec17a23 */ /* 0x100fe400000108bd */
[C---:B------:R-:W-:Y:S03]  /*7dd0*/  FMUL.FTZ R14, R0.reuse, R154 ;  /* 0x0000009a000e7220 */ /* 0x040fe60000410000 */
[--C-:B------:R-:W-:Y:S01]  /*7de0*/  FFMA.FTZ R194, R15, c[0x0][0x23c], -R189.reuse ;  /* 0x00008f000fc27a23 */ /* 0x100fe200000108bd */
[----:B------:R-:W2:Y:S01]  /*7df0*/  MUFU.EX2 R192, R192 ;  /* 0x000000c000c07308 */ /* 0x000ea20000000800 */
[----:B------:R-:W-:Y:S02]  /*7e00*/  FMUL.FTZ R15, R0, R155 ;  /* 0x0000009b000f7220 */ /* 0x000fe40000410000 */
[----:B------:R-:W4:Y:S01]  /*7e10*/  LDSM.16.MT88.4 R152, [R216+0x1e000] ;  /* 0x01e00000d898783b */ /* 0x000f220000004200 */
[C---:B------:R-:W-:Y:S02]  /*7e20*/  FMUL.FTZ R132, R2.reuse, R132 ;  /* 0x0000008402847220 */ /* 0x040fe40000410000 */
[----:B------:R-:W-:Y:S02]  /*7e30*/  FMUL.FTZ R133, R2, R133 ;  /* 0x0000008502857220 */ /* 0x000fe40000410000 */
[C---:B------:R-:W-:Y:S02]  /*7e40*/  FMUL.FTZ R134, R0.reuse, R134 ;  /* 0x0000008600867220 */ /* 0x040fe40000410000 */
[----:B------:R-:W-:Y:S01]  /*7e50*/  FMUL.FTZ R135, R0, R135 ;  /* 0x0000008700877220 */ /* 0x000fe20000410000 */
[----:B------:R-:W-:Y:S01]  /*7e60*/  MUFU.EX2 R193, R193 ;  /* 0x000000c100c17308 */ /* 0x000fe20000000800 */
[C---:B------:R-:W-:Y:S02]  /*7e70*/  FMUL.FTZ R136, R2.reuse, R136 ;  /* 0x0000008802887220 */ /* 0x040fe40000410000 */
[----:B------:R-:W-:Y:S02]  /*7e80*/  FMUL.FTZ R137, R2, R137 ;  /* 0x0000008902897220 */ /* 0x000fe40000410000 */
[C---:B------:R-:W-:Y:S01]  /*7e90*/  FMUL.FTZ R138, R0.reuse, R138 ;  /* 0x0000008a008a7220 */ /* 0x040fe20000410000 */
[C---:B-1----:R-:W-:Y:S03]  /*7ea0*/  HMMA.16816.F32 R132, R160.reuse, R168, R132 ;  /* 0x000000a8a084723c */ /* 0x042fe60000001884 */
[----:B------:R-:W-:Y:S01]  /*7eb0*/  FMUL.FTZ R139, R0, R139 ;  /* 0x0000008b008b7220 */ /* 0x000fe20000410000 */
[----:B------:R-:W1:Y:S01]  /*7ec0*/  MUFU.EX2 R194, R194 ;  /* 0x000000c200c27308 */ /* 0x000e620000000800 */
[--C-:B------:R-:W-:Y:S02]  /*7ed0*/  FFMA.FTZ R195, R16, c[0x0][0x23c], -R190.reuse ;  /* 0x00008f0010c37a23 */ /* 0x100fe400000108be */
[----:B------:R-:W-:Y:S01]  /*7ee0*/  FFMA.FTZ R196, R17, c[0x0][0x23c], -R190 ;  /* 0x00008f0011c47a23 */ /* 0x000fe200000108be */
[C---:B------:R-:W-:Y:S01]  /*7ef0*/  HMMA.16816.F32 R12, R160.reuse, R170, R12 ;  /* 0x000000aaa00c723c */ /* 0x040fe2000000180c */
[----:B------:R-:W5:Y:S03]  /*7f00*/  LDSM.16.MT88.4 R168, [R218+0x18800] ;  /* 0x01880000daa8783b */ /* 0x000f660000004200 */
[--C-:B------:R-:W-:Y:S02]  /*7f10*/  FFMA.FTZ R197, R18, c[0x0][0x23c], -R189.reuse ;  /* 0x00008f0012c57a23 */ /* 0x100fe400000108bd */
[----:B------:R-:W-:Y:S01]  /*7f20*/  FFMA.FTZ R198, R19, c[0x0][0x23c], -R189 ;  /* 0x00008f0013c67a23 */ /* 0x000fe200000108bd */
[----:B------:R-:W-:Y:S01]  /*7f30*/  MUFU.EX2 R195, R195 ;  /* 0x000000c300c37308 */ /* 0x000fe20000000800 */
[C---:B---3--:R-:W-:Y:S04]  /*7f40*/  HMMA.16816.F32 R136, R160.reuse, R172, R136 ;  /* 0x000000aca088723c */ /* 0x048fe80000001888 */
[C---:B------:R-:W-:Y:S02]  /*7f50*/  FMUL.FTZ R140, R2.reuse, R140 ;  /* 0x0000008c028c7220 */ /* 0x040fe40000410000 */
[----:B------:R-:W-:Y:S02]  /*7f60*/  FMUL.FTZ R141, R2, R141 ;  /* 0x0000008d028d7220 */ /* 0x000fe40000410000 */
[C---:B------:R-:W-:Y:S01]  /*7f70*/  FMUL.FTZ R142, R0.reuse, R142 ;  /* 0x0000008e008e7220 */ /* 0x040fe20000410000 */
[----:B------:R-:W3:Y:S03]  /*7f80*/  MUFU.EX2 R196, R196 ;  /* 0x000000c400c47308 */ /* 0x000ee60000000800 */
[----:B------:R-:W-:Y:S02]  /*7f90*/  FMUL.FTZ R143, R0, R143 ;  /* 0x0000008f008f7220 */ /* 0x000fe40000410000 */
[----:B------:R-:W-:Y:S01]  /*7fa0*/  FMUL.FTZ R16, R2, R148 ;  /* 0x0000009402107220 */ /* 0x000fe20000410000 */
[----:B--2---:R-:W-:Y:S01]  /*7fb0*/  F2FP.PACK_AB R148, R192, R191 ;  /* 0x000000bfc094723e */ /* 0x004fe200000000ff */
[----:B------:R-:W-:Y:S01]  /*7fc0*/  FMUL.FTZ R17, R2, R149 ;  /* 0x0000009502117220 */ /* 0x000fe20000410000 */
[----:B-1----:R-:W-:Y:S01]  /*7fd0*/  F2FP.PACK_AB R149, R194, R193 ;  /* 0x000000c1c295723e */ /* 0x002fe200000000ff */
[C---:B------:R-:W-:Y:S01]  /*7fe0*/  FMUL.FTZ R18, R0.reuse, R150 ;  /* 0x0000009600127220 */ /* 0x040fe20000410000 */
[C---:B------:R-:W-:Y:S01]  /*7ff0*/  HMMA.16816.F32 R140, R160.reuse, R174, R140 ;  /* 0x000000aea08c723c */ /* 0x040fe2000000188c */
[----:B------:R-:W-:Y:S01]  /*8000*/  MUFU.EX2 R197, R197 ;  /* 0x000000c500c57308 */ /* 0x000fe20000000800 */
[----:B------:R-:W1:Y:S01]  /*8010*/  LDSM.16.MT88.4 R172, [R217+0x18800] ;  /* 0x01880000d9ac783b */ /* 0x000e620000004200 */
[----:B------:R-:W-:Y:S02]  /*8020*/  FMUL.FTZ R19, R0, R151 ;  /* 0x0000009700137220 */ /* 0x000fe40000410000 */
[C---:B------:R-:W-:Y:S02]  /*8030*/  FMUL.FTZ R144, R2.reuse, R144 ;  /* 0x0000009002907220 */ /* 0x040fe40000410000 */
[----:B------:R-:W-:Y:S02]  /*8040*/  FMUL.FTZ R145, R2, R145 ;  /* 0x0000009102917220 */ /* 0x000fe40000410000 */
[C---:B------:R-:W-:Y:S01]  /*8050*/  FMUL.FTZ R146, R0.reuse, R146 ;  /* 0x0000009200927220 */ /* 0x040fe20000410000 */
[C---:B----4-:R-:W-:Y:S01]  /*8060*/  HMMA.16816.F32 R16, R160.reuse, R152, R16 ;  /* 0x00000098a010723c */ /* 0x050fe20000001810 */
[----:B------:R-:W2:Y:S02]  /*8070*/  MUFU.EX2 R198, R198 ;  /* 0x000000c600c67308 */ /* 0x000ea40000000800 */
[----:B------:R-:W-:Y:S01]  /*8080*/  FMUL.FTZ R147, R0, R147 ;  /* 0x0000009300937220 */ /* 0x000fe20000410000 */
[----:B---3--:R-:W-:Y:S01]  /*8090*/  F2FP.PACK_AB R150, R196, R195 ;  /* 0x000000c3c496723e */ /* 0x008fe200000000ff */
[----:B------:R-:W-:Y:S01]  /*80a0*/  FFMA.FTZ R165, R2, R249, R165 ;  /* 0x000000f902a57223 */ /* 0x000fe200000100a5 */
[----:B------:R-:W-:Y:S01]  /*80b0*/  MOV R2, R164 ;  /* 0x000000a400027202 */ /* 0x000fe20000000f00 */
[----:B------:R-:W-:Y:S01]  /*80c0*/  FFMA.FTZ R167, R0, R248, R167 ;  /* 0x000000f800a77223 */ /* 0x000fe200000100a7 */
[----:B------:R-:W-:Y:S01]  /*80d0*/  MOV R0, R3 ;  /* 0x0000000300007202 */ /* 0x000fe20000000f00 */
[----:B------:R-:W-:Y:S01]  /*80e0*/  FADD.FTZ R165, R166, R165 ;  /* 0x000000a5a6a57221 */ /* 0x000fe20000010000 */
[----:B------:R-:W-:Y:S01]  /*80f0*/  HMMA.16816.F32 R144, R160, R154, R144 ;  /* 0x0000009aa090723c */ /* 0x000fe20000001890 */
[----:B------:R-:W3:Y:S02]  /*8100*/  LDSM.16.MT88.4 R152, [R216+0x18800] ;  /* 0x01880000d898783b */ /* 0x000ee40000004200 */
[----:B------:R-:W-:Y:S02]  /*8110*/  FADD.FTZ R167, R184, R167 ;  /* 0x000000a7b8a77221 */ /* 0x000fe40000010000 */
[----:B------:R-:W-:Y:S02]  /*8120*/  FADD.FTZ R165, R185, R165 ;  /* 0x000000a5b9a57221 */ /* 0x000fe40000010000 */
[----:B------:R-:W-:Y:S02]  /*8130*/  FADD.FTZ R167, R187, R167 ;  /* 0x000000a7bba77221 */ /* 0x000fe40000010000 */
[----:B------:R-:W4:Y:S03]  /*8140*/  LDSM.16.MT88.4 R160, [R220+0x1a800] ;  /* 0x01a80000dca0783b */ /* 0x000f260000004200 */
[----:B------:R-:W-:Y:S02]  /*8150*/  FADD.FTZ R186, R186, R165 ;  /* 0x000000a5baba7221 */ /* 0x000fe40000010000 */
[----:B------:R-:W-:Y:S01]  /*8160*/  FADD.FTZ R188, R188, R167 ;  /* 0x000000a7bcbc7221 */ /* 0x000fe20000010000 */
[----:B--2---:R-:W-:Y:S01]  /*8170*/  F2FP.PACK_AB R151, R198, R197 ;  /* 0x000000c5c697723e */ /* 0x004fe200000000ff */
[----:B------:R-:W-:Y:S02]  /*8180*/  FADD.FTZ R186, R191, R186 ;  /* 0x000000babfba7221 */ /* 0x000fe40000010000 */
[----:B------:R-:W-:Y:S02]  /*8190*/  FADD.FTZ R188, R193, R188 ;  /* 0x000000bcc1bc7221 */ /* 0x000fe40000010000 */
[----:B------:R-:W-:Y:S02]  /*81a0*/  FADD.FTZ R192, R192, R186 ;  /* 0x000000bac0c07221 */ /* 0x000fe40000010000 */
[C---:B------:R-:W-:Y:S05]  /*81b0*/  HMMA.16816.F32 R4, R148.reuse, R156, R4 ;  /* 0x0000009c9404723c */ /* 0x040fea0000001804 */
[----:B------:R-:W-:Y:S02]  /*81c0*/  FADD.FTZ R194, R194, R188 ;  /* 0x000000bcc2c27221 */ /* 0x000fe40000010000 */
[----:B------:R-:W-:Y:S01]  /*81d0*/  FADD.FTZ R192, R195, R192 ;  /* 0x000000c0c3c07221 */ /* 0x000fe20000010000 */
[C---:B------:R-:W-:Y:S01]  /*81e0*/  HMMA.16816.F32 R8, R148.reuse, R158, R8 ;  /* 0x0000009e9408723c */ /* 0x040fe20000001808 */
[----:B------:R-:W2:Y:S03]  /*81f0*/  LDSM.16.MT88.4 R156, [R218+0x1a800] ;  /* 0x01a80000da9c783b */ /* 0x000ea60000004200 */
[----:B------:R-:W-:Y:S02]  /*8200*/  FADD.FTZ R194, R197, R194 ;  /* 0x000000c2c5c27221 */ /* 0x000fe40000010000 */
[----:B------:R-:W-:Y:S02]  /*8210*/  FADD.FTZ R196, R196, R192 ;  /* 0x000000c0c4c47221 */ /* 0x000fe40000010000 */
[C---:B-----5:R-:W-:Y:S04]  /*8220*/  HMMA.16816.F32 R36, R148.reuse, R168, R36 ;  /* 0x000000a89424723c */ /* 0x060fe80000001824 */
[----:B------:R-:W-:Y:S04]  /*8230*/  FADD.FTZ R198, R198, R194 ;  /* 0x000000c2c6c67221 */ /* 0x000fe80000010000 */
        /* <DEDUP_REMOVED lines=11> */
[C---:B--2---:R-:W-:Y:S08]  /*82f0*/  HMMA.16816.F32 R68, R148.reuse, R156, R68 ;  /* 0x0000009c9444723c */ /* 0x044ff00000001844 */
[C---:B------:R-:W-:Y:S01]  /*8300*/  HMMA.16816.F32 R72, R148.reuse, R158, R72 ;  /* 0x0000009e9448723c */ /* 0x040fe20000001848 */
[----:B------:R-:W2:Y:S07]  /*8310*/  LDSM.16.MT88.4 R156, [R216+0x1c800] ;  /* 0x01c80000d89c783b */ /* 0x000eae0000004200 */
[C---:B------:R-:W-:Y:S07]  /*8320*/  HMMA.16816.F32 R76, R148.reuse, R176, R76 ;  /* 0x000000b0944c723c */ /* 0x040fee000000184c */
[--C-:B------:R-:W-:Y:S01]  /*8330*/  FFMA.FTZ R176, R20, c[0x0][0x23c], -R190.reuse ;  /* 0x00008f0014b07a23 */ /* 0x100fe200000108be */
[C---:B------:R-:W-:Y:S04]  /*8340*/  HMMA.16816.F32 R80, R148.reuse, R178, R80 ;  /* 0x000000b29450723c */ /* 0x040fe80000001850 */
[--C-:B------:R-:W-:Y:S01]  /*8350*/  FFMA.FTZ R177, R21, c[0x0][0x23c], -R190.reuse ;  /* 0x00008f0015b17a23 */ /* 0x100fe200000108be */
[----:B------:R-:W4:Y:S02]  /*8360*/  MUFU.EX2 R176, R176 ;  /* 0x000000b000b07308 */ /* 0x000f240000000800 */
[--C-:B------:R-:W-:Y:S01]  /*8370*/  FFMA.FTZ R178, R22, c[0x0][0x23c], -R189.reuse ;  /* 0x00008f0016b27a23 */ /* 0x100fe200000108bd */
[C---:B------:R-:W-:Y:S04]  /*8380*/  HMMA.16816.F32 R84, R148.reuse, R180, R84 ;  /* 0x000000b49454723c */ /* 0x040fe80000001854 */
[--C-:B------:R-:W-:Y:S02]  /*8390*/  FFMA.FTZ R179, R23, c[0x0][0x23c], -R189.reuse ;  /* 0x00008f0017b37a23 */ /* 0x100fe400000108bd */
[----:B------:R-:W2:Y:S01]  /*83a0*/  LDSM.16.MT88.4 R20, [R218+0x1e800] ;  /* 0x01e80000da14783b */ /* 0x000ea20000004200 */
[--C-:B------:R-:W-:Y:S01]  /*83b0*/  FFMA.FTZ R180, R24, c[0x0][0x23c], -R190.reuse ;  /* 0x00008f0018b47a23 */ /* 0x100fe200000108be */
[C---:B------:R-:W-:Y:S01]  /*83c0*/  HMMA.16816.F32 R88, R148.reuse, R182, R88 ;  /* 0x000000b69458723c */ /* 0x040fe20000001858 */
[----:B------:R-:W-:Y:S03]  /*83d0*/  MUFU.EX2 R177, R177 ;  /* 0x000000b100b17308 */ /* 0x000fe60000000800 */
[----:B------:R-:W-:Y:S03]  /*83e0*/  FFMA.FTZ R181, R25, c[0x0][0x23c], -R190 ;  /* 0x00008f0019b57a23 */ /* 0x000fe600000108be */
[--C-:B------:R-:W-:Y:S01]  /*83f0*/  FFMA.FTZ R182, R26, c[0x0][0x23c], -R189.reuse ;  /* 0x00008f001ab67a23 */ /* 0x100fe200000108bd */
[C---:B-----5:R-:W-:Y:S03]  /*8400*/  HMMA.16816.F32 R92, R148.reuse, R168, R92 ;  /* 0x000000a8945c723c */ /* 0x060fe6000000185c */
[----:B------:R-:W5:Y:S01]  /*8410*/  MUFU.EX2 R178, R178 ;  /* 0x000000b200b27308 */ /* 0x000f620000000800 */
[----:B------:R-:W-:Y:S02]  /*8420*/  FFMA.FTZ R183, R27, c[0x0][0x23c], -R189 ;  /* 0x00008f001bb77a23 */ /* 0x000fe400000108bd */
[----:B------:R-:W-:Y:S01]  /*8430*/  LDSM.16.MT88.4 R24, [R218+0x19000] ;  /* 0x01900000da18783b */ /* 0x000fe20000004200 */
[----:B----4-:R-:W-:Y:S01]  /*8440*/  FADD.FTZ R196, R176, R196 ;  /* 0x000000c4b0c47221 */ /* 0x010fe20000010000 */
[C---:B------:R-:W-:Y:S05]  /*8450*/  HMMA.16816.F32 R96, R148.reuse, R170, R96 ;  /* 0x000000aa9460723c */ /* 0x040fea0000001860 */
[----:B------:R-:W4:Y:S01]  /*8460*/  MUFU.EX2 R179, R179 ;  /* 0x000000b300b37308 */ /* 0x000f220000000800 */
[----:B------:R-:W4:Y:S02]  /*8470*/  LDSM.16.MT88.4 R168, [R217+0x1e800] ;  /* 0x01e80000d9a8783b */ /* 0x000f240000004200 */
[C---:B-1----:R-:W-:Y:S07]  /*8480*/  HMMA.16816.F32 R100, R148.reuse, R172, R100 ;  /* 0x000000ac9464723c */ /* 0x042fee0000001864 */
[----:B------:R-:W-:Y:S01]  /*8490*/  MUFU.EX2 R180, R180 ;  /* 0x000000b400b47308 */ /* 0x000fe20000000800 */
[C---:B------:R-:W-:Y:S01]  /*84a0*/  HMMA.16816.F32 R104, R148.reuse, R174, R104 ;  /* 0x000000ae9468723c */ /* 0x040fe20000001868 */
[----:B------:R-:W-:Y:S03]  /*84b0*/  LDSM.16.MT88.4 R172, [R220+0x1d000] ;  /* 0x01d00000dcac783b */ /* 0x000fe60000004200 */
[----:B-----5:R-:W-:Y:S04]  /*84c0*/  FADD.FTZ R198, R178, R198 ;  /* 0x000000c6b2c67221 */ /* 0x020fe80000010000 */
[C---:B---3--:R-:W-:Y:S01]  /*84d0*/  HMMA.16816.F32 R108, R148.reuse, R152, R108 ;  /* 0x00000098946c723c */ /* 0x048fe2000000186c */
[----:B------:R-:W1:Y:S07]  /*84e0*/  MUFU.EX2 R181, R181 ;  /* 0x000000b500b57308 */ /* 0x000e6e0000000800 */
[C---:B------:R-:W-:Y:S01]  /*84f0*/  HMMA.16816.F32 R112, R148.reuse, R154, R112 ;  /* 0x0000009a9470723c */ /* 0x040fe20000001870 */
[----:B------:R-:W3:Y:S02]  /*8500*/  LDSM.16.MT88.4 R152, [R216+0x1e800] ;  /* 0x01e80000d898783b */ /* 0x000ee40000004200 */
[----:B------:R-:W-:Y:S05]  /*8510*/  MUFU.EX2 R182, R182 ;  /* 0x000000b600b67308 */ /* 0x000fea0000000800 */
[C---:B--2---:R-:W-:Y:S05]  /*8520*/  HMMA.16816.F32 R116, R148.reuse, R156, R116 ;  /* 0x0000009c9474723c */ /* 0x044fea0000001874 */
[----:B------:R-:W2:Y:S03]  /*8530*/  MUFU.EX2 R183, R183 ;  /* 0x000000b700b77308 */ /* 0x000ea60000000800 */
[C---:B------:R-:W-:Y:S01]  /*8540*/  HMMA.16816.F32 R120, R148.reuse, R158, R120 ;  /* 0x0000009e9478723c */ /* 0x040fe20000001878 */
[----:B------:R-:W5:Y:S07]  /*8550*/  LDSM.16.MT88.4 R156, [R220+0x19000] ;  /* 0x01900000dc9c783b */ /* 0x000f6e0000004200 */
[C---:B------:R-:W-:Y:S08]  /*8560*/  HMMA.16816.F32 R124, R148.reuse, R160, R124 ;  /* 0x000000a0947c723c */ /* 0x040ff0000000187c */
[C---:B------:R-:W-:Y:S01]  /*8570*/  HMMA.16816.F32 R128, R148.reuse, R162, R128 ;  /* 0x000000a29480723c */ /* 0x040fe20000001880 */
[----:B------:R-:W5:Y:S07]  /*8580*/  LDSM.16.MT88.4 R160, [R217+0x19000] ;  /* 0x01900000d9a0783b */ /* 0x000f6e0000004200 */
[C---:B------:R-:W-:Y:S07]  /*8590*/  HMMA.16816.F32 R132, R148.reuse, R20, R132 ;  /* 0x000000149484723c */ /* 0x040fee0000001884 */
[----:B------:R-:W-:Y:S01]  /*85a0*/  F2FP.PACK_AB R20, R177, R176 ;  /* 0x000000b0b114723e */ /* 0x000fe200000000ff */
[C---:B------:R-:W-:Y:S04]  /*85b0*/  HMMA.16816.F32 R12, R148.reuse, R22, R12 ;  /* 0x00000016940c723c */ /* 0x040fe8000000180c */
[----:B----4-:R-:W-:Y:S01]  /*85c0*/  F2FP.PACK_AB R21, R179, R178 ;  /* 0x000000b2b315723e */ /* 0x010fe200000000ff */
[----:B------:R-:W-:Y:S02]  /*85d0*/  FADD.FTZ R177, R177, R196 ;  /* 0x000000c4b1b17221 */ /* 0x000fe40000010000 */
[----:B-1----:R-:W-:Y:S01]  /*85e0*/  F2FP.PACK_AB R22, R181, R180 ;  /* 0x000000b4b516723e */ /* 0x002fe200000000ff */
[C---:B------:R-:W-:Y:S04]  /*85f0*/  HMMA.16816.F32 R136, R148.reuse, R168, R136 ;  /* 0x000000a89488723c */ /* 0x040fe80000001888 */
[----:B--2---:R-:W-:Y:S01]  /*8600*/  F2FP.PACK_AB R23, R183, R182 ;  /* 0x000000b6b717723e */ /* 0x004fe200000000ff */
[----:B------:R-:W-:Y:S02]  /*8610*/  FADD.FTZ R179, R179, R198 ;  /* 0x000000c6b3b37221 */ /* 0x000fe40000010000 */
[----:B------:R-:W-:Y:S01]  /*8620*/  FADD.FTZ R177, R180, R177 ;  /* 0x000000b1b4b17221 */ /* 0x000fe20000010000 */
[C---:B------:R-:W-:Y:S01]  /*8630*/  HMMA.16816.F32 R140, R148.reuse, R170, R140 ;  /* 0x000000aa948c723c */ /* 0x040fe2000000188c */
[----:B------:R-:W-:Y:S03]  /*8640*/  LDSM.16.MT88.4 R168, [R217+0x1b000] ;  /* 0x01b00000d9a8783b */ /* 0x000fe60000004200 */
[----:B------:R-:W-:Y:S02]  /*8650*/  FADD.FTZ R179, R182, R179 ;  /* 0x000000b3b6b37221 */ /* 0x000fe40000010000 */
[----:B------:R-:W-:Y:S02]  /*8660*/  FADD.FTZ R181, R181, R177 ;  /* 0x000000b1b5b57221 */ /* 0x000fe40000010000 */
[C---:B---3--:R-:W-:Y:S04]  /*8670*/  HMMA.16816.F32 R16, R148.reuse, R152, R16 ;  /* 0x000000989410723c */ /* 0x048fe80000001810 */
[----:B------:R-:W-:Y:S04]  /*8680*/  FADD.FTZ R183, R183, R179 ;  /* 0x000000b3b7b77221 */ /* 0x000fe80000010000 */
[----:B------:R-:W-:Y:S01]  /*8690*/  HMMA.16816.F32 R144, R148, R154, R144 ;  /* 0x0000009a9490723c */ /* 0x000fe20000001890 */
[----:B------:R-:W1:Y:S07]  /*86a0*/  LDSM.16.MT88.4 R148, [R216+0x19000] ;  /* 0x01900000d894783b */ /* 0x000e6e0000004200 */
[C---:B-----5:R-:W-:Y:S01]  /*86b0*/  HMMA.16816.F32 R4, R20.reuse, R156, R4 ;  /* 0x0000009c1404723c */ /* 0x060fe20000001804 */
[----:B------:R-:W2:Y:S07]  /*86c0*/  LDSM.16.MT88.4 R152, [R220+0x1b000] ;  /* 0x01b00000dc98783b */ /* 0x000eae0000004200 */
        /* <DEDUP_REMOVED lines=17> */
[C---:B------:R-:W-:Y:S08]  /*87e0*/  HMMA.16816.F32 R76, R20.reuse, R168, R76 ;  /* 0x000000a8144c723c */ /* 0x040ff0000000184c */
[C---:B------:R-:W-:Y:S01]  /*87f0*/  HMMA.16816.F32 R80, R20.reuse, R170, R80 ;  /* 0x000000aa1450723c */ /* 0x040fe20000001850 */
[----:B------:R-:W-:Y:S07]  /*8800*/  LDSM.16.MT88.4 R168, [R216+0x19800] ;  /* 0x01980000d8a8783b */ /* 0x000fee0000004200 */
[C---:B----4-:R-:W-:Y:S08]  /*8810*/  HMMA.16816.F32 R84, R20.reuse, R24, R84 ;  /* 0x000000181454723c */ /* 0x050ff00000001854 */
[C---:B------:R-:W-:Y:S01]  /*8820*/  HMMA.16816.F32 R88, R20.reuse, R26, R88 ;  /* 0x0000001a1458723c */ /* 0x040fe20000001858 */
[----:B------:R-:W3:Y:S07]  /*8830*/  LDSM.16.MT88.4 R24, [R220+0x1f000] ;  /* 0x01f00000dc18783b */ /* 0x000eee0000004200 */
[C---:B------:R-:W-:Y:S07]  /*8840*/  HMMA.16816.F32 R92, R20.reuse, R172, R92 ;  /* 0x000000ac145c723c */ /* 0x040fee000000185c */
[--C-:B------:R-:W-:Y:S01]  /*8850*/  FFMA.FTZ R172, R28, c[0x0][0x23c], -R190.reuse ;  /* 0x00008f001cac7a23 */ /* 0x100fe200000108be */
[C---:B------:R-:W-:Y:S04]  /*8860*/  HMMA.16816.F32 R96, R20.reuse, R174, R96 ;  /* 0x000000ae1460723c */ /* 0x040fe80000001860 */
[--C-:B------:R-:W-:Y:S01]  /*8870*/  FFMA.FTZ R173, R29, c[0x0][0x23c], -R190.reuse ;  /* 0x00008f001dad7a23 */ /* 0x100fe200000108be */
[----:B------:R-:W4:Y:S01]  /*8880*/  MUFU.EX2 R172, R172 ;  /* 0x000000ac00ac7308 */ /* 0x000f220000000800 */
[----:B------:R-:W-:Y:S02]  /*8890*/  FFMA.FTZ R190, R33, c[0x0][0x23c], -R190 ;  /* 0x00008f0021be7a23 */ /* 0x000fe400000108be */
[C---:B-----5:R-:W-:Y:S04]  /*88a0*/  HMMA.16816.F32 R100, R20.reuse, R160, R100 ;  /* 0x000000a01464723c */ /* 0x060fe80000001864 */
[--C-:B------:R-:W-:Y:S02]  /*88b0*/  FFMA.FTZ R174, R30, c[0x0][0x23c], -R189.reuse ;  /* 0x00008f001eae7a23 */ /* 0x100fe400000108bd */
[--C-:B------:R-:W-:Y:S01]  /*88c0*/  FFMA.FTZ R175, R31, c[0x0][0x23c], -R189.reuse ;  /* 0x00008f001faf7a23 */ /* 0x100fe200000108bd */
[----:B------:R-:W5:Y:S01]  /*88d0*/  MUFU.EX2 R173, R173 ;  /* 0x000000ad00ad7308 */ /* 0x000f620000000800 */
[C---:B------:R-:W-:Y:S01]  /*88e0*/  HMMA.16816.F32 R104, R20.reuse, R162, R104 ;  /* 0x000000a21468723c */ /* 0x040fe20000001868 */
[----:B------:R-:W3:Y:S03]  /*88f0*/  LDSM.16.MT88.4 R28, [R217+0x1f000] ;  /* 0x01f00000d91c783b */ /* 0x000ee60000004200 */
[----:B------:R-:W-:Y:S04]  /*8900*/  FFMA.FTZ R189, R35, c[0x0][0x23c], -R189 ;  /* 0x00008f0023bd7a23 */ /* 0x000fe800000108bd */
[C---:B-1----:R-:W-:Y:S01]  /*8910*/  HMMA.16816.F32 R108, R20.reuse, R148, R108 ;  /* 0x00000094146c723c */ /* 0x042fe2000000186c */
[----:B------:R-:W-:Y:S01]  /*8920*/  LDSM.16.MT88.4 R32, [R218+0x19800] ;  /* 0x01980000da20783b */ /* 0x000fe20000004200 */
[----:B------:R-:W1:Y:S02]  /*8930*/  MUFU.EX2 R174, R174 ;  /* 0x000000ae00ae7308 */ /* 0x000e640000000800 */
[----:B----4-:R-:W-:Y:S04]  /*8940*/  FADD.FTZ R181, R172, R181 ;  /* 0x000000b5acb57221 */ /* 0x010fe80000010000 */
[C---:B------:R-:W-:Y:S01]  /*8950*/  HMMA.16816.F32 R112, R20.reuse, R150, R112 ;  /* 0x000000961470723c */ /* 0x040fe20000001870 */
[----:B------:R-:W4:Y:S03]  /*8960*/  LDSM.16.MT88.4 R148, [R216+0x1f000] ;  /* 0x01f00000d894783b */ /* 0x000f260000004200 */
[----:B------:R-:W3:Y:S01]  /*8970*/  MUFU.EX2 R175, R175 ;  /* 0x000000af00af7308 */ /* 0x000ee20000000800 */
[----:B-----5:R-:W-:Y:S03]  /*8980*/  FADD.FTZ R181, R173, R181 ;  /* 0x000000b5adb57221 */ /* 0x020fe60000010000 */
[C---:B--2---:R-:W-:Y:S04]  /*8990*/  HMMA.16816.F32 R116, R20.reuse, R152, R116 ;  /* 0x000000981474723c */ /* 0x044fe80000001874 */
[----:B------:R-:W-:Y:S02]  /*89a0*/  FADD.FTZ R181, R199, R181 ;  /* 0x000000b5c7b57221 */ /* 0x000fe40000010000 */
[----:B------:R-:W2:Y:S02]  /*89b0*/  MUFU.EX2 R190, R190 ;  /* 0x000000be00be7308 */ /* 0x000ea40000000800 */
[C---:B------:R-:W-:Y:S01]  /*89c0*/  HMMA.16816.F32 R120, R20.reuse, R154, R120 ;  /* 0x0000009a1478723c */ /* 0x040fe20000001878 */
[----:B------:R-:W-:Y:S03]  /*89d0*/  LDSM.16.MT88.4 R152, [R217+0x19800] ;  /* 0x01980000d998783b */ /* 0x000fe60000004200 */
[----:B-1----:R-:W-:Y:S04]  /*89e0*/  FADD.FTZ R183, R174, R183 ;  /* 0x000000b7aeb77221 */ /* 0x002fe80000010000 */
[C---:B---3--:R-:W-:Y:S01]  /*89f0*/  HMMA.16816.F32 R124, R20.reuse, R24, R124 ;  /* 0x00000018147c723c */ /* 0x048fe2000000187c */
[----:B------:R-:W1:Y:S03]  /*8a00*/  MUFU.EX2 R189, R189 ;  /* 0x000000bd00bd7308 */ /* 0x000e660000000800 */
[----:B------:R-:W-:Y:S04]  /*8a10*/  FADD.FTZ R183, R175, R183 ;  /* 0x000000b7afb77221 */ /* 0x000fe80000010000 */
[C---:B------:R-:W-:Y:S01]  /*8a20*/  HMMA.16816.F32 R128, R20.reuse, R26, R128 ;  /* 0x0000001a1480723c */ /* 0x040fe20000001880 */
[----:B------:R-:W3:Y:S03]  /*8a30*/  LDSM.16.MT88.4 R24, [R220+0x19800] ;  /* 0x01980000dc18783b */ /* 0x000ee60000004200 */
[----:B------:R-:W-:Y:S02]  /*8a40*/  FADD.FTZ R183, R252, R183 ;  /* 0x000000b7fcb77221 */ /* 0x000fe40000010000 */
[C---:B--2---:R-:W-:Y:S02]  /*8a50*/  FADD.FTZ R249, R190.reuse, R181 ;  /* 0x000000b5bef97221 */ /* 0x044fe40000010000 */
[C---:B------:R-:W-:Y:S08]  /*8a60*/  HMMA.16816.F32 R132, R20.reuse, R156, R132 ;  /* 0x0000009c1484723c */ /* 0x040ff00000001884 */
[C---:B------:R-:W-:Y:S04]  /*8a70*/  HMMA.16816.F32 R12, R20.reuse, R158, R12 ;  /* 0x0000009e140c723c */ /* 0x040fe8000000180c */
[----:B-1----:R-:W-:Y:S04]  /*8a80*/  FADD.FTZ R248, R189, R183 ;  /* 0x000000b7bdf87221 */ /* 0x002fe80000010000 */
[C---:B------:R-:W-:Y:S08]  /*8a90*/  HMMA.16816.F32 R136, R20.reuse, R28, R136 ;  /* 0x0000001c1488723c */ /* 0x040ff00000001888 */
[C---:B------:R-:W-:Y:S01]  /*8aa0*/  HMMA.16816.F32 R140, R20.reuse, R30, R140 ;  /* 0x0000001e148c723c */ /* 0x040fe2000000188c */
[----:B------:R-:W1:Y:S07]  /*8ab0*/  LDSM.16.MT88.4 R28, [R220+0x1b800] ;  /* 0x01b80000dc1c783b */ /* 0x000e6e0000004200 */
[C---:B----4-:R-:W-:Y:S08]  /*8ac0*/  HMMA.16816.F32 R16, R20.reuse, R148, R16 ;  /* 0x000000941410723c */ /* 0x050ff00000001810 */
[----:B------:R-:W-:Y:S01]  /*8ad0*/  HMMA.16816.F32 R144, R20, R150, R144 ;  /* 0x000000961490723c */ /* 0x000fe20000001890 */
[----:B------:R-:W2:Y:S06]  /*8ae0*/  LDSM.16.MT88.4 R148, [R218+0x1b800] ;  /* 0x01b80000da94783b */ /* 0x000eac0000004200 */
[----:B------:R-:W-:Y:S02]  /*8af0*/  F2FP.PACK_AB R20, R173, R172 ;  /* 0x000000acad14723e */ /* 0x000fe400000000ff */
[----:B------:R-:W-:Y:S03]  /*8b00*/  F2FP.PACK_AB R21, R175, R174 ;  /* 0x000000aeaf15723e */ /* 0x000fe600000000ff */
[----:B------:R-:W-:Y:S02]  /*8b10*/  F2FP.PACK_AB R22, R190, R199 ;  /* 0x000000c7be16723e */ /* 0x000fe400000000ff */
[----:B------:R-:W-:Y:S07]  /*8b20*/  F2FP.PACK_AB R23, R189, R252 ;  /* 0x000000fcbd17723e */ /* 0x000fee00000000ff */
[C---:B---3--:R-:W-:Y:S01]  /*8b30*/  HMMA.16816.F32 R160, R20.reuse, R24, R4 ;  /* 0x0000001814a0723c */ /* 0x048fe20000001804 */
[----:B------:R-:W3:Y:S07]  /*8b40*/  LDSM.16.MT88.4 R4, [R217+0x1b800] ;  /* 0x01b80000d904783b */ /* 0x000eee0000004200 */
[C---:B------:R-:W-:Y:S01]  /*8b50*/  HMMA.16816.F32 R156, R20.reuse, R26, R8 ;  /* 0x0000001a149c723c */ /* 0x040fe20000001808 */
[----:B------:R-:W4:Y:S07]  /*8b60*/  LDSM.16.MT88.4 R8, [R216+0x1b800] ;  /* 0x01b80000d808783b */ /* 0x000f2e0000004200 */
[C---:B------:R-:W-:Y:S01]  /*8b70*/  HMMA.16816.F32 R36, R20.reuse, R32, R36 ;  /* 0x000000201424723c */ /* 0x040fe20000001824 */
[----:B------:R-:W5:Y:S07]  /*8b80*/  LDSM.16.MT88.4 R24, [R220+0x1d800] ;  /* 0x01d80000dc18783b */ /* 0x000f6e0000004200 */
        /* <DEDUP_REMOVED lines=22> */
[C---:B-1----:R-:W-:Y:S08]  /*8cf0*/  HMMA.16816.F32 R100, R20.reuse, R28, R100 ;  /* 0x0000001c1464723c */ /* 0x042ff00000001864 */
[C---:B------:R-:W-:Y:S08]  /*8d00*/  HMMA.16816.F32 R104, R20.reuse, R30, R104 ;  /* 0x0000001e1468723c */ /* 0x040ff00000001868 */
[C---:B------:R-:W-:Y:S08]  /*8d10*/  HMMA.16816.F32 R108, R20.reuse, R32, R108 ;  /* 0x00000020146c723c */ /* 0x040ff0000000186c */
[C---:B------:R-:W-:Y:S08]  /*8d20*/  HMMA.16816.F32 R112, R20.reuse, R34, R112 ;  /* 0x000000221470723c */ /* 0x040ff00000001870 */
[C---:B------:R-:W-:Y:S08]  /*8d30*/  HMMA.16816.F32 R116, R20.reuse, R152, R116 ;  /* 0x000000981474723c */ /* 0x040ff00000001874 */
[C---:B------:R-:W-:Y:S08]  /*8d40*/  HMMA.16816.F32 R120, R20.reuse, R154, R120 ;  /* 0x0000009a1478723c */ /* 0x040ff00000001878 */
[C---:B------:R-:W-:Y:S08]  /*8d50*/  HMMA.16816.F32 R124, R20.reuse, R168, R124 ;  /* 0x000000a8147c723c */ /* 0x040ff0000000187c */
[C---:B------:R-:W-:Y:S08]  /*8d60*/  HMMA.16816.F32 R128, R20.reuse, R170, R128 ;  /* 0x000000aa1480723c */ /* 0x040ff00000001880 */
[C---:B--2---:R-:W-:Y:S08]  /*8d70*/  HMMA.16816.F32 R132, R20.reuse, R148, R132 ;  /* 0x000000941484723c */ /* 0x044ff00000001884 */
[C---:B------:R-:W-:Y:S08]  /*8d80*/  HMMA.16816.F32 R152, R20.reuse, R150, R12 ;  /* 0x000000961498723c */ /* 0x040ff0000000180c */
[C---:B---3--:R-:W-:Y:S08]  /*8d90*/  HMMA.16816.F32 R136, R20.reuse, R4, R136 ;  /* 0x000000041488723c */ /* 0x048ff00000001888 */
[C---:B------:R-:W-:Y:S08]  /*8da0*/  HMMA.16816.F32 R140, R20.reuse, R6, R140 ;  /* 0x00000006148c723c */ /* 0x040ff0000000188c */
[C---:B----4-:R-:W-:Y:S08]  /*8db0*/  HMMA.16816.F32 R148, R20.reuse, R8, R16 ;  /* 0x000000081494723c */ /* 0x050ff00000001810 */
[----:B------:R-:W-:Y:S01]  /*8dc0*/  HMMA.16816.F32 R144, R20, R10, R144 ;  /* 0x0000000a1490723c */ /* 0x000fe20000001890 */
[----:B------:R-:W-:-:S07]  /*8dd0*/  @P5 BRA `(.L_x_328) ;  /* 0xffffcdf000005947 */ /* 0x000fce000383ffff */
.L_x_327:
[----:B------:R-:W1:Y:S01]  /*8de0*/  SHFL.BFLY PT, R2, R249, 0x2, 0x1f ;  /* 0x0c401f00f9027f89 */ /* 0x000e6200000e0000 */
[----:B------:R-:W-:Y:S01]  /*8df0*/  MOV R4, 0x3f800000 ;  /* 0x3f80000000047802 */ /* 0x000fe20000000f00 */
[----:B------:R-:W2:Y:S01]  /*8e00*/  S2UR UR6, SR_CTAID.Y ;  /* 0x00000000000679c3 */ /* 0x000ea20000002600 */
[----:B------:R-:W-:Y:S01]  /*8e10*/  MOV R5, 0x3f800000 ;  /* 0x3f80000000057802 */ /* 0x000fe20000000f00 */
[----:B------:R-:W3:Y:S01]  /*8e20*/  SHFL.BFLY PT, R0, R248, 0x2, 0x1f ;  /* 0x0c401f00f8007f89 */ /* 0x000ee200000e0000 */
[----:B------:R-:W-:Y:S01]  /*8e30*/  UISETP.NE.AND UP0, UPT, UR11, -0x1, UPT ;  /* 0xffffffff0b00788c */ /* 0x000fe2000bf05270 */
[----:B------:R-:W-:Y:S01]  /*8e40*/  BSSY B0, `(.L_x_331) ;  /* 0x000018b000007945 */ /* 0x000fe20003800000 */
[----:B------:R-:W-:Y:S01]  /*8e50*/  ULDC.64 UR4, c[0x0][0x1e8] ;  /* 0x00007a0000047ab9 */ /* 0x000fe20000000a00 */
[----:B------:R-:W4:Y:S01]  /*8e60*/  S2R R6, SR_TID.X ;  /* 0x0000000000067919 */ /* 0x000f220000002100 */
[----:B------:R-:W-:Y:S01]  /*8e70*/  ULDC UR8, c[0x0][0x214] ;  /* 0x0000850000087ab9 */ /* 0x000fe20000000800 */
[----:B------:R-:W5:Y:S01]  /*8e80*/  S2UR UR9, SR_CTAID.X ;  /* 0x00000000000979c3 */ /* 0x000f620000002500 */
[----:B------:R-:W-:-:S02]  /*8e90*/  UMOV UR26, URZ ;  /* 0x0000003f001a7c82 */ /* 0x000fc40008000000 */
        /* <DEDUP_REMOVED lines=9> */
[----:B------:R-:W-:Y:S01]  /*8f30*/  @!UP0 UIMAD UR12, UR12, UR4, URZ ;  /* 0x000000040c0c82a4 */ /* 0x000fe2000f8e023f */
[----:B----4-:R-:W-:Y:S02]  /*8f40*/  SHF.R.S32.HI R7, RZ, 0x1f, R6 ;  /* 0x0000001fff077819 */ /* 0x010fe40000011406 */
[----:B------:R-:W2:Y:S01]  /*8f50*/  SHFL.BFLY PT, R0, R248, 0x1, 0x1f ;  /* 0x0c201f00f8007f89 */ /* 0x000ea200000e0000 */
[----:B------:R-:W-:Y:S01]  /*8f60*/  @!UP0 UIMAD.WIDE.U32 UR24, UR6, UR4, URZ ;  /* 0x00000004061882a5 */ /* 0x000fe2000f8e003f */
[CC--:B------:R-:W-:Y:S02]  /*8f70*/  LEA.HI R8, R7.reuse, R6.reuse, RZ, 0x2 ;  /* 0x0000000607087211 */ /* 0x0c0fe400078f10ff */
[----:B------:R-:W-:Y:S01]  /*8f80*/  ULDC.U8 UR4, c[0x0][0x329] ;  /* 0x0000ca4000047ab9 */ /* 0x000fe20000000000 */
[----:B------:R-:W-:Y:S01]  /*8f90*/  LEA.HI R7, R7, R6, RZ, 0x5 ;  /* 0x0000000607077211 */ /* 0x000fe200078f28ff */
[----:B------:R-:W-:Y:S01]  /*8fa0*/  UISETP.NE.AND UP1, UPT, UR4, URZ, UPT ;  /* 0x0000003f0400728c */ /* 0x000fe2000bf25270 */
[--C-:B------:R-:W-:Y:S01]  /*8fb0*/  SHF.R.S32.HI R10, RZ, 0x2, R8.reuse ;  /* 0x00000002ff0a7819 */ /* 0x100fe20000011408 */
[----:B------:R-:W-:Y:S01]  /*8fc0*/  @!UP0 UIMAD UR12, UR6, UR5, UR12 ;  /* 0x00000005060c82a4 */ /* 0x000fe2000f8e020c */
[----:B------:R-:W-:Y:S01]  /*8fd0*/  SHF.R.S32.HI R9, RZ, 0x1f, R8 ;  /* 0x0000001fff097819 */ /* 0x000fe20000011408 */
[----:B------:R-:W-:Y:S01]  /*8fe0*/  @!UP0 UMOV UR20, UR24 ;  /* 0x0000001800148c82 */ /* 0x000fe20008000000 */
[----:B------:R-:W-:Y:S01]  /*8ff0*/  LOP3.LUT R8, R8, 0x3ffffffc, RZ, 0xc0, !PT ;  /* 0x3ffffffc08087812 */ /* 0x000fe200078ec0ff */
[----:B------:R-:W-:Y:S01]  /*9000*/  ULDC.U8 UR5, c[0x0][0x328] ;  /* 0x0000ca0000057ab9 */ /* 0x000fe20000000000 */
[----:B------:R-:W-:Y:S01]  /*9010*/  LEA.HI R9, R9, R10, RZ, 0x3 ;  /* 0x0000000a09097211 */ /* 0x000fe200078f18ff */
[----:B------:R-:W-:Y:S01]  /*9020*/  UISETP.NE.AND UP2, UPT, UR5, URZ, UPT ;  /* 0x0000003f0500728c */ /* 0x000fe2000bf45270 */
[----:B------:R-:W-:Y:S01]  /*9030*/  IADD3 R8, -R8, R6, RZ ;  /* 0x0000000608087210 */ /* 0x000fe20007ffe1ff */
[----:B------:R-:W-:Y:S01]  /*9040*/  @!UP0 UIADD3 UR7, UR25, UR12, URZ ;  /* 0x0000000c19078290 */ /* 0x000fe2000fffe03f */
[----:B------:R-:W-:Y:S01]  /*9050*/  LOP3.LUT R9, R9, 0xfffffff8, RZ, 0xc0, !PT ;  /* 0xfffffff809097812 */ /* 0x000fe200078ec0ff */
[----:B------:R-:W-:Y:S01]  /*9060*/  UISETP.NE.OR UP3, UPT, UR4, URZ, !UP2 ;  /* 0x0000003f0400728c */ /* 0x000fe2000d765670 */
[----:B-1----:R-:W-:-:S02]  /*9070*/  FADD.FTZ R2, R249, R2 ;  /* 0x00000002f9027221 */ /* 0x002fc40000010000 */
[----:B------:R-:W-:Y:S01]  /*9080*/  IADD3 R9, R10, -R9, RZ ;  /* 0x800000090a097210 */ /* 0x000fe20007ffe0ff */
[----:B------:R-:W-:Y:S01]  /*9090*/  @UP1 ULDC UR15, c[0x0][0x210] ;  /* 0x00008400000f1ab9 */ /* 0x000fe20000000800 */
[----:B------:R-:W-:Y:S01]  /*90a0*/  SHF.R.S32.HI R10, RZ, 0x5, R7 ;  /* 0x00000005ff0a7819 */ /* 0x000fe20000011407 */
[----:B--2---:R-:W-:Y:S01]  /*90b0*/  FADD.FTZ R0, R248, R0 ;  /* 0x00000000f8007221 */ /* 0x004fe20000010000 */
[----:B------:R-:W-:Y:S01]  /*90c0*/  FSETP.NE.FTZ.AND P4, PT, R2, RZ, PT ;  /* 0x000000ff0200720b */ /* 0x000fe20003f95000 */
[----:B------:R-:W-:Y:S01]  /*90d0*/  ULDC UR5, c[0x0][0x234] ;  /* 0x00008d0000057ab9 */ /* 0x000fe20000000800 */
[----:B------:R-:W-:Y:S01]  /*90e0*/  SHF.L.U32 R11, R9, 0x6, RZ ;  /* 0x00000006090b7819 */ /* 0x000fe200000006ff */
[----:B------:R-:W-:Y:S01]  /*90f0*/  @UP1 UIMAD UR15, UR15, UR8, URZ ;  /* 0x000000080f0f12a4 */ /* 0x000fe2000f8e023f */
[----:B------:R-:W-:Y:S01]  /*9100*/  FSETP.NE.FTZ.AND P3, PT, R0, RZ, PT ;  /* 0x000000ff0000720b */ /* 0x000fe20003f75000 */
[----:B------:R-:W-:Y:S01]  /*9110*/  @!UP1 USEL UR15, UR8, UR5, !UP2 ;  /* 0x00000005080f9287 */ /* 0x000fe2000d000000 */
[----:B------:R-:W-:Y:S01]  /*9120*/  LOP3.LUT R11, R11, 0x1c0, RZ, 0xc0, !PT ;  /* 0x000001c00b0b7812 */ /* 0x000fe200078ec0ff */
[----:B------:R-:W-:Y:S01]  /*9130*/  ULDC UR4, c[0x0][0x1c0] ;  /* 0x0000700000047ab9 */ /* 0x000fe20000000800 */
[----:B------:R-:W-:Y:S01]  /*9140*/  LOP3.LUT R12, R9, 0x1, RZ, 0xc0, !PT ;  /* 0x00000001090c7812 */ /* 0x000fe200078ec0ff */
[----:B------:R-:W-:Y:S01]  /*9150*/  @UP1 UMOV UR18, 0x1 ;  /* 0x0000000100121882 */ /* 0x000fe20000000000 */
[----:B------:R-:W-:Y:S01]  /*9160*/  LEA R8, R10, R8, 0x9 ;  /* 0x000000080a087211 */ /* 0x000fe200078e48ff */
[----:B------:R-:W-:Y:S01]  /*9170*/  @!UP1 UIMAD UR18, UR15, UR4, URZ ;  /* 0x000000040f1292a4 */ /* 0x000fe2000f8e023f */
[----:B------:R-:W-:Y:S01]  /*9180*/  LEA.HI R11, R11, R11, RZ, 0x1d ;  /* 0x0000000b0b0b7211 */ /* 0x000fe200078fe8ff */
[----:B------:R-:W1:Y:S01]  /*9190*/  @P4 MUFU.RCP R4, R2 ;  /* 0x0000000200044308 */ /* 0x000e620000001000 */
[----:B------:R-:W-:Y:S01]  /*91a0*/  ISETP.NE.U32.AND P0, PT, R12, 0x1, PT ;  /* 0x000000010c00780c */ /* 0x000fe20003f05070 */
[----:B------:R-:W-:Y:S01]  /*91b0*/  @!UP3 UIMAD UR22, UR6, UR8, URZ ;  /* 0x000000080616b2a4 */ /* 0x000fe2000f8e023f */
[----:B------:R-:W-:Y:S01]  /*91c0*/  LEA R8, R8, R11, 0x1 ;  /* 0x0000000b08087211 */ /* 0x000fe200078e08ff */
[----:B------:R-:W-:Y:S01]  /*91d0*/  @UP1 ULDC UR21, c[0x0][0x210] ;  /* 0x0000840000151ab9 */ /* 0x000fe20000000800 */
[----:B------:R-:W-:Y:S01]  /*91e0*/  R2P PR, R9, 0x6 ;  /* 0x0000000609007804 */ /* 0x000fe20000000000 */
[----:B------:R-:W-:Y:S01]  /*91f0*/  UIMAD UR4, UR6, UR18, URZ ;  /* 0x00000012060472a4 */ /* 0x000fe2000f8e023f */
[----:B------:R-:W-:Y:S01]  /*9200*/  SHF.L.U32 R8, R8, 0x1, RZ ;  /* 0x0000000108087819 */ /* 0x000fe200000006ff */
[----:B------:R-:W2:Y:S01]  /*9210*/  @P3 MUFU.RCP R5, R0 ;  /* 0x0000000000053308 */ /* 0x000ea20000001000 */
[----:B------:R-:W-:Y:S01]  /*9220*/  MOV R9, 0x20 ;  /* 0x0000002000097802 */ /* 0x000fe20000000f00 */
[----:B------:R-:W-:Y:S01]  /*9230*/  @!UP1 UMOV UR21, 0x1 ;  /* 0x0000000100159882 */ /* 0x000fe20000000000 */
[----:B------:R-:W-:Y:S01]  /*9240*/  MOV R12, 0x40 ;  /* 0x00000040000c7802 */ /* 0x000fe20000000f00 */
[----:B------:R-:W-:Y:S01]  /*9250*/  @!UP3 USEL UR22, UR22, UR11, !UP0 ;  /* 0x0000000b1616b287 */ /* 0x000fe2000c000000 */
[----:B------:R-:W-:Y:S01]  /*9260*/  IADD3 R11, R8, -0x10, RZ ;  /* 0xfffffff0080b7810 */ /* 0x000fe20007ffe0ff */
[----:B-----5:R-:W-:Y:S01]  /*9270*/  UIMAD UR5, UR9, UR21, URZ ;  /* 0x00000015090572a4 */ /* 0x020fe2000f8e023f */
[----:B------:R-:W-:Y:S01]  /*9280*/  SEL R9, R9, 0xffffffe0, !P1 ;  /* 0xffffffe009097807 */ /* 0x000fe20004800000 */
[----:B-1----:R-:W-:Y:S01]  /*9290*/  FMUL.FTZ R160, R4, R160 ;  /* 0x000000a004a07220 */ /* 0x002fe20000410000 */
[----:B------:R-:W-:Y:S01]  /*92a0*/  @P0 IADD3 R11, R8, 0x10, RZ ;  /* 0x00000010080b0810 */ /* 0x000fe20007ffe0ff */
[----:B------:R-:W-:Y:S01]  /*92b0*/  FMUL.FTZ R161, R4, R161 ;  /* 0x000000a104a17220 */ /* 0x000fe20000410000 */
[----:B------:R-:W-:Y:S01]  /*92c0*/  SEL R12, R12, 0xffffffc0, !P2 ;  /* 0xffffffc00c0c7807 */ /* 0x000fe20005000000 */
[----:B------:R-:W-:Y:S01]  /*92d0*/  FMUL.FTZ R156, R4, R156 ;  /* 0x0000009c049c7220 */ /* 0x000fe20000410000 */
[----:B------:R-:W-:Y:S01]  /*92e0*/  IADD3 R13, R8, R9, RZ ;  /* 0x00000009080d7210 */ /* 0x000fe20007ffe0ff */
[----:B------:R-:W-:Y:S01]  /*92f0*/  FMUL.FTZ R157, R4, R157 ;  /* 0x0000009d049d7220 */ /* 0x000fe20000410000 */
[----:B------:R-:W-:Y:S01]  /*9300*/  F2FP.PACK_AB R160, R161, R160 ;  /* 0x000000a0a1a0723e */ /* 0x000fe200000000ff */
[----:B--2---:R-:W-:Y:S01]  /*9310*/  FMUL.FTZ R163, R5, R163 ;  /* 0x000000a305a37220 */ /* 0x004fe20000410000 */
[----:B------:R-:W-:Y:S01]  /*9320*/  IADD3 R9, R9, R11, RZ ;  /* 0x0000000b09097210 */ /* 0x000fe20007ffe0ff */
[----:B------:R-:W-:Y:S01]  /*9330*/  FMUL.FTZ R162, R5, R162 ;  /* 0x000000a205a27220 */ /* 0x000fe20000410000 */
[----:B------:R-:W-:Y:S01]  /*9340*/  F2FP.PACK_AB R156, R157, R156 ;  /* 0x0000009c9d9c723e */ /* 0x000fe200000000ff */
[C---:B------:R-:W-:Y:S01]  /*9350*/  FMUL.FTZ R159, R5.reuse, R159 ;  /* 0x0000009f059f7220 */ /* 0x040fe20000410000 */
[----:B------:R-:W-:Y:S01]  /*9360*/  IADD3 R14, R8, R12, RZ ;  /* 0x0000000c080e7210 */ /* 0x000fe20007ffe0ff */
[----:B------:R-:W-:Y:S01]  /*9370*/  FMUL.FTZ R158, R5, R158 ;  /* 0x0000009e059e7220 */ /* 0x000fe20000410000 */
[----:B------:R-:W-:Y:S01]  /*9380*/  F2FP.PACK_AB R162, R163, R162 ;  /* 0x000000a2a3a2723e */ /* 0x000fe200000000ff */
[C---:B------:R-:W-:Y:S01]  /*9390*/  FMUL.FTZ R36, R4.reuse, R36 ;  /* 0x0000002404247220 */ /* 0x040fe20000410000 */
[----:B------:R-:W-:Y:S01]  /*93a0*/  STS [R8], R160 ;  /* 0x000000a008007388 */ /* 0x000fe20000000800 */
[C---:B------:R-:W-:Y:S01]  /*93b0*/  FMUL.FTZ R37, R4.reuse, R37 ;  /* 0x0000002504257220 */ /* 0x040fe20000410000 */
[----:B------:R-:W-:Y:S01]  /*93c0*/  F2FP.PACK_AB R158, R159, R158 ;  /* 0x0000009e9f9e723e */ /* 0x000fe200000000ff */
[C---:B------:R-:W-:Y:S01]  /*93d0*/  FMUL.FTZ R39, R5.reuse, R39 ;  /* 0x0000002705277220 */ /* 0x040fe20000410000 */
[----:B------:R-:W-:Y:S01]  /*93e0*/  STS [R8+0x400], R162 ;  /* 0x000400a208007388 */ /* 0x000fe20000000800 */
[----:B------:R-:W-:Y:S01]  /*93f0*/  FMUL.FTZ R38, R5, R38 ;  /* 0x0000002605267220 */ /* 0x000fe20000410000 */
[----:B------:R-:W-:Y:S01]  /*9400*/  F2FP.PACK_AB R36, R37, R36 ;  /* 0x000000242524723e */ /* 0x000fe200000000ff */
[----:B------:R-:W-:Y:S01]  /*9410*/  FMUL.FTZ R40, R4, R40 ;  /* 0x0000002804287220 */ /* 0x000fe20000410000 */
[----:B------:R-:W-:Y:S01]  /*9420*/  IADD3 R15, R12, R11, RZ ;  /* 0x0000000b0c0f7210 */ /* 0x000fe20007ffe0ff */
[C---:B------:R-:W-:Y:S01]  /*9430*/  FMUL.FTZ R41, R4.reuse, R41 ;  /* 0x0000002904297220 */ /* 0x040fe20000410000 */
[----:B------:R-:W-:Y:S01]  /*9440*/  F2FP.PACK_AB R38, R39, R38 ;  /* 0x000000262726723e */ /* 0x000fe200000000ff */
[C---:B------:R-:W-:Y:S01]  /*9450*/  FMUL.FTZ R43, R5.reuse, R43 ;  /* 0x0000002b052b7220 */ /* 0x040fe20000410000 */
[----:B------:R-:W-:Y:S01]  /*9460*/  STS [R11], R156 ;  /* 0x0000009c0b007388 */ /* 0x000fe20000000800 */
[----:B------:R-:W-:Y:S01]  /*9470*/  FMUL.FTZ R42, R5, R42 ;  /* 0x0000002a052a7220 */ /* 0x000fe20000410000 */
[----:B------:R-:W-:Y:S01]  /*9480*/  F2FP.PACK_AB R40, R41, R40 ;  /* 0x000000282928723e */ /* 0x000fe200000000ff */
[C---:B------:R-:W-:Y:S01]  /*9490*/  FMUL.FTZ R44, R4.reuse, R44 ;  /* 0x0000002c042c7220 */ /* 0x040fe20000410000 */
[----:B------:R-:W-:Y:S01]  /*94a0*/  STS [R11+0x400], R158 ;  /* 0x0004009e0b007388 */ /* 0x000fe20000000800 */
[C---:B------:R-:W-:Y:S01]  /*94b0*/  FMUL.FTZ R45, R4.reuse, R45 ;  /* 0x0000002d042d7220 */ /* 0x040fe20000410000 */
[----:B------:R-:W-:Y:S01]  /*94c0*/  F2FP.PACK_AB R42, R43, R42 ;  /* 0x0000002a2b2a723e */ /* 0x000fe200000000ff */
[----:B------:R-:W-:Y:S01]  /*94d0*/  FMUL.FTZ R47, R5, R47 ;  /* 0x0000002f052f7220 */ /* 0x000fe20000410000 */
        /* <DEDUP_REMOVED lines=11> */
[C---:B------:R-:W-:Y:S01]  /*9590*/  FMUL.FTZ R52, R4.reuse, R52 ;  /* 0x0000003404347220 */ /* 0x040fe20000410000 */
        /* <DEDUP_REMOVED lines=44> */
[----:B------:R-:W-:Y:S01]  /*9860*/  STS [R8+0x4000], R60 ;  /* 0x0040003c08007388 */ /* 0x000fe20000000800 */
        /* <DEDUP_REMOVED lines=156> */
[----:B------:R-:W-:Y:S01]  /*a230*/  FMUL.FTZ R147, R5, R147 ;  /* 0x0000009305937220 */ /* 0x000fe20000410000 */
[----:B------:R-:W-:Y:S01]  /*a240*/  LOP3.LUT R7, R7, 0xffffffe0, RZ, 0xc0, !PT ;  /* 0xffffffe007077812 */ /* 0x000fe200078ec0ff */
[----:B------:R-:W-:Y:S01]  /*a250*/  FMUL.FTZ R4, R4, R145 ;  /* 0x0000009104047220 */ /* 0x000fe20000410000 */
[----:B------:R-:W-:Y:S01]  /*a260*/  F2FP.PACK_AB R150, R151, R150 ;  /* 0x000000969796723e */ /* 0x000fe200000000ff */
[----:B------:R-:W-:Y:S01]  /*a270*/  FMUL.FTZ R5, R5, R146 ;  /* 0x0000009205057220 */ /* 0x000fe20000410000 */
[----:B------:R-:W-:Y:S01]  /*a280*/  STS [R14+0xc000], R136 ;  /* 0x00c000880e007388 */ /* 0x000fe20000000800 */
[----:B------:R-:W1:Y:S01]  /*a290*/  @P4 MUFU.LG2 R2, R2 ;  /* 0x0000000200024308 */ /* 0x000e620000000c00 */
[----:B------:R-:W-:Y:S01]  /*a2a0*/  F2FP.PACK_AB R4, R4, R144 ;  /* 0x000000900404723e */ /* 0x000fe200000000ff */
[----:B------:R-:W-:Y:S01]  /*a2b0*/  USEL UR4, UR4, URZ, UP3 ;  /* 0x0000003f04047287 */ /* 0x000fe20009800000 */
[----:B------:R-:W-:Y:S01]  /*a2c0*/  F2FP.PACK_AB R5, R147, R5 ;  /* 0x000000059305723e */ /* 0x000fe200000000ff */
[----:B------:R-:W-:Y:S01]  /*a2d0*/  STS [R14+0xc400], R138 ;  /* 0x00c4008a0e007388 */ /* 0x000fe20000000800 */
[----:B------:R-:W-:Y:S01]  /*a2e0*/  IADD3 R7, -R7, R6, RZ ;  /* 0x0000000607077210 */ /* 0x000fe20007ffe1ff */
[----:B------:R-:W-:Y:S01]  /*a2f0*/  USHF.L.U32 UR5, UR5, 0x7, URZ ;  /* 0x0000000705057899 */ /* 0x000fe2000800063f */
[----:B------:R-:W-:Y:S01]  /*a300*/  MOV R6, 0x7f800000 ;  /* 0x7f80000000067802 */ /* 0x000fe20000000f00 */
[----:B------:R-:W-:Y:S01]  /*a310*/  STS [R15+0xc000], R140 ;  /* 0x00c0008c0f007388 */ /* 0x000fe20000000800 */
[----:B------:R-:W-:Y:S01]  /*a320*/  LOP3.LUT P0, RZ, R7, 0x3, RZ, 0xc0, !PT ;  /* 0x0000000307ff7812 */ /* 0x000fe2000780c0ff */
[----:B------:R-:W-:-:S02]  /*a330*/  UIMAD UR15, UR10, UR15, UR4 ;  /* 0x0000000f0a0f72a4 */ /* 0x000fc4000f8e0204 */
[----:B------:R-:W-:Y:S01]  /*a340*/  STS [R15+0xc400], R142 ;  /* 0x00c4008e0f007388 */ /* 0x000fe20000000800 */
[----:B------:R-:W-:Y:S02]  /*a350*/  @!UP3 UMOV UR26, UR22 ;  /* 0x00000016001abc82 */ /* 0x000fe40008000000 */
[----:B------:R-:W-:Y:S01]  /*a360*/  USHF.R.S32.HI UR4, URZ, 0x1f, UR5 ;  /* 0x0000001f3f047899 */ /* 0x000fe20008011405 */
[----:B------:R-:W-:Y:S01]  /*a370*/  STS [R16+0xc000], R148 ;  /* 0x00c0009410007388 */ /* 0x000fe20000000800 */
[----:B------:R-:W-:Y:S01]  /*a380*/  @!UP3 USHF.R.S32.HI UR27, URZ, 0x1f, UR22 ;  /* 0x0000001f3f1bb899 */ /* 0x000fe20008011416 */
[----:B-1----:R-:W-:Y:S01]  /*a390*/  @P4 FMUL.FTZ R2, R2, 0.69314718246459960938 ;  /* 0x3f31721802024820 */ /* 0x002fe20000410000 */
[----:B------:R-:W-:Y:S01]  /*a3a0*/  USHF.R.S32.HI UR6, URZ, 0x1f, UR15 ;  /* 0x0000001f3f067899 */ /* 0x000fe2000801140f */
[----:B------:R-:W-:Y:S01]  /*a3b0*/  STS [R16+0xc400], R150 ;  /* 0x00c4009610007388 */ /* 0x000fe20000000800 */
[----:B------:R-:W-:-:S03]  /*a3c0*/  UIADD3 UR5, UP2, UP1, UR5, UR26, UR15 ;  /* 0x0000001a05057290 */ /* 0x000fc6000f95e00f */
[----:B------:R1:W-:Y:S01]  /*a3d0*/  STS [R12+0xc000], R4 ;  /* 0x00c000040c007388 */ /* 0x0003e20000000800 */
[----:B------:R-:W-:-:S03]  /*a3e0*/  UIADD3.X UR4, UR4, UR27, UR6, UP2, UP1 ;  /* 0x0000001b04047290 */ /* 0x000fc600097e2406 */
[----:B------:R2:W-:Y:S04]  /*a3f0*/  STS [R12+0xc400], R5 ;  /* 0x00c400050c007388 */ /* 0x0005e80000000800 */
[----:B------:R-:W-:Y:S06]  /*a400*/  BAR.SYNC.DEFER_BLOCKING 0x0 ;  /* 0x0000000000007b1d */ /* 0x000fec0000010000 */
[----:B-1----:R1:W3:Y:S01]  /*a410*/  @P3 MUFU.LG2 R4, R0 ;  /* 0x0000000000043308 */ /* 0x0022e20000000c00 */
[----:B--2---:R-:W-:Y:S01]  /*a420*/  SHF.R.S32.HI R5, RZ, 0x1f, R10 ;  /* 0x0000001fff057819 */ /* 0x004fe2000001140a */
[----:B------:R2:W4:Y:S03]  /*a430*/  LDS.128 R68, [R228] ;  /* 0x00000000e4447984 */ /* 0x0005260000000c00 */
[-C--:B------:R-:W-:Y:S01]  /*a440*/  LEA.HI R5, R5, R10.reuse, RZ, 0x3 ;  /* 0x0000000a05057211 */ /* 0x080fe200078f18ff */
[----:B------:R2:W2:Y:S03]  /*a450*/  LDS.128 R64, [R228+0x1000] ;  /* 0x00100000e4407984 */ /* 0x0004a60000000c00 */
[----:B------:R-:W-:Y:S01]  /*a460*/  LOP3.LUT R5, R5, 0xffffff8, RZ, 0xc0, !PT ;  /* 0x0ffffff805057812 */ /* 0x000fe200078ec0ff */
[----:B------:R2:W2:Y:S01]  /*a470*/  LDS.128 R60, [R228+0x2000] ;  /* 0x00200000e43c7984 */ /* 0x0004a20000000c00 */
[----:B-1----:R-:W-:Y:S01]  /*a480*/  SHF.R.S32.HI R0, RZ, 0x1f, R7 ;  /* 0x0000001fff007819 */ /* 0x002fe20000011407 */
[----:B---3--:R-:W-:Y:S01]  /*a490*/  @P3 FMUL.FTZ R4, R4, 0.69314718246459960938 ;  /* 0x3f31721804043820 */ /* 0x008fe20000410000 */
[----:B------:R-:W-:Y:S01]  /*a4a0*/  IADD3 R10, -R5, R10, RZ ;  /* 0x0000000a050a7210 */ /* 0x000fe20007ffe1ff */
[----:B------:R1:W3:Y:S01]  /*a4b0*/  LDS.128 R56, [R228+0x3000] ;  /* 0x00300000e4387984 */ /* 0x0002e20000000c00 */
[----:B------:R-:W-:Y:S01]  /*a4c0*/  LEA.HI R0, R0, R7, RZ, 0x2 ;  /* 0x0000000700007211 */ /* 0x000fe200078f10ff */
[----:B------:R-:W-:Y:S01]  /*a4d0*/  @P3 FFMA.FTZ R6, R3, c[0x0][0x238], R4 ;  /* 0x00008e0003063a23 */ /* 0x000fe20000010004 */
[----:B------:R-:W-:Y:S01]  /*a4e0*/  MOV R5, 0x7f800000 ;  /* 0x7f80000000057802 */ /* 0x000fe20000000f00 */
[----:B------:R1:W1:Y:S01]  /*a4f0*/  LDS.128 R52, [R228+0x4000] ;  /* 0x00400000e4347984 */ /* 0x0002620000000c00 */
[----:B------:R-:W-:Y:S01]  /*a500*/  SHF.R.S32.HI R0, RZ, 0x2, R0 ;  /* 0x00000002ff007819 */ /* 0x000fe20000011400 */
[----:B------:R-:W-:-:S02]  /*a510*/  @P4 FFMA.FTZ R5, R164, c[0x0][0x238], R2 ;  /* 0x00008e00a4054a23 */ /* 0x000fc40000010002 */
[----:B------:R1:W1:Y:S01]  /*a520*/  LDS.128 R48, [R228+0x5000] ;  /* 0x00500000e4307984 */ /* 0x0002620000000c00 */
[----:B------:R-:W-:-:S03]  /*a530*/  LEA R0, R10, R0, 0x4 ;  /* 0x000000000a007211 */ /* 0x000fc600078e20ff */
        /* <DEDUP_REMOVED lines=27> */
.L_x_332:
[----:B--234-:R-:W-:Y:S05]  /*a6f0*/  BSYNC B0 ;  /* 0x0000000000007941 */ /* 0x01cfea0003800000 */
.L_x_331:
[----:B------:R-:W2:Y:S01]  /*a700*/  S2R R4, SR_TID.X ;  /* 0x0000000000047919 */ /* 0x000ea20000002100 */
[----:B------:R-:W-:Y:S01]  /*a710*/  SHF.R.S32.HI R2, RZ, 0x1f, R238 ;  /* 0x0000001fff027819 */ /* 0x000fe200000114ee */
[----:B------:R-:W-:Y:S01]  /*a720*/  USHF.R.S32.HI UR6, URZ, 0x1f, UR10 ;  /* 0x0000001f3f067899 */ /* 0x000fe2000801140a */
[----:B------:R-:W-:Y:S01]  /*a730*/  IADD3 R6, P0, R238, UR20, RZ ;  /* 0x00000014ee067c10 */ /* 0x000fe2000ff1e0ff */
[----:B------:R-:W3:Y:S01]  /*a740*/  S2R R0, SR_CTAID.Z ;  /* 0x0000000000007919 */ /* 0x000ee20000002700 */
[----:B------:R-:W-:Y:S01]  /*a750*/  ULDC.64 UR4, c[0x0][0x1f0] ;  /* 0x00007c0000047ab9 */ /* 0x000fe20000000a00 */
[----:B------:R-:W-:Y:S01]  /*a760*/  BSSY B0, `(.L_x_333) ;  /* 0x000001d000007945 */ /* 0x000fe20003800000 */
[----:B------:R-:W-:Y:S01]  /*a770*/  IADD3.X R7, R2, UR7, RZ, P0, !PT ;  /* 0x0000000702077c10 */ /* 0x000fe200087fe4ff */
[----:B------:R-:W-:Y:S01]  /*a780*/  UIMAD UR4, UR6, UR4, URZ ;  /* 0x00000004060472a4 */ /* 0x000fe2000f8e023f */
[----:B------:R-:W-:-:S03]  /*a790*/  ISETP.GE.AND P0, PT, R240, UR19, PT ;  /* 0x00000013f0007c0c */ /* 0x000fc6000bf06270 */
[----:B------:R-:W-:Y:S01]  /*a7a0*/  UIMAD UR4, UR10, UR5, UR4 ;  /* 0x000000050a0472a4 */ /* 0x000fe2000f8e0204 */
[----:B--2---:R-:W-:-:S04]  /*a7b0*/  SHF.R.S32.HI R3, RZ, 0x1f, R4 ;  /* 0x0000001fff037819 */ /* 0x004fc80000011404 */
[----:B------:R-:W-:Y:S01]  /*a7c0*/  LEA.HI R3, R3, R4, RZ, 0x3 ;  /* 0x0000000403037211 */ /* 0x000fe200078f18ff */
[----:B---3--:R-:W-:-:S03]  /*a7d0*/  IMAD.WIDE.U32 R6, R0, c[0x0][0x1f0], R6 ;  /* 0x00007c0000067a25 */ /* 0x008fc600078e0006 */
[----:B------:R-:W-:Y:S01]  /*a7e0*/  SHF.R.S32.HI R4, RZ, 0x3, R3 ;  /* 0x00000003ff047819 */ /* 0x000fe20000011403 */
[----:B------:R-:W-:Y:S01]  /*a7f0*/  IMAD.U32 R0, RZ, RZ, UR13 ;  /* 0x0000000dff007e24 */ /* 0x000fe2000f8e00ff */
[----:B------:R-:W-:Y:S02]  /*a800*/  IADD3 R9, R7, UR4, RZ ;  /* 0x0000000407097c10 */ /* 0x000fe4000fffe0ff */
[----:B------:R-:W-:-:S05]  /*a810*/  SHF.R.S32.HI R5, RZ, 0x1f, R4 ;  /* 0x0000001fff057819 */ /* 0x000fca0000011404 */
[----:B------:R-:W-:Y:S01]  /*a820*/  IMAD.WIDE R10, R0, 0x80, R4 ;  /* 0x00000080000a7825 */ /* 0x000fe200078e0204 */
        /* <DEDUP_REMOVED lines=16> */
.L_x_334:
[----:B------:R-:W-:Y:S05]  /*a930*/  BSYNC B0 ;  /* 0x0000000000007941 */ /* 0x000fea0003800000 */
.L_x_333:
[----:B------:R-:W-:Y:S01]  /*a940*/  IADD3 R0, R4, 0x20, RZ ;  /* 0x0000002004007810 */ /* 0x000fe20007ffe0ff */
[----:B------:R-:W-:Y:S03]  /*a950*/  BSSY B0, `(.L_x_335) ;  /* 0x0000015000007945 */ /* 0x000fe60003800000 */
[----:B------:R-:W-:-:S13]  /*a960*/  ISETP.GE.AND P0, PT, R0, UR19, PT ;  /* 0x0000001300007c0c */ /* 0x000fda000bf06270 */
[----:B------:R-:W-:Y:S05]  /*a970*/  @P0 BRA `(.L_x_336) ;  /* 0x0000012000000947 */ /* 0x000fea0003800000 */
[----:B------:R-:W-:Y:S01]  /*a980*/  IADD3 R2, P0, R10, 0x20, RZ ;  /* 0x000000200a027810 */ /* 0x000fe20007f1e0ff */
[----:B-12---:R-:W-:Y:S01]  /*a990*/  IMAD.MOV.U32 R20, RZ, RZ, R6 ;  /* 0x000000ffff147224 */ /* 0x006fe200078e0006 */
        /* <DEDUP_REMOVED lines=16> */
.L_x_336:
[----:B------:R-:W-:Y:S05]  /*aaa0*/  BSYNC B0 ;  /* 0x0000000000007941 */ /* 0x000fea0003800000 */
.L_x_335:
        /* <DEDUP_REMOVED lines=22> */
.L_x_338:
[----:B------:R-:W-:Y:S05]  /*ac10*/  BSYNC B0 ;  /* 0x0000000000007941 */ /* 0x000fea0003800000 */
.L_x_337:
[----:B------:R-:W-:-:S04]  /*ac20*/  IADD3 R4, R4, 0x60, RZ ;  /* 0x0000006004047810 */ /* 0x000fc80007ffe0ff */
[----:B------:R-:W-:-:S13]  /*ac30*/  ISETP.GE.AND P0, PT, R4, UR19, PT ;  /* 0x0000001304007c0c */ /* 0x000fda000bf06270 */
[----:B------:R-:W-:Y:S05]  /*ac40*/  @P0 EXIT ;  /* 0x000000000000094d */ /* 0x000fea0003800000 */
[----:B------:R-:W-:Y:S01]  /*ac50*/  IADD3 R0, P0, R10, 0x60, RZ ;  /* 0x000000600a007810 */ /* 0x000fe20007f1e0ff */
[----:B-1----:R-:W-:Y:S01]  /*ac60*/  IMAD.MOV.U32 R2, RZ, RZ, R6 ;  /* 0x000000ffff027224 */ /* 0x002fe200078e0006 */
        /* <DEDUP_REMOVED lines=18> */
.L_x_305:
[----:B------:R-:W-:Y:S01]  /*ad90*/  UISETP.NE.AND UP4, UPT, UR11, -0x1, UPT ;  /* 0xffffffff0b00788c */ /* 0x000fe2000bf85270 */
[----:B--2---:R-:W-:Y:S01]  /*ada0*/  SHF.R.S32.HI R12, RZ, 0x1f, R6 ;  /* 0x0000001fff0c7819 */ /* 0x004fe20000011406 */
        /* <DEDUP_REMOVED lines=8> */
[----:B------:R-:W-:Y:S01]  /*ae30*/  USHF.R.S32.HI UR12, URZ, 0x1f, UR15 ;  /* 0x0000001f3f0c7899 */ /* 0x000fe2000801140f */
[----:B------:R-:W-:Y:S01]  /*ae40*/  SHF.R.S32.HI R12, RZ, 0x3, R12 ;  /* 0x00000003ff0c7819 */ /* 0x000fe2000001140c */
[----:B------:R-:W-:Y:S01]  /*ae50*/  @!UP4 USHF.R.S32.HI UR21, URZ, 0x1f, UR25 ;  /* 0x0000001f3f15c899 */ /* 0x000fe20008011419 */
[----:B------:R-:W-:Y:S01]  /*ae60*/  BSSY B0, `(.L_x_339) ;  /* 0x0000043000007945 */ /* 0x000fe20003800000 */
[----:B------:R-:W-:Y:S01]  /*ae70*/  @UP4 UIMAD.WIDE.U32 UR8, UR11, UR6, URZ ;  /* 0x000000060b0842a5 */ /* 0x000fe2000f8e003f */
[----:B------:R-:W-:Y:S01]  /*ae80*/  IMAD.IADD R10, R6, 0x1, -R10 ;  /* 0x00000001060a7824 */ /* 0x000fe200078e0a0a */
[----:B------:R-:W-:Y:S01]  /*ae90*/  @!UP4 UIMAD UR21, UR21, UR4, URZ ;  /* 0x000000041515c2a4 */ /* 0x000fe2000f8e023f */
[----:B------:R-:W-:Y:S01]  /*aea0*/  SHF.R.S32.HI R13, RZ, 0x1f, R12 ;  /* 0x0000001fff0d7819 */ /* 0x000fe2000001140c */
[----:B------:R-:W-:Y:S01]  /*aeb0*/  ULDC.U8 UR20, c[0x0][0x328] ;  /* 0x0000ca0000147ab9 */ /* 0x000fe20000000000 */
[----:B------:R-:W-:Y:S01]  /*aec0*/  IMAD.SHL.U32 R9, R10, 0x8, RZ ;  /* 0x000000080a097824 */ /* 0x000fe200078e00ff */
[----:B------:R-:W-:-:S02]  /*aed0*/  @!UP4 UIMAD.WIDE.U32 UR22, UR25, UR4, URZ ;  /* 0x000000041916c2a5 */ /* 0x000fc4000f8e003f */
[----:B------:R-:W-:Y:S01]  /*aee0*/  @!UP4 UIMAD UR21, UR25, UR5, UR21 ;  /* 0x000000051915c2a4 */ /* 0x000fe2000f8e0215 */
[----:B------:R-:W-:Y:S01]  /*aef0*/  IMAD.WIDE R18, R18, 0x80, R12 ;  /* 0x0000008012127825 */ /* 0x000fe200078e020c */
[----:B------:R-:W-:Y:S01]  /*af00*/  UISETP.NE.AND UP3, UPT, UR20, URZ, UPT ;  /* 0x0000003f1400728c */ /* 0x000fe2000bf65270 */
[C---:B------:R-:W-:Y:S01]  /*af10*/  IADD3 R8, R9.reuse, 0x40, RZ ;  /* 0x0000004009087810 */ /* 0x040fe20007ffe0ff */
[----:B------:R-:W-:Y:S01]  /*af20*/  ULDC.64 UR4, c[0x0][0x1f0] ;  /* 0x00007c0000047ab9 */ /* 0x000fe20000000a00 */
[C---:B------:R-:W-:Y:S01]  /*af30*/  IADD3 R7, R9.reuse, 0x80, RZ ;  /* 0x0000008009077810 */ /* 0x040fe20007ffe0ff */
[----:B------:R-:W-:Y:S01]  /*af40*/  UIMAD UR4, UR12, UR4, URZ ;  /* 0x000000040c0472a4 */ /* 0x000fe2000f8e023f */
[----:B------:R-:W-:Y:S01]  /*af50*/  IADD3 R6, R9, 0xc0, RZ ;  /* 0x000000c009067810 */ /* 0x000fe20007ffe0ff */
[----:B------:R-:W-:Y:S02]  /*af60*/  @UP4 UIMAD UR7, UR11, UR7, UR9 ;  /* 0x000000070b0742a4 */ /* 0x000fe4000f8e0209 */
[----:B------:R-:W-:-:S02]  /*af70*/  ULDC UR10, c[0x0][0x214] ;  /* 0x00008500000a7ab9 */ /* 0x000fc40000000800 */
[----:B------:R-:W-:Y:S02]  /*af80*/  UISETP.NE.OR UP2, UPT, UR18, URZ, !UP3 ;  /* 0x0000003f1200728c */ /* 0x000fe4000df45670 */
[----:B------:R-:W-:Y:S02]  /*af90*/  @UP1 ULDC UR12, c[0x0][0x210] ;  /* 0x00008400000c1ab9 */ /* 0x000fe40000000800 */
[----:B------:R-:W-:Y:S02]  /*afa0*/  ULDC UR9, c[0x0][0x234] ;  /* 0x00008d0000097ab9 */ /* 0x000fe40000000800 */
[----:B------:R-:W-:Y:S02]  /*afb0*/  @UP1 UIMAD UR12, UR12, UR10, URZ ;  /* 0x0000000a0c0c12a4 */ /* 0x000fe4000f8e023f */
[----:B------:R-:W-:Y:S02]  /*afc0*/  @!UP1 USEL UR12, UR10, UR9, !UP3 ;  /* 0x000000090a0c9287 */ /* 0x000fe4000d800000 */
[----:B------:R-:W-:-:S02]  /*afd0*/  UISETP.NE.OR UP0, UPT, UR11, -0x1, UP2 ;  /* 0xffffffff0b00788c */ /* 0x000fc40009705670 */
        /* <DEDUP_REMOVED lines=10> */
[----:B------:R-:W-:Y:S01]  /*b080*/  USEL UR18, UR18, URZ, UP2 ;  /* 0x0000003f12127287 */ /* 0x000fe20009000000 */
[----:B------:R-:W-:Y:S01]  /*b090*/  ISETP.GE.AND P0, PT, R12, UR14, PT ;  /* 0x0000000e0c007c0c */ /* 0x000fe2000bf06270 */
[----:B------:R-:W-:Y:S02]  /*b0a0*/  @UP1 ULDC UR20, c[0x0][0x210] ;  /* 0x0000840000141ab9 */ /* 0x000fe40000000800 */
[----:B------:R-:W-:Y:S01]  /*b0b0*/  @!UP1 UMOV UR20, 0x1 ;  /* 0x0000000100149882 */ /* 0x000fe20000000000 */
[----:B-1----:R-:W-:Y:S01]  /*b0c0*/  IMAD.WIDE.U32 R14, R14, c[0x0][0x1f0], R2 ;  /* 0x00007c000e0e7a25 */ /* 0x002fe200078e0002 */
[----:B------:R-:W-:-:S02]  /*b0d0*/  UIMAD UR12, UR15, UR12, UR18 ;  /* 0x0000000c0f0c72a4 */ /* 0x000fc4000f8e0212 */
[----:B------:R-:W-:Y:S02]  /*b0e0*/  UIMAD UR19, UR19, UR20, URZ ;  /* 0x00000014131372a4 */ /* 0x000fe4000f8e023f */
        /* <DEDUP_REMOVED lines=26> */
.L_x_340:
[----:B------:R-:W-:Y:S05]  /*b290*/  BSYNC B0 ;  /* 0x0000000000007941 */ /* 0x000fea0003800000 */
.L_x_339:
        /* <DEDUP_REMOVED lines=22> */
.L_x_342:
[----:B------:R-:W-:Y:S05]  /*b400*/  BSYNC B0 ;  /* 0x0000000000007941 */ /* 0x000fea0003800000 */
.L_x_341:
        /* <DEDUP_REMOVED lines=22> */
.L_x_344:
[----:B------:R-:W-:Y:S05]  /*b570*/  BSYNC B0 ;  /* 0x0000000000007941 */ /* 0x000fea0003800000 */
.L_x_343:
        /* <DEDUP_REMOVED lines=21> */
.L_x_346:
[----:B------:R-:W-:Y:S05]  /*b6d0*/  BSYNC B0 ;  /* 0x0000000000007941 */ /* 0x000fea0003800000 */
.L_x_345:
        /* <DEDUP_REMOVED lines=35> */
.L_x_347:
        /* <DEDUP_REMOVED lines=15> */
.L_x_2029:


//--------------------- .text._ZN5flash16flash_fwd_kernelI23Flash_fwd_kernel_traitsILi256ELi128ELi64ELi8ELb0ELb0EN7cutlass6half_tE19Flash_kernel_traitsILi256ELi128ELi64ELi8ES3_EELb0ELb0ELb0ELb1ELb0ELb0ELb0ELb0EEEvNS_16Flash_fwd_paramsE --------------------------
	.section	.text._ZN5flash16flash_fwd_kernelI23Flash_fwd_kernel_traitsILi256ELi128ELi64ELi8ELb0ELb0EN7cutlass6half_tE19Flash_kernel_traitsILi256ELi128ELi64ELi8ES3_EELb0ELb0ELb0ELb1ELb0ELb0ELb0ELb0EEEvNS_16Flash_fwd_paramsE,"ax",@progbits
	.sectioninfo	@"SHI_REGISTERS=255"
	.align	128
        .global         _ZN5flash16flash_fwd_kernelI23Flash_fwd_kernel_traitsILi256ELi128ELi64ELi8ELb0ELb0EN7cutlass6half_tE19Flash_kernel_traitsILi256ELi128ELi64ELi8ES3_EELb0ELb0ELb0ELb1ELb0ELb0ELb0ELb0EEEvNS_16Flash_fwd_paramsE
        .type           _ZN5flash16flash_fwd_kernelI23Flash_fwd_kernel_traitsILi256ELi128ELi64ELi8ELb0ELb0EN7cutlass6half_tE19Flash_kernel_traitsILi256ELi128ELi64ELi8ES3_EELb0ELb0ELb0ELb1ELb0ELb0ELb0ELb0EEEvNS_16Flash_fwd_paramsE,@function
        .size           _ZN5flash16flash_fwd_kernelI23Flash_fwd_kernel_traitsILi256ELi128ELi64ELi8ELb0ELb0EN7cutlass6half_tE19Flash_kernel_traitsILi256ELi128ELi64ELi8ES3_EELb0ELb0ELb0ELb1ELb0ELb0ELb0ELb0EEEvNS_16Flash_fwd_paramsE,(.L_x_2030 - _ZN5flash16flash_fwd_kernelI23Flash_fwd_kernel_traitsILi256ELi128ELi64ELi8ELb0ELb0EN7cutlass6half_tE19Flash_kernel_traitsILi256ELi128ELi64ELi8ES3_EELb0ELb0ELb0ELb1ELb0ELb0ELb0ELb0EEEvNS_16Flash_fwd_paramsE)
        .other          _ZN5flash16flash_fwd_kernelI23Flash_fwd_kernel_traitsILi256ELi128ELi64ELi8ELb0ELb0EN7cutlass6half_tE19Flash_kernel_traitsILi256ELi128ELi64ELi8ES3_EELb0ELb0ELb0ELb1ELb0ELb0ELb0ELb0EEEvNS_16Flash_fwd_paramsE,@"STO_CUDA_ENTRY STV_DEFAULT"
_ZN5flash16flash_fwd_kernelI23Flash_fwd_kernel_traitsILi256ELi128ELi64ELi8ELb0ELb0EN7cutlass6half_tE19Flash_kernel_traitsILi256ELi128ELi64ELi8ES3_EELb0ELb0ELb0ELb1ELb0ELb0ELb0ELb0EEEvNS_16Flash_fwd_paramsE:
.text._ZN5flash16flash_fwd_kernelI23Flash_fwd_kernel_traitsILi256ELi128ELi64ELi8ELb0ELb0EN7cutlass6half_tE19Flash_kernel_traitsILi256ELi128ELi64ELi8ES3_EELb0ELb0ELb0ELb1ELb0ELb0ELb0ELb0EEEvNS_16Flash_fwd_paramsE:
        /* <DEDUP_REMOVED lines=57> */
.L_x_348:
[----:B-1----:R-:W-:Y:S02]  /*0390*/  ULDC UR8, c[0x0][0x218] ;  /* 0x0000860000087ab9 */ /* 0x002fe40000000800 */
.L_x_349:
        /* <DEDUP_REMOVED lines=32> */
[----:B------:R-:W-:Y:S02]  /*05a0*/  USHF.R.S32.HI UR23, URZ, 0x1f, UR22 ;  /* 0x0000001f3f177899 */ /* 0x000fe40008011416 */
[----:B------:R-:W-:-:S02]  /*05b0*/  @UP1 UIMAD.WIDE.U32 UR26, UR13, UR6, URZ ;  /* 0x000000060d1a12a5 */ /* 0x000fc4000f8e003f */
[----:B------:R-:W-:Y:S02]  /*05c0*/  @!UP1 USHF.R.S32.HI UR10, URZ, 0x1f, UR4 ;  /* 0x0000001f3f0a9899 */ /* 0x000fe40008011404 */
[----:B------:R-:W-:Y:S02]  /*05d0*/  @UP0 UIADD3 UR11, UR25, UR5, URZ ;  /* 0x00000005190b0290 */ /* 0x000fe4000fffe03f */
[----:B------:R-:W-:Y:S02]  /*05e0*/  @UP1 UIMAD UR24, UR13, UR7, UR27 ;  /* 0x000000070d1812a4 */ /* 0x000fe4000f8e021b */
[----:B------:R-:W-:Y:S02]  /*05f0*/  @!UP1 UIMAD UR10, UR10, UR8, URZ ;  /* 0x000000080a0a92a4 */ /* 0x000fe4000f8e023f */
[----:B------:R-:W-:Y:S02]  /*0600*/  ULDC.64 UR6, c[0x0][0x198] ;  /* 0x0000660000067ab9 */ /* 0x000fe40000000a00 */
[----:B------:R-:W-:-:S02]  /*0610*/  @UP0 UIMAD.WIDE.U32 UR28, UR11, UR6, URZ ;  /* 0x000000060b1c02a5 */ /* 0x000fc4000f8e003f */
[----:B------:R-:W-:Y:S02]  /*0620*/  @!UP1 UIMAD.WIDE.U32 UR30, UR4, UR8, URZ ;  /* 0x00000008041e92a5 */ /* 0x000fe4000f8e003f */
[----:B------:R-:W-:Y:S02]  /*0630*/  @!UP1 UIMAD UR9, UR4, UR9, UR10 ;  /* 0x00000009040992a4 */ /* 0x000fe4000f8e020a */
[----:B------:R-:W-:Y:S02]  /*0640*/  @UP1 UMOV UR8, UR26 ;  /* 0x0000001a00081c82 */ /* 0x000fe40008000000 */
[----:B------:R-:W-:Y:S02]  /*0650*/  @UP0 UIMAD UR10, UR11, UR7, UR29 ;  /* 0x000000070b0a02a4 */ /* 0x000fe4000f8e021d */
        /* <DEDUP_REMOVED lines=12> */
[----:B------:R-:W-:Y:S02]  /*0720*/  UMOV UR10, UR26 ;  /* 0x0000001a000a7c82 */ /* 0x000fe40008000000 */
[----:B------:R-:W-:Y:S02]  /*0730*/  UIMAD UR9, UR9, UR6, URZ ;  /* 0x00000006090972a4 */ /* 0x000fe4000f8e023f */
[----:B------:R-:W-:Y:S02]  /*0740*/  UIMAD.WIDE.U32 UR26, UR4, UR6, UR10 ;  /* 0x00000006041a72a5 */ /* 0x000fe4000f8e000a */
[----:B------:R-:W-:-:S04]  /*0750*/  UIMAD UR7, UR4, UR7, UR9 ;  /* 0x00000007040772a4 */ /* 0x000fc8000f8e0209 */
[----:B------:R-:W-:Y:S02]  /*0760*/  UIADD3 UR10, UR27, UR7, URZ ;  /* 0x000000071b0a7290 */ /* 0x000fe4000fffe03f */
[----:B------:R-:W-:Y:S02]  /*0770*/  UMOV UR12, UR26 ;  /* 0x0000001a000c7c82 */ /* 0x000fe40008000000 */
.L_x_351:
        /* <DEDUP_REMOVED lines=16> */
[----:B------:R-:W-:Y:S02]  /*0880*/  @UP0 UIADD3 UR11, UR25, UR5, URZ ;  /* 0x00000005190b0290 */ /* 0x000fe4000fffe03f */
        /* <DEDUP_REMOVED lines=33> */
.L_x_352:
[----:B------:R-:W-:Y:S01]  /*0aa0*/  SHF.R.S32.HI R12, RZ, 0x1f, R98 ;  /* 0x0000001fff0c7819 */ /* 0x000fe20000011462 */
[----:B------:R-:W1:Y:S01]  /*0ab0*/  S2R R18, SR_CTAID.Z ;  /* 0x0000000000127919 */ /* 0x000e620000002700 */
[----:B------:R-:W-:Y:S01]  /*0ac0*/  ULDC.64 UR6, c[0x0][0x1b8] ;  /* 0x00006e0000067ab9 */ /* 0x000fe20000000a00 */
[----:B------:R-:W-:Y:S01]  /*0ad0*/  IMAD.MOV.U32 R22, RZ, RZ, 0x20 ;  /* 0x00000020ff167424 */ /* 0x000fe200078e00ff */
[CC--:B------:R-:W-:Y:S01]  /*0ae0*/  LEA.HI R0, R12.reuse, R98.reuse, RZ, 0x3 ;  /* 0x000000620c007211 */ /* 0x0c0fe200078f18ff */
[----:B------:R-:W-:Y:S01]  /*0af0*/  UIMAD UR6, UR26, UR6, URZ ;  /* 0x000000061a0672a4 */ /* 0x000fe2000f8e023f */
[----:B------:R-:W-:Y:S01]  /*0b00*/  LEA.HI R5, R12, R98, RZ, 0x4 ;  /* 0x000000620c057211 */ /* 0x000fe200078f20ff */
[----:B------:R-:W-:Y:S01]  /*0b10*/  BSSY B0, `(.L_x_353) ;  /* 0x0000075000007945 */ /* 0x000fe20003800000 */
[----:B------:R-:W-:-:S02]  /*0b20*/  SHF.R.S32.HI R236, RZ, 0x3, R0 ;  /* 0x00000003ffec7819 */ /* 0x000fc40000011400 */
[----:B------:R-:W-:Y:S02]  /*0b30*/  LOP3.LUT R0, R0, 0xfffffff8, RZ, 0xc0, !PT ;  /* 0xfffffff800007812 */ /* 0x000fe400078ec0ff */
[----:B------:R-:W-:Y:S01]  /*0b40*/  SHF.R.S32.HI R4, RZ, 0x4, R5 ;  /* 0x00000004ff047819 */ /* 0x000fe20000011405 */
[----:B------:R-:W-:Y:S01]  /*0b50*/  IMAD.SHL.U32 R3, R236, 0x40, RZ ;  /* 0x00000040ec037824 */ /* 0x000fe200078e00ff */
[C---:B------:R-:W-:Y:S01]  /*0b60*/  LOP3.LUT R2, R5.reuse, 0xfffffff0, RZ, 0xc0, !PT ;  /* 0xfffffff005027812 */ /* 0x040fe200078ec0ff */
[----:B------:R-:W-:Y:S01]  /*0b70*/  IMAD.IADD R24, R98, 0x1, -R0 ;  /* 0x0000000162187824 */ /* 0x000fe200078e0a00 */
[----:B------:R-:W-:Y:S02]  /*0b80*/  LEA.HI R0, R5, R4, RZ, 0x1 ;  /* 0x0000000405007211 */ /* 0x000fe400078f08ff */
[----:B------:R-:W-:Y:S01]  /*0b90*/  LOP3.LUT R5, R3, 0x1c0, RZ, 0xc0, !PT ;  /* 0x000001c003057812 */ /* 0x000fe200078ec0ff */
[----:B------:R-:W-:Y:S01]  /*0ba0*/  IMAD.SHL.U32 R248, R24, 0x8, RZ ;  /* 0x0000000818f87824 */ /* 0x000fe200078e00ff */
[----:B------:R-:W-:Y:S01]  /*0bb0*/  LOP3.LUT R0, R0, 0xfffffffe, RZ, 0xc0, !PT ;  /* 0xfffffffe00007812 */ /* 0x000fe200078ec0ff */
[----:B------:R-:W-:Y:S01]  /*0bc0*/  IMAD.IADD R6, R98, 0x1, -R2 ;  /* 0x0000000162067824 */ /* 0x000fe200078e0a02 */
[----:B------:R-:W-:-:S02]  /*0bd0*/  SHF.R.U32.HI R2, RZ, 0x3, R5 ;  /* 0x00000003ff027819 */ /* 0x000fc40000011605 */
[----:B------:R-:W-:Y:S01]  /*0be0*/  LOP3.LUT R3, R5, 0x38, R248, 0xf8, !PT ;  /* 0x0000003805037812 */ /* 0x000fe200078ef8f8 */
[----:B------:R-:W-:Y:S01]  /*0bf0*/  IMAD.IADD R20, R4, 0x1, -R0 ;  /* 0x0000000104147824 */ /* 0x000fe200078e0a00 */
[----:B------:R-:W-:Y:S02]  /*0c00*/  SHF.R.S32.HI R5, RZ, 0x1f, R6 ;  /* 0x0000001fff057819 */ /* 0x000fe40000011406 */
[----:B------:R-:W-:Y:S02]  /*0c10*/  SHF.R.S32.HI R237, RZ, 0x1f, R236 ;  /* 0x0000001fffed7819 */ /* 0x000fe400000114ec */
[----:B------:R-:W-:Y:S02]  /*0c20*/  LEA.HI R11, R5, R6, RZ, 0x3 ;  /* 0x00000006050b7211 */ /* 0x000fe400078f18ff */
[----:B------:R-:W-:Y:S01]  /*0c30*/  SHF.R.S32.HI R249, RZ, 0x1f, R248 ;  /* 0x0000001ffff97819 */ /* 0x000fe200000114f8 */
[----:B------:R-:W-:Y:S01]  /*0c40*/  IMAD R7, R237, c[0x0][0x198], RZ ;  /* 0x00006600ed077a24 */ /* 0x000fe200078e02ff */
[----:B------:R-:W-:-:S02]  /*0c50*/  LOP3.LUT R0, R11, 0xfffffff8, RZ, 0xc0, !PT ;  /* 0xfffffff80b007812 */ /* 0x000fc400078ec0ff */
[----:B------:R-:W-:Y:S01]  /*0c60*/  LOP3.LUT R10, R3, R2, RZ, 0x3c, !PT ;  /* 0x00000002030a7212 */ /* 0x000fe200078e3cff */
[----:B------:R-:W-:Y:S01]  /*0c70*/  IMAD.WIDE.U32 R4, R236, c[0x0][0x198], R248 ;  /* 0x00006600ec047a25 */ /* 0x000fe200078e00f8 */
[----:B------:R-:W-:Y:S02]  /*0c80*/  LEA.HI R9, R12, R98, RZ, 0x6 ;  /* 0x000000620c097211 */ /* 0x000fe400078f30ff */
[----:B------:R-:W-:Y:S01]  /*0c90*/  IADD3 R2, P0, R248, UR8, RZ ;  /* 0x00000008f8027c10 */ /* 0x000fe2000ff1e0ff */
[----:B------:R-:W-:Y:S01]  /*0ca0*/  IMAD.IADD R0, R6, 0x1, -R0 ;  /* 0x0000000106007824 */ /* 0x000fe200078e0a00 */
[----:B------:R-:W-:Y:S01]  /*0cb0*/  IADD3 R102, R248, 0x40, RZ ;  /* 0x00000040f8667810 */ /* 0x000fe20007ffe0ff */
[----:B------:R-:W-:Y:S01]  /*0cc0*/  IMAD.SHL.U32 R9, R9, 0x8, RZ ;  /* 0x0000000809097824 */ /* 0x000fe200078e00ff */
[----:B------:R-:W-:Y:S01]  /*0cd0*/  IADD3.X R3, R249, UR24, RZ, P0, !PT ;  /* 0x00000018f9037c10 */ /* 0x000fe200087fe4ff */
[----:B------:R-:W-:Y:S01]  /*0ce0*/  IMAD R6, R236, c[0x0][0x19c], R7 ;  /* 0x00006700ec067a24 */ /* 0x000fe200078e0207 */
[----:B------:R-:W-:Y:S01]  /*0cf0*/  IADD3 R8, P0, R4, UR12, RZ ;  /* 0x0000000c04087c10 */ /* 0x000fe2000ff1e0ff */
[----:B------:R-:W-:Y:S01]  /*0d00*/  IMAD R4, R237, c[0x0][0x1a0], RZ ;  /* 0x00006800ed047a24 */ /* 0x000fe200078e02ff */
[----:B------:R-:W-:Y:S01]  /*0d10*/  LOP3.LUT P2, RZ, R0, 0x4, RZ, 0xc0, !PT ;  /* 0x0000000400ff7812 */ /* 0x000fe2000784c0ff */
[----:B-1----:R-:W-:Y:S01]  /*0d20*/  IMAD.WIDE.U32 R18, R18, c[0x0][0x1a8], R2 ;  /* 0x00006a0012127a25 */ /* 0x002fe200078e0002 */
[----:B------:R-:W-:Y:S01]  /*0d30*/  LOP3.LUT P1, RZ, R0, 0x2, RZ, 0xc0, !PT ;  /* 0x0000000200ff7812 */ /* 0x000fe2000782c0ff */
[----:B------:R-:W-:Y:S01]  /*0d40*/  ULDC.64 UR8, c[0x0][0x1b0] ;  /* 0x00006c0000087ab9 */ /* 0x000fe20000000a00 */
[----:B------:R-:W-:Y:S01]  /*0d50*/  IADD3 R101, R248, 0x80, RZ ;  /* 0x00000080f8657810 */ /* 0x000fe20007ffe0ff */
[----:B------:R-:W-:Y:S01]  /*0d60*/  IMAD.SHL.U32 R0, R0, 0x40, RZ ;  /* 0x0000004000007824 */ /* 0x000fe200078e00ff */
[----:B------:R-:W-:Y:S01]  /*0d70*/  LOP3.LUT R10, R10, 0xfffffe00, R9, 0xf8, !PT ;  /* 0xfffffe000a0a7812 */ /* 0x000fe200078ef809 */
[----:B------:R-:W-:Y:S01]  /*0d80*/  IMAD.WIDE.U32 R2, R236, c[0x0][0x1a0], R248 ;  /* 0x00006800ec027a25 */ /* 0x000fe200078e00f8 */
[----:B------:R-:W-:Y:S01]  /*0d90*/  IADD3 R100, R248, 0xc0, RZ ;  /* 0x000000c0f8647810 */ /* 0x000fe20007ffe0ff */
[----:B------:R1:W-:Y:S01]  /*0da0*/  STL [R1+0xc], R102 ;  /* 0x00000c6601007387 */ /* 0x0003e20000100800 */
[----:B------:R-:W-:Y:S01]  /*0db0*/  IADD3.X R9, R5, UR10, R6, P0, !PT ;  /* 0x0000000a05097c10 */ /* 0x000fe200087fe406 */
[----:B------:R-:W-:Y:S01]  /*0dc0*/  IMAD.SHL.U32 R6, R20, 0x8, RZ ;  /* 0x0000000814067824 */ /* 0x000fe200078e00ff */
[----:B------:R-:W-:Y:S01]  /*0dd0*/  LOP3.LUT R0, R0, 0x1c0, RZ, 0xc0, !PT ;  /* 0x000001c000007812 */ /* 0x000fe200078ec0ff */
[----:B------:R-:W-:Y:S01]  /*0de0*/  IMAD R4, R236, c[0x0][0x1a4], R4 ;  /* 0x00006900ec047a24 */ /* 0x000fe200078e0204 */
[----:B------:R-:W-:Y:S01]  /*0df0*/  UIMAD UR8, UR26, UR8, URZ ;  /* 0x000000081a0872a4 */ /* 0x000fe2000f8e023f */
[----:B------:R1:W-:Y:S01]  /*0e00*/  STL [R1+0x8], R101 ;  /* 0x0000086501007387 */ /* 0x0003e20000100800 */
[----:B------:R-:W-:Y:S01]  /*0e10*/  UIADD3 UR24, -UR21, UR17, URZ ;  /* 0x0000001115187290 */ /* 0x000fe2000fffe13f */
[----:B------:R-:W-:Y:S01]  /*0e20*/  IADD3 R2, P0, R2, UR14, RZ ;  /* 0x0000000e02027c10 */ /* 0x000fe2000ff1e0ff */
[----:B------:R-:W-:Y:S01]  /*0e30*/  UIMAD UR9, UR5, UR9, UR8 ;  /* 0x00000009050972a4 */ /* 0x000fe2000f8e0208 */
[----:B------:R1:W-:Y:S01]  /*0e40*/  STL [R1+0x10], R100 ;  /* 0x0000106401007387 */ /* 0x0003e20000100800 */
[----:B------:R-:W-:Y:S01]  /*0e50*/  LOP3.LUT R6, R0, 0x8, R6, 0xf8, !PT ;  /* 0x0000000800067812 */ /* 0x000fe200078ef806 */
[----:B------:R-:W-:Y:S01]  /*0e60*/  UIMAD UR8, UR5, UR7, UR6 ;  /* 0x00000007050872a4 */ /* 0x000fe2000f8e0206 */
[----:B------:R-:W-:Y:S01]  /*0e70*/  SHF.R.U32.HI R0, RZ, 0x3, R0 ;  /* 0x00000003ff007819 */ /* 0x000fe20000011600 */
[----:B------:R-:W-:Y:S01]  /*0e80*/  IMAD.SHL.U32 R5, R11, 0x40, RZ ;  /* 0x000000400b057824 */ /* 0x000fe200078e00ff */
[----:B------:R-:W-:Y:S01]  /*0e90*/  IADD3.X R3, R3, UR11, R4, P0, !PT ;  /* 0x0000000b03037c10 */ /* 0x000fe200087fe404 */
[----:B------:R-:W-:Y:S01]  /*0ea0*/  ULDC.64 UR6, c[0x0][0x1a8] ;  /* 0x00006a0000067ab9 */ /* 0x000fe20000000a00 */
[----:B------:R-:W-:Y:S01]  /*0eb0*/  ISETP.GE.AND P0, PT, R236, UR24, PT ;  /* 0x00000018ec007c0c */ /* 0x000fe2000bf06270 */
[----:B------:R-:W-:Y:S01]  /*0ec0*/  UIMAD UR6, UR23, UR6, URZ ;  /* 0x00000006170672a4 */ /* 0x000fe2000f8e023f */
[----:B------:R-:W-:Y:S01]  /*0ed0*/  LOP3.LUT R6, R6, R0, RZ, 0x3c, !PT ;  /* 0x0000000006067212 */ /* 0x000fe200078e3cff */
[----:B------:R-:W-:Y:S01]  /*0ee0*/  IMAD.U32 R0, RZ, RZ, UR5 ;  /* 0x00000005ff007e24 */ /* 0x000fe2000f8e00ff */
[----:B------:R-:W-:Y:S01]  /*0ef0*/  LEA.HI R21, R12, R98, RZ, 0x5 ;  /* 0x000000620c157211 */ /* 0x000fe200078f28ff */
[----:B------:R-:W-:Y:S01]  /*0f00*/  IMAD.U32 R4, RZ, RZ, UR5 ;  /* 0x00000005ff047e24 */ /* 0x000fe2000f8e00ff */
[----:B------:R-:W-:Y:S01]  /*0f10*/  UIMAD UR7, UR22, UR7, UR6 ;  /* 0x00000007160772a4 */ /* 0x000fe2000f8e0206 */
[----:B------:R-:W-:Y:S01]  /*0f20*/  IMAD.WIDE.U32 R246, R0, c[0x0][0x1b0], R8 ;  /* 0x00006c0000f67a25 */ /* 0x000fe200078e0008 */
[----:B------:R-:W-:-:S02]  /*0f30*/  LOP3.LUT R5, R6, 0xfffffe00, R5, 0xf8, !PT ;  /* 0xfffffe0006057812 */ /* 0x000fc400078ef805 */
[----:B------:R-:W-:Y:S01]  /*0f40*/  SHF.R.S32.HI R97, RZ, 0x5, R21 ;  /* 0x00000005ff617819 */ /* 0x000fe20000011415 */
[----:B------:R-:W-:Y:S01]  /*0f50*/  IMAD.WIDE.U32 R250, R4, c[0x0][0x1b8], R2 ;  /* 0x00006e0004fa7a25 */ /* 0x000fe200078e0002 */
[----:B------:R-:W-:Y:S02]  /*0f60*/  IADD3 R9, R19, UR7, RZ ;  /* 0x0000000713097c10 */ /* 0x000fe4000fffe0ff */
[----:B------:R-:W-:Y:S01]  /*0f70*/  IADD3 R245, R247, UR9, RZ ;  /* 0x00000009f7f57c10 */ /* 0x000fe2000fffe0ff */
[----:B------:R-:W-:Y:S01]  /*0f80*/  IMAD.MOV.U32 R4, RZ, RZ, 0x10 ;  /* 0x00000010ff047424 */ /* 0x000fe200078e00ff */
[----:B------:R-:W-:Y:S01]  /*0f90*/  IADD3 R252, R251, UR8, RZ ;  /* 0x00000008fbfc7c10 */ /* 0x000fe2000fffe0ff */
[----:B------:R-:W-:Y:S01]  /*0fa0*/  IMAD.U32 R6, RZ, RZ, UR15 ;  /* 0x0000000fff067e24 */ /* 0x000fe2000f8e00ff */
[----:B------:R-:W-:Y:S01]  /*0fb0*/  SEL R0, R22, 0xffffffe0, !P2 ;  /* 0xffffffe016007807 */ /* 0x000fe20005000000 */
[----:B------:R-:W-:Y:S01]  /*0fc0*/  IMAD.SHL.U32 R230, R10, 0x2, RZ ;  /* 0x000000020ae67824 */ /* 0x000fe200078e00ff */
[----:B------:R-:W-:Y:S01]  /*0fd0*/  SEL R4, R4, 0xfffffff0, !P1 ;  /* 0xfffffff004047807 */ /* 0x000fe20004800000 */
[----:B------:R-:W-:Y:S01]  /*0fe0*/  IMAD.WIDE R6, R6, 0x80, R236 ;  /* 0x0000008006067825 */ /* 0x000fe200078e02ec */
[----:B------:R-:W-:Y:S05]  /*0ff0*/  @P0 BRA `(.L_x_354) ;  /* 0x0000026000000947 */ /* 0x000fea0003800000 */
[----:B-1----:R-:W-:Y:S01]  /*1000*/  ISETP.GE.AND P6, PT, R248, c[0x0][0x220], PT ;  /* 0x00008800f8007a0c */ /* 0x002fe20003fc6270 */
        /* <DEDUP_REMOVED lines=37> */
.L_x_354:
[----:B-1----:R-:W-:Y:S05]  /*1260*/  BSYNC B0 ;  /* 0x0000000000007941 */ /* 0x002fea0003800000 */
.L_x_353:
[----:B------:R-:W-:Y:S01]  /*1270*/  IADD3 R17, R236, 0x20, RZ ;  /* 0x00000020ec117810 */ /* 0x000fe20007ffe0ff */
        /* <DEDUP_REMOVED lines=44> */
.L_x_356:
[----:B------:R-:W-:Y:S05]  /*1540*/  BSYNC B0 ;  /* 0x0000000000007941 */ /* 0x000fea0003800000 */
.L_x_355:
        /* <DEDUP_REMOVED lines=45> */
.L_x_358:
[----:B------:R-:W-:Y:S05]  /*1820*/  BSYNC B0 ;  /* 0x0000000000007941 */ /* 0x000fea0003800000 */
.L_x_357:
        /* <DEDUP_REMOVED lines=14> */
[----:B-1----:R-:W-:Y:S01]  /*1910*/  IMAD.WIDE.U32 R10, R2, c[0x0][0x190], R8 ;  /* 0x00006400020a7a25 */ /* 0x002fe200078e0008 */
        /* <DEDUP_REMOVED lines=33> */
.L_x_360:
[----:B------:R-:W-:Y:S05]  /*1b30*/  BSYNC B0 ;  /* 0x0000000000007941 */ /* 0x000fea0003800000 */
.L_x_359:
        /* <DEDUP_REMOVED lines=45> */
.L_x_362:
[----:B------:R-:W-:Y:S05]  /*1e10*/  BSYNC B0 ;  /* 0x0000000000007941 */ /* 0x000fea0003800000 */
.L_x_361:
        /* <DEDUP_REMOVED lines=42> */
.L_x_364:
[----:B------:R-:W-:Y:S05]  /*20c0*/  BSYNC B0 ;  /* 0x0000000000007941 */ /* 0x000fea0003800000 */
.L_x_363:
[----:B------:R-:W-:Y:S01]  /*20d0*/  ULDC.64 UR8, c[0x0][0x318] ;  /* 0x0000c60000087ab9 */ /* 0x000fe20000000a00 */
[----:B------:R-:W0:Y:S01]  /*20e0*/  LDGDEPBAR ;  /* 0x00000000000079af */ /* 0x000e220000000000 */
[----:B------:R-:W-:Y:S02]  /*20f0*/  UISETP.NE.U32.AND UP1, UPT, URZ, UR8, UPT ;  /* 0x000000083f00728c */ /* 0x000fe4000bf25070 */
[----:B------:R-:W-:Y:S02]  /*2100*/  ULDC.64 UR6, c[0x0][0x320] ;  /* 0x0000c80000067ab9 */ /* 0x000fe40000000a00 */
[----:B------:R-:W-:-:S06]  /*2110*/  UISETP.NE.AND.EX UP1, UPT, URZ, UR9, UPT, UP1 ;  /* 0x000000093f00728c */ /* 0x000fcc000bf25310 */
[----:B------:R-:W-:-:S05]  /*2120*/  PLOP3.LUT P0, PT, PT, PT, UP1, 0x80, 0x0 ;  /* 0x000000000000781c */ /* 0x000fca0003f0f018 */
[----:B------:R-:W-:Y:S02]  /*2130*/  @UP1 USHF.R.S32.HI UR32, URZ, 0x1f, UR4 ;  /* 0x0000001f3f201899 */ /* 0x000fe40008011404 */
[----:B------:R-:W-:Y:S02]  /*2140*/  @UP1 UIMAD.WIDE.U32 UR22, UR4, UR6, UR22 ;  /* 0x00000006041612a5 */ /* 0x000fe4000f8e0016 */
[----:B------:R-:W-:Y:S02]  /*2150*/  @UP1 UIMAD UR32, UR32, UR6, URZ ;  /* 0x00000006202012a4 */ /* 0x000fe4000f8e023f */
[----:B------:R-:W-:Y:S02]  /*2160*/  @UP1 ULEA UR8, UP0, UR22, UR8, 0x2 ;  /* 0x0000000816081291 */ /* 0x000fe4000f80103f */
[----:B------:R-:W-:Y:S01]  /*2170*/  @UP1 UIMAD UR7, UR4, UR7, UR32 ;  /* 0x00000007040712a4 */ /* 0x000fe2000f8e0220 */
[----:B------:R-:W-:-:S04]  /*2180*/  DEPBAR.LE SB0, 0x0 ;  /* 0x000080000000791a */ /* 0x000fc80000000000 */
[----:B------:R-:W-:Y:S01]  /*2190*/  @UP1 UIADD3 UR7, UR23, UR7, URZ ;  /* 0x0000000717071290 */ /* 0x000fe2000fffe03f */
[----:B------:R-:W-:-:S03]  /*21a0*/  IMAD.U32 R2, RZ, RZ, UR8 ;  /* 0x00000008ff027e24 */ /* 0x000fc6000f8e00ff */
[----:B------:R-:W-:Y:S01]  /*21b0*/  @UP1 ULEA.HI.X UR9, UR22, UR9, UR7, 0x2, UP0 ;  /* 0x0000000916091291 */ /* 0x000fe200080f1407 */
[----:B------:R-:W-:Y:S02]  /*21c0*/  ISETP.GE.AND P1, PT, R236, UR27, PT ;  /* 0x0000001bec007c0c */ /* 0x000fe4000bf26270 */
[----:B------:R-:W-:-:S03]  /*21d0*/  ULDC.64 UR6, c[0x0][0x1a0] ;  /* 0x0000680000067ab9 */ /* 0x000fc60000000a00 */
[----:B------:R-:W-:-:S05]  /*21e0*/  IMAD.U32 R3, RZ, RZ, UR9 ;  /* 0x00000009ff037e24 */ /* 0x000fca000f8e00ff */
[----:B------:R3:W4:Y:S01]  /*21f0*/  @P0 LDG.E R2, [R2.64] ;  /* 0x0000001202020981 */ /* 0x000722000c1e1900 */
[----:B------:R-:W-:Y:S01]  /*2200*/  UIMAD.WIDE.U32 UR22, UR28, UR6, URZ ;  /* 0x000000061c1672a5 */ /* 0x000fe2000f8e003f */
[----:B------:R-:W-:Y:S01]  /*2210*/  BSSY B0, `(.L_x_365) ;  /* 0x0000035000007945 */ /* 0x000fe20003800000 */
[----:B------:R-:W-:Y:S01]  /*2220*/  UIMAD UR6, UR31, UR6, URZ ;  /* 0x000000061f0672a4 */ /* 0x000fe2000f8e023f */
[----:B------:R-:W-:Y:S03]  /*2230*/  BAR.SYNC.DEFER_BLOCKING 0x0 ;  /* 0x0000000000007b1d */ /* 0x000fe60000010000 */
[----:B------:R-:W-:Y:S01]  /*2240*/  UIMAD UR6, UR28, UR7, UR6 ;  /* 0x000000071c0672a4 */ /* 0x000fe2000f8e0206 */
[----:B-12---:R-:W-:Y:S01]  /*2250*/  MOV R6, UR22 ;  /* 0x0000001600067c02 */ /* 0x006fe20008000f00 */
[----:B------:R-:W-:Y:S01]  /*2260*/  IMAD.U32 R7, RZ, RZ, UR23 ;  /* 0x00000017ff077e24 */ /* 0x000fe2000f8e00ff */
[----:B------:R-:W-:-:S02]  /*2270*/  UMOV UR4, URZ ;  /* 0x0000003f00047c82 */ /* 0x000fc40008000000 */
[----:B------:R-:W-:Y:S01]  /*2280*/  UIADD3 UR6, UR23, UR6, URZ ;  /* 0x0000000617067290 */ /* 0x000fe2000fffe03f */
[----:B---3--:R-:W4:Y:S01]  /*2290*/  @P0 MUFU.RCP R3, c[0x0][0x238] ;  /* 0x00008e0000030b08 */ /* 0x008f220000001000 */
[----:B------:R1:W-:Y:S04]  /*22a0*/  @P1 STS.128 [R230+0x18000], RZ ;  /* 0x018000ffe6001388 */ /* 0x0003e80000000c00 */
[----:B------:R1:W-:Y:S04]  /*22b0*/  @P1 STS.128 [R230+0x1a000], RZ ;  /* 0x01a000ffe6001388 */ /* 0x0003e80000000c00 */
[----:B------:R1:W-:Y:S04]  /*22c0*/  @P1 STS.128 [R230+0x1c000], RZ ;  /* 0x01c000ffe6001388 */ /* 0x0003e80000000c00 */
[----:B------:R1:W-:Y:S01]  /*22d0*/  @P1 STS.128 [R230+0x1e000], RZ ;  /* 0x01e000ffe6001388 */ /* 0x0003e20000000c00 */
[----:B----4-:R-:W-:Y:S01]  /*22e0*/  @P0 FMUL.FTZ R2, R2, R3 ;  /* 0x0000000302020220 */ /* 0x010fe20000410000 */
[----:B------:R-:W-:-:S03]  /*22f0*/  MOV R3, UR6 ;  /* 0x0000000600037c02 */ /* 0x000fc60008000f00 */
[----:B------:R2:W3:Y:S02]  /*2300*/  @P0 R2UR UR8, R2 ;  /* 0x00000000020803c2 */ /* 0x0004e400000e0000 */
[----:B--2---:R-:W-:Y:S01]  /*2310*/  LEA R2, P0, R6, R250, 0x6 ;  /* 0x000000fa06027211 */ /* 0x004fe200078030ff */
[----:B---3--:R-:W-:-:S03]  /*2320*/  @UP1 UMOV UR4, UR8 ;  /* 0x0000000800041c82 */ /* 0x008fc60008000000 */
[----:B------:R-:W-:Y:S01]  /*2330*/  LEA.HI.X R3, R6, R252, R3, 0x6, P0 ;  /* 0x000000fc06037211 */ /* 0x000fe200000f3403 */
[----:B------:R-:W-:Y:S05]  /*2340*/  @P1 BRA `(.L_x_366) ;  /* 0x0000021000001947 */ /* 0x000fea0003800000 */
[----:B-1----:R-:W-:Y:S02]  /*2350*/  ISETP.GE.AND P5, PT, R248, c[0x0][0x220], PT ;  /* 0x00008800f8007a0c */ /* 0x002fe40003fa6270 */
        /* <DEDUP_REMOVED lines=32> */
.L_x_366:
[----:B-1----:R-:W-:Y:S05]  /*2560*/  BSYNC B0 ;  /* 0x0000000000007941 */ /* 0x002fea0003800000 */
.L_x_365:
        /* <DEDUP_REMOVED lines=46> */
.L_x_368:
[----:B------:R-:W-:Y:S05]  /*2850*/  BSYNC B0 ;  /* 0x0000000000007941 */ /* 0x000fea0003800000 */
.L_x_367:
[C---:B------:R-:W-:Y:S01]  /*2860*/  IMAD.SHL.U32 R2, R24.reuse, 0x40, RZ ;  /* 0x0000004018027824 */ /* 0x040fe200078e00ff */
[----:B------:R-:W-:Y:S01]  /*2870*/  R2P PR, R24, 0x6 ;  /* 0x0000000618007804 */ /* 0x000fe20000000000 */
[----:B------:R-:W-:Y:S01]  /*2880*/  IMAD.SHL.U32 R3, R236, 0x8, RZ ;  /* 0x00000008ec037824 */ /* 0x000fe200078e00ff */
[----:B------:R-:W0:Y:S01]  /*2890*/  LDGDEPBAR ;  /* 0x00000000000079af */ /* 0x000e220000000000 */
[----:B--2---:R-:W-:Y:S01]  /*28a0*/  IMAD.SHL.U32 R7, R98, 0x2, RZ ;  /* 0x0000000262077824 */ /* 0x004fe200078e00ff */
        /* <DEDUP_REMOVED lines=15> */
[----:B------:R-:W2:Y:S01]  /*29a0*/  LDSM.16.M88.4 R20, [R151+0x10000] ;  /* 0x010000009714783b */ /* 0x000ea20000000200 */
[----:B------:R-:W-:Y:S01]  /*29b0*/  IADD3 R214, R151, 0x10020, RZ ;  /* 0x0001002097d67810 */ /* 0x000fe20007ffe0ff */
[----:B------:R-:W-:Y:S01]  /*29c0*/  IMAD.U32 R3, RZ, RZ, UR28 ;  /* 0x0000001cff037e24 */ /* 0x000fe2000f8e00ff */
[----:B------:R-:W-:Y:S01]  /*29d0*/  @P1 IADD3 R214, R2, -0x20, RZ ;  /* 0xffffffe002d61810 */ /* 0x000fe20007ffe0ff */
[----:B------:R-:W3:Y:S01]  /*29e0*/  LDSM.16.M88.4 R40, [R151+0x11800] ;  /* 0x011800009728783b */ /* 0x000ee20000000200 */
[----:B------:R-:W-:-:S02]  /*29f0*/  IMAD.MOV.U32 R2, RZ, RZ, 0x40 ;  /* 0x00000040ff027424 */ /* 0x000fc400078e00ff */
[----:B------:R-:W-:Y:S01]  /*2a00*/  IMAD R3, R3, 0x40, R7 ;  /* 0x0000004003037824 */ /* 0x000fe200078e0207 */
[----:B------:R-:W4:Y:S01]  /*2a10*/  LDSM.16.M88.4 R16, [R151+0x10800] ;  /* 0x010800009710783b */ /* 0x000f220000000200 */
[----:B------:R-:W-:Y:S02]  /*2a20*/  IADD3 R229, R214, 0x800, RZ ;  /* 0x00000800d6e57810 */ /* 0x000fe40007ffe0ff */
[----:B------:R-:W-:Y:S01]  /*2a30*/  SEL R2, R2, 0xffffffc0, !P2 ;  /* 0xffffffc002027807 */ /* 0x000fe20005000000 */
[----:B------:R-:W5:Y:S01]  /*2a40*/  LDSM.16.M88.4 R28, [R151+0x11000] ;  /* 0x01100000971c783b */ /* 0x000f620000000200 */
[----:B------:R-:W-:Y:S02]  /*2a50*/  ISETP.GE.AND P2, PT, R3, UR16, PT ;  /* 0x0000001003007c0c */ /* 0x000fe4000bf46270 */
[C---:B------:R-:W-:Y:S01]  /*2a60*/  IADD3 R228, R214.reuse, 0x1000, RZ ;  /* 0x00001000d6e47810 */ /* 0x040fe20007ffe0ff */
[----:B------:R-:W-:Y:S01]  /*2a70*/  LDSM.16.M88.4 R12, [R211] ;  /* 0x00000000d30c783b */ /* 0x000fe20000000200 */
[----:B------:R-:W-:Y:S01]  /*2a80*/  IMAD.IADD R209, R151, 0x1, R2 ;  /* 0x0000000197d17824 */ /* 0x000fe200078e0202 */
[----:B------:R-:W-:Y:S01]  /*2a90*/  IADD3 R227, R214, 0x1800, RZ ;  /* 0x00001800d6e37810 */ /* 0x000fe20007ffe0ff */
[----:B------:R-:W-:Y:S01]  /*2aa0*/  IMAD.IADD R208, R2, 0x1, R214 ;  /* 0x0000000102d07824 */ /* 0x000fe200078e02d6 */
[----:B------:R-:W1:Y:S01]  /*2ab0*/  LDSM.16.M88.4 R48, [R214] ;  /* 0x00000000d630783b */ /* 0x000e620000000200 */
[----:B------:R-:W-:-:S02]  /*2ac0*/  SHF.R.S32.HI R2, RZ, 0x1f, R96 ;  /* 0x0000001fff027819 */ /* 0x000fc40000011460 */
[----:B------:R-:W-:Y:S01]  /*2ad0*/  IADD3 R226, R214, 0x2000, RZ ;  /* 0x00002000d6e27810 */ /* 0x000fe20007ffe0ff */
[----:B------:R-:W1:Y:S01]  /*2ae0*/  LDSM.16.M88.4 R24, [R214+0x800] ;  /* 0x00080000d618783b */ /* 0x000e620000000200 */
        /* <DEDUP_REMOVED lines=12> */
[----:B--2---:R-:W-:Y:S01]  /*2bb0*/  HMMA.16816.F32 R44, R8, R22, RZ ;  /* 0x00000016082c723c */ /* 0x004fe200000018ff */
        /* <DEDUP_REMOVED lines=11> */
[----:B---3--:R-:W-:Y:S01]  /*2c70*/  HMMA.16816.F32 R80, R8, R40, RZ ;  /* 0x000000280850723c */ /* 0x008fe200000018ff */
[C---:B------:R-:W-:Y:S02]  /*2c80*/  IADD3 R216, R214.reuse, 0x7000, RZ ;  /* 0x00007000d6d87810 */ /* 0x040fe40007ffe0ff */
[----:B------:R-:W-:-:S05]  /*2c90*/  IADD3 R215, R214, 0x7800, RZ ;  /* 0x00007800d6d77810 */ /* 0x000fca0007ffe0ff */
[C---:B------:R-:W-:Y:S01]  /*2ca0*/  HMMA.16816.F32 R76, R8.reuse, R42, RZ ;  /* 0x0000002a084c723c */ /* 0x040fe200000018ff */
[----:B------:R-:W3:Y:S07]  /*2cb0*/  LDSM.16.M88.4 R40, [R214+0x1800] ;  /* 0x00180000d628783b */ /* 0x000eee0000000200 */
[----:B----4-:R-:W-:Y:S01]  /*2cc0*/  HMMA.16816.F32 R32, R8, R16, RZ ;  /* 0x000000100820723c */ /* 0x010fe200000018ff */
[----:B--2---:R-:W-:-:S07]  /*2cd0*/  IMAD.IADD R6, R2, 0x1, -R3 ;  /* 0x0000000102067824 */ /* 0x004fce00078e0a03 */
[----:B------:R-:W-:Y:S01]  /*2ce0*/  HMMA.16816.F32 R20, R8, R18, RZ ;  /* 0x000000120814723c */ /* 0x000fe200000018ff */
[----:B------:R-:W-:-:S07]  /*2cf0*/  IABS R6, R6 ;  /* 0x0000000600067213 */ /* 0x000fce0000000000 */
[C---:B-----5:R-:W-:Y:S08]  /*2d00*/  HMMA.16816.F32 R16, R8.reuse, R28, RZ ;  /* 0x0000001c0810723c */ /* 0x060ff000000018ff */
[----:B------:R-:W-:Y:S01]  /*2d10*/  HMMA.16816.F32 R64, R8, R30, RZ ;  /* 0x0000001e0840723c */ /* 0x000fe200000018ff */
[----:B------:R-:W2:Y:S07]  /*2d20*/  LDSM.16.M88.4 R8, [R213] ;  /* 0x00000000d508783b */ /* 0x000eae0000000200 */
[C---:B-1----:R-:W-:Y:S08]  /*2d30*/  HMMA.16816.F32 R60, R12.reuse, R50, R44 ;  /* 0x000000320c3c723c */ /* 0x042ff0000000182c */
[C---:B------:R-:W-:Y:S01]  /*2d40*/  HMMA.16816.F32 R68, R12.reuse, R48, R36 ;  /* 0x000000300c44723c */ /* 0x040fe20000001824 */
[----:B------:R-:W1:Y:S07]  /*2d50*/  LDSM.16.M88.4 R36, [R209+0x11000] ;  /* 0x01100000d124783b */ /* 0x000e6e0000000200 */
[C---:B------:R-:W-:Y:S01]  /*2d60*/  HMMA.16816.F32 R48, R12.reuse, R24, R32 ;  /* 0x000000180c30723c */ /* 0x040fe20000001820 */
[----:B------:R-:W4:Y:S07]  /*2d70*/  LDSM.16.M88.4 R32, [R209+0x11800] ;  /* 0x01180000d120783b */ /* 0x000f2e0000000200 */
[C---:B------:R-:W-:Y:S01]  /*2d80*/  HMMA.16816.F32 R44, R12.reuse, R26, R20 ;  /* 0x0000001a0c2c723c */ /* 0x040fe20000001814 */
[----:B------:R-:W5:Y:S07]  /*2d90*/  LDSM.16.M88.4 R20, [R212] ;  /* 0x00000000d414783b */ /* 0x000f6e0000000200 */
[C---:B------:R-:W-:Y:S08]  /*2da0*/  HMMA.16816.F32 R28, R12.reuse, R52, R16 ;  /* 0x000000340c1c723c */ /* 0x040ff00000001810 */
[C---:B------:R-:W-:Y:S08]  /*2db0*/  HMMA.16816.F32 R24, R12.reuse, R54, R64 ;  /* 0x000000360c18723c */ /* 0x040ff00000001840 */
[C---:B---3--:R-:W-:Y:S01]  /*2dc0*/  HMMA.16816.F32 R16, R12.reuse, R40, R80 ;  /* 0x000000280c10723c */ /* 0x048fe20000001850 */
[----:B------:R-:W-:Y:S07]  /*2dd0*/  LDSM.16.M88.4 R80, [R214+0x2000] ;  /* 0x00200000d650783b */ /* 0x000fee0000000200 */
[----:B------:R-:W-:Y:S01]  /*2de0*/  HMMA.16816.F32 R12, R12, R42, R76 ;  /* 0x0000002a0c0c723c */ /* 0x000fe2000000184c */
[----:B------:R-:W3:Y:S07]  /*2df0*/  LDSM.16.M88.4 R76, [R208+0x800] ;  /* 0x00080000d04c783b */ /* 0x000eee0000000200 */
[C---:B--2---:R-:W-:Y:S08]  /*2e00*/  HMMA.16816.F32 R60, R8.reuse, R74, R60 ;  /* 0x0000004a083c723c */ /* 0x044ff0000000183c */
[C---:B------:R-:W-:Y:S01]  /*2e10*/  HMMA.16816.F32 R40, R8.reuse, R72, R68 ;  /* 0x000000480828723c */ /* 0x040fe20000001844 */
[----:B------:R-:W2:Y:S04]  /*2e20*/  LDSM.16.M88.4 R72, [R208+0x1000] ;  /* 0x00100000d048783b */ /* 0x000ea80000000200 */
[----:B------:R-:W-:Y:S03]  /*2e30*/  LDSM.16.M88.4 R68, [R151+0x13000] ;  /* 0x013000009744783b */ /* 0x000fe60000000200 */
[C---:B------:R-:W-:Y:S08]  /*2e40*/  HMMA.16816.F32 R64, R8.reuse, R56, R48 ;  /* 0x000000380840723c */ /* 0x040ff00000001830 */
[C---:B------:R-:W-:Y:S08]  /*2e50*/  HMMA.16816.F32 R56, R8.reuse, R58, R44 ;  /* 0x0000003a0838723c */ /* 0x040ff0000000182c */
[C---:B-1----:R-:W-:Y:S08]  /*2e60*/  HMMA.16816.F32 R52, R8.reuse, R36, R28 ;  /* 0x000000240834723c */ /* 0x042ff0000000181c */
[C---:B------:R-:W-:Y:S01]  /*2e70*/  HMMA.16816.F32 R48, R8.reuse, R38, R24 ;  /* 0x000000260830723c */ /* 0x040fe20000001818 */
[----:B------:R-:W1:Y:S07]  /*2e80*/  LDSM.16.M88.4 R24, [R208+0x1800] ;  /* 0x00180000d018783b */ /* 0x000e6e0000000200 */
[C---:B----4-:R-:W-:Y:S01]  /*2e90*/  HMMA.16816.F32 R44, R8.reuse, R32, R16 ;  /* 0x00000020082c723c */ /* 0x050fe20000001810 */
[----:B------:R-:W-:Y:S07]  /*2ea0*/  LDSM.16.M88.4 R16, [R211+0x4000] ;  /* 0x00400000d310783b */ /* 0x000fee0000000200 */
[----:B------:R-:W-:Y:S01]  /*2eb0*/  HMMA.16816.F32 R12, R8, R34, R12 ;  /* 0x00000022080c723c */ /* 0x000fe2000000180c */
[----:B------:R-:W-:Y:S04]  /*2ec0*/  LDSM.16.M88.4 R8, [R210+0x4000] ;  /* 0x00400000d208783b */ /* 0x000fe80000000200 */
[----:B------:R-:W4:Y:S03]  /*2ed0*/  LDSM.16.M88.4 R32, [R151+0x12000] ;  /* 0x012000009720783b */ /* 0x000f260000000200 */
[C---:B-----5:R-:W-:Y:S01]  /*2ee0*/  HMMA.16816.F32 R36, R20.reuse, R86, R60 ;  /* 0x000000561424723c */ /* 0x060fe2000000183c */
[----:B------:R-:W5:Y:S07]  /*2ef0*/  LDSM.16.M88.4 R60, [R151+0x12800] ;  /* 0x01280000973c783b */ /* 0x000f6e0000000200 */
[C---:B------:R-:W-:Y:S01]  /*2f00*/  HMMA.16816.F32 R28, R20.reuse, R84, R40 ;  /* 0x00000054141c723c */ /* 0x040fe20000001828 */
[----:B------:R-:W-:Y:S07]  /*2f10*/  LDSM.16.M88.4 R84, [R214+0x3000] ;  /* 0x00300000d654783b */ /* 0x000fee0000000200 */
[C---:B---3--:R-:W-:Y:S01]  /*2f20*/  HMMA.16816.F32 R40, R20.reuse, R76, R64 ;  /* 0x0000004c1428723c */ /* 0x048fe20000001840 */
[----:B------:R-:W3:Y:S07]  /*2f30*/  LDSM.16.M88.4 R64, [R151+0x13800] ;  /* 0x013800009740783b */ /* 0x000eee0000000200 */
[C---:B------:R-:W-:Y:S01]  /*2f40*/  HMMA.16816.F32 R56, R20.reuse, R78, R56 ;  /* 0x0000004e1438723c */ /* 0x040fe20000001838 */
[----:B------:R-:W-:Y:S07]  /*2f50*/  LDSM.16.M88.4 R76, [R209+0x12800] ;  /* 0x01280000d14c783b */ /* 0x000fee0000000200 */
[C---:B--2---:R-:W-:Y:S08]  /*2f60*/  HMMA.16816.F32 R52, R20.reuse, R72, R52 ;  /* 0x000000481434723c */ /* 0x044ff00000001834 */
[C---:B------:R-:W-:Y:S01]  /*2f70*/  HMMA.16816.F32 R48, R20.reuse, R74, R48 ;  /* 0x0000004a1430723c */ /* 0x040fe20000001830 */
[----:B------:R-:W2:Y:S07]  /*2f80*/  LDSM.16.M88.4 R72, [R214+0x2800] ;  /* 0x00280000d648783b */ /* 0x000eae0000000200 */
[C---:B-1----:R-:W-:Y:S08]  /*2f90*/  HMMA.16816.F32 R44, R20.reuse, R24, R44 ;  /* 0x00000018142c723c */ /* 0x042ff0000000182c */
[----:B------:R-:W-:Y:S01]  /*2fa0*/  HMMA.16816.F32 R20, R20, R26, R12 ;  /* 0x0000001a1414723c */ /* 0x000fe2000000180c */
[----:B------:R-:W-:Y:S07]  /*2fb0*/  LDSM.16.M88.4 R12, [R213+0x4000] ;  /* 0x00400000d50c783b */ /* 0x000fee0000000200 */
[C---:B----4-:R-:W-:Y:S08]  /*2fc0*/  HMMA.16816.F32 R28, R8.reuse, R32, R28 ;  /* 0x00000020081c723c */ /* 0x050ff0000000181c */
[C---:B------:R-:W-:Y:S08]  /*2fd0*/  HMMA.16816.F32 R24, R8.reuse, R34, R36 ;  /* 0x000000220818723c */ /* 0x040ff00000001824 */
[C---:B-----5:R-:W-:Y:S08]  /*2fe0*/  HMMA.16816.F32 R32, R8.reuse, R60, R40 ;  /* 0x0000003c0820723c */ /* 0x060ff00000001828 */
[C---:B------:R-:W-:Y:S01]  /*2ff0*/  HMMA.16816.F32 R36, R8.reuse, R62, R56 ;  /* 0x0000003e0824723c */ /* 0x040fe20000001838 */
[----:B------:R-:W1:Y:S07]  /*3000*/  LDSM.16.M88.4 R60, [R214+0x3800] ;  /* 0x00380000d63c783b */ /* 0x000e6e0000000200 */
[C---:B------:R-:W-:Y:S08]  /*3010*/  HMMA.16816.F32 R40, R8.reuse, R68, R52 ;  /* 0x000000440828723c */ /* 0x040ff00000001834 */
[C---:B------:R-:W-:Y:S01]  /*3020*/  HMMA.16816.F32 R48, R8.reuse, R70, R48 ;  /* 0x000000460830723c */ /* 0x040fe20000001830 */
[----:B------:R-:W4:Y:S07]  /*3030*/  LDSM.16.M88.4 R68, [R209+0x12000] ;  /* 0x01200000d144783b */ /* 0x000f2e0000000200 */
[C---:B---3--:R-:W-:Y:S08]  /*3040*/  HMMA.16816.F32 R56, R8.reuse, R64, R44 ;  /* 0x000000400838723c */ /* 0x048ff0000000182c */
[----:B------:R-:W-:Y:S01]  /*3050*/  HMMA.16816.F32 R52, R8, R66, R20 ;  /* 0x000000420834723c */ /* 0x000fe20000001814 */
[----:B------:R-:W-:Y:S07]  /*3060*/  LDSM.16.M88.4 R20, [R212+0x4000] ;  /* 0x00400000d414783b */ /* 0x000fee0000000200 */
[C---:B------:R-:W-:Y:S08]  /*3070*/  HMMA.16816.F32 R44, R16.reuse, R80, R28 ;  /* 0x00000050102c723c */ /* 0x040ff0000000181c */
[C---:B--2---:R-:W-:Y:S08]  /*3080*/  HMMA.16816.F32 R8, R16.reuse, R74, R36 ;  /* 0x0000004a1008723c */ /* 0x044ff00000001824 */
[C---:B------:R-:W-:Y:S01]  /*3090*/  HMMA.16816.F32 R28, R16.reuse, R82, R24 ;  /* 0x00000052101c723c */ /* 0x040fe20000001818 */
[----:B------:R-:W-:Y:S07]  /*30a0*/  LDSM.16.M88.4 R80, [R208+0x2800] ;  /* 0x00280000d050783b */ /* 0x000fee0000000200 */
[C---:B------:R-:W-:Y:S01]  /*30b0*/  HMMA.16816.F32 R36, R16.reuse, R84, R40 ;  /* 0x000000541024723c */ /* 0x040fe20000001828 */
[----:B------:R-:W2:Y:S07]  /*30c0*/  LDSM.16.M88.4 R40, [R209+0x13000] ;  /* 0x01300000d128783b */ /* 0x000eae0000000200 */
[C---:B------:R-:W-:Y:S01]  /*30d0*/  HMMA.16816.F32 R24, R16.reuse, R72, R32 ;  /* 0x000000481018723c */ /* 0x040fe20000001820 */
[----:B------:R-:W3:Y:S07]  /*30e0*/  LDSM.16.M88.4 R72, [R209+0x13800] ;  /* 0x01380000d148783b */ /* 0x000eee0000000200 */
[C---:B------:R-:W-:Y:S01]  /*30f0*/  HMMA.16816.F32 R48, R16.reuse, R86, R48 ;  /* 0x000000561030723c */ /* 0x040fe20000001830 */
[----:B------:R-:W5:Y:S07]  /*3100*/  LDSM.16.M88.4 R84, [R208+0x2000] ;  /* 0x00200000d054783b */ /* 0x000f6e0000000200 */
[C---:B-1----:R-:W-:Y:S08]  /*3110*/  HMMA.16816.F32 R64, R16.reuse, R60, R56 ;  /* 0x0000003c1040723c */ /* 0x042ff00000001838 */
[----:B------:R-:W-:Y:S08]  /*3120*/  HMMA.16816.F32 R60, R16, R62, R52 ;  /* 0x0000003e103c723c */ /* 0x000ff00000001834 */
[C---:B----4-:R-:W-:Y:S08]  /*3130*/  HMMA.16816.F32 R56, R12.reuse, R68, R44 ;  /* 0x000000440c38723c */ /* 0x050ff0000000182c */
[C---:B------:R-:W-:Y:S01]  /*3140*/  HMMA.16816.F32 R52, R12.reuse, R70, R28 ;  /* 0x000000460c34723c */ /* 0x040fe2000000181c */
[----:B------:R-:W1:Y:S07]  /*3150*/  LDSM.16.M88.4 R68, [R208+0x3000] ;  /* 0x00300000d044783b */ /* 0x000e6e0000000200 */
[C---:B------:R-:W-:Y:S08]  /*3160*/  HMMA.16816.F32 R44, R12.reuse, R76, R24 ;  /* 0x0000004c0c2c723c */ /* 0x040ff00000001818 */
[C---:B------:R-:W-:Y:S01]  /*3170*/  HMMA.16816.F32 R32, R12.reuse, R78, R8 ;  /* 0x0000004e0c20723c */ /* 0x040fe20000001808 */
[----:B------:R-:W4:Y:S04]  /*3180*/  LDSM.16.M88.4 R8, [R210+0x8000] ;  /* 0x00800000d208783b */ /* 0x000f280000000200 */
[----:B------:R-:W-:Y:S03]  /*3190*/  LDSM.16.M88.4 R76, [R151+0x15000] ;  /* 0x01500000974c783b */ /* 0x000fe60000000200 */
[C---:B--2---:R-:W-:Y:S08]  /*31a0*/  HMMA.16816.F32 R28, R12.reuse, R40, R36 ;  /* 0x000000280c1c723c */ /* 0x044ff00000001824 */
[C---:B---3--:R-:W-:Y:S08]  /*31b0*/  HMMA.16816.F32 R16, R12.reuse, R72, R64 ;  /* 0x000000480c10723c */ /* 0x048ff00000001840 */
[C---:B------:R-:W-:Y:S08]  /*31c0*/  HMMA.16816.F32 R24, R12.reuse, R42, R48 ;  /* 0x0000002a0c18723c */ /* 0x040ff00000001830 */
[----:B------:R-:W-:Y:S01]  /*31d0*/  HMMA.16816.F32 R60, R12, R74, R60 ;  /* 0x0000004a0c3c723c */ /* 0x000fe2000000183c */
[----:B------:R-:W-:Y:S07]  /*31e0*/  LDSM.16.M88.4 R72, [R214+0x5000] ;  /* 0x00500000d648783b */ /* 0x000fee0000000200 */
[C---:B-----5:R-:W-:Y:S01]  /*31f0*/  HMMA.16816.F32 R12, R20.reuse, R86, R52 ;  /* 0x00000056140c723c */ /* 0x060fe20000001834 */
[----:B------:R-:W2:Y:S07]  /*3200*/  LDSM.16.M88.4 R52, [R151+0x14800] ;  /* 0x014800009734783b */ /* 0x000eae0000000200 */
[C---:B------:R-:W-:Y:S08]  /*3210*/  HMMA.16816.F32 R48, R20.reuse, R80, R44 ;  /* 0x000000501430723c */ /* 0x040ff0000000182c */
[C---:B------:R-:W-:Y:S01]  /*3220*/  HMMA.16816.F32 R44, R20.reuse, R82, R32 ;  /* 0x00000052142c723c */ /* 0x040fe20000001820 */
[----:B------:R-:W3:Y:S04]  /*3230*/  LDSM.16.M88.4 R32, [R151+0x15800] ;  /* 0x015800009720783b */ /* 0x000ee80000000200 */
[----:B------:R-:W-:Y:S03]  /*3240*/  LDSM.16.M88.4 R80, [R214+0x4000] ;  /* 0x00400000d650783b */ /* 0x000fe60000000200 */
[C---:B-1----:R-:W-:Y:S08]  /*3250*/  HMMA.16816.F32 R40, R20.reuse, R68, R28 ;  /* 0x000000441428723c */ /* 0x042ff0000000181c */
[C---:B------:R-:W-:Y:S01]  /*3260*/  HMMA.16816.F32 R28, R20.reuse, R88, R16 ;  /* 0x00000058141c723c */ /* 0x040fe20000001810 */
[----:B------:R-:W1:Y:S07]  /*3270*/  LDSM.16.M88.4 R16, [R211+0x8000] ;  /* 0x00800000d310783b */ /* 0x000e6e0000000200 */
[C---:B------:R-:W-:Y:S01]  /*3280*/  HMMA.16816.F32 R56, R20.reuse, R84, R56 ;  /* 0x000000541438723c */ /* 0x040fe20000001838 */
[----:B------:R-:W-:Y:S07]  /*3290*/  LDSM.16.M88.4 R84, [R214+0x5800] ;  /* 0x00580000d654783b */ /* 0x000fee0000000200 */
[C---:B------:R-:W-:Y:S08]  /*32a0*/  HMMA.16816.F32 R36, R20.reuse, R70, R24 ;  /* 0x000000461424723c */ /* 0x040ff00000001818 */
[----:B------:R-:W-:Y:S01]  /*32b0*/  HMMA.16816.F32 R24, R20, R90, R60 ;  /* 0x0000005a1418723c */ /* 0x000fe2000000183c */
[----:B------:R-:W5:Y:S07]  /*32c0*/  LDSM.16.M88.4 R88, [R214+0x4800] ;  /* 0x00480000d658783b */ /* 0x000f6e0000000200 */
[C---:B----4-:R-:W-:Y:S08]  /*32d0*/  HMMA.16816.F32 R12, R8.reuse, R94, R12 ;  /* 0x0000005e080c723c */ /* 0x050ff0000000180c */
[C---:B------:R-:W-:Y:S08]  /*32e0*/  HMMA.16816.F32 R20, R8.reuse, R92, R56 ;  /* 0x0000005c0814723c */ /* 0x040ff00000001838 */
[C---:B--2---:R-:W-:Y:S08]  /*32f0*/  HMMA.16816.F32 R56, R8.reuse, R52, R48 ;  /* 0x000000340838723c */ /* 0x044ff00000001830 */
[C---:B------:R-:W-:Y:S08]  /*3300*/  HMMA.16816.F32 R68, R8.reuse, R54, R44 ;  /* 0x000000360844723c */ /* 0x040ff0000000182c */
[C---:B---3--:R-:W-:Y:S08]  /*3310*/  HMMA.16816.F32 R52, R8.reuse, R32, R28 ;  /* 0x000000200834723c */ /* 0x048ff0000000181c */
[C---:B------:R-:W-:Y:S08]  /*3320*/  HMMA.16816.F32 R48, R8.reuse, R34, R24 ;  /* 0x000000220830723c */ /* 0x040ff00000001818 */
[----:B------:R-:W-:Y:S01]  /*3330*/  HMMA.16816.F32 R64, R8, R76, R40 ;  /* 0x0000004c0840723c */ /* 0x000fe20000001828 */
[----:B------:R-:W-:Y:S07]  /*3340*/  LDSM.16.M88.4 R40, [R209+0x14000] ;  /* 0x01400000d128783b */ /* 0x000fee0000000200 */
[----:B-1----:R-:W-:Y:S01]  /*3350*/  HMMA.16816.F32 R32, R16, R82, R12 ;  /* 0x000000521020723c */ /* 0x002fe2000000180c */
        /* <DEDUP_REMOVED lines=26> */
[C---:B----4-:R-:W-:Y:S01]  /*3500*/  HMMA.16816.F32 R24, R12.reuse, R88, R52 ;  /* 0x000000580c18723c */ /* 0x050fe20000001834 */
[----:B------:R2:W3:Y:S07]  /*3510*/  I2F R89, R6 ;  /* 0x0000000600597306 */ /* 0x0004ee0000201400 */
[----:B------:R-:W-:Y:S01]  /*3520*/  HMMA.16816.F32 R20, R12, R90, R64 ;  /* 0x0000005a0c14723c */ /* 0x000fe20000001840 */
[----:B------:R-:W-:Y:S07]  /*3530*/  LDSM.16.M88.4 R64, [R151+0x17800] ;  /* 0x017800009740783b */ /* 0x000fee0000000200 */
        /* <DEDUP_REMOVED lines=150> */
[----:B------:R-:W-:Y:S02]  /*3ea0*/  FFMA.FTZ R14, R93, -UR4, R41 ;  /* 0x800000045d0e7c23 */ /* 0x000fe40008010029 */
        /* <DEDUP_REMOVED lines=14> */
[----:B------:R-:W-:Y:S01]  /*3f90*/  FSEL R95, R14, -INF , !P4 ;  /* 0xff8000000e5f7808 */ /* 0x000fe20006000000 */
[----:B------:R-:W-:-:S04]  /*3fa0*/  DEPBAR.LE SB0, 0x0 ;  /* 0x000080000000791a */ /* 0x000fc80000000000 */
[----:B------:R-:W-:Y:S01]  /*3fb0*/  FSEL R124, R15, -INF , !P5 ;  /* 0xff8000000f7c7808 */ /* 0x000fe20006800000 */
[----:B------:R-:W-:Y:S01]  /*3fc0*/  BAR.SYNC.DEFER_BLOCKING 0x0 ;  /* 0x0000000000007b1d */ /* 0x000fe20000010000 */
[----:B------:R-:W-:Y:S01]  /*3fd0*/  ISETP.GE.AND P0, PT, R65, UR16, PT ;  /* 0x0000001041007c0c */ /* 0x000fe2000bf06270 */
[----:B--2---:R-:W-:Y:S01]  /*3fe0*/  IMAD.MOV.U32 R6, RZ, RZ, R3 ;  /* 0x000000ffff067224 */ /* 0x004fe200078e0003 */
[----:B------:R-:W-:Y:S01]  /*3ff0*/  IABS R3, R7 ;  /* 0x0000000700037213 */ /* 0x000fe20000000000 */
[----:B------:R-:W-:Y:S02]  /*4000*/  IMAD.IADD R7, R2, 0x1, -R67 ;  /* 0x0000000102077824 */ /* 0x000fe400078e0a43 */
[----:B------:R2:W4:Y:S01]  /*4010*/  I2F R23, R6 ;  /* 0x0000000600177306 */ /* 0x0005220000201400 */
[----:B---3--:R-:W-:-:S05]  /*4020*/  FFMA.FTZ R12, R21, -UR4, R27 ;  /* 0x80000004150c7c23 */ /* 0x008fca000801001b */
[----:B------:R-:W-:Y:S02]  /*4030*/  FSEL R51, R12, -INF , !P6 ;  /* 0xff8000000c337808 */ /* 0x000fe40007000000 */
        /* <DEDUP_REMOVED lines=28> */
[----:B------:R-:W-:-:S04]  /*4200*/  ISETP.GE.AND P3, PT, R82, UR16, PT ;  /* 0x0000001052007c0c */ /* 0x000fc8000bf66270 */
[----:B------:R-:W-:Y:S02]  /*4210*/  FSEL R238, R16, -INF , !P3 ;  /* 0xff80000010ee7808 */ /* 0x000fe40005800000 */
[----:B------:R-:W-:Y:S02]  /*4220*/  FFMA.FTZ R10, R96, -UR4, R36 ;  /* 0x80000004600a7c23 */ /* 0x000fe40008010024 */
[----:B-1----:R-:W-:Y:S01]  /*4230*/  IMAD.MOV.U32 R6, RZ, RZ, R3 ;  /* 0x000000ffff067224 */ /* 0x002fe200078e0003 */
[----:B------:R-:W-:Y:S01]  /*4240*/  IABS R3, R7 ;  /* 0x0000000700037213 */ /* 0x000fe20000000000 */
[----:B------:R-:W-:Y:S01]  /*4250*/  IMAD.IADD R7, R2, 0x1, -R73 ;  /* 0x0000000102077824 */ /* 0x000fe200078e0a49 */
[----:B------:R-:W-:Y:S01]  /*4260*/  FSEL R165, R10, -INF , !P1 ;  /* 0xff8000000aa57808 */ /* 0x000fe20004800000 */
[----:B------:R1:W-:Y:S01]  /*4270*/  I2F R32, R6 ;  /* 0x0000000600207306 */ /* 0x0003e20000201400 */
[----:B------:R-:W-:Y:S02]  /*4280*/  FFMA.FTZ R9, R98, -UR4, R45 ;  /* 0x8000000462097c23 */ /* 0x000fe4000801002d */
[----:B------:R-:W-:-:S02]  /*4290*/  FFMA.FTZ R19, R91, -UR4, R28 ;  /* 0x800000045b137c23 */ /* 0x000fc4000801001c */
[----:B------:R-:W-:Y:S01]  /*42a0*/  FFMA.FTZ R18, R90, -UR4, R29 ;  /* 0x800000045a127c23 */ /* 0x000fe2000801001d */
[----:B------:R-:W-:Y:S02]  /*42b0*/  FSEL R92, R9, -INF , !P2 ;  /* 0xff800000095c7808 */ /* 0x000fe40005000000 */
[----:B------:R-:W-:Y:S02]  /*42c0*/  FSEL R150, R19, -INF , !P6 ;  /* 0xff80000013967808 */ /* 0x000fe40007000000 */
[----:B------:R-:W-:Y:S01]  /*42d0*/  FSEL R164, R18, -INF , !P5 ;  /* 0xff80000012a47808 */ /* 0x000fe20006800000 */
[----:B------:R-:W-:Y:S02]  /*42e0*/  FFMA.FTZ R12, R79, -UR4, R12 ;  /* 0x800000044f0c7c23 */ /* 0x000fe4000801000c */
[----:B------:R-:W-:Y:S02]  /*42f0*/  FFMA.FTZ R13, R78, -UR4, R13 ;  /* 0x800000044e0d7c23 */ /* 0x000fe4000801000d */
[----:B-1----:R-:W-:Y:S01]  /*4300*/  IMAD.MOV.U32 R6, RZ, RZ, R3 ;  /* 0x000000ffff067224 */ /* 0x002fe200078e0003 */
[----:B------:R-:W-:Y:S01]  /*4310*/  IABS R3, R7 ;  /* 0x0000000700037213 */ /* 0x000fe20000000000 */
[----:B------:R-:W-:-:S02]  /*4320*/  IMAD.IADD R7, R2, 0x1, -R80 ;  /* 0x0000000102077824 */ /* 0x000fc400078e0a50 */
        /* <DEDUP_REMOVED lines=42> */
[----:B------:R-:W-:Y:S02]  /*45d0*/  PLOP3.LUT P0, PT, PT, PT, UP0, 0x80, 0x0 ;  /* 0x000000000000781c */ /* 0x000fe40003f0f008 */
[----:B------:R-:W-:Y:S01]  /*45e0*/  FSEL R239, R12, -INF , !P2 ;  /* 0xff8000000cef7808 */ /* 0x000fe20005000000 */
[----:B------:R1:W-:Y:S01]  /*45f0*/  STL [R1], R3 ;  /* 0x0000000301007387 */ /* 0x0003e20000100800 */
[----:B------:R-:W-:-:S03]  /*4600*/  FSEL R19, R8, -INF , !P2 ;  /* 0xff80000008137808 */ /* 0x000fc60005000000 */
[----:B------:R1:W-:Y:S06]  /*4610*/  STL [R1+0x4], R2 ;  /* 0x0000040201007387 */ /* 0x0003ec0000100800 */
        /* <DEDUP_REMOVED lines=53> */
[----:B------:R-:W-:-:S05]  /*4970*/  @!P5 LEA.HI.X R11, R3, c[0x0][0x16c], R6, 0x1, P2 ;  /* 0x00005b00030bda11 */ /* 0x000fca00010f0c06 */
        /* <DEDUP_REMOVED lines=17> */
.L_x_371:
[----:B------:R-:W-:Y:S05]  /*4a90*/  BSYNC B0 ;  /* 0x0000000000007941 */ /* 0x000fea0003800000 */
.L_x_370:
[----:B------:R-:W0:Y:S02]  /*4aa0*/  LDGDEPBAR ;  /* 0x00000000000079af */ /* 0x000e240000000000 */
.L_x_369:
[----:B------:R3:W-:Y:S01]  /*4ab0*/  STL [R1+0x44], R218 ;  /* 0x000044da01007387 */ /* 0x0007e20000100800 */
[----:B-1----:R-:W-:-:S03]  /*4ac0*/  MOV R10, R20 ;  /* 0x00000014000a7202 */ /* 0x002fc60000000f00 */
[----:B------:R-:W-:Y:S04]  /*4ad0*/  STL [R1+0x40], R217 ;  /* 0x000040d901007387 */ /* 0x000fe80000100800 */
[----:B------:R-:W-:Y:S04]  /*4ae0*/  STL [R1+0x3c], R216 ;  /* 0x00003cd801007387 */ /* 0x000fe80000100800 */
[----:B------:R1:W-:Y:S04]  /*4af0*/  STL [R1+0x38], R215 ;  /* 0x000038d701007387 */ /* 0x0003e80000100800 */
[----:B------:R-:W-:Y:S04]  /*4b00*/  STL [R1+0x34], R214 ;  /* 0x000034d601007387 */ /* 0x000fe80000100800 */
[----:B------:R-:W-:Y:S04]  /*4b10*/  STL [R1+0x30], R213 ;  /* 0x000030d501007387 */ /* 0x000fe80000100800 */
[----:B------:R-:W-:Y:S04]  /*4b20*/  STL [R1+0x2c], R212 ;  /* 0x00002cd401007387 */ /* 0x000fe80000100800 */
[----:B------:R-:W-:Y:S04]  /*4b30*/  STL [R1+0x28], R211 ;  /* 0x000028d301007387 */ /* 0x000fe80000100800 */
[----:B------:R-:W-:Y:S04]  /*4b40*/  STL [R1+0x24], R210 ;  /* 0x000024d201007387 */ /* 0x000fe80000100800 */
[----:B------:R-:W-:Y:S04]  /*4b50*/  STL [R1+0x20], R209 ;  /* 0x000020d101007387 */ /* 0x000fe80000100800 */
[----:B------:R-:W-:Y:S04]  /*4b60*/  STL [R1+0x1c], R208 ;  /* 0x00001cd001007387 */ /* 0x000fe80000100800 */
[----:B------:R-:W-:Y:S04]  /*4b70*/  STL [R1+0x18], R151 ;  /* 0x0000189701007387 */ /* 0x000fe80000100800 */
[----:B---3--:R-:W3:Y:S01]  /*4b80*/  LDL.LU R218, [R1] ;  /* 0x0000000001da7983 */ /* 0x008ee20000300800 */
[----:B------:R-:W-:Y:S01]  /*4b90*/  MOV R9, R18 ;  /* 0x0000001200097202 */ /* 0x000fe20000000f00 */
[----:B------:R-:W-:-:S02]  /*4ba0*/  IMAD.MOV.U32 R11, RZ, RZ, R19 ;  /* 0x000000ffff0b7224 */ /* 0x000fc400078e0013 */
[----:B-1----:R-:W4:Y:S01]  /*4bb0*/  LDL.LU R215, [R1+0x4] ;  /* 0x0000040001d77983 */ /* 0x002f220000300800 */
[----:B--2---:R-:W-:Y:S01]  /*4bc0*/  FMNMX.FTZ R2, R52, R50, !PT ;  /* 0x0000003234027209 */ /* 0x004fe20007810000 */
[----:B------:R-:W-:-:S03]  /*4bd0*/  IMAD.SHL.U32 R204, R5, 0x2, RZ ;  /* 0x0000000205cc7824 */ /* 0x000fc600078e00ff */
[----:B------:R-:W-:Y:S01]  /*4be0*/  FMNMX.FTZ R2, R49, R2, !PT ;  /* 0x0000000231027209 */ /* 0x000fe20007810000 */
[----:B------:R-:W-:Y:S01]  /*4bf0*/  IMAD R207, R0, 0x2, R204 ;  /* 0x0000000200cf7824 */ /* 0x000fe200078e02cc */
[----:B------:R-:W-:Y:S01]  /*4c00*/  LDSM.16.MT88.4 R16, [R204+0x18000] ;  /* 0x01800000cc10783b */ /* 0x000fe20000004200 */
[----:B------:R-:W-:Y:S02]  /*4c10*/  LEA R205, R4, R204, 0x1 ;  /* 0x000000cc04cd7211 */ /* 0x000fe400078e08ff */
[----:B------:R-:W-:Y:S01]  /*4c20*/  FMNMX.FTZ R2, R48, R2, !PT ;  /* 0x0000000230027209 */ /* 0x000fe20007810000 */
[----:B------:R-:W-:Y:S01]  /*4c30*/  LDSM.16.MT88.4 R32, [R207+0x18000] ;  /* 0x01800000cf20783b */ /* 0x000fe20000004200 */
[----:B------:R-:W-:Y:S02]  /*4c40*/  LEA R206, R0, R205, 0x1 ;  /* 0x000000cd00ce7211 */ /* 0x000fe400078e08ff */
        /* <DEDUP_REMOVED lines=38> */
[----:B------:R1:W-:Y:S08]  /*4eb0*/  MUFU.EX2 R209, R6 ;  /* 0x0000000600d17308 */ /* 0x0003f00000000800 */
[----:B------:R2:W-:Y:S01]  /*4ec0*/  MUFU.EX2 R162, R0 ;  /* 0x0000000000a27308 */ /* 0x0005e20000000800 */
[----:B-1----:R-:W-:-:S07]  /*4ed0*/  FFMA.FTZ R6, R48, c[0x0][0x23c], -R8 ;  /* 0x00008f0030067a23 */ /* 0x002fce0000010808 */
[----:B------:R-:W1:Y:S01]  /*4ee0*/  MUFU.EX2 R217, R6 ;  /* 0x0000000600d97308 */ /* 0x000e620000000800 */
[----:B--2---:R-:W-:-:S07]  /*4ef0*/  FFMA.FTZ R0, R95, c[0x0][0x23c], -R8 ;  /* 0x00008f005f007a23 */ /* 0x004fce0000010808 */
[----:B------:R2:W-:Y:S02]  /*4f00*/  MUFU.EX2 R211, R0 ;  /* 0x0000000000d37308 */ /* 0x0005e40000000800 */
[----:B--2---:R-:W-:-:S06]  /*4f10*/  FFMA.FTZ R0, R94, c[0x0][0x23c], -R8 ;  /* 0x00008f005e007a23 */ /* 0x004fcc0000010808 */
[----:B------:R2:W-:Y:S02]  /*4f20*/  MUFU.EX2 R214, R0 ;  /* 0x0000000000d67308 */ /* 0x0005e40000000800 */
[----:B--2---:R-:W-:-:S06]  /*4f30*/  FFMA.FTZ R0, R92, c[0x0][0x23c], -R8 ;  /* 0x00008f005c007a23 */ /* 0x004fcc0000010808 */
[----:B------:R-:W-:Y:S01]  /*4f40*/  MUFU.EX2 R216, R0 ;  /* 0x0000000000d87308 */ /* 0x000fe20000000800 */
[----:B---3--:R-:W-:-:S04]  /*4f50*/  FMNMX.FTZ R2, R218, R2, !PT ;  /* 0x00000002da027209 */ /* 0x008fc80007810000 */
[----:B------:R-:W-:-:S04]  /*4f60*/  FMNMX.FTZ R2, R9, R2, !PT ;  /* 0x0000000209027209 */ /* 0x000fc80007810000 */
[----:B------:R-:W-:-:S04]  /*4f70*/  FMNMX.FTZ R2, R11, R2, !PT ;  /* 0x000000020b027209 */ /* 0x000fc80007810000 */
[----:B----4-:R-:W-:-:S05]  /*4f80*/  FMNMX.FTZ R2, R215, R2, !PT ;  /* 0x00000002d7027209 */ /* 0x010fca0007810000 */
[----:B------:R-:W2:Y:S02]  /*4f90*/  SHFL.BFLY PT, R3, R2, 0x2, 0x1f ;  /* 0x0c401f0002037f89 */ /* 0x000ea400000e0000 */
[----:B--2---:R-:W-:Y:S01]  /*4fa0*/  FMNMX.FTZ R2, R2, R3, !PT ;  /* 0x0000000302027209 */ /* 0x004fe20007810000 */
[----:B------:R-:W-:-:S04]  /*4fb0*/  FFMA.FTZ R3, R52, c[0x0][0x23c], -R8 ;  /* 0x00008f0034037a23 */ /* 0x000fc80000010808 */
[----:B------:R-:W2:Y:S01]  /*4fc0*/  SHFL.BFLY PT, R7, R2, 0x1, 0x1f ;  /* 0x0c201f0002077f89 */ /* 0x000ea200000e0000 */
[----:B------:R2:W-:Y:S02]  /*4fd0*/  MUFU.EX2 R213, R3 ;  /* 0x0000000300d57308 */ /* 0x0005e40000000800 */
[----:B--2---:R-:W-:Y:S01]  /*4fe0*/  FMNMX.FTZ R3, R2, R7, !PT ;  /* 0x0000000702037209 */ /* 0x004fe20007810000 */
[----:B------:R-:W-:-:S03]  /*4ff0*/  FFMA.FTZ R2, R50, c[0x0][0x23c], -R8 ;  /* 0x00008f0032027a23 */ /* 0x000fc60000010808 */
[C---:B------:R-:W-:Y:S02]  /*5000*/  FSETP.NEU.FTZ.AND P1, PT, R3.reuse, -INF , PT ;  /* 0xff8000000300780b */ /* 0x040fe40003f3d000 */
[----:B------:R2:W-:Y:S02]  /*5010*/  MUFU.EX2 R163, R2 ;  /* 0x0000000200a37308 */ /* 0x0005e40000000800 */
[----:B--2---:R-:W-:-:S05]  /*5020*/  FMUL.FTZ R2, R3, c[0x0][0x23c] ;  /* 0x00008f0003027a20 */ /* 0x004fca0000410000 */
[----:B------:R-:W-:-:S05]  /*5030*/  FSEL R2, R2, RZ, P1 ;  /* 0x000000ff02027208 */ /* 0x000fca0000800000 */
[--C-:B------:R-:W-:Y:S02]  /*5040*/  FFMA.FTZ R4, R53, c[0x0][0x23c], -R2.reuse ;  /* 0x00008f0035047a23 */ /* 0x100fe40000010802 */
[--C-:B------:R-:W-:Y:S02]  /*5050*/  FFMA.FTZ R6, R54, c[0x0][0x23c], -R2.reuse ;  /* 0x00008f0036067a23 */ /* 0x100fe40000010802 */
[----:B------:R2:W-:Y:S01]  /*5060*/  MUFU.EX2 R210, R4 ;  /* 0x0000000400d27308 */ /* 0x0005e20000000800 */
[----:B------:R-:W-:-:S07]  /*5070*/  FFMA.FTZ R0, R141, c[0x0][0x23c], -R2 ;  /* 0x00008f008d007a23 */ /* 0x000fce0000010802 */
[----:B------:R1:W3:Y:S01]  /*5080*/  MUFU.EX2 R187, R6 ;  /* 0x0000000600bb7308 */ /* 0x0002e20000000800 */
[----:B--2---:R-:W-:-:S07]  /*5090*/  FFMA.FTZ R4, R55, c[0x0][0x23c], -R2 ;  /* 0x00008f0037047a23 */ /* 0x004fce0000010802 */
[----:B------:R2:W-:Y:S01]  /*50a0*/  MUFU.EX2 R212, R0 ;  /* 0x0000000000d47308 */ /* 0x0005e20000000800 */
[----:B-1----:R-:W-:-:S07]  /*50b0*/  F2FP.PACK_AB R6, R217, R209 ;  /* 0x000000d1d906723e */ /* 0x002fce00000000ff */
[----:B------:R1:W-:Y:S01]  /*50c0*/  MUFU.EX2 R208, R4 ;  /* 0x0000000400d07308 */ /* 0x0003e20000000800 */
[----:B---3--:R-:W-:Y:S01]  /*50d0*/  F2FP.PACK_AB R5, R210, R187 ;  /* 0x000000bbd205723e */ /* 0x008fe200000000ff */
[----:B--2---:R-:W-:-:S06]  /*50e0*/  FFMA.FTZ R0, R142, c[0x0][0x23c], -R2 ;  /* 0x00008f008e007a23 */ /* 0x004fcc0000010802 */
[----:B------:R2:W-:Y:S01]  /*50f0*/  MUFU.EX2 R186, R0 ;  /* 0x0000000000ba7308 */ /* 0x0005e20000000800 */
[----:B-1----:R-:W-:-:S07]  /*5100*/  FFMA.FTZ R4, R51, c[0x0][0x23c], -R2 ;  /* 0x00008f0033047a23 */ /* 0x002fce0000010802 */
[----:B------:R1:W3:Y:S01]  /*5110*/  MUFU.EX2 R151, R4 ;  /* 0x0000000400977308 */ /* 0x0002e20000000800 */
[----:B--2---:R-:W-:-:S07]  /*5120*/  FFMA.FTZ R0, R140, c[0x0][0x23c], -R2 ;  /* 0x00008f008c007a23 */ /* 0x004fce0000010802 */
[----:B------:R2:W-:Y:S01]  /*5130*/  MUFU.EX2 R160, R0 ;  /* 0x0000000000a07308 */ /* 0x0005e20000000800 */
[----:B-1----:R-:W-:Y:S02]  /*5140*/  F2FP.PACK_AB R4, R163, R213 ;  /* 0x000000d5a304723e */ /* 0x002fe400000000ff */
[----:B---3--:R-:W-:-:S07]  /*5150*/  F2FP.PACK_AB R7, R151, R208 ;  /* 0x000000d09707723e */ /* 0x008fce00000000ff */
[----:B------:R-:W-:Y:S01]  /*5160*/  HMMA.16816.F32 R120, R4, R16, RZ ;  /* 0x000000100478723c */ /* 0x000fe200000018ff */
[----:B--2---:R-:W-:-:S04]  /*5170*/  FFMA.FTZ R0, R93, c[0x0][0x23c], -R2 ;  /* 0x00008f005d007a23 */ /* 0x004fc80000010802 */
[----:B------:R-:W1:Y:S03]  /*5180*/  MUFU.EX2 R161, R0 ;  /* 0x0000000000a17308 */ /* 0x000e660000000800 */
[C---:B------:R-:W-:Y:S01]  /*5190*/  HMMA.16816.F32 R88, R4.reuse, R18, RZ ;  /* 0x000000120458723c */ /* 0x040fe200000018ff */
[----:B------:R-:W2:Y:S07]  /*51a0*/  LDSM.16.MT88.4 R16, [R204+0x1c000] ;  /* 0x01c00000cc10783b */ /* 0x000eae0000004200 */
[C---:B------:R-:W-:Y:S08]  /*51b0*/  HMMA.16816.F32 R116, R4.reuse, R12, RZ ;  /* 0x0000000c0474723c */ /* 0x040ff000000018ff */
[C---:B------:R-:W-:Y:S01]  /*51c0*/  HMMA.16816.F32 R84, R4.reuse, R14, RZ ;  /* 0x0000000e0454723c */ /* 0x040fe200000018ff */
[----:B------:R-:W3:Y:S07]  /*51d0*/  LDSM.16.MT88.4 R12, [R205+0x1c000] ;  /* 0x01c00000cd0c783b */ /* 0x000eee0000004200 */
[C---:B------:R-:W-:Y:S08]  /*51e0*/  HMMA.16816.F32 R52, R4.reuse, R32, RZ ;  /* 0x000000200434723c */ /* 0x040ff000000018ff */
[C---:B------:R-:W-:Y:S01]  /*51f0*/  HMMA.16816.F32 R80, R4.reuse, R34, RZ ;  /* 0x000000220450723c */ /* 0x040fe200000018ff */
[----:B------:R-:W-:Y:S07]  /*5200*/  LDSM.16.MT88.4 R32, [R207+0x1c000] ;  /* 0x01c00000cf20783b */ /* 0x000fee0000004200 */
[C---:B------:R-:W-:Y:S08]  /*5210*/  HMMA.16816.F32 R112, R4.reuse, R36, RZ ;  /* 0x000000240470723c */ /* 0x040ff000000018ff */
[C---:B--2---:R-:W-:Y:S08]  /*5220*/  HMMA.16816.F32 R100, R4.reuse, R16, RZ ;  /* 0x000000100464723c */ /* 0x044ff000000018ff */
[C---:B------:R-:W-:Y:S01]  /*5230*/  HMMA.16816.F32 R60, R4.reuse, R18, RZ ;  /* 0x00000012043c723c */ /* 0x040fe200000018ff */
[----:B------:R-:W2:Y:S07]  /*5240*/  LDSM.16.MT88.4 R16, [R207+0x1e000] ;  /* 0x01e00000cf10783b */ /* 0x000eae0000004200 */
[C---:B------:R-:W-:Y:S01]  /*5250*/  HMMA.16816.F32 R76, R4.reuse, R38, RZ ;  /* 0x00000026044c723c */ /* 0x040fe200000018ff */
[----:B------:R-:W4:Y:S07]  /*5260*/  LDSM.16.MT88.4 R36, [R206+0x1c000] ;  /* 0x01c00000ce24783b */ /* 0x000f2e0000004200 */
[C---:B------:R-:W-:Y:S08]  /*5270*/  HMMA.16816.F32 R108, R4.reuse, R24, RZ ;  /* 0x00000018046c723c */ /* 0x040ff000000018ff */
[C---:B------:R-:W-:Y:S01]  /*5280*/  HMMA.16816.F32 R64, R4.reuse, R26, RZ ;  /* 0x0000001a0440723c */ /* 0x040fe200000018ff */
[----:B------:R-:W1:Y:S07]  /*5290*/  LDSM.16.MT88.4 R24, [R204+0x1e000] ;  /* 0x01e00000cc18783b */ /* 0x000e6e0000004200 */
[C---:B------:R-:W-:Y:S08]  /*52a0*/  HMMA.16816.F32 R104, R4.reuse, R20, RZ ;  /* 0x000000140468723c */ /* 0x040ff000000018ff */
[C---:B------:R-:W-:Y:S01]  /*52b0*/  HMMA.16816.F32 R128, R4.reuse, R22, RZ ;  /* 0x000000160480723c */ /* 0x040fe200000018ff */
[----:B------:R-:W1:Y:S07]  /*52c0*/  LDSM.16.MT88.4 R20, [R205+0x1e000] ;  /* 0x01e00000cd14783b */ /* 0x000e6e0000004200 */
[C---:B---3--:R-:W-:Y:S08]  /*52d0*/  HMMA.16816.F32 R96, R4.reuse, R12, RZ ;  /* 0x0000000c0460723c */ /* 0x048ff000000018ff */
[C---:B------:R-:W-:Y:S01]  /*52e0*/  HMMA.16816.F32 R56, R4.reuse, R14, RZ ;  /* 0x0000000e0438723c */ /* 0x040fe200000018ff */
[----:B------:R-:W3:Y:S07]  /*52f0*/  LDSM.16.MT88.4 R12, [R206+0x1e000] ;  /* 0x01e00000ce0c783b */ /* 0x000eee0000004200 */
[C---:B------:R-:W-:Y:S08]  /*5300*/  HMMA.16816.F32 R44, R4.reuse, R28, RZ ;  /* 0x0000001c042c723c */ /* 0x040ff000000018ff */
[C---:B------:R-:W-:Y:S01]  /*5310*/  HMMA.16816.F32 R68, R4.reuse, R30, RZ ;  /* 0x0000001e0444723c */ /* 0x040fe200000018ff */
[----:B------:R-:W1:Y:S07]  /*5320*/  LDSM.16.MT88.4 R28, [R205+0x18800] ;  /* 0x01880000cd1c783b */ /* 0x000e6e0000004200 */
[C---:B--2---:R-:W-:Y:S08]  /*5330*/  HMMA.16816.F32 R156, R4.reuse, R16, RZ ;  /* 0x00000010049c723c */ /* 0x044ff000000018ff */
[C---:B------:R-:W-:Y:S01]  /*5340*/  HMMA.16816.F32 R176, R4.reuse, R18, RZ ;  /* 0x0000001204b0723c */ /* 0x040fe200000018ff */
[----:B------:R-:W-:Y:S07]  /*5350*/  LDSM.16.MT88.4 R16, [R206+0x18800] ;  /* 0x01880000ce10783b */ /* 0x000fee0000004200 */
[C---:B------:R-:W-:Y:S08]  /*5360*/  HMMA.16816.F32 R48, R4.reuse, R40, RZ ;  /* 0x000000280430723c */ /* 0x040ff000000018ff */
[C---:B------:R-:W-:Y:S08]  /*5370*/  HMMA.16816.F32 R72, R4.reuse, R42, RZ ;  /* 0x0000002a0448723c */ /* 0x040ff000000018ff */
[C---:B------:R-:W-:Y:S08]  /*5380*/  HMMA.16816.F32 R40, R4.reuse, R32, RZ ;  /* 0x000000200428723c */ /* 0x040ff000000018ff */
[C---:B------:R-:W-:Y:S01]  /*5390*/  HMMA.16816.F32 R124, R4.reuse, R34, RZ ;  /* 0x00000022047c723c */ /* 0x040fe200000018ff */
[----:B------:R-:W2:Y:S07]  /*53a0*/  LDSM.16.MT88.4 R32, [R204+0x18800] ;  /* 0x01880000cc20783b */ /* 0x000eae0000004200 */
[C---:B----4-:R-:W-:Y:S08]  /*53b0*/  HMMA.16816.F32 R136, R4.reuse, R36, RZ ;  /* 0x000000240488723c */ /* 0x050ff000000018ff */
[C---:B------:R-:W-:Y:S01]  /*53c0*/  HMMA.16816.F32 R132, R4.reuse, R38, RZ ;  /* 0x000000260484723c */ /* 0x040fe200000018ff */
[----:B------:R-:W4:Y:S07]  /*53d0*/  LDSM.16.MT88.4 R36, [R207+0x18800] ;  /* 0x01880000cf24783b */ /* 0x000f2e0000004200 */
[C---:B-1----:R-:W-:Y:S08]  /*53e0*/  HMMA.16816.F32 R144, R4.reuse, R24, RZ ;  /* 0x000000180490723c */ /* 0x042ff000000018ff */
[C---:B------:R-:W-:Y:S01]  /*53f0*/  HMMA.16816.F32 R152, R4.reuse, R26, RZ ;  /* 0x0000001a0498723c */ /* 0x040fe200000018ff */
[----:B------:R-:W-:Y:S07]  /*5400*/  LDSM.16.MT88.4 R24, [R205+0x1a800] ;  /* 0x01a80000cd18783b */ /* 0x000fee0000004200 */
[C---:B------:R-:W-:Y:S08]  /*5410*/  HMMA.16816.F32 R140, R4.reuse, R20, RZ ;  /* 0x00000014048c723c */ /* 0x040ff000000018ff */
[C---:B------:R-:W-:Y:S08]  /*5420*/  HMMA.16816.F32 R92, R4.reuse, R22, RZ ;  /* 0x00000016045c723c */ /* 0x040ff000000018ff */
[C---:B---3--:R-:W-:Y:S08]  /*5430*/  HMMA.16816.F32 R180, R4.reuse, R12, RZ ;  /* 0x0000000c04b4723c */ /* 0x048ff000000018ff */
[----:B------:R-:W-:Y:S01]  /*5440*/  HMMA.16816.F32 R192, R4, R14, RZ ;  /* 0x0000000e04c0723c */ /* 0x000fe200000018ff */
[----:B------:R-:W1:Y:S06]  /*5450*/  LDSM.16.MT88.4 R12, [R204+0x1a800] ;  /* 0x01a80000cc0c783b */ /* 0x000e6c0000004200 */
[----:B------:R-:W-:-:S02]  /*5460*/  F2FP.PACK_AB R4, R211, R162 ;  /* 0x000000a2d304723e */ /* 0x000fc400000000ff */
[----:B------:R-:W-:Y:S02]  /*5470*/  F2FP.PACK_AB R5, R186, R212 ;  /* 0x000000d4ba05723e */ /* 0x000fe400000000ff */
[----:B------:R-:W-:Y:S02]  /*5480*/  F2FP.PACK_AB R6, R216, R214 ;  /* 0x000000d6d806723e */ /* 0x000fe400000000ff */
[----:B------:R-:W-:-:S07]  /*5490*/  F2FP.PACK_AB R7, R161, R160 ;  /* 0x000000a0a107723e */ /* 0x000fce00000000ff */
[C---:B------:R-:W-:Y:S08]  /*54a0*/  HMMA.16816.F32 R116, R4.reuse, R28, R116 ;  /* 0x0000001c0474723c */ /* 0x040ff00000001874 */
[C---:B------:R-:W-:Y:S08]  /*54b0*/  HMMA.16816.F32 R28, R4.reuse, R30, R84 ;  /* 0x0000001e041c723c */ /* 0x040ff00000001854 */
[C---:B--2---:R-:W-:Y:S08]  /*54c0*/  HMMA.16816.F32 R172, R4.reuse, R32, R120 ;  /* 0x0000002004ac723c */ /* 0x044ff00000001878 */
[----:B------:R-:W-:Y:S01]  /*54d0*/  HMMA.16816.F32 R88, R4, R34, R88 ;  /* 0x000000220458723c */ /* 0x000fe20000001858 */
[----:B------:R-:W2:Y:S01]  /*54e0*/  LDSM.16.MT88.4 R32, [R207+0x1a800] ;  /* 0x01a80000cf20783b */ /* 0x000ea20000004200 */
        /* <DEDUP_REMOVED lines=8> */
[C---:B----4-:R-:W-:Y:S04]  /*5570*/  HMMA.16816.F32 R240, R4.reuse, R38, R80 ;  /* 0x0000002604f0723c */ /* 0x050fe80000001850 */
[----:B------:R-:W-:Y:S01]  /*5580*/  IMAD.MOV.U32 R171, RZ, RZ, R175 ;  /* 0x000000ffffab7224 */ /* 0x000fe200078e00af */
[----:B------:R-:W-:Y:S01]  /*5590*/  MOV R170, R173 ;  /* 0x000000ad00aa7202 */ /* 0x000fe20000000f00 */
[----:B------:R-:W-:Y:S01]  /*55a0*/  IMAD.MOV.U32 R169, RZ, RZ, R174 ;  /* 0x000000ffffa97224 */ /* 0x000fe200078e00ae */
[----:B------:R-:W-:Y:S01]  /*55b0*/  MOV R168, R172 ;  /* 0x000000ac00a87202 */ /* 0x000fe20000000f00 */
[C---:B------:R-:W-:Y:S08]  /*55c0*/  HMMA.16816.F32 R28, R4.reuse, R16, R112 ;  /* 0x00000010041c723c */ /* 0x040ff00000001870 */
[C---:B------:R-:W-:Y:S01]  /*55d0*/  HMMA.16816.F32 R116, R4.reuse, R36, R52 ;  /* 0x000000240474723c */ /* 0x040fe20000001834 */
[----:B------:R-:W3:Y:S06]  /*55e0*/  LDSM.16.MT88.4 R36, [R206+0x1a800] ;  /* 0x01a80000ce24783b */ /* 0x000eec0000004200 */
[----:B------:R-:W-:Y:S01]  /*55f0*/  IMAD.MOV.U32 R53, RZ, RZ, R23 ;  /* 0x000000ffff357224 */ /* 0x000fe200078e0017 */
[----:B------:R-:W-:Y:S01]  /*5600*/  HMMA.16816.F32 R112, R4, R18, R76 ;  /* 0x000000120470723c */ /* 0x000fe2000000184c */
[----:B------:R-:W4:Y:S01]  /*5610*/  LDSM.16.MT88.4 R16, [R207+0x1c800] ;  /* 0x01c80000cf10783b */ /* 0x000f220000004200 */
[----:B------:R-:W-:Y:S01]  /*5620*/  MOV R54, R22 ;  /* 0x0000001600367202 */ /* 0x000fe20000000f00 */
[----:B------:R-:W-:Y:S01]  /*5630*/  IMAD.MOV.U32 R55, RZ, RZ, R21 ;  /* 0x000000ffff377224 */ /* 0x000fe200078e0015 */
[----:B------:R-:W-:-:S02]  /*5640*/  MOV R52, R20 ;  /* 0x0000001400347202 */ /* 0x000fc40000000f00 */
[----:B------:R-:W-:Y:S02]  /*5650*/  LDSM.16.MT88.4 R20, [R205+0x1c800] ;  /* 0x01c80000cd14783b */ /* 0x000fe40000004200 */
[----:B------:R-:W-:Y:S01]  /*5660*/  IMAD.MOV.U32 R82, RZ, RZ, R29 ;  /* 0x000000ffff527224 */ /* 0x000fe200078e001d */
[----:B------:R-:W-:Y:S01]  /*5670*/  MOV R81, R30 ;  /* 0x0000001e00517202 */ /* 0x000fe20000000f00 */
[----:B------:R-:W-:Y:S01]  /*5680*/  IMAD.MOV.U32 R80, RZ, RZ, R31 ;  /* 0x000000ffff507224 */ /* 0x000fe200078e001f */
[----:B------:R-:W-:Y:S01]  /*5690*/  MOV R0, R28 ;  /* 0x0000001c00007202 */ /* 0x000fe20000000f00 */
[C---:B-1----:R-:W-:Y:S08]  /*56a0*/  HMMA.16816.F32 R120, R4.reuse, R14, R72 ;  /* 0x0000000e0478723c */ /* 0x042ff00000001848 */
[C---:B------:R-:W-:Y:S08]  /*56b0*/  HMMA.16816.F32 R28, R4.reuse, R12, R48 ;  /* 0x0000000c041c723c */ /* 0x040ff00000001830 */
[C---:B--2---:R-:W-:Y:S08]  /*56c0*/  HMMA.16816.F32 R12, R4.reuse, R34, R64 ;  /* 0x00000022040c723c */ /* 0x044ff00000001840 */
[C---:B------:R-:W-:Y:S08]  /*56d0*/  HMMA.16816.F32 R200, R4.reuse, R24, R44 ;  /* 0x0000001804c8723c */ /* 0x040ff0000000182c */
[----:B------:R-:W-:Y:S01]  /*56e0*/  IMAD.MOV.U32 R51, RZ, RZ, R28 ;  /* 0x000000ffff337224 */ /* 0x000fe200078e001c */
[----:B------:R-:W-:Y:S01]  /*56f0*/  MOV R50, R29 ;  /* 0x0000001d00327202 */ /* 0x000fe20000000f00 */
[----:B------:R-:W-:Y:S01]  /*5700*/  IMAD.MOV.U32 R49, RZ, RZ, R30 ;  /* 0x000000ffff317224 */ /* 0x000fe200078e001e */
[----:B------:R-:W-:Y:S01]  /*5710*/  MOV R48, R31 ;  /* 0x0000001f00307202 */ /* 0x000fe20000000f00 */
[----:B------:R-:W-:Y:S01]  /*5720*/  HMMA.16816.F32 R232, R4, R26, R68 ;  /* 0x0000001a04e8723c */ /* 0x000fe20000001844 */
[----:B------:R-:W1:Y:S03]  /*5730*/  LDSM.16.MT88.4 R28, [R204+0x1c800] ;  /* 0x01c80000cc1c783b */ /* 0x000e660000004200 */
[----:B------:R-:W-:Y:S01]  /*5740*/  IMAD.MOV.U32 R25, RZ, RZ, R12 ;  /* 0x000000ffff197224 */ /* 0x000fe200078e000c */
[----:B------:R-:W-:-:S02]  /*5750*/  MOV R24, R13 ;  /* 0x0000000d00187202 */ /* 0x000fc40000000f00 */
[----:B------:R-:W-:Y:S01]  /*5760*/  IMAD.MOV.U32 R27, RZ, RZ, R14 ;  /* 0x000000ffff1b7224 */ /* 0x000fe200078e000e */
[----:B------:R-:W-:Y:S01]  /*5770*/  MOV R26, R15 ;  /* 0x0000000f001a7202 */ /* 0x000fe20000000f00 */
[C---:B---3--:R-:W-:Y:S01]  /*5780*/  HMMA.16816.F32 R196, R4.reuse, R36, R104 ;  /* 0x0000002404c4723c */ /* 0x048fe20000001868 */
[----:B------:R-:W2:Y:S06]  /*5790*/  LDSM.16.MT88.4 R12, [R206+0x1c800] ;  /* 0x01c80000ce0c783b */ /* 0x000eac0000004200 */
[----:B------:R-:W-:Y:S01]  /*57a0*/  MOV R104, R27 ;  /* 0x0000001b00687202 */ /* 0x000fe20000000f00 */
[----:B------:R-:W-:Y:S01]  /*57b0*/  HMMA.16816.F32 R188, R4, R38, R128 ;  /* 0x0000002604bc723c */ /* 0x000fe20000001880 */
[----:B------:R-:W-:Y:S01]  /*57c0*/  IMAD.MOV.U32 R105, RZ, RZ, R26 ;  /* 0x000000ffff697224 */ /* 0x000fe200078e001a */
[----:B------:R-:W-:Y:S01]  /*57d0*/  MOV R107, R162 ;  /* 0x000000a2006b7202 */ /* 0x000fe20000000f00 */
[----:B------:R-:W-:Y:S01]  /*57e0*/  IMAD.MOV.U32 R37, RZ, RZ, R161 ;  /* 0x000000ffff257224 */ /* 0x000fe200078e00a1 */
[----:B------:R-:W-:Y:S01]  /*57f0*/  MOV R106, R160 ;  /* 0x000000a0006a7202 */ /* 0x000fe20000000f00 */
[----:B------:R-:W-:-:S02]  /*5800*/  IMAD.MOV.U32 R36, RZ, RZ, R171 ;  /* 0x000000ffff247224 */ /* 0x000fc400078e00ab */
[----:B------:R-:W-:Y:S01]  /*5810*/  IMAD.MOV.U32 R128, RZ, RZ, R24 ;  /* 0x000000ffff807224 */ /* 0x000fe200078e0018 */
[C---:B------:R-:W-:Y:S01]  /*5820*/  HMMA.16816.F32 R76, R4.reuse, R32, R108 ;  /* 0x00000020044c723c */ /* 0x040fe2000000186c */
[----:B------:R-:W-:Y:S01]  /*5830*/  IMAD.MOV.U32 R131, RZ, RZ, R163 ;  /* 0x000000ffff837224 */ /* 0x000fe200078e00a3 */
[----:B------:R-:W-:Y:S01]  /*5840*/  LDSM.16.MT88.4 R32, [R204+0x1e800] ;  /* 0x01e80000cc20783b */ /* 0x000fe20000004200 */
[----:B------:R-:W-:Y:S01]  /*5850*/  MOV R39, R168 ;  /* 0x000000a800277202 */ /* 0x000fe20000000f00 */
[----:B------:R-:W-:Y:S01]  /*5860*/  IMAD.MOV.U32 R130, RZ, RZ, R169 ;  /* 0x000000ffff827224 */ /* 0x000fe200078e00a9 */
[----:B------:R-:W-:Y:S02]  /*5870*/  MOV R129, R170 ;  /* 0x000000aa00817202 */ /* 0x000fe40000000f00 */
[----:B------:R-:W-:Y:S01]  /*5880*/  MOV R109, R82 ;  /* 0x00000052006d7202 */ /* 0x000fe20000000f00 */
[----:B------:R-:W-:Y:S01]  /*5890*/  IMAD.MOV.U32 R110, RZ, RZ, R81 ;  /* 0x000000ffff6e7224 */ /* 0x000fe200078e0051 */
[----:B------:R-:W-:Y:S01]  /*58a0*/  MOV R111, R80 ;  /* 0x00000050006f7202 */ /* 0x000fe20000000f00 */
[----:B----4-:R-:W-:Y:S01]  /*58b0*/  HMMA.16816.F32 R64, R4, R18, R124 ;  /* 0x000000120440723c */ /* 0x010fe2000000187c */
[----:B------:R-:W-:-:S02]  /*58c0*/  IMAD.MOV.U32 R108, RZ, RZ, R0 ;  /* 0x000000ffff6c7224 */ /* 0x000fc400078e0000 */
[----:B------:R-:W-:-:S04]  /*58d0*/  FFMA.FTZ R0, R165, c[0x0][0x23c], -R8 ;  /* 0x00008f00a5007a23 */ /* 0x000fc80000010808 */
[----:B------:R3:W-:Y:S01]  /*58e0*/  MUFU.EX2 R126, R0 ;  /* 0x00000000007e7308 */ /* 0x0007e20000000800 */
[----:B-1----:R-:W-:Y:S01]  /*58f0*/  HMMA.16816.F32 R172, R4, R28, R100 ;  /* 0x0000001c04ac723c */ /* 0x002fe20000001864 */
[----:B------:R-:W-:-:S05]  /*5900*/  IMAD.MOV.U32 R125, RZ, RZ, R50 ;  /* 0x000000ffff7d7224 */ /* 0x000fca00078e0032 */
[----:B------:R-:W-:Y:S01]  /*5910*/  IMAD.MOV.U32 R47, RZ, RZ, R76 ;  /* 0x000000ffff2f7224 */ /* 0x000fe200078e004c */
[----:B------:R-:W-:Y:S01]  /*5920*/  MOV R103, R25 ;  /* 0x0000001900677202 */ /* 0x000fe20000000f00 */
[C---:B------:R-:W-:Y:S01]  /*5930*/  HMMA.16816.F32 R80, R4.reuse, R16, R40 ;  /* 0x000000100450723c */ /* 0x040fe20000001828 */
[----:B------:R-:W1:Y:S01]  /*5940*/  LDSM.16.MT88.4 R24, [R205+0x1e800] ;  /* 0x01e80000cd18783b */ /* 0x000e620000004200 */
[----:B------:R-:W-:Y:S01]  /*5950*/  MOV R46, R78 ;  /* 0x0000004e002e7202 */ /* 0x000fe20000000f00 */
[----:B------:R-:W-:Y:S01]  /*5960*/  IMAD.MOV.U32 R45, RZ, RZ, R79 ;  /* 0x000000ffff2d7224 */ /* 0x000fe200078e004f */
[----:B------:R-:W-:Y:S01]  /*5970*/  MOV R44, R77 ;  /* 0x0000004d002c7202 */ /* 0x000fe20000000f00 */
[----:B------:R-:W4:Y:S01]  /*5980*/  LDSM.16.MT88.4 R16, [R207+0x1e800] ;  /* 0x01e80000cf10783b */ /* 0x000f220000004200 */
[----:B------:R-:W-:Y:S01]  /*5990*/  MOV R38, R47 ;  /* 0x0000002f00267202 */ /* 0x000fe20000000f00 */
[----:B---3--:R-:W-:Y:S01]  /*59a0*/  FFMA.FTZ R0, R149, c[0x0][0x23c], -R8 ;  /* 0x00008f0095007a23 */ /* 0x008fe20000010808 */
        /* <DEDUP_REMOVED lines=8> */
[----:B------:R-:W-:Y:S01]  /*5a30*/  IMAD.MOV.U32 R76, RZ, RZ, R84 ;  /* 0x000000ffff4c7224 */ /* 0x000fe200078e0054 */
[----:B--2---:R-:W-:Y:S01]  /*5a40*/  HMMA.16816.F32 R44, R4, R12, R136 ;  /* 0x0000000c042c723c */ /* 0x004fe20000001888 */
[----:B------:R-:W-:-:S02]  /*5a50*/  IMAD.MOV.U32 R29, RZ, RZ, R130 ;  /* 0x000000ffff1d7224 */ /* 0x000fc400078e0082 */
[----:B------:R-:W-:Y:S02]  /*5a60*/  IMAD.MOV.U32 R130, RZ, RZ, R54 ;  /* 0x000000ffff827224 */ /* 0x000fe400078e0036 */
[----:B------:R-:W-:Y:S02]  /*5a70*/  IMAD.MOV.U32 R21, RZ, RZ, R29 ;  /* 0x000000ffff157224 */ /* 0x000fe400078e001d */
[----:B------:R-:W-:Y:S01]  /*5a80*/  IMAD.MOV.U32 R99, RZ, RZ, R130 ;  /* 0x000000ffff637224 */ /* 0x000fe200078e0082 */
[----:B------:R-:W-:Y:S01]  /*5a90*/  HMMA.16816.F32 R84, R4, R22, R56 ;  /* 0x000000160454723c */ /* 0x000fe20000001838 */
[----:B------:R-:W-:Y:S02]  /*5aa0*/  IMAD.MOV.U32 R130, RZ, RZ, R78 ;  /* 0x000000ffff827224 */ /* 0x000fe400078e004e */
[----:B---3--:R-:W-:Y:S02]  /*5ab0*/  FFMA.FTZ R0, R150, c[0x0][0x23c], -R8 ;  /* 0x00008f0096007a23 */ /* 0x008fe40000010808 */
[----:B------:R-:W-:-:S02]  /*5ac0*/  IMAD.MOV.U32 R136, RZ, RZ, R99 ;  /* 0x000000ffff887224 */ /* 0x000fc400078e0063 */
[----:B------:R2:W3:Y:S01]  /*5ad0*/  MUFU.EX2 R28, R0 ;  /* 0x00000000001c7308 */ /* 0x0004e20000000800 */
[----:B------:R-:W-:Y:S01]  /*5ae0*/  HMMA.16816.F32 R72, R4, R14, R132 ;  /* 0x0000000e0448723c */ /* 0x000fe20000001884 */
[----:B------:R-:W4:Y:S01]  /*5af0*/  LDSM.16.MT88.4 R12, [R206+0x1e800] ;  /* 0x01e80000ce0c783b */ /* 0x000f220000004200 */
[----:B------:R-:W-:-:S06]  /*5b00*/  IMAD.MOV.U32 R138, RZ, RZ, R37 ;  /* 0x000000ffff8a7224 */ /* 0x000fcc00078e0025 */
[----:B-1----:R-:W-:Y:S01]  /*5b10*/  HMMA.16816.F32 R56, R4, R24, R140 ;  /* 0x000000180438723c */ /* 0x002fe2000000188c */
[----:B--2---:R-:W-:-:S07]  /*5b20*/  FFMA.FTZ R0, R164, c[0x0][0x23c], -R8 ;  /* 0x00008f00a4007a23 */ /* 0x004fce0000010808 */
[----:B------:R-:W-:Y:S01]  /*5b30*/  HMMA.16816.F32 R168, R4, R30, R60 ;  /* 0x0000001e04a8723c */ /* 0x000fe2000000183c */
[----:B---3--:R-:W-:Y:S01]  /*5b40*/  IMAD.MOV.U32 R140, RZ, RZ, R28 ;  /* 0x000000ffff8c7224 */ /* 0x008fe200078e001c */
[----:B------:R-:W-:Y:S01]  /*5b50*/  MOV R28, R129 ;  /* 0x00000081001c7202 */ /* 0x000fe20000000f00 */
[----:B------:R1:W2:Y:S01]  /*5b60*/  MUFU.EX2 R20, R0 ;  /* 0x0000000000147308 */ /* 0x0002a20000000800 */
[----:B------:R-:W-:-:S03]  /*5b70*/  MOV R129, R53 ;  /* 0x0000003500817202 */ /* 0x000fc60000000f00 */
[----:B------:R-:W-:Y:S01]  /*5b80*/  MOV R30, R38 ;  /* 0x00000026001e7202 */ /* 0x000fe20000000f00 */
[----:B------:R-:W-:Y:S01]  /*5b90*/  IMAD.MOV.U32 R31, RZ, RZ, R39 ;  /* 0x000000ffff1f7224 */ /* 0x000fe200078e0027 */
[----:B------:R-:W-:Y:S01]  /*5ba0*/  MOV R38, R36 ;  /* 0x0000002400267202 */ /* 0x000fe20000000f00 */
[----:B------:R-:W-:Y:S01]  /*5bb0*/  IMAD.MOV.U32 R39, RZ, RZ, R52 ;  /* 0x000000ffff277224 */ /* 0x000fe200078e0034 */
[----:B------:R-:W-:Y:S01]  /*5bc0*/  MOV R36, R55 ;  /* 0x0000003700247202 */ /* 0x000fe20000000f00 */
[----:B------:R-:W-:Y:S01]  /*5bd0*/  IMAD.MOV.U32 R23, RZ, RZ, R31 ;  /* 0x000000ffff177224 */ /* 0x000fe200078e001f */
[C---:B----4-:R-:W-:Y:S01]  /*5be0*/  HMMA.16816.F32 R52, R4.reuse, R16, R156 ;  /* 0x000000100434723c */ /* 0x050fe2000000189c */
[----:B------:R-:W-:Y:S01]  /*5bf0*/  MOV R22, R30 ;  /* 0x0000001e00167202 */ /* 0x000fe20000000f00 */
[----:B------:R-:W-:Y:S01]  /*5c00*/  IMAD.MOV.U32 R97, RZ, RZ, R39 ;  /* 0x000000ffff617224 */ /* 0x000fe200078e0027 */
[----:B------:R-:W-:Y:S01]  /*5c10*/  MOV R96, R38 ;  /* 0x0000002600607202 */ /* 0x000fe20000000f00 */
[----:B------:R-:W-:Y:S01]  /*5c20*/  IMAD.MOV.U32 R39, RZ, RZ, R76 ;  /* 0x000000ffff277224 */ /* 0x000fe200078e004c */
[----:B------:R-:W-:Y:S01]  /*5c30*/  MOV R98, R129 ;  /* 0x0000008100627202 */ /* 0x000fe20000000f00 */
[----:B-1----:R-:W-:Y:S01]  /*5c40*/  FFMA.FTZ R0, R185, c[0x0][0x23c], -R2 ;  /* 0x00008f00b9007a23 */ /* 0x002fe20000010802 */
[----:B------:R-:W-:Y:S01]  /*5c50*/  MOV R38, R36 ;  /* 0x0000002400267202 */ /* 0x000fe20000000f00 */
[----:B--2---:R-:W-:Y:S01]  /*5c60*/  IMAD.MOV.U32 R158, RZ, RZ, R20 ;  /* 0x000000ffff9e7224 */ /* 0x004fe200078e0014 */
[----:B------:R-:W-:Y:S01]  /*5c70*/  MOV R20, R28 ;  /* 0x0000001c00147202 */ /* 0x000fe20000000f00 */
[----:B------:R1:W2:Y:S01]  /*5c80*/  MUFU.EX2 R124, R0 ;  /* 0x00000000007c7308 */ /* 0x0002a20000000800 */
[----:B------:R-:W3:Y:S01]  /*5c90*/  LDSM.16.MT88.4 R28, [R204+0x19000] ;  /* 0x01900000cc1c783b */ /* 0x000ee20000004200 */
[----:B------:R-:W-:Y:S01]  /*5ca0*/  HMMA.16816.F32 R40, R4, R26, R92 ;  /* 0x0000001a0428723c */ /* 0x000fe2000000185c */
[----:B------:R-:W-:Y:S01]  /*5cb0*/  MOV R129, R77 ;  /* 0x0000004d00817202 */ /* 0x000fe20000000f00 */
[----:B------:R-:W-:Y:S01]  /*5cc0*/  IMAD.MOV.U32 R134, RZ, RZ, R97 ;  /* 0x000000ffff867224 */ /* 0x000fe200078e0061 */
[----:B------:R-:W4:Y:S01]  /*5cd0*/  LDSM.16.MT88.4 R24, [R205+0x19000] ;  /* 0x01900000cd18783b */ /* 0x000f220000004200 */
[----:B------:R-:W-:-:S02]  /*5ce0*/  MOV R36, R79 ;  /* 0x0000004f00247202 */ /* 0x000fc40000000f00 */
[----:B------:R-:W-:Y:S02]  /*5cf0*/  MOV R137, R38 ;  /* 0x0000002600897202 */ /* 0x000fe40000000f00 */
[C---:B------:R-:W-:Y:S01]  /*5d00*/  HMMA.16816.F32 R76, R4.reuse, R18, R176 ;  /* 0x00000012044c723c */ /* 0x040fe200000018b0 */
[----:B------:R-:W-:Y:S02]  /*5d10*/  MOV R99, R36 ;  /* 0x0000002400637202 */ /* 0x000fe40000000f00 */
[----:B------:R-:W-:Y:S01]  /*5d20*/  MOV R135, R98 ;  /* 0x0000006200877202 */ /* 0x000fe20000000f00 */
[----:B------:R-:W-:Y:S01]  /*5d30*/  IMAD.MOV.U32 R98, RZ, RZ, R130 ;  /* 0x000000ffff627224 */ /* 0x000fe200078e0082 */
[----:B------:R-:W-:Y:S01]  /*5d40*/  MOV R139, R22 ;  /* 0x00000016008b7202 */ /* 0x000fe20000000f00 */
[----:B-1----:R-:W-:Y:S01]  /*5d50*/  FFMA.FTZ R0, R166, c[0x0][0x23c], -R2 ;  /* 0x00008f00a6007a23 */ /* 0x002fe20000010802 */
[----:B------:R-:W-:Y:S01]  /*5d60*/  MOV R179, R126 ;  /* 0x0000007e00b37202 */ /* 0x000fe20000000f00 */
[----:B--2---:R-:W-:Y:S01]  /*5d70*/  IMAD.MOV.U32 R178, RZ, RZ, R124 ;  /* 0x000000ffffb27224 */ /* 0x004fe200078e007c */
[----:B------:R-:W-:Y:S01]  /*5d80*/  HMMA.16816.F32 R60, R4, R32, R144 ;  /* 0x00000020043c723c */ /* 0x000fe20000001890 */
[----:B------:R1:W2:Y:S01]  /*5d90*/  MUFU.EX2 R141, R0 ;  /* 0x00000000008d7308 */ /* 0x0002a20000000800 */
[----:B------:R-:W-:-:S06]  /*5da0*/  MOV R124, R51 ;  /* 0x00000033007c7202 */ /* 0x000fcc0000000f00 */
        /* <DEDUP_REMOVED lines=9> */
[----:B------:R-:W-:Y:S01]  /*5e40*/  LDSM.16.MT88.4 R16, [R204+0x1b000] ;  /* 0x01b00000cc10783b */ /* 0x000fe20000004200 */
[--C-:B-1----:R-:W-:Y:S01]  /*5e50*/  FFMA.FTZ R0, R184, c[0x0][0x23c], -R2.reuse ;  /* 0x00008f00b8007a23 */ /* 0x102fe20000010802 */
[----:B------:R-:W-:Y:S01]  /*5e60*/  HMMA.16816.F32 R36, R4, R14, R192 ;  /* 0x0000000e0424723c */ /* 0x000fe200000018c0 */
[----:B------:R-:W-:Y:S01]  /*5e70*/  MOV R129, R218 ;  /* 0x000000da00817202 */ /* 0x000fe20000000f00 */
[----:B------:R-:W-:Y:S01]  /*5e80*/  IMAD.MOV.U32 R130, RZ, RZ, R217 ;  /* 0x000000ffff827224 */ /* 0x000fe200078e00d9 */
[----:B------:R1:W-:Y:S01]  /*5e90*/  MUFU.EX2 R159, R0 ;  /* 0x00000000009f7308 */ /* 0x0003e20000000800 */
[----:B------:R2:W5:Y:S04]  /*5ea0*/  LDL.LU R218, [R1+0x44] ;  /* 0x0000440001da7983 */ /* 0x0005680000300800 */
[----:B------:R2:W5:Y:S04]  /*5eb0*/  LDL.LU R217, [R1+0x40] ;  /* 0x0000400001d97983 */ /* 0x0005680000300800 */
[----:B------:R-:W4:Y:S04]  /*5ec0*/  LDSM.16.MT88.4 R32, [R207+0x19000] ;  /* 0x01900000cf20783b */ /* 0x000f280000004200 */
[----:B------:R-:W4:Y:S01]  /*5ed0*/  LDSM.16.MT88.4 R20, [R206+0x19000] ;  /* 0x01900000ce14783b */ /* 0x000f220000004200 */
[----:B-1----:R-:W-:-:S02]  /*5ee0*/  FFMA.FTZ R0, R167, c[0x0][0x23c], -R2 ;  /* 0x00008f00a7007a23 */ /* 0x002fc40000010802 */
[----:B------:R-:W-:Y:S02]  /*5ef0*/  IMAD.MOV.U32 R167, RZ, RZ, R127 ;  /* 0x000000ffffa77224 */ /* 0x000fe400078e007f */
[----:B------:R-:W1:Y:S01]  /*5f00*/  MUFU.EX2 R156, R0 ;  /* 0x00000000009c7308 */ /* 0x000e620000000800 */
[----:B------:R-:W-:Y:S02]  /*5f10*/  IMAD.MOV.U32 R127, RZ, RZ, R48 ;  /* 0x000000ffff7f7224 */ /* 0x000fe400078e0030 */
[----:B------:R-:W-:Y:S01]  /*5f20*/  HMMA.16816.F32 R48, R4, R12, R180 ;  /* 0x0000000c0430723c */ /* 0x000fe200000018b4 */
[----:B------:R-:W4:Y:S06]  /*5f30*/  LDSM.16.MT88.4 R12, [R205+0x1b000] ;  /* 0x01b00000cd0c783b */ /* 0x000f2c0000004200 */
[----:B------:R-:W-:-:S02]  /*5f40*/  F2FP.PACK_AB R4, R167, R179 ;  /* 0x000000b3a704723e */ /* 0x000fc400000000ff */
[----:B--2---:R-:W-:Y:S02]  /*5f50*/  F2FP.PACK_AB R5, R141, R178 ;  /* 0x000000b28d05723e */ /* 0x004fe400000000ff */
[----:B------:R-:W-:Y:S02]  /*5f60*/  F2FP.PACK_AB R6, R158, R140 ;  /* 0x0000008c9e06723e */ /* 0x000fe400000000ff */
[----:B-1----:R-:W-:-:S07]  /*5f70*/  F2FP.PACK_AB R7, R156, R159 ;  /* 0x0000009f9c07723e */ /* 0x002fce00000000ff */
[C---:B---3--:R-:W-:Y:S07]  /*5f80*/  HMMA.16816.F32 R152, R4.reuse, R28, R144 ;  /* 0x0000001c0498723c */ /* 0x048fee0000001890 */
        /* <DEDUP_REMOVED lines=19> */
[----:B------:R-:W-:Y:S01]  /*60c0*/  IMAD.MOV.U32 R106, RZ, RZ, R213 ;  /* 0x000000ffff6a7224 */ /* 0x000fe200078e00d5 */
[----:B------:R-:W-:Y:S01]  /*60d0*/  MOV R133, R136 ;  /* 0x0000008800857202 */ /* 0x000fe20000000f00 */
[----:B------:R-:W-:Y:S01]  /*60e0*/  IMAD.MOV.U32 R136, RZ, RZ, R139 ;  /* 0x000000ffff887224 */ /* 0x000fe200078e008b */
[----:B------:R-:W-:Y:S01]  /*60f0*/  MOV R135, R138 ;  /* 0x0000008a00877202 */ /* 0x000fe20000000f00 */
[----:B------:R1:W5:Y:S01]  /*6100*/  LDL.LU R215, [R1+0x38] ;  /* 0x0000380001d77983 */ /* 0x0003620000300800 */
[----:B------:R-:W-:Y:S01]  /*6110*/  MOV R165, R134 ;  /* 0x0000008600a57202 */ /* 0x000fe20000000f00 */
[----:B------:R-:W-:Y:S01]  /*6120*/  IMAD.MOV.U32 R138, RZ, RZ, R101 ;  /* 0x000000ffff8a7224 */ /* 0x000fe200078e0065 */
[----:B----4-:R-:W-:Y:S01]  /*6130*/  HMMA.16816.F32 R92, R4, R24, R144 ;  /* 0x00000018045c723c */ /* 0x010fe20000001890 */
[----:B------:R1:W5:Y:S01]  /*6140*/  LDL.LU R214, [R1+0x34] ;  /* 0x0000340001d67983 */ /* 0x0003620000300800 */
[----:B------:R-:W-:Y:S01]  /*6150*/  IMAD.MOV.U32 R134, RZ, RZ, R137 ;  /* 0x000000ffff867224 */ /* 0x000fe200078e0089 */
[----:B------:R-:W-:Y:S01]  /*6160*/  MOV R139, R102 ;  /* 0x00000066008b7202 */ /* 0x000fe20000000f00 */
[----:B------:R-:W-:Y:S01]  /*6170*/  IMAD.MOV.U32 R101, RZ, RZ, R104 ;  /* 0x000000ffff657224 */ /* 0x000fe200078e0068 */
[----:B------:R1:W5:Y:S01]  /*6180*/  LDL.LU R213, [R1+0x30] ;  /* 0x0000300001d57983 */ /* 0x0003620000300800 */
        /* <DEDUP_REMOVED lines=8> */
[----:B------:R-:W-:Y:S01]  /*6210*/  IMAD.MOV.U32 R106, RZ, RZ, R210 ;  /* 0x000000ffff6a7224 */ /* 0x000fe200078e00d2 */
[----:B------:R-:W-:Y:S01]  /*6220*/  MOV R128, R107 ;  /* 0x0000006b00807202 */ /* 0x000fe20000000f00 */
[----:B------:R1:W5:Y:S01]  /*6230*/  LDL.LU R211, [R1+0x28] ;  /* 0x0000280001d37983 */ /* 0x0003620000300800 */
[----:B------:R-:W-:Y:S01]  /*6240*/  MOV R107, R209 ;  /* 0x000000d1006b7202 */ /* 0x000fe20000000f00 */
[----:B------:R-:W-:-:S02]  /*6250*/  IMAD.MOV.U32 R143, RZ, RZ, R147 ;  /* 0x000000ffff8f7224 */ /* 0x000fc400078e0093 */
[----:B------:R1:W5:Y:S01]  /*6260*/  LDL.LU R210, [R1+0x24] ;  /* 0x0000240001d27983 */ /* 0x0003620000300800 */
[----:B------:R-:W-:-:S03]  /*6270*/  MOV R147, R151 ;  /* 0x0000009700937202 */ /* 0x000fc60000000f00 */
[----:B------:R1:W5:Y:S04]  /*6280*/  LDL.LU R209, [R1+0x20] ;  /* 0x0000200001d17983 */ /* 0x0003680000300800 */
[----:B------:R1:W5:Y:S04]  /*6290*/  LDL.LU R208, [R1+0x1c] ;  /* 0x00001c0001d07983 */ /* 0x0003680000300800 */
[----:B------:R1:W5:Y:S01]  /*62a0*/  LDL.LU R151, [R1+0x18] ;  /* 0x0000180001977983 */ /* 0x0003620000300800 */
        /* <DEDUP_REMOVED lines=8> */
[----:B------:R-:W-:Y:S01]  /*6330*/  HMMA.16816.F32 R96, R4, R26, R96 ;  /* 0x0000001a0460723c */ /* 0x000fe20000001860 */
[----:B------:R-:W-:Y:S01]  /*6340*/  LDSM.16.MT88.4 R24, [R204+0x1d000] ;  /* 0x01d00000cc18783b */ /* 0x000fe20000004200 */
[----:B------:R-:W-:Y:S01]  /*6350*/  MOV R145, R128 ;  /* 0x0000008000917202 */ /* 0x000fe20000000f00 */
[----:B------:R-:W-:Y:S01]  /*6360*/  IMAD.MOV.U32 R150, RZ, RZ, R129 ;  /* 0x000000ffff967224 */ /* 0x000fe200078e0081 */
[----:B------:R-:W-:Y:S01]  /*6370*/  MOV R177, R130 ;  /* 0x0000008200b17202 */ /* 0x000fe20000000f00 */
[----:B------:R-:W-:-:S03]  /*6380*/  IMAD.MOV.U32 R176, RZ, RZ, R131 ;  /* 0x000000ffffb07224 */ /* 0x000fc600078e0083 */
[C---:B------:R-:W-:Y:S08]  /*6390*/  HMMA.16816.F32 R100, R4.reuse, R32, R116 ;  /* 0x000000200464723c */ /* 0x040ff00000001874 */
[C---:B------:R-:W-:Y:S01]  /*63a0*/  HMMA.16816.F32 R104, R4.reuse, R34, R240 ;  /* 0x000000220468723c */ /* 0x040fe200000018f0 */
[----:B------:R-:W2:Y:S07]  /*63b0*/  LDSM.16.MT88.4 R32, [R206+0x1b000] ;  /* 0x01b00000ce20783b */ /* 0x000eae0000004200 */
[C---:B------:R-:W-:Y:S08]  /*63c0*/  HMMA.16816.F32 R108, R4.reuse, R20, R108 ;  /* 0x00000014046c723c */ /* 0x040ff0000000186c */
[C---:B------:R-:W-:Y:S01]  /*63d0*/  HMMA.16816.F32 R112, R4.reuse, R22, R112 ;  /* 0x000000160470723c */ /* 0x040fe20000001870 */
[----:B------:R-:W3:Y:S07]  /*63e0*/  LDSM.16.MT88.4 R20, [R205+0x1d000] ;  /* 0x01d00000cd14783b */ /* 0x000eee0000004200 */
[C---:B------:R-:W-:Y:S08]  /*63f0*/  HMMA.16816.F32 R116, R4.reuse, R16, R124 ;  /* 0x000000100474723c */ /* 0x040ff0000000187c */
[C---:B------:R-:W-:Y:S08]  /*6400*/  HMMA.16816.F32 R124, R4.reuse, R12, R200 ;  /* 0x0000000c047c723c */ /* 0x040ff000000018c8 */
[C---:B------:R-:W-:Y:S01]  /*6410*/  HMMA.16816.F32 R128, R4.reuse, R14, R232 ;  /* 0x0000000e0480723c */ /* 0x040fe200000018e8 */
[----:B------:R-:W4:Y:S07]  /*6420*/  LDSM.16.MT88.4 R12, [R207+0x1d000] ;  /* 0x01d00000cf0c783b */ /* 0x000f2e0000004200 */
[C---:B------:R-:W-:Y:S01]  /*6430*/  HMMA.16816.F32 R88, R4.reuse, R30, R88 ;  /* 0x0000001e0458723c */ /* 0x040fe20000001858 */
[----:B------:R-:W1:Y:S01]  /*6440*/  LDSM.16.MT88.4 R28, [R207+0x1b000] ;  /* 0x01b00000cf1c783b */ /* 0x000e620000004200 */
[----:B------:R-:W-:Y:S01]  /*6450*/  MOV R241, R147 ;  /* 0x0000009300f17202 */ /* 0x000fe20000000f00 */
[----:B------:R-:W-:Y:S01]  /*6460*/  IMAD.MOV.U32 R240, RZ, RZ, R165 ;  /* 0x000000fffff07224 */ /* 0x000fe200078e00a5 */
[----:B------:R-:W-:Y:S01]  /*6470*/  MOV R243, R184 ;  /* 0x000000b800f37202 */ /* 0x000fe20000000f00 */
[----:B------:R-:W-:Y:S01]  /*6480*/  IMAD.MOV.U32 R242, RZ, RZ, R185 ;  /* 0x000000fffff27224 */ /* 0x000fe200078e00b9 */
[----:B------:R-:W-:Y:S01]  /*6490*/  MOV R147, R187 ;  /* 0x000000bb00937202 */ /* 0x000fe20000000f00 */
[----:B------:R-:W-:Y:S01]  /*64a0*/  IMAD.MOV.U32 R165, RZ, RZ, R186 ;  /* 0x000000ffffa57224 */ /* 0x000fe200078e00ba */
[C---:B--2---:R-:W-:Y:S08]  /*64b0*/  HMMA.16816.F32 R200, R4.reuse, R34, R188 ;  /* 0x0000002204c8723c */ /* 0x044ff000000018bc */
[C---:B------:R-:W-:Y:S08]  /*64c0*/  HMMA.16816.F32 R192, R4.reuse, R24, R172 ;  /* 0x0000001804c0723c */ /* 0x040ff000000018ac */
[C---:B------:R-:W-:Y:S01]  /*64d0*/  HMMA.16816.F32 R184, R4.reuse, R26, R168 ;  /* 0x0000001a04b8723c */ /* 0x040fe200000018a8 */
[----:B------:R-:W2:Y:S07]  /*64e0*/  LDSM.16.MT88.4 R24, [R205+0x1f000] ;  /* 0x01f00000cd18783b */ /* 0x000eae0000004200 */
[C---:B------:R-:W-:Y:S01]  /*64f0*/  HMMA.16816.F32 R120, R4.reuse, R18, R120 ;  /* 0x000000120478723c */ /* 0x040fe20000001878 */
[----:B------:R-:W2:Y:S07]  /*6500*/  LDSM.16.MT88.4 R16, [R206+0x1d000] ;  /* 0x01d00000ce10783b */ /* 0x000eae0000004200 */
[C---:B---3--:R-:W-:Y:S07]  /*6510*/  HMMA.16816.F32 R188, R4.reuse, R20, R160 ;  /* 0x0000001404bc723c */ /* 0x048fee00000018a0 */
[----:B------:R-:W-:Y:S01]  /*6520*/  MOV R160, R176 ;  /* 0x000000b000a07202 */ /* 0x000fe20000000f00 */
[----:B------:R-:W-:Y:S01]  /*6530*/  IMAD.MOV.U32 R163, RZ, RZ, R177 ;  /* 0x000000ffffa37224 */ /* 0x000fe200078e00b1 */
[----:B------:R-:W-:Y:S01]  /*6540*/  MOV R161, R178 ;  /* 0x000000b200a17202 */ /* 0x000fe20000000f00 */
[----:B------:R-:W-:Y:S01]  /*6550*/  IMAD.MOV.U32 R162, RZ, RZ, R179 ;  /* 0x000000ffffa27224 */ /* 0x000fe200078e00b3 */
[C---:B----4-:R-:W-:Y:S08]  /*6560*/  HMMA.16816.F32 R172, R4.reuse, R14, R64 ;  /* 0x0000000e04ac723c */ /* 0x050ff00000001840 */
[----:B------:R-:W-:Y:S01]  /*6570*/  HMMA.16816.F32 R176, R4, R12, R80 ;  /* 0x0000000c04b0723c */ /* 0x000fe20000001850 */
[----:B------:R-:W3:Y:S01]  /*6580*/  LDSM.16.MT88.4 R12, [R206+0x1f000] ;  /* 0x01f00000ce0c783b */ /* 0x000ee20000004200 */
[----:B------:R-:W-:-:S04]  /*6590*/  FFMA.FTZ R0, R231, c[0x0][0x23c], -R8 ;  /* 0x00008f00e7007a23 */ /* 0x000fc80000010808 */
[----:B------:R4:W-:Y:S02]  /*65a0*/  MUFU.EX2 R235, R0 ;  /* 0x0000000000eb7308 */ /* 0x0009e40000000800 */
[----:B-1----:R-:W-:Y:S01]  /*65b0*/  HMMA.16816.F32 R132, R4, R28, R132 ;  /* 0x0000001c0484723c */ /* 0x002fe20000001884 */
[----:B----4-:R-:W-:-:S07]  /*65c0*/  FFMA.FTZ R0, R238, c[0x0][0x23c], -R8 ;  /* 0x00008f00ee007a23 */ /* 0x010fce0000010808 */
[C---:B------:R-:W-:Y:S01]  /*65d0*/  HMMA.16816.F32 R136, R4.reuse, R30, R136 ;  /* 0x0000001e0488723c */ /* 0x040fe20000001888 */
[----:B------:R-:W1:Y:S01]  /*65e0*/  LDSM.16.MT88.4 R28, [R204+0x1f000] ;  /* 0x01f00000cc1c783b */ /* 0x000e620000004200 */
[----:B------:R4:W-:Y:S06]  /*65f0*/  MUFU.EX2 R233, R0 ;  /* 0x0000000000e97308 */ /* 0x0009ec0000000800 */
[----:B------:R-:W-:Y:S01]  /*6600*/  HMMA.16816.F32 R180, R4, R22, R84 ;  /* 0x0000001604b4723c */ /* 0x000fe20000001854 */
[----:B------:R-:W1:Y:S01]  /*6610*/  LDSM.16.MT88.4 R20, [R207+0x1f000] ;  /* 0x01f00000cf14783b */ /* 0x000e620000004200 */
[----:B----4-:R-:W-:-:S05]  /*6620*/  FFMA.FTZ R0, R239, c[0x0][0x23c], -R8 ;  /* 0x00008f00ef007a23 */ /* 0x010fca0000010808 */
[----:B------:R-:W-:Y:S01]  /*6630*/  MOV R86, R150 ;  /* 0x0000009600567202 */ /* 0x000fe20000000f00 */
[----:B------:R-:W-:Y:S01]  /*6640*/  IMAD.MOV.U32 R87, RZ, RZ, R11 ;  /* 0x000000ffff577224 */ /* 0x000fe200078e000b */
[----:B------:R4:W-:Y:S01]  /*6650*/  MUFU.EX2 R234, R0 ;  /* 0x0000000000ea7308 */ /* 0x0009e20000000800 */
[----:B------:R-:W-:Y:S02]  /*6660*/  MOV R82, R160 ;  /* 0x000000a000527202 */ /* 0x000fe40000000f00 */
        /* <DEDUP_REMOVED lines=8> */
[----:B----4-:R-:W-:Y:S01]  /*66f0*/  FFMA.FTZ R0, R10, c[0x0][0x23c], -R8 ;  /* 0x00008f000a007a23 */ /* 0x010fe20000010808 */
[----:B------:R-:W-:-:S03]  /*6700*/  MOV R166, R143 ;  /* 0x0000008f00a67202 */ /* 0x000fc60000000f00 */
[----:B------:R4:W1:Y:S01]  /*6710*/  MUFU.EX2 R232, R0 ;  /* 0x0000000000e87308 */ /* 0x0008620000000800 */
[----:B------:R-:W-:Y:S01]  /*6720*/  IMAD.MOV.U32 R67, RZ, RZ, R157 ;  /* 0x000000ffff437224 */ /* 0x000fe200078e009d */
[----:B------:R-:W-:Y:S01]  /*6730*/  MOV R150, R9 ;  /* 0x0000000900967202 */ /* 0x000fe20000000f00 */
[----:B------:R-:W-:Y:S02]  /*6740*/  IMAD.MOV.U32 R242, RZ, RZ, R158 ;  /* 0x000000fffff27224 */ /* 0x000fe400078e009e */
[----:B------:R-:W-:Y:S01]  /*6750*/  IMAD.MOV.U32 R167, RZ, RZ, R142 ;  /* 0x000000ffffa77224 */ /* 0x000fe200078e008e */
[C---:B--2---:R-:W-:Y:S08]  /*6760*/  HMMA.16816.F32 R8, R4.reuse, R24, R56 ;  /* 0x000000180408723c */ /* 0x044ff00000001838 */
[----:B------:R-:W-:Y:S01]  /*6770*/  HMMA.16816.F32 R168, R4, R16, R44 ;  /* 0x0000001004a8723c */ /* 0x000fe2000000182c */
[----:B------:R-:W-:Y:S01]  /*6780*/  IMAD.MOV.U32 R85, RZ, RZ, R240 ;  /* 0x000000ffff557224 */ /* 0x000fe200078e00f0 */
[----:B------:R-:W-:Y:S01]  /*6790*/  MOV R80, R141 ;  /* 0x0000008d00507202 */ /* 0x000fe20000000f00 */
[----:B----4-:R-:W-:Y:S01]  /*67a0*/  FFMA.FTZ R0, R86, c[0x0][0x23c], -R2 ;  /* 0x00008f0056007a23 */ /* 0x010fe20000010802 */
[----:B------:R-:W-:Y:S01]  /*67b0*/  MOV R86, R241 ;  /* 0x000000f100567202 */ /* 0x000fe20000000f00 */
[----:B------:R-:W-:Y:S01]  /*67c0*/  LDSM.16.MT88.4 R56, [R206+0x19800] ;  /* 0x01980000ce38783b */ /* 0x000fe20000004200 */
[----:B------:R-:W-:-:S03]  /*67d0*/  MOV R241, R159 ;  /* 0x0000009f00f17202 */ /* 0x000fc60000000f00 */
[----:B------:R-:W2:Y:S01]  /*67e0*/  LDSM.16.MT88.4 R156, [R204+0x19800] ;  /* 0x01980000cc9c783b */ /* 0x000ea20000004200 */
[C---:B------:R-:W-:Y:S01]  /*67f0*/  HMMA.16816.F32 R24, R4.reuse, R26, R40 ;  /* 0x0000001a0418723c */ /* 0x040fe20000001828 */
[----:B------:R-:W-:Y:S01]  /*6800*/  IMAD.MOV.U32 R47, RZ, RZ, R167 ;  /* 0x000000ffff2f7224 */ /* 0x000fe200078e00a7 */
[----:B------:R-:W-:Y:S01]  /*6810*/  MOV R46, R166 ;  /* 0x000000a6002e7202 */ /* 0x000fe20000000f00 */
[----:B------:R-:W-:Y:S01]  /*6820*/  IMAD.MOV.U32 R45, RZ, RZ, R164 ;  /* 0x000000ffff2d7224 */ /* 0x000fe200078e00a4 */
[----:B------:R-:W-:Y:S01]  /*6830*/  MOV R44, R165 ;  /* 0x000000a5002c7202 */ /* 0x000fe20000000f00 */
[----:B------:R-:W4:Y:S01]  /*6840*/  LDSM.16.MT88.4 R40, [R205+0x19800] ;  /* 0x01980000cd28783b */ /* 0x000f220000004200 */
[----:B------:R1:W-:Y:S02]  /*6850*/  MUFU.EX2 R231, R0 ;  /* 0x0000000000e77308 */ /* 0x0003e40000000800 */
[----:B---3--:R-:W-:Y:S01]  /*6860*/  HMMA.16816.F32 R164, R4, R12, R48 ;  /* 0x0000000c04a4723c */ /* 0x008fe20000001830 */
[----:B------:R-:W3:Y:S01]  /*6870*/  LDSM.16.MT88.4 R48, [R207+0x19800] ;  /* 0x01980000cf30783b */ /* 0x000ee20000004200 */
[----:B-1----:R-:W-:-:S04]  /*6880*/  FFMA.FTZ R0, R150, c[0x0][0x23c], -R2 ;  /* 0x00008f0096007a23 */ /* 0x002fc80000010802 */
[----:B------:R1:W-:Y:S02]  /*6890*/  MUFU.EX2 R150, R0 ;  /* 0x0000000000967308 */ /* 0x0003e40000000800 */
[--C-:B-1----:R-:W-:Y:S02]  /*68a0*/  FFMA.FTZ R0, R81, c[0x0][0x23c], -R2.reuse ;  /* 0x00008f0051007a23 */ /* 0x102fe40000010802 */
[----:B------:R-:W-:Y:S02]  /*68b0*/  FFMA.FTZ R2, R67, c[0x0][0x23c], -R2 ;  /* 0x00008f0043027a23 */ /* 0x000fe40000010802 */
[----:B------:R-:W-:Y:S01]  /*68c0*/  IMAD.MOV.U32 R81, RZ, RZ, R82 ;  /* 0x000000ffff517224 */ /* 0x000fe200078e0052 */
[----:B------:R-:W-:Y:S01]  /*68d0*/  MOV R82, R83 ;  /* 0x0000005300527202 */ /* 0x000fe20000000f00 */
[----:B------:R-:W-:Y:S01]  /*68e0*/  IMAD.MOV.U32 R83, RZ, RZ, R149 ;  /* 0x000000ffff537224 */ /* 0x000fe200078e0095 */
[----:B------:R1:W-:Y:S01]  /*68f0*/  MUFU.EX2 R238, R2 ;  /* 0x0000000200ee7308 */ /* 0x0003e20000000800 */
[C---:B------:R-:W-:Y:S01]  /*6900*/  HMMA.16816.F32 R196, R4.reuse, R32, R196 ;  /* 0x0000002004c4723c */ /* 0x040fe200000018c4 */
[----:B------:R-:W-:Y:S01]  /*6910*/  IMAD.MOV.U32 R240, RZ, RZ, R140 ;  /* 0x000000fffff07224 */ /* 0x000fe200078e008c */
[----:B------:R-:W-:Y:S01]  /*6920*/  MOV R239, R80 ;  /* 0x0000005000ef7202 */ /* 0x000fe20000000f00 */
[----:B------:R-:W-:Y:S04]  /*6930*/  LDSM.16.MT88.4 R64, [R204+0x1b800] ;  /* 0x01b80000cc40783b */ /* 0x000fe80000004200 */
[----:B------:R2:W2:Y:S01]  /*6940*/  MUFU.EX2 R149, R0 ;  /* 0x0000000000957308 */ /* 0x0004a20000000800 */
[C---:B------:R-:W-:Y:S01]  /*6950*/  HMMA.16816.F32 R32, R4.reuse, R18, R72 ;  /* 0x000000120420723c */ /* 0x040fe20000001848 */
[----:B------:R-:W-:Y:S07]  /*6960*/  LDSM.16.MT88.4 R72, [R205+0x1b800] ;  /* 0x01b80000cd48783b */ /* 0x000fee0000004200 */
[----:B------:R-:W-:Y:S01]  /*6970*/  HMMA.16816.F32 R16, R4, R28, R60 ;  /* 0x0000001c0410723c */ /* 0x000fe2000000183c */
[----:B-1----:R-:W-:-:S02]  /*6980*/  MOV R2, R146 ;  /* 0x0000009200027202 */ /* 0x002fc40000000f00 */
[----:B------:R-:W-:-:S05]  /*6990*/  F2FP.PACK_AB R146, R232, R234 ;  /* 0x000000eae892723e */ /* 0x000fca00000000ff */
[----:B------:R-:W-:Y:S01]  /*69a0*/  HMMA.16816.F32 R140, R4, R20, R52 ;  /* 0x00000014048c723c */ /* 0x000fe20000001834 */
[----:B--2---:R-:W-:Y:S01]  /*69b0*/  IMAD.MOV.U32 R0, RZ, RZ, R147 ;  /* 0x000000ffff007224 */ /* 0x004fe200078e0093 */
[----:B------:R-:W-:-:S06]  /*69c0*/  F2FP.PACK_AB R147, R238, R149 ;  /* 0x00000095ee93723e */ /* 0x000fcc00000000ff */
[C---:B------:R-:W-:Y:S08]  /*69d0*/  HMMA.16816.F32 R28, R4.reuse, R30, R68 ;  /* 0x0000001e041c723c */ /* 0x040ff00000001844 */
[C---:B------:R-:W-:Y:S08]  /*69e0*/  HMMA.16816.F32 R20, R4.reuse, R22, R76 ;  /* 0x000000160414723c */ /* 0x040ff0000000184c */
[----:B------:R-:W-:Y:S07]  /*69f0*/  HMMA.16816.F32 R12, R4, R14, R36 ;  /* 0x0000000e040c723c */ /* 0x000fee0000001824 */
[----:B------:R-:W-:Y:S01]  /*6a00*/  MOV R5, R144 ;  /* 0x0000009000057202 */ /* 0x000fe20000000f00 */
[----:B------:R-:W-:Y:S01]  /*6a10*/  IMAD.MOV.U32 R4, RZ, RZ, R145 ;  /* 0x000000ffff047224 */ /* 0x000fe200078e0091 */
[----:B------:R-:W-:-:S02]  /*6a20*/  F2FP.PACK_AB R144, R233, R235 ;  /* 0x000000ebe990723e */ /* 0x000fc400000000ff */
[----:B------:R-:W-:-:S07]  /*6a30*/  F2FP.PACK_AB R145, R150, R231 ;  /* 0x000000e79691723e */ /* 0x000fce00000000ff */
[C---:B------:R-:W-:Y:S08]  /*6a40*/  HMMA.16816.F32 R152, R144.reuse, R156, R152 ;  /* 0x0000009c9098723c */ /* 0x040ff00000001898 */
[C---:B------:R-:W-:Y:S01]  /*6a50*/  HMMA.16816.F32 R156, R144.reuse, R158, R88 ;  /* 0x0000009e909c723c */ /* 0x040fe20000001858 */
[----:B------:R-:W1:Y:S07]  /*6a60*/  LDSM.16.MT88.4 R88, [R206+0x1b800] ;  /* 0x01b80000ce58783b */ /* 0x000e6e0000004200 */
[C---:B----4-:R-:W-:Y:S07]  /*6a70*/  HMMA.16816.F32 R36, R144.reuse, R40, R92 ;  /* 0x000000289024723c */ /* 0x050fee000000185c */
[----:B------:R-:W-:Y:S01]  /*6a80*/  MOV R92, R44 ;  /* 0x0000002c005c7202 */ /* 0x000fe20000000f00 */
[----:B------:R-:W-:Y:S01]  /*6a90*/  IMAD.MOV.U32 R94, RZ, RZ, R46 ;  /* 0x000000ffff5e7224 */ /* 0x000fe200078e002e */
[----:B------:R-:W-:Y:S01]  /*6aa0*/  MOV R93, R45 ;  /* 0x0000002d005d7202 */ /* 0x000fe20000000f00 */
[C---:B------:R-:W-:Y:S01]  /*6ab0*/  HMMA.16816.F32 R40, R144.reuse, R42, R96 ;  /* 0x0000002a9028723c */ /* 0x040fe20000001860 */
[----:B------:R-:W-:Y:S01]  /*6ac0*/  MOV R95, R47 ;  /* 0x0000002f005f7202 */ /* 0x000fe20000000f00 */
[----:B------:R-:W2:Y:S06]  /*6ad0*/  LDSM.16.MT88.4 R96, [R204+0x1d800] ;  /* 0x01d80000cc60783b */ /* 0x000eac0000004200 */
[C---:B---3--:R-:W-:Y:S08]  /*6ae0*/  HMMA.16816.F32 R44, R144.reuse, R48, R100 ;  /* 0x00000030902c723c */ /* 0x048ff00000001864 */
[----:B------:R-:W-:Y:S01]  /*6af0*/  HMMA.16816.F32 R48, R144, R50, R104 ;  /* 0x000000329030723c */ /* 0x000fe20000001868 */
[----:B------:R-:W3:Y:S01]  /*6b00*/  LDSM.16.MT88.4 R104, [R205+0x1d800] ;  /* 0x01d80000cd68783b */ /* 0x000ee20000004200 */
[----:B------:R-:W-:Y:S01]  /*6b10*/  IMAD.MOV.U32 R7, RZ, RZ, R81 ;  /* 0x000000ffff077224 */ /* 0x000fe200078e0051 */
[----:B------:R-:W-:Y:S01]  /*6b20*/  MOV R63, R82 ;  /* 0x00000052003f7202 */ /* 0x000fe20000000f00 */
[----:B------:R-:W-:-:S02]  /*6b30*/  IMAD.MOV.U32 R6, RZ, RZ, R83 ;  /* 0x000000ffff067224 */ /* 0x000fc400078e0053 */
[----:B------:R-:W4:Y:S01]  /*6b40*/  LDSM.16.MT88.4 R80, [R207+0x1b800] ;  /* 0x01b80000cf50783b */ /* 0x000f220000004200 */
[----:B------:R-:W-:Y:S01]  /*6b50*/  IMAD.MOV.U32 R101, RZ, RZ, R84 ;  /* 0x000000ffff657224 */ /* 0x000fe200078e0054 */
[C---:B------:R-:W-:Y:S01]  /*6b60*/  HMMA.16816.F32 R52, R144.reuse, R56, R108 ;  /* 0x000000389034723c */ /* 0x040fe2000000186c */
[----:B------:R-:W-:Y:S02]  /*6b70*/  MOV R102, R85 ;  /* 0x0000005500667202 */ /* 0x000fe40000000f00 */
[----:B------:R-:W-:Y:S02]  /*6b80*/  MOV R103, R86 ;  /* 0x0000005600677202 */ /* 0x000fe40000000f00 */
[----:B------:R-:W-:Y:S02]  /*6b90*/  MOV R100, R63 ;  /* 0x0000003f00647202 */ /* 0x000fe40000000f00 */
[----:B------:R-:W-:Y:S02]  /*6ba0*/  IMAD.MOV.U32 R111, RZ, RZ, R87 ;  /* 0x000000ffff6f7224 */ /* 0x000fe400078e0057 */
[C---:B-1----:R-:W-:Y:S08]  /*6bb0*/  HMMA.16816.F32 R84, R144.reuse, R88, R196 ;  /* 0x000000589054723c */ /* 0x042ff000000018c4 */
[----:B------:R-:W-:Y:S01]  /*6bc0*/  HMMA.16816.F32 R88, R144, R90, R200 ;  /* 0x0000005a9058723c */ /* 0x000fe200000018c8 */
[----:B------:R-:W-:Y:S01]  /*6bd0*/  MOV R198, R100 ;  /* 0x0000006400c67202 */ /* 0x000fe20000000f00 */
[----:B------:R-:W-:Y:S01]  /*6be0*/  IMAD.MOV.U32 R197, RZ, RZ, R101 ;  /* 0x000000ffffc57224 */ /* 0x000fe200078e0065 */
[----:B------:R-:W-:-:S04]  /*6bf0*/  MOV R196, R102 ;  /* 0x0000006600c47202 */ /* 0x000fc80000000f00 */
[----:B------:R-:W-:Y:S01]  /*6c00*/  MOV R200, R92 ;  /* 0x0000005c00c87202 */ /* 0x000fe20000000f00 */
[----:B------:R-:W-:Y:S01]  /*6c10*/  IMAD.MOV.U32 R201, RZ, RZ, R93 ;  /* 0x000000ffffc97224 */ /* 0x000fe200078e005d */
[----:B------:R-:W-:Y:S02]  /*6c20*/  MOV R202, R94 ;  /* 0x0000005e00ca7202 */ /* 0x000fe40000000f00 */
[----:B------:R-:W-:Y:S02]  /*6c30*/  MOV R203, R95 ;  /* 0x0000005f00cb7202 */ /* 0x000fe40000000f00 */
[C---:B--2---:R-:W-:Y:S07]  /*6c40*/  HMMA.16816.F32 R92, R144.reuse, R96, R192 ;  /* 0x00000060905c723c */ /* 0x044fee00000018c0 */
[----:B------:R-:W-:Y:S01]  /*6c50*/  IMAD.MOV.U32 R192, RZ, RZ, R103 ;  /* 0x000000ffffc07224 */ /* 0x000fe200078e0067 */
[C---:B------:R-:W-:Y:S07]  /*6c60*/  HMMA.16816.F32 R96, R144.reuse, R98, R184 ;  /* 0x000000629060723c */ /* 0x040fee00000018b8 */
[----:B------:R-:W-:Y:S01]  /*6c70*/  MOV R184, R160 ;  /* 0x000000a000b87202 */ /* 0x000fe20000000f00 */
[----:B---3--:R-:W-:Y:S01]  /*6c80*/  HMMA.16816.F32 R100, R144, R104, R188 ;  /* 0x000000689064723c */ /* 0x008fe200000018bc */
[----:B------:R-:W-:Y:S01]  /*6c90*/  MOV R185, R161 ;  /* 0x000000a100b97202 */ /* 0x000fe20000000f00 */
[----:B------:R-:W-:-:S05]  /*6ca0*/  IMAD.MOV.U32 R186, RZ, RZ, R162 ;  /* 0x000000ffffba7224 */ /* 0x000fca00078e00a2 */
[----:B------:R-:W-:Y:S01]  /*6cb0*/  MOV R191, R7 ;  /* 0x0000000700bf7202 */ /* 0x000fe20000000f00 */
[----:B------:R-:W-:Y:S01]  /*6cc0*/  FADD.FTZ R0, R0, R184 ;  /* 0x000000b800007221 */ /* 0x000fe20000010000 */
[----:B------:R-:W-:Y:S02]  /*6cd0*/  MOV R187, R163 ;  /* 0x000000a300bb7202 */ /* 0x000fe40000000f00 */
[----:B------:R-:W-:Y:S01]  /*6ce0*/  MOV R193, R4 ;  /* 0x0000000400c17202 */ /* 0x000fe20000000f00 */
[----:B------:R-:W-:Y:S01]  /*6cf0*/  FADD.FTZ R2, R2, R191 ;  /* 0x000000bf02027221 */ /* 0x000fe20000010000 */
[----:B------:R-:W-:Y:S01]  /*6d00*/  MOV R194, R5 ;  /* 0x0000000500c27202 */ /* 0x000fe20000000f00 */
[----:B------:R-:W-:Y:S01]  /*6d10*/  FADD.FTZ R0, R186, R0 ;  /* 0x00000000ba007221 */ /* 0x000fe20000010000 */
[----:B------:R-:W-:Y:S01]  /*6d20*/  HMMA.16816.F32 R60, R144, R64, R116 ;  /* 0x00000040903c723c */ /* 0x000fe20000001874 */
[----:B------:R-:W-:Y:S01]  /*6d30*/  FADD.FTZ R2, R185, R2 ;  /* 0x00000002b9027221 */ /* 0x000fe20000010000 */
[----:B------:R-:W-:Y:S01]  /*6d40*/  LDSM.16.MT88.4 R160, [R207+0x1f800] ;  /* 0x01f80000cfa0783b */ /* 0x000fe20000004200 */
[----:B------:R-:W-:-:S02]  /*6d50*/  FADD.FTZ R0, R192, R0 ;  /* 0x00000000c0007221 */ /* 0x000fc40000010000 */
[----:B------:R-:W-:-:S03]  /*6d60*/  FADD.FTZ R2, R187, R2 ;  /* 0x00000002bb027221 */ /* 0x000fc60000010000 */
[----:B------:R-:W-:Y:S01]  /*6d70*/  HMMA.16816.F32 R68, R144, R72, R124 ;  /* 0x000000489044723c */ /* 0x000fe2000000187c */
[----:B------:R-:W-:Y:S02]  /*6d80*/  IMAD.MOV.U32 R195, RZ, RZ, R6 ;  /* 0x000000ffffc37224 */ /* 0x000fe400078e0006 */
[----:B------:R-:W-:Y:S01]  /*6d90*/  LDSM.16.MT88.4 R4, [R206+0x1f800] ;  /* 0x01f80000ce04783b */ /* 0x000fe20000004200 */
[----:B------:R-:W-:-:S04]  /*6da0*/  FADD.FTZ R2, R193, R2 ;  /* 0x00000002c1027221 */ /* 0x000fc80000010000 */
[----:B----4-:R-:W-:Y:S01]  /*6db0*/  HMMA.16816.F32 R76, R144, R80, R132 ;  /* 0x00000050904c723c */ /* 0x010fe20000001884 */
[----:B------:R-:W-:-:S07]  /*6dc0*/  FADD.FTZ R0, R194, R0 ;  /* 0x00000000c2007221 */ /* 0x000fce0000010000 */
[----:B------:R-:W-:Y:S01]  /*6dd0*/  HMMA.16816.F32 R56, R144, R58, R112 ;  /* 0x0000003a9038723c */ /* 0x000fe20000001870 */
[----:B------:R-:W1:Y:S01]  /*6de0*/  LDSM.16.MT88.4 R112, [R207+0x1d800] ;  /* 0x01d80000cf70783b */ /* 0x000e620000004200 */
[----:B------:R-:W-:-:S06]  /*6df0*/  FADD.FTZ R2, R195, R2 ;  /* 0x00000002c3027221 */ /* 0x000fcc0000010000 */
[----:B------:R-:W-:Y:S01]  /*6e00*/  HMMA.16816.F32 R64, R144, R66, R120 ;  /* 0x000000429040723c */ /* 0x000fe20000001878 */
[----:B------:R-:W2:Y:S01]  /*6e10*/  LDSM.16.MT88.4 R120, [R206+0x1d800] ;  /* 0x01d80000ce78783b */ /* 0x000ea20000004200 */
[----:B------:R-:W-:-:S06]  /*6e20*/  FADD.FTZ R0, R200, R0 ;  /* 0x00000000c8007221 */ /* 0x000fcc0000010000 */
[C---:B------:R-:W-:Y:S01]  /*6e30*/  HMMA.16816.F32 R72, R144.reuse, R74, R128 ;  /* 0x0000004a9048723c */ /* 0x040fe20000001880 */
[----:B------:R-:W3:Y:S07]  /*6e40*/  LDSM.16.MT88.4 R128, [R204+0x1f800] ;  /* 0x01f80000cc80783b */ /* 0x000eee0000004200 */
[----:B------:R-:W-:Y:S01]  /*6e50*/  HMMA.16816.F32 R80, R144, R82, R136 ;  /* 0x000000529050723c */ /* 0x000fe20000001888 */
[----:B------:R-:W4:Y:S01]  /*6e60*/  LDSM.16.MT88.4 R136, [R205+0x1f800] ;  /* 0x01f80000cd88783b */ /* 0x000f220000004200 */
[----:B------:R-:W-:-:S02]  /*6e70*/  FADD.FTZ R2, R201, R2 ;  /* 0x00000002c9027221 */ /* 0x000fc40000010000 */
[----:B------:R-:W-:Y:S02]  /*6e80*/  FADD.FTZ R0, R202, R0 ;  /* 0x00000000ca007221 */ /* 0x000fe40000010000 */
[----:B------:R-:W-:Y:S02]  /*6e90*/  FADD.FTZ R2, R203, R2 ;  /* 0x00000002cb027221 */ /* 0x000fe40000010000 */
[----:B------:R-:W-:Y:S01]  /*6ea0*/  FADD.FTZ R0, R196, R0 ;  /* 0x00000000c4007221 */ /* 0x000fe20000010000 */
[----:B------:R-:W-:Y:S01]  /*6eb0*/  MOV R199, R111 ;  /* 0x0000006f00c77202 */ /* 0x000fe20000000f00 */
[----:B------:R-:W-:Y:S02]  /*6ec0*/  FADD.FTZ R2, R197, R2 ;  /* 0x00000002c5027221 */ /* 0x000fe40000010000 */
        /* <DEDUP_REMOVED lines=30> */
[----:B------:R-:W-:Y:S01]  /*70b0*/  USHF.R.S32.HI UR20, URZ, 0x1f, UR5 ;  /* 0x0000001f3f147899 */ /* 0x000fe20008011405 */
[--C-:B------:R-:W-:Y:S01]  /*70c0*/  SHF.R.S32.HI R5, RZ, 0x1f, R248.reuse ;  /* 0x0000001fff057819 */ /* 0x100fe200000114f8 */
[----:B------:R-:W-:Y:S01]  /*70d0*/  ULDC.64 UR6, c[0x0][0x1b8] ;  /* 0x00006e0000067ab9 */ /* 0x000fe20000000a00 */
[----:B------:R-:W3:Y:S01]  /*70e0*/  LDL R197, [R1+0xc] ;  /* 0x00000c0001c57983 */ /* 0x000ee20000100800 */
[----:B------:R-:W-:Y:S01]  /*70f0*/  UIMAD UR6, UR20, UR6, URZ ;  /* 0x00000006140672a4 */ /* 0x000fe2000f8e023f */
[----:B------:R-:W-:Y:S01]  /*7100*/  IMAD.U32 R6, RZ, RZ, UR5 ;  /* 0x00000005ff067e24 */ /* 0x000fe2000f8e00ff */
[----:B------:R-:W-:Y:S01]  /*7110*/  ULDC.64 UR8, c[0x0][0x1b0] ;  /* 0x00006c0000087ab9 */ /* 0x000fe20000000a00 */
[----:B------:R-:W4:Y:S01]  /*7120*/  LDL R198, [R1+0x8] ;  /* 0x0000080001c67983 */ /* 0x000f220000100800 */
[----:B------:R-:W-:Y:S01]  /*7130*/  IMAD.MOV.U32 R4, RZ, RZ, R248 ;  /* 0x000000ffff047224 */ /* 0x000fe200078e00f8 */
[----:B------:R-:W-:Y:S01]  /*7140*/  UIMAD UR6, UR5, UR7, UR6 ;  /* 0x00000007050672a4 */ /* 0x000fe2000f8e0206 */
[----:B------:R-:W-:Y:S01]  /*7150*/  IMAD.U32 R0, RZ, RZ, UR5 ;  /* 0x00000005ff007e24 */ /* 0x000fe2000f8e00ff */
[----:B------:R-:W4:Y:S01]  /*7160*/  LDL R199, [R1+0x10] ;  /* 0x0000100001c77983 */ /* 0x000f220000100800 */
[----:B------:R-:W-:Y:S01]  /*7170*/  UIMAD UR8, UR20, UR8, URZ ;  /* 0x00000008140872a4 */ /* 0x000fe2000f8e023f */
[--C-:B------:R-:W-:Y:S01]  /*7180*/  IMAD.WIDE.U32 R6, R6, c[0x0][0x1b0], R4.reuse ;  /* 0x00006c0006067a25 */ /* 0x100fe200078e0004 */
[----:B------:R-:W-:Y:S01]  /*7190*/  UIADD3 UR7, UR16, 0x3f, URZ ;  /* 0x0000003f10077890 */ /* 0x000fe2000fffe03f */
[----:B------:R-:W1:Y:S01]  /*71a0*/  S2R R242, SR_TID.X ;  /* 0x0000000000f27919 */ /* 0x000e620000002100 */
[----:B------:R-:W-:Y:S01]  /*71b0*/  UIMAD UR8, UR5, UR9, UR8 ;  /* 0x00000009050872a4 */ /* 0x000fe2000f8e0208 */
[----:B------:R-:W-:Y:S01]  /*71c0*/  IMAD.WIDE.U32 R4, R0, c[0x0][0x1b8], R4 ;  /* 0x00006e0000047a25 */ /* 0x000fe200078e0004 */
[----:B------:R-:W-:Y:S01]  /*71d0*/  IADD3 R0, P1, R6, UR12, RZ ;  /* 0x0000000c06007c10 */ /* 0x000fe2000ff3e0ff */
[----:B------:R-:W-:-:S02]  /*71e0*/  USHF.R.S32.HI UR5, URZ, 0x1f, UR7 ;  /* 0x0000001f3f057899 */ /* 0x000fc40008011407 */
[----:B------:R-:W-:Y:S01]  /*71f0*/  IMAD.U32 R239, RZ, RZ, UR6 ;  /* 0x00000006ffef7e24 */ /* 0x000fe2000f8e00ff */
[----:B------:R-:W-:Y:S01]  /*7200*/  IADD3 R2, P0, R4, UR14, RZ ;  /* 0x0000000e04027c10 */ /* 0x000fe2000ff1e0ff */
[----:B------:R-:W-:Y:S01]  /*7210*/  IMAD.U32 R240, RZ, RZ, UR8 ;  /* 0x00000008fff07e24 */ /* 0x000fe2000f8e00ff */
[----:B------:R-:W-:Y:S01]  /*7220*/  ULEA.HI UR7, UR5, UR7, URZ, 0x6 ;  /* 0x0000000705077291 */ /* 0x000fe2000f8f303f */
[----:B------:R-:W-:Y:S01]  /*7230*/  IMAD.U32 R4, RZ, RZ, UR16 ;  /* 0x00000010ff047e24 */ /* 0x000fe2000f8e00ff */
[----:B------:R-:W-:Y:S01]  /*7240*/  IADD3.X R239, R239, UR11, R5, P0, !PT ;  /* 0x0000000befef7c10 */ /* 0x000fe200087fe405 */
[----:B------:R-:W-:Y:S01]  /*7250*/  IMAD.MOV.U32 R150, RZ, RZ, R3 ;  /* 0x000000ffff967224 */ /* 0x000fe200078e0003 */
[----:B------:R-:W-:Y:S01]  /*7260*/  LEA R241, P0, R2, c[0x0][0x170], 0x1 ;  /* 0x00005c0002f17a11 */ /* 0x000fe200078008ff */
[----:B------:R-:W-:Y:S01]  /*7270*/  IMAD.MOV.U32 R149, RZ, RZ, R148 ;  /* 0x000000ffff957224 */ /* 0x000fe200078e0094 */
[----:B------:R-:W-:Y:S01]  /*7280*/  IADD3.X R240, R240, UR10, R7, P1, !PT ;  /* 0x0000000af0f07c10 */ /* 0x000fe20008ffe407 */
[----:B------:R-:W-:Y:S01]  /*7290*/  ULEA.HI.SX32 UR5, UR7, 0xfffffffe, 0x1a ;  /* 0xfffffffe07057891 */ /* 0x000fe2000f8fd23f */
[----:B------:R-:W-:Y:S01]  /*72a0*/  LEA.HI.X R239, R2, c[0x0][0x174], R239, 0x1, P0 ;  /* 0x00005d0002ef7a11 */ /* 0x000fe200000f0cef */
[----:B------:R-:W-:Y:S01]  /*72b0*/  ULEA.HI.SX32 UR8, UR7, 0xfffffffd, 0x1a ;  /* 0xfffffffd07087891 */ /* 0x000fe2000f8fd23f */
[----:B------:R-:W-:Y:S01]  /*72c0*/  IADD3 R234, P0, R236, 0x20, RZ ;  /* 0x00000020ecea7810 */ /* 0x000fe20007f1e0ff */
[----:B------:R-:W-:Y:S01]  /*72d0*/  UMOV UR11, URZ ;  /* 0x0000003f000b7c82 */ /* 0x000fe20008000000 */
[----:B------:R-:W-:Y:S01]  /*72e0*/  ISETP.GE.AND P4, PT, R248, c[0x0][0x220], PT ;  /* 0x00008800f8007a0c */ /* 0x000fe20003f86270 */
[----:B------:R-:W-:Y:S01]  /*72f0*/  ULDC.64 UR6, c[0x0][0x1a0] ;  /* 0x0000680000067ab9 */ /* 0x000fe20000000a00 */
[----:B-1----:R-:W-:-:S02]  /*7300*/  LOP3.LUT R8, R242, 0x3, RZ, 0xc0, !PT ;  /* 0x00000003f2087812 */ /* 0x002fc400078ec0ff */
[----:B------:R-:W-:Y:S01]  /*7310*/  LEA R242, P1, R0, c[0x0][0x168], 0x1 ;  /* 0x00005a0000f27a11 */ /* 0x000fe200078208ff */
[----:B------:R-:W-:-:S03]  /*7320*/  IMAD.X R235, RZ, RZ, R237, P0 ;  /* 0x000000ffffeb7224 */ /* 0x000fc600000e06ed */
[----:B------:R-:W-:Y:S01]  /*7330*/  LEA.HI.X R240, R0, c[0x0][0x16c], R240, 0x1, P1 ;  /* 0x00005b0000f07a11 */ /* 0x000fe200008f0cf0 */
[----:B--2---:R-:W-:Y:S01]  /*7340*/  IMAD R6, R8, -0x2, R243 ;  /* 0xfffffffe08067824 */ /* 0x004fe200078e02f3 */
[----:B---3--:R-:W-:-:S04]  /*7350*/  ISETP.GE.AND P3, PT, R197, c[0x0][0x220], PT ;  /* 0x00008800c5007a0c */ /* 0x008fc80003f66270 */
[----:B------:R-:W-:Y:S02]  /*7360*/  IADD3 R243, R4, -UR17, R6 ;  /* 0x8000001104f37c10 */ /* 0x000fe4000fffe006 */
[----:B----4-:R-:W-:Y:S02]  /*7370*/  ISETP.GE.AND P2, PT, R198, c[0x0][0x220], PT ;  /* 0x00008800c6007a0c */ /* 0x010fe40003f46270 */
[----:B------:R-:W-:Y:S01]  /*7380*/  ISETP.GE.AND P1, PT, R199, c[0x0][0x220], PT ;  /* 0x00008800c7007a0c */ /* 0x000fe20003f26270 */
[----:B------:R-:W-:Y:S05]  /*7390*/  BRA `(.L_x_373) ;  /* 0x0000045000007947 */ /* 0x000fea0003800000 */
.L_x_375:
        /* <DEDUP_REMOVED lines=9> */
[----:B------:R-:W-:Y:S03]  /*7430*/  @!P4 SHF.R.S32.HI R171, RZ, 0x1f, R0 ;  /* 0x0000001fffabc819 */ /* 0x000fe60000011400 */
[----:B------:R-:W-:Y:S02]  /*7440*/  @!P4 IMAD R174, R174, c[0x0][0x198], RZ ;  /* 0x00006600aeaeca24 */ /* 0x000fe400078e02ff */
[----:B------:R-:W-:Y:S02]  /*7450*/  @!P4 IMAD R172, R171, c[0x0][0x198], RZ ;  /* 0x00006600abacca24 */ /* 0x000fe400078e02ff */
[----:B------:R-:W-:Y:S02]  /*7460*/  @!P4 IMAD R174, R148, c[0x0][0x19c], R174 ;  /* 0x0000670094aeca24 */ /* 0x000fe400078e02ae */
[----:B------:R-:W-:Y:S02]  /*7470*/  @!P4 IMAD R0, R0, c[0x0][0x19c], R172 ;  /* 0x000067000000ca24 */ /* 0x000fe400078e02ac */
[----:B------:R-:W-:Y:S04]  /*7480*/  @!P4 IMAD.WIDE.U32 R172, R173, c[0x0][0x198], RZ ;  /* 0x00006600adacca25 */ /* 0x000fe800078e00ff */
[----:B------:R-:W-:Y:S01]  /*7490*/  @!P4 IMAD.IADD R174, R173, 0x1, R174 ;  /* 0x00000001adaec824 */ /* 0x000fe200078e02ae */
[-C--:B------:R-:W-:Y:S01]  /*74a0*/  @!P4 LEA R148, P6, R172, R246.reuse, 0x6 ;  /* 0x000000f6ac94c211 */ /* 0x080fe200078c30ff */
[----:B------:R-:W-:Y:S03]  /*74b0*/  @!P4 IMAD.WIDE.U32 R170, R170, c[0x0][0x198], RZ ;  /* 0x00006600aaaaca25 */ /* 0x000fe600078e00ff */
[-C--:B------:R-:W-:Y:S01]  /*74c0*/  @!P4 LEA.HI.X R174, R172, R245.reuse, R174, 0x6, P6 ;  /* 0x000000f5acaec211 */ /* 0x080fe200030f34ae */
[----:B------:R-:W-:Y:S01]  /*74d0*/  @!P4 IMAD.IADD R0, R171, 0x1, R0 ;  /* 0x00000001ab00c824 */ /* 0x000fe200078e0200 */
[----:B------:R-:W-:Y:S02]  /*74e0*/  @!P4 LEA R172, P6, R148, c[0x0][0x168], 0x1 ;  /* 0x00005a0094acca11 */ /* 0x000fe400078c08ff */
[----:B------:R-:W-:Y:S02]  /*74f0*/  @!P4 LEA R175, P0, R170, R246, 0x6 ;  /* 0x000000f6aaafc211 */ /* 0x000fe400078030ff */
[----:B------:R-:W-:Y:S02]  /*7500*/  @!P4 LEA.HI.X R173, R148, c[0x0][0x16c], R174, 0x1, P6 ;  /* 0x00005b0094adca11 */ /* 0x000fe400030f0cae */
[----:B------:R-:W-:Y:S02]  /*7510*/  @!P4 LEA.HI.X R170, R170, R245, R0, 0x6, P0 ;  /* 0x000000f5aaaac211 */ /* 0x000fe400000f3400 */
[----:B------:R-:W-:Y:S01]  /*7520*/  @!P4 IADD3 R0, P0, R175, UR25, RZ ;  /* 0x00000019af00cc10 */ /* 0x000fe2000ff1e0ff */
[----:B------:R-:W-:Y:S01]  /*7530*/  @!PT LDS RZ, [RZ] ;  /* 0x00000000fffff984 */ /* 0x000fe20000000800 */
[----:B------:R-:W-:Y:S01]  /*7540*/  @!PT LDS RZ, [RZ] ;  /* 0x00000000fffff984 */ /* 0x000fe20000000800 */
[----:B------:R-:W-:Y:S01]  /*7550*/  @!PT LDS RZ, [RZ] ;  /* 0x00000000fffff984 */ /* 0x000fe20000000800 */
[----:B------:R1:W-:Y:S03]  /*7560*/  @!P4 LDGSTS.E.BYPASS.LTC128B.128 [R230+0x10000], [R172.64] ;  /* 0x10000000ace6cfae */ /* 0x0003e6000b901d52 */
[----:B------:R-:W-:Y:S01]  /*7570*/  @!P4 IADD3.X R171, R170, UR26, RZ, P0, !PT ;  /* 0x0000001aaaabcc10 */ /* 0x000fe200087fe4ff */
[----:B------:R1:W-:Y:S01]  /*7580*/  @P3 STS.128 [R230+0x12000], RZ ;  /* 0x012000ffe6003388 */ /* 0x0003e20000000c00 */
[C---:B------:R-:W-:Y:S03]  /*7590*/  @!P4 LEA R170, P0, R0.reuse, c[0x0][0x168], 0x1 ;  /* 0x00005a0000aaca11 */ /* 0x040fe600078008ff */
        /* <DEDUP_REMOVED lines=37> */
.L_x_373:
[----:B------:R-:W-:Y:S01]  /*77f0*/  UIADD3 UR10, UR5, -UR11, URZ ;  /* 0x8000000b050a7290 */ /* 0x000fe2000fffe03f */
[----:B------:R-:W-:Y:S04]  /*7800*/  DEPBAR.LE SB0, 0x0 ;  /* 0x000080000000791a */ /* 0x000fe80000000000 */
[----:B------:R-:W-:Y:S01]  /*7810*/  USHF.R.S32.HI UR9, URZ, 0x1f, UR10 ;  /* 0x0000001f3f097899 */ /* 0x000fe2000801140a */
[----:B------:R-:W-:Y:S01]  /*7820*/  BAR.SYNC.DEFER_BLOCKING 0x0 ;  /* 0x0000000000007b1d */ /* 0x000fe20000010000 */
[----:B------:R-:W-:Y:S01]  /*7830*/  IMAD.U32 R4, RZ, RZ, UR10 ;  /* 0x0000000aff047e24 */ /* 0x000fe2000f8e00ff */
[----:B------:R-:W-:Y:S01]  /*7840*/  UIMAD.WIDE.U32 UR20, UR10, UR6, URZ ;  /* 0x000000060a1472a5 */ /* 0x000fe2000f8e003f */
[----:B------:R-:W-:Y:S01]  /*7850*/  IMAD.U32 R2, RZ, RZ, UR10 ;  /* 0x0000000aff027e24 */ /* 0x000fe2000f8e00ff */
[----:B------:R-:W-:Y:S01]  /*7860*/  UIMAD UR9, UR9, UR6, URZ ;  /* 0x00000006090972a4 */ /* 0x000fe2000f8e023f */
[----:B------:R-:W-:Y:S01]  /*7870*/  IMAD.U32 R3, RZ, RZ, UR10 ;  /* 0x0000000aff037e24 */ /* 0x000fe2000f8e00ff */
[----:B------:R-:W-:Y:S01]  /*7880*/  LEA R4, P5, R4, R236, 0x6 ;  /* 0x000000ec04047211 */ /* 0x000fe200078a30ff */
[----:B------:R-:W-:Y:S01]  /*7890*/  IMAD.U32 R0, RZ, RZ, UR10 ;  /* 0x0000000aff007e24 */ /* 0x000fe2000f8e00ff */
[----:B------:R-:W-:Y:S01]  /*78a0*/  UIMAD UR9, UR10, UR7, UR9 ;  /* 0x000000070a0972a4 */ /* 0x000fe2000f8e0209 */
[----:B------:R-:W-:Y:S01]  /*78b0*/  IMAD.U32 R6, RZ, RZ, UR20 ;  /* 0x00000014ff067e24 */ /* 0x000fe2000f8e00ff */
[----:B------:R-:W-:Y:S01]  /*78c0*/  LEA R2, P0, R2, R234, 0x6 ;  /* 0x000000ea02027211 */ /* 0x000fe200078030ff */
[----:B------:R-:W-:Y:S01]  /*78d0*/  IMAD.U32 R7, RZ, RZ, UR21 ;  /* 0x00000015ff077e24 */ /* 0x000fe2000f8e00ff */
[----:B------:R-:W-:Y:S01]  /*78e0*/  UIADD3 UR9, UR21, UR9, URZ ;  /* 0x0000000915097290 */ /* 0x000fe2000fffe03f */
[----:B------:R-:W-:Y:S01]  /*78f0*/  LEA.HI.X.SX32 R5, R3, R237, 0x6, P5 ;  /* 0x000000ed03057211 */ /* 0x000fe200028f36ff */
[----:B------:R-:W-:Y:S01]  /*7900*/  IMAD.WIDE.U32 R12, R4, c[0x0][0x1a0], RZ ;  /* 0x00006800040c7a25 */ /* 0x000fe200078e00ff */
[----:B------:R-:W-:Y:S02]  /*7910*/  LEA.HI.X.SX32 R3, R0, R235, 0x6, P0 ;  /* 0x000000eb00037211 */ /* 0x000fe400000f36ff */
[----:B------:R-:W-:Y:S01]  /*7920*/  LEA R0, P0, R6, R250, 0x6 ;  /* 0x000000fa06007211 */ /* 0x000fe200078030ff */
[----:B------:R-:W-:Y:S01]  /*7930*/  IMAD.U32 R7, RZ, RZ, UR9 ;  /* 0x00000009ff077e24 */ /* 0x000fe2000f8e00ff */
[----:B------:R-:W-:Y:S01]  /*7940*/  MOV R14, c[0x0][0x1a0] ;  /* 0x00006800000e7a02 */ /* 0x000fe20000000f00 */
[----:B------:R-:W-:Y:S01]  /*7950*/  IMAD R5, R5, c[0x0][0x1a0], RZ ;  /* 0x0000680005057a24 */ /* 0x000fe200078e02ff */
[----:B------:R-:W-:Y:S01]  /*7960*/  @!P4 LEA R8, P5, R0, c[0x0][0x170], 0x1 ;  /* 0x00005c000008ca11 */ /* 0x000fe200078a08ff */
[----:B------:R-:W-:Y:S01]  /*7970*/  IMAD.MOV.U32 R15, RZ, RZ, c[0x0][0x1a4] ;  /* 0x00006900ff0f7624 */ /* 0x000fe200078e00ff */
[----:B------:R-:W-:Y:S01]  /*7980*/  LEA.HI.X R6, R6, R252, R7, 0x6, P0 ;  /* 0x000000fc06067211 */ /* 0x000fe200000f3407 */
[----:B------:R-:W-:Y:S01]  /*7990*/  IMAD R5, R4, c[0x0][0x1a4], R5 ;  /* 0x0000690004057a24 */ /* 0x000fe200078e0205 */
[----:B------:R-:W-:Y:S01]  /*79a0*/  @P4 STS.128 [R230+0x18000], RZ ;  /* 0x018000ffe6004388 */ /* 0x000fe20000000c00 */
[----:B------:R-:W-:Y:S01]  /*79b0*/  LEA R4, P6, R12, R241, 0x1 ;  /* 0x000000f10c047211 */ /* 0x000fe200078c08ff */
[----:B------:R-:W-:Y:S01]  /*79c0*/  IMAD R3, R3, c[0x0][0x1a0], RZ ;  /* 0x0000680003037a24 */ /* 0x000fe200078e02ff */
[----:B------:R-:W-:Y:S01]  /*79d0*/  @!P4 LEA.HI.X R9, R0, c[0x0][0x174], R6, 0x1, P5 ;  /* 0x00005d000009ca11 */ /* 0x000fe200028f0c06 */
[----:B------:R-:W-:Y:S01]  /*79e0*/  IMAD.IADD R5, R13, 0x1, R5 ;  /* 0x000000010d057824 */ /* 0x000fe200078e0205 */
[----:B------:R-:W-:Y:S01]  /*79f0*/  LEA R7, P0, R14, R0, 0x5 ;  /* 0x000000000e077211 */ /* 0x000fe200078028ff */
[----:B------:R-:W-:Y:S01]  /*7a00*/  IMAD.WIDE.U32 R10, R2, c[0x0][0x1a0], RZ ;  /* 0x00006800020a7a25 */ /* 0x000fe200078e00ff */
[----:B------:R-:W-:Y:S01]  /*7a10*/  UIADD3 UR9, UR8, -UR11, URZ ;  /* 0x8000000b08097290 */ /* 0x000fe2000fffe03f */
[----:B------:R-:W-:Y:S01]  /*7a20*/  @!PT LDS RZ, [RZ] ;  /* 0x00000000fffff984 */ /* 0x000fe20000000800 */
[----:B------:R-:W-:Y:S01]  /*7a30*/  @!PT LDS RZ, [RZ] ;  /* 0x00000000fffff984 */ /* 0x000fe20000000800 */
[----:B------:R-:W-:Y:S01]  /*7a40*/  @!PT LDS RZ, [RZ] ;  /* 0x00000000fffff984 */ /* 0x000fe20000000800 */
[----:B------:R1:W-:Y:S01]  /*7a50*/  @!P4 LDGSTS.E.BYPASS.LTC128B.128 [R230+0x18000], [R8.64] ;  /* 0x1800000008e6cfae */ /* 0x0003e2000b901d52 */
[----:B------:R-:W-:Y:S01]  /*7a60*/  LEA.HI.X R5, R12, R239, R5, 0x1, P6 ;  /* 0x000000ef0c057211 */ /* 0x000fe200030f0c05 */
[----:B------:R-:W-:Y:S01]  /*7a70*/  IMAD R3, R2, c[0x0][0x1a4], R3 ;  /* 0x0000690002037a24 */ /* 0x000fe200078e0203 */
[----:B------:R-:W-:Y:S01]  /*7a80*/  LEA.HI.X R0, R14, R6, R15, 0x5, P0 ;  /* 0x000000060e007211 */ /* 0x000fe200000f2c0f */
[----:B------:R-:W-:Y:S01]  /*7a90*/  @P3 STS.128 [R230+0x1a000], RZ ;  /* 0x01a000ffe6003388 */ /* 0x000fe20000000c00 */
[----:B------:R-:W-:Y:S01]  /*7aa0*/  @!P4 LEA R6, P0, R7, c[0x0][0x170], 0x1 ;  /* 0x00005c000706ca11 */ /* 0x000fe200078008ff */
[----:B------:R-:W-:Y:S01]  /*7ab0*/  IMAD.IADD R3, R11, 0x1, R3 ;  /* 0x000000010b037824 */ /* 0x000fe200078e0203 */
[C---:B------:R-:W-:Y:S01]  /*7ac0*/  LEA R2, P5, R10.reuse, R241, 0x1 ;  /* 0x000000f10a027211 */ /* 0x040fe200078a08ff */
[----:B------:R-:W-:Y:S01]  /*7ad0*/  @!PT LDS RZ, [RZ] ;  /* 0x00000000fffff984 */ /* 0x000fe20000000800 */
[----:B------:R-:W-:Y:S01]  /*7ae0*/  @!PT LDS RZ, [RZ] ;  /* 0x00000000fffff984 */ /* 0x000fe20000000800 */
[----:B------:R-:W-:Y:S01]  /*7af0*/  @!PT LDS RZ, [RZ] ;  /* 0x00000000fffff984 */ /* 0x000fe20000000800 */
[----:B------:R2:W-:Y:S01]  /*7b00*/  @!P3 LDGSTS.E.BYPASS.LTC128B.128 [R230+0x1a000], [R4.64+0x80] ;  /* 0x1a00008004e6bfae */ /* 0x0005e2000b901d52 */
[----:B------:R-:W-:Y:S02]  /*7b10*/  @!P4 LEA.HI.X R7, R7, c[0x0][0x174], R0, 0x1, P0 ;  /* 0x00005d000707ca11 */ /* 0x000fe400000f0c00 */
[----:B------:R-:W-:Y:S01]  /*7b20*/  LEA.HI.X R3, R10, R239, R3, 0x1, P5 ;  /* 0x000000ef0a037211 */ /* 0x000fe200028f0c03 */
[----:B------:R-:W-:Y:S01]  /*7b30*/  @P2 STS.128 [R230+0x1c000], RZ ;  /* 0x01c000ffe6002388 */ /* 0x000fe20000000c00 */
[----:B------:R-:W-:Y:S03]  /*7b40*/  MOV R0, UR9 ;  /* 0x0000000900007c02 */ /* 0x000fe60008000f00 */
        /* <DEDUP_REMOVED lines=29> */
[----:B-----5:R-:W-:Y:S04]  /*7d20*/  LDSM.16.M88.4 R32, [R210] ;  /* 0x00000000d220783b */ /* 0x020fe80000000200 */
[----:B-1----:R-:W2:Y:S04]  /*7d30*/  LDSM.16.M88.4 R8, [R151+0x10000] ;  /* 0x010000009708783b */ /* 0x002ea80000000200 */
[----:B------:R-:W1:Y:S04]  /*7d40*/  LDSM.16.M88.4 R16, [R151+0x10800] ;  /* 0x010800009710783b */ /* 0x000e680000000200 */
[----:B------:R-:W4:Y:S04]  /*7d50*/  LDSM.16.M88.4 R24, [R151+0x11000] ;  /* 0x011000009718783b */ /* 0x000f280000000200 */
[----:B------:R-:W0:Y:S04]  /*7d60*/  LDGDEPBAR ;  /* 0x00000000000079af */ /* 0x000e280000000000 */
[----:B------:R-:W1:Y:S01]  /*7d70*/  LDSM.16.M88.4 R168, [R151+0x11800] ;  /* 0x0118000097a8783b */ /* 0x000e620000000200 */
[C---:B---3--:R-:W-:Y:S03]  /*7d80*/  LEA R2, P0, R0.reuse, R234, 0x6 ;  /* 0x000000ea00027211 */ /* 0x048fe600078030ff */
[----:B------:R-:W-:Y:S01]  /*7d90*/  LDSM.16.M88.4 R172, [R211] ;  /* 0x00000000d3ac783b */ /* 0x000fe20000000200 */
[----:B------:R-:W-:Y:S03]  /*7da0*/  LEA.HI.X.SX32 R3, R0, R235, 0x6, P0 ;  /* 0x000000eb00037211 */ /* 0x000fe600000f36ff */
[----:B------:R-:W3:Y:S04]  /*7db0*/  LDSM.16.M88.4 R176, [R214] ;  /* 0x00000000d6b0783b */ /* 0x000ee80000000200 */
[----:B------:R-:W3:Y:S01]  /*7dc0*/  LDSM.16.M88.4 R180, [R229] ;  /* 0x00000000e5b4783b */ /* 0x000ee20000000200 */
[----:B------:R-:W-:Y:S03]  /*7dd0*/  IMAD R3, R3, c[0x0][0x198], RZ ;  /* 0x0000660003037a24 */ /* 0x000fe600078e02ff */
[----:B------:R-:W3:Y:S01]  /*7de0*/  LDSM.16.M88.4 R184, [R228] ;  /* 0x00000000e4b8783b */ /* 0x000ee20000000200 */
[----:B------:R-:W-:Y:S03]  /*7df0*/  IMAD R3, R2, c[0x0][0x19c], R3 ;  /* 0x0000670002037a24 */ /* 0x000fe600078e0203 */
[----:B------:R-:W3:Y:S01]  /*7e00*/  LDSM.16.M88.4 R188, [R227] ;  /* 0x00000000e3bc783b */ /* 0x000ee20000000200 */
[C---:B--2---:R-:W-:Y:S03]  /*7e10*/  HMMA.16816.F32 R4, R32.reuse, R8, RZ ;  /* 0x000000082004723c */ /* 0x044fe600000018ff */
[----:B------:R-:W-:Y:S04]  /*7e20*/  LDSM.16.M88.4 R192, [R213] ;  /* 0x00000000d5c0783b */ /* 0x000fe80000000200 */
[----:B------:R-:W2:Y:S01]  /*7e30*/  LDSM.16.M88.4 R196, [R209+0x10000] ;  /* 0x01000000d1c4783b */ /* 0x000ea20000000200 */
[C---:B------:R-:W-:Y:S03]  /*7e40*/  HMMA.16816.F32 R8, R32.reuse, R10, RZ ;  /* 0x0000000a2008723c */ /* 0x040fe600000018ff */
[----:B------:R-:W-:Y:S05]  /*7e50*/  LDSM.16.M88.4 R200, [R209+0x11800] ;  /* 0x01180000d1c8783b */ /* 0x000fea0000000200 */
[C---:B-1----:R-:W-:Y:S08]  /*7e60*/  HMMA.16816.F32 R12, R32.reuse, R16, RZ ;  /* 0x00000010200c723c */ /* 0x042ff000000018ff */
[C---:B------:R-:W-:Y:S08]  /*7e70*/  HMMA.16816.F32 R16, R32.reuse, R18, RZ ;  /* 0x000000122010723c */ /* 0x040ff000000018ff */
[C---:B----4-:R-:W-:Y:S08]  /*7e80*/  HMMA.16816.F32 R20, R32.reuse, R24, RZ ;  /* 0x000000182014723c */ /* 0x050ff000000018ff */
[C---:B------:R-:W-:Y:S08]  /*7e90*/  HMMA.16816.F32 R24, R32.reuse, R26, RZ ;  /* 0x0000001a2018723c */ /* 0x040ff000000018ff */
[C---:B------:R-:W-:Y:S08]  /*7ea0*/  HMMA.16816.F32 R28, R32.reuse, R168, RZ ;  /* 0x000000a8201c723c */ /* 0x040ff000000018ff */
[----:B------:R-:W-:Y:S01]  /*7eb0*/  HMMA.16816.F32 R32, R32, R170, RZ ;  /* 0x000000aa2020723c */ /* 0x000fe200000018ff */
[----:B------:R-:W1:Y:S07]  /*7ec0*/  LDSM.16.M88.4 R168, [R209+0x10800] ;  /* 0x01080000d1a8783b */ /* 0x000e6e0000000200 */
[C---:B---3--:R-:W-:Y:S08]  /*7ed0*/  HMMA.16816.F32 R4, R172.reuse, R176, R4 ;  /* 0x000000b0ac04723c */ /* 0x048ff00000001804 */
[C---:B------:R-:W-:Y:S01]  /*7ee0*/  HMMA.16816.F32 R8, R172.reuse, R178, R8 ;  /* 0x000000b2ac08723c */ /* 0x040fe20000001808 */
[----:B------:R-:W3:Y:S07]  /*7ef0*/  LDSM.16.M88.4 R176, [R209+0x11000] ;  /* 0x01100000d1b0783b */ /* 0x000eee0000000200 */
        /* <DEDUP_REMOVED lines=18> */
[----:B------:R-:W1:Y:S07]  /*8020*/  LDSM.16.M88.4 R176, [R151+0x12000] ;  /* 0x0120000097b0783b */ /* 0x000e6e0000000200 */
[C---:B------:R-:W-:Y:S08]  /*8030*/  HMMA.16816.F32 R28, R192.reuse, R200, R28 ;  /* 0x000000c8c01c723c */ /* 0x040ff0000000181c */
[----:B------:R-:W-:Y:S01]  /*8040*/  HMMA.16816.F32 R32, R192, R202, R32 ;  /* 0x000000cac020723c */ /* 0x000fe20000001820 */
[----:B------:R-:W-:Y:S04]  /*8050*/  LDSM.16.M88.4 R192, [R226] ;  /* 0x00000000e2c0783b */ /* 0x000fe80000000200 */
[----:B------:R-:W-:Y:S03]  /*8060*/  LDSM.16.M88.4 R200, [R223] ;  /* 0x00000000dfc8783b */ /* 0x000fe60000000200 */
[C---:B----4-:R-:W-:Y:S08]  /*8070*/  HMMA.16816.F32 R4, R172.reuse, R180, R4 ;  /* 0x000000b4ac04723c */ /* 0x050ff00000001804 */
[C---:B------:R-:W-:Y:S01]  /*8080*/  HMMA.16816.F32 R8, R172.reuse, R182, R8 ;  /* 0x000000b6ac08723c */ /* 0x040fe20000001808 */
[----:B------:R-:W3:Y:S07]  /*8090*/  LDSM.16.M88.4 R180, [R151+0x12800] ;  /* 0x0128000097b4783b */ /* 0x000eee0000000200 */
        /* <DEDUP_REMOVED lines=8> */
[----:B------:R-:W2:Y:S04]  /*8120*/  LDSM.16.M88.4 R172, [R151+0x13800] ;  /* 0x0138000097ac783b */ /* 0x000ea80000000200 */
[----:B------:R-:W2:Y:S03]  /*8130*/  LDSM.16.M88.4 R196, [R225] ;  /* 0x00000000e1c4783b */ /* 0x000ea60000000200 */
[C---:B-1----:R-:W-:Y:S08]  /*8140*/  HMMA.16816.F32 R4, R168.reuse, R176, R4 ;  /* 0x000000b0a804723c */ /* 0x042ff00000001804 */
[C---:B------:R-:W-:Y:S01]  /*8150*/  HMMA.16816.F32 R8, R168.reuse, R178, R8 ;  /* 0x000000b2a808723c */ /* 0x040fe20000001808 */
[----:B------:R-:W1:Y:S07]  /*8160*/  LDSM.16.M88.4 R176, [R224] ;  /* 0x00000000e0b0783b */ /* 0x000e6e0000000200 */
[C---:B---3--:R-:W-:Y:S08]  /*8170*/  HMMA.16816.F32 R12, R168.reuse, R180, R12 ;  /* 0x000000b4a80c723c */ /* 0x048ff0000000180c */
[C---:B------:R-:W-:Y:S01]  /*8180*/  HMMA.16816.F32 R16, R168.reuse, R182, R16 ;  /* 0x000000b6a810723c */ /* 0x040fe20000001810 */
[----:B------:R-:W-:Y:S07]  /*8190*/  LDSM.16.M88.4 R180, [R209+0x12800] ;  /* 0x01280000d1b4783b */ /* 0x000fee0000000200 */
[C---:B----4-:R-:W-:Y:S08]  /*81a0*/  HMMA.16816.F32 R20, R168.reuse, R184, R20 ;  /* 0x000000b8a814723c */ /* 0x050ff00000001814 */
[C---:B------:R-:W-:Y:S01]  /*81b0*/  HMMA.16816.F32 R24, R168.reuse, R186, R24 ;  /* 0x000000baa818723c */ /* 0x040fe20000001818 */
[----:B------:R-:W-:Y:S07]  /*81c0*/  LDSM.16.M88.4 R184, [R209+0x13800] ;  /* 0x01380000d1b8783b */ /* 0x000fee0000000200 */
[C---:B--2---:R-:W-:Y:S08]  /*81d0*/  HMMA.16816.F32 R28, R168.reuse, R172, R28 ;  /* 0x000000aca81c723c */ /* 0x044ff0000000181c */
[----:B------:R-:W-:Y:S01]  /*81e0*/  HMMA.16816.F32 R32, R168, R174, R32 ;  /* 0x000000aea820723c */ /* 0x000fe20000001820 */
[----:B------:R-:W-:Y:S04]  /*81f0*/  LDSM.16.M88.4 R168, [R213+0x4000] ;  /* 0x00400000d5a8783b */ /* 0x000fe80000000200 */
[----:B------:R-:W2:Y:S03]  /*8200*/  LDSM.16.M88.4 R172, [R209+0x12000] ;  /* 0x01200000d1ac783b */ /* 0x000ea60000000200 */
[C---:B------:R-:W-:Y:S08]  /*8210*/  HMMA.16816.F32 R4, R188.reuse, R192, R4 ;  /* 0x000000c0bc04723c */ /* 0x040ff00000001804 */
[C---:B------:R-:W-:Y:S01]  /*8220*/  HMMA.16816.F32 R8, R188.reuse, R194, R8 ;  /* 0x000000c2bc08723c */ /* 0x040fe20000001808 */
[----:B------:R-:W-:Y:S07]  /*8230*/  LDSM.16.M88.4 R192, [R212+0x4000] ;  /* 0x00400000d4c0783b */ /* 0x000fee0000000200 */
[C---:B------:R-:W-:Y:S08]  /*8240*/  HMMA.16816.F32 R12, R188.reuse, R196, R12 ;  /* 0x000000c4bc0c723c */ /* 0x040ff0000000180c */
        /* <DEDUP_REMOVED lines=24> */
[----:B------:R-:W1:Y:S07]  /*83d0*/  LDSM.16.M88.4 R196, [R151+0x15800] ;  /* 0x0158000097c4783b */ /* 0x000e6e0000000200 */
        /* <DEDUP_REMOVED lines=39> */
[C---:B------:R-:W-:Y:S08]  /*8650*/  HMMA.16816.F32 R12, R184.reuse, R196, R12 ;  /* 0x000000c4b80c723c */ /* 0x040ff0000000180c */
        /* <DEDUP_REMOVED lines=14> */
[----:B------:R-:W1:Y:S07]  /*8740*/  LDSM.16.M88.4 R176, [R151+0x17800] ;  /* 0x0178000097b0783b */ /* 0x000e6e0000000200 */
        /* <DEDUP_REMOVED lines=28> */
[----:B------:R-:W3:Y:S07]  /*8910*/  LDSM.16.M88.4 R192, [R212+0xc000] ;  /* 0x00c00000d4c0783b */ /* 0x000eee0000000200 */
        /* <DEDUP_REMOVED lines=16> */
[----:B------:R-:W-:Y:S02]  /*8a20*/  LEA.HI.X.SX32 R169, R0, R237, 0x6, P5 ;  /* 0x000000ed00a97211 */ /* 0x000fe400028f36ff */
[----:B------:R-:W-:Y:S01]  /*8a30*/  ISETP.LT.AND P5, PT, RZ, UR10, PT ;  /* 0x0000000aff007c0c */ /* 0x000fe2000bfa1270 */
[----:B------:R-:W-:Y:S01]  /*8a40*/  IMAD.WIDE.U32 R172, R168, c[0x0][0x198], RZ ;  /* 0x00006600a8ac7a25 */ /* 0x000fe200078e00ff */
[C---:B------:R-:W-:Y:S05]  /*8a50*/  HMMA.16816.F32 R4, R192.reuse, R200, R4 ;  /* 0x000000c8c004723c */ /* 0x040fea0000001804 */
[----:B------:R-:W-:Y:S02]  /*8a60*/  IMAD R0, R169, c[0x0][0x198], RZ ;  /* 0x00006600a9007a24 */ /* 0x000fe400078e02ff */
[----:B------:R-:W-:Y:S01]  /*8a70*/  IMAD.WIDE.U32 R170, R2, c[0x0][0x198], RZ ;  /* 0x0000660002aa7a25 */ /* 0x000fe200078e00ff */
[C---:B------:R-:W-:Y:S04]  /*8a80*/  HMMA.16816.F32 R8, R192.reuse, R202, R8 ;  /* 0x000000cac008723c */ /* 0x040fe80000001808 */
[----:B------:R-:W-:Y:S01]  /*8a90*/  IMAD R0, R168, c[0x0][0x19c], R0 ;  /* 0x00006700a8007a24 */ /* 0x000fe200078e0200 */
[-C--:B------:R-:W-:Y:S01]  /*8aa0*/  LEA R168, P6, R172, R242.reuse, 0x1 ;  /* 0x000000f2aca87211 */ /* 0x080fe200078c08ff */
[----:B------:R-:W-:Y:S01]  /*8ab0*/  IMAD.IADD R3, R171, 0x1, R3 ;  /* 0x00000001ab037824 */ /* 0x000fe200078e0203 */
[C---:B------:R-:W-:Y:S01]  /*8ac0*/  LEA R2, P0, R170.reuse, R242, 0x1 ;  /* 0x000000f2aa027211 */ /* 0x040fe200078008ff */
[C---:B--2---:R-:W-:Y:S04]  /*8ad0*/  HMMA.16816.F32 R12, R192.reuse, R180, R12 ;  /* 0x000000b4c00c723c */ /* 0x044fe8000000180c */
[----:B------:R-:W-:Y:S01]  /*8ae0*/  IMAD.IADD R0, R173, 0x1, R0 ;  /* 0x00000001ad007824 */ /* 0x000fe200078e0200 */
[-C--:B------:R-:W-:Y:S03]  /*8af0*/  LEA.HI.X R3, R170, R240.reuse, R3, 0x1, P0 ;  /* 0x000000f0aa037211 */ /* 0x080fe600000f0c03 */
[C---:B------:R-:W-:Y:S04]  /*8b00*/  HMMA.16816.F32 R16, R192.reuse, R182, R16 ;  /* 0x000000b6c010723c */ /* 0x040fe80000001810 */
[----:B------:R-:W-:Y:S04]  /*8b10*/  LEA.HI.X R169, R172, R240, R0, 0x1, P6 ;  /* 0x000000f0aca97211 */ /* 0x000fe800030f0c00 */
[C---:B------:R-:W-:Y:S08]  /*8b20*/  HMMA.16816.F32 R20, R192.reuse, R184, R20 ;  /* 0x000000b8c014723c */ /* 0x040ff00000001814 */
[C---:B------:R-:W-:Y:S08]  /*8b30*/  HMMA.16816.F32 R24, R192.reuse, R186, R24 ;  /* 0x000000bac018723c */ /* 0x040ff00000001818 */
[C---:B-1----:R-:W-:Y:S08]  /*8b40*/  HMMA.16816.F32 R28, R192.reuse, R176, R28 ;  /* 0x000000b0c01c723c */ /* 0x042ff0000000181c */
[----:B------:R-:W-:Y:S01]  /*8b50*/  HMMA.16816.F32 R32, R192, R178, R32 ;  /* 0x000000b2c020723c */ /* 0x000fe20000001820 */
[----:B------:R-:W-:-:S07]  /*8b60*/  @P5 BRA `(.L_x_375) ;  /* 0xffffe83000005947 */ /* 0x000fce000383ffff */
.L_x_374:
        /* <DEDUP_REMOVED lines=592> */
.L_x_372:
[----:B------:R-:W1:Y:S01]  /*b070*/  SHFL.BFLY PT, R0, R233, 0x2, 0x1f ;  /* 0x0c401f00e9007f89 */ /* 0x000e6200000e0000 */
[----:B------:R-:W2:Y:S01]  /*b080*/  S2UR UR6, SR_CTAID.Y ;  /* 0x00000000000679c3 */ /* 0x000ea20000002600 */
[----:B------:R-:W-:Y:S01]  /*b090*/  UISETP.NE.AND UP0, UPT, UR13, -0x1, UPT ;  /* 0xffffffff0d00788c */ /* 0x000fe2000bf05270 */
[----:B------:R-:W-:Y:S01]  /*b0a0*/  BSSY B0, `(.L_x_376) ;  /* 0x0000193000007945 */ /* 0x000fe20003800000 */
[----:B------:R-:W3:Y:S01]  /*b0b0*/  SHFL.BFLY PT, R2, R238, 0x2, 0x1f ;  /* 0x0c401f00ee027f89 */ /* 0x000ee200000e0000 */
[----:B------:R-:W-:-:S02]  /*b0c0*/  ULDC.64 UR4, c[0x0][0x1e8] ;  /* 0x00007a0000047ab9 */ /* 0x000fc40000000a00 */
[----:B------:R-:W-:Y:S01]  /*b0d0*/  ULDC UR8, c[0x0][0x214] ;  /* 0x0000850000087ab9 */ /* 0x000fe20000000800 */
[----:B------:R-:W4:Y:S01]  /*b0e0*/  S2R R177, SR_TID.X ;  /* 0x0000000000b17919 */ /* 0x000f220000002100 */
        /* <DEDUP_REMOVED lines=12> */
[----:B------:R-:W-:Y:S01]  /*b1b0*/  @!UP0 UIMAD UR11, UR11, UR4, URZ ;  /* 0x000000040b0b82a4 */ /* 0x000fe2000f8e023f */
[----:B----4-:R-:W-:Y:S02]  /*b1c0*/  SHF.R.S32.HI R175, RZ, 0x1f, R177 ;  /* 0x0000001fffaf7819 */ /* 0x010fe400000114b1 */
[----:B------:R-:W2:Y:S01]  /*b1d0*/  SHFL.BFLY PT, R4, R2, 0x1, 0x1f ;  /* 0x0c201f0002047f89 */ /* 0x000ea200000e0000 */
[----:B------:R-:W-:-:S02]  /*b1e0*/  ULDC.U8 UR4, c[0x0][0x329] ;  /* 0x0000ca4000047ab9 */ /* 0x000fc40000000000 */
[----:B------:R-:W-:Y:S02]  /*b1f0*/  UISETP.NE.AND UP1, UPT, UR4, URZ, UPT ;  /* 0x0000003f0400728c */ /* 0x000fe4000bf25270 */
[----:B------:R-:W-:Y:S02]  /*b200*/  @!UP0 UIMAD UR11, UR6, UR5, UR11 ;  /* 0x00000005060b82a4 */ /* 0x000fe4000f8e020b */
[----:B------:R-:W-:Y:S02]  /*b210*/  @!UP0 UMOV UR20, UR22 ;  /* 0x0000001600148c82 */ /* 0x000fe40008000000 */
[----:B------:R-:W-:Y:S02]  /*b220*/  ULDC.U8 UR5, c[0x0][0x328] ;  /* 0x0000ca0000057ab9 */ /* 0x000fe40000000000 */
[----:B------:R-:W-:Y:S02]  /*b230*/  UISETP.NE.AND UP2, UPT, UR5, URZ, UPT ;  /* 0x0000003f0500728c */ /* 0x000fe4000bf45270 */
[----:B------:R-:W-:-:S02]  /*b240*/  @!UP0 UIADD3 UR7, UR23, UR11, URZ ;  /* 0x0000000b17078290 */ /* 0x000fc4000fffe03f */
[----:B------:R-:W-:Y:S02]  /*b250*/  UISETP.NE.OR UP3, UPT, UR4, URZ, !UP2 ;  /* 0x0000003f0400728c */ /* 0x000fe4000d765670 */
[----:B------:R-:W-:Y:S02]  /*b260*/  @UP1 ULDC UR12, c[0x0][0x210] ;  /* 0x00008400000c1ab9 */ /* 0x000fe40000000800 */
[----:B------:R-:W-:Y:S01]  /*b270*/  ULDC UR5, c[0x0][0x234] ;  /* 0x00008d0000057ab9 */ /* 0x000fe20000000800 */
[----:B-1----:R-:W-:Y:S01]  /*b280*/  FADD.FTZ R149, R0, R5 ;  /* 0x0000000500957221 */ /* 0x002fe20000010000 */
[----:B------:R-:W-:Y:S01]  /*b290*/  MOV R0, 0x3f800000 ;  /* 0x3f80000000007802 */ /* 0x000fe20000000f00 */
[----:B------:R-:W-:Y:S01]  /*b2a0*/  @UP1 UIMAD UR12, UR12, UR8, URZ ;  /* 0x000000080c0c12a4 */ /* 0x000fe2000f8e023f */
[-C--:B------:R-:W-:Y:S01]  /*b2b0*/  LEA.HI R5, R175, R177.reuse, RZ, 0x2 ;  /* 0x000000b1af057211 */ /* 0x080fe200078f10ff */
[----:B--2---:R-:W-:Y:S01]  /*b2c0*/  FADD.FTZ R150, R2, R4 ;  /* 0x0000000402967221 */ /* 0x004fe20000010000 */
[----:B------:R-:W-:Y:S01]  /*b2d0*/  FSETP.NE.FTZ.AND P4, PT, R149, RZ, PT ;  /* 0x000000ff9500720b */ /* 0x000fe20003f95000 */
[----:B------:R-:W-:Y:S01]  /*b2e0*/  @!UP1 USEL UR12, UR8, UR5, !UP2 ;  /* 0x00000005080c9287 */ /* 0x000fe2000d000000 */
[----:B------:R-:W-:Y:S01]  /*b2f0*/  MOV R2, 0x3f800000 ;  /* 0x3f80000000027802 */ /* 0x000fe20000000f00 */
[----:B------:R-:W-:Y:S01]  /*b300*/  ULDC UR4, c[0x0][0x1c0] ;  /* 0x0000700000047ab9 */ /* 0x000fe20000000800 */
[----:B------:R-:W-:Y:S01]  /*b310*/  FSETP.NE.FTZ.AND P3, PT, R150, RZ, PT ;  /* 0x000000ff9600720b */ /* 0x000fe20003f75000 */
[----:B------:R-:W-:Y:S01]  /*b320*/  @UP1 UMOV UR14, 0x1 ;  /* 0x00000001000e1882 */ /* 0x000fe20000000000 */
[----:B------:R-:W-:Y:S01]  /*b330*/  LEA.HI R175, R175, R177, RZ, 0x5 ;  /* 0x000000b1afaf7211 */ /* 0x000fe200078f28ff */
[----:B------:R-:W-:Y:S01]  /*b340*/  @!UP1 UIMAD UR14, UR12, UR4, URZ ;  /* 0x000000040c0e92a4 */ /* 0x000fe2000f8e023f */
[----:B------:R-:W-:Y:S01]  /*b350*/  LOP3.LUT R6, R5, 0x3ffffffc, RZ, 0xc0, !PT ;  /* 0x3ffffffc05067812 */ /* 0x000fe200078ec0ff */
[----:B------:R-:W-:Y:S01]  /*b360*/  @!UP3 UIMAD UR21, UR6, UR8, URZ ;  /* 0x000000080615b2a4 */ /* 0x000fe2000f8e023f */
[----:B------:R-:W-:Y:S01]  /*b370*/  LOP3.LUT R4, R175, 0xffffffe0, RZ, 0xc0, !PT ;  /* 0xffffffe0af047812 */ /* 0x000fe200078ec0ff */
[----:B------:R-:W-:Y:S01]  /*b380*/  @UP1 ULDC UR16, c[0x0][0x210] ;  /* 0x0000840000101ab9 */ /* 0x000fe20000000800 */
[----:B------:R-:W-:Y:S01]  /*b390*/  IADD3 R176, -R6, R177, RZ ;  /* 0x000000b106b07210 */ /* 0x000fe20007ffe1ff */
[----:B------:R-:W1:Y:S01]  /*b3a0*/  @P4 MUFU.RCP R0, R149 ;  /* 0x0000009500004308 */ /* 0x000e620000001000 */
[----:B------:R-:W-:Y:S01]  /*b3b0*/  IADD3 R177, R177, -R4, RZ ;  /* 0x80000004b1b17210 */ /* 0x000fe20007ffe0ff */
[----:B------:R-:W-:Y:S01]  /*b3c0*/  UIMAD UR4, UR6, UR14, URZ ;  /* 0x0000000e060472a4 */ /* 0x000fe2000f8e023f */
[----:B------:R-:W-:Y:S01]  /*b3d0*/  SHF.R.S32.HI R4, RZ, 0x2, R5 ;  /* 0x00000002ff047819 */ /* 0x000fe20000011405 */
[----:B------:R-:W-:-:S02]  /*b3e0*/  @!UP1 UMOV UR16, 0x1 ;  /* 0x0000000100109882 */ /* 0x000fc40000000000 */
[----:B------:R-:W-:Y:S02]  /*b3f0*/  @!UP3 USEL UR21, UR21, UR13, !UP0 ;  /* 0x0000000d1515b287 */ /* 0x000fe4000c000000 */
[----:B------:R-:W2:Y:S01]  /*b400*/  @P3 MUFU.RCP R2, R150 ;  /* 0x0000009600023308 */ /* 0x000ea20000001000 */
[----:B------:R-:W-:Y:S02]  /*b410*/  UIMAD UR5, UR9, UR16, URZ ;  /* 0x00000010090572a4 */ /* 0x000fe4000f8e023f */
[----:B------:R-:W-:Y:S02]  /*b420*/  USEL UR4, UR4, URZ, UP3 ;  /* 0x0000003f04047287 */ /* 0x000fe40009800000 */
[----:B------:R-:W-:Y:S02]  /*b430*/  USHF.L.U32 UR5, UR5, 0x7, URZ ;  /* 0x0000000705057899 */ /* 0x000fe4000800063f */
[----:B------:R-:W-:Y:S01]  /*b440*/  UIMAD UR12, UR10, UR12, UR4 ;  /* 0x0000000c0a0c72a4 */ /* 0x000fe2000f8e0204 */
[C---:B-1----:R-:W-:Y:S01]  /*b450*/  FMUL.FTZ R174, R0.reuse, R152 ;  /* 0x0000009800ae7220 */ /* 0x042fe20000410000 */
[----:B------:R-:W-:Y:S01]  /*b460*/  @!UP3 UMOV UR26, UR21 ;  /* 0x00000015001abc82 */ /* 0x000fe20008000000 */
[C---:B------:R-:W-:Y:S01]  /*b470*/  FMUL.FTZ R6, R0.reuse, R153 ;  /* 0x0000009900067220 */ /* 0x040fe20000410000 */
[----:B------:R-:W-:Y:S01]  /*b480*/  USHF.R.S32.HI UR4, URZ, 0x1f, UR5 ;  /* 0x0000001f3f047899 */ /* 0x000fe20008011405 */
[C---:B------:R-:W-:Y:S01]  /*b490*/  FMUL.FTZ R173, R0.reuse, R156 ;  /* 0x0000009c00ad7220 */ /* 0x040fe20000410000 */
[----:B------:R-:W-:Y:S01]  /*b4a0*/  @!UP3 USHF.R.S32.HI UR27, URZ, 0x1f, UR21 ;  /* 0x0000001f3f1bb899 */ /* 0x000fe20008011415 */
[----:B------:R-:W-:Y:S01]  /*b4b0*/  FMUL.FTZ R7, R0, R157 ;  /* 0x0000009d00077220 */ /* 0x000fe20000410000 */
[----:B------:R-:W-:Y:S01]  /*b4c0*/  F2FP.PACK_AB R6, R6, R174 ;  /* 0x000000ae0606723e */ /* 0x000fe200000000ff */
[C---:B------:R-:W-:Y:S01]  /*b4d0*/  FMUL.FTZ R8, R0.reuse, R37 ;  /* 0x0000002500087220 */ /* 0x040fe20000410000 */
[----:B------:R-:W-:Y:S01]  /*b4e0*/  USHF.R.S32.HI UR6, URZ, 0x1f, UR12 ;  /* 0x0000001f3f067899 */ /* 0x000fe2000801140c */
[C---:B------:R-:W-:Y:S01]  /*b4f0*/  FMUL.FTZ R12, R0.reuse, R41 ;  /* 0x00000029000c7220 */ /* 0x040fe20000410000 */
[----:B------:R-:W-:Y:S01]  /*b500*/  F2FP.PACK_AB R7, R7, R173 ;  /* 0x000000ad0707723e */ /* 0x000fe200000000ff */
[C---:B------:R-:W-:Y:S01]  /*b510*/  FMUL.FTZ R14, R0.reuse, R45 ;  /* 0x0000002d000e7220 */ /* 0x040fe20000410000 */
[----:B------:R-:W-:Y:S01]  /*b520*/  UIADD3 UR5, UP2, UP1, UR5, UR26, UR12 ;  /* 0x0000001a05057290 */ /* 0x000fe2000f95e00c */
[----:B-----5:R-:W-:-:S02]  /*b530*/  FMUL.FTZ R151, R0, R49 ;  /* 0x0000003100977220 */ /* 0x020fc40000410000 */
[C---:B------:R-:W-:Y:S01]  /*b540*/  FMUL.FTZ R25, R0.reuse, R53 ;  /* 0x0000003500197220 */ /* 0x040fe20000410000 */
[----:B------:R-:W-:Y:S01]  /*b550*/  UIADD3.X UR4, UR4, UR27, UR6, UP2, UP1 ;  /* 0x0000001b04047290 */ /* 0x000fe200097e2406 */
[C---:B------:R-:W-:Y:S02]  /*b560*/  FMUL.FTZ R23, R0.reuse, R57 ;  /* 0x0000003900177220 */ /* 0x040fe40000410000 */
[C---:B------:R-:W-:Y:S02]  /*b570*/  FMUL.FTZ R21, R0.reuse, R61 ;  /* 0x0000003d00157220 */ /* 0x040fe40000410000 */
[C---:B------:R-:W-:Y:S02]  /*b580*/  FMUL.FTZ R172, R0.reuse, R36 ;  /* 0x0000002400ac7220 */ /* 0x040fe40000410000 */
[C---:B------:R-:W-:Y:S02]  /*b590*/  FMUL.FTZ R171, R0.reuse, R40 ;  /* 0x0000002800ab7220 */ /* 0x040fe40000410000 */
[----:B------:R-:W-:Y:S01]  /*b5a0*/  FMUL.FTZ R170, R0, R44 ;  /* 0x0000002c00aa7220 */ /* 0x000fe20000410000 */
[----:B------:R-:W-:Y:S01]  /*b5b0*/  F2FP.PACK_AB R8, R8, R172 ;  /* 0x000000ac0808723e */ /* 0x000fe200000000ff */
[----:B------:R-:W-:Y:S01]  /*b5c0*/  FMUL.FTZ R169, R0, R48 ;  /* 0x0000003000a97220 */ /* 0x000fe20000410000 */
[----:B------:R-:W-:Y:S01]  /*b5d0*/  F2FP.PACK_AB R12, R12, R171 ;  /* 0x000000ab0c0c723e */ /* 0x000fe200000000ff */
[----:B------:R-:W-:Y:S01]  /*b5e0*/  FMUL.FTZ R168, R0, R52 ;  /* 0x0000003400a87220 */ /* 0x000fe20000410000 */
        /* <DEDUP_REMOVED lines=64> */
[----:B------:R-:W-:Y:S01]  /*b9f0*/  SHF.R.S32.HI R0, RZ, 0x1f, R5 ;  /* 0x0000001fff007819 */ /* 0x000fe20000011405 */
[C---:B--2---:R-:W-:Y:S02]  /*ba00*/  FMUL.FTZ R13, R2.reuse, R38 ;  /* 0x00000026020d7220 */ /* 0x044fe40000410000 */
        /* <DEDUP_REMOVED lines=32> */
[----:B------:R-:W-:Y:S01]  /*bc10*/  SHF.R.S32.HI R10, RZ, 0x5, R175 ;  /* 0x00000005ff0a7819 */ /* 0x000fe200000114af */
[C---:B------:R-:W-:Y:S01]  /*bc20*/  FMUL.FTZ R58, R2.reuse, R70 ;  /* 0x00000046023a7220 */ /* 0x040fe20000410000 */
[----:B------:R-:W-:Y:S01]  /*bc30*/  F2FP.PACK_AB R60, R15, R60 ;  /* 0x0000003c0f3c723e */ /* 0x000fe200000000ff */
        /* <DEDUP_REMOVED lines=73> */
[----:B------:R-:W-:Y:S02]  /*c0d0*/  IADD3 R2, R4, -R0, RZ ;  /* 0x8000000004027210 */ /* 0x000fe40007ffe0ff */
[----:B------:R-:W-:Y:S02]  /*c0e0*/  LEA R4, R10, R176, 0x9 ;  /* 0x000000b00a047211 */ /* 0x000fe400078e48ff */
[C---:B------:R-:W-:Y:S02]  /*c0f0*/  SHF.L.U32 R0, R2.reuse, 0x6, RZ ;  /* 0x0000000602007819 */ /* 0x040fe400000006ff */
[----:B------:R-:W-:Y:S02]  /*c100*/  LOP3.LUT R15, R2, 0x1, RZ, 0xc0, !PT ;  /* 0x00000001020f7812 */ /* 0x000fe400078ec0ff */
[----:B------:R-:W-:Y:S02]  /*c110*/  LOP3.LUT R0, R0, 0x1c0, RZ, 0xc0, !PT ;  /* 0x000001c000007812 */ /* 0x000fe400078ec0ff */
[----:B------:R-:W-:-:S02]  /*c120*/  ISETP.NE.U32.AND P0, PT, R15, 0x1, PT ;  /* 0x000000010f00780c */ /* 0x000fc40003f05070 */
[----:B------:R-:W-:Y:S02]  /*c130*/  LEA.HI R0, R0, R0, RZ, 0x1d ;  /* 0x0000000000007211 */ /* 0x000fe400078fe8ff */
[----:B------:R-:W-:Y:S02]  /*c140*/  R2P PR, R2, 0x6 ;  /* 0x0000000602007804 */ /* 0x000fe40000000000 */
[----:B------:R-:W-:Y:S02]  /*c150*/  LEA R0, R4, R0, 0x1 ;  /* 0x0000000004007211 */ /* 0x000fe400078e08ff */
[----:B------:R-:W-:Y:S02]  /*c160*/  MOV R4, 0x20 ;  /* 0x0000002000047802 */ /* 0x000fe40000000f00 */
[----:B------:R-:W-:Y:S02]  /*c170*/  SHF.L.U32 R0, R0, 0x1, RZ ;  /* 0x0000000100007819 */ /* 0x000fe400000006ff */
[----:B------:R-:W-:-:S02]  /*c180*/  SEL R4, R4, 0xffffffe0, !P1 ;  /* 0xffffffe004047807 */ /* 0x000fc40004800000 */
[C---:B------:R-:W-:Y:S01]  /*c190*/  IADD3 R2, R0.reuse, -0x10, RZ ;  /* 0xfffffff000027810 */ /* 0x040fe20007ffe0ff */
[----:B------:R1:W-:Y:S01]  /*c1a0*/  STS [R0], R6 ;  /* 0x0000000600007388 */ /* 0x0003e20000000800 */
[----:B------:R-:W-:Y:S02]  /*c1b0*/  @P0 IADD3 R2, R0, 0x10, RZ ;  /* 0x0000001000020810 */ /* 0x000fe40007ffe0ff */
[----:B------:R-:W-:Y:S01]  /*c1c0*/  F2FP.PACK_AB R18, R167, R18 ;  /* 0x00000012a712723e */ /* 0x000fe200000000ff */
[----:B------:R2:W-:Y:S01]  /*c1d0*/  STS [R0+0x400], R5 ;  /* 0x0004000500007388 */ /* 0x0005e20000000800 */
[----:B------:R-:W-:Y:S02]  /*c1e0*/  F2FP.PACK_AB R15, R147, R146 ;  /* 0x00000092930f723e */ /* 0x000fe400000000ff */
[----:B------:R-:W-:Y:S01]  /*c1f0*/  LOP3.LUT P0, RZ, R177, 0x3, RZ, 0xc0, !PT ;  /* 0x00000003b1ff7812 */ /* 0x000fe2000780c0ff */
[----:B------:R3:W-:Y:S04]  /*c200*/  STS [R2], R7 ;  /* 0x0000000702007388 */ /* 0x0007e80000000800 */
[----:B------:R4:W-:Y:S01]  /*c210*/  STS [R2+0x400], R9 ;  /* 0x0004000902007388 */ /* 0x0009e20000000800 */
[----:B-1----:R-:W-:-:S02]  /*c220*/  MOV R6, 0x40 ;  /* 0x0000004000067802 */ /* 0x002fc40000000f00 */
        /* <DEDUP_REMOVED lines=61> */
[----:B-1----:R-:W-:-:S03]  /*c600*/  SHF.R.S32.HI R2, RZ, 0x1f, R10 ;  /* 0x0000001fff027819 */ /* 0x002fc6000001140a */
[----:B------:R-:W-:Y:S01]  /*c610*/  STS [R9+0xc000], R21 ;  /* 0x00c0001509007388 */ /* 0x000fe20000000800 */
[----:B------:R-:W-:-:S03]  /*c620*/  LEA.HI R2, R2, R10, RZ, 0x3 ;  /* 0x0000000a02027211 */ /* 0x000fc600078f18ff */
[----:B------:R-:W-:Y:S01]  /*c630*/  STS [R9+0xc400], R20 ;  /* 0x00c4001409007388 */ /* 0x000fe20000000800 */
[----:B--2---:R-:W1:Y:S01]  /*c640*/  @P4 MUFU.LG2 R5, R149 ;  /* 0x0000009500054308 */ /* 0x004e620000000c00 */
[----:B------:R-:W-:Y:S02]  /*c650*/  LOP3.LUT R2, R2, 0xffffff8, RZ, 0xc0, !PT ;  /* 0x0ffffff802027812 */ /* 0x000fe400078ec0ff */
[----:B------:R-:W-:Y:S02]  /*c660*/  STS [R7+0xc000], R19 ;  /* 0x00c0001307007388 */ /* 0x000fe40000000800 */
[----:B------:R-:W-:Y:S02]  /*c670*/  IADD3 R2, R10, -R2, RZ ;  /* 0x800000020a027210 */ /* 0x000fe40007ffe0ff */
[----:B------:R2:W-:Y:S01]  /*c680*/  STS [R7+0xc400], R18 ;  /* 0x00c4001207007388 */ /* 0x0005e20000000800 */
[----:B---3--:R-:W3:Y:S03]  /*c690*/  @P3 MUFU.LG2 R4, R150 ;  /* 0x0000009600043308 */ /* 0x008ee60000000c00 */
[----:B------:R-:W-:Y:S04]  /*c6a0*/  STS [R6+0xc000], R16 ;  /* 0x00c0001006007388 */ /* 0x000fe80000000800 */
[----:B------:R2:W-:Y:S01]  /*c6b0*/  STS [R6+0xc400], R15 ;  /* 0x00c4000f06007388 */ /* 0x0005e20000000800 */
[----:B-1----:R-:W-:Y:S01]  /*c6c0*/  @P4 FMUL.FTZ R5, R5, 0.69314718246459960938 ;  /* 0x3f31721805054820 */ /* 0x002fe20000410000 */
[----:B----4-:R-:W-:-:S02]  /*c6d0*/  MOV R8, 0x7f800000 ;  /* 0x7f80000000087802 */ /* 0x010fc40000000f00 */
[----:B------:R-:W-:Y:S01]  /*c6e0*/  BAR.SYNC.DEFER_BLOCKING 0x0 ;  /* 0x0000000000007b1d */ /* 0x000fe20000010000 */
[----:B---3--:R-:W-:-:S05]  /*c6f0*/  @P3 FMUL.FTZ R4, R4, 0.69314718246459960938 ;  /* 0x3f31721804043820 */ /* 0x008fca0000410000 */
[----:B------:R-:W1:Y:S01]  /*c700*/  S2R R11, SR_TID.X ;  /* 0x00000000000b7919 */ /* 0x000e620000002100 */
[----:B------:R-:W-:Y:S01]  /*c710*/  @P3 FFMA.FTZ R8, R3, c[0x0][0x238], R4 ;  /* 0x00008e0003083a23 */ /* 0x000fe20000010004 */
[----:B--2---:R-:W-:Y:S01]  /*c720*/  MOV R7, 0x7f800000 ;  /* 0x7f80000000077802 */ /* 0x004fe20000000f00 */
        /* <DEDUP_REMOVED lines=15> */
[----:B------:R-:W-:-:S03]  /*c820*/  SHF.R.S32.HI R0, RZ, 0x2, R0 ;  /* 0x00000002ff007819 */ /* 0x000fc60000011400 */
        /* <DEDUP_REMOVED lines=26> */
.L_x_377:
[----:B---34-:R-:W-:Y:S05]  /*c9d0*/  BSYNC B0 ;  /* 0x0000000000007941 */ /* 0x018fea0003800000 */
.L_x_376:
[----:B------:R3:W5:Y:S04]  /*c9e0*/  LDL R81, [R1+0xc] ;  /* 0x00000c0001517983 */ /* 0x0007680000100800 */
[----:B------:R3:W5:Y:S04]  /*c9f0*/  LDL R80, [R1+0x8] ;  /* 0x0000080001507983 */ /* 0x0007680000100800 */
[----:B------:R3:W5:Y:S01]  /*ca00*/  LDL R15, [R1+0x10] ;  /* 0x00001000010f7983 */ /* 0x0007620000100800 */
[----:B------:R-:W-:Y:S01]  /*ca10*/  SHF.R.S32.HI R0, RZ, 0x1f, R248 ;  /* 0x0000001fff007819 */ /* 0x000fe200000114f8 */
[----:B------:R-:W-:Y:S01]  /*ca20*/  USHF.R.S32.HI UR6, URZ, 0x1f, UR10 ;  /* 0x0000001f3f067899 */ /* 0x000fe2000801140a */
[----:B------:R-:W-:Y:S01]  /*ca30*/  IADD3 R2, P0, R248, UR20, RZ ;  /* 0x00000014f8027c10 */ /* 0x000fe2000ff1e0ff */
[----:B------:R-:W4:Y:S01]  /*ca40*/  S2R R12, SR_CTAID.Z ;  /* 0x00000000000c7919 */ /* 0x000f220000002700 */
[----:B------:R-:W-:Y:S01]  /*ca50*/  ULDC.64 UR4, c[0x0][0x1f0] ;  /* 0x00007c0000047ab9 */ /* 0x000fe20000000a00 */
[----:B------:R-:W-:Y:S01]  /*ca60*/  LEA.HI R10, R9, R11, RZ, 0x3 ;  /* 0x0000000b090a7211 */ /* 0x000fe200078f18ff */
[----:B------:R-:W-:Y:S01]  /*ca70*/  UIMAD UR4, UR6, UR4, URZ ;  /* 0x00000004060472a4 */ /* 0x000fe2000f8e023f */
[----:B------:R-:W-:Y:S01]  /*ca80*/  IADD3.X R3, R0, UR7, RZ, P0, !PT ;  /* 0x0000000700037c10 */ /* 0x000fe200087fe4ff */
[----:B------:R-:W-:Y:S01]  /*ca90*/  IMAD.U32 R4, RZ, RZ, UR15 ;  /* 0x0000000fff047e24 */ /* 0x000fe2000f8e00ff */
[----:B------:R-:W-:Y:S01]  /*caa0*/  ISETP.GE.AND P0, PT, R236, UR24, PT ;  /* 0x00000018ec007c0c */ /* 0x000fe2000bf06270 */
[----:B------:R-:W-:Y:S01]  /*cab0*/  UIMAD UR4, UR10, UR5, UR4 ;  /* 0x000000050a0472a4 */ /* 0x000fe2000f8e0204 */
[----:B------:R-:W-:Y:S01]  /*cac0*/  SHF.R.S32.HI R10, RZ, 0x3, R10 ;  /* 0x00000003ff0a7819 */ /* 0x000fe2000001140a */
[----:B------:R-:W-:Y:S03]  /*cad0*/  BSSY B0, `(.L_x_378) ;  /* 0x0000015000007945 */ /* 0x000fe60003800000 */
[----:B------:R-:W-:-:S05]  /*cae0*/  SHF.R.S32.HI R11, RZ, 0x1f, R10 ;  /* 0x0000001fff0b7819 */ /* 0x000fca000001140a */
[----:B------:R-:W-:-:S04]  /*caf0*/  IMAD.WIDE R4, R4, 0x80, R10 ;  /* 0x0000008004047825 */ /* 0x000fc800078e020a */
[----:B----4-:R-:W-:-:S05]  /*cb00*/  IMAD.WIDE.U32 R12, R12, c[0x0][0x1f0], R2 ;  /* 0x00007c000c0c7a25 */ /* 0x010fca00078e0002 */
        /* <DEDUP_REMOVED lines=17> */
.L_x_379:
[----:B---3--:R-:W-:Y:S05]  /*cc20*/  BSYNC B0 ;  /* 0x0000000000007941 */ /* 0x008fea0003800000 */
.L_x_378:
[----:B------:R-:W-:Y:S01]  /*cc30*/  IADD3 R0, R10, 0x20, RZ ;  /* 0x000000200a007810 */ /* 0x000fe20007ffe0ff */
[----:B------:R-:W-:Y:S03]  /*cc40*/  BSSY B0, `(.L_x_380) ;  /* 0x0000015000007945 */ /* 0x000fe60003800000 */
[----:B------:R-:W-:-:S13]  /*cc50*/  ISETP.GE.AND P0, PT, R0, UR24, PT ;  /* 0x0000001800007c0c */ /* 0x000fda000bf06270 */
[----:B------:R-:W-:Y:S05]  /*cc60*/  @P0 BRA `(.L_x_381) ;  /* 0x0000012000000947 */ /* 0x000fea0003800000 */
[----:B------:R-:W-:Y:S01]  /*cc70*/  IADD3 R0, P0, R4, 0x20, RZ ;  /* 0x0000002004007810 */ /* 0x000fe20007f1e0ff */
[----:B------:R-:W-:Y:S01]  /*cc80*/  IMAD.MOV.U32 R3, RZ, RZ, R9 ;  /* 0x000000ffff037224 */ /* 0x000fe200078e0009 */
[----:B------:R-:W-:Y:S02]  /*cc90*/  ISETP.GE.AND P3, PT, R248, c[0x0][0x220], PT ;  /* 0x00008800f8007a0c */ /* 0x000fe40003f66270 */
[----:B-----5:R-:W-:Y:S01]  /*cca0*/  ISETP.GE.AND P2, PT, R81, c[0x0][0x220], PT ;  /* 0x0000880051007a0c */ /* 0x020fe20003f46270 */
[----:B------:R-:W-:Y:S01]  /*ccb0*/  IMAD.X R2, RZ, RZ, R5, P0 ;  /* 0x000000ffff027224 */ /* 0x000fe200000e0605 */
[----:B------:R-:W-:Y:S02]  /*ccc0*/  ISETP.GE.AND P1, PT, R80, c[0x0][0x220], PT ;  /* 0x0000880050007a0c */ /* 0x000fe40003f26270 */
[----:B------:R-:W-:Y:S01]  /*ccd0*/  ISETP.GE.AND P0, PT, R15, c[0x0][0x220], PT ;  /* 0x000088000f007a0c */ /* 0x000fe20003f06270 */
[----:B------:R-:W-:Y:S02]  /*cce0*/  IMAD R14, R2, c[0x0][0x1e8], RZ ;  /* 0x00007a00020e7a24 */ /* 0x000fe400078e02ff */
[----:B------:R-:W-:-:S04]  /*ccf0*/  IMAD.MOV.U32 R2, RZ, RZ, R12 ;  /* 0x000000ffff027224 */ /* 0x000fc800078e000c */
[----:B------:R-:W-:-:S04]  /*cd00*/  IMAD.WIDE.U32 R6, R0, c[0x0][0x1e8], R2 ;  /* 0x00007a0000067a25 */ /* 0x000fc800078e0002 */
[----:B------:R-:W-:Y:S01]  /*cd10*/  IMAD R0, R0, c[0x0][0x1ec], R14 ;  /* 0x00007b0000007a24 */ /* 0x000fe200078e020e */
[----:B------:R-:W-:-:S03]  /*cd20*/  LEA R2, P4, R6, c[0x0][0x1d0], 0x1 ;  /* 0x0000740006027a11 */ /* 0x000fc600078808ff */
[----:B------:R-:W-:-:S05]  /*cd30*/  IMAD.IADD R0, R7, 0x1, R0 ;  /* 0x0000000107007824 */ /* 0x000fca00078e0200 */
[----:B------:R-:W-:-:S05]  /*cd40*/  LEA.HI.X R3, R6, c[0x0][0x1d4], R0, 0x1, P4 ;  /* 0x0000750006037a11 */ /* 0x000fca00020f0c00 */
[----:B------:R3:W-:Y:S04]  /*cd50*/  @!P3 STG.E.128 [R2.64], R44 ;  /* 0x0000002c0200b986 */ /* 0x0007e8000c101d12 */
[----:B-1----:R3:W-:Y:S04]  /*cd60*/  @!P2 STG.E.128 [R2.64+0x80], R40 ;  /* 0x000080280200a986 */ /* 0x0027e8000c101d12 */
[----:B------:R3:W-:Y:S04]  /*cd70*/  @!P1 STG.E.128 [R2.64+0x100], R36 ;  /* 0x0001002402009986 */ /* 0x0007e8000c101d12 */
[----:B------:R3:W-:Y:S02]  /*cd80*/  @!P0 STG.E.128 [R2.64+0x180], R32 ;  /* 0x0001802002008986 */ /* 0x0007e4000c101d12 */
.L_x_381:
[----:B------:R-:W-:Y:S05]  /*cd90*/  BSYNC B0 ;  /* 0x0000000000007941 */ /* 0x000fea0003800000 */
.L_x_380:
[----:B------:R-:W-:Y:S01]  /*cda0*/  IADD3 R0, R10, 0x40, RZ ;  /* 0x000000400a007810 */ /* 0x000fe20007ffe0ff */
[----:B------:R-:W-:Y:S03]  /*cdb0*/  BSSY B0, `(.L_x_382) ;  /* 0x0000015000007945 */ /* 0x000fe60003800000 */
[----:B------:R-:W-:-:S13]  /*cdc0*/  ISETP.GE.AND P0, PT, R0, UR24, PT ;  /* 0x0000001800007c0c */ /* 0x000fda000bf06270 */
[----:B------:R-:W-:Y:S05]  /*cdd0*/  @P0 BRA `(.L_x_383) ;  /* 0x0000012000000947 */ /* 0x000fea0003800000 */
[----:B------:R-:W-:Y:S01]  /*cde0*/  IADD3 R0, P0, R4, 0x40, RZ ;  /* 0x0000004004007810 */ /* 0x000fe20007f1e0ff */
[----:B---3--:R-:W-:Y:S01]  /*cdf0*/  IMAD.MOV.U32 R3, RZ, RZ, R9 ;  /* 0x000000ffff037224 */ /* 0x008fe200078e0009 */
        /* <DEDUP_REMOVED lines=12> */
[----:B-1----:R1:W-:Y:S04]  /*cec0*/  @!P3 STG.E.128 [R2.64], R60 ;  /* 0x0000003c0200b986 */ /* 0x0023e8000c101d12 */
[----:B------:R1:W-:Y:S04]  /*ced0*/  @!P2 STG.E.128 [R2.64+0x80], R56 ;  /* 0x000080380200a986 */ /* 0x0003e8000c101d12 */
[----:B------:R1:W-:Y:S04]  /*cee0*/  @!P1 STG.E.128 [R2.64+0x100], R52 ;  /* 0x0001003402009986 */ /* 0x0003e8000c101d12 */
[----:B------:R1:W-:Y:S02]  /*cef0*/  @!P0 STG.E.128 [R2.64+0x180], R48 ;  /* 0x0001803002008986 */ /* 0x0003e4000c101d12 */
.L_x_383:
[----:B------:R-:W-:Y:S05]  /*cf00*/  BSYNC B0 ;  /* 0x0000000000007941 */ /* 0x000fea0003800000 */
.L_x_382:
[----:B------:R-:W-:-:S04]  /*cf10*/  IADD3 R0, R10, 0x60, RZ ;  /* 0x000000600a007810 */ /* 0x000fc80007ffe0ff */
        /* <DEDUP_REMOVED lines=22> */
.L_x_350:
        /* <DEDUP_REMOVED lines=20> */
[----:B------:R-:W-:Y:S02]  /*d1c0*/  @UP4 UIMAD UR9, UR13, UR9, UR11 ;  /* 0x000000090d0942a4 */ /* 0x000fe4000f8e020b */
[----:B------:R-:W-:Y:S01]  /*d1d0*/  UIMAD UR6, UR12, UR6, URZ ;  /* 0x000000060c0672a4 */ /* 0x000fe2000f8e023f */
        /* <DEDUP_REMOVED lines=59> */
.L_x_385:
[----:B------:R-:W-:Y:S05]  /*d590*/  BSYNC B0 ;  /* 0x0000000000007941 */ /* 0x000fea0003800000 */
.L_x_384:
        /* <DEDUP_REMOVED lines=22> */
.L_x_387:
[----:B------:R-:W-:Y:S05]  /*d700*/  BSYNC B0 ;  /* 0x0000000000007941 */ /* 0x000fea0003800000 */
.L_x_386:
        /* <DEDUP_REMOVED lines=22> */
.L_x_389:
[----:B------:R-:W-:Y:S05]  /*d870*/  BSYNC B0 ;  /* 0x0000000000007941 */ /* 0x000fea0003800000 */
.L_x_388:
        /* <DEDUP_REMOVED lines=21> */
.L_x_391:
[----:B------:R-:W-:Y:S05]  /*d9d0*/  BSYNC B0 ;  /* 0x0000000000007941 */ /* 0x000fea0003800000 */
.L_x_390:
        /* <DEDUP_REMOVED lines=35> */
.L_x_392:
        /* <DEDUP_REMOVED lines=15> */
.L_x_2030:


//--------------------- .text._ZN5flash16flash_fwd_kernelI23Flash_fwd_kernel_traitsILi256ELi128ELi64ELi8ELb0ELb0EN7cutlass6half_tE19Flash_kernel_traitsILi256ELi128ELi64ELi8ES3_EELb0ELb0ELb1ELb0ELb0ELb1ELb0ELb0EEEvNS_16Flash_fwd_paramsE --------------------------
	.section	.text._ZN5flash16flash_fwd_kernelI23Flash_fwd_kernel_traitsILi256ELi128ELi64ELi8ELb0ELb0EN7cutlass6half_tE19Flash_kernel_traitsILi256ELi128ELi64ELi8ES3_EELb0ELb0ELb1ELb0ELb0ELb1ELb0ELb0EEEvNS_16Flash_fwd_paramsE,"ax",@progbits
	.sectioninfo	@"SHI_REGISTERS=255"
	.align	128
        .global         _ZN5flash16flash_fwd_kernelI23Flash_fwd_kernel_traitsILi256ELi128ELi64ELi8ELb0ELb0EN7cutlass6half_tE19Flash_kernel_traitsILi256ELi128ELi64ELi8ES3_EELb0ELb0ELb1ELb0ELb0ELb1ELb0ELb0EEEvNS_16Flash_fwd_paramsE
        .type           _ZN5flash16flash_fwd_kernelI23Flash_fwd_kernel_traitsILi256ELi128ELi64ELi8ELb0ELb0EN7cutlass6half_tE19Flash_kernel_traitsILi256ELi128ELi64ELi8ES3_EELb0ELb0ELb1ELb0ELb0ELb1ELb0ELb0EEEvNS_16Flash_fwd_paramsE,@function
        .size           _ZN5flash16flash_fwd_kernelI23Flash_fwd_kernel_traitsILi256ELi128ELi64ELi8ELb0ELb0EN7cutlass6half_tE19Flash_kernel_traitsILi256ELi128ELi64ELi8ES3_EELb0ELb0ELb1ELb0ELb0ELb1ELb0ELb0EEEvNS_16Flash_fwd_paramsE,(.L_x_2031 - _ZN5flash16flash_fwd_kernelI23Flash_fwd_kernel_traitsILi256ELi128ELi64ELi8ELb0ELb0EN7cutlass6half_tE19Flash_kernel_traitsILi256ELi128ELi64ELi8ES3_EELb0ELb0ELb1ELb0ELb0ELb1ELb0ELb0EEEvNS_16Flash_fwd_paramsE)
        .other          _ZN5flash16flash_fwd_kernelI23Flash_fwd_kernel_traitsILi256ELi128ELi64ELi8ELb0ELb0EN7cutlass6half_tE19Flash_kernel_traitsILi256ELi128ELi64ELi8ES3_EELb0ELb0ELb1ELb0ELb0ELb1ELb0ELb0EEEvNS_16Flash_fwd_paramsE,@"STO_CUDA_ENTRY STV_DEFAULT"
_ZN5flash16flash_fwd_kernelI23Flash_fwd_kernel_traitsILi256ELi128ELi64ELi8ELb0ELb0EN7cutlass6half_tE19Flash_kernel_traitsILi256ELi128ELi64ELi8ES3_EELb0ELb0ELb1ELb0ELb0ELb1ELb0ELb0EEEvNS_16Flash_fwd_paramsE:
.text._ZN5flash16flash_fwd_kernelI23Flash_fwd_kernel_traitsILi256ELi128ELi64ELi8ELb0ELb0EN7cutlass6half_tE19Flash_kernel_traitsILi256ELi128ELi64ELi8ES3_EELb0ELb0ELb1ELb0ELb0ELb1ELb0ELb0EEEvNS_16Flash_fwd_paramsE:
        /* <DEDUP_REMOVED lines=57> */
.L_x_393:
[----:B------:R-:W-:Y:S02]  /*0390*/  ULDC UR6, c[0x0][0x218] ;  /* 0x0000860000067ab9 */ /* 0x000fe40000000800 */
.L_x_394:
        /* <DEDUP_REMOVED lines=117> */
.L_x_397:
[----:B------:R-:W-:Y:S05]  /*0af0*/  BSYNC B0 ;  /* 0x0000000000007941 */ /* 0x000fea0003800000 */
.L_x_396:
[----:B------:R-:W-:Y:S01]  /*0b00*/  IADD3 R15, R6, 0x20, RZ ;  /* 0x00000020060f7810 */ /* 0x000fe20007ffe0ff */
[----:B------:R-:W-:Y:S03]  /*0b10*/  BSSY B0, `(.L_x_398) ;  /* 0x0000011000007945 */ /* 0x000fe60003800000 */
[----:B------:R-:W-:-:S13]  /*0b20*/  ISETP.GE.AND P0, PT, R15, UR16, PT ;  /* 0x000000100f007c0c */ /* 0x000fda000bf06270 */
[----:B------:R-:W-:Y:S05]  /*0b30*/  @P0 BRA `(.L_x_399) ;  /* 0x000000e000000947 */ /* 0x000fea0003800000 */
[----:B------:R-:W-:Y:S01]  /*0b40*/  IADD3 R0, P0, R4, 0x20, RZ ;  /* 0x0000002004007810 */ /* 0x000fe20007f1e0ff */
[----:B------:R-:W-:Y:S01]  /*0b50*/  IMAD.MOV.U32 R10, RZ, RZ, R12 ;  /* 0x000000ffff0a7224 */ /* 0x000fe200078e000c */
[----:B------:R-:W-:-:S03]  /*0b60*/  MOV R11, R9 ;  /* 0x00000009000b7202 */ /* 0x000fc60000000f00 */
[----:B-1----:R-:W-:Y:S02]  /*0b70*/  IMAD.X R2, RZ, RZ, R5, P0 ;  /* 0x000000ffff027224 */ /* 0x002fe400000e0605 */
[----:B------:R-:W-:-:S04]  /*0b80*/  IMAD.WIDE.U32 R10, R0, c[0x0][0x1e8], R10 ;  /* 0x00007a00000a7a25 */ /* 0x000fc800078e000a */
[----:B------:R-:W-:-:S04]  /*0b90*/  IMAD R2, R2, c[0x0][0x1e8], RZ ;  /* 0x00007a0002027a24 */ /* 0x000fc800078e02ff */
        /* <DEDUP_REMOVED lines=8> */
.L_x_399:
[----:B------:R-:W-:Y:S05]  /*0c20*/  BSYNC B0 ;  /* 0x0000000000007941 */ /* 0x000fea0003800000 */
.L_x_398:
        /* <DEDUP_REMOVED lines=18> */
.L_x_401:
[----:B------:R-:W-:Y:S05]  /*0d50*/  BSYNC B0 ;  /* 0x0000000000007941 */ /* 0x000fea0003800000 */
.L_x_400:
[----:B------:R-:W-:Y:S01]  /*0d60*/  IADD3 R10, R6, 0x60, RZ ;  /* 0x00000060060a7810 */ /* 0x000fe20007ffe0ff */
        /* <DEDUP_REMOVED lines=8> */
[----:B-1----:R-:W-:-:S03]  /*0df0*/  LEA R2, P0, R8, c[0x0][0x1d0], 0x1 ;  /* 0x0000740008027a11 */ /* 0x002fc600078008ff */
[----:B------:R-:W-:-:S05]  /*0e00*/  IMAD R0, R0, c[0x0][0x1ec], R4 ;  /* 0x00007b0000007a24 */ /* 0x000fca00078e0204 */
[----:B------:R-:W-:-:S04]  /*0e10*/  IADD3 R0, R9, R0, RZ ;  /* 0x0000000009007210 */ /* 0x000fc80007ffe0ff */
[----:B------:R-:W-:-:S05]  /*0e20*/  LEA.HI.X R3, R8, c[0x0][0x1d4], R0, 0x1, P0 ;  /* 0x0000750008037a11 */ /* 0x000fca00000f0c00 */
[----:B------:R1:W-:Y:S04]  /*0e30*/  STG.E.128 [R2.64], RZ ;  /* 0x000000ff02007986 */ /* 0x0003e8000c101d12 */
[----:B------:R1:W-:Y:S04]  /*0e40*/  STG.E.128 [R2.64+0x80], RZ ;  /* 0x000080ff02007986 */ /* 0x0003e8000c101d12 */
[----:B------:R1:W-:Y:S04]  /*0e50*/  STG.E.128 [R2.64+0x100], RZ ;  /* 0x000100ff02007986 */ /* 0x0003e8000c101d12 */
[----:B------:R1:W-:Y:S02]  /*0e60*/  STG.E.128 [R2.64+0x180], RZ ;  /* 0x000180ff02007986 */ /* 0x0003e4000c101d12 */
.L_x_403:
[----:B------:R-:W-:Y:S05]  /*0e70*/  BSYNC B0 ;  /* 0x0000000000007941 */ /* 0x000fea0003800000 */
.L_x_402:
[----:B------:R-:W-:-:S04]  /*0e80*/  LOP3.LUT P6, RZ, R103, 0x7, RZ, 0xc0, !PT ;  /* 0x0000000767ff7812 */ /* 0x000fc800078cc0ff */
        /* <DEDUP_REMOVED lines=34> */
.L_x_395:
        /* <DEDUP_REMOVED lines=32> */
.L_x_404:
[----:B------:R-:W-:Y:S01]  /*12b0*/  IABS R0, c[0x0][0x1c8] ;  /* 0x0000720000007a13 */ /* 0x000fe20000000000 */
[----:B------:R-:W1:Y:S01]  /*12c0*/  S2R R5, SR_CTAID.Z ;  /* 0x0000000000057919 */ /* 0x000e620000002700 */
[----:B------:R-:W-:Y:S02]  /*12d0*/  ULDC UR4, c[0x0][0x1c8] ;  /* 0x0000720000047ab9 */ /* 0x000fe40000000800 */
[----:B------:R-:W-:Y:S01]  /*12e0*/  ULOP3.LUT UR4, UR12, UR4, URZ, 0x3c, !UPT ;  /* 0x000000040c047292 */ /* 0x000fe2000f8e3c3f */
[----:B------:R-:W-:Y:S01]  /*12f0*/  IMAD.MOV.U32 R4, RZ, RZ, R0 ;  /* 0x000000ffff047224 */ /* 0x000fe200078e0000 */
[----:B------:R-:W-:-:S03]  /*1300*/  @UP1 UIADD3 UR20, UR15, UR20, URZ ;  /* 0x000000140f141290 */ /* 0x000fc6000fffe03f */
[----:B------:R-:W2:Y:S01]  /*1310*/  I2F.RP R2, R4 ;  /* 0x0000000400027306 */ /* 0x000ea20000209400 */
[----:B------:R-:W-:Y:S01]  /*1320*/  ISETP.LE.AND P1, PT, RZ, UR4, PT ;  /* 0x00000004ff007c0c */ /* 0x000fe2000bf23270 */
[----:B------:R-:W-:Y:S02]  /*1330*/  ULDC.64 UR4, c[0x0][0x1a0] ;  /* 0x0000680000047ab9 */ /* 0x000fe40000000a00 */
[----:B------:R-:W-:-:S04]  /*1340*/  @UP1 UIMAD.WIDE.U32 UR24, UR20, UR4, URZ ;  /* 0x00000004141812a5 */ /* 0x000fc8000f8e003f */
[----:B------:R-:W-:Y:S02]  /*1350*/  @UP1 UIMAD UR21, UR20, UR5, UR25 ;  /* 0x00000005141512a4 */ /* 0x000fe4000f8e0219 */
[----:B------:R-:W-:Y:S01]  /*1360*/  USHF.R.S32.HI UR20, URZ, 0x1f, UR12 ;  /* 0x0000001f3f147899 */ /* 0x000fe2000801140c */
[----:B--2---:R-:W2:Y:S01]  /*1370*/  MUFU.RCP R2, R2 ;  /* 0x0000000200027308 */ /* 0x004ea20000001000 */
[----:B-1----:R-:W-:Y:S02]  /*1380*/  IABS R5, R5 ;  /* 0x0000000500057213 */ /* 0x002fe40000000000 */
[----:B--2---:R-:W-:-:S05]  /*1390*/  IADD3 R2, R2, 0xffffffe, RZ ;  /* 0x0ffffffe02027810 */ /* 0x004fca0007ffe0ff */
[----:B------:R-:W1:Y:S02]  /*13a0*/  F2I.FTZ.U32.TRUNC.NTZ R3, R2 ;  /* 0x0000000200037305 */ /* 0x000e64000021f000 */
[----:B-1----:R-:W-:Y:S02]  /*13b0*/  IMAD.MOV R0, RZ, RZ, -R3 ;  /* 0x000000ffff007224 */ /* 0x002fe400078e0a03 */
[----:B------:R-:W-:Y:S02]  /*13c0*/  IMAD.MOV.U32 R2, RZ, RZ, RZ ;  /* 0x000000ffff027224 */ /* 0x000fe400078e00ff */
[----:B------:R-:W-:-:S04]  /*13d0*/  IMAD R0, R0, R4, RZ ;  /* 0x0000000400007224 */ /* 0x000fc800078e02ff */
[----:B------:R-:W-:-:S04]  /*13e0*/  IMAD.HI.U32 R0, R3, R0, R2 ;  /* 0x0000000003007227 */ /* 0x000fc800078e0002 */
[----:B------:R-:W-:-:S04]  /*13f0*/  IMAD.MOV.U32 R3, RZ, RZ, R5 ;  /* 0x000000ffff037224 */ /* 0x000fc800078e0005 */
[----:B------:R-:W-:-:S05]  /*1400*/  IMAD.HI.U32 R0, R0, R3, RZ ;  /* 0x0000000300007227 */ /* 0x000fca00078e00ff */
[----:B------:R-:W-:-:S05]  /*1410*/  IADD3 R2, -R0, RZ, RZ ;  /* 0x000000ff00027210 */ /* 0x000fca0007ffe1ff */
[----:B------:R-:W-:-:S05]  /*1420*/  IMAD R2, R4, R2, R3 ;  /* 0x0000000204027224 */ /* 0x000fca00078e0203 */
[----:B------:R-:W-:-:S13]  /*1430*/  ISETP.GT.U32.AND P2, PT, R4, R2, PT ;  /* 0x000000020400720c */ /* 0x000fda0003f44070 */
[----:B------:R-:W-:Y:S01]  /*1440*/  @!P2 IMAD.IADD R2, R2, 0x1, -R4 ;  /* 0x000000010202a824 */ /* 0x000fe200078e0a04 */
[----:B------:R-:W-:Y:S02]  /*1450*/  @!P2 IADD3 R0, R0, 0x1, RZ ;  /* 0x000000010000a810 */ /* 0x000fe40007ffe0ff */
[----:B------:R-:W-:Y:S02]  /*1460*/  ISETP.NE.AND P2, PT, RZ, c[0x0][0x1c8], PT ;  /* 0x00007200ff007a0c */ /* 0x000fe40003f45270 */
[----:B------:R-:W-:-:S13]  /*1470*/  ISETP.GE.U32.AND P3, PT, R2, R4, PT ;  /* 0x000000040200720c */ /* 0x000fda0003f66070 */
[----:B------:R-:W-:-:S05]  /*1480*/  @P3 IADD3 R0, R0, 0x1, RZ ;  /* 0x0000000100003810 */ /* 0x000fca0007ffe0ff */
[----:B------:R-:W-:-:S05]  /*1490*/  IMAD.MOV.U32 R18, RZ, RZ, R0 ;  /* 0x000000ffff127224 */ /* 0x000fca00078e0000 */
[----:B------:R-:W-:Y:S02]  /*14a0*/  @!P1 IADD3 R18, -R18, RZ, RZ ;  /* 0x000000ff12129210 */ /* 0x000fe40007ffe1ff */
        /* <DEDUP_REMOVED lines=14> */
.L_x_405:
[----:B------:R-:W1:Y:S01]  /*1590*/  S2R R4, SR_CTAID.X ;  /* 0x0000000000047919 */ /* 0x000e620000002500 */
[----:B------:R-:W-:Y:S01]  /*15a0*/  SHF.R.S32.HI R23, RZ, 0x1f, R103 ;  /* 0x0000001fff177819 */ /* 0x000fe20000011467 */
[----:B------:R-:W-:Y:S02]  /*15b0*/  UIADD3 UR11, -UR13, UR16, URZ ;  /* 0x000000100d0b7290 */ /* 0x000fe4000fffe13f */
[----:B------:R-:W2:Y:S01]  /*15c0*/  S2R R6, SR_CTAID.Z ;  /* 0x0000000000067919 */ /* 0x000ea20000002700 */
[CC--:B------:R-:W-:Y:S01]  /*15d0*/  LEA.HI R0, R23.reuse, R103.reuse, RZ, 0x3 ;  /* 0x0000006717007211 */ /* 0x0c0fe200078f18ff */
[----:B------:R-:W-:Y:S01]  /*15e0*/  ULDC.64 UR4, c[0x0][0x1a8] ;  /* 0x00006a0000047ab9 */ /* 0x000fe20000000a00 */
[-C--:B------:R-:W-:Y:S01]  /*15f0*/  LEA.HI R235, R23, R103.reuse, RZ, 0x6 ;  /* 0x0000006717eb7211 */ /* 0x080fe200078f30ff */
[----:B------:R-:W-:Y:S01]  /*1600*/  UIMAD UR4, UR20, UR4, URZ ;  /* 0x00000004140472a4 */ /* 0x000fe2000f8e023f */
[----:B------:R-:W-:Y:S01]  /*1610*/  SHF.R.S32.HI R2, RZ, 0x3, R0 ;  /* 0x00000003ff027819 */ /* 0x000fe20000011400 */
[----:B------:R-:W-:Y:S01]  /*1620*/  UIADD3 UR15, UR8, -0x1, URZ ;  /* 0xffffffff080f7890 */ /* 0x000fe2000fffe03f */
[----:B------:R-:W-:Y:S01]  /*1630*/  LOP3.LUT R0, R0, 0xfffffff8, RZ, 0xc0, !PT ;  /* 0xfffffff800007812 */ /* 0x000fe200078ec0ff */
[----:B------:R-:W-:Y:S01]  /*1640*/  UIMAD UR4, UR12, UR5, UR4 ;  /* 0x000000050c0472a4 */ /* 0x000fe2000f8e0204 */
[----:B------:R-:W-:Y:S01]  /*1650*/  IADD3 R14, R2, 0x20, RZ ;  /* 0x00000020020e7810 */ /* 0x000fe20007ffe0ff */
[----:B------:R-:W-:Y:S01]  /*1660*/  UIMAD UR12, UR15, -0x40, UR14 ;  /* 0xffffffc00f0c78a4 */ /* 0x000fe2000f8e020e */
[----:B------:R-:W-:Y:S01]  /*1670*/  SHF.R.S32.HI R3, RZ, 0x1f, R2 ;  /* 0x0000001fff037819 */ /* 0x000fe20000011402 */
[----:B------:R-:W-:Y:S01]  /*1680*/  IMAD.IADD R22, R103, 0x1, -R0 ;  /* 0x0000000167167824 */ /* 0x000fe200078e0a00 */
[----:B------:R-:W-:Y:S01]  /*1690*/  ISETP.GE.AND P3, PT, R14, UR11, PT ;  /* 0x0000000b0e007c0c */ /* 0x000fe2000bf66270 */
[----:B------:R-:W-:Y:S01]  /*16a0*/  IMAD.SHL.U32 R235, R235, 0x8, RZ ;  /* 0x00000008ebeb7824 */ /* 0x000fe200078e00ff */
[----:B------:R-:W-:Y:S01]  /*16b0*/  IADD3 R0, R2, 0x40, RZ ;  /* 0x0000004002007810 */ /* 0x000fe20007ffe0ff */
[----:B------:R-:W-:Y:S01]  /*16c0*/  IMAD.SHL.U32 R20, R22, 0x8, RZ ;  /* 0x0000000816147824 */ /* 0x000fe200078e00ff */
[----:B------:R-:W-:Y:S01]  /*16d0*/  ISETP.GE.AND P4, PT, R2, UR11, PT ;  /* 0x0000000b02007c0c */ /* 0x000fe2000bf86270 */
[----:B------:R-:W-:Y:S01]  /*16e0*/  UMOV UR20, 0x5 ;  /* 0x0000000500147882 */ /* 0x000fe20000000000 */
[----:B------:R-:W-:Y:S01]  /*16f0*/  ISETP.GE.AND P2, PT, R0, UR11, PT ;  /* 0x0000000b00007c0c */ /* 0x000fe2000bf46270 */
[----:B-1----:R-:W-:Y:S01]  /*1700*/  IMAD.WIDE R26, R4, 0x80, R2 ;  /* 0x00000080041a7825 */ /* 0x002fe200078e0202 */
[----:B------:R-:W-:Y:S01]  /*1710*/  SHF.R.S32.HI R21, RZ, 0x1f, R20 ;  /* 0x0000001fff157819 */ /* 0x000fe20000011414 */
[----:B------:R-:W-:Y:S01]  /*1720*/  UISETP.GT.AND UP0, UPT, UR15, UR9, UPT ;  /* 0x000000090f00728c */ /* 0x000fe2000bf04270 */
[----:B------:R-:W-:Y:S01]  /*1730*/  IADD3 R4, P0, R20, UR6, RZ ;  /* 0x0000000614047c10 */ /* 0x000fe2000ff1e0ff */
[----:B------:R-:W-:Y:S01]  /*1740*/  UMOV UR6, 0x6 ;  /* 0x0000000600067882 */ /* 0x000fe20000000000 */
[----:B------:R-:W-:Y:S01]  /*1750*/  IADD3 R7, R2, 0x60, RZ ;  /* 0x0000006002077810 */ /* 0x000fe20007ffe0ff */
[----:B------:R-:W-:Y:S01]  /*1760*/  STL.64 [R1+0x28], R20 ;  /* 0x0000281401007387 */ /* 0x000fe20000100a00 */
[----:B------:R-:W-:Y:S01]  /*1770*/  IADD3.X R5, R21, UR17, RZ, P0, !PT ;  /* 0x0000001115057c10 */ /* 0x000fe200087fe4ff */
[----:B------:R-:W-:Y:S01]  /*1780*/  USHF.R.S32.HI UR17, URZ, 0x1f, UR15 ;  /* 0x0000001f3f117899 */ /* 0x000fe2000801140f */
[----:B------:R-:W-:Y:S01]  /*1790*/  @!P3 IADD3 R12, P0, R26, 0x20, RZ ;  /* 0x000000201a0cb810 */ /* 0x000fe20007f1e0ff */
[----:B------:R-:W-:Y:S01]  /*17a0*/  STL.64 [R1+0x20], R26 ;  /* 0x0000201a01007387 */ /* 0x000fe20000100a00 */
[----:B------:R-:W-:Y:S01]  /*17b0*/  ISETP.GE.AND P1, PT, R7, UR11, PT ;  /* 0x0000000b07007c0c */ /* 0x000fe2000bf26270 */
[----:B--2---:R-:W-:Y:S01]  /*17c0*/  IMAD.WIDE.U32 R4, R6, c[0x0][0x1a8], R4 ;  /* 0x00006a0006047a25 */ /* 0x004fe200078e0004 */
[----:B------:R-:W-:Y:S01]  /*17d0*/  LEA.HI R104, R23, R103, RZ, 0x5 ;  /* 0x0000006717687211 */ /* 0x000fe200078f28ff */
[----:B------:R1:W-:Y:S02]  /*17e0*/  STL [R1+0x38], R7 ;  /* 0x0000380701007387 */ /* 0x0003e40000100800 */
[----:B------:R-:W-:Y:S01]  /*17f0*/  @!P3 IMAD.X R0, RZ, RZ, R27, P0 ;  /* 0x000000ffff00b224 */ /* 0x000fe200000e061b */
[C---:B------:R-:W-:Y:S01]  /*1800*/  @!P2 IADD3 R11, P0, R26.reuse, 0x40, RZ ;  /* 0x000000401a0ba810 */ /* 0x040fe20007f1e0ff */
[----:B------:R-:W-:Y:S01]  /*1810*/  @!P4 IMAD R6, R27, c[0x0][0x190], RZ ;  /* 0x000064001b06ca24 */ /* 0x000fe200078e02ff */
[----:B------:R-:W-:Y:S01]  /*1820*/  IADD3 R5, R5, UR4, RZ ;  /* 0x0000000405057c10 */ /* 0x000fe2000fffe0ff */
[----:B------:R-:W-:Y:S01]  /*1830*/  ULDC.64 UR4, c[0x0][0x198] ;  /* 0x0000660000047ab9 */ /* 0x000fe20000000a00 */
[----:B------:R-:W-:Y:S01]  /*1840*/  SHF.R.S32.HI R102, RZ, 0x5, R104 ;  /* 0x00000005ff667819 */ /* 0x000fe20000011468 */
[C---:B------:R-:W-:Y:S01]  /*1850*/  @!P4 IMAD R10, R26.reuse, c[0x0][0x194], R6 ;  /* 0x000065001a0aca24 */ /* 0x040fe200078e0206 */
[----:B------:R-:W-:Y:S01]  /*1860*/  USHF.L.U64.HI UR6, UR4, UR6, UR5 ;  /* 0x0000000604067299 */ /* 0x000fe20008010205 */
[----:B------:R-:W-:Y:S01]  /*1870*/  @!P4 IMAD.WIDE.U32 R8, R26, c[0x0][0x190], R4 ;  /* 0x000064001a08ca25 */ /* 0x000fe200078e0004 */
[----:B------:R-:W-:-:S03]  /*1880*/  USHF.L.U64.HI UR20, UR4, UR20, UR5 ;  /* 0x0000001404147299 */ /* 0x000fc60008010205 */
[----:B------:R-:W-:Y:S02]  /*1890*/  @!P2 IMAD.MOV.U32 R6, RZ, RZ, R4 ;  /* 0x000000ffff06a224 */ /* 0x000fe400078e0004 */
[----:B-1----:R-:W-:Y:S02]  /*18a0*/  @!P3 IMAD R7, R0, c[0x0][0x190], RZ ;  /* 0x000064000007ba24 */ /* 0x002fe400078e02ff */
[----:B------:R-:W-:Y:S01]  /*18b0*/  @!P2 IMAD.X R0, RZ, RZ, R27, P0 ;  /* 0x000000ffff00a224 */ /* 0x000fe200000e061b */
[----:B------:R-:W-:Y:S01]  /*18c0*/  @!P1 IADD3 R15, P0, R26, 0x60, RZ ;  /* 0x000000601a0f9810 */ /* 0x000fe20007f1e0ff */
[----:B------:R-:W-:Y:S02]  /*18d0*/  @!P3 IMAD R16, R12, c[0x0][0x194], R7 ;  /* 0x000065000c10ba24 */ /* 0x000fe400078e0207 */
[----:B------:R-:W-:Y:S02]  /*18e0*/  @!P2 IMAD R0, R0, c[0x0][0x190], RZ ;  /* 0x000064000000aa24 */ /* 0x000fe400078e02ff */
[----:B------:R-:W-:-:S02]  /*18f0*/  @!P2 IMAD.MOV.U32 R7, RZ, RZ, R5 ;  /* 0x000000ffff07a224 */ /* 0x000fc400078e0005 */
[----:B------:R-:W-:Y:S02]  /*1900*/  @!P2 IMAD R19, R11, c[0x0][0x194], R0 ;  /* 0x000065000b13aa24 */ /* 0x000fe400078e0200 */
[----:B------:R-:W-:Y:S01]  /*1910*/  @!P4 IMAD.IADD R0, R9, 0x1, R10 ;  /* 0x000000010900c824 */ /* 0x000fe200078e020a */
[----:B------:R-:W-:Y:S01]  /*1920*/  @!P4 LEA R10, P6, R8, c[0x0][0x160], 0x1 ;  /* 0x00005800080aca11 */ /* 0x000fe200078c08ff */
[----:B------:R-:W-:-:S03]  /*1930*/  @!P2 IMAD.WIDE.U32 R6, R11, c[0x0][0x190], R6 ;  /* 0x000064000b06aa25 */ /* 0x000fc600078e0006 */
[----:B------:R-:W-:Y:S01]  /*1940*/  @!P4 LEA.HI.X R11, R8, c[0x0][0x164], R0, 0x1, P6 ;  /* 0x00005900080bca11 */ /* 0x000fe200030f0c00 */
[----:B------:R-:W-:-:S04]  /*1950*/  @!P3 IMAD.WIDE.U32 R12, R12, c[0x0][0x190], R4 ;  /* 0x000064000c0cba25 */ /* 0x000fc800078e0004 */
[----:B------:R-:W-:Y:S01]  /*1960*/  @!P1 IMAD.X R0, RZ, RZ, R27, P0 ;  /* 0x000000ffff009224 */ /* 0x000fe200000e061b */
[----:B------:R-:W-:Y:S01]  /*1970*/  ISETP.GE.AND P0, PT, R14, UR12, PT ;  /* 0x0000000c0e007c0c */ /* 0x000fe2000bf06270 */
[----:B------:R-:W-:Y:S01]  /*1980*/  @!P3 IMAD.IADD R9, R13, 0x1, R16 ;  /* 0x000000010d09b824 */ /* 0x000fe200078e0210 */
[----:B------:R-:W-:Y:S01]  /*1990*/  @!P3 LEA R16, P5, R12, c[0x0][0x160], 0x1 ;  /* 0x000058000c10ba11 */ /* 0x000fe200078a08ff */
[----:B------:R-:W-:Y:S02]  /*19a0*/  @!P1 IMAD R8, R0, c[0x0][0x190], RZ ;  /* 0x0000640000089a24 */ /* 0x000fe400078e02ff */
[----:B------:R-:W-:Y:S01]  /*19b0*/  IMAD.SHL.U32 R0, R2, 0x40, RZ ;  /* 0x0000004002007824 */ /* 0x000fe200078e00ff */
[----:B------:R-:W-:Y:S01]  /*19c0*/  @!P3 LEA.HI.X R17, R12, c[0x0][0x164], R9, 0x1, P5 ;  /* 0x000059000c11ba11 */ /* 0x000fe200028f0c09 */
[----:B------:R-:W-:Y:S01]  /*19d0*/  @!P2 IMAD.IADD R7, R7, 0x1, R19 ;  /* 0x000000010707a824 */ /* 0x000fe200078e0213 */
[----:B------:R-:W-:Y:S01]  /*19e0*/  @!P2 LEA R12, P6, R6, c[0x0][0x160], 0x1 ;  /* 0x00005800060caa11 */ /* 0x000fe200078c08ff */
[----:B------:R-:W-:Y:S01]  /*19f0*/  @!P1 IMAD R8, R15, c[0x0][0x194], R8 ;  /* 0x000065000f089a24 */ /* 0x000fe200078e0208 */
[----:B------:R-:W-:Y:S01]  /*1a00*/  LOP3.LUT R0, R0, 0x1c0, RZ, 0xc0, !PT ;  /* 0x000001c000007812 */ /* 0x000fe200078ec0ff */
[C---:B------:R-:W-:Y:S01]  /*1a10*/  IMAD R19, R3.reuse, c[0x0][0x198], RZ ;  /* 0x0000660003137a24 */ /* 0x040fe200078e02ff */
[----:B------:R-:W-:Y:S01]  /*1a20*/  @!P2 LEA.HI.X R13, R6, c[0x0][0x164], R7, 0x1, P6 ;  /* 0x00005900060daa11 */ /* 0x000fe200030f0c07 */
[----:B------:R-:W-:Y:S01]  /*1a30*/  IMAD R3, R3, c[0x0][0x1a0], RZ ;  /* 0x0000680003037a24 */ /* 0x000fe200078e02ff */
[----:B------:R-:W-:-:S02]  /*1a40*/  SHF.R.U32.HI R7, RZ, 0x3, R0 ;  /* 0x00000003ff077819 */ /* 0x000fc40000011600 */
[----:B------:R-:W-:Y:S01]  /*1a50*/  LOP3.LUT R6, R0, 0x38, R20, 0xf8, !PT ;  /* 0x0000003800067812 */ /* 0x000fe200078ef814 */
[----:B------:R-:W-:Y:S01]  /*1a60*/  IMAD R3, R2, c[0x0][0x1a4], R3 ;  /* 0x0000690002037a24 */ /* 0x000fe200078e0203 */
[----:B------:R-:W-:Y:S01]  /*1a70*/  ISETP.GE.AND P5, PT, R14, UR12, PT ;  /* 0x0000000c0e007c0c */ /* 0x000fe2000bfa6270 */
[----:B------:R-:W-:Y:S01]  /*1a80*/  @!P1 IMAD.WIDE.U32 R14, R15, c[0x0][0x190], R4 ;  /* 0x000064000f0e9a25 */ /* 0x000fe200078e0004 */
[----:B------:R-:W-:-:S03]  /*1a90*/  LOP3.LUT R6, R6, R7, RZ, 0x3c, !PT ;  /* 0x0000000706067212 */ /* 0x000fc600078e3cff */
[----:B------:R-:W-:Y:S01]  /*1aa0*/  @!P1 IMAD.IADD R0, R15, 0x1, R8 ;  /* 0x000000010f009824 */ /* 0x000fe200078e0208 */
[----:B------:R-:W-:Y:S01]  /*1ab0*/  @!P1 LEA R8, P6, R14, c[0x0][0x160], 0x1 ;  /* 0x000058000e089a11 */ /* 0x000fe200078c08ff */
[----:B------:R-:W-:Y:S01]  /*1ac0*/  IMAD.WIDE.U32 R4, R2, c[0x0][0x198], R20 ;  /* 0x0000660002047a25 */ /* 0x000fe200078e0014 */
[----:B------:R-:W-:Y:S02]  /*1ad0*/  LOP3.LUT R235, R6, 0xfffffe00, R235, 0xf8, !PT ;  /* 0xfffffe0006eb7812 */ /* 0x000fe400078ef8eb */
[----:B------:R-:W-:Y:S01]  /*1ae0*/  @!P1 LEA.HI.X R9, R14, c[0x0][0x164], R0, 0x1, P6 ;  /* 0x000059000e099a11 */ /* 0x000fe200030f0c00 */
[----:B------:R-:W-:Y:S01]  /*1af0*/  IMAD R0, R2, c[0x0][0x19c], R19 ;  /* 0x0000670002007a24 */ /* 0x000fe200078e0213 */
[----:B------:R-:W-:Y:S01]  /*1b00*/  IADD3 R4, P6, R4, UR22, RZ ;  /* 0x0000001604047c10 */ /* 0x000fe2000ffde0ff */
[----:B------:R-:W-:Y:S01]  /*1b10*/  IMAD.SHL.U32 R235, R235, 0x2, RZ ;  /* 0x00000002ebeb7824 */ /* 0x000fe200078e00ff */
[----:B------:R-:W-:Y:S01]  /*1b20*/  SHF.R.S32.HI R15, RZ, 0x1f, R18 ;  /* 0x0000001fff0f7819 */ /* 0x000fe20000011412 */
[C---:B------:R-:W-:Y:S01]  /*1b30*/  IMAD.WIDE.U32 R6, R2.reuse, c[0x0][0x1a0], R20 ;  /* 0x0000680002067a25 */ /* 0x040fe200078e0014 */
[----:B------:R-:W-:Y:S01]  /*1b40*/  IADD3.X R5, R5, UR7, R0, P6, !PT ;  /* 0x0000000705057c10 */ /* 0x000fe2000b7fe400 */
[----:B------:R-:W-:Y:S01]  /*1b50*/  USHF.L.U32 UR7, UR4, 0x6, URZ ;  /* 0x0000000604077899 */ /* 0x000fe2000800063f */
[----:B------:R-:W-:Y:S01]  /*1b60*/  @!PT LDS RZ, [RZ] ;  /* 0x00000000fffff984 */ /* 0x000fe20000000800 */
[----:B------:R-:W-:Y:S01]  /*1b70*/  @!PT LDS RZ, [RZ] ;  /* 0x00000000fffff984 */ /* 0x000fe20000000800 */
[----:B------:R-:W-:Y:S01]  /*1b80*/  @!PT LDS RZ, [RZ] ;  /* 0x00000000fffff984 */ /* 0x000fe20000000800 */
[----:B------:R1:W-:Y:S01]  /*1b90*/  @!P4 LDGSTS.E.BYPASS.LTC128B.128 [R235], [R10.64] ;  /* 0x000000000aebcfae */ /* 0x0003e2000b901d52 */
[----:B------:R-:W-:Y:S01]  /*1ba0*/  IMAD R0, R15, c[0x0][0x1b0], RZ ;  /* 0x00006c000f007a24 */ /* 0x000fe200078e02ff */
[----:B------:R-:W-:Y:S01]  /*1bb0*/  ISETP.GE.AND P6, PT, R2, UR12, PT ;  /* 0x0000000c02007c0c */ /* 0x000fe2000bfc6270 */
[----:B------:R-:W-:Y:S01]  /*1bc0*/  IMAD.WIDE.U32 R26, R18, c[0x0][0x1b0], R4 ;  /* 0x00006c00121a7a25 */ /* 0x000fe200078e0004 */
[----:B------:R1:W-:Y:S01]  /*1bd0*/  @!P4 LDGSTS.E.BYPASS.LTC128B.128 [R235+0x4000], [R10.64+0x80] ;  /* 0x040000800aebcfae */ /* 0x0003e2000b901d52 */
[----:B------:R-:W-:Y:S01]  /*1be0*/  UIMAD UR22, UR6, UR15, URZ ;  /* 0x0000000f061672a4 */ /* 0x000fe2000f8e023f */
[----:B------:R-:W-:Y:S01]  /*1bf0*/  LEA.HI R19, R23, R103, RZ, 0x4 ;  /* 0x0000006717137211 */ /* 0x000fe200078f20ff */
[----:B------:R-:W-:Y:S01]  /*1c00*/  IMAD.MOV.U32 R106, RZ, RZ, R26 ;  /* 0x000000ffff6a7224 */ /* 0x000fe200078e001a */
[----:B------:R1:W-:Y:S01]  /*1c10*/  @!P4 LDGSTS.E.BYPASS.LTC128B.128 [R235+0x8000], [R10.64+0x100] ;  /* 0x080001000aebcfae */ /* 0x0003e2000b901d52 */
[----:B------:R-:W-:Y:S01]  /*1c20*/  UIMAD UR22, UR17, UR7, UR22 ;  /* 0x00000007111672a4 */ /* 0x000fe2000f8e0216 */
[----:B------:R-:W-:-:S02]  /*1c30*/  SHF.R.S32.HI R14, RZ, 0x4, R19 ;  /* 0x00000004ff0e7819 */ /* 0x000fc40000011413 */
[----:B------:R1:W-:Y:S04]  /*1c40*/  @!P4 LDGSTS.E.BYPASS.LTC128B.128 [R235+0xc000], [R10.64+0x180] ;  /* 0x0c0001800aebcfae */ /* 0x0003e8000b901d52 */
[----:B------:R2:W-:Y:S04]  /*1c50*/  @!P3 LDGSTS.E.BYPASS.LTC128B.128 [R235+0x1000], [R16.64] ;  /* 0x0100000010ebbfae */ /* 0x0005e8000b901d52 */
[----:B------:R2:W-:Y:S04]  /*1c60*/  @!P3 LDGSTS.E.BYPASS.LTC128B.128 [R235+0x5000], [R16.64+0x80] ;  /* 0x0500008010ebbfae */ /* 0x0005e8000b901d52 */
[----:B------:R2:W-:Y:S04]  /*1c70*/  @!P3 LDGSTS.E.BYPASS.LTC128B.128 [R235+0x9000], [R16.64+0x100] ;  /* 0x0900010010ebbfae */ /* 0x0005e8000b901d52 */
[----:B------:R2:W-:Y:S04]  /*1c80*/  @!P3 LDGSTS.E.BYPASS.LTC128B.128 [R235+0xd000], [R16.64+0x180] ;  /* 0x0d00018010ebbfae */ /* 0x0005e8000b901d52 */
[----:B------:R3:W-:Y:S04]  /*1c90*/  @!P2 LDGSTS.E.BYPASS.LTC128B.128 [R235+0x2000], [R12.64] ;  /* 0x020000000cebafae */ /* 0x0007e8000b901d52 */
[----:B------:R3:W-:Y:S01]  /*1ca0*/  @!P2 LDGSTS.E.BYPASS.LTC128B.128 [R235+0x6000], [R12.64+0x80] ;  /* 0x060000800cebafae */ /* 0x0007e2000b901d52 */
[----:B-1----:R-:W-:Y:S01]  /*1cb0*/  IMAD R10, R18, c[0x0][0x1b4], R0 ;  /* 0x00006d00120a7a24 */ /* 0x002fe200078e0200 */
[----:B------:R-:W-:Y:S01]  /*1cc0*/  LOP3.LUT R0, R19, 0xfffffff0, RZ, 0xc0, !PT ;  /* 0xfffffff013007812 */ /* 0x000fe200078ec0ff */
[----:B------:R-:W-:Y:S01]  /*1cd0*/  IMAD.U32 R11, RZ, RZ, UR15 ;  /* 0x0000000fff0b7e24 */ /* 0x000fe2000f8e00ff */
[----:B------:R3:W-:Y:S01]  /*1ce0*/  @!P2 LDGSTS.E.BYPASS.LTC128B.128 [R235+0xa000], [R12.64+0x100] ;  /* 0x0a0001000cebafae */ /* 0x0007e2000b901d52 */
[----:B------:R-:W-:Y:S01]  /*1cf0*/  IMAD.IADD R107, R27, 0x1, R10 ;  /* 0x000000011b6b7824 */ /* 0x000fe200078e020a */
[----:B------:R-:W-:Y:S01]  /*1d00*/  IADD3 R10, P4, R6, UR24, RZ ;  /* 0x00000018060a7c10 */ /* 0x000fe2000ff9e0ff */
[----:B------:R-:W-:Y:S01]  /*1d10*/  IMAD.IADD R0, R103, 0x1, -R0 ;  /* 0x0000000167007824 */ /* 0x000fe200078e0a00 */
[----:B------:R3:W-:Y:S01]  /*1d20*/  @!P2 LDGSTS.E.BYPASS.LTC128B.128 [R235+0xe000], [R12.64+0x180] ;  /* 0x0e0001800cebafae */ /* 0x0007e2000b901d52 */
[----:B------:R-:W-:Y:S01]  /*1d30*/  IMAD.WIDE.U32 R4, R11, UR7, R106 ;  /* 0x000000070b047c25 */ /* 0x000fe2000f8e006a */
[----:B------:R-:W-:Y:S01]  /*1d40*/  IADD3.X R11, R7, UR21, R3, P4, !PT ;  /* 0x00000015070b7c10 */ /* 0x000fe2000a7fe403 */
[----:B------:R-:W-:Y:S01]  /*1d50*/  USHF.L.U32 UR21, UR4, 0x5, URZ ;  /* 0x0000000504157899 */ /* 0x000fe2000800063f */
[----:B------:R-:W-:Y:S01]  /*1d60*/  LEA.HI R7, R19, R14, RZ, 0x1 ;  /* 0x0000000e13077211 */ /* 0x000fe200078f08ff */
[----:B------:R1:W-:Y:S01]  /*1d70*/  @!P1 LDGSTS.E.BYPASS.LTC128B.128 [R235+0x3000], [R8.64] ;  /* 0x0300000008eb9fae */ /* 0x0003e2000b901d52 */
[----:B------:R-:W-:Y:S01]  /*1d80*/  IADD3 R3, R5, UR22, RZ ;  /* 0x0000001605037c10 */ /* 0x000fe2000fffe0ff */
[----:B------:R-:W-:Y:S01]  /*1d90*/  ULDC.64 UR4, c[0x0][0x1a0] ;  /* 0x0000680000047ab9 */ /* 0x000fe20000000a00 */
[C---:B------:R-:W-:Y:S01]  /*1da0*/  @!P6 LEA R6, P4, R4.reuse, c[0x0][0x168], 0x1 ;  /* 0x00005a000406ea11 */ /* 0x040fe200078808ff */
[----:B------:R1:W-:Y:S01]  /*1db0*/  @!P1 LDGSTS.E.BYPASS.LTC128B.128 [R235+0x7000], [R8.64+0x80] ;  /* 0x0700008008eb9fae */ /* 0x0003e2000b901d52 */
[----:B------:R-:W-:Y:S01]  /*1dc0*/  LOP3.LUT R19, R7, 0xfffffffe, RZ, 0xc0, !PT ;  /* 0xfffffffe07137812 */ /* 0x000fe200078ec0ff */
[----:B------:R-:W-:Y:S01]  /*1dd0*/  UIMAD.WIDE.U32 UR22, UR15, UR4, URZ ;  /* 0x000000040f1672a5 */ /* 0x000fe2000f8e003f */
[C---:B------:R-:W-:Y:S01]  /*1de0*/  @!P6 LEA.HI.X R7, R4.reuse, c[0x0][0x16c], R3, 0x1, P4 ;  /* 0x00005b000407ea11 */ /* 0x040fe200020f0c03 */
[----:B------:R1:W-:Y:S01]  /*1df0*/  @!P1 LDGSTS.E.BYPASS.LTC128B.128 [R235+0xb000], [R8.64+0x100] ;  /* 0x0b00010008eb9fae */ /* 0x0003e2000b901d52 */
[----:B------:R-:W-:Y:S01]  /*1e00*/  @!P5 IADD3 R5, P4, R4, UR21, RZ ;  /* 0x000000150405dc10 */ /* 0x000fe2000ff9e0ff */
[----:B------:R-:W-:Y:S01]  /*1e10*/  UIMAD UR4, UR17, UR4, URZ ;  /* 0x00000004110472a4 */ /* 0x000fe2000f8e023f */
[----:B------:R-:W-:Y:S01]  /*1e20*/  SHF.R.S32.HI R21, RZ, 0x1f, R0 ;  /* 0x0000001fff157819 */ /* 0x000fe20000011400 */
[----:B------:R1:W-:Y:S01]  /*1e30*/  @!P1 LDGSTS.E.BYPASS.LTC128B.128 [R235+0xf000], [R8.64+0x180] ;  /* 0x0f00018008eb9fae */ /* 0x0003e2000b901d52 */
[----:B------:R-:W-:Y:S01]  /*1e40*/  @!P5 IADD3.X R3, R3, UR20, RZ, P4, !PT ;  /* 0x000000140303dc10 */ /* 0x000fe2000a7fe4ff */
[----:B------:R-:W-:Y:S01]  /*1e50*/  IMAD.IADD R19, R14, 0x1, -R19 ;  /* 0x000000010e137824 */ /* 0x000fe200078e0a13 */
[----:B------:R-:W-:Y:S01]  /*1e60*/  @!P5 LEA R4, P4, R5, c[0x0][0x168], 0x1 ;  /* 0x00005a000504da11 */ /* 0x000fe200078808ff */
[----:B------:R4:W-:Y:S01]  /*1e70*/  @!P6 LDGSTS.E.BYPASS.LTC128B.128 [R235+0x10000], [R6.64] ;  /* 0x1000000006ebefae */ /* 0x0009e2000b901d52 */
[----:B------:R-:W-:Y:S01]  /*1e80*/  LEA.HI R21, R21, R0, RZ, 0x3 ;  /* 0x0000000015157211 */ /* 0x000fe200078f18ff */
[----:B------:R-:W-:Y:S01]  /*1e90*/  UIMAD UR4, UR15, UR5, UR4 ;  /* 0x000000050f0472a4 */ /* 0x000fe2000f8e0204 */
[----:B------:R-:W-:Y:S01]  /*1ea0*/  @!P5 LEA.HI.X R5, R5, c[0x0][0x16c], R3, 0x1, P4 ;  /* 0x00005b000505da11 */ /* 0x000fe200020f0c03 */
[----:B------:R4:W-:Y:S01]  /*1eb0*/  @!P6 LDGSTS.E.BYPASS.LTC128B.128 [R235+0x12000], [R6.64+0x80] ;  /* 0x1200008006ebefae */ /* 0x0009e2000b901d52 */
[----:B------:R-:W-:Y:S01]  /*1ec0*/  LOP3.LUT R20, R21, 0xfffffff8, RZ, 0xc0, !PT ;  /* 0xfffffff815147812 */ /* 0x000fe200078ec0ff */
[C---:B------:R-:W-:Y:S01]  /*1ed0*/  IMAD.SHL.U32 R3, R2.reuse, 0x8, RZ ;  /* 0x0000000802037824 */ /* 0x040fe200078e00ff */
[----:B------:R-:W-:Y:S01]  /*1ee0*/  ISETP.GE.AND P4, PT, R2, UR12, PT ;  /* 0x0000000c02007c0c */ /* 0x000fe2000bf86270 */
[----:B------:R4:W-:Y:S01]  /*1ef0*/  @!P6 LDGSTS.E.BYPASS.LTC128B.128 [R235+0x14000], [R6.64+0x100] ;  /* 0x1400010006ebefae */ /* 0x0009e2000b901d52 */
[----:B------:R-:W-:Y:S01]  /*1f00*/  IMAD R14, R15, c[0x0][0x1b8], RZ ;  /* 0x00006e000f0e7a24 */ /* 0x000fe200078e02ff */
[----:B------:R-:W-:Y:S01]  /*1f10*/  UIADD3 UR4, UR23, UR4, URZ ;  /* 0x0000000417047290 */ /* 0x000fe2000fffe03f */
[----:B------:R-:W-:Y:S01]  /*1f20*/  IMAD.IADD R20, R0, 0x1, -R20 ;  /* 0x0000000100147824 */ /* 0x000fe200078e0a14 */
[----:B------:R4:W-:Y:S01]  /*1f30*/  @!P6 LDGSTS.E.BYPASS.LTC128B.128 [R235+0x16000], [R6.64+0x180] ;  /* 0x1600018006ebefae */ /* 0x0009e2000b901d52 */
[----:B------:R-:W-:Y:S01]  /*1f40*/  IMAD.SHL.U32 R0, R22, 0x40, RZ ;  /* 0x0000004016007824 */ /* 0x000fe200078e00ff */
[----:B------:R-:W-:Y:S01]  /*1f50*/  UIADD3 UR5, UR14, 0x1, -UR16 ;  /* 0x000000010e057890 */ /* 0x000fe2000fffe810 */
[----:B------:R-:W-:Y:S01]  /*1f60*/  IMAD R14, R18, c[0x0][0x1bc], R14 ;  /* 0x00006f00120e7a24 */ /* 0x000fe200078e020e */
[----:B------:R5:W-:Y:S01]  /*1f70*/  @!P5 LDGSTS.E.BYPASS.LTC128B.128 [R235+0x11000], [R4.64] ;  /* 0x1100000004ebdfae */ /* 0x000be2000b901d52 */
[----:B------:R-:W-:Y:S01]  /*1f80*/  ULDC UR12, c[0x0][0x2e8] ;  /* 0x0000ba00000c7ab9 */ /* 0x000fe20000000800 */
[----:B------:R-:W-:Y:S01]  /*1f90*/  LOP3.LUT R0, R0, 0x1c0, RZ, 0xc0, !PT ;  /* 0x000001c000007812 */ /* 0x000fe200078ec0ff */
[----:B------:R-:W-:Y:S01]  /*1fa0*/  UIADD3 UR5, UR5, UR12, URZ ;  /* 0x0000000c05057290 */ /* 0x000fe2000fffe03f */
[----:B------:R5:W-:Y:S01]  /*1fb0*/  @!P5 LDGSTS.E.BYPASS.LTC128B.128 [R235+0x13000], [R4.64+0x80] ;  /* 0x1300008004ebdfae */ /* 0x000be2000b901d52 */
[----:B-1----:R-:W-:-:S03]  /*1fc0*/  IMAD.MOV.U32 R9, RZ, RZ, 0x20 ;  /* 0x00000020ff097424 */ /* 0x002fc600078e00ff */
[----:B------:R5:W-:Y:S01]  /*1fd0*/  @!P5 LDGSTS.E.BYPASS.LTC128B.128 [R235+0x15000], [R4.64+0x100] ;  /* 0x1500010004ebdfae */ /* 0x000be2000b901d52 */
[----:B---3--:R-:W-:-:S03]  /*1fe0*/  IMAD.WIDE.U32 R12, R9, c[0x0][0x1a0], RZ ;  /* 0x00006800090c7a25 */ /* 0x008fc600078e00ff */
[----:B------:R5:W-:Y:S04]  /*1ff0*/  @!P5 LDGSTS.E.BYPASS.LTC128B.128 [R235+0x17000], [R4.64+0x180] ;  /* 0x1700018004ebdfae */ /* 0x000be8000b901d52 */
[----:B------:R-:W0:Y:S04]  /*2000*/  LDGDEPBAR ;  /* 0x00000000000079af */ /* 0x000e280000000000 */
[----:B------:R1:W-:Y:S01]  /*2010*/  STL.64 [R1+0x18], R26 ;  /* 0x0000181a01007387 */ /* 0x0003e20000100a00 */
[----:B----4-:R-:W-:Y:S01]  /*2020*/  LOP3.LUT R7, R0, 0x8, R3, 0xf8, !PT ;  /* 0x0000000800077812 */ /* 0x010fe200078ef803 */
[----:B------:R-:W-:-:S02]  /*2030*/  IMAD.U32 R6, RZ, RZ, UR4 ;  /* 0x00000004ff067e24 */ /* 0x000fc4000f8e00ff */
[----:B------:R-:W-:Y:S01]  /*2040*/  STL.64 [R1+0x8], R106 ;  /* 0x0000086a01007387 */ /* 0x000fe20000100a00 */
[----:B------:R-:W-:Y:S02]  /*2050*/  ULDC UR4, c[0x0][0x2e4] ;  /* 0x0000b90000047ab9 */ /* 0x000fe40000000800 */
[----:B------:R-:W-:Y:S01]  /*2060*/  UIADD3 UR4, UR14, -UR4, -UR16 ;  /* 0x800000040e047290 */ /* 0x000fe2000fffe810 */
[----:B-----5:R-:W-:Y:S01]  /*2070*/  IMAD.SHL.U32 R5, R20, 0x40, RZ ;  /* 0x0000004014057824 */ /* 0x020fe200078e00ff */
[----:B------:R-:W-:-:S04]  /*2080*/  DEPBAR.LE SB0, 0x0 ;  /* 0x000080000000791a */ /* 0x000fc80000000000 */
[----:B------:R-:W-:Y:S01]  /*2090*/  BAR.SYNC.DEFER_BLOCKING 0x0 ;  /* 0x0000000000007b1d */ /* 0x000fe20000010000 */
[----:B------:R-:W-:Y:S01]  /*20a0*/  IMAD.SHL.U32 R4, R19, 0x8, RZ ;  /* 0x0000000813047824 */ /* 0x000fe200078e00ff */
[----:B------:R-:W-:Y:S01]  /*20b0*/  LOP3.LUT R2, R5, 0x1c0, RZ, 0xc0, !PT ;  /* 0x000001c005027812 */ /* 0x000fe200078ec0ff */
[----:B-1----:R-:W-:Y:S01]  /*20c0*/  IMAD.WIDE.U32 R26, R18, c[0x0][0x1b8], R10 ;  /* 0x00006e00121a7a25 */ /* 0x002fe200078e000a */
[----:B------:R-:W-:Y:S02]  /*20d0*/  SHF.R.U32.HI R5, RZ, 0x3, R0 ;  /* 0x00000003ff057819 */ /* 0x000fe40000011600 */
[----:B------:R-:W-:Y:S01]  /*20e0*/  LOP3.LUT R3, R2, 0x8, R4, 0xf8, !PT ;  /* 0x0000000802037812 */ /* 0x000fe200078ef804 */
[----:B------:R-:W-:Y:S01]  /*20f0*/  IMAD.U32 R10, RZ, RZ, UR22 ;  /* 0x00000016ff0a7e24 */ /* 0x000fe2000f8e00ff */
[----:B------:R-:W-:Y:S01]  /*2100*/  SHF.R.U32.HI R2, RZ, 0x3, R2 ;  /* 0x00000003ff027819 */ /* 0x000fe20000011602 */
[----:B------:R-:W-:Y:S01]  /*2110*/  IMAD.IADD R25, R27, 0x1, R14 ;  /* 0x000000011b197824 */ /* 0x000fe200078e020e */
[----:B------:R-:W-:Y:S01]  /*2120*/  LOP3.LUT R8, R7, R5, RZ, 0x3c, !PT ;  /* 0x0000000507087212 */ /* 0x000fe200078e3cff */
[----:B------:R-:W-:Y:S01]  /*2130*/  IMAD.SHL.U32 R5, R21, 0x40, RZ ;  /* 0x0000004015057824 */ /* 0x000fe200078e00ff */
[C---:B------:R-:W-:Y:S01]  /*2140*/  LEA R0, P1, R10.reuse, R26, 0x6 ;  /* 0x0000001a0a007211 */ /* 0x040fe200078230ff */
[----:B------:R-:W-:Y:S01]  /*2150*/  IMAD R7, R9, c[0x0][0x1a4], RZ ;  /* 0x0000690009077a24 */ /* 0x000fe200078e02ff */
[----:B------:R-:W-:Y:S01]  /*2160*/  LOP3.LUT R101, R3, R2, RZ, 0x3c, !PT ;  /* 0x0000000203657212 */ /* 0x000fe200078e3cff */
[----:B------:R-:W-:Y:S01]  /*2170*/  STL.64 [R1+0x30], R26 ;  /* 0x0000301a01007387 */ /* 0x000fe20000100a00 */
[----:B------:R-:W-:Y:S01]  /*2180*/  LEA.HI.X R2, R10, R25, R6, 0x6, P1 ;  /* 0x000000190a027211 */ /* 0x000fe200008f3406 */
[----:B------:R-:W-:Y:S01]  /*2190*/  IMAD.U32 R11, RZ, RZ, UR23 ;  /* 0x00000017ff0b7e24 */ /* 0x000fe2000f8e00ff */
[C---:B------:R-:W-:Y:S01]  /*21a0*/  @!P0 IADD3 R3, P1, R0.reuse, R12, RZ ;  /* 0x0000000c00038210 */ /* 0x040fe20007f3e0ff */
[----:B------:R-:W-:Y:S01]  /*21b0*/  STL [R1+0x14], R25 ;  /* 0x0000141901007387 */ /* 0x000fe20000100800 */
[----:B------:R-:W-:Y:S01]  /*21c0*/  @!P4 LEA R4, P2, R0, c[0x0][0x170], 0x1 ;  /* 0x00005c000004ca11 */ /* 0x000fe200078408ff */
[----:B------:R-:W-:Y:S01]  /*21d0*/  IMAD.MOV.U32 R14, RZ, RZ, 0x40 ;  /* 0x00000040ff0e7424 */ /* 0x000fe200078e00ff */
[----:B------:R-:W-:-:S02]  /*21e0*/  LOP3.LUT R100, R5, 0xfffffe00, RZ, 0xc0, !PT ;  /* 0xfffffe0005647812 */ /* 0x000fc400078ec0ff */
[----:B------:R-:W-:Y:S01]  /*21f0*/  @!P0 IADD3.X R7, R2, R13, R7, P1, !PT ;  /* 0x0000000d02078210 */ /* 0x000fe20000ffe407 */
[----:B------:R-:W-:Y:S01]  /*2200*/  @P4 STS.128 [R235+0x18000], RZ ;  /* 0x018000ffeb004388 */ /* 0x000fe20000000c00 */
[----:B------:R-:W-:Y:S01]  /*2210*/  @!P4 LEA.HI.X R5, R0, c[0x0][0x174], R2, 0x1, P2 ;  /* 0x00005d000005ca11 */ /* 0x000fe200010f0c02 */
[----:B------:R-:W-:Y:S01]  /*2220*/  IMAD R2, R102, 0x400, R100 ;  /* 0x0000040066027824 */ /* 0x000fe200078e0264 */
[----:B------:R-:W-:Y:S01]  /*2230*/  @!P0 LEA R6, P3, R3, c[0x0][0x170], 0x1 ;  /* 0x00005c0003068a11 */ /* 0x000fe200078608ff */
[----:B------:R-:W-:Y:S01]  /*2240*/  @P4 STS.128 [R235+0x1a000], RZ ;  /* 0x01a000ffeb004388 */ /* 0x000fe20000000c00 */
[----:B------:R-:W-:Y:S02]  /*2250*/  IMAD R0, R19, 0x200, R8 ;  /* 0x0000020013007824 */ /* 0x000fe400078e0208 */
[----:B------:R-:W-:Y:S01]  /*2260*/  @!P0 LEA.HI.X R7, R3, c[0x0][0x174], R7, 0x1, P3 ;  /* 0x00005d0003078a11 */ /* 0x000fe200018f0c07 */
[----:B------:R-:W-:Y:S01]  /*2270*/  @P4 STS.128 [R235+0x1c000], RZ ;  /* 0x01c000ffeb004388 */ /* 0x000fe20000000c00 */
[----:B------:R-:W-:-:S02]  /*2280*/  IMAD.IADD R2, R101, 0x1, R2 ;  /* 0x0000000165027824 */ /* 0x000fc400078e0202 */
[----:B------:R-:W-:Y:S01]  /*2290*/  IMAD.SHL.U32 R208, R0, 0x2, RZ ;  /* 0x0000000200d07824 */ /* 0x000fe200078e00ff */
[----:B------:R-:W-:Y:S01]  /*22a0*/  @P4 STS.128 [R235+0x1e000], RZ ;  /* 0x01e000ffeb004388 */ /* 0x000fe20000000c00 */
[----:B------:R-:W-:Y:S02]  /*22b0*/  IMAD.SHL.U32 R215, R2, 0x2, RZ ;  /* 0x0000000202d77824 */ /* 0x000fe400078e00ff */
[----:B------:R-:W-:Y:S01]  /*22c0*/  IMAD.MOV.U32 R3, RZ, RZ, 0x10 ;  /* 0x00000010ff037424 */ /* 0x000fe200078e00ff */
[----:B------:R-:W-:Y:S01]  /*22d0*/  @!PT LDS RZ, [RZ] ;  /* 0x00000000fffff984 */ /* 0x000fe20000000800 */
[----:B------:R-:W-:Y:S01]  /*22e0*/  @!PT LDS RZ, [RZ] ;  /* 0x00000000fffff984 */ /* 0x000fe20000000800 */
[----:B------:R-:W-:Y:S01]  /*22f0*/  @!PT LDS RZ, [RZ] ;  /* 0x00000000fffff984 */ /* 0x000fe20000000800 */
[----:B------:R1:W-:Y:S01]  /*2300*/  @!P4 LDGSTS.E.BYPASS.LTC128B.128 [R235+0x18000], [R4.64] ;  /* 0x1800000004ebcfae */ /* 0x0003e2000b901d52 */
[----:B------:R-:W-:Y:S02]  /*2310*/  R2P PR, R20, 0x6 ;  /* 0x0000000614007804 */ /* 0x000fe40000000000 */
[C---:B------:R-:W-:Y:S01]  /*2320*/  IADD3 R2, R208.reuse, 0x10000, RZ ;  /* 0x00010000d0027810 */ /* 0x040fe20007ffe0ff */
[----:B------:R1:W-:Y:S01]  /*2330*/  @!P4 LDGSTS.E.BYPASS.LTC128B.128 [R235+0x1a000], [R4.64+0x80] ;  /* 0x1a00008004ebcfae */ /* 0x0003e2000b901d52 */
[----:B------:R-:W-:-:S02]  /*2340*/  IADD3 R219, R208, 0x10020, RZ ;  /* 0x00010020d0db7810 */ /* 0x000fc40007ffe0ff */
[----:B------:R-:W-:Y:S01]  /*2350*/  SEL R0, R9, 0xffffffe0, !P2 ;  /* 0xffffffe009007807 */ /* 0x000fe20005000000 */
[----:B------:R1:W-:Y:S01]  /*2360*/  @!P4 LDGSTS.E.BYPASS.LTC128B.128 [R235+0x1c000], [R4.64+0x100] ;  /* 0x1c00010004ebcfae */ /* 0x0003e2000b901d52 */
[----:B------:R-:W-:Y:S02]  /*2370*/  SEL R3, R3, 0xfffffff0, !P1 ;  /* 0xfffffff003037807 */ /* 0x000fe40004800000 */
[----:B------:R-:W-:Y:S01]  /*2380*/  R2P PR, R22, 0x6 ;  /* 0x0000000616007804 */ /* 0x000fe20000000000 */
[----:B------:R1:W-:Y:S01]  /*2390*/  @!P4 LDGSTS.E.BYPASS.LTC128B.128 [R235+0x1e000], [R4.64+0x180] ;  /* 0x1e00018004ebcfae */ /* 0x0003e2000b901d52 */
[C-C-:B------:R-:W-:Y:S02]  /*23a0*/  IMAD R218, R0.reuse, 0x2, R215.reuse ;  /* 0x0000000200da7824 */ /* 0x140fe400078e02d7 */
[----:B------:R-:W-:Y:S01]  /*23b0*/  IMAD R216, R3, 0x2, R215 ;  /* 0x0000000203d87824 */ /* 0x000fe200078e02d7 */
[----:B------:R-:W-:Y:S03]  /*23c0*/  @P0 STS.128 [R235+0x19000], RZ ;  /* 0x019000ffeb000388 */ /* 0x000fe60000000c00 */
[----:B------:R-:W-:Y:S01]  /*23d0*/  IMAD R217, R0, 0x2, R216 ;  /* 0x0000000200d97824 */ /* 0x000fe200078e02d8 */
[----:B------:R-:W-:Y:S04]  /*23e0*/  @P0 STS.128 [R235+0x1b000], RZ ;  /* 0x01b000ffeb000388 */ /* 0x000fe80000000c00 */
[----:B------:R-:W-:Y:S01]  /*23f0*/  @P0 STS.128 [R235+0x1d000], RZ ;  /* 0x01d000ffeb000388 */ /* 0x000fe20000000c00 */
[----:B------:R-:W-:-:S02]  /*2400*/  @P1 IADD3 R219, R2, -0x20, RZ ;  /* 0xffffffe002db1810 */ /* 0x000fc40007ffe0ff */
[----:B------:R-:W-:Y:S01]  /*2410*/  SEL R2, R14, 0xffffffc0, !P2 ;  /* 0xffffffc00e027807 */ /* 0x000fe20005000000 */
[----:B------:R-:W-:Y:S01]  /*2420*/  @P0 STS.128 [R235+0x1f000], RZ ;  /* 0x01f000ffeb000388 */ /* 0x000fe20000000c00 */
[C---:B------:R-:W-:Y:S02]  /*2430*/  IADD3 R234, R219.reuse, 0x800, RZ ;  /* 0x00000800dbea7810 */ /* 0x040fe40007ffe0ff */
[C---:B------:R-:W-:Y:S01]  /*2440*/  IADD3 R233, R219.reuse, 0x1000, RZ ;  /* 0x00001000dbe97810 */ /* 0x040fe20007ffe0ff */
[----:B------:R-:W-:Y:S01]  /*2450*/  @!PT LDS RZ, [RZ] ;  /* 0x00000000fffff984 */ /* 0x000fe20000000800 */
[----:B------:R-:W-:Y:S01]  /*2460*/  @!PT LDS RZ, [RZ] ;  /* 0x00000000fffff984 */ /* 0x000fe20000000800 */
[----:B------:R-:W-:Y:S01]  /*2470*/  @!PT LDS RZ, [RZ] ;  /* 0x00000000fffff984 */ /* 0x000fe20000000800 */
[----:B------:R1:W-:Y:S01]  /*2480*/  @!P0 LDGSTS.E.BYPASS.LTC128B.128 [R235+0x19000], [R6.64] ;  /* 0x1900000006eb8fae */ /* 0x0003e2000b901d52 */
[----:B------:R-:W-:Y:S01]  /*2490*/  IMAD.IADD R214, R208, 0x1, R2 ;  /* 0x00000001d0d67824 */ /* 0x000fe200078e0202 */
[----:B------:R-:W-:Y:S01]  /*24a0*/  IADD3 R232, R219, 0x1800, RZ ;  /* 0x00001800dbe87810 */ /* 0x000fe20007ffe0ff */
[----:B------:R-:W-:Y:S01]  /*24b0*/  IMAD.IADD R213, R2, 0x1, R219 ;  /* 0x0000000102d57824 */ /* 0x000fe200078e02db */
[----:B------:R1:W-:Y:S01]  /*24c0*/  @!P0 LDGSTS.E.BYPASS.LTC128B.128 [R235+0x1b000], [R6.64+0x80] ;  /* 0x1b00008006eb8fae */ /* 0x0003e2000b901d52 */
[----:B------:R-:W-:-:S02]  /*24d0*/  LOP3.LUT R2, R104, 0xffffffe0, RZ, 0xc0, !PT ;  /* 0xffffffe068027812 */ /* 0x000fc400078ec0ff */
[C---:B------:R-:W-:Y:S01]  /*24e0*/  IADD3 R231, R219.reuse, 0x2000, RZ ;  /* 0x00002000dbe77810 */ /* 0x040fe20007ffe0ff */
[----:B------:R1:W-:Y:S01]  /*24f0*/  @!P0 LDGSTS.E.BYPASS.LTC128B.128 [R235+0x1d000], [R6.64+0x100] ;  /* 0x1d00010006eb8fae */ /* 0x0003e2000b901d52 */
[----:B------:R-:W-:Y:S01]  /*2500*/  IADD3 R230, R219, 0x2800, RZ ;  /* 0x00002800dbe67810 */ /* 0x000fe20007ffe0ff */
[----:B------:R-:W-:Y:S01]  /*2510*/  IMAD.IADD R2, R103, 0x1, -R2 ;  /* 0x0000000167027824 */ /* 0x000fe200078e0a02 */
[----:B------:R-:W-:Y:S01]  /*2520*/  IADD3 R229, R219, 0x3000, RZ ;  /* 0x00003000dbe57810 */ /* 0x000fe20007ffe0ff */
[----:B------:R1:W-:Y:S01]  /*2530*/  @!P0 LDGSTS.E.BYPASS.LTC128B.128 [R235+0x1f000], [R6.64+0x180] ;  /* 0x1f00018006eb8fae */ /* 0x0003e2000b901d52 */
[----:B------:R-:W-:Y:S01]  /*2540*/  IMAD.SHL.U32 R103, R103, 0x2, RZ ;  /* 0x0000000267677824 */ /* 0x000fe200078e00ff */
[C---:B------:R-:W-:Y:S02]  /*2550*/  IADD3 R228, R219.reuse, 0x3800, RZ ;  /* 0x00003800dbe47810 */ /* 0x040fe40007ffe0ff */
[----:B--2---:R-:W-:Y:S01]  /*2560*/  LDSM.16.M88.4 R16, [R208+0x10000] ;  /* 0x01000000d010783b */ /* 0x004fe20000000200 */
[----:B------:R-:W-:-:S02]  /*2570*/  IADD3 R227, R219, 0x4000, RZ ;  /* 0x00004000dbe37810 */ /* 0x000fc40007ffe0ff */
[----:B------:R-:W-:Y:S01]  /*2580*/  LOP3.LUT R105, R103, 0x6, RZ, 0xc0, !PT ;  /* 0x0000000667697812 */ /* 0x000fe200078ec0ff */
        /* <DEDUP_REMOVED lines=9> */
[----:B------:R-:W-:Y:S01]  /*2620*/  LDSM.16.M88.4 R8, [R216] ;  /* 0x00000000d808783b */ /* 0x000fe20000000200 */
[----:B------:R-:W-:-:S03]  /*2630*/  IADD3 R220, R219, 0x7800, RZ ;  /* 0x00007800dbdc7810 */ /* 0x000fc60007ffe0ff */
[----:B------:R-:W-:Y:S04]  /*2640*/  LDSM.16.M88.4 R36, [R219] ;  /* 0x00000000db24783b */ /* 0x000fe80000000200 */
[----:B-1----:R-:W1:Y:S04]  /*2650*/  LDSM.16.M88.4 R4, [R215] ;  /* 0x00000000d704783b */ /* 0x002e680000000200 */
[----:B------:R-:W2:Y:S04]  /*2660*/  LDSM.16.M88.4 R60, [R219+0x800] ;  /* 0x00080000db3c783b */ /* 0x000ea80000000200 */
[----:B------:R-:W3:Y:S04]  /*2670*/  LDSM.16.M88.4 R68, [R219+0x1000] ;  /* 0x00100000db44783b */ /* 0x000ee80000000200 */
[----:B------:R-:W4:Y:S04]  /*2680*/  LDSM.16.M88.4 R72, [R219+0x1800] ;  /* 0x00180000db48783b */ /* 0x000f280000000200 */
[----:B------:R-:W-:Y:S04]  /*2690*/  LDSM.16.M88.4 R12, [R218] ;  /* 0x00000000da0c783b */ /* 0x000fe80000000200 */
[----:B------:R-:W5:Y:S04]  /*26a0*/  LDSM.16.M88.4 R80, [R214+0x10000] ;  /* 0x01000000d650783b */ /* 0x000f680000000200 */
[----:B------:R-:W-:Y:S04]  /*26b0*/  LDSM.16.M88.4 R76, [R214+0x11000] ;  /* 0x01100000d64c783b */ /* 0x000fe80000000200 */
[----:B------:R-:W-:Y:S04]  /*26c0*/  LDSM.16.M88.4 R84, [R214+0x11800] ;  /* 0x01180000d654783b */ /* 0x000fe80000000200 */
[----:B------:R-:W-:Y:S04]  /*26d0*/  LDSM.16.M88.4 R88, [R213] ;  /* 0x00000000d558783b */ /* 0x000fe80000000200 */
[----:B------:R-:W-:Y:S01]  /*26e0*/  LDSM.16.M88.4 R96, [R219+0x4000] ;  /* 0x00400000db60783b */ /* 0x000fe20000000200 */
[C---:B-1----:R-:W-:Y:S03]  /*26f0*/  HMMA.16816.F32 R32, R4.reuse, R16, RZ ;  /* 0x000000100420723c */ /* 0x042fe600000018ff */
[----:B------:R-:W-:Y:S04]  /*2700*/  LDSM.16.M88.4 R92, [R214+0x14000] ;  /* 0x01400000d65c783b */ /* 0x000fe80000000200 */
[----:B------:R-:W0:Y:S01]  /*2710*/  LDGDEPBAR ;  /* 0x00000000000079af */ /* 0x000e220000000000 */
[C---:B------:R-:W-:Y:S08]  /*2720*/  HMMA.16816.F32 R40, R4.reuse, R18, RZ ;  /* 0x000000120428723c */ /* 0x040ff000000018ff */
[C---:B------:R-:W-:Y:S08]  /*2730*/  HMMA.16816.F32 R44, R4.reuse, R28, RZ ;  /* 0x0000001c042c723c */ /* 0x040ff000000018ff */
[C---:B------:R-:W-:Y:S08]  /*2740*/  HMMA.16816.F32 R48, R4.reuse, R30, RZ ;  /* 0x0000001e0430723c */ /* 0x040ff000000018ff */
[C---:B------:R-:W-:Y:S08]  /*2750*/  HMMA.16816.F32 R52, R4.reuse, R24, RZ ;  /* 0x000000180434723c */ /* 0x040ff000000018ff */
[C---:B------:R-:W-:Y:S08]  /*2760*/  HMMA.16816.F32 R56, R4.reuse, R26, RZ ;  /* 0x0000001a0438723c */ /* 0x040ff000000018ff */
[C---:B------:R-:W-:Y:S08]  /*2770*/  HMMA.16816.F32 R64, R4.reuse, R20, RZ ;  /* 0x000000140440723c */ /* 0x040ff000000018ff */
[----:B------:R-:W-:Y:S01]  /*2780*/  HMMA.16816.F32 R16, R4, R22, RZ ;  /* 0x000000160410723c */ /* 0x000fe200000018ff */
[----:B------:R-:W-:Y:S04]  /*2790*/  LDSM.16.M88.4 R4, [R217] ;  /* 0x00000000d904783b */ /* 0x000fe80000000200 */
[----:B------:R-:W-:Y:S03]  /*27a0*/  LDSM.16.M88.4 R20, [R213+0x800] ;  /* 0x00080000d514783b */ /* 0x000fe60000000200 */
[C---:B------:R-:W-:Y:S01]  /*27b0*/  HMMA.16816.F32 R24, R8.reuse, R36, R32 ;  /* 0x000000240818723c */ /* 0x040fe20000001820 */
[----:B------:R-:W1:Y:S07]  /*27c0*/  LDSM.16.M88.4 R32, [R214+0x10800] ;  /* 0x01080000d620783b */ /* 0x000e6e0000000200 */
[C---:B------:R-:W-:Y:S08]  /*27d0*/  HMMA.16816.F32 R28, R8.reuse, R38, R40 ;  /* 0x00000026081c723c */ /* 0x040ff00000001828 */
[C---:B--2---:R-:W-:Y:S08]  /*27e0*/  HMMA.16816.F32 R36, R8.reuse, R60, R44 ;  /* 0x0000003c0824723c */ /* 0x044ff0000000182c */
[C---:B------:R-:W-:Y:S01]  /*27f0*/  HMMA.16816.F32 R40, R8.reuse, R62, R48 ;  /* 0x0000003e0828723c */ /* 0x040fe20000001830 */
[----:B------:R-:W-:Y:S07]  /*2800*/  LDSM.16.M88.4 R60, [R208+0x13000] ;  /* 0x01300000d03c783b */ /* 0x000fee0000000200 */
[C---:B---3--:R-:W-:Y:S08]  /*2810*/  HMMA.16816.F32 R44, R8.reuse, R68, R52 ;  /* 0x00000044082c723c */ /* 0x048ff00000001834 */
[C---:B------:R-:W-:Y:S01]  /*2820*/  HMMA.16816.F32 R48, R8.reuse, R70, R56 ;  /* 0x000000460830723c */ /* 0x040fe20000001838 */
[----:B------:R-:W2:Y:S04]  /*2830*/  LDSM.16.M88.4 R56, [R213+0x1000] ;  /* 0x00100000d538783b */ /* 0x000ea80000000200 */
[----:B------:R-:W-:Y:S03]  /*2840*/  LDSM.16.M88.4 R68, [R208+0x13800] ;  /* 0x01380000d044783b */ /* 0x000fe60000000200 */
[C---:B----4-:R-:W-:Y:S01]  /*2850*/  HMMA.16816.F32 R52, R8.reuse, R72, R64 ;  /* 0x000000480834723c */ /* 0x050fe20000001840 */
[----:B------:R-:W3:Y:S07]  /*2860*/  LDSM.16.M88.4 R64, [R213+0x1800] ;  /* 0x00180000d540783b */ /* 0x000eee0000000200 */
[----:B------:R-:W-:Y:S01]  /*2870*/  HMMA.16816.F32 R16, R8, R74, R16 ;  /* 0x0000004a0810723c */ /* 0x000fe20000001810 */
[----:B------:R-:W-:Y:S04]  /*2880*/  LDSM.16.M88.4 R8, [R215+0x4000] ;  /* 0x00400000d708783b */ /* 0x000fe80000000200 */
[----:B------:R-:W4:Y:S03]  /*2890*/  LDSM.16.M88.4 R72, [R208+0x12000] ;  /* 0x01200000d048783b */ /* 0x000f260000000200 */
[C---:B-----5:R-:W-:Y:S08]  /*28a0*/  HMMA.16816.F32 R24, R12.reuse, R80, R24 ;  /* 0x000000500c18723c */ /* 0x060ff00000001818 */
        /* <DEDUP_REMOVED lines=10> */
[----:B------:R-:W5:Y:S04]  /*2950*/  LDSM.16.M88.4 R16, [R216+0x4000] ;  /* 0x00400000d810783b */ /* 0x000f680000000200 */
[----:B------:R-:W-:Y:S03]  /*2960*/  LDSM.16.M88.4 R84, [R213+0x2000] ;  /* 0x00200000d554783b */ /* 0x000fe60000000200 */
[C---:B------:R-:W-:Y:S08]  /*2970*/  HMMA.16816.F32 R24, R4.reuse, R88, R24 ;  /* 0x000000580418723c */ /* 0x040ff00000001818 */
[C---:B------:R-:W-:Y:S01]  /*2980*/  HMMA.16816.F32 R28, R4.reuse, R90, R28 ;  /* 0x0000005a041c723c */ /* 0x040fe2000000181c */
[----:B------:R-:W-:Y:S07]  /*2990*/  LDSM.16.M88.4 R88, [R214+0x12000] ;  /* 0x01200000d658783b */ /* 0x000fee0000000200 */
[C---:B------:R-:W-:Y:S08]  /*29a0*/  HMMA.16816.F32 R36, R4.reuse, R20, R36 ;  /* 0x000000140424723c */ /* 0x040ff00000001824 */
[C---:B------:R-:W-:Y:S01]  /*29b0*/  HMMA.16816.F32 R40, R4.reuse, R22, R40 ;  /* 0x000000160428723c */ /* 0x040fe20000001828 */
[----:B------:R-:W1:Y:S07]  /*29c0*/  LDSM.16.M88.4 R20, [R219+0x2800] ;  /* 0x00280000db14783b */ /* 0x000e6e0000000200 */
[C---:B--2---:R-:W-:Y:S08]  /*29d0*/  HMMA.16816.F32 R44, R4.reuse, R56, R44 ;  /* 0x00000038042c723c */ /* 0x044ff0000000182c */
[C---:B------:R-:W-:Y:S01]  /*29e0*/  HMMA.16816.F32 R48, R4.reuse, R58, R48 ;  /* 0x0000003a0430723c */ /* 0x040fe20000001830 */
[----:B------:R-:W2:Y:S07]  /*29f0*/  LDSM.16.M88.4 R56, [R219+0x3000] ;  /* 0x00300000db38783b */ /* 0x000eae0000000200 */
[C---:B---3--:R-:W-:Y:S08]  /*2a00*/  HMMA.16816.F32 R52, R4.reuse, R64, R52 ;  /* 0x000000400434723c */ /* 0x048ff00000001834 */
[----:B------:R-:W-:Y:S01]  /*2a10*/  HMMA.16816.F32 R12, R4, R66, R12 ;  /* 0x00000042040c723c */ /* 0x000fe2000000180c */
[----:B------:R-:W3:Y:S04]  /*2a20*/  LDSM.16.M88.4 R64, [R219+0x3800] ;  /* 0x00380000db40783b */ /* 0x000ee80000000200 */
[----:B------:R-:W2:Y:S03]  /*2a30*/  LDSM.16.M88.4 R4, [R218+0x4000] ;  /* 0x00400000da04783b */ /* 0x000ea60000000200 */
        /* <DEDUP_REMOVED lines=8> */
[----:B------:R-:W4:Y:S07]  /*2ac0*/  LDSM.16.M88.4 R60, [R214+0x13000] ;  /* 0x01300000d63c783b */ /* 0x000f2e0000000200 */
[C---:B------:R-:W-:Y:S08]  /*2ad0*/  HMMA.16816.F32 R52, R8.reuse, R68, R52 ;  /* 0x000000440834723c */ /* 0x040ff00000001834 */
[----:B------:R-:W-:Y:S01]  /*2ae0*/  HMMA.16816.F32 R8, R8, R70, R12 ;  /* 0x000000460808723c */ /* 0x000fe2000000180c */
[----:B------:R-:W1:Y:S04]  /*2af0*/  LDSM.16.M88.4 R12, [R217+0x4000] ;  /* 0x00400000d90c783b */ /* 0x000e680000000200 */
[----:B------:R-:W-:Y:S03]  /*2b00*/  LDSM.16.M88.4 R68, [R213+0x3800] ;  /* 0x00380000d544783b */ /* 0x000fe60000000200 */
[C---:B-----5:R-:W-:Y:S08]  /*2b10*/  HMMA.16816.F32 R24, R16.reuse, R76, R24 ;  /* 0x0000004c1018723c */ /* 0x060ff00000001818 */
[C---:B------:R-:W-:Y:S01]  /*2b20*/  HMMA.16816.F32 R28, R16.reuse, R78, R28 ;  /* 0x0000004e101c723c */ /* 0x040fe2000000181c */
[----:B------:R-:W-:Y:S07]  /*2b30*/  LDSM.16.M88.4 R76, [R208+0x15800] ;  /* 0x01580000d04c783b */ /* 0x000fee0000000200 */
[C---:B------:R-:W-:Y:S08]  /*2b40*/  HMMA.16816.F32 R36, R16.reuse, R20, R36 ;  /* 0x000000141024723c */ /* 0x040ff00000001824 */
[C---:B------:R-:W-:Y:S01]  /*2b50*/  HMMA.16816.F32 R40, R16.reuse, R22, R40 ;  /* 0x000000161028723c */ /* 0x040fe20000001828 */
[----:B------:R-:W5:Y:S07]  /*2b60*/  LDSM.16.M88.4 R20, [R213+0x2800] ;  /* 0x00280000d514783b */ /* 0x000f6e0000000200 */
[C---:B--2---:R-:W-:Y:S08]  /*2b70*/  HMMA.16816.F32 R44, R16.reuse, R56, R44 ;  /* 0x00000038102c723c */ /* 0x044ff0000000182c */
[C---:B------:R-:W-:Y:S01]  /*2b80*/  HMMA.16816.F32 R48, R16.reuse, R58, R48 ;  /* 0x0000003a1030723c */ /* 0x040fe20000001830 */
[----:B------:R-:W2:Y:S07]  /*2b90*/  LDSM.16.M88.4 R56, [R213+0x3000] ;  /* 0x00300000d538783b */ /* 0x000eae0000000200 */
[C---:B---3--:R-:W-:Y:S08]  /*2ba0*/  HMMA.16816.F32 R52, R16.reuse, R64, R52 ;  /* 0x000000401034723c */ /* 0x048ff00000001834 */
[----:B------:R-:W-:Y:S01]  /*2bb0*/  HMMA.16816.F32 R8, R16, R66, R8 ;  /* 0x000000421008723c */ /* 0x000fe20000001808 */
[----:B------:R-:W3:Y:S04]  /*2bc0*/  LDSM.16.M88.4 R16, [R215+0x8000] ;  /* 0x00800000d710783b */ /* 0x000ee80000000200 */
[----:B------:R-:W-:Y:S03]  /*2bd0*/  LDSM.16.M88.4 R64, [R208+0x15000] ;  /* 0x01500000d040783b */ /* 0x000fe60000000200 */
[C---:B------:R-:W-:Y:S08]  /*2be0*/  HMMA.16816.F32 R24, R4.reuse, R88, R24 ;  /* 0x000000580418723c */ /* 0x040ff00000001818 */
[C---:B------:R-:W-:Y:S01]  /*2bf0*/  HMMA.16816.F32 R28, R4.reuse, R90, R28 ;  /* 0x0000005a041c723c */ /* 0x040fe2000000181c */
[----:B------:R-:W-:Y:S07]  /*2c00*/  LDSM.16.M88.4 R88, [R213+0x4000] ;  /* 0x00400000d558783b */ /* 0x000fee0000000200 */
[C---:B-1----:R-:W-:Y:S08]  /*2c10*/  HMMA.16816.F32 R36, R4.reuse, R32, R36 ;  /* 0x000000200424723c */ /* 0x042ff00000001824 */
[C---:B------:R-:W-:Y:S01]  /*2c20*/  HMMA.16816.F32 R40, R4.reuse, R34, R40 ;  /* 0x000000220428723c */ /* 0x040fe20000001828 */
[----:B------:R-:W1:Y:S07]  /*2c30*/  LDSM.16.M88.4 R32, [R208+0x14800] ;  /* 0x01480000d020783b */ /* 0x000e6e0000000200 */
[C---:B----4-:R-:W-:Y:S08]  /*2c40*/  HMMA.16816.F32 R44, R4.reuse, R60, R44 ;  /* 0x0000003c042c723c */ /* 0x050ff0000000182c */
[C---:B------:R-:W-:Y:S01]  /*2c50*/  HMMA.16816.F32 R48, R4.reuse, R62, R48 ;  /* 0x0000003e0430723c */ /* 0x040fe20000001830 */
[----:B------:R-:W-:Y:S07]  /*2c60*/  LDSM.16.M88.4 R60, [R219+0x4800] ;  /* 0x00480000db3c783b */ /* 0x000fee0000000200 */
[C---:B------:R-:W-:Y:S08]  /*2c70*/  HMMA.16816.F32 R52, R4.reuse, R72, R52 ;  /* 0x000000480434723c */ /* 0x040ff00000001834 */
[----:B------:R-:W-:Y:S01]  /*2c80*/  HMMA.16816.F32 R4, R4, R74, R8 ;  /* 0x0000004a0404723c */ /* 0x000fe20000001808 */
[----:B------:R-:W4:Y:S04]  /*2c90*/  LDSM.16.M88.4 R8, [R216+0x8000] ;  /* 0x00800000d808783b */ /* 0x000f280000000200 */
[----:B------:R-:W-:Y:S03]  /*2ca0*/  LDSM.16.M88.4 R72, [R219+0x5800] ;  /* 0x00580000db48783b */ /* 0x000fe60000000200 */
[C---:B------:R-:W-:Y:S08]  /*2cb0*/  HMMA.16816.F32 R24, R12.reuse, R84, R24 ;  /* 0x000000540c18723c */ /* 0x040ff00000001818 */
[C---:B------:R-:W-:Y:S01]  /*2cc0*/  HMMA.16816.F32 R28, R12.reuse, R86, R28 ;  /* 0x000000560c1c723c */ /* 0x040fe2000000181c */
[----:B------:R-:W-:Y:S07]  /*2cd0*/  LDSM.16.M88.4 R84, [R213+0x5800] ;  /* 0x00580000d554783b */ /* 0x000fee0000000200 */
[C---:B-----5:R-:W-:Y:S08]  /*2ce0*/  HMMA.16816.F32 R36, R12.reuse, R20, R36 ;  /* 0x000000140c24723c */ /* 0x060ff00000001824 */
[C---:B------:R-:W-:Y:S08]  /*2cf0*/  HMMA.16816.F32 R40, R12.reuse, R22, R40 ;  /* 0x000000160c28723c */ /* 0x040ff00000001828 */
        /* <DEDUP_REMOVED lines=9> */
[----:B------:R-:W-:Y:S07]  /*2d90*/  LDSM.16.M88.4 R80, [R213+0x5000] ;  /* 0x00500000d550783b */ /* 0x000fee0000000200 */
[C---:B-1----:R-:W-:Y:S08]  /*2da0*/  HMMA.16816.F32 R36, R16.reuse, R32, R36 ;  /* 0x000000201024723c */ /* 0x042ff00000001824 */
[C---:B------:R-:W-:Y:S08]  /*2db0*/  HMMA.16816.F32 R40, R16.reuse, R34, R40 ;  /* 0x000000221028723c */ /* 0x040ff00000001828 */
[C---:B------:R-:W-:Y:S08]  /*2dc0*/  HMMA.16816.F32 R44, R16.reuse, R64, R44 ;  /* 0x00000040102c723c */ /* 0x040ff0000000182c */
[C---:B------:R-:W-:Y:S01]  /*2dd0*/  HMMA.16816.F32 R48, R16.reuse, R66, R48 ;  /* 0x000000421030723c */ /* 0x040fe20000001830 */
[----:B------:R-:W1:Y:S07]  /*2de0*/  LDSM.16.M88.4 R64, [R214+0x15000] ;  /* 0x01500000d640783b */ /* 0x000e6e0000000200 */
[C---:B------:R-:W-:Y:S08]  /*2df0*/  HMMA.16816.F32 R52, R16.reuse, R76, R52 ;  /* 0x0000004c1034723c */ /* 0x040ff00000001834 */
[----:B------:R-:W-:Y:S01]  /*2e00*/  HMMA.16816.F32 R32, R16, R78, R20 ;  /* 0x0000004e1020723c */ /* 0x000fe20000001814 */
[----:B------:R-:W3:Y:S07]  /*2e10*/  LDSM.16.M88.4 R76, [R214+0x15800] ;  /* 0x01580000d64c783b */ /* 0x000eee0000000200 */
[C---:B----4-:R-:W-:Y:S01]  /*2e20*/  HMMA.16816.F32 R28, R8.reuse, R96, R12 ;  /* 0x00000060081c723c */ /* 0x050fe2000000180c */
[----:B------:R-:W4:Y:S07]  /*2e30*/  LDSM.16.M88.4 R12, [R217+0x8000] ;  /* 0x00800000d90c783b */ /* 0x000f2e0000000200 */
[C---:B------:R-:W-:Y:S08]  /*2e40*/  HMMA.16816.F32 R24, R8.reuse, R98, R24 ;  /* 0x000000620818723c */ /* 0x040ff00000001818 */
[C---:B------:R-:W-:Y:S08]  /*2e50*/  HMMA.16816.F32 R20, R8.reuse, R60, R36 ;  /* 0x0000003c0814723c */ /* 0x040ff00000001824 */
[C---:B------:R-:W-:Y:S08]  /*2e60*/  HMMA.16816.F32 R16, R8.reuse, R62, R40 ;  /* 0x0000003e0810723c */ /* 0x040ff00000001828 */
[C---:B--2---:R-:W-:Y:S08]  /*2e70*/  HMMA.16816.F32 R40, R8.reuse, R68, R44 ;  /* 0x000000440828723c */ /* 0x044ff0000000182c */
[C---:B------:R-:W-:Y:S01]  /*2e80*/  HMMA.16816.F32 R48, R8.reuse, R70, R48 ;  /* 0x000000460830723c */ /* 0x040fe20000001830 */
[----:B------:R-:W-:Y:S07]  /*2e90*/  LDSM.16.M88.4 R68, [R208+0x16000] ;  /* 0x01600000d044783b */ /* 0x000fee0000000200 */
[C---:B------:R-:W-:Y:S08]  /*2ea0*/  HMMA.16816.F32 R52, R8.reuse, R72, R52 ;  /* 0x000000480834723c */ /* 0x040ff00000001834 */
[----:B------:R-:W-:Y:S01]  /*2eb0*/  HMMA.16816.F32 R44, R8, R74, R32 ;  /* 0x0000004a082c723c */ /* 0x000fe20000001820 */
[----:B------:R-:W2:Y:S07]  /*2ec0*/  LDSM.16.M88.4 R72, [R213+0x4800] ;  /* 0x00480000d548783b */ /* 0x000eae0000000200 */
[C---:B-----5:R-:W-:Y:S08]  /*2ed0*/  HMMA.16816.F32 R36, R4.reuse, R92, R28 ;  /* 0x0000005c0424723c */ /* 0x060ff0000000181c */
[C---:B------:R-:W-:Y:S08]  /*2ee0*/  HMMA.16816.F32 R32, R4.reuse, R94, R24 ;  /* 0x0000005e0420723c */ /* 0x040ff00000001818 */
[C---:B------:R-:W-:Y:S08]  /*2ef0*/  HMMA.16816.F32 R28, R4.reuse, R56, R20 ;  /* 0x00000038041c723c */ /* 0x040ff00000001814 */
[C---:B------:R-:W-:Y:S08]  /*2f00*/  HMMA.16816.F32 R24, R4.reuse, R58, R16 ;  /* 0x0000003a0418723c */ /* 0x040ff00000001810 */
[C---:B-1----:R-:W-:Y:S01]  /*2f10*/  HMMA.16816.F32 R20, R4.reuse, R64, R40 ;  /* 0x000000400414723c */ /* 0x042fe20000001828 */
[----:B------:R-:W-:Y:S07]  /*2f20*/  LDSM.16.M88.4 R40, [R208+0x17000] ;  /* 0x01700000d028783b */ /* 0x000fee0000000200 */
[C---:B------:R-:W-:Y:S08]  /*2f30*/  HMMA.16816.F32 R16, R4.reuse, R66, R48 ;  /* 0x000000420410723c */ /* 0x040ff00000001830 */
[C---:B---3--:R-:W-:Y:S08]  /*2f40*/  HMMA.16816.F32 R8, R4.reuse, R76, R52 ;  /* 0x0000004c0408723c */ /* 0x048ff00000001834 */
[----:B------:R-:W-:Y:S01]  /*2f50*/  HMMA.16816.F32 R64, R4, R78, R44 ;  /* 0x0000004e0440723c */ /* 0x000fe2000000182c */
[----:B------:R-:W1:Y:S04]  /*2f60*/  LDSM.16.M88.4 R4, [R215+0xc000] ;  /* 0x00c00000d704783b */ /* 0x000e680000000200 */
[----:B------:R-:W3:Y:S03]  /*2f70*/  LDSM.16.M88.4 R76, [R208+0x16800] ;  /* 0x01680000d04c783b */ /* 0x000ee60000000200 */
[C---:B----4-:R-:W-:Y:S08]  /*2f80*/  HMMA.16816.F32 R60, R12.reuse, R88, R36 ;  /* 0x000000580c3c723c */ /* 0x050ff00000001824 */
[C---:B------:R-:W-:Y:S01]  /*2f90*/  HMMA.16816.F32 R56, R12.reuse, R90, R32 ;  /* 0x0000005a0c38723c */ /* 0x040fe20000001820 */
[----:B------:R-:W4:Y:S07]  /*2fa0*/  LDSM.16.M88.4 R32, [R208+0x17800] ;  /* 0x01780000d020783b */ /* 0x000f2e0000000200 */
[C---:B--2---:R-:W-:Y:S08]  /*2fb0*/  HMMA.16816.F32 R52, R12.reuse, R72, R28 ;  /* 0x000000480c34723c */ /* 0x044ff0000000181c */
[C---:B------:R-:W-:Y:S01]  /*2fc0*/  HMMA.16816.F32 R48, R12.reuse, R74, R24 ;  /* 0x0000004a0c30723c */ /* 0x040fe20000001818 */
[----:B------:R-:W-:Y:S07]  /*2fd0*/  LDSM.16.M88.4 R72, [R219+0x6000] ;  /* 0x00600000db48783b */ /* 0x000fee0000000200 */
[C---:B------:R-:W-:Y:S01]  /*2fe0*/  HMMA.16816.F32 R36, R12.reuse, R82, R16 ;  /* 0x000000520c24723c */ /* 0x040fe20000001810 */
[----:B------:R-:W2:Y:S07]  /*2ff0*/  LDSM.16.M88.4 R16, [R216+0xc000] ;  /* 0x00c00000d810783b */ /* 0x000eae0000000200 */
[C---:B------:R-:W-:Y:S01]  /*3000*/  HMMA.16816.F32 R44, R12.reuse, R80, R20 ;  /* 0x000000500c2c723c */ /* 0x040fe20000001814 */
[----:B------:R-:W5:Y:S07]  /*3010*/  LDSM.16.M88.4 R80, [R219+0x7000] ;  /* 0x00700000db50783b */ /* 0x000f6e0000000200 */
[C---:B------:R-:W-:Y:S08]  /*3020*/  HMMA.16816.F32 R28, R12.reuse, R84, R8 ;  /* 0x000000540c1c723c */ /* 0x040ff00000001808 */
[----:B------:R-:W-:Y:S01]  /*3030*/  HMMA.16816.F32 R20, R12, R86, R64 ;  /* 0x000000560c14723c */ /* 0x000fe20000001840 */
[----:B------:R-:W2:Y:S07]  /*3040*/  LDSM.16.M88.4 R84, [R219+0x6800] ;  /* 0x00680000db54783b */ /* 0x000eae0000000200 */
[C---:B-1----:R-:W-:Y:S08]  /*3050*/  HMMA.16816.F32 R12, R4.reuse, R68, R60 ;  /* 0x00000044040c723c */ /* 0x042ff0000000183c */
[C---:B---3--:R-:W-:Y:S08]  /*3060*/  HMMA.16816.F32 R24, R4.reuse, R76, R52 ;  /* 0x0000004c0418723c */ /* 0x048ff00000001834 */
[C---:B------:R-:W-:Y:S01]  /*3070*/  HMMA.16816.F32 R8, R4.reuse, R70, R56 ;  /* 0x000000460408723c */ /* 0x040fe20000001838 */
[----:B------:R-:W-:Y:S07]  /*3080*/  LDSM.16.M88.4 R56, [R214+0x16800] ;  /* 0x01680000d638783b */ /* 0x000fee0000000200 */
[C---:B------:R-:W-:Y:S08]  /*3090*/  HMMA.16816.F32 R52, R4.reuse, R78, R48 ;  /* 0x0000004e0434723c */ /* 0x040ff00000001830 */
[C---:B------:R-:W-:Y:S08]  /*30a0*/  HMMA.16816.F32 R68, R4.reuse, R40, R44 ;  /* 0x000000280444723c */ /* 0x040ff0000000182c */
[C---:B------:R-:W-:Y:S08]  /*30b0*/  HMMA.16816.F32 R64, R4.reuse, R42, R36 ;  /* 0x0000002a0440723c */ /* 0x040ff00000001824 */
[C---:B----4-:R-:W-:Y:S08]  /*30c0*/  HMMA.16816.F32 R76, R4.reuse, R32, R28 ;  /* 0x00000020044c723c */ /* 0x050ff0000000181c */
[----:B------:R-:W-:Y:S01]  /*30d0*/  HMMA.16816.F32 R60, R4, R34, R20 ;  /* 0x00000022043c723c */ /* 0x000fe20000001814 */
[----:B------:R-:W1:Y:S04]  /*30e0*/  LDSM.16.M88.4 R4, [R219+0x7800] ;  /* 0x00780000db04783b */ /* 0x000e680000000200 */
[----:B------:R-:W-:Y:S03]  /*30f0*/  LDSM.16.M88.4 R20, [R214+0x16000] ;  /* 0x01600000d614783b */ /* 0x000fe60000000200 */
[C---:B--2---:R-:W-:Y:S01]  /*3100*/  HMMA.16816.F32 R48, R16.reuse, R72, R12 ;  /* 0x000000481030723c */ /* 0x044fe2000000180c */
[----:B------:R-:W2:Y:S07]  /*3110*/  LDSM.16.M88.4 R12, [R218+0xc000] ;  /* 0x00c00000da0c783b */ /* 0x000eae0000000200 */
[C---:B------:R-:W-:Y:S01]  /*3120*/  HMMA.16816.F32 R44, R16.reuse, R74, R8 ;  /* 0x0000004a102c723c */ /* 0x040fe20000001808 */
[----:B------:R-:W3:Y:S04]  /*3130*/  LDSM.16.M88.4 R72, [R214+0x17800] ;  /* 0x01780000d648783b */ /* 0x000ee80000000200 */
[----:B------:R-:W-:Y:S03]  /*3140*/  LDSM.16.M88.4 R8, [R217+0xc000] ;  /* 0x00c00000d908783b */ /* 0x000fe60000000200 */
[C---:B-----5:R-:W-:Y:S01]  /*3150*/  HMMA.16816.F32 R28, R16.reuse, R82, R64 ;  /* 0x00000052101c723c */ /* 0x060fe20000001840 */
[----:B------:R-:W4:Y:S07]  /*3160*/  LDSM.16.M88.4 R64, [R213+0x6000] ;  /* 0x00600000d540783b */ /* 0x000f2e0000000200 */
[C---:B------:R-:W-:Y:S01]  /*3170*/  HMMA.16816.F32 R36, R16.reuse, R86, R52 ;  /* 0x000000561024723c */ /* 0x040fe20000001834 */
[----:B------:R-:W5:Y:S07]  /*3180*/  LDSM.16.M88.4 R52, [R214+0x17000] ;  /* 0x01700000d634783b */ /* 0x000f6e0000000200 */
[C---:B------:R-:W-:Y:S08]  /*3190*/  HMMA.16816.F32 R40, R16.reuse, R84, R24 ;  /* 0x000000541028723c */ /* 0x040ff00000001818 */
[C---:B------:R-:W-:Y:S08]  /*31a0*/  HMMA.16816.F32 R32, R16.reuse, R80, R68 ;  /* 0x000000501020723c */ /* 0x040ff00000001844 */
[C---:B-1----:R-:W-:Y:S07]  /*31b0*/  HMMA.16816.F32 R24, R16.reuse, R4, R76 ;  /* 0x000000041018723c */ /* 0x042fee000000184c */
[----:B------:R-:W-:Y:S01]  /*31c0*/  SHF.R.S32.HI R4, RZ, 0x1f, R2 ;  /* 0x0000001fff047819 */ /* 0x000fe20000011402 */
[----:B------:R-:W-:Y:S03]  /*31d0*/  HMMA.16816.F32 R60, R16, R6, R60 ;  /* 0x00000006103c723c */ /* 0x000fe6000000183c */
[----:B------:R-:W-:-:S02]  /*31e0*/  LEA.HI R4, R4, R2, RZ, 0x2 ;  /* 0x0000000204047211 */ /* 0x000fc400078f10ff */
[----:B------:R-:W-:Y:S02]  /*31f0*/  LEA R2, R102, UR13, 0x4 ;  /* 0x0000000d66027c11 */ /* 0x000fe4000f8e20ff */
[----:B------:R-:W-:Y:S01]  /*3200*/  SHF.R.S32.HI R108, RZ, 0x2, R4 ;  /* 0x00000002ff6c7819 */ /* 0x000fe20000011404 */
[----:B--2---:R-:W-:Y:S01]  /*3210*/  HMMA.16816.F32 R16, R12, R20, R48 ;  /* 0x000000140c10723c */ /* 0x004fe20000001830 */
[----:B------:R-:W-:-:S03]  /*3220*/  IMAD.U32 R4, RZ, RZ, UR15 ;  /* 0x0000000fff047e24 */ /* 0x000fc6000f8e00ff */
[----:B------:R-:W-:Y:S01]  /*3230*/  IMAD.IADD R2, R108, 0x1, R2 ;  /* 0x000000016c027824 */ /* 0x000fe200078e0202 */
[----:B------:R-:W-:Y:S01]  /*3240*/  STL [R1+0x3c], R108 ;  /* 0x00003c6c01007387 */ /* 0x000fe20000100800 */
[----:B------:R-:W-:Y:S02]  /*3250*/  IMAD R4, R4, 0x40, R105 ;  /* 0x0000004004047824 */ /* 0x000fe400078e0269 */
[----:B------:R-:W-:Y:S01]  /*3260*/  HMMA.16816.F32 R44, R12, R22, R44 ;  /* 0x000000160c2c723c */ /* 0x000fe2000000182c */
[----:B------:R-:W1:Y:S01]  /*3270*/  LDSM.16.M88.4 R20, [R213+0x6800] ;  /* 0x00680000d514783b */ /* 0x000e620000000200 */
[C---:B------:R-:W-:Y:S02]  /*3280*/  IADD3 R5, R2.reuse, 0x8, RZ ;  /* 0x0000000802057810 */ /* 0x040fe40007ffe0ff */
[----:B------:R-:W-:Y:S02]  /*3290*/  IADD3 R7, R2, UR5, RZ ;  /* 0x0000000502077c10 */ /* 0x000fe4000fffe0ff */
[----:B------:R-:W-:-:S02]  /*32a0*/  IADD3 R6, R4, 0x1, RZ ;  /* 0x0000000104067810 */ /* 0x000fc40007ffe0ff */
[----:B------:R-:W-:Y:S01]  /*32b0*/  HMMA.16816.F32 R40, R12, R56, R40 ;  /* 0x000000380c28723c */ /* 0x000fe20000001828 */
[----:B------:R-:W-:-:S04]  /*32c0*/  IMNMX R239, R7, UR14, PT ;  /* 0x0000000e07ef7c17 */ /* 0x000fc8000b800200 */
[-C--:B------:R-:W-:Y:S02]  /*32d0*/  ISETP.GE.AND P6, PT, R6, R239.reuse, PT ;  /* 0x000000ef0600720c */ /* 0x080fe40003fc6270 */
[----:B------:R-:W-:Y:S01]  /*32e0*/  ISETP.GE.AND P0, PT, R4, R239, PT ;  /* 0x000000ef0400720c */ /* 0x000fe20003f06270 */
[----:B---3--:R-:W-:Y:S08]  /*32f0*/  HMMA.16816.F32 R68, R12, R72, R24 ;  /* 0x000000480c44723c */ /* 0x008ff00000001818 */
[----:B----4-:R-:W-:Y:S07]  /*3300*/  HMMA.16816.F32 R24, R8, R64, R16 ;  /* 0x000000400818723c */ /* 0x010fee0000001810 */
[----:B------:R-:W-:Y:S01]  /*3310*/  IADD3 R16, R5, UR5, RZ ;  /* 0x0000000505107c10 */ /* 0x000fe2000fffe0ff */
[----:B-----5:R-:W-:Y:S01]  /*3320*/  HMMA.16816.F32 R48, R12, R52, R32 ;  /* 0x000000340c30723c */ /* 0x020fe20000001820 */
[----:B------:R-:W-:-:S02]  /*3330*/  IADD3 R17, R2, UR4, RZ ;  /* 0x0000000402117c10 */ /* 0x000fc4000fffe0ff */
[----:B------:R-:W-:Y:S02]  /*3340*/  IADD3 R2, R5, UR4, RZ ;  /* 0x0000000405027c10 */ /* 0x000fe4000fffe0ff */
[----:B------:R-:W-:Y:S02]  /*3350*/  IMNMX R238, R16, UR14, PT ;  /* 0x0000000e10ee7c17 */ /* 0x000fe4000b800200 */
[----:B------:R-:W-:Y:S01]  /*3360*/  IMNMX R237, RZ, R17, !PT ;  /* 0x00000011ffed7217 */ /* 0x000fe20007800200 */
[----:B------:R-:W-:Y:S01]  /*3370*/  HMMA.16816.F32 R52, R12, R54, R28 ;  /* 0x000000360c34723c */ /* 0x000fe2000000181c */
[----:B------:R-:W2:Y:S01]  /*3380*/  LDSM.16.M88.4 R28, [R213+0x7000] ;  /* 0x00700000d51c783b */ /* 0x000ea20000000200 */
[----:B------:R-:W-:Y:S01]  /*3390*/  IMNMX R236, RZ, R2, !PT ;  /* 0x00000002ffec7217 */ /* 0x000fe20007800200 */
[----:B------:R-:W-:Y:S01]  /*33a0*/  IMAD.IADD R2, R100, 0x1, R101 ;  /* 0x0000000164027824 */ /* 0x000fe200078e0265 */
[-C--:B------:R-:W-:Y:S02]  /*33b0*/  ISETP.GE.AND P2, PT, R6, R238.reuse, PT ;  /* 0x000000ee0600720c */ /* 0x080fe40003f46270 */
[----:B------:R-:W-:-:S02]  /*33c0*/  ISETP.GE.AND P3, PT, R4, R238, PT ;  /* 0x000000ee0400720c */ /* 0x000fc40003f66270 */
[----:B------:R-:W-:Y:S01]  /*33d0*/  HMMA.16816.F32 R56, R12, R58, R36 ;  /* 0x0000003a0c38723c */ /* 0x000fe20000001824 */
[CC--:B------:R-:W-:Y:S02]  /*33e0*/  ISETP.LT.OR P6, PT, R6.reuse, R237.reuse, P6 ;  /* 0x000000ed0600720c */ /* 0x0c0fe400037c1670 */
[-C--:B------:R-:W-:Y:S02]  /*33f0*/  ISETP.LT.OR P2, PT, R6, R236.reuse, P2 ;  /* 0x000000ec0600720c */ /* 0x080fe40001741670 */
[C---:B------:R-:W-:Y:S02]  /*3400*/  ISETP.LT.OR P0, PT, R4.reuse, R237, P0 ;  /* 0x000000ed0400720c */ /* 0x040fe40000701670 */
[C---:B------:R-:W-:Y:S01]  /*3410*/  ISETP.LT.OR P3, PT, R4.reuse, R236, P3 ;  /* 0x000000ec0400720c */ /* 0x040fe20001f61670 */
[----:B------:R-:W-:Y:S01]  /*3420*/  HMMA.16816.F32 R32, R8, R66, R44 ;  /* 0x000000420820723c */ /* 0x000fe2000000182c */
[C---:B------:R-:W-:Y:S02]  /*3430*/  IADD3 R6, R4.reuse, 0x8, RZ ;  /* 0x0000000804067810 */ /* 0x040fe40007ffe0ff */
[----:B------:R-:W-:-:S02]  /*3440*/  IADD3 R5, R4, 0x9, RZ ;  /* 0x0000000904057810 */ /* 0x000fc40007ffe0ff */
[-C--:B------:R-:W-:Y:S02]  /*3450*/  ISETP.GE.AND P1, PT, R6, R239.reuse, PT ;  /* 0x000000ef0600720c */ /* 0x080fe40003f26270 */
[----:B------:R-:W-:Y:S01]  /*3460*/  FSEL R44, R24, -INF , !P0 ;  /* 0xff800000182c7808 */ /* 0x000fe20004000000 */
[----:B-1----:R-:W-:Y:S01]  /*3470*/  HMMA.16816.F32 R16, R8, R20, R40 ;  /* 0x000000140810723c */ /* 0x002fe20000001828 */
[C---:B------:R-:W-:Y:S02]  /*3480*/  ISETP.GE.AND P5, PT, R5.reuse, R239, PT ;  /* 0x000000ef0500720c */ /* 0x040fe40003fa6270 */
[-C--:B------:R-:W-:Y:S02]  /*3490*/  ISETP.GE.AND P4, PT, R6, R238.reuse, PT ;  /* 0x000000ee0600720c */ /* 0x080fe40003f86270 */
[----:B------:R-:W-:Y:S02]  /*34a0*/  ISETP.GE.AND P0, PT, R5, R238, PT ;  /* 0x000000ee0500720c */ /* 0x000fe40003f06270 */
[----:B------:R-:W-:Y:S01]  /*34b0*/  FSEL R41, R26, -INF , !P3 ;  /* 0xff8000001a297808 */ /* 0x000fe20005800000 */
[----:B------:R-:W-:Y:S01]  /*34c0*/  HMMA.16816.F32 R36, R12, R74, R60 ;  /* 0x0000004a0c24723c */ /* 0x000fe2000000183c */
[----:B------:R-:W-:-:S02]  /*34d0*/  FSEL R40, R25, -INF , !P6 ;  /* 0xff80000019287808 */ /* 0x000fc40007000000 */
[----:B------:R-:W-:Y:S02]  /*34e0*/  FSEL R42, R27, -INF , !P2 ;  /* 0xff8000001b2a7808 */ /* 0x000fe40005000000 */
[----:B------:R-:W1:Y:S01]  /*34f0*/  LDSM.16.M88.4 R24, [R213+0x7800] ;  /* 0x00780000d518783b */ /* 0x000e620000000200 */
[----:B------:R-:W-:Y:S01]  /*3500*/  ISETP.LT.OR P1, PT, R6, R237, P1 ;  /* 0x000000ed0600720c */ /* 0x000fe20000f21670 */
[----:B------:R-:W-:-:S04]  /*3510*/  DEPBAR.LE SB0, 0x0 ;  /* 0x000080000000791a */ /* 0x000fc80000000000 */
[C---:B------:R-:W-:Y:S01]  /*3520*/  HMMA.16816.F32 R12, R8.reuse, R22, R56 ;  /* 0x00000016080c723c */ /* 0x040fe20000001838 */
[----:B------:R-:W-:Y:S01]  /*3530*/  BAR.SYNC.DEFER_BLOCKING 0x0 ;  /* 0x0000000000007b1d */ /* 0x000fe20000010000 */
[-C--:B------:R-:W-:Y:S02]  /*3540*/  ISETP.LT.OR P4, PT, R6, R236.reuse, P4 ;  /* 0x000000ec0600720c */ /* 0x080fe40002781670 */
[C---:B------:R-:W-:Y:S02]  /*3550*/  ISETP.LT.OR P5, PT, R5.reuse, R237, P5 ;  /* 0x000000ed0500720c */ /* 0x040fe40002fa1670 */
[----:B------:R-:W-:Y:S02]  /*3560*/  ISETP.LT.OR P0, PT, R5, R236, P0 ;  /* 0x000000ec0500720c */ /* 0x000fe40000701670 */
[C---:B------:R-:W-:Y:S01]  /*3570*/  IADD3 R6, R4.reuse, 0x10, RZ ;  /* 0x0000001004067810 */ /* 0x040fe20007ffe0ff */
[----:B--2---:R-:W-:Y:S01]  /*3580*/  HMMA.16816.F32 R20, R8, R28, R48 ;  /* 0x0000001c0814723c */ /* 0x004fe20000001830 */
[----:B------:R-:W-:-:S02]  /*3590*/  IADD3 R5, R4, 0x11, RZ ;  /* 0x0000001104057810 */ /* 0x000fc40007ffe0ff */
[----:B------:R-:W-:Y:S02]  /*35a0*/  FSEL R32, R32, -INF , !P1 ;  /* 0xff80000020207808 */ /* 0x000fe40004800000 */
[CC--:B------:R-:W-:Y:S02]  /*35b0*/  ISETP.GE.AND P2, PT, R6.reuse, R239.reuse, PT ;  /* 0x000000ef0600720c */ /* 0x0c0fe40003f46270 */
[C---:B------:R-:W-:Y:S02]  /*35c0*/  ISETP.GE.AND P6, PT, R5.reuse, R239, PT ;  /* 0x000000ef0500720c */ /* 0x040fe40003fc6270 */
[CC--:B------:R-:W-:Y:S02]  /*35d0*/  ISETP.GE.AND P3, PT, R6.reuse, R238.reuse, PT ;  /* 0x000000ee0600720c */ /* 0x0c0fe40003f66270 */
[----:B------:R-:W-:Y:S02]  /*35e0*/  ISETP.GE.AND P1, PT, R5, R238, PT ;  /* 0x000000ee0500720c */ /* 0x000fe40003f26270 */
[----:B------:R-:W-:-:S02]  /*35f0*/  ISETP.LT.OR P2, PT, R6, R237, P2 ;  /* 0x000000ed0600720c */ /* 0x000fc40001741670 */
[-C--:B------:R-:W-:Y:S02]  /*3600*/  ISETP.LT.OR P3, PT, R6, R236.reuse, P3 ;  /* 0x000000ec0600720c */ /* 0x080fe40001f61670 */
[C---:B------:R-:W-:Y:S02]  /*3610*/  ISETP.LT.OR P6, PT, R5.reuse, R237, P6 ;  /* 0x000000ed0500720c */ /* 0x040fe400037c1670 */
[----:B------:R-:W-:Y:S02]  /*3620*/  ISETP.LT.OR P1, PT, R5, R236, P1 ;  /* 0x000000ec0500720c */ /* 0x000fe40000f21670 */
[C---:B------:R-:W-:Y:S02]  /*3630*/  IADD3 R6, R4.reuse, 0x18, RZ ;  /* 0x0000001804067810 */ /* 0x040fe40007ffe0ff */
[----:B------:R-:W-:Y:S02]  /*3640*/  IADD3 R5, R4, 0x19, RZ ;  /* 0x0000001904057810 */ /* 0x000fe40007ffe0ff */
[----:B------:R-:W-:-:S02]  /*3650*/  FSEL R34, R34, -INF , !P4 ;  /* 0xff80000022227808 */ /* 0x000fc40006000000 */
[----:B------:R-:W-:Y:S02]  /*3660*/  FSEL R33, R33, -INF , !P5 ;  /* 0xff80000021217808 */ /* 0x000fe40006800000 */
[----:B------:R-:W-:Y:S02]  /*3670*/  FSEL R35, R35, -INF , !P0 ;  /* 0xff80000023237808 */ /* 0x000fe40004000000 */
[----:B------:R-:W-:Y:S02]  /*3680*/  FSEL R98, R16, -INF , !P2 ;  /* 0xff80000010627808 */ /* 0x000fe40005000000 */
[CC--:B------:R-:W-:Y:S02]  /*3690*/  ISETP.GE.AND P0, PT, R6.reuse, R239.reuse, PT ;  /* 0x000000ef0600720c */ /* 0x0c0fe40003f06270 */
[----:B------:R-:W-:Y:S02]  /*36a0*/  ISETP.GE.AND P5, PT, R5, R239, PT ;  /* 0x000000ef0500720c */ /* 0x000fe40003fa6270 */
[----:B------:R-:W-:-:S02]  /*36b0*/  ISETP.GE.AND P4, PT, R6, R238, PT ;  /* 0x000000ee0600720c */ /* 0x000fc40003f86270 */
[----:B------:R-:W-:Y:S02]  /*36c0*/  ISETP.GE.AND P2, PT, R5, R238, PT ;  /* 0x000000ee0500720c */ /* 0x000fe40003f46270 */
[----:B------:R-:W-:Y:S02]  /*36d0*/  FSEL R97, R18, -INF , !P3 ;  /* 0xff80000012617808 */ /* 0x000fe40005800000 */
[----:B------:R-:W-:Y:S02]  /*36e0*/  FSEL R73, R17, -INF , !P6 ;  /* 0xff80000011497808 */ /* 0x000fe40007000000 */
[----:B------:R-:W-:Y:S02]  /*36f0*/  FSEL R99, R19, -INF , !P1 ;  /* 0xff80000013637808 */ /* 0x000fe40004800000 */
[----:B------:R-:W-:Y:S01]  /*3700*/  HMMA.16816.F32 R16, R8, R30, R52 ;  /* 0x0000001e0810723c */ /* 0x000fe20000001834 */
[C---:B------:R-:W-:Y:S02]  /*3710*/  ISETP.LT.OR P0, PT, R6.reuse, R237, P0 ;  /* 0x000000ed0600720c */ /* 0x040fe40000701670 */
[----:B------:R-:W-:-:S02]  /*3720*/  ISETP.LT.OR P4, PT, R6, R236, P4 ;  /* 0x000000ec0600720c */ /* 0x000fc40002781670 */
[C---:B------:R-:W-:Y:S02]  /*3730*/  ISETP.LT.OR P5, PT, R5.reuse, R237, P5 ;  /* 0x000000ed0500720c */ /* 0x040fe40002fa1670 */
[----:B------:R-:W-:Y:S02]  /*3740*/  ISETP.LT.OR P2, PT, R5, R236, P2 ;  /* 0x000000ec0500720c */ /* 0x000fe40001741670 */
[C---:B------:R-:W-:Y:S02]  /*3750*/  IADD3 R6, R4.reuse, 0x20, RZ ;  /* 0x0000002004067810 */ /* 0x040fe40007ffe0ff */
[----:B------:R-:W-:Y:S02]  /*3760*/  IADD3 R5, R4, 0x21, RZ ;  /* 0x0000002104057810 */ /* 0x000fe40007ffe0ff */
[----:B------:R-:W-:Y:S02]  /*3770*/  FSEL R75, R12, -INF , !P0 ;  /* 0xff8000000c4b7808 */ /* 0x000fe40004000000 */
[----:B------:R-:W-:-:S02]  /*3780*/  ISETP.GE.AND P1, PT, R6, R239, PT ;  /* 0x000000ef0600720c */ /* 0x000fc40003f26270 */
[C---:B------:R-:W-:Y:S02]  /*3790*/  ISETP.GE.AND P6, PT, R5.reuse, R239, PT ;  /* 0x000000ef0500720c */ /* 0x040fe40003fc6270 */
[-C--:B------:R-:W-:Y:S02]  /*37a0*/  ISETP.GE.AND P3, PT, R6, R238.reuse, PT ;  /* 0x000000ee0600720c */ /* 0x080fe40003f66270 */
[----:B------:R-:W-:Y:S02]  /*37b0*/  ISETP.GE.AND P0, PT, R5, R238, PT ;  /* 0x000000ee0500720c */ /* 0x000fe40003f06270 */
[----:B------:R-:W-:Y:S02]  /*37c0*/  FSEL R74, R14, -INF , !P4 ;  /* 0xff8000000e4a7808 */ /* 0x000fe40006000000 */
[----:B------:R-:W-:Y:S02]  /*37d0*/  FSEL R72, R13, -INF , !P5 ;  /* 0xff8000000d487808 */ /* 0x000fe40006800000 */
[----:B------:R-:W-:-:S02]  /*37e0*/  FSEL R96, R15, -INF , !P2 ;  /* 0xff8000000f607808 */ /* 0x000fc40005000000 */
[C---:B-1----:R-:W-:Y:S01]  /*37f0*/  HMMA.16816.F32 R12, R8.reuse, R24, R68 ;  /* 0x00000018080c723c */ /* 0x042fe20000001844 */
[CC--:B------:R-:W-:Y:S02]  /*3800*/  ISETP.LT.OR P1, PT, R6.reuse, R237.reuse, P1 ;  /* 0x000000ed0600720c */ /* 0x0c0fe40000f21670 */
[-C--:B------:R-:W-:Y:S02]  /*3810*/  ISETP.LT.OR P3, PT, R6, R236.reuse, P3 ;  /* 0x000000ec0600720c */ /* 0x080fe40001f61670 */
[C---:B------:R-:W-:Y:S02]  /*3820*/  ISETP.LT.OR P6, PT, R5.reuse, R237, P6 ;  /* 0x000000ed0500720c */ /* 0x040fe400037c1670 */
[----:B------:R-:W-:Y:S01]  /*3830*/  ISETP.LT.OR P0, PT, R5, R236, P0 ;  /* 0x000000ec0500720c */ /* 0x000fe20000701670 */
[----:B------:R-:W-:Y:S01]  /*3840*/  HMMA.16816.F32 R8, R8, R26, R36 ;  /* 0x0000001a0808723c */ /* 0x000fe20000001824 */
[C---:B------:R-:W-:Y:S02]  /*3850*/  IADD3 R6, R4.reuse, 0x28, RZ ;  /* 0x0000002804067810 */ /* 0x040fe40007ffe0ff */
[----:B------:R-:W-:-:S02]  /*3860*/  IADD3 R5, R4, 0x29, RZ ;  /* 0x0000002904057810 */ /* 0x000fc40007ffe0ff */
[----:B------:R-:W-:Y:S02]  /*3870*/  FSEL R176, R20, -INF , !P1 ;  /* 0xff80000014b07808 */ /* 0x000fe40004800000 */
[CC--:B------:R-:W-:Y:S02]  /*3880*/  ISETP.GE.AND P2, PT, R6.reuse, R239.reuse, PT ;  /* 0x000000ef0600720c */ /* 0x0c0fe40003f46270 */
[C---:B------:R-:W-:Y:S02]  /*3890*/  ISETP.GE.AND P5, PT, R5.reuse, R239, PT ;  /* 0x000000ef0500720c */ /* 0x040fe40003fa6270 */
[-C--:B------:R-:W-:Y:S02]  /*38a0*/  ISETP.GE.AND P1, PT, R5, R238.reuse, PT ;  /* 0x000000ee0500720c */ /* 0x080fe40003f26270 */
[C---:B------:R-:W-:Y:S02]  /*38b0*/  ISETP.GE.AND P4, PT, R6.reuse, R238, PT ;  /* 0x000000ee0600720c */ /* 0x040fe40003f86270 */
[----:B------:R-:W-:-:S02]  /*38c0*/  ISETP.LT.OR P2, PT, R6, R237, P2 ;  /* 0x000000ed0600720c */ /* 0x000fc40001741670 */
[C---:B------:R-:W-:Y:S02]  /*38d0*/  ISETP.LT.OR P5, PT, R5.reuse, R237, P5 ;  /* 0x000000ed0500720c */ /* 0x040fe40002fa1670 */
[-C--:B------:R-:W-:Y:S02]  /*38e0*/  ISETP.LT.OR P1, PT, R5, R236.reuse, P1 ;  /* 0x000000ec0500720c */ /* 0x080fe40000f21670 */
[----:B------:R-:W-:Y:S02]  /*38f0*/  ISETP.LT.OR P4, PT, R6, R236, P4 ;  /* 0x000000ec0600720c */ /* 0x000fe40002781670 */
[C---:B------:R-:W-:Y:S02]  /*3900*/  IADD3 R5, R4.reuse, 0x31, RZ ;  /* 0x0000003104057810 */ /* 0x040fe40007ffe0ff */
[----:B------:R-:W-:Y:S02]  /*3910*/  IADD3 R6, R4, 0x30, RZ ;  /* 0x0000003004067810 */ /* 0x000fe40007ffe0ff */
[----:B------:R-:W-:-:S02]  /*3920*/  FSEL R135, R21, -INF , !P6 ;  /* 0xff80000015877808 */ /* 0x000fc40007000000 */
[----:B------:R-:W-:Y:S02]  /*3930*/  FSEL R177, R16, -INF , !P2 ;  /* 0xff80000010b17808 */ /* 0x000fe40005000000 */
[----:B------:R-:W-:Y:S02]  /*3940*/  FSEL R193, R23, -INF , !P0 ;  /* 0xff80000017c17808 */ /* 0x000fe40004000000 */
[CC--:B------:R-:W-:Y:S02]  /*3950*/  ISETP.GE.AND P6, PT, R5.reuse, R239.reuse, PT ;  /* 0x000000ef0500720c */ /* 0x0c0fe40003fc6270 */
[C---:B------:R-:W-:Y:S02]  /*3960*/  ISETP.GE.AND P2, PT, R5.reuse, R238, PT ;  /* 0x000000ee0500720c */ /* 0x040fe40003f46270 */
[----:B------:R-:W-:Y:S02]  /*3970*/  ISETP.GE.AND P0, PT, R6, R239, PT ;  /* 0x000000ef0600720c */ /* 0x000fe40003f06270 */
[----:B------:R-:W-:-:S02]  /*3980*/  ISETP.LT.OR P6, PT, R5, R237, P6 ;  /* 0x000000ed0500720c */ /* 0x000fc400037c1670 */
[----:B------:R-:W-:Y:S02]  /*3990*/  ISETP.LT.OR P2, PT, R5, R236, P2 ;  /* 0x000000ec0500720c */ /* 0x000fe40001741670 */
[----:B------:R-:W-:Y:S02]  /*39a0*/  ISETP.LT.OR P0, PT, R6, R237, P0 ;  /* 0x000000ed0600720c */ /* 0x000fe40000701670 */
[C---:B------:R-:W-:Y:S02]  /*39b0*/  IADD3 R5, R4.reuse, 0x38, RZ ;  /* 0x0000003804057810 */ /* 0x040fe40007ffe0ff */
[----:B------:R-:W-:Y:S02]  /*39c0*/  IADD3 R4, R4, 0x39, RZ ;  /* 0x0000003904047810 */ /* 0x000fe40007ffe0ff */
[----:B------:R-:W-:Y:S02]  /*39d0*/  FSEL R194, R12, -INF , !P0 ;  /* 0xff8000000cc27808 */ /* 0x000fe40004000000 */
[----:B------:R-:W-:-:S02]  /*39e0*/  ISETP.GE.AND P0, PT, R4, R238, PT ;  /* 0x000000ee0400720c */ /* 0x000fc40003f06270 */
[----:B------:R-:W-:Y:S02]  /*39f0*/  FSEL R192, R19, -INF , !P1 ;  /* 0xff80000013c07808 */ /* 0x000fe40004800000 */
[----:B------:R-:W-:Y:S02]  /*3a00*/  ISETP.LT.OR P0, PT, R4, R236, P0 ;  /* 0x000000ec0400720c */ /* 0x000fe40000701670 */
[----:B------:R-:W-:Y:S02]  /*3a10*/  FSEL R179, R22, -INF , !P3 ;  /* 0xff80000016b37808 */ /* 0x000fe40005800000 */
[----:B------:R-:W-:Y:S02]  /*3a20*/  FSEL R11, R11, -INF , !P0 ;  /* 0xff8000000b0b7808 */ /* 0x000fe40004000000 */
[----:B------:R-:W-:Y:S02]  /*3a30*/  PLOP3.LUT P0, PT, PT, PT, UP0, 0x80, 0x0 ;  /* 0x000000000000781c */ /* 0x000fe40003f0f008 */
[----:B------:R-:W-:-:S02]  /*3a40*/  FSEL R178, R18, -INF , !P4 ;  /* 0xff80000012b27808 */ /* 0x000fc40006000000 */
[----:B------:R-:W-:Y:S02]  /*3a50*/  FSEL R134, R17, -INF , !P5 ;  /* 0xff80000011867808 */ /* 0x000fe40006800000 */
[CC--:B------:R-:W-:Y:S02]  /*3a60*/  ISETP.GE.AND P1, PT, R5.reuse, R238.reuse, PT ;  /* 0x000000ee0500720c */ /* 0x0c0fe40003f26270 */
[----:B------:R-:W-:Y:S02]  /*3a70*/  ISETP.GE.AND P3, PT, R6, R238, PT ;  /* 0x000000ee0600720c */ /* 0x000fe40003f66270 */
[CC--:B------:R-:W-:Y:S02]  /*3a80*/  ISETP.GE.AND P5, PT, R5.reuse, R239.reuse, PT ;  /* 0x000000ef0500720c */ /* 0x0c0fe40003fa6270 */
[----:B------:R-:W-:Y:S02]  /*3a90*/  ISETP.GE.AND P4, PT, R4, R239, PT ;  /* 0x000000ef0400720c */ /* 0x000fe40003f86270 */
[----:B------:R-:W-:-:S02]  /*3aa0*/  ISETP.LT.OR P1, PT, R5, R236, P1 ;  /* 0x000000ec0500720c */ /* 0x000fc40000f21670 */
[----:B------:R-:W-:Y:S02]  /*3ab0*/  ISETP.LT.OR P3, PT, R6, R236, P3 ;  /* 0x000000ec0600720c */ /* 0x000fe40001f61670 */
[-C--:B------:R-:W-:Y:S02]  /*3ac0*/  ISETP.LT.OR P5, PT, R5, R237.reuse, P5 ;  /* 0x000000ed0500720c */ /* 0x080fe40002fa1670 */
        /* <DEDUP_REMOVED lines=8> */
[----:B------:R-:W-:Y:S01]  /*3b50*/  UIADD3 UR12, UR8, -0x2, URZ ;  /* 0xfffffffe080c7890 */ /* 0x000fe2000fffe03f */
[----:B------:R-:W-:-:S03]  /*3b60*/  IMAD.U32 R8, RZ, RZ, UR20 ;  /* 0x00000014ff087e24 */ /* 0x000fc6000f8e00ff */
[----:B------:R-:W-:Y:S02]  /*3b70*/  USHF.R.S32.HI UR5, URZ, 0x1f, UR12 ;  /* 0x0000001f3f057899 */ /* 0x000fe4000801140c */
[----:B------:R-:W-:Y:S01]  /*3b80*/  UIMAD UR4, UR6, UR12, URZ ;  /* 0x0000000c060472a4 */ /* 0x000fe2000f8e023f */
[----:B------:R-:W-:-:S03]  /*3b90*/  IMAD.U32 R6, RZ, RZ, UR12 ;  /* 0x0000000cff067e24 */ /* 0x000fc6000f8e00ff */
[----:B------:R-:W-:Y:S01]  /*3ba0*/  UIMAD UR4, UR5, UR7, UR4 ;  /* 0x00000007050472a4 */ /* 0x000fe2000f8e0204 */
[----:B------:R-:W-:-:S05]  /*3bb0*/  IMAD.WIDE.U32 R6, R6, UR7, R106 ;  /* 0x0000000706067c25 */ /* 0x000fca000f8e006a */
[----:B------:R-:W-:Y:S01]  /*3bc0*/  IADD3 R5, R7, UR4, RZ ;  /* 0x0000000407057c10 */ /* 0x000fe2000fffe0ff */
[----:B------:R-:W-:Y:S01]  /*3bd0*/  IMAD.U32 R7, RZ, RZ, UR21 ;  /* 0x00000015ff077e24 */ /* 0x000fe2000f8e00ff */
        /* <DEDUP_REMOVED lines=16> */
.L_x_406:
[----:B-1----:R-:W-:Y:S02]  /*3ce0*/  FMNMX.FTZ R4, R44, R40, !PT ;  /* 0x000000282c047209 */ /* 0x002fe40007810000 */
[----:B------:R-:W-:-:S02]  /*3cf0*/  SHF.L.U32 R209, R2, 0x1, RZ ;  /* 0x0000000102d17819 */ /* 0x000fc400000006ff */
[----:B------:R-:W-:-:S03]  /*3d00*/  FMNMX.FTZ R4, R32, R4, !PT ;  /* 0x0000000420047209 */ /* 0x000fc60007810000 */
[--C-:B------:R-:W-:Y:S01]  /*3d10*/  IMAD R210, R3, 0x2, R209.reuse ;  /* 0x0000000203d27824 */ /* 0x100fe200078e02d1 */
[----:B------:R-:W-:Y:S01]  /*3d20*/  FMNMX.FTZ R4, R33, R4, !PT ;  /* 0x0000000421047209 */ /* 0x000fe20007810000 */
[C---:B------:R-:W-:Y:S01]  /*3d30*/  IMAD R212, R0.reuse, 0x2, R209 ;  /* 0x0000000200d47824 */ /* 0x040fe200078e02d1 */
[----:B------:R-:W-:Y:S01]  /*3d40*/  LDSM.16.MT88.4 R20, [R209+0x18000] ;  /* 0x01800000d114783b */ /* 0x000fe20000004200 */
[----:B------:R-:W-:Y:S01]  /*3d50*/  IMAD R211, R0, 0x2, R210 ;  /* 0x0000000200d37824 */ /* 0x000fe200078e02d2 */
[----:B------:R-:W-:Y:S02]  /*3d60*/  FMNMX.FTZ R4, R98, R4, !PT ;  /* 0x0000000462047209 */ /* 0x000fe40007810000 */
[----:B------:R-:W-:Y:S02]  /*3d70*/  LDSM.16.MT88.4 R16, [R210+0x18000] ;  /* 0x01800000d210783b */ /* 0x000fe40000004200 */
        /* <DEDUP_REMOVED lines=24> */
[----:B------:R-:W-:-:S03]  /*3f00*/  FMNMX.FTZ R4, R192, R4, !PT ;  /* 0x00000004c0047209 */ /* 0x000fc60007810000 */
[----:B------:R-:W1:Y:S01]  /*3f10*/  SHFL.BFLY PT, R6, R133, 0x2, 0x1f ;  /* 0x0c401f0085067f89 */ /* 0x000e6200000e0000 */
[----:B------:R-:W-:-:S04]  /*3f20*/  FMNMX.FTZ R4, R184, R4, !PT ;  /* 0x00000004b8047209 */ /* 0x000fc80007810000 */
[----:B------:R-:W-:-:S04]  /*3f30*/  FMNMX.FTZ R4, R150, R4, !PT ;  /* 0x0000000496047209 */ /* 0x000fc80007810000 */
[----:B------:R-:W-:-:S04]  /*3f40*/  FMNMX.FTZ R4, R195, R4, !PT ;  /* 0x00000004c3047209 */ /* 0x000fc80007810000 */
[----:B------:R-:W-:-:S05]  /*3f50*/  FMNMX.FTZ R4, R11, R4, !PT ;  /* 0x000000040b047209 */ /* 0x000fca0007810000 */
[----:B------:R-:W2:Y:S01]  /*3f60*/  SHFL.BFLY PT, R5, R4, 0x2, 0x1f ;  /* 0x0c401f0004057f89 */ /* 0x000ea200000e0000 */
[----:B-1----:R-:W-:-:S05]  /*3f70*/  FMNMX.FTZ R133, R133, R6, !PT ;  /* 0x0000000685857209 */ /* 0x002fca0007810000 */
[----:B------:R-:W1:Y:S01]  /*3f80*/  SHFL.BFLY PT, R6, R133, 0x1, 0x1f ;  /* 0x0c201f0085067f89 */ /* 0x000e6200000e0000 */
[----:B--2---:R-:W-:-:S05]  /*3f90*/  FMNMX.FTZ R4, R4, R5, !PT ;  /* 0x0000000504047209 */ /* 0x004fca0007810000 */
[----:B------:R-:W2:Y:S01]  /*3fa0*/  SHFL.BFLY PT, R132, R4, 0x1, 0x1f ;  /* 0x0c201f0004847f89 */ /* 0x000ea200000e0000 */
[----:B-1----:R-:W-:-:S04]  /*3fb0*/  FMNMX.FTZ R133, R133, R6, !PT ;  /* 0x0000000685857209 */ /* 0x002fc80007810000 */
[C---:B------:R-:W-:Y:S01]  /*3fc0*/  FSETP.NEU.FTZ.AND P1, PT, R133.reuse, -INF , PT ;  /* 0xff8000008500780b */ /* 0x040fe20003f3d000 */
[----:B------:R-:W-:-:S05]  /*3fd0*/  FMUL.FTZ R9, R133, c[0x0][0x23c] ;  /* 0x00008f0085097a20 */ /* 0x000fca0000410000 */
[----:B------:R-:W-:-:S05]  /*3fe0*/  FSEL R9, R9, RZ, P1 ;  /* 0x000000ff09097208 */ /* 0x000fca0000800000 */
[--C-:B------:R-:W-:Y:S02]  /*3ff0*/  FFMA.FTZ R5, R44, c[0x0][0x23c], -R9.reuse ;  /* 0x00008f002c057a23 */ /* 0x100fe40000010809 */
[--C-:B------:R-:W-:Y:S01]  /*4000*/  FFMA.FTZ R0, R98, c[0x0][0x23c], -R9.reuse ;  /* 0x00008f0062007a23 */ /* 0x100fe20000010809 */
[----:B--2---:R-:W-:Y:S01]  /*4010*/  FMNMX.FTZ R132, R4, R132, !PT ;  /* 0x0000008404847209 */ /* 0x004fe20007810000 */
[----:B------:R-:W-:Y:S01]  /*4020*/  FFMA.FTZ R4, R40, c[0x0][0x23c], -R9 ;  /* 0x00008f0028047a23 */ /* 0x000fe20000010809 */
[----:B------:R-:W-:Y:S02]  /*4030*/  MUFU.EX2 R7, R5 ;  /* 0x0000000500077308 */ /* 0x000fe40000000800 */
[C---:B------:R-:W-:Y:S01]  /*4040*/  FSETP.NEU.FTZ.AND P1, PT, R132.reuse, -INF , PT ;  /* 0xff8000008400780b */ /* 0x040fe20003f3d000 */
[----:B------:R-:W-:-:S05]  /*4050*/  FMUL.FTZ R8, R132, c[0x0][0x23c] ;  /* 0x00008f0084087a20 */ /* 0x000fca0000410000 */
[----:B------:R1:W2:Y:S01]  /*4060*/  MUFU.EX2 R12, R4 ;  /* 0x00000004000c7308 */ /* 0x0002a20000000800 */
[----:B------:R-:W-:-:S05]  /*4070*/  FSEL R8, R8, RZ, P1 ;  /* 0x000000ff08087208 */ /* 0x000fca0000800000 */
[----:B------:R-:W-:Y:S02]  /*4080*/  FFMA.FTZ R2, R42, c[0x0][0x23c], -R8 ;  /* 0x00008f002a027a23 */ /* 0x000fe40000010808 */
[----:B------:R3:W-:Y:S01]  /*4090*/  MUFU.EX2 R187, R0 ;  /* 0x0000000000bb7308 */ /* 0x0007e20000000800 */
[----:B-1----:R-:W-:Y:S01]  /*40a0*/  FFMA.FTZ R4, R32, c[0x0][0x23c], -R9 ;  /* 0x00008f0020047a23 */ /* 0x002fe20000010809 */
[----:B--2---:R-:W-:-:S06]  /*40b0*/  MOV R3, R12 ;  /* 0x0000000c00037202 */ /* 0x004fcc0000000f00 */
[----:B------:R1:W-:Y:S01]  /*40c0*/  MUFU.EX2 R175, R2 ;  /* 0x0000000200af7308 */ /* 0x0003e20000000800 */
[----:B------:R-:W2:Y:S01]  /*40d0*/  LDSM.16.MT88.4 R12, [R212+0x18000] ;  /* 0x01800000d40c783b */ /* 0x000ea20000004200 */
[----:B---3--:R-:W-:-:S06]  /*40e0*/  FFMA.FTZ R0, R73, c[0x0][0x23c], -R9 ;  /* 0x00008f0049007a23 */ /* 0x008fcc0000010809 */
[----:B------:R3:W-:Y:S01]  /*40f0*/  MUFU.EX2 R190, R4 ;  /* 0x0000000400be7308 */ /* 0x0007e20000000800 */
[----:B-1----:R-:W-:-:S07]  /*4100*/  FFMA.FTZ R2, R34, c[0x0][0x23c], -R8 ;  /* 0x00008f0022027a23 */ /* 0x002fce0000010808 */
[----:B------:R1:W-:Y:S01]  /*4110*/  MUFU.EX2 R151, R0 ;  /* 0x0000000000977308 */ /* 0x0003e20000000800 */
[----:B---3--:R-:W-:-:S07]  /*4120*/  FFMA.FTZ R4, R33, c[0x0][0x23c], -R9 ;  /* 0x00008f0021047a23 */ /* 0x008fce0000010809 */
[----:B------:R3:W-:Y:S08]  /*4130*/  MUFU.EX2 R189, R2 ;  /* 0x0000000200bd7308 */ /* 0x0007f00000000800 */
[----:B------:R4:W5:Y:S01]  /*4140*/  MUFU.EX2 R185, R4 ;  /* 0x0000000400b97308 */ /* 0x0009620000000800 */
[----:B-1----:R-:W-:Y:S02]  /*4150*/  FFMA.FTZ R0, R75, c[0x0][0x23c], -R9 ;  /* 0x00008f004b007a23 */ /* 0x002fe40000010809 */
[----:B---3--:R-:W-:-:S05]  /*4160*/  FFMA.FTZ R2, R35, c[0x0][0x23c], -R8 ;  /* 0x00008f0023027a23 */ /* 0x008fca0000010808 */
[----:B------:R1:W-:Y:S01]  /*4170*/  MUFU.EX2 R174, R0 ;  /* 0x0000000000ae7308 */ /* 0x0003e20000000800 */
[----:B------:R-:W-:Y:S01]  /*4180*/  LDSM.16.MT88.4 R32, [R212+0x1a000] ;  /* 0x01a00000d420783b */ /* 0x000fe20000004200 */
[----:B----4-:R-:W-:-:S06]  /*4190*/  FFMA.FTZ R4, R41, c[0x0][0x23c], -R8 ;  /* 0x00008f0029047a23 */ /* 0x010fcc0000010808 */
[----:B------:R3:W4:Y:S01]  /*41a0*/  MUFU.EX2 R186, R2 ;  /* 0x0000000200ba7308 */ /* 0x0007220000000800 */
[----:B------:R-:W2:Y:S01]  /*41b0*/  LDSM.16.MT88.4 R40, [R209+0x1a000] ;  /* 0x01a00000d128783b */ /* 0x000ea20000004200 */
[----:B-----5:R-:W-:-:S06]  /*41c0*/  F2FP.PACK_AB R6, R185, R190 ;  /* 0x000000beb906723e */ /* 0x020fcc00000000ff */
[----:B------:R5:W5:Y:S01]  /*41d0*/  MUFU.EX2 R149, R4 ;  /* 0x0000000400957308 */ /* 0x000b620000000800 */
[----:B-1----:R-:W-:Y:S01]  /*41e0*/  FFMA.FTZ R0, R72, c[0x0][0x23c], -R9 ;  /* 0x00008f0048007a23 */ /* 0x002fe20000010809 */
[----:B---3--:R-:W-:Y:S02]  /*41f0*/  MOV R2, R7 ;  /* 0x0000000700027202 */ /* 0x008fe40000000f00 */
[----:B----4-:R-:W-:Y:S02]  /*4200*/  F2FP.PACK_AB R7, R186, R189 ;  /* 0x000000bdba07723e */ /* 0x010fe400000000ff */
[----:B-----5:R-:W-:Y:S02]  /*4210*/  F2FP.PACK_AB R4, R3, R2 ;  /* 0x000000020304723e */ /* 0x020fe400000000ff */
[----:B------:R-:W-:-:S07]  /*4220*/  F2FP.PACK_AB R5, R175, R149 ;  /* 0x00000095af05723e */ /* 0x000fce00000000ff */
[C---:B------:R-:W-:Y:S08]  /*4230*/  HMMA.16816.F32 R68, R4.reuse, R20, RZ ;  /* 0x000000140444723c */ /* 0x040ff000000018ff */
[C---:B------:R-:W-:Y:S01]  /*4240*/  HMMA.16816.F32 R100, R4.reuse, R22, RZ ;  /* 0x000000160464723c */ /* 0x040fe200000018ff */
[----:B------:R-:W1:Y:S07]  /*4250*/  LDSM.16.MT88.4 R20, [R209+0x1c000] ;  /* 0x01c00000d114783b */ /* 0x000e6e0000004200 */
[C---:B------:R-:W-:Y:S08]  /*4260*/  HMMA.16816.F32 R64, R4.reuse, R16, RZ ;  /* 0x000000100440723c */ /* 0x040ff000000018ff */
[C---:B------:R-:W-:Y:S01]  /*4270*/  HMMA.16816.F32 R92, R4.reuse, R18, RZ ;  /* 0x00000012045c723c */ /* 0x040fe200000018ff */
[----:B------:R-:W3:Y:S07]  /*4280*/  LDSM.16.MT88.4 R16, [R210+0x1c000] ;  /* 0x01c00000d210783b */ /* 0x000eee0000004200 */
[C---:B--2---:R-:W-:Y:S08]  /*4290*/  HMMA.16816.F32 R108, R4.reuse, R12, RZ ;  /* 0x0000000c046c723c */ /* 0x044ff000000018ff */
[C---:B------:R-:W-:Y:S01]  /*42a0*/  HMMA.16816.F32 R112, R4.reuse, R14, RZ ;  /* 0x0000000e0470723c */ /* 0x040fe200000018ff */
[----:B------:R-:W2:Y:S07]  /*42b0*/  LDSM.16.MT88.4 R12, [R212+0x1c000] ;  /* 0x01c00000d40c783b */ /* 0x000eae0000004200 */
[C---:B------:R-:W-:Y:S08]  /*42c0*/  HMMA.16816.F32 R60, R4.reuse, R40, RZ ;  /* 0x00000028043c723c */ /* 0x040ff000000018ff */
[C---:B------:R-:W-:Y:S01]  /*42d0*/  HMMA.16816.F32 R84, R4.reuse, R42, RZ ;  /* 0x0000002a0454723c */ /* 0x040fe200000018ff */
[----:B------:R-:W4:Y:S07]  /*42e0*/  LDSM.16.MT88.4 R40, [R211+0x1c000] ;  /* 0x01c00000d328783b */ /* 0x000f2e0000004200 */
[C---:B------:R-:W-:Y:S08]  /*42f0*/  HMMA.16816.F32 R104, R4.reuse, R28, RZ ;  /* 0x0000001c0468723c */ /* 0x040ff000000018ff */
[C---:B------:R-:W-:Y:S01]  /*4300*/  HMMA.16816.F32 R88, R4.reuse, R30, RZ ;  /* 0x0000001e0458723c */ /* 0x040fe200000018ff */
[----:B------:R-:W5:Y:S07]  /*4310*/  LDSM.16.MT88.4 R28, [R209+0x1e000] ;  /* 0x01e00000d11c783b */ /* 0x000f6e0000004200 */
[C---:B-1----:R-:W-:Y:S08]  /*4320*/  HMMA.16816.F32 R116, R4.reuse, R20, RZ ;  /* 0x000000140474723c */ /* 0x042ff000000018ff */
[C---:B------:R-:W-:Y:S01]  /*4330*/  HMMA.16816.F32 R120, R4.reuse, R22, RZ ;  /* 0x000000160478723c */ /* 0x040fe200000018ff */
[----:B------:R-:W1:Y:S07]  /*4340*/  LDSM.16.MT88.4 R20, [R210+0x1e000] ;  /* 0x01e00000d214783b */ /* 0x000e6e0000004200 */
[C---:B---3--:R-:W-:Y:S08]  /*4350*/  HMMA.16816.F32 R124, R4.reuse, R16, RZ ;  /* 0x00000010047c723c */ /* 0x048ff000000018ff */
[C---:B------:R-:W-:Y:S01]  /*4360*/  HMMA.16816.F32 R128, R4.reuse, R18, RZ ;  /* 0x000000120480723c */ /* 0x040fe200000018ff */
[----:B------:R-:W3:Y:S07]  /*4370*/  LDSM.16.MT88.4 R16, [R212+0x1e000] ;  /* 0x01e00000d410783b */ /* 0x000eee0000004200 */
[C---:B--2---:R-:W-:Y:S08]  /*4380*/  HMMA.16816.F32 R136, R4.reuse, R12, RZ ;  /* 0x0000000c0488723c */ /* 0x044ff000000018ff */
[C---:B------:R-:W-:Y:S01]  /*4390*/  HMMA.16816.F32 R144, R4.reuse, R14, RZ ;  /* 0x0000000e0490723c */ /* 0x040fe200000018ff */
[----:B------:R-:W2:Y:S07]  /*43a0*/  LDSM.16.MT88.4 R12, [R211+0x1e000] ;  /* 0x01e00000d30c783b */ /* 0x000eae0000004200 */
[C---:B----4-:R-:W-:Y:S01]  /*43b0*/  HMMA.16816.F32 R156, R4.reuse, R40, RZ ;  /* 0x00000028049c723c */ /* 0x050fe200000018ff */
[----:B------:R4:W-:Y:S07]  /*43c0*/  MUFU.EX2 R40, R0 ;  /* 0x0000000000287308 */ /* 0x0009ee0000000800 */
[C---:B-----5:R-:W-:Y:S08]  /*43d0*/  HMMA.16816.F32 R140, R4.reuse, R28, RZ ;  /* 0x0000001c048c723c */ /* 0x060ff000000018ff */
[C---:B------:R-:W-:Y:S01]  /*43e0*/  HMMA.16816.F32 R160, R4.reuse, R30, RZ ;  /* 0x0000001e04a0723c */ /* 0x040fe200000018ff */
[--C-:B----4-:R-:W-:Y:S01]  /*43f0*/  FFMA.FTZ R0, R97, c[0x0][0x23c], -R8.reuse ;  /* 0x00008f0061007a23 */ /* 0x110fe20000010808 */
[----:B------:R-:W4:Y:S03]  /*4400*/  LDSM.16.MT88.4 R28, [R209+0x18800] ;  /* 0x01880000d11c783b */ /* 0x000f260000004200 */
[----:B------:R5:W-:Y:S03]  /*4410*/  MUFU.EX2 R172, R0 ;  /* 0x0000000000ac7308 */ /* 0x000be60000000800 */
[C---:B------:R-:W-:Y:S08]  /*4420*/  HMMA.16816.F32 R56, R4.reuse, R36, RZ ;  /* 0x000000240438723c */ /* 0x040ff000000018ff */
[----:B------:R-:W-:Y:S01]  /*4430*/  HMMA.16816.F32 R44, R4, R38, RZ ;  /* 0x00000026042c723c */ /* 0x000fe200000018ff */
[----:B------:R-:W1:Y:S01]  /*4440*/  LDSM.16.MT88.4 R36, [R212+0x18800] ;  /* 0x01880000d424783b */ /* 0x000e620000004200 */
[----:B-----5:R-:W-:-:S06]  /*4450*/  FFMA.FTZ R0, R99, c[0x0][0x23c], -R8 ;  /* 0x00008f0063007a23 */ /* 0x020fcc0000010808 */
[C---:B------:R-:W-:Y:S01]  /*4460*/  HMMA.16816.F32 R52, R4.reuse, R32, RZ ;  /* 0x000000200434723c */ /* 0x040fe200000018ff */
[----:B------:R5:W1:Y:S07]  /*4470*/  MUFU.EX2 R188, R0 ;  /* 0x0000000000bc7308 */ /* 0x000a6e0000000800 */
[C---:B------:R-:W-:Y:S08]  /*4480*/  HMMA.16816.F32 R80, R4.reuse, R34, RZ ;  /* 0x000000220450723c */ /* 0x040ff000000018ff */
[----:B------:R-:W-:Y:S01]  /*4490*/  HMMA.16816.F32 R48, R4, R24, RZ ;  /* 0x000000180430723c */ /* 0x000fe200000018ff */
[----:B-----5:R-:W-:-:S04]  /*44a0*/  FFMA.FTZ R0, R74, c[0x0][0x23c], -R8 ;  /* 0x00008f004a007a23 */ /* 0x020fc80000010808 */
[----:B------:R5:W-:Y:S03]  /*44b0*/  MUFU.EX2 R41, R0 ;  /* 0x0000000000297308 */ /* 0x000be60000000800 */
[C---:B------:R-:W-:Y:S01]  /*44c0*/  HMMA.16816.F32 R76, R4.reuse, R26, RZ ;  /* 0x0000001a044c723c */ /* 0x040fe200000018ff */
[----:B------:R-:W-:Y:S07]  /*44d0*/  LDSM.16.MT88.4 R24, [R210+0x18800] ;  /* 0x01880000d218783b */ /* 0x000fee0000004200 */
[----:B------:R-:W-:Y:S01]  /*44e0*/  HMMA.16816.F32 R152, R4, R42, RZ ;  /* 0x0000002a0498723c */ /* 0x000fe200000018ff */
[----:B-----5:R-:W-:-:S06]  /*44f0*/  FFMA.FTZ R0, R96, c[0x0][0x23c], -R8 ;  /* 0x00008f0060007a23 */ /* 0x020fcc0000010808 */
[----:B------:R-:W-:Y:S01]  /*4500*/  MOV R43, R190 ;  /* 0x000000be002b7202 */ /* 0x000fe20000000f00 */
[----:B-1----:R-:W-:Y:S01]  /*4510*/  HMMA.16816.F32 R164, R4, R20, RZ ;  /* 0x0000001404a4723c */ /* 0x002fe200000018ff */
[----:B------:R-:W1:Y:S01]  /*4520*/  MUFU.EX2 R148, R0 ;  /* 0x0000000000947308 */ /* 0x000e620000000800 */
[----:B------:R-:W-:-:S06]  /*4530*/  IMAD.MOV.U32 R42, RZ, RZ, R189 ;  /* 0x000000ffff2a7224 */ /* 0x000fcc00078e00bd */
[C---:B------:R-:W-:Y:S01]  /*4540*/  HMMA.16816.F32 R168, R4.reuse, R22, RZ ;  /* 0x0000001604a8723c */ /* 0x040fe200000018ff */
[----:B------:R-:W5:Y:S07]  /*4550*/  LDSM.16.MT88.4 R20, [R211+0x18800] ;  /* 0x01880000d314783b */ /* 0x000f6e0000004200 */
[C---:B---3--:R-:W-:Y:S08]  /*4560*/  HMMA.16816.F32 R180, R4.reuse, R16, RZ ;  /* 0x0000001004b4723c */ /* 0x048ff000000018ff */
[C---:B------:R-:W-:Y:S01]  /*4570*/  HMMA.16816.F32 R196, R4.reuse, R18, RZ ;  /* 0x0000001204c4723c */ /* 0x040fe200000018ff */
[----:B------:R-:W3:Y:S07]  /*4580*/  LDSM.16.MT88.4 R16, [R209+0x1a800] ;  /* 0x01a80000d110783b */ /* 0x000eee0000004200 */
[C---:B--2---:R-:W-:Y:S08]  /*4590*/  HMMA.16816.F32 R248, R4.reuse, R12, RZ ;  /* 0x0000000c04f8723c */ /* 0x044ff000000018ff */
[----:B------:R-:W-:Y:S07]  /*45a0*/  HMMA.16816.F32 R200, R4, R14, RZ ;  /* 0x0000000e04c8723c */ /* 0x000fee00000018ff */
[----:B------:R-:W-:-:S02]  /*45b0*/  F2FP.PACK_AB R4, R151, R187 ;  /* 0x000000bb9704723e */ /* 0x000fc400000000ff */
[----:B------:R-:W-:Y:S02]  /*45c0*/  F2FP.PACK_AB R5, R188, R172 ;  /* 0x000000acbc05723e */ /* 0x000fe400000000ff */
[----:B------:R-:W-:Y:S02]  /*45d0*/  F2FP.PACK_AB R6, R40, R174 ;  /* 0x000000ae2806723e */ /* 0x000fe400000000ff */
[----:B-1----:R-:W-:-:S07]  /*45e0*/  F2FP.PACK_AB R7, R148, R41 ;  /* 0x000000299407723e */ /* 0x002fce00000000ff */
[C---:B----4-:R-:W-:Y:S04]  /*45f0*/  HMMA.16816.F32 R12, R4.reuse, R28, R68 ;  /* 0x0000001c040c723c */ /* 0x050fe80000001844 */
[----:B------:R-:W-:Y:S01]  /*4600*/  MOV R34, R202 ;  /* 0x000000ca00227202 */ /* 0x000fe20000000f00 */
[----:B------:R-:W-:Y:S01]  /*4610*/  IMAD.MOV.U32 R33, RZ, RZ, R203 ;  /* 0x000000ffff217224 */ /* 0x000fe200078e00cb */
[----:B------:R-:W-:Y:S01]  /*4620*/  MOV R32, R201 ;  /* 0x000000c900207202 */ /* 0x000fe20000000f00 */
[----:B------:R-:W-:Y:S01]  /*4630*/  IMAD.MOV.U32 R0, RZ, RZ, R200 ;  /* 0x000000ffff007224 */ /* 0x000fe200078e00c8 */
[----:B------:R-:W-:Y:S01]  /*4640*/  HMMA.16816.F32 R244, R4, R36, R108 ;  /* 0x0000002404f4723c */ /* 0x000fe2000000186c */
[----:B------:R-:W-:Y:S01]  /*4650*/  IMAD.MOV.U32 R69, RZ, RZ, R185 ;  /* 0x000000ffff457224 */ /* 0x000fe200078e00b9 */
[----:B------:R-:W-:Y:S01]  /*4660*/  MOV R70, R184 ;  /* 0x000000b800467202 */ /* 0x000fe20000000f00 */
[----:B------:R-:W-:-:S04]  /*4670*/  IMAD.MOV.U32 R71, RZ, RZ, R175 ;  /* 0x000000ffff477224 */ /* 0x000fc800078e00af */
[----:B------:R-:W-:Y:S01]  /*4680*/  IMAD.MOV.U32 R37, RZ, RZ, R32 ;  /* 0x000000ffff257224 */ /* 0x000fe200078e0020 */
[----:B------:R-:W-:Y:S01]  /*4690*/  HMMA.16816.F32 R240, R4, R38, R112 ;  /* 0x0000002604f0723c */ /* 0x000fe20000001870 */
[----:B------:R-:W-:Y:S01]  /*46a0*/  MOV R36, R0 ;  /* 0x0000000000247202 */ /* 0x000fe20000000f00 */
[----:B------:R-:W-:-:S05]  /*46b0*/  IMAD.MOV.U32 R0, RZ, RZ, R173 ;  /* 0x000000ffff007224 */ /* 0x000fca00078e00ad */
[----:B------:R-:W-:Y:S01]  /*46c0*/  IMAD.MOV.U32 R39, RZ, RZ, R187 ;  /* 0x000000ffff277224 */ /* 0x000fe200078e00bb */
[----:B------:R-:W-:Y:S01]  /*46d0*/  MOV R99, R12 ;  /* 0x0000000c00637202 */ /* 0x000fe20000000f00 */
[----:B------:R-:W-:Y:S01]  /*46e0*/  IMAD.MOV.U32 R98, RZ, RZ, R13 ;  /* 0x000000ffff627224 */ /* 0x000fe200078e000d */
[----:B------:R-:W-:Y:S01]  /*46f0*/  MOV R97, R14 ;  /* 0x0000000e00617202 */ /* 0x000fe20000000f00 */
[----:B------:R-:W-:Y:S01]  /*4700*/  IMAD.MOV.U32 R96, RZ, RZ, R15 ;  /* 0x000000ffff607224 */ /* 0x000fe200078e000f */
[C---:B-----5:R-:W-:Y:S07]  /*4710*/  HMMA.16816.F32 R108, R4.reuse, R22, R88 ;  /* 0x00000016046c723c */ /* 0x060fee0000001858 */
[----:B------:R-:W-:Y:S01]  /*4720*/  IMAD.MOV.U32 R88, RZ, RZ, R172 ;  /* 0x000000ffff587224 */ /* 0x000fe200078e00ac */
[C---:B------:R-:W-:Y:S07]  /*4730*/  HMMA.16816.F32 R12, R4.reuse, R30, R100 ;  /* 0x0000001e040c723c */ /* 0x040fee0000001864 */
[----:B------:R-:W-:Y:S01]  /*4740*/  MOV R103, R188 ;  /* 0x000000bc00677202 */ /* 0x000fe20000000f00 */
[----:B---3--:R-:W-:Y:S01]  /*4750*/  HMMA.16816.F32 R112, R4, R16, R60 ;  /* 0x000000100470723c */ /* 0x008fe2000000183c */
[----:B------:R-:W-:-:S06]  /*4760*/  MOV R101, R174 ;  /* 0x000000ae00657202 */ /* 0x000fcc0000000f00 */
[----:B------:R-:W-:Y:S01]  /*4770*/  IMAD.MOV.U32 R60, RZ, RZ, R151 ;  /* 0x000000ffff3c7224 */ /* 0x000fe200078e0097 */
[----:B------:R-:W-:Y:S01]  /*4780*/  HMMA.16816.F32 R188, R4, R18, R84 ;  /* 0x0000001204bc723c */ /* 0x000fe20000001854 */
[----:B------:R-:W1:Y:S01]  /*4790*/  LDSM.16.MT88.4 R16, [R210+0x1c800] ;  /* 0x01c80000d210783b */ /* 0x000e620000004200 */
[----:B------:R-:W-:Y:S01]  /*47a0*/  MOV R61, R150 ;  /* 0x00000096003d7202 */ /* 0x000fe20000000f00 */
[----:B------:R-:W-:Y:S01]  /*47b0*/  IMAD.MOV.U32 R62, RZ, RZ, R149 ;  /* 0x000000ffff3e7224 */ /* 0x000fe200078e0095 */
[----:B------:R-:W-:-:S03]  /*47c0*/  MOV R63, R148 ;  /* 0x00000094003f7202 */ /* 0x000fc60000000f00 */
        /* <DEDUP_REMOVED lines=9> */
[----:B------:R-:W-:-:S04]  /*4860*/  IMAD.MOV.U32 R87, RZ, RZ, R41 ;  /* 0x000000ffff577224 */ /* 0x000fc800078e0029 */
[C---:B------:R-:W-:Y:S08]  /*4870*/  HMMA.16816.F32 R12, R4.reuse, R24, R64 ;  /* 0x00000018040c723c */ /* 0x040ff00000001840 */
[----:B------:R-:W-:Y:S07]  /*4880*/  HMMA.16816.F32 R24, R4, R26, R92 ;  /* 0x0000001a0418723c */ /* 0x000fee000000185c */
[----:B------:R-:W-:Y:S01]  /*4890*/  IMAD.MOV.U32 R95, RZ, RZ, R68 ;  /* 0x000000ffff5f7224 */ /* 0x000fe200078e0044 */
[----:B------:R-:W-:Y:S01]  /*48a0*/  MOV R94, R35 ;  /* 0x00000023005e7202 */ /* 0x000fe20000000f00 */
[----:B------:R-:W-:Y:S01]  /*48b0*/  IMAD.MOV.U32 R92, RZ, RZ, R34 ;  /* 0x000000ffff5c7224 */ /* 0x000fe200078e0022 */
[----:B------:R-:W-:-:S02]  /*48c0*/  MOV R93, R33 ;  /* 0x00000021005d7202 */ /* 0x000fc40000000f00 */
[----:B------:R-:W-:Y:S01]  /*48d0*/  MOV R68, R186 ;  /* 0x000000ba00447202 */ /* 0x000fe20000000f00 */
[----:B------:R-:W3:Y:S01]  /*48e0*/  LDSM.16.MT88.4 R32, [R211+0x1a800] ;  /* 0x01a80000d320783b */ /* 0x000ee20000004200 */
[C---:B-1----:R-:W-:Y:S02]  /*48f0*/  HMMA.16816.F32 R40, R4.reuse, R16, R124 ;  /* 0x000000100428723c */ /* 0x042fe4000000187c */
[----:B------:R-:W-:Y:S01]  /*4900*/  MOV R67, R12 ;  /* 0x0000000c00437202 */ /* 0x000fe20000000f00 */
[----:B------:R-:W-:Y:S01]  /*4910*/  IMAD.MOV.U32 R66, RZ, RZ, R13 ;  /* 0x000000ffff427224 */ /* 0x000fe200078e000d */
[----:B------:R-:W-:Y:S01]  /*4920*/  MOV R65, R14 ;  /* 0x0000000e00417202 */ /* 0x000fe20000000f00 */
[----:B------:R-:W-:Y:S02]  /*4930*/  IMAD.MOV.U32 R64, RZ, RZ, R15 ;  /* 0x000000ffff407224 */ /* 0x000fe400078e000f */
[----:B------:R-:W1:Y:S03]  /*4940*/  LDSM.16.MT88.4 R12, [R210+0x1a800] ;  /* 0x01a80000d20c783b */ /* 0x000e660000004200 */
[----:B------:R-:W-:Y:S01]  /*4950*/  IMAD.MOV.U32 R31, RZ, RZ, R27 ;  /* 0x000000ffff1f7224 */ /* 0x000fe200078e001b */
[----:B------:R-:W-:Y:S01]  /*4960*/  MOV R30, R24 ;  /* 0x00000018001e7202 */ /* 0x000fe20000000f00 */
[----:B------:R-:W-:Y:S01]  /*4970*/  IMAD.MOV.U32 R29, RZ, RZ, R25 ;  /* 0x000000ffff1d7224 */ /* 0x000fe200078e0019 */
[----:B------:R-:W-:Y:S01]  /*4980*/  MOV R28, R26 ;  /* 0x0000001a001c7202 */ /* 0x000fe20000000f00 */
[----:B--2---:R-:W-:Y:S01]  /*4990*/  HMMA.16816.F32 R124, R4, R22, R152 ;  /* 0x00000016047c723c */ /* 0x004fe20000001898 */
[----:B------:R-:W2:Y:S01]  /*49a0*/  LDSM.16.MT88.4 R24, [R212+0x1a800] ;  /* 0x01a80000d418783b */ /* 0x000ea20000004200 */
[----:B------:R-:W-:Y:S01]  /*49b0*/  MOV R38, R31 ;  /* 0x0000001f00267202 */ /* 0x000fe20000000f00 */
[----:B------:R-:W-:Y:S01]  /*49c0*/  IMAD.MOV.U32 R90, RZ, RZ, R29 ;  /* 0x000000ffff5a7224 */ /* 0x000fe200078e001d */
[----:B------:R-:W-:-:S02]  /*49d0*/  MOV R89, R30 ;  /* 0x0000001e00597202 */ /* 0x000fc40000000f00 */
[----:B------:R-:W-:Y:S01]  /*49e0*/  MOV R91, R28 ;  /* 0x0000001c005b7202 */ /* 0x000fe20000000f00 */
[----:B------:R-:W-:Y:S01]  /*49f0*/  IMAD.MOV.U32 R155, RZ, RZ, R84 ;  /* 0x000000ffff9b7224 */ /* 0x000fe200078e0054 */
[----:B------:R-:W4:Y:S01]  /*4a00*/  LDSM.16.MT88.4 R28, [R209+0x1c800] ;  /* 0x01c80000d11c783b */ /* 0x000f220000004200 */
[----:B------:R-:W-:Y:S02]  /*4a10*/  MOV R154, R85 ;  /* 0x00000055009a7202 */ /* 0x000fe40000000f00 */
[----:B------:R-:W-:Y:S01]  /*4a20*/  MOV R153, R87 ;  /* 0x0000005700997202 */ /* 0x000fe20000000f00 */
[C---:B---3--:R-:W-:Y:S07]  /*4a30*/  HMMA.16816.F32 R104, R4.reuse, R32, R48 ;  /* 0x000000200468723c */ /* 0x048fee0000001830 */
[----:B------:R-:W-:Y:S01]  /*4a40*/  MOV R32, R99 ;  /* 0x0000006300207202 */ /* 0x000fe20000000f00 */
[----:B-1----:R-:W-:Y:S01]  /*4a50*/  HMMA.16816.F32 R200, R4, R12, R56 ;  /* 0x0000000c04c8723c */ /* 0x002fe20000001838 */
[----:B------:R-:W-:-:S07]  /*4a60*/  IMAD.MOV.U32 R33, RZ, RZ, R98 ;  /* 0x000000ffff217224 */ /* 0x000fce00078e0062 */
[C---:B------:R-:W-:Y:S01]  /*4a70*/  HMMA.16816.F32 R184, R4.reuse, R14, R44 ;  /* 0x0000000e04b8723c */ /* 0x040fe2000000182c */
[----:B------:R-:W1:Y:S06]  /*4a80*/  LDSM.16.MT88.4 R12, [R212+0x1c800] ;  /* 0x01c80000d40c783b */ /* 0x000e6c0000004200 */
[----:B------:R-:W-:Y:S01]  /*4a90*/  MOV R47, R89 ;  /* 0x00000059002f7202 */ /* 0x000fe20000000f00 */
[C---:B--2---:R-:W-:Y:S01]  /*4aa0*/  HMMA.16816.F32 R172, R4.reuse, R24, R52 ;  /* 0x0000001804ac723c */ /* 0x044fe20000001834 */
        /* <DEDUP_REMOVED lines=8> */
[----:B------:R-:W2:Y:S01]  /*4b30*/  LDSM.16.MT88.4 R24, [R209+0x1e800] ;  /* 0x01e80000d118783b */ /* 0x000ea20000004200 */
[----:B------:R-:W-:Y:S01]  /*4b40*/  MOV R93, R95 ;  /* 0x0000005f005d7202 */ /* 0x000fe20000000f00 */
[----:B------:R-:W-:Y:S01]  /*4b50*/  IMAD.MOV.U32 R92, RZ, RZ, R94 ;  /* 0x000000ffff5c7224 */ /* 0x000fe200078e005e */
[----:B------:R-:W-:Y:S01]  /*4b60*/  MOV R95, R100 ;  /* 0x00000064005f7202 */ /* 0x000fe20000000f00 */
[----:B------:R-:W-:Y:S01]  /*4b70*/  IMAD.MOV.U32 R94, RZ, RZ, R102 ;  /* 0x000000ffff5e7224 */ /* 0x000fe200078e0066 */
[----:B------:R-:W-:Y:S01]  /*4b80*/  MOV R102, R70 ;  /* 0x0000004600667202 */ /* 0x000fe20000000f00 */
[----:B------:R-:W-:Y:S01]  /*4b90*/  IMAD.MOV.U32 R100, RZ, RZ, R103 ;  /* 0x000000ffff647224 */ /* 0x000fe200078e0067 */
[----:B----4-:R-:W-:Y:S01]  /*4ba0*/  HMMA.16816.F32 R72, R4, R28, R116 ;  /* 0x0000001c0448723c */ /* 0x010fe20000001874 */
[----:B------:R-:W-:-:S02]  /*4bb0*/  IMAD.MOV.U32 R103, RZ, RZ, R71 ;  /* 0x000000ffff677224 */ /* 0x000fc400078e0047 */
[----:B------:R-:W-:-:S04]  /*4bc0*/  IMAD.MOV.U32 R152, RZ, RZ, R100 ;  /* 0x000000ffff987224 */ /* 0x000fc800078e0064 */
[----:B------:R-:W-:Y:S01]  /*4bd0*/  IMAD.MOV.U32 R119, RZ, RZ, R60 ;  /* 0x000000ffff777224 */ /* 0x000fe200078e003c */
[----:B------:R-:W-:Y:S01]  /*4be0*/  HMMA.16816.F32 R56, R4, R30, R120 ;  /* 0x0000001e0438723c */ /* 0x000fe20000001878 */
[----:B------:R-:W3:Y:S01]  /*4bf0*/  LDSM.16.MT88.4 R28, [R210+0x1e800] ;  /* 0x01e80000d21c783b */ /* 0x000ee20000004200 */
[----:B------:R-:W-:Y:S01]  /*4c00*/  MOV R118, R61 ;  /* 0x0000003d00767202 */ /* 0x000fe20000000f00 */
[----:B------:R-:W-:Y:S01]  /*4c10*/  IMAD.MOV.U32 R117, RZ, RZ, R62 ;  /* 0x000000ffff757224 */ /* 0x000fe200078e003e */
[----:B------:R-:W-:-:S03]  /*4c20*/  MOV R116, R63 ;  /* 0x0000003f00747202 */ /* 0x000fc60000000f00 */
[----:B------:R-:W-:Y:S01]  /*4c30*/  MOV R123, R0 ;  /* 0x00000000007b7202 */ /* 0x000fe20000000f00 */
[C---:B------:R-:W-:Y:S01]  /*4c40*/  HMMA.16816.F32 R52, R4.reuse, R18, R128 ;  /* 0x000000120434723c */ /* 0x040fe20000001880 */
[----:B------:R-:W4:Y:S01]  /*4c50*/  LDSM.16.MT88.4 R16, [R212+0x1e800] ;  /* 0x01e80000d410783b */ /* 0x000f220000004200 */
[----:B------:R-:W-:Y:S01]  /*4c60*/  FFMA.FTZ R0, R176, c[0x0][0x23c], -R9 ;  /* 0x00008f00b0007a23 */ /* 0x000fe20000010809 */
[----:B------:R-:W-:Y:S01]  /*4c70*/  MOV R121, R3 ;  /* 0x0000000300797202 */ /* 0x000fe20000000f00 */
[----:B------:R-:W-:Y:S02]  /*4c80*/  IMAD.MOV.U32 R176, RZ, RZ, R101 ;  /* 0x000000ffffb07224 */ /* 0x000fe400078e0065 */
[----:B------:R-:W-:Y:S01]  /*4c90*/  IMAD.MOV.U32 R122, RZ, RZ, R103 ;  /* 0x000000ffff7a7224 */ /* 0x000fe200078e0067 */
[----:B------:R-:W-:Y:S01]  /*4ca0*/  MOV R130, R68 ;  /* 0x0000004400827202 */ /* 0x000fe20000000f00 */
[----:B------:R-:W-:Y:S01]  /*4cb0*/  HMMA.16816.F32 R60, R4, R20, R156 ;  /* 0x00000014043c723c */ /* 0x000fe2000000189c */
[----:B------:R5:W-:Y:S01]  /*4cc0*/  MUFU.EX2 R159, R0 ;  /* 0x00000000009f7308 */ /* 0x000be20000000800 */
[----:B------:R-:W-:Y:S01]  /*4cd0*/  IMAD.MOV.U32 R129, RZ, RZ, R69 ;  /* 0x000000ffff817224 */ /* 0x000fe200078e0045 */
[----:B------:R-:W-:Y:S01]  /*4ce0*/  LDSM.16.MT88.4 R20, [R212+0x19000] ;  /* 0x01900000d414783b */ /* 0x000fe20000004200 */
[----:B------:R-:W-:-:S03]  /*4cf0*/  IMAD.MOV.U32 R120, RZ, RZ, R91 ;  /* 0x000000ffff787224 */ /* 0x000fc600078e005b */
[----:B------:R-:W-:Y:S01]  /*4d00*/  IMAD.MOV.U32 R156, RZ, RZ, R86 ;  /* 0x000000ffff9c7224 */ /* 0x000fe200078e0056 */
[----:B-1----:R-:W-:Y:S01]  /*4d10*/  HMMA.16816.F32 R48, R4, R12, R136 ;  /* 0x0000000c0430723c */ /* 0x002fe20000001888 */
[----:B------:R-:W-:-:S07]  /*4d20*/  MOV R157, R46 ;  /* 0x0000002e009d7202 */ /* 0x000fce0000000f00 */
[C---:B------:R-:W-:Y:S01]  /*4d30*/  HMMA.16816.F32 R68, R4.reuse, R14, R144 ;  /* 0x0000000e0444723c */ /* 0x040fe20000001890 */
[----:B-----5:R-:W-:Y:S01]  /*4d40*/  FFMA.FTZ R0, R135, c[0x0][0x23c], -R9 ;  /* 0x00008f0087007a23 */ /* 0x020fe20000010809 */
[----:B------:R-:W1:Y:S01]  /*4d50*/  LDSM.16.MT88.4 R12, [R211+0x1e800] ;  /* 0x01e80000d30c783b */ /* 0x000e620000004200 */
[----:B------:R-:W-:Y:S02]  /*4d60*/  MOV R135, R118 ;  /* 0x0000007600877202 */ /* 0x000fe40000000f00 */
[----:B------:R5:W1:Y:S02]  /*4d70*/  MUFU.EX2 R3, R0 ;  /* 0x0000000000037308 */ /* 0x000a640000000800 */
[----:B------:R-:W-:Y:S01]  /*4d80*/  MOV R144, R67 ;  /* 0x0000004300907202 */ /* 0x000fe20000000f00 */
[----:B--2---:R-:W-:Y:S01]  /*4d90*/  HMMA.16816.F32 R84, R4, R24, R140 ;  /* 0x000000180454723c */ /* 0x004fe2000000188c */
[----:B------:R-:W-:Y:S01]  /*4da0*/  IMAD.MOV.U32 R145, RZ, RZ, R66 ;  /* 0x000000ffff917224 */ /* 0x000fe200078e0042 */
[----:B------:R-:W-:Y:S01]  /*4db0*/  MOV R146, R65 ;  /* 0x0000004100927202 */ /* 0x000fe20000000f00 */
[----:B------:R-:W-:-:S04]  /*4dc0*/  IMAD.MOV.U32 R147, RZ, RZ, R64 ;  /* 0x000000ffff937224 */ /* 0x000fc800078e0040 */
[----:B------:R-:W-:Y:S01]  /*4dd0*/  MOV R143, R102 ;  /* 0x00000066008f7202 */ /* 0x000fe20000000f00 */
[----:B------:R-:W-:Y:S01]  /*4de0*/  HMMA.16816.F32 R76, R4, R34, R76 ;  /* 0x00000022044c723c */ /* 0x000fe2000000184c */
[----:B------:R-:W-:Y:S01]  /*4df0*/  IMAD.MOV.U32 R141, RZ, RZ, R152 ;  /* 0x000000ffff8d7224 */ /* 0x000fe200078e0098 */
[----:B------:R-:W-:Y:S01]  /*4e00*/  MOV R142, R176 ;  /* 0x000000b0008e7202 */ /* 0x000fe20000000f00 */
[----:B-----5:R-:W-:-:S04]  /*4e10*/  FFMA.FTZ R0, R177, c[0x0][0x23c], -R9 ;  /* 0x00008f00b1007a23 */ /* 0x020fc80000010809 */
[----:B------:R-:W-:Y:S01]  /*4e20*/  MOV R34, R97 ;  /* 0x0000006100227202 */ /* 0x000fe20000000f00 */
[C---:B------:R-:W-:Y:S01]  /*4e30*/  HMMA.16816.F32 R100, R4.reuse, R26, R160 ;  /* 0x0000001a0464723c */ /* 0x040fe200000018a0 */
[----:B------:R2:W-:Y:S01]  /*4e40*/  MUFU.EX2 R128, R0 ;  /* 0x0000000000807308 */ /* 0x0005e20000000800 */
[----:B------:R-:W-:Y:S01]  /*4e50*/  IMAD.MOV.U32 R35, RZ, RZ, R96 ;  /* 0x000000ffff237224 */ /* 0x000fe200078e0060 */
[----:B------:R-:W-:Y:S04]  /*4e60*/  LDSM.16.MT88.4 R24, [R210+0x19000] ;  /* 0x01900000d218783b */ /* 0x000fe80000004200 */
[----:B------:R-:W-:Y:S01]  /*4e70*/  MOV R161, R88 ;  /* 0x0000005800a17202 */ /* 0x000fe20000000f00 */
[----:B------:R-:W-:Y:S01]  /*4e80*/  IMAD.MOV.U32 R162, RZ, RZ, R89 ;  /* 0x000000ffffa27224 */ /* 0x000fe200078e0059 */
[----:B------:R-:W-:Y:S01]  /*4e90*/  MOV R163, R90 ;  /* 0x0000005a00a37202 */ /* 0x000fe20000000f00 */
[----:B---3--:R-:W-:Y:S01]  /*4ea0*/  HMMA.16816.F32 R96, R4, R30, R168 ;  /* 0x0000001e0460723c */ /* 0x008fe200000018a8 */
[----:B------:R-:W-:-:S02]  /*4eb0*/  IMAD.MOV.U32 R160, RZ, RZ, R47 ;  /* 0x000000ffffa07224 */ /* 0x000fc400078e002f */
[----:B--2---:R-:W-:-:S05]  /*4ec0*/  FFMA.FTZ R0, R134, c[0x0][0x23c], -R9 ;  /* 0x00008f0086007a23 */ /* 0x004fca0000010809 */
[C---:B------:R-:W-:Y:S01]  /*4ed0*/  HMMA.16816.F32 R88, R4.reuse, R28, R164 ;  /* 0x0000001c0458723c */ /* 0x040fe200000018a4 */
[----:B------:R-:W2:Y:S01]  /*4ee0*/  LDSM.16.MT88.4 R28, [R209+0x19000] ;  /* 0x01900000d11c783b */ /* 0x000ea20000004200 */
[----:B------:R-:W-:Y:S01]  /*4ef0*/  MOV R171, R155 ;  /* 0x0000009b00ab7202 */ /* 0x000fe20000000f00 */
[----:B------:R3:W5:Y:S01]  /*4f00*/  MUFU.EX2 R134, R0 ;  /* 0x0000000000867308 */ /* 0x0007620000000800 */
[----:B------:R-:W-:Y:S01]  /*4f10*/  IMAD.MOV.U32 R170, RZ, RZ, R157 ;  /* 0x000000ffffaa7224 */ /* 0x000fe200078e009d */
[----:B------:R-:W-:Y:S01]  /*4f20*/  MOV R169, R129 ;  /* 0x0000008100a97202 */ /* 0x000fe20000000f00 */
[----:B------:R-:W-:Y:S01]  /*4f30*/  IMAD.MOV.U32 R168, RZ, RZ, R130 ;  /* 0x000000ffffa87224 */ /* 0x000fe200078e0082 */
[----:B------:R-:W-:Y:S01]  /*4f40*/  MOV R167, R153 ;  /* 0x0000009900a77202 */ /* 0x000fe20000000f00 */
[----:B----4-:R-:W-:Y:S01]  /*4f50*/  HMMA.16816.F32 R80, R4, R16, R180 ;  /* 0x000000100450723c */ /* 0x010fe200000018b4 */
[----:B------:R-:W-:Y:S01]  /*4f60*/  IMAD.MOV.U32 R166, RZ, RZ, R154 ;  /* 0x000000ffffa67224 */ /* 0x000fe200078e009a */
[----:B------:R-:W-:Y:S01]  /*4f70*/  MOV R157, R116 ;  /* 0x00000074009d7202 */ /* 0x000fe20000000f00 */
[----:B------:R-:W-:-:S02]  /*4f80*/  IMAD.MOV.U32 R129, RZ, RZ, R117 ;  /* 0x000000ffff817224 */ /* 0x000fc400078e0075 */
[----:B------:R-:W-:-:S03]  /*4f90*/  IMAD.MOV.U32 R130, RZ, RZ, R119 ;  /* 0x000000ffff827224 */ /* 0x000fc600078e0077 */
[----:B------:R-:W-:Y:S01]  /*4fa0*/  HMMA.16816.F32 R64, R4, R18, R196 ;  /* 0x000000120440723c */ /* 0x000fe200000018c4 */
[----:B------:R-:W4:Y:S01]  /*4fb0*/  LDSM.16.MT88.4 R16, [R211+0x19000] ;  /* 0x01900000d310783b */ /* 0x000f220000004200 */
[----:B---3--:R-:W-:-:S04]  /*4fc0*/  FFMA.FTZ R0, R179, c[0x0][0x23c], -R8 ;  /* 0x00008f00b3007a23 */ /* 0x008fc80000010808 */
[----:B------:R3:W-:Y:S02]  /*4fd0*/  MUFU.EX2 R158, R0 ;  /* 0x00000000009e7308 */ /* 0x0007e40000000800 */
[C---:B-1----:R-:W-:Y:S08]  /*4fe0*/  HMMA.16816.F32 R44, R4.reuse, R12, R248 ;  /* 0x0000000c042c723c */ /* 0x042ff000000018f8 */
[----:B------:R-:W-:Y:S01]  /*4ff0*/  HMMA.16816.F32 R36, R4, R14, R36 ;  /* 0x0000000e0424723c */ /* 0x000fe20000001824 */
[----:B------:R-:W1:Y:S01]  /*5000*/  LDSM.16.MT88.4 R12, [R209+0x1b000] ;  /* 0x01b00000d10c783b */ /* 0x000e620000004200 */
[----:B---3--:R-:W-:-:S05]  /*5010*/  FFMA.FTZ R0, R193, c[0x0][0x23c], -R8 ;  /* 0x00008f00c1007a23 */ /* 0x008fca0000010808 */
[----:B------:R-:W-:Y:S02]  /*5020*/  F2FP.PACK_AB R4, R3, R159 ;  /* 0x0000009f0304723e */ /* 0x000fe400000000ff */
[----:B-----5:R-:W-:Y:S01]  /*5030*/  F2FP.PACK_AB R6, R134, R128 ;  /* 0x000000808606723e */ /* 0x020fe200000000ff */
[----:B------:R3:W5:Y:S02]  /*5040*/  MUFU.EX2 R131, R0 ;  /* 0x0000000000837308 */ /* 0x0007640000000800 */
[----:B---3--:R-:W-:Y:S01]  /*5050*/  FFMA.FTZ R0, R178, c[0x0][0x23c], -R8 ;  /* 0x00008f00b2007a23 */ /* 0x008fe20000010808 */
[----:B-----5:R-:W-:-:S05]  /*5060*/  F2FP.PACK_AB R5, R131, R158 ;  /* 0x0000009e8305723e */ /* 0x020fca00000000ff */
[----:B------:R3:W-:Y:S02]  /*5070*/  MUFU.EX2 R165, R0 ;  /* 0x0000000000a57308 */ /* 0x0007e40000000800 */
[----:B---3--:R-:W-:-:S06]  /*5080*/  FFMA.FTZ R0, R192, c[0x0][0x23c], -R8 ;  /* 0x00008f00c0007a23 */ /* 0x008fcc0000010808 */
[----:B------:R-:W3:Y:S02]  /*5090*/  MUFU.EX2 R164, R0 ;  /* 0x0000000000a47308 */ /* 0x000ee40000000800 */
[----:B---3--:R-:W-:Y:S01]  /*50a0*/  F2FP.PACK_AB R7, R164, R165 ;  /* 0x000000a5a407723e */ /* 0x008fe200000000ff */
[----:B------:R-:W-:-:S06]  /*50b0*/  FFMA.FTZ R0, R194, c[0x0][0x23c], -R9 ;  /* 0x00008f00c2007a23 */ /* 0x000fcc0000010809 */
[C---:B--2---:R-:W-:Y:S01]  /*50c0*/  HMMA.16816.F32 R136, R4.reuse, R28, R32 ;  /* 0x0000001c0488723c */ /* 0x044fe20000001820 */
[----:B------:R-:W2:Y:S07]  /*50d0*/  LDSM.16.MT88.4 R32, [R210+0x1b000] ;  /* 0x01b00000d220783b */ /* 0x000eae0000004200 */
        /* <DEDUP_REMOVED lines=8> */
[C---:B------:R-:W-:Y:S08]  /*5160*/  HMMA.16816.F32 R152, R4.reuse, R20, R244 ;  /* 0x000000140498723c */ /* 0x040ff000000018f4 */
[C---:B------:R-:W-:Y:S01]  /*5170*/  HMMA.16816.F32 R160, R4.reuse, R22, R240 ;  /* 0x0000001604a0723c */ /* 0x040fe200000018f0 */
[----:B------:R-:W4:Y:S07]  /*5180*/  LDSM.16.MT88.4 R20, [R209+0x1d000] ;  /* 0x01d00000d114783b */ /* 0x000f2e0000004200 */
[C---:B-1----:R-:W-:Y:S08]  /*5190*/  HMMA.16816.F32 R112, R4.reuse, R12, R112 ;  /* 0x0000000c0470723c */ /* 0x042ff00000001870 */
[C---:B------:R-:W-:Y:S01]  /*51a0*/  HMMA.16816.F32 R116, R4.reuse, R14, R188 ;  /* 0x0000000e0474723c */ /* 0x040fe200000018bc */
[----:B------:R-:W1:Y:S07]  /*51b0*/  LDSM.16.MT88.4 R12, [R210+0x1d000] ;  /* 0x01d00000d20c783b */ /* 0x000e6e0000004200 */
[C---:B--2---:R-:W-:Y:S07]  /*51c0*/  HMMA.16816.F32 R188, R4.reuse, R32, R200 ;  /* 0x0000002004bc723c */ /* 0x044fee00000018c8 */
[----:B------:R-:W-:Y:S01]  /*51d0*/  IMAD.MOV.U32 R33, RZ, RZ, R120 ;  /* 0x000000ffff217224 */ /* 0x000fe200078e0078 */
[----:B------:R-:W-:Y:S01]  /*51e0*/  HMMA.16816.F32 R184, R4, R34, R184 ;  /* 0x0000002204b8723c */ /* 0x000fe200000018b8 */
[----:B------:R-:W-:-:S02]  /*51f0*/  MOV R32, R128 ;  /* 0x0000008000207202 */ /* 0x000fc40000000f00 */
[----:B------:R2:W-:Y:S04]  /*5200*/  MUFU.EX2 R128, R0 ;  /* 0x0000000000807308 */ /* 0x0005e80000000800 */
[----:B------:R-:W-:Y:S01]  /*5210*/  MOV R34, R121 ;  /* 0x0000007900227202 */ /* 0x000fe20000000f00 */
[----:B---3--:R-:W-:Y:S01]  /*5220*/  HMMA.16816.F32 R180, R4, R28, R172 ;  /* 0x0000001c04b4723c */ /* 0x008fe200000018ac */
[----:B------:R-:W-:-:S06]  /*5230*/  IMAD.MOV.U32 R35, RZ, RZ, R122 ;  /* 0x000000ffff237224 */ /* 0x000fcc00078e007a */
[----:B------:R-:W-:Y:S01]  /*5240*/  MOV R174, R123 ;  /* 0x0000007b00ae7202 */ /* 0x000fe20000000f00 */
[C---:B-----5:R-:W-:Y:S01]  /*5250*/  HMMA.16816.F32 R104, R4.reuse, R24, R104 ;  /* 0x000000180468723c */ /* 0x060fe20000001868 */
[----:B------:R-:W-:Y:S01]  /*5260*/  IMAD.MOV.U32 R175, RZ, RZ, R195 ;  /* 0x000000ffffaf7224 */ /* 0x000fe200078e00c3 */
[----:B------:R-:W-:Y:S01]  /*5270*/  MOV R173, R171 ;  /* 0x000000ab00ad7202 */ /* 0x000fe20000000f00 */
[--C-:B--2---:R-:W-:Y:S02]  /*5280*/  FFMA.FTZ R0, R252, c[0x0][0x23c], -R9.reuse ;  /* 0x00008f00fc007a23 */ /* 0x104fe40000010809 */
[----:B------:R-:W-:Y:S02]  /*5290*/  IMAD.MOV.U32 R172, RZ, RZ, R170 ;  /* 0x000000ffffac7224 */ /* 0x000fe400078e00aa */
[----:B------:R2:W-:Y:S01]  /*52a0*/  MUFU.EX2 R140, R0 ;  /* 0x00000000008c7308 */ /* 0x0005e20000000800 */
[C---:B------:R-:W-:Y:S01]  /*52b0*/  HMMA.16816.F32 R120, R4.reuse, R30, R148 ;  /* 0x0000001e0478723c */ /* 0x040fe20000001894 */
[----:B------:R-:W3:Y:S06]  /*52c0*/  LDSM.16.MT88.4 R28, [R211+0x1d000] ;  /* 0x01d00000d31c783b */ /* 0x000eec0000004200 */
[----:B------:R-:W-:Y:S01]  /*52d0*/  IMAD.MOV.U32 R150, RZ, RZ, R168 ;  /* 0x000000ffff967224 */ /* 0x000fe200078e00a8 */
[----:B------:R-:W-:Y:S01]  /*52e0*/  HMMA.16816.F32 R240, R4, R26, R76 ;  /* 0x0000001a04f0723c */ /* 0x000fe2000000184c */
[----:B------:R-:W5:Y:S01]  /*52f0*/  LDSM.16.MT88.4 R24, [R209+0x1f000] ;  /* 0x01f00000d118783b */ /* 0x000f620000004200 */
[----:B------:R-:W-:Y:S01]  /*5300*/  MOV R151, R169 ;  /* 0x000000a900977202 */ /* 0x000fe20000000f00 */
[----:B------:R-:W-:Y:S01]  /*5310*/  IMAD.MOV.U32 R148, RZ, RZ, R32 ;  /* 0x000000ffff947224 */ /* 0x000fe200078e0020 */
[----:B------:R-:W-:Y:S01]  /*5320*/  MOV R149, R33 ;  /* 0x0000002100957202 */ /* 0x000fe20000000f00 */
[----:B--2---:R-:W-:-:S03]  /*5330*/  FFMA.FTZ R0, R174, c[0x0][0x23c], -R9 ;  /* 0x00008f00ae007a23 */ /* 0x004fc60000010809 */
[----:B----4-:R-:W-:Y:S01]  /*5340*/  HMMA.16816.F32 R192, R4, R16, R48 ;  /* 0x0000001004c0723c */ /* 0x010fe20000001830 */
[----:B------:R-:W-:Y:S01]  /*5350*/  IMAD.MOV.U32 R174, RZ, RZ, R165 ;  /* 0x000000ffffae7224 */ /* 0x000fe200078e00a5 */
[----:B------:R-:W-:Y:S01]  /*5360*/  LDSM.16.MT88.4 R48, [R210+0x1b800] ;  /* 0x01b80000d230783b */ /* 0x000fe20000004200 */
[----:B------:R-:W-:-:S05]  /*5370*/  IMAD.MOV.U32 R165, RZ, RZ, R141 ;  /* 0x000000ffffa57224 */ /* 0x000fca00078e008d */
[C---:B------:R-:W-:Y:S01]  /*5380*/  HMMA.16816.F32 R176, R4.reuse, R18, R68 ;  /* 0x0000001204b0723c */ /* 0x040fe20000001844 */
[----:B------:R-:W2:Y:S06]  /*5390*/  LDSM.16.MT88.4 R16, [R212+0x1f000] ;  /* 0x01f00000d410783b */ /* 0x000eac0000004200 */
[----:B------:R-:W-:Y:S01]  /*53a0*/  IMAD.MOV.U32 R71, RZ, RZ, R150 ;  /* 0x000000ffff477224 */ /* 0x000fe200078e0096 */
[----:B------:R-:W-:Y:S01]  /*53b0*/  HMMA.16816.F32 R244, R4, R20, R72 ;  /* 0x0000001404f4723c */ /* 0x000fe20000001848 */
[----:B------:R-:W-:Y:S01]  /*53c0*/  MOV R70, R151 ;  /* 0x0000009700467202 */ /* 0x000fe20000000f00 */
[----:B------:R-:W-:Y:S01]  /*53d0*/  IMAD.MOV.U32 R69, RZ, RZ, R172 ;  /* 0x000000ffff457224 */ /* 0x000fe200078e00ac */
[----:B------:R-:W-:-:S04]  /*53e0*/  MOV R68, R173 ;  /* 0x000000ad00447202 */ /* 0x000fc80000000f00 */
[----:B------:R-:W-:Y:S01]  /*53f0*/  MOV R73, R175 ;  /* 0x000000af00497202 */ /* 0x000fe20000000f00 */
[C---:B------:R-:W-:Y:S01]  /*5400*/  HMMA.16816.F32 R200, R4.reuse, R22, R56 ;  /* 0x0000001604c8723c */ /* 0x040fe20000001838 */
[----:B------:R-:W-:Y:S01]  /*5410*/  LDSM.16.MT88.4 R20, [R210+0x1f000] ;  /* 0x01f00000d214783b */ /* 0x000fe20000004200 */
[----:B------:R-:W-:Y:S01]  /*5420*/  MOV R175, R166 ;  /* 0x000000a600af7202 */ /* 0x000fe20000000f00 */
[----:B------:R-:W-:Y:S01]  /*5430*/  IMAD.MOV.U32 R75, RZ, RZ, R34 ;  /* 0x000000ffff4b7224 */ /* 0x000fe200078e0022 */
[----:B------:R-:W-:Y:S01]  /*5440*/  MOV R74, R35 ;  /* 0x00000023004a7202 */ /* 0x000fe20000000f00 */
[----:B------:R-:W-:Y:S01]  /*5450*/  LDSM.16.MT88.4 R56, [R212+0x1b800] ;  /* 0x01b80000d438783b */ /* 0x000fe20000004200 */
[----:B------:R-:W-:Y:S02]  /*5460*/  MOV R166, R142 ;  /* 0x0000008e00a67202 */ /* 0x000fe40000000f00 */
[----:B-1----:R-:W-:Y:S01]  /*5470*/  HMMA.16816.F32 R76, R4, R12, R40 ;  /* 0x0000000c044c723c */ /* 0x002fe20000001828 */
[----:B------:R1:W4:Y:S01]  /*5480*/  MUFU.EX2 R40, R0 ;  /* 0x0000000000287308 */ /* 0x0003220000000800 */
[----:B------:R-:W-:-:S06]  /*5490*/  MOV R72, R149 ;  /* 0x0000009500487202 */ /* 0x000fcc0000000f00 */
[C---:B---3--:R-:W-:Y:S07]  /*54a0*/  HMMA.16816.F32 R168, R4.reuse, R28, R60 ;  /* 0x0000001c04a8723c */ /* 0x048fee000000183c */
[----:B------:R-:W-:Y:S01]  /*54b0*/  IMAD.MOV.U32 R61, RZ, RZ, R134 ;  /* 0x000000ffff3d7224 */ /* 0x000fe200078e0086 */
[----:B-----5:R-:W-:Y:S01]  /*54c0*/  HMMA.16816.F32 R32, R4, R24, R84 ;  /* 0x000000180420723c */ /* 0x020fe20000001854 */
[----:B-1----:R-:W-:Y:S01]  /*54d0*/  FFMA.FTZ R0, R10, c[0x0][0x23c], -R9 ;  /* 0x00008f000a007a23 */ /* 0x002fe20000010809 */
[----:B------:R-:W-:Y:S01]  /*54e0*/  MOV R62, R175 ;  /* 0x000000af003e7202 */ /* 0x000fe20000000f00 */
[----:B------:R-:W-:-:S02]  /*54f0*/  IMAD.MOV.U32 R63, RZ, RZ, R174 ;  /* 0x000000ffff3f7224 */ /* 0x000fc400078e00ae */
[----:B------:R1:W3:Y:S02]  /*5500*/  MUFU.EX2 R60, R0 ;  /* 0x00000000003c7308 */ /* 0x0002e40000000800 */
[----:B------:R-:W-:Y:S01]  /*5510*/  MOV R87, R164 ;  /* 0x000000a400577202 */ /* 0x000fe20000000f00 */
[C---:B------:R-:W-:Y:S01]  /*5520*/  HMMA.16816.F32 R196, R4.reuse, R14, R52 ;  /* 0x0000000e04c4723c */ /* 0x040fe20000001834 */
[----:B------:R-:W5:Y:S01]  /*5530*/  LDSM.16.MT88.4 R12, [R211+0x1f000] ;  /* 0x01f00000d30c783b */ /* 0x000f620000004200 */
[----:B----4-:R-:W-:Y:S01]  /*5540*/  MOV R86, R40 ;  /* 0x0000002800567202 */ /* 0x010fe20000000f00 */
[----:B------:R-:W-:Y:S01]  /*5550*/  IMAD.MOV.U32 R85, RZ, RZ, R140 ;  /* 0x000000ffff557224 */ /* 0x000fe200078e008c */
[----:B------:R-:W-:Y:S01]  /*5560*/  MOV R84, R129 ;  /* 0x0000008100547202 */ /* 0x000fe20000000f00 */
[----:B------:R-:W-:Y:S02]  /*5570*/  LDSM.16.MT88.4 R40, [R209+0x1b800] ;  /* 0x01b80000d128783b */ /* 0x000fe40000004200 */
[----:B------:R-:W-:Y:S01]  /*5580*/  MOV R53, R156 ;  /* 0x0000009c00357202 */ /* 0x000fe20000000f00 */
[----:B------:R-:W-:Y:S01]  /*5590*/  HMMA.16816.F32 R24, R4, R26, R100 ;  /* 0x0000001a0418723c */ /* 0x000fe20000001864 */
[----:B------:R-:W-:Y:S01]  /*55a0*/  IMAD.MOV.U32 R52, RZ, RZ, R157 ;  /* 0x000000ffff347224 */ /* 0x000fe200078e009d */
[----:B------:R-:W-:Y:S01]  /*55b0*/  MOV R55, R166 ;  /* 0x000000a600377202 */ /* 0x000fe20000000f00 */
[----:B------:R-:W-:-:S02]  /*55c0*/  IMAD.MOV.U32 R54, RZ, RZ, R167 ;  /* 0x000000ffff367224 */ /* 0x000fc400078e00a7 */
[----:B-1----:R-:W-:Y:S02]  /*55d0*/  FFMA.FTZ R0, R143, c[0x0][0x23c], -R8 ;  /* 0x00008f008f007a23 */ /* 0x002fe40000010808 */
[----:B------:R-:W-:Y:S01]  /*55e0*/  MOV R100, R158 ;  /* 0x0000009e00647202 */ /* 0x000fe20000000f00 */
[----:B------:R-:W-:Y:S01]  /*55f0*/  IMAD.MOV.U32 R101, RZ, RZ, R159 ;  /* 0x000000ffff657224 */ /* 0x000fe200078e009f */
[----:B------:R1:W-:Y:S01]  /*5600*/  MUFU.EX2 R252, R0 ;  /* 0x0000000000fc7308 */ /* 0x0003e20000000800 */
[----:B------:R-:W4:Y:S01]  /*5610*/  LDSM.16.MT88.4 R156, [R212+0x19800] ;  /* 0x01980000d49c783b */ /* 0x000f220000004200 */
[----:B------:R-:W-:Y:S01]  /*5620*/  IMAD.MOV.U32 R102, RZ, RZ, R165 ;  /* 0x000000ffff667224 */ /* 0x000fe200078e00a5 */
[----:B------:R-:W-:Y:S01]  /*5630*/  HMMA.16816.F32 R124, R4, R30, R124 ;  /* 0x0000001e047c723c */ /* 0x000fe2000000187c */
[----:B------:R-:W-:Y:S01]  /*5640*/  IMAD.MOV.U32 R103, RZ, RZ, R130 ;  /* 0x000000ffff677224 */ /* 0x000fe200078e0082 */
[----:B------:R-:W4:Y:S01]  /*5650*/  LDSM.16.MT88.4 R164, [R211+0x19800] ;  /* 0x01980000d3a4783b */ /* 0x000f220000004200 */
[----:B---3--:R-:W-:-:S03]  /*5660*/  F2FP.PACK_AB R130, R60, R86 ;  /* 0x000000563c82723e */ /* 0x008fc600000000ff */
[----:B------:R-:W-:Y:S02]  /*5670*/  LDSM.16.MT88.4 R140, [R209+0x19800] ;  /* 0x01980000d18c783b */ /* 0x000fe40000004200 */
[----:B--2---:R-:W-:Y:S02]  /*5680*/  HMMA.16816.F32 R28, R4, R16, R80 ;  /* 0x00000010041c723c */ /* 0x004fe40000001850 */
[----:B------:R-:W-:Y:S01]  /*5690*/  LDSM.16.MT88.4 R80, [R210+0x1d800] ;  /* 0x01d80000d250783b */ /* 0x000fe20000004200 */
[----:B-1----:R-:W-:-:S05]  /*56a0*/  FFMA.FTZ R0, R135, c[0x0][0x23c], -R8 ;  /* 0x00008f0087007a23 */ /* 0x002fca0000010808 */
[C---:B------:R-:W-:Y:S01]  /*56b0*/  HMMA.16816.F32 R16, R4.reuse, R18, R64 ;  /* 0x000000120410723c */ /* 0x040fe20000001840 */
[----:B------:R1:W2:Y:S01]  /*56c0*/  MUFU.EX2 R135, R0 ;  /* 0x0000000000877308 */ /* 0x0002a20000000800 */
[----:B------:R-:W-:Y:S06]  /*56d0*/  LDSM.16.MT88.4 R64, [R211+0x1b800] ;  /* 0x01b80000d340783b */ /* 0x000fec0000004200 */
[C---:B-----5:R-:W-:Y:S08]  /*56e0*/  HMMA.16816.F32 R172, R4.reuse, R12, R44 ;  /* 0x0000000c04ac723c */ /* 0x060ff0000000182c */
[----:B------:R-:W-:Y:S01]  /*56f0*/  HMMA.16816.F32 R12, R4, R14, R36 ;  /* 0x0000000e040c723c */ /* 0x000fe20000001824 */
[----:B-1----:R-:W-:Y:S01]  /*5700*/  FFMA.FTZ R0, R73, c[0x0][0x23c], -R8 ;  /* 0x00008f0049007a23 */ /* 0x002fe20000010808 */
[----:B--2---:R-:W-:Y:S01]  /*5710*/  F2FP.PACK_AB R129, R135, R252 ;  /* 0x000000fc8781723e */ /* 0x004fe200000000ff */
[----:B------:R-:W-:-:S02]  /*5720*/  IMAD.MOV.U32 R73, RZ, RZ, R148 ;  /* 0x000000ffff497224 */ /* 0x000fc400078e0094 */
[----:B------:R-:W1:Y:S01]  /*5730*/  LDSM.16.MT88.4 R148, [R210+0x19800] ;  /* 0x01980000d294783b */ /* 0x000e620000004200 */
[----:B------:R2:W-:Y:S02]  /*5740*/  MUFU.EX2 R134, R0 ;  /* 0x0000000000867308 */ /* 0x0005e40000000800 */
[----:B--2---:R-:W-:Y:S02]  /*5750*/  FFMA.FTZ R0, R11, c[0x0][0x23c], -R8 ;  /* 0x00008f000b007a23 */ /* 0x004fe40000010808 */
[C---:B------:R-:W-:Y:S07]  /*5760*/  HMMA.16816.F32 R8, R4.reuse, R20, R88 ;  /* 0x000000140408723c */ /* 0x040fee0000001858 */
[----:B------:R-:W-:Y:S01]  /*5770*/  MOV R91, R3 ;  /* 0x00000003005b7202 */ /* 0x000fe20000000f00 */
[----:B------:R-:W-:Y:S01]  /*5780*/  IMAD.MOV.U32 R90, RZ, RZ, R131 ;  /* 0x000000ffff5a7224 */ /* 0x000fe200078e0083 */
[----:B------:R-:W2:Y:S01]  /*5790*/  MUFU.EX2 R3, R0 ;  /* 0x0000000000037308 */ /* 0x000ea20000000800 */
[----:B------:R-:W-:Y:S01]  /*57a0*/  MOV R89, R128 ;  /* 0x0000008000597202 */ /* 0x000fe20000000f00 */
[----:B------:R-:W-:Y:S01]  /*57b0*/  HMMA.16816.F32 R20, R4, R22, R96 ;  /* 0x000000160414723c */ /* 0x000fe20000001860 */
[----:B------:R-:W3:Y:S02]  /*57c0*/  LDSM.16.MT88.4 R96, [R211+0x1d800] ;  /* 0x01d80000d360783b */ /* 0x000ee40000004200 */
[----:B------:R-:W-:-:S02]  /*57d0*/  F2FP.PACK_AB R128, R85, R89 ;  /* 0x000000595580723e */ /* 0x000fc400000000ff */
[----:B------:R-:W-:Y:S01]  /*57e0*/  LDSM.16.MT88.4 R4, [R211+0x1f800] ;  /* 0x01f80000d304783b */ /* 0x000fe20000004200 */
[----:B--2---:R-:W-:Y:S01]  /*57f0*/  F2FP.PACK_AB R131, R3, R134 ;  /* 0x000000860383723e */ /* 0x004fe200000000ff */
[----:B------:R-:W-:-:S06]  /*5800*/  IMAD.MOV.U32 R0, RZ, RZ, R84 ;  /* 0x000000ffff007224 */ /* 0x000fcc00078e0054 */
[C---:B----4-:R-:W-:Y:S08]  /*5810*/  HMMA.16816.F32 R152, R128.reuse, R156, R152 ;  /* 0x0000009c8098723c */ /* 0x050ff00000001898 */
[C---:B------:R-:W-:Y:S08]  /*5820*/  HMMA.16816.F32 R156, R128.reuse, R158, R160 ;  /* 0x0000009e809c723c */ /* 0x040ff000000018a0 */
[C---:B------:R-:W-:Y:S07]  /*5830*/  HMMA.16816.F32 R160, R128.reuse, R164, R204 ;  /* 0x000000a480a0723c */ /* 0x040fee00000018cc */
[----:B------:R-:W-:Y:S01]  /*5840*/  MOV R207, R87 ;  /* 0x0000005700cf7202 */ /* 0x000fe20000000f00 */
[----:B------:R-:W-:Y:S01]  /*5850*/  IMAD.MOV.U32 R206, RZ, RZ, R61 ;  /* 0x000000ffffce7224 */ /* 0x000fe200078e003d */
[----:B------:R-:W-:Y:S01]  /*5860*/  MOV R87, R62 ;  /* 0x0000003e00577202 */ /* 0x000fe20000000f00 */
        /* <DEDUP_REMOVED lines=8> */
[----:B------:R-:W-:-:S02]  /*58f0*/  MOV R69, R72 ;  /* 0x0000004800457202 */ /* 0x000fc40000000f00 */
[----:B------:R-:W-:Y:S01]  /*5900*/  MOV R204, R73 ;  /* 0x0000004900cc7202 */ /* 0x000fe20000000f00 */
[----:B------:R-:W-:Y:S01]  /*5910*/  IMAD.MOV.U32 R190, RZ, RZ, R91 ;  /* 0x000000ffffbe7224 */ /* 0x000fe200078e005b */
[C---:B------:R-:W-:Y:S01]  /*5920*/  HMMA.16816.F32 R48, R128.reuse, R50, R184 ;  /* 0x000000328030723c */ /* 0x040fe200000018b8 */
[----:B------:R-:W-:Y:S01]  /*5930*/  MOV R189, R100 ;  /* 0x0000006400bd7202 */ /* 0x000fe20000000f00 */
[----:B------:R-:W2:Y:S01]  /*5940*/  LDSM.16.MT88.4 R72, [R209+0x1d800] ;  /* 0x01d80000d148783b */ /* 0x000ea20000004200 */
[----:B------:R-:W-:Y:S02]  /*5950*/  MOV R188, R101 ;  /* 0x0000006500bc7202 */ /* 0x000fe40000000f00 */
[----:B------:R-:W-:Y:S02]  /*5960*/  MOV R191, R90 ;  /* 0x0000005a00bf7202 */ /* 0x000fe40000000f00 */
[----:B------:R-:W-:Y:S01]  /*5970*/  IMAD.MOV.U32 R187, RZ, RZ, R52 ;  /* 0x000000ffffbb7224 */ /* 0x000fe200078e0034 */
[----:B-1----:R-:W-:Y:S01]  /*5980*/  HMMA.16816.F32 R144, R128, R148, R144 ;  /* 0x000000948090723c */ /* 0x002fe20000001890 */
[----:B------:R-:W-:Y:S01]  /*5990*/  MOV R186, R53 ;  /* 0x0000003500ba7202 */ /* 0x000fe20000000f00 */
[----:B------:R-:W-:Y:S01]  /*59a0*/  IMAD.MOV.U32 R184, RZ, RZ, R55 ;  /* 0x000000ffffb87224 */ /* 0x000fe200078e0037 */
[----:B------:R-:W-:-:S05]  /*59b0*/  MOV R185, R54 ;  /* 0x0000003600b97202 */ /* 0x000fca0000000f00 */
[C---:B------:R-:W-:Y:S01]  /*59c0*/  HMMA.16816.F32 R36, R128.reuse, R40, R112 ;  /* 0x000000288024723c */ /* 0x040fe20000001870 */
[----:B------:R-:W-:Y:S07]  /*59d0*/  LDSM.16.MT88.4 R112, [R210+0x1f800] ;  /* 0x01f80000d270783b */ /* 0x000fee0000004200 */
[C---:B------:R-:W-:Y:S07]  /*59e0*/  HMMA.16816.F32 R148, R128.reuse, R150, R248 ;  /* 0x000000968094723c */ /* 0x040fee00000018f8 */
[----:B------:R-:W-:Y:S01]  /*59f0*/  MOV R251, R60 ;  /* 0x0000003c00fb7202 */ /* 0x000fe20000000f00 */
[----:B------:R-:W-:Y:S01]  /*5a00*/  HMMA.16816.F32 R40, R128, R42, R116 ;  /* 0x0000002a8028723c */ /* 0x000fe20000001874 */
[----:B------:R-:W-:Y:S01]  /*5a10*/  IMAD.MOV.U32 R248, RZ, RZ, R89 ;  /* 0x000000fffff87224 */ /* 0x000fe200078e0059 */
[----:B------:R-:W-:Y:S01]  /*5a20*/  MOV R249, R85 ;  /* 0x0000005500f97202 */ /* 0x000fe20000000f00 */
[----:B------:R-:W1:Y:S01]  /*5a30*/  LDSM.16.MT88.4 R88, [R212+0x1d800] ;  /* 0x01d80000d458783b */ /* 0x000e620000004200 */
[----:B------:R-:W-:-:S03]  /*5a40*/  MOV R250, R86 ;  /* 0x0000005600fa7202 */ /* 0x000fc60000000f00 */
[----:B------:R-:W-:Y:S01]  /*5a50*/  IMAD.MOV.U32 R119, RZ, RZ, R62 ;  /* 0x000000ffff777224 */ /* 0x000fe200078e003e */
[----:B------:R-:W-:Y:S01]  /*5a60*/  HMMA.16816.F32 R52, R128, R56, R180 ;  /* 0x000000388034723c */ /* 0x000fe200000018b4 */
[----:B------:R-:W-:Y:S01]  /*5a70*/  MOV R116, R63 ;  /* 0x0000003f00747202 */ /* 0x000fe20000000f00 */
[----:B------:R-:W-:Y:S01]  /*5a80*/  IMAD.MOV.U32 R118, RZ, RZ, R69 ;  /* 0x000000ffff767224 */ /* 0x000fe200078e0045 */
[----:B------:R-:W-:-:S04]  /*5a90*/  MOV R117, R68 ;  /* 0x0000004400757202 */ /* 0x000fc80000000f00 */
[----:B------:R-:W-:Y:S01]  /*5aa0*/  MOV R181, R61 ;  /* 0x0000003d00b57202 */ /* 0x000fe20000000f00 */
[----:B------:R-:W-:Y:S01]  /*5ab0*/  IMAD.MOV.U32 R180, RZ, RZ, R87 ;  /* 0x000000ffffb47224 */ /* 0x000fe200078e0057 */
[----:B------:R-:W-:Y:S01]  /*5ac0*/  HMMA.16816.F32 R60, R128, R64, R104 ;  /* 0x00000040803c723c */ /* 0x000fe20000001868 */
[----:B------:R-:W-:Y:S01]  /*5ad0*/  MOV R183, R102 ;  /* 0x0000006600b77202 */ /* 0x000fe20000000f00 */
[----:B------:R-:W4:Y:S01]  /*5ae0*/  LDSM.16.MT88.4 R104, [R209+0x1f800] ;  /* 0x01f80000d168783b */ /* 0x000f220000004200 */
[----:B------:R-:W-:-:S05]  /*5af0*/  MOV R182, R103 ;  /* 0x0000006700b67202 */ /* 0x000fca0000000f00 */
[C---:B------:R-:W-:Y:S07]  /*5b00*/  HMMA.16816.F32 R64, R128.reuse, R66, R240 ;  /* 0x000000428040723c */ /* 0x040fee00000018f0 */
[----:B------:R-:W-:Y:S01]  /*5b10*/  MOV R243, R71 ;  /* 0x0000004700f37202 */ /* 0x000fe20000000f00 */
[----:B------:R-:W-:Y:S01]  /*5b20*/  HMMA.16816.F32 R56, R128, R58, R120 ;  /* 0x0000003a8038723c */ /* 0x000fe20000001878 */
[----:B------:R-:W-:Y:S01]  /*5b30*/  MOV R242, R70 ;  /* 0x0000004600f27202 */ /* 0x000fe20000000f00 */
[----:B------:R-:W5:Y:S02]  /*5b40*/  LDSM.16.MT88.4 R120, [R212+0x1f800] ;  /* 0x01f80000d478783b */ /* 0x000f640000004200 */
[----:B------:R-:W-:-:S02]  /*5b50*/  FADD.FTZ R0, R0, R243 ;  /* 0x000000f300007221 */ /* 0x000fc40000010000 */
[----:B------:R-:W-:Y:S02]  /*5b60*/  FADD.FTZ R2, R2, R242 ;  /* 0x000000f202027221 */ /* 0x000fe40000010000 */
[----:B------:R-:W-:Y:S01]  /*5b70*/  FADD.FTZ R0, R181, R0 ;  /* 0x00000000b5007221 */ /* 0x000fe20000010000 */
[C---:B------:R-:W-:Y:S01]  /*5b80*/  HMMA.16816.F32 R136, R128.reuse, R140, R136 ;  /* 0x0000008c8088723c */ /* 0x040fe20000001888 */
[----:B------:R-:W-:Y:S02]  /*5b90*/  FADD.FTZ R2, R180, R2 ;  /* 0x00000002b4027221 */ /* 0x000fe40000010000 */
[----:B------:R-:W-:Y:S02]  /*5ba0*/  FADD.FTZ R0, R117, R0 ;  /* 0x0000000075007221 */ /* 0x000fe40000010000 */
[----:B------:R-:W-:Y:S02]  /*5bb0*/  FADD.FTZ R2, R116, R2 ;  /* 0x0000000274027221 */ /* 0x000fe40000010000 */
[----:B------:R-:W-:Y:S01]  /*5bc0*/  FADD.FTZ R0, R119, R0 ;  /* 0x0000000077007221 */ /* 0x000fe20000010000 */
[----:B------:R-:W-:Y:S01]  /*5bd0*/  HMMA.16816.F32 R140, R128, R142, R92 ;  /* 0x0000008e808c723c */ /* 0x000fe2000000185c */
[----:B------:R-:W-:-:S02]  /*5be0*/  FADD.FTZ R2, R118, R2 ;  /* 0x0000000276027221 */ /* 0x000fc40000010000 */
[----:B------:R-:W-:Y:S02]  /*5bf0*/  FADD.FTZ R0, R183, R0 ;  /* 0x00000000b7007221 */ /* 0x000fe40000010000 */
[----:B------:R-:W-:Y:S02]  /*5c00*/  FADD.FTZ R2, R182, R2 ;  /* 0x00000002b6027221 */ /* 0x000fe40000010000 */
[----:B------:R-:W-:Y:S01]  /*5c10*/  FADD.FTZ R0, R185, R0 ;  /* 0x00000000b9007221 */ /* 0x000fe20000010000 */
[----:B------:R-:W-:Y:S01]  /*5c20*/  HMMA.16816.F32 R164, R128, R166, R108 ;  /* 0x000000a680a4723c */ /* 0x000fe2000000186c */
[----:B------:R-:W-:Y:S02]  /*5c30*/  FADD.FTZ R2, R184, R2 ;  /* 0x00000002b8027221 */ /* 0x000fe40000010000 */
[----:B------:R-:W-:Y:S02]  /*5c40*/  FADD.FTZ R0, R187, R0 ;  /* 0x00000000bb007221 */ /* 0x000fe40000010000 */
[----:B------:R-:W-:-:S02]  /*5c50*/  FADD.FTZ R2, R186, R2 ;  /* 0x00000002ba027221 */ /* 0x000fc40000010000 */
[----:B------:R-:W-:Y:S01]  /*5c60*/  FADD.FTZ R0, R189, R0 ;  /* 0x00000000bd007221 */ /* 0x000fe20000010000 */
[C---:B---3--:R-:W-:Y:S01]  /*5c70*/  HMMA.16816.F32 R92, R128.reuse, R96, R168 ;  /* 0x00000060805c723c */ /* 0x048fe200000018a8 */
[----:B------:R-:W-:Y:S02]  /*5c80*/  FADD.FTZ R2, R188, R2 ;  /* 0x00000002bc027221 */ /* 0x000fe40000010000 */
[----:B------:R-:W-:Y:S02]  /*5c90*/  FADD.FTZ R0, R191, R0 ;  /* 0x00000000bf007221 */ /* 0x000fe40000010000 */
[----:B------:R-:W-:Y:S02]  /*5ca0*/  FADD.FTZ R2, R190, R2 ;  /* 0x00000002be027221 */ /* 0x000fe40000010000 */
[----:B------:R-:W-:Y:S01]  /*5cb0*/  FADD.FTZ R0, R205, R0 ;  /* 0x00000000cd007221 */ /* 0x000fe20000010000 */
[----:B--2---:R-:W-:Y:S01]  /*5cc0*/  HMMA.16816.F32 R68, R128, R72, R244 ;  /* 0x000000488044723c */ /* 0x004fe200000018f4 */
        /* <DEDUP_REMOVED lines=9> */
[----:B-1----:R-:W-:Y:S01]  /*5d60*/  HMMA.16816.F32 R84, R128, R88, R192 ;  /* 0x000000588054723c */ /* 0x002fe200000018c0 */
[----:B------:R-:W-:Y:S02]  /*5d70*/  FADD.FTZ R2, R250, R2 ;  /* 0x00000002fa027221 */ /* 0x000fe40000010000 */
[----:B------:R-:W-:Y:S02]  /*5d80*/  FADD.FTZ R0, R3, R0 ;  /* 0x0000000003007221 */ /* 0x000fe40000010000 */
[----:B------:R-:W-:-:S03]  /*5d90*/  FADD.FTZ R2, R251, R2 ;  /* 0x00000002fb027221 */ /* 0x000fc60000010000 */
[----:B------:R1:W-:Y:S01]  /*5da0*/  STL [R1+0x4], R0 ;  /* 0x0000040001007387 */ /* 0x0003e20000100800 */
[C---:B------:R-:W-:Y:S03]  /*5db0*/  HMMA.16816.F32 R96, R128.reuse, R98, R124 ;  /* 0x000000628060723c */ /* 0x040fe6000000187c */
[----:B------:R1:W-:Y:S05]  /*5dc0*/  STL [R1], R2 ;  /* 0x0000000201007387 */ /* 0x0003ea0000100800 */
        /* <DEDUP_REMOVED lines=12> */
[----:B-1----:R-:W2:Y:S04]  /*5e90*/  LDL.64 R206, [R1+0x30] ;  /* 0x0000300001ce7983 */ /* 0x002ea80000100a00 */
[----:B------:R-:W3:Y:S01]  /*5ea0*/  LDL.64 R248, [R1+0x10] ;  /* 0x0000100001f87983 */ /* 0x000ee20000100a00 */
[----:B------:R-:W-:Y:S01]  /*5eb0*/  UIADD3 UR15, UR8, -0x2, URZ ;  /* 0xfffffffe080f7890 */ /* 0x000fe2000fffe03f */
[----:B------:R-:W-:-:S04]  /*5ec0*/  DEPBAR.LE SB0, 0x0 ;  /* 0x000080000000791a */ /* 0x000fc80000000000 */
[----:B------:R-:W-:Y:S01]  /*5ed0*/  USHF.R.S32.HI UR12, URZ, 0x1f, UR15 ;  /* 0x0000001f3f0c7899 */ /* 0x000fe2000801140f */
[----:B------:R-:W-:Y:S01]  /*5ee0*/  IMAD.MOV.U32 R251, RZ, RZ, 0x40 ;  /* 0x00000040fffb7424 */ /* 0x000fe200078e00ff */
[----:B------:R-:W-:Y:S01]  /*5ef0*/  ULDC.64 UR4, c[0x0][0x1a0] ;  /* 0x0000680000047ab9 */ /* 0x000fe20000000a00 */
[----:B------:R-:W1:Y:S01]  /*5f00*/  S2R R252, SR_TID.X ;  /* 0x0000000000fc7919 */ /* 0x000e620000002100 */
[----:B------:R-:W-:Y:S01]  /*5f10*/  UIMAD UR12, UR12, UR4, URZ ;  /* 0x000000040c0c72a4 */ /* 0x000fe2000f8e023f */
[----:B------:R-:W-:Y:S01]  /*5f20*/  IMAD.WIDE.U32 R6, R251, c[0x0][0x1a0], RZ ;  /* 0x00006800fb067a25 */ /* 0x000fe200078e00ff */
[----:B------:R-:W-:Y:S02]  /*5f30*/  UIMAD.WIDE.U32 UR20, UR15, UR4, URZ ;  /* 0x000000040f1472a5 */ /* 0x000fe4000f8e003f */
[----:B------:R-:W-:Y:S02]  /*5f40*/  UIMAD UR5, UR15, UR5, UR12 ;  /* 0x000000050f0572a4 */ /* 0x000fe4000f8e020c */
[----:B------:R-:W-:-:S02]  /*5f50*/  UISETP.GT.AND UP0, UPT, UR15, UR9, UPT ;  /* 0x000000090f00728c */ /* 0x000fc4000bf04270 */
[----:B------:R-:W-:Y:S01]  /*5f60*/  UIADD3 UR5, UR21, UR5, URZ ;  /* 0x0000000515057290 */ /* 0x000fe2000fffe03f */
[----:B------:R-:W-:Y:S02]  /*5f70*/  IMAD.U32 R4, RZ, RZ, UR20 ;  /* 0x00000014ff047e24 */ /* 0x000fe4000f8e00ff */
[----:B------:R-:W-:Y:S02]  /*5f80*/  IMAD.U32 R5, RZ, RZ, UR21 ;  /* 0x00000015ff057e24 */ /* 0x000fe4000f8e00ff */
[----:B------:R-:W-:Y:S02]  /*5f90*/  IMAD R5, R251, c[0x0][0x1a4], RZ ;  /* 0x00006900fb057a24 */ /* 0x000fe400078e02ff */
[----:B------:R-:W-:Y:S02]  /*5fa0*/  IMAD.U32 R3, RZ, RZ, UR5 ;  /* 0x00000005ff037e24 */ /* 0x000fe4000f8e00ff */
[----:B-1----:R-:W-:-:S05]  /*5fb0*/  IMAD.SHL.U32 R252, R252, 0x2, RZ ;  /* 0x00000002fcfc7824 */ /* 0x002fca00078e00ff */
[----:B------:R-:W-:Y:S01]  /*5fc0*/  LOP3.LUT R252, R252, 0x6, RZ, 0xc0, !PT ;  /* 0x00000006fcfc7812 */ /* 0x000fe200078ec0ff */
[----:B------:R-:W-:Y:S01]  /*5fd0*/  BAR.SYNC.DEFER_BLOCKING 0x0 ;  /* 0x0000000000007b1d */ /* 0x000fe20000010000 */
[----:B--2---:R-:W-:-:S04]  /*5fe0*/  LEA R0, P0, R4, R206, 0x6 ;  /* 0x000000ce04007211 */ /* 0x004fc800078030ff */
[----:B------:R-:W-:Y:S02]  /*5ff0*/  LEA R2, P1, R0, c[0x0][0x170], 0x1 ;  /* 0x00005c0000027a11 */ /* 0x000fe400078208ff */
[----:B---3--:R-:W-:Y:S02]  /*6000*/  LEA.HI.X R3, R4, R249, R3, 0x6, P0 ;  /* 0x000000f904037211 */ /* 0x008fe400000f3403 */
[----:B------:R-:W-:Y:S02]  /*6010*/  IADD3 R4, P0, R6, R2, RZ ;  /* 0x0000000206047210 */ /* 0x000fe40007f1e0ff */
[----:B------:R-:W-:Y:S01]  /*6020*/  LEA.HI.X R3, R0, c[0x0][0x174], R3, 0x1, P1 ;  /* 0x00005d0000037a11 */ /* 0x000fe200008f0c03 */
[----:B------:R-:W-:-:S03]  /*6030*/  IMAD.U32 R0, RZ, RZ, UR15 ;  /* 0x0000000fff007e24 */ /* 0x000fc6000f8e00ff */
[----:B------:R-:W-:Y:S01]  /*6040*/  IADD3.X R5, R3, R7, R5, P0, !PT ;  /* 0x0000000703057210 */ /* 0x000fe200007fe405 */
[----:B------:R-:W-:Y:S01]  /*6050*/  @!PT LDS RZ, [RZ] ;  /* 0x00000000fffff984 */ /* 0x000fe20000000800 */
[----:B------:R-:W-:Y:S01]  /*6060*/  @!PT LDS RZ, [RZ] ;  /* 0x00000000fffff984 */ /* 0x000fe20000000800 */
[----:B------:R-:W-:Y:S01]  /*6070*/  @!PT LDS RZ, [RZ] ;  /* 0x00000000fffff984 */ /* 0x000fe20000000800 */
[----:B------:R1:W-:Y:S01]  /*6080*/  LDGSTS.E.BYPASS.LTC128B.128 [R235+0x18000], [R2.64] ;  /* 0x1800000002eb7fae */ /* 0x0003e2000b901d52 */
[----:B------:R-:W-:-:S03]  /*6090*/  IMAD R0, R0, 0x40, R252 ;  /* 0x0000004000007824 */ /* 0x000fc600078e02fc */
[----:B------:R1:W-:Y:S02]  /*60a0*/  LDGSTS.E.BYPASS.LTC128B.128 [R235+0x1a000], [R2.64+0x80] ;  /* 0x1a00008002eb7fae */ /* 0x0003e4000b901d52 */
[C---:B------:R-:W-:Y:S02]  /*60b0*/  ISETP.GE.AND P0, PT, R0.reuse, R239, PT ;  /* 0x000000ef0000720c */ /* 0x040fe40003f06270 */
[----:B------:R1:W-:Y:S01]  /*60c0*/  LDGSTS.E.BYPASS.LTC128B.128 [R235+0x1c000], [R2.64+0x100] ;  /* 0x1c00010002eb7fae */ /* 0x0003e2000b901d52 */
[C---:B------:R-:W-:Y:S02]  /*60d0*/  ISETP.GE.AND P3, PT, R0.reuse, R238, PT ;  /* 0x000000ee0000720c */ /* 0x040fe40003f66270 */
[C---:B------:R-:W-:Y:S01]  /*60e0*/  ISETP.LT.OR P0, PT, R0.reuse, R237, P0 ;  /* 0x000000ed0000720c */ /* 0x040fe20000701670 */
[----:B------:R1:W-:Y:S01]  /*60f0*/  LDGSTS.E.BYPASS.LTC128B.128 [R235+0x1e000], [R2.64+0x180] ;  /* 0x1e00018002eb7fae */ /* 0x0003e2000b901d52 */
[----:B------:R-:W-:-:S03]  /*6100*/  ISETP.LT.OR P3, PT, R0, R236, P3 ;  /* 0x000000ec0000720c */ /* 0x000fc60001f61670 */
[----:B------:R2:W-:Y:S04]  /*6110*/  LDGSTS.E.BYPASS.LTC128B.128 [R235+0x19000], [R4.64] ;  /* 0x1900000004eb7fae */ /* 0x0005e8000b901d52 */
[----:B------:R2:W-:Y:S04]  /*6120*/  LDGSTS.E.BYPASS.LTC128B.128 [R235+0x1b000], [R4.64+0x80] ;  /* 0x1b00008004eb7fae */ /* 0x0005e8000b901d52 */
[----:B------:R2:W-:Y:S04]  /*6130*/  LDGSTS.E.BYPASS.LTC128B.128 [R235+0x1d000], [R4.64+0x100] ;  /* 0x1d00010004eb7fae */ /* 0x0005e8000b901d52 */
[----:B------:R2:W-:Y:S04]  /*6140*/  LDGSTS.E.BYPASS.LTC128B.128 [R235+0x1f000], [R4.64+0x180] ;  /* 0x1f00018004eb7fae */ /* 0x0005e8000b901d52 */
[----:B------:R-:W-:Y:S04]  /*6150*/  LDSM.16.M88.4 R16, [R208+0x10000] ;  /* 0x01000000d010783b */ /* 0x000fe80000000200 */
[----:B------:R-:W-:Y:S01]  /*6160*/  LDSM.16.M88.4 R24, [R208+0x10800] ;  /* 0x01080000d018783b */ /* 0x000fe20000000200 */
[----:B-1----:R-:W-:-:S03]  /*6170*/  IADD3 R2, R0, 0x1, RZ ;  /* 0x0000000100027810 */ /* 0x002fc60007ffe0ff */
[----:B------:R-:W-:Y:S01]  /*6180*/  LDSM.16.M88.4 R20, [R208+0x11000] ;  /* 0x01100000d014783b */ /* 0x000fe20000000200 */
[----:B------:R-:W-:Y:S02]  /*6190*/  IADD3 R3, R0, 0x8, RZ ;  /* 0x0000000800037810 */ /* 0x000fe40007ffe0ff */
[C---:B------:R-:W-:Y:S01]  /*61a0*/  ISETP.GE.AND P6, PT, R2.reuse, R239, PT ;  /* 0x000000ef0200720c */ /* 0x040fe20003fc6270 */
[----:B------:R-:W-:Y:S01]  /*61b0*/  LDSM.16.M88.4 R28, [R208+0x11800] ;  /* 0x01180000d01c783b */ /* 0x000fe20000000200 */
[C---:B------:R-:W-:Y:S02]  /*61c0*/  ISETP.GE.AND P2, PT, R2.reuse, R238, PT ;  /* 0x000000ee0200720c */ /* 0x040fe40003f46270 */
[C---:B------:R-:W-:Y:S01]  /*61d0*/  ISETP.LT.OR P6, PT, R2.reuse, R237, P6 ;  /* 0x000000ed0200720c */ /* 0x040fe200037c1670 */
[----:B------:R-:W-:Y:S01]  /*61e0*/  LDSM.16.M88.4 R8, [R216] ;  /* 0x00000000d808783b */ /* 0x000fe20000000200 */
[----:B------:R-:W-:Y:S02]  /*61f0*/  ISETP.LT.OR P2, PT, R2, R236, P2 ;  /* 0x000000ec0200720c */ /* 0x000fe40001741670 */
[----:B------:R-:W-:Y:S01]  /*6200*/  IADD3 R2, R0, 0x9, RZ ;  /* 0x0000000900027810 */ /* 0x000fe20007ffe0ff */
[----:B------:R-:W-:Y:S01]  /*6210*/  LDSM.16.M88.4 R176, [R219] ;  /* 0x00000000dbb0783b */ /* 0x000fe20000000200 */
[----:B------:R-:W-:-:S02]  /*6220*/  ISETP.GE.AND P1, PT, R3, R239, PT ;  /* 0x000000ef0300720c */ /* 0x000fc40003f26270 */
[C---:B------:R-:W-:Y:S01]  /*6230*/  ISETP.GE.AND P4, PT, R3.reuse, R238, PT ;  /* 0x000000ee0300720c */ /* 0x040fe20003f86270 */
[----:B--2---:R-:W1:Y:S01]  /*6240*/  LDSM.16.M88.4 R4, [R215] ;  /* 0x00000000d704783b */ /* 0x004e620000000200 */
[----:B------:R-:W-:Y:S02]  /*6250*/  ISETP.GE.AND P5, PT, R2, R239, PT ;  /* 0x000000ef0200720c */ /* 0x000fe40003fa6270 */
[CC--:B------:R-:W-:Y:S01]  /*6260*/  ISETP.LT.OR P1, PT, R3.reuse, R237.reuse, P1 ;  /* 0x000000ed0300720c */ /* 0x0c0fe20000f21670 */
[----:B------:R-:W2:Y:S01]  /*6270*/  LDSM.16.M88.4 R192, [R234] ;  /* 0x00000000eac0783b */ /* 0x000ea20000000200 */
[----:B------:R-:W-:Y:S02]  /*6280*/  ISETP.LT.OR P4, PT, R3, R236, P4 ;  /* 0x000000ec0300720c */ /* 0x000fe40002781670 */
[----:B------:R-:W-:Y:S01]  /*6290*/  IADD3 R3, R0, 0x10, RZ ;  /* 0x0000001000037810 */ /* 0x000fe20007ffe0ff */
[----:B------:R-:W3:Y:S01]  /*62a0*/  LDSM.16.M88.4 R168, [R233] ;  /* 0x00000000e9a8783b */ /* 0x000ee20000000200 */
[----:B------:R-:W-:-:S03]  /*62b0*/  ISETP.LT.OR P5, PT, R2, R237, P5 ;  /* 0x000000ed0200720c */ /* 0x000fc60002fa1670 */
[----:B------:R-:W-:Y:S04]  /*62c0*/  LDSM.16.M88.4 R184, [R214+0x10000] ;  /* 0x01000000d6b8783b */ /* 0x000fe80000000200 */
[----:B------:R-:W-:Y:S04]  /*62d0*/  LDSM.16.M88.4 R200, [R214+0x10800] ;  /* 0x01080000d6c8783b */ /* 0x000fe80000000200 */
[----:B------:R-:W-:Y:S04]  /*62e0*/  LDSM.16.M88.4 R240, [R213+0x3000] ;  /* 0x00300000d5f0783b */ /* 0x000fe80000000200 */
[----:B------:R-:W-:Y:S04]  /*62f0*/  LDSM.16.M88.4 R248, [R224] ;  /* 0x00000000e0f8783b */ /* 0x000fe80000000200 */
[----:B------:R-:W0:Y:S01]  /*6300*/  LDGDEPBAR ;  /* 0x00000000000079af */ /* 0x000e220000000000 */
[C---:B-1----:R-:W-:Y:S08]  /*6310*/  HMMA.16816.F32 R12, R4.reuse, R16, RZ ;  /* 0x00000010040c723c */ /* 0x042ff000000018ff */
[C---:B------:R-:W-:Y:S01]  /*6320*/  HMMA.16816.F32 R180, R4.reuse, R18, RZ ;  /* 0x0000001204b4723c */ /* 0x040fe200000018ff */
[----:B------:R-:W1:Y:S07]  /*6330*/  LDSM.16.M88.4 R16, [R232] ;  /* 0x00000000e810783b */ /* 0x000e6e0000000200 */
[C---:B------:R-:W-:Y:S08]  /*6340*/  HMMA.16816.F32 R172, R4.reuse, R24, RZ ;  /* 0x0000001804ac723c */ /* 0x040ff000000018ff */
[C---:B------:R-:W-:Y:S08]  /*6350*/  HMMA.16816.F32 R32, R4.reuse, R26, RZ ;  /* 0x0000001a0420723c */ /* 0x040ff000000018ff */
[C---:B------:R-:W-:Y:S08]  /*6360*/  HMMA.16816.F32 R24, R4.reuse, R20, RZ ;  /* 0x000000140418723c */ /* 0x040ff000000018ff */
[C---:B------:R-:W-:Y:S08]  /*6370*/  HMMA.16816.F32 R188, R4.reuse, R28, RZ ;  /* 0x0000001c04bc723c */ /* 0x040ff000000018ff */
[C---:B------:R-:W-:Y:S08]  /*6380*/  HMMA.16816.F32 R20, R4.reuse, R22, RZ ;  /* 0x000000160414723c */ /* 0x040ff000000018ff */
[----:B------:R-:W-:Y:S01]  /*6390*/  HMMA.16816.F32 R28, R4, R30, RZ ;  /* 0x0000001e041c723c */ /* 0x000fe200000018ff */
[----:B------:R-:W4:Y:S07]  /*63a0*/  LDSM.16.M88.4 R4, [R218] ;  /* 0x00000000da04783b */ /* 0x000f2e0000000200 */
[C---:B------:R-:W-:Y:S08]  /*63b0*/  HMMA.16816.F32 R12, R8.reuse, R176, R12 ;  /* 0x000000b0080c723c */ /* 0x040ff0000000180c */
[C---:B------:R-:W-:Y:S08]  /*63c0*/  HMMA.16816.F32 R180, R8.reuse, R178, R180 ;  /* 0x000000b208b4723c */ /* 0x040ff000000018b4 */
[C---:B--2---:R-:W-:Y:S01]  /*63d0*/  HMMA.16816.F32 R196, R8.reuse, R192, R172 ;  /* 0x000000c008c4723c */ /* 0x044fe200000018ac */
[----:B------:R-:W2:Y:S07]  /*63e0*/  LDSM.16.M88.4 R172, [R214+0x11000] ;  /* 0x01100000d6ac783b */ /* 0x000eae0000000200 */
[C---:B------:R-:W-:Y:S08]  /*63f0*/  HMMA.16816.F32 R192, R8.reuse, R194, R32 ;  /* 0x000000c208c0723c */ /* 0x040ff00000001820 */
[C---:B---3--:R-:W-:Y:S01]  /*6400*/  HMMA.16816.F32 R176, R8.reuse, R168, R24 ;  /* 0x000000a808b0723c */ /* 0x048fe20000001818 */
[----:B------:R-:W3:Y:S07]  /*6410*/  LDSM.16.M88.4 R24, [R214+0x11800] ;  /* 0x01180000d618783b */ /* 0x000eee0000000200 */
[C---:B------:R-:W-:Y:S01]  /*6420*/  HMMA.16816.F32 R168, R8.reuse, R170, R20 ;  /* 0x000000aa08a8723c */ /* 0x040fe20000001814 */
[----:B------:R-:W-:Y:S07]  /*6430*/  LDSM.16.M88.4 R20, [R213] ;  /* 0x00000000d514783b */ /* 0x000fee0000000200 */
[C---:B-1----:R-:W-:Y:S08]  /*6440*/  HMMA.16816.F32 R32, R8.reuse, R16, R188 ;  /* 0x000000100820723c */ /* 0x042ff000000018bc */
[----:B------:R-:W-:Y:S01]  /*6450*/  HMMA.16816.F32 R28, R8, R18, R28 ;  /* 0x00000012081c723c */ /* 0x000fe2000000181c */
[----:B------:R-:W1:Y:S07]  /*6460*/  LDSM.16.M88.4 R8, [R217] ;  /* 0x00000000d908783b */ /* 0x000e6e0000000200 */
[C---:B----4-:R-:W-:Y:S08]  /*6470*/  HMMA.16816.F32 R16, R4.reuse, R184, R12 ;  /* 0x000000b80410723c */ /* 0x050ff0000000180c */
[C---:B------:R-:W-:Y:S01]  /*6480*/  HMMA.16816.F32 R12, R4.reuse, R186, R180 ;  /* 0x000000ba040c723c */ /* 0x040fe200000018b4 */
[----:B------:R-:W4:Y:S07]  /*6490*/  LDSM.16.M88.4 R184, [R213+0x800] ;  /* 0x00080000d5b8783b */ /* 0x000f2e0000000200 */
[C---:B------:R-:W-:Y:S01]  /*64a0*/  HMMA.16816.F32 R180, R4.reuse, R200, R196 ;  /* 0x000000c804b4723c */ /* 0x040fe200000018c4 */
[----:B------:R-:W-:Y:S07]  /*64b0*/  LDSM.16.M88.4 R196, [R208+0x13000] ;  /* 0x01300000d0c4783b */ /* 0x000fee0000000200 */
[C---:B--2---:R-:W-:Y:S08]  /*64c0*/  HMMA.16816.F32 R188, R4.reuse, R172, R176 ;  /* 0x000000ac04bc723c */ /* 0x044ff000000018b0 */
[C---:B------:R-:W-:Y:S01]  /*64d0*/  HMMA.16816.F32 R176, R4.reuse, R174, R168 ;  /* 0x000000ae04b0723c */ /* 0x040fe200000018a8 */
[----:B------:R-:W-:Y:S07]  /*64e0*/  LDSM.16.M88.4 R168, [R208+0x12800] ;  /* 0x01280000d0a8783b */ /* 0x000fee0000000200 */
[C---:B------:R-:W-:Y:S01]  /*64f0*/  HMMA.16816.F32 R192, R4.reuse, R202, R192 ;  /* 0x000000ca04c0723c */ /* 0x040fe200000018c0 */
[----:B------:R-:W2:Y:S07]  /*6500*/  LDSM.16.M88.4 R200, [R213+0x1000] ;  /* 0x00100000d5c8783b */ /* 0x000eae0000000200 */
[C---:B---3--:R-:W-:Y:S01]  /*6510*/  HMMA.16816.F32 R172, R4.reuse, R24, R32 ;  /* 0x0000001804ac723c */ /* 0x048fe20000001820 */
[----:B------:R-:W-:Y:S07]  /*6520*/  LDSM.16.M88.4 R32, [R213+0x1800] ;  /* 0x00180000d520783b */ /* 0x000fee0000000200 */
[----:B------:R-:W-:Y:S01]  /*6530*/  HMMA.16816.F32 R28, R4, R26, R28 ;  /* 0x0000001a041c723c */ /* 0x000fe2000000181c */
[----:B------:R-:W-:Y:S07]  /*6540*/  LDSM.16.M88.4 R4, [R215+0x4000] ;  /* 0x00400000d704783b */ /* 0x000fee0000000200 */
[C---:B-1----:R-:W-:Y:S01]  /*6550*/  HMMA.16816.F32 R24, R8.reuse, R20, R16 ;  /* 0x000000140818723c */ /* 0x042fe20000001810 */
[----:B------:R-:W1:Y:S07]  /*6560*/  LDSM.16.M88.4 R16, [R208+0x12000] ;  /* 0x01200000d010783b */ /* 0x000e6e0000000200 */
[C---:B------:R-:W-:Y:S08]  /*6570*/  HMMA.16816.F32 R12, R8.reuse, R22, R12 ;  /* 0x00000016080c723c */ /* 0x040ff0000000180c */
[C---:B----4-:R-:W-:Y:S08]  /*6580*/  HMMA.16816.F32 R20, R8.reuse, R184, R180 ;  /* 0x000000b80814723c */ /* 0x050ff000000018b4 */
[C---:B------:R-:W-:Y:S08]  /*6590*/  HMMA.16816.F32 R180, R8.reuse, R186, R192 ;  /* 0x000000ba08b4723c */ /* 0x040ff000000018c0 */
[C---:B--2---:R-:W-:Y:S08]  /*65a0*/  HMMA.16816.F32 R192, R8.reuse, R200, R188 ;  /* 0x000000c808c0723c */ /* 0x044ff000000018bc */
[----:B------:R-:W-:Y:S01]  /*65b0*/  HMMA.16816.F32 R188, R8, R202, R176 ;  /* 0x000000ca08bc723c */ /* 0x000fe200000018b0 */
[----:B------:R-:W2:Y:S04]  /*65c0*/  LDSM.16.M88.4 R176, [R208+0x13800] ;  /* 0x01380000d0b0783b */ /* 0x000ea80000000200 */
[----:B------:R-:W-:Y:S03]  /*65d0*/  LDSM.16.M88.4 R200, [R229] ;  /* 0x00000000e5c8783b */ /* 0x000fe60000000200 */
[----:B-1----:R-:W-:Y:S08]  /*65e0*/  HMMA.16816.F32 R24, R4, R16, R24 ;  /* 0x000000100418723c */ /* 0x002ff00000001818 */
[----:B------:R-:W-:Y:S08]  /*65f0*/  HMMA.16816.F32 R184, R8, R32, R172 ;  /* 0x0000002008b8723c */ /* 0x000ff000000018ac */
[----:B------:R-:W-:Y:S08]  /*6600*/  HMMA.16816.F32 R16, R4, R18, R12 ;  /* 0x000000120410723c */ /* 0x000ff0000000180c */
[----:B------:R-:W-:Y:S01]  /*6610*/  HMMA.16816.F32 R172, R8, R34, R28 ;  /* 0x0000002208ac723c */ /* 0x000fe2000000181c */
[----:B------:R-:W-:Y:S04]  /*6620*/  LDSM.16.M88.4 R8, [R216+0x4000] ;  /* 0x00400000d808783b */ /* 0x000fe80000000200 */
[----:B------:R-:W-:Y:S03]  /*6630*/  LDSM.16.M88.4 R28, [R230] ;  /* 0x00000000e61c783b */ /* 0x000fe60000000200 */
[C---:B------:R-:W-:Y:S01]  /*6640*/  HMMA.16816.F32 R12, R4.reuse, R168, R20 ;  /* 0x000000a8040c723c */ /* 0x040fe20000001814 */
[----:B------:R-:W1:Y:S07]  /*6650*/  LDSM.16.M88.4 R20, [R231] ;  /* 0x00000000e714783b */ /* 0x000e6e0000000200 */
[C---:B------:R-:W-:Y:S08]  /*6660*/  HMMA.16816.F32 R32, R4.reuse, R170, R180 ;  /* 0x000000aa0420723c */ /* 0x040ff000000018b4 */
[C---:B------:R-:W-:Y:S01]  /*6670*/  HMMA.16816.F32 R168, R4.reuse, R196, R192 ;  /* 0x000000c404a8723c */ /* 0x040fe200000018c0 */
[----:B------:R-:W-:Y:S07]  /*6680*/  LDSM.16.M88.4 R192, [R228] ;  /* 0x00000000e4c0783b */ /* 0x000fee0000000200 */
[C---:B------:R-:W-:Y:S01]  /*6690*/  HMMA.16816.F32 R180, R4.reuse, R198, R188 ;  /* 0x000000c604b4723c */ /* 0x040fe200000018bc */
[----:B------:R-:W-:Y:S07]  /*66a0*/  LDSM.16.M88.4 R196, [R214+0x13800] ;  /* 0x01380000d6c4783b */ /* 0x000fee0000000200 */
[C---:B--2---:R-:W-:Y:S08]  /*66b0*/  HMMA.16816.F32 R188, R4.reuse, R176, R184 ;  /* 0x000000b004bc723c */ /* 0x044ff000000018b8 */
[----:B------:R-:W-:Y:S01]  /*66c0*/  HMMA.16816.F32 R184, R4, R178, R172 ;  /* 0x000000b204b8723c */ /* 0x000fe200000018ac */
[----:B------:R-:W-:Y:S07]  /*66d0*/  LDSM.16.M88.4 R4, [R218+0x4000] ;  /* 0x00400000da04783b */ /* 0x000fee0000000200 */
[C---:B-1----:R-:W-:Y:S01]  /*66e0*/  HMMA.16816.F32 R176, R8.reuse, R20, R24 ;  /* 0x0000001408b0723c */ /* 0x042fe20000001818 */
[----:B------:R-:W1:Y:S07]  /*66f0*/  LDSM.16.M88.4 R24, [R214+0x12000] ;  /* 0x01200000d618783b */ /* 0x000e6e0000000200 */
[C---:B------:R-:W-:Y:S01]  /*6700*/  HMMA.16816.F32 R172, R8.reuse, R22, R16 ;  /* 0x0000001608ac723c */ /* 0x040fe20000001810 */
[----:B------:R-:W2:Y:S07]  /*6710*/  LDSM.16.M88.4 R20, [R214+0x12800] ;  /* 0x01280000d614783b */ /* 0x000eae0000000200 */
[C---:B------:R-:W-:Y:S08]  /*6720*/  HMMA.16816.F32 R16, R8.reuse, R28, R12 ;  /* 0x0000001c0810723c */ /* 0x040ff0000000180c */
[C---:B------:R-:W-:Y:S08]  /*6730*/  HMMA.16816.F32 R12, R8.reuse, R30, R32 ;  /* 0x0000001e080c723c */ /* 0x040ff00000001820 */
[C---:B------:R-:W-:Y:S01]  /*6740*/  HMMA.16816.F32 R32, R8.reuse, R200, R168 ;  /* 0x000000c80820723c */ /* 0x040fe200000018a8 */
[----:B------:R-:W3:Y:S07]  /*6750*/  LDSM.16.M88.4 R168, [R214+0x13000] ;  /* 0x01300000d6a8783b */ /* 0x000eee0000000200 */
[----:B------:R-:W-:Y:S01]  /*6760*/  HMMA.16816.F32 R28, R8, R202, R180 ;  /* 0x000000ca081c723c */ /* 0x000fe200000018b4 */
[----:B------:R-:W-:Y:S07]  /*6770*/  LDSM.16.M88.4 R180, [R213+0x2800] ;  /* 0x00280000d5b4783b */ /* 0x000fee0000000200 */
[----:B-1----:R-:W-:Y:S08]  /*6780*/  HMMA.16816.F32 R204, R4, R24, R176 ;  /* 0x0000001804cc723c */ /* 0x002ff000000018b0 */
[C---:B------:R-:W-:Y:S08]  /*6790*/  HMMA.16816.F32 R188, R8.reuse, R192, R188 ;  /* 0x000000c008bc723c */ /* 0x040ff000000018bc */
[----:B------:R-:W-:Y:S01]  /*67a0*/  HMMA.16816.F32 R184, R8, R194, R184 ;  /* 0x000000c208b8723c */ /* 0x000fe200000018b8 */
[----:B------:R-:W-:Y:S07]  /*67b0*/  LDSM.16.M88.4 R8, [R217+0x4000] ;  /* 0x00400000d908783b */ /* 0x000fee0000000200 */
[C---:B--2---:R-:W-:Y:S01]  /*67c0*/  HMMA.16816.F32 R176, R4.reuse, R22, R12 ;  /* 0x0000001604b0723c */ /* 0x044fe2000000180c */
[----:B------:R-:W1:Y:S07]  /*67d0*/  LDSM.16.M88.4 R12, [R213+0x2000] ;  /* 0x00200000d50c783b */ /* 0x000e6e0000000200 */
[C---:B------:R-:W-:Y:S08]  /*67e0*/  HMMA.16816.F32 R200, R4.reuse, R26, R172 ;  /* 0x0000001a04c8723c */ /* 0x040ff000000018ac */
[C---:B---3--:R-:W-:Y:S08]  /*67f0*/  HMMA.16816.F32 R172, R4.reuse, R168, R32 ;  /* 0x000000a804ac723c */ /* 0x048ff00000001820 */
[C---:B------:R-:W-:Y:S01]  /*6800*/  HMMA.16816.F32 R168, R4.reuse, R170, R28 ;  /* 0x000000aa04a8723c */ /* 0x040fe2000000181c */
[----:B------:R-:W2:Y:S07]  /*6810*/  LDSM.16.M88.4 R28, [R213+0x3800] ;  /* 0x00380000d51c783b */ /* 0x000eae0000000200 */
[C---:B------:R-:W-:Y:S01]  /*6820*/  HMMA.16816.F32 R192, R4.reuse, R20, R16 ;  /* 0x0000001404c0723c */ /* 0x040fe20000001810 */
[----:B------:R-:W-:Y:S07]  /*6830*/  LDSM.16.M88.4 R20, [R208+0x14000] ;  /* 0x01400000d014783b */ /* 0x000fee0000000200 */
[C---:B------:R-:W-:Y:S08]  /*6840*/  HMMA.16816.F32 R32, R4.reuse, R196, R188 ;  /* 0x000000c40420723c */ /* 0x040ff000000018bc */
[----:B------:R-:W-:Y:S01]  /*6850*/  HMMA.16816.F32 R24, R4, R198, R184 ;  /* 0x000000c60418723c */ /* 0x000fe200000018b8 */
[----:B------:R-:W3:Y:S07]  /*6860*/  LDSM.16.M88.4 R4, [R215+0x8000] ;  /* 0x00800000d704783b */ /* 0x000eee0000000200 */
[C---:B-1----:R-:W-:Y:S01]  /*6870*/  HMMA.16816.F32 R16, R8.reuse, R12, R204 ;  /* 0x0000000c0810723c */ /* 0x042fe200000018cc */
[----:B------:R-:W-:Y:S07]  /*6880*/  LDSM.16.M88.4 R204, [R208+0x15000] ;  /* 0x01500000d0cc783b */ /* 0x000fee0000000200 */
[C---:B------:R-:W-:Y:S08]  /*6890*/  HMMA.16816.F32 R12, R8.reuse, R14, R200 ;  /* 0x0000000e080c723c */ /* 0x040ff000000018c8 */
[C---:B------:R-:W-:Y:S08]  /*68a0*/  HMMA.16816.F32 R192, R8.reuse, R180, R192 ;  /* 0x000000b408c0723c */ /* 0x040ff000000018c0 */
[C---:B------:R-:W-:Y:S01]  /*68b0*/  HMMA.16816.F32 R188, R8.reuse, R182, R176 ;  /* 0x000000b608bc723c */ /* 0x040fe200000018b0 */
[----:B------:R-:W1:Y:S07]  /*68c0*/  LDSM.16.M88.4 R180, [R208+0x14800] ;  /* 0x01480000d0b4783b */ /* 0x000e6e0000000200 */
[C---:B--2---:R-:W-:Y:S01]  /*68d0*/  HMMA.16816.F32 R176, R8.reuse, R30, R24 ;  /* 0x0000001e08b0723c */ /* 0x044fe20000001818 */
[----:B------:R-:W2:Y:S07]  /*68e0*/  LDSM.16.M88.4 R24, [R208+0x15800] ;  /* 0x01580000d018783b */ /* 0x000eae0000000200 */
[----:B------:R-:W-:Y:S08]  /*68f0*/  HMMA.16816.F32 R184, R8, R240, R172 ;  /* 0x000000f008b8723c */ /* 0x000ff000000018ac */
[----:B---3--:R-:W-:Y:S08]  /*6900*/  HMMA.16816.F32 R172, R4, R20, R16 ;  /* 0x0000001404ac723c */ /* 0x008ff00000001810 */
[C---:B------:R-:W-:Y:S08]  /*6910*/  HMMA.16816.F32 R196, R8.reuse, R242, R168 ;  /* 0x000000f208c4723c */ /* 0x040ff000000018a8 */
[----:B------:R-:W-:Y:S01]  /*6920*/  HMMA.16816.F32 R200, R8, R28, R32 ;  /* 0x0000001c08c8723c */ /* 0x000fe20000001820 */
[----:B------:R-:W-:Y:S04]  /*6930*/  LDSM.16.M88.4 R8, [R216+0x8000] ;  /* 0x00800000d808783b */ /* 0x000fe80000000200 */
[----:B------:R-:W-:Y:S03]  /*6940*/  LDSM.16.M88.4 R28, [R226] ;  /* 0x00000000e21c783b */ /* 0x000fe60000000200 */
[C---:B------:R-:W-:Y:S01]  /*6950*/  HMMA.16816.F32 R16, R4.reuse, R22, R12 ;  /* 0x000000160410723c */ /* 0x040fe2000000180c */
[----:B------:R-:W3:Y:S07]  /*6960*/  LDSM.16.M88.4 R20, [R227] ;  /* 0x00000000e314783b */ /* 0x000eee0000000200 */
[C---:B-1----:R-:W-:Y:S01]  /*6970*/  HMMA.16816.F32 R168, R4.reuse, R182, R188 ;  /* 0x000000b604a8723c */ /* 0x042fe200000018bc */
[----:B------:R-:W-:Y:S07]  /*6980*/  LDSM.16.M88.4 R188, [R214+0x14000] ;  /* 0x01400000d6bc783b */ /* 0x000fee0000000200 */
[C---:B------:R-:W-:Y:S01]  /*6990*/  HMMA.16816.F32 R32, R4.reuse, R204, R184 ;  /* 0x000000cc0420723c */ /* 0x040fe200000018b8 */
[----:B------:R-:W1:Y:S07]  /*69a0*/  LDSM.16.M88.4 R184, [R225] ;  /* 0x00000000e1b8783b */ /* 0x000e6e0000000200 */
[C---:B------:R-:W-:Y:S01]  /*69b0*/  HMMA.16816.F32 R12, R4.reuse, R180, R192 ;  /* 0x000000b4040c723c */ /* 0x040fe200000018c0 */
[----:B------:R-:W-:Y:S07]  /*69c0*/  LDSM.16.M88.4 R180, [R214+0x14800] ;  /* 0x01480000d6b4783b */ /* 0x000fee0000000200 */
[C---:B------:R-:W-:Y:S08]  /*69d0*/  HMMA.16816.F32 R196, R4.reuse, R206, R196 ;  /* 0x000000ce04c4723c */ /* 0x040ff000000018c4 */
[C---:B--2---:R-:W-:Y:S08]  /*69e0*/  HMMA.16816.F32 R200, R4.reuse, R24, R200 ;  /* 0x0000001804c8723c */ /* 0x044ff000000018c8 */
[----:B------:R-:W-:Y:S01]  /*69f0*/  HMMA.16816.F32 R192, R4, R26, R176 ;  /* 0x0000001a04c0723c */ /* 0x000fe200000018b0 */
[----:B------:R-:W2:Y:S07]  /*6a00*/  LDSM.16.M88.4 R4, [R218+0x8000] ;  /* 0x00800000da04783b */ /* 0x000eae0000000200 */
[C---:B---3--:R-:W-:Y:S01]  /*6a10*/  HMMA.16816.F32 R244, R8.reuse, R20, R172 ;  /* 0x0000001408f4723c */ /* 0x048fe200000018ac */
[----:B------:R-:W-:Y:S07]  /*6a20*/  LDSM.16.M88.4 R172, [R213+0x4000] ;  /* 0x00400000d5ac783b */ /* 0x000fee0000000200 */
[C---:B------:R-:W-:Y:S01]  /*6a30*/  HMMA.16816.F32 R176, R8.reuse, R30, R168 ;  /* 0x0000001e08b0723c */ /* 0x040fe200000018a8 */
[----:B------:R-:W3:Y:S07]  /*6a40*/  LDSM.16.M88.4 R168, [R214+0x15000] ;  /* 0x01500000d6a8783b */ /* 0x000eee0000000200 */
[C---:B------:R-:W-:Y:S01]  /*6a50*/  HMMA.16816.F32 R240, R8.reuse, R22, R16 ;  /* 0x0000001608f0723c */ /* 0x040fe20000001810 */
[----:B------:R-:W4:Y:S07]  /*6a60*/  LDSM.16.M88.4 R20, [R214+0x15800] ;  /* 0x01580000d614783b */ /* 0x000f2e0000000200 */
[C---:B------:R-:W-:Y:S01]  /*6a70*/  HMMA.16816.F32 R204, R8.reuse, R28, R12 ;  /* 0x0000001c08cc723c */ /* 0x040fe2000000180c */
[----:B------:R-:W5:Y:S07]  /*6a80*/  LDSM.16.M88.4 R12, [R217+0x8000] ;  /* 0x00800000d90c783b */ /* 0x000f6e0000000200 */
[C---:B-1----:R-:W-:Y:S08]  /*6a90*/  HMMA.16816.F32 R32, R8.reuse, R184, R32 ;  /* 0x000000b80820723c */ /* 0x042ff00000001820 */
[C---:B------:R-:W-:Y:S08]  /*6aa0*/  HMMA.16816.F32 R28, R8.reuse, R186, R196 ;  /* 0x000000ba081c723c */ /* 0x040ff000000018c4 */
[C---:B------:R-:W-:Y:S01]  /*6ab0*/  HMMA.16816.F32 R24, R8.reuse, R248, R200 ;  /* 0x000000f80818723c */ /* 0x040fe200000018c8 */
[----:B------:R-:W1:Y:S07]  /*6ac0*/  LDSM.16.M88.4 R200, [R213+0x4800] ;  /* 0x00480000d5c8783b */ /* 0x000e6e0000000200 */
[----:B------:R-:W-:Y:S08]  /*6ad0*/  HMMA.16816.F32 R16, R8, R250, R192 ;  /* 0x000000fa0810723c */ /* 0x000ff000000018c0 */
[C---:B--2---:R-:W-:Y:S08]  /*6ae0*/  HMMA.16816.F32 R8, R4.reuse, R188, R244 ;  /* 0x000000bc0408723c */ /* 0x044ff000000018f4 */
[C---:B------:R-:W-:Y:S01]  /*6af0*/  HMMA.16816.F32 R184, R4.reuse, R190, R240 ;  /* 0x000000be04b8723c */ /* 0x040fe200000018f0 */
[----:B------:R-:W-:Y:S07]  /*6b00*/  LDSM.16.M88.4 R240, [R220] ;  /* 0x00000000dcf0783b */ /* 0x000fee0000000200 */
[C---:B------:R-:W-:Y:S08]  /*6b10*/  HMMA.16816.F32 R204, R4.reuse, R180, R204 ;  /* 0x000000b404cc723c */ /* 0x040ff000000018cc */
[C---:B------:R-:W-:Y:S01]  /*6b20*/  HMMA.16816.F32 R188, R4.reuse, R182, R176 ;  /* 0x000000b604bc723c */ /* 0x040fe200000018b0 */
[----:B------:R-:W-:Y:S07]  /*6b30*/  LDSM.16.M88.4 R176, [R208+0x16800] ;  /* 0x01680000d0b0783b */ /* 0x000fee0000000200 */
[C---:B---3--:R-:W-:Y:S01]  /*6b40*/  HMMA.16816.F32 R196, R4.reuse, R168, R32 ;  /* 0x000000a804c4723c */ /* 0x048fe20000001820 */
[----:B------:R-:W2:Y:S07]  /*6b50*/  LDSM.16.M88.4 R32, [R213+0x5000] ;  /* 0x00500000d520783b */ /* 0x000eae0000000200 */
[C---:B------:R-:W-:Y:S01]  /*6b60*/  HMMA.16816.F32 R192, R4.reuse, R170, R28 ;  /* 0x000000aa04c0723c */ /* 0x040fe2000000181c */
[----:B------:R-:W3:Y:S07]  /*6b70*/  LDSM.16.M88.4 R28, [R213+0x5800] ;  /* 0x00580000d51c783b */ /* 0x000eee0000000200 */
[C---:B----4-:R-:W-:Y:S01]  /*6b80*/  HMMA.16816.F32 R180, R4.reuse, R20, R24 ;  /* 0x0000001404b4723c */ /* 0x050fe20000001818 */
[----:B------:R-:W-:Y:S07]  /*6b90*/  LDSM.16.M88.4 R24, [R208+0x16000] ;  /* 0x01600000d018783b */ /* 0x000fee0000000200 */
[----:B------:R-:W-:Y:S08]  /*6ba0*/  HMMA.16816.F32 R168, R4, R22, R16 ;  /* 0x0000001604a8723c */ /* 0x000ff00000001810 */
[C---:B-----5:R-:W-:Y:S01]  /*6bb0*/  HMMA.16816.F32 R20, R12.reuse, R172, R8 ;  /* 0x000000ac0c14723c */ /* 0x060fe20000001808 */
[----:B------:R-:W4:Y:S07]  /*6bc0*/  LDSM.16.M88.4 R8, [R215+0xc000] ;  /* 0x00c00000d708783b */ /* 0x000f2e0000000200 */
[C---:B------:R-:W-:Y:S08]  /*6bd0*/  HMMA.16816.F32 R16, R12.reuse, R174, R184 ;  /* 0x000000ae0c10723c */ /* 0x040ff000000018b8 */
[C---:B-1----:R-:W-:Y:S01]  /*6be0*/  HMMA.16816.F32 R4, R12.reuse, R200, R204 ;  /* 0x000000c80c04723c */ /* 0x042fe200000018cc */
[----:B------:R-:W1:Y:S07]  /*6bf0*/  LDSM.16.M88.4 R204, [R208+0x17000] ;  /* 0x01700000d0cc783b */ /* 0x000e6e0000000200 */
[C---:B------:R-:W-:Y:S08]  /*6c00*/  HMMA.16816.F32 R188, R12.reuse, R202, R188 ;  /* 0x000000ca0cbc723c */ /* 0x040ff000000018bc */
[C---:B--2---:R-:W-:Y:S08]  /*6c10*/  HMMA.16816.F32 R192, R12.reuse, R34, R192 ;  /* 0x000000220cc0723c */ /* 0x044ff000000018c0 */
[C---:B------:R-:W-:Y:S08]  /*6c20*/  HMMA.16816.F32 R200, R12.reuse, R32, R196 ;  /* 0x000000200cc8723c */ /* 0x040ff000000018c4 */
[C---:B---3--:R-:W-:Y:S08]  /*6c30*/  HMMA.16816.F32 R196, R12.reuse, R28, R180 ;  /* 0x0000001c0cc4723c */ /* 0x048ff000000018b4 */
[----:B------:R-:W-:Y:S08]  /*6c40*/  HMMA.16816.F32 R184, R12, R30, R168 ;  /* 0x0000001e0cb8723c */ /* 0x000ff000000018a8 */
[C---:B----4-:R-:W-:Y:S01]  /*6c50*/  HMMA.16816.F32 R180, R8.reuse, R24, R20 ;  /* 0x0000001808b4723c */ /* 0x050fe20000001814 */
[----:B------:R-:W2:Y:S07]  /*6c60*/  LDSM.16.M88.4 R20, [R208+0x17800] ;  /* 0x01780000d014783b */ /* 0x000eae0000000200 */
[C---:B------:R-:W-:Y:S01]  /*6c70*/  HMMA.16816.F32 R172, R8.reuse, R26, R16 ;  /* 0x0000001a08ac723c */ /* 0x040fe20000001810 */
[----:B------:R-:W-:Y:S04]  /*6c80*/  LDSM.16.M88.4 R16, [R223] ;  /* 0x00000000df10783b */ /* 0x000fe80000000200 */
[----:B------:R-:W-:Y:S03]  /*6c90*/  LDSM.16.M88.4 R24, [R222] ;  /* 0x00000000de18783b */ /* 0x000fe60000000200 */
[C---:B------:R-:W-:Y:S01]  /*6ca0*/  HMMA.16816.F32 R12, R8.reuse, R176, R4 ;  /* 0x000000b0080c723c */ /* 0x040fe20000001804 */
[----:B------:R-:W3:Y:S07]  /*6cb0*/  LDSM.16.M88.4 R4, [R216+0xc000] ;  /* 0x00c00000d804783b */ /* 0x000eee0000000200 */
[C---:B------:R-:W-:Y:S01]  /*6cc0*/  HMMA.16816.F32 R168, R8.reuse, R178, R188 ;  /* 0x000000b208a8723c */ /* 0x040fe200000018bc */
[----:B------:R-:W4:Y:S07]  /*6cd0*/  LDSM.16.M88.4 R176, [R221] ;  /* 0x00000000ddb0783b */ /* 0x000f2e0000000200 */
[C---:B-1----:R-:W-:Y:S08]  /*6ce0*/  HMMA.16816.F32 R28, R8.reuse, R206, R192 ;  /* 0x000000ce081c723c */ /* 0x042ff000000018c0 */
[C---:B------:R-:W-:Y:S08]  /*6cf0*/  HMMA.16816.F32 R32, R8.reuse, R204, R200 ;  /* 0x000000cc0820723c */ /* 0x040ff000000018c8 */
[C---:B--2---:R-:W-:Y:S08]  /*6d00*/  HMMA.16816.F32 R196, R8.reuse, R20, R196 ;  /* 0x0000001408c4723c */ /* 0x044ff000000018c4 */
[----:B------:R-:W-:Y:S01]  /*6d10*/  HMMA.16816.F32 R184, R8, R22, R184 ;  /* 0x0000001608b8723c */ /* 0x000fe200000018b8 */
[----:B------:R-:W-:Y:S07]  /*6d20*/  LDSM.16.M88.4 R8, [R218+0xc000] ;  /* 0x00c00000da08783b */ /* 0x000fee0000000200 */
[C---:B---3--:R-:W-:Y:S01]  /*6d30*/  HMMA.16816.F32 R200, R4.reuse, R18, R172 ;  /* 0x0000001204c8723c */ /* 0x048fe200000018ac */
[----:B------:R-:W1:Y:S07]  /*6d40*/  LDSM.16.M88.4 R172, [R214+0x16000] ;  /* 0x01600000d6ac783b */ /* 0x000e6e0000000200 */
[C---:B----4-:R-:W-:Y:S01]  /*6d50*/  HMMA.16816.F32 R20, R4.reuse, R178, R28 ;  /* 0x000000b20414723c */ /* 0x050fe2000000181c */
[----:B------:R-:W2:Y:S07]  /*6d60*/  LDSM.16.M88.4 R28, [R214+0x16800] ;  /* 0x01680000d61c783b */ /* 0x000eae0000000200 */
[C---:B------:R-:W-:Y:S08]  /*6d70*/  HMMA.16816.F32 R192, R4.reuse, R24, R12 ;  /* 0x0000001804c0723c */ /* 0x040ff0000000180c */
[C---:B------:R-:W-:Y:S01]  /*6d80*/  HMMA.16816.F32 R188, R4.reuse, R26, R168 ;  /* 0x0000001a04bc723c */ /* 0x040fe200000018a8 */
[----:B------:R-:W3:Y:S04]  /*6d90*/  LDSM.16.M88.4 R24, [R214+0x17000] ;  /* 0x01700000d618783b */ /* 0x000ee80000000200 */
[----:B------:R-:W4:Y:S03]  /*6da0*/  LDSM.16.M88.4 R168, [R214+0x17800] ;  /* 0x01780000d6a8783b */ /* 0x000f260000000200 */
[C---:B------:R-:W-:Y:S08]  /*6db0*/  HMMA.16816.F32 R204, R4.reuse, R16, R180 ;  /* 0x0000001004cc723c */ /* 0x040ff000000018b4 */
[C---:B------:R-:W-:Y:S01]  /*6dc0*/  HMMA.16816.F32 R180, R4.reuse, R176, R32 ;  /* 0x000000b004b4723c */ /* 0x040fe20000001820 */
[----:B------:R-:W-:Y:S07]  /*6dd0*/  LDSM.16.M88.4 R32, [R213+0x6000] ;  /* 0x00600000d520783b */ /* 0x000fee0000000200 */
[C---:B------:R-:W-:Y:S08]  /*6de0*/  HMMA.16816.F32 R16, R4.reuse, R240, R196 ;  /* 0x000000f00410723c */ /* 0x040ff000000018c4 */
[----:B------:R-:W-:Y:S01]  /*6df0*/  HMMA.16816.F32 R176, R4, R242, R184 ;  /* 0x000000f204b0723c */ /* 0x000fe200000018b8 */
[----:B------:R-:W5:Y:S07]  /*6e00*/  LDSM.16.M88.4 R4, [R217+0xc000] ;  /* 0x00c00000d904783b */ /* 0x000f6e0000000200 */
[C---:B-1----:R-:W-:Y:S08]  /*6e10*/  HMMA.16816.F32 R12, R8.reuse, R172, R204 ;  /* 0x000000ac080c723c */ /* 0x042ff000000018cc */
[C---:B------:R-:W-:Y:S08]  /*6e20*/  HMMA.16816.F32 R172, R8.reuse, R174, R200 ;  /* 0x000000ae08ac723c */ /* 0x040ff000000018c8 */
[C---:B--2---:R-:W-:Y:S08]  /*6e30*/  HMMA.16816.F32 R184, R8.reuse, R28, R192 ;  /* 0x0000001c08b8723c */ /* 0x044ff000000018c0 */
[C---:B---3--:R-:W-:Y:S01]  /*6e40*/  HMMA.16816.F32 R192, R8.reuse, R26, R20 ;  /* 0x0000001a08c0723c */ /* 0x048fe20000001814 */
[----:B------:R-:W1:Y:S07]  /*6e50*/  LDSM.16.M88.4 R20, [R213+0x6800] ;  /* 0x00680000d514783b */ /* 0x000e6e0000000200 */
[C---:B------:R-:W-:Y:S01]  /*6e60*/  HMMA.16816.F32 R196, R8.reuse, R24, R180 ;  /* 0x0000001808c4723c */ /* 0x040fe200000018b4 */
[----:B------:R-:W-:Y:S07]  /*6e70*/  LDSM.16.M88.4 R24, [R213+0x7800] ;  /* 0x00780000d518783b */ /* 0x000fee0000000200 */
[----:B----4-:R-:W-:Y:S08]  /*6e80*/  HMMA.16816.F32 R180, R8, R168, R16 ;  /* 0x000000a808b4723c */ /* 0x010ff00000001810 */
[C---:B-----5:R-:W-:Y:S08]  /*6e90*/  HMMA.16816.F32 R12, R4.reuse, R32, R12 ;  /* 0x00000020040c723c */ /* 0x060ff0000000180c */
[----:B------:R-:W-:Y:S01]  /*6ea0*/  HMMA.16816.F32 R16, R4, R34, R172 ;  /* 0x000000220410723c */ /* 0x000fe200000018ac */
[----:B------:R-:W2:Y:S01]  /*6eb0*/  LDSM.16.M88.4 R32, [R213+0x7000] ;  /* 0x00700000d520783b */ /* 0x000ea20000000200 */
[----:B------:R-:W-:-:S06]  /*6ec0*/  DEPBAR.LE SB0, 0x0 ;  /* 0x000080000000791a */ /* 0x000fcc0000000000 */
[----:B------:R-:W-:Y:S08]  /*6ed0*/  HMMA.16816.F32 R188, R8, R30, R188 ;  /* 0x0000001e08bc723c */ /* 0x000ff000000018bc */
[----:B-1----:R-:W-:Y:S01]  /*6ee0*/  HMMA.16816.F32 R28, R4, R20, R184 ;  /* 0x00000014041c723c */ /* 0x002fe200000018b8 */
[----:B------:R-:W-:Y:S01]  /*6ef0*/  FSEL R15, R15, -INF , !P2 ;  /* 0xff8000000f0f7808 */ /* 0x000fe20005000000 */
[----:B------:R-:W-:Y:S01]  /*6f00*/  BAR.SYNC.DEFER_BLOCKING 0x0 ;  /* 0x0000000000007b1d */ /* 0x000fe20000010000 */
[----:B------:R-:W-:-:S04]  /*6f10*/  ISETP.GE.AND P2, PT, R3, R238, PT ;  /* 0x000000ee0300720c */ /* 0x000fc80003f46270 */
[----:B------:R-:W-:Y:S01]  /*6f20*/  ISETP.LT.OR P2, PT, R3, R236, P2 ;  /* 0x000000ec0300720c */ /* 0x000fe20001741670 */
[----:B------:R-:W-:Y:S07]  /*6f30*/  HMMA.16816.F32 R176, R8, R170, R176 ;  /* 0x000000aa08b0723c */ /* 0x000fee00000018b0 */
[----:B------:R-:W-:Y:S01]  /*6f40*/  FSEL R9, R12, -INF , !P0 ;  /* 0xff8000000c097808 */ /* 0x000fe20004000000 */
[----:B------:R-:W-:Y:S01]  /*6f50*/  HMMA.16816.F32 R20, R4, R22, R188 ;  /* 0x000000160414723c */ /* 0x000fe200000018bc */
[----:B------:R-:W-:-:S02]  /*6f60*/  ISETP.GE.AND P0, PT, R2, R238, PT ;  /* 0x000000ee0200720c */ /* 0x000fc40003f06270 */
[----:B------:R-:W-:Y:S02]  /*6f70*/  FSEL R8, R14, -INF , !P3 ;  /* 0xff8000000e087808 */ /* 0x000fe40005800000 */
[----:B------:R-:W-:Y:S02]  /*6f80*/  ISETP.LT.OR P0, PT, R2, R236, P0 ;  /* 0x000000ec0200720c */ /* 0x000fe40000701670 */
[----:B------:R-:W-:Y:S02]  /*6f90*/  IADD3 R2, R0, 0x11, RZ ;  /* 0x0000001100027810 */ /* 0x000fe40007ffe0ff */
[----:B------:R-:W-:Y:S02]  /*6fa0*/  FSEL R14, R13, -INF , !P6 ;  /* 0xff8000000d0e7808 */ /* 0x000fe40007000000 */
[----:B------:R-:W-:Y:S02]  /*6fb0*/  ISETP.GE.AND P3, PT, R3, R239, PT ;  /* 0x000000ef0300720c */ /* 0x000fe40003f66270 */
[----:B------:R-:W-:-:S02]  /*6fc0*/  FSEL R13, R16, -INF , !P1 ;  /* 0xff800000100d7808 */ /* 0x000fc40004800000 */
[C---:B------:R-:W-:Y:S02]  /*6fd0*/  ISETP.GE.AND P6, PT, R2.reuse, R239, PT ;  /* 0x000000ef0200720c */ /* 0x040fe40003fc6270 */
[----:B------:R-:W-:Y:S02]  /*6fe0*/  ISETP.GE.AND P1, PT, R2, R238, PT ;  /* 0x000000ee0200720c */ /* 0x000fe40003f26270 */
[-C--:B------:R-:W-:Y:S02]  /*6ff0*/  ISETP.LT.OR P3, PT, R3, R237.reuse, P3 ;  /* 0x000000ed0300720c */ /* 0x080fe40001f61670 */
[----:B------:R-:W-:Y:S02]  /*7000*/  IADD3 R3, R0, 0x18, RZ ;  /* 0x0000001800037810 */ /* 0x000fe40007ffe0ff */
[C---:B------:R-:W-:Y:S02]  /*7010*/  ISETP.LT.OR P6, PT, R2.reuse, R237, P6 ;  /* 0x000000ed0200720c */ /* 0x040fe400037c1670 */
[----:B------:R-:W-:-:S02]  /*7020*/  ISETP.LT.OR P1, PT, R2, R236, P1 ;  /* 0x000000ec0200720c */ /* 0x000fc40000f21670 */
[----:B------:R-:W-:Y:S02]  /*7030*/  FSEL R11, R18, -INF , !P4 ;  /* 0xff800000120b7808 */ /* 0x000fe40006000000 */
[----:B------:R-:W-:Y:S02]  /*7040*/  FSEL R12, R17, -INF , !P5 ;  /* 0xff800000110c7808 */ /* 0x000fe40006800000 */
[----:B------:R-:W-:Y:S02]  /*7050*/  FSEL R10, R19, -INF , !P0 ;  /* 0xff800000130a7808 */ /* 0x000fe40004000000 */
[----:B------:R-:W-:Y:S01]  /*7060*/  IADD3 R2, R0, 0x19, RZ ;  /* 0x0000001900027810 */ /* 0x000fe20007ffe0ff */
[----:B--2---:R-:W-:Y:S01]  /*7070*/  HMMA.16816.F32 R16, R4, R32, R196 ;  /* 0x000000200410723c */ /* 0x004fe200000018c4 */
[C---:B------:R-:W-:Y:S02]  /*7080*/  ISETP.GE.AND P0, PT, R3.reuse, R239, PT ;  /* 0x000000ef0300720c */ /* 0x040fe40003f06270 */
[----:B------:R-:W-:-:S02]  /*7090*/  ISETP.GE.AND P4, PT, R3, R238, PT ;  /* 0x000000ee0300720c */ /* 0x000fc40003f86270 */
[----:B------:R-:W-:Y:S02]  /*70a0*/  FSEL R134, R28, -INF , !P3 ;  /* 0xff8000001c867808 */ /* 0x000fe40005800000 */
[C---:B------:R-:W-:Y:S02]  /*70b0*/  ISETP.GE.AND P5, PT, R2.reuse, R239, PT ;  /* 0x000000ef0200720c */ /* 0x040fe40003fa6270 */
[----:B------:R-:W-:Y:S02]  /*70c0*/  ISETP.GE.AND P3, PT, R2, R238, PT ;  /* 0x000000ee0200720c */ /* 0x000fe40003f66270 */
[C---:B------:R-:W-:Y:S02]  /*70d0*/  ISETP.LT.OR P0, PT, R3.reuse, R237, P0 ;  /* 0x000000ed0300720c */ /* 0x040fe40000701670 */
[----:B------:R-:W-:Y:S02]  /*70e0*/  ISETP.LT.OR P4, PT, R3, R236, P4 ;  /* 0x000000ec0300720c */ /* 0x000fe40002781670 */
[----:B------:R-:W-:-:S02]  /*70f0*/  IADD3 R3, R0, 0x20, RZ ;  /* 0x0000002000037810 */ /* 0x000fc40007ffe0ff */
[C---:B------:R-:W-:Y:S02]  /*7100*/  ISETP.LT.OR P5, PT, R2.reuse, R237, P5 ;  /* 0x000000ed0200720c */ /* 0x040fe40002fa1670 */
[----:B------:R-:W-:Y:S02]  /*7110*/  ISETP.LT.OR P3, PT, R2, R236, P3 ;  /* 0x000000ec0200720c */ /* 0x000fe40001f61670 */
[----:B------:R-:W-:Y:S02]  /*7120*/  FSEL R168, R30, -INF , !P2 ;  /* 0xff8000001ea87808 */ /* 0x000fe40005000000 */
[----:B------:R-:W-:Y:S02]  /*7130*/  FSEL R32, R29, -INF , !P6 ;  /* 0xff8000001d207808 */ /* 0x000fe40007000000 */
[----:B------:R-:W-:Y:S02]  /*7140*/  FSEL R169, R31, -INF , !P1 ;  /* 0xff8000001fa97808 */ /* 0x000fe40004800000 */
[----:B------:R-:W-:Y:S01]  /*7150*/  HMMA.16816.F32 R28, R4, R34, R192 ;  /* 0x00000022041c723c */ /* 0x000fe200000018c0 */
[----:B------:R-:W-:-:S02]  /*7160*/  ISETP.GE.AND P2, PT, R3, R239, PT ;  /* 0x000000ef0300720c */ /* 0x000fc40003f46270 */
[----:B------:R-:W-:Y:S02]  /*7170*/  ISETP.GE.AND P1, PT, R3, R238, PT ;  /* 0x000000ee0300720c */ /* 0x000fe40003f26270 */
[----:B------:R-:W-:Y:S02]  /*7180*/  FSEL R135, R20, -INF , !P0 ;  /* 0xff80000014877808 */ /* 0x000fe40004000000 */
[----:B------:R-:W-:Y:S02]  /*7190*/  FSEL R34, R22, -INF , !P4 ;  /* 0xff80000016227808 */ /* 0x000fe40006000000 */
[----:B------:R-:W-:Y:S02]  /*71a0*/  FSEL R33, R21, -INF , !P5 ;  /* 0xff80000015217808 */ /* 0x000fe40006800000 */
[----:B------:R-:W-:Y:S02]  /*71b0*/  FSEL R35, R23, -INF , !P3 ;  /* 0xff80000017237808 */ /* 0x000fe40005800000 */
[----:B------:R-:W-:Y:S01]  /*71c0*/  IADD3 R2, R0, 0x21, RZ ;  /* 0x0000002100027810 */ /* 0x000fe20007ffe0ff */
[----:B------:R-:W-:Y:S01]  /*71d0*/  HMMA.16816.F32 R20, R4, R24, R180 ;  /* 0x000000180414723c */ /* 0x000fe200000018b4 */
[----:B------:R-:W-:-:S02]  /*71e0*/  ISETP.LT.OR P2, PT, R3, R237, P2 ;  /* 0x000000ed0300720c */ /* 0x000fc40001741670 */
[----:B------:R-:W-:Y:S02]  /*71f0*/  ISETP.LT.OR P1, PT, R3, R236, P1 ;  /* 0x000000ec0300720c */ /* 0x000fe40000f21670 */
[----:B------:R-:W-:Y:S02]  /*7200*/  IADD3 R3, R0, 0x28, RZ ;  /* 0x0000002800037810 */ /* 0x000fe40007ffe0ff */
[CC--:B------:R-:W-:Y:S01]  /*7210*/  ISETP.GE.AND P6, PT, R2.reuse, R239.reuse, PT ;  /* 0x000000ef0200720c */ /* 0x0c0fe20003fc6270 */
[----:B------:R-:W-:Y:S01]  /*7220*/  HMMA.16816.F32 R4, R4, R26, R176 ;  /* 0x0000001a0404723c */ /* 0x000fe200000018b0 */
[-C--:B------:R-:W-:Y:S02]  /*7230*/  ISETP.GE.AND P0, PT, R2, R238.reuse, PT ;  /* 0x000000ee0200720c */ /* 0x080fe40003f06270 */
[C---:B------:R-:W-:Y:S02]  /*7240*/  ISETP.GE.AND P3, PT, R3.reuse, R239, PT ;  /* 0x000000ef0300720c */ /* 0x040fe40003f66270 */
[----:B------:R-:W-:-:S02]  /*7250*/  ISETP.GE.AND P4, PT, R3, R238, PT ;  /* 0x000000ee0300720c */ /* 0x000fc40003f86270 */
[CC--:B------:R-:W-:Y:S02]  /*7260*/  ISETP.LT.OR P6, PT, R2.reuse, R237.reuse, P6 ;  /* 0x000000ed0200720c */ /* 0x0c0fe400037c1670 */
[-C--:B------:R-:W-:Y:S02]  /*7270*/  ISETP.LT.OR P0, PT, R2, R236.reuse, P0 ;  /* 0x000000ec0200720c */ /* 0x080fe40000701670 */
[----:B------:R-:W-:Y:S02]  /*7280*/  IADD3 R2, R0, 0x29, RZ ;  /* 0x0000002900027810 */ /* 0x000fe40007ffe0ff */
[C---:B------:R-:W-:Y:S02]  /*7290*/  ISETP.LT.OR P3, PT, R3.reuse, R237, P3 ;  /* 0x000000ed0300720c */ /* 0x040fe40001f61670 */
[----:B------:R-:W-:Y:S02]  /*72a0*/  ISETP.LT.OR P4, PT, R3, R236, P4 ;  /* 0x000000ec0300720c */ /* 0x000fe40002781670 */
[----:B------:R-:W-:-:S02]  /*72b0*/  FSEL R251, R16, -INF , !P2 ;  /* 0xff80000010fb7808 */ /* 0x000fc40005000000 */
[----:B------:R-:W-:Y:S02]  /*72c0*/  IADD3 R3, R0, 0x30, RZ ;  /* 0x0000003000037810 */ /* 0x000fe40007ffe0ff */
[C---:B------:R-:W-:Y:S02]  /*72d0*/  ISETP.GE.AND P5, PT, R2.reuse, R239, PT ;  /* 0x000000ef0200720c */ /* 0x040fe40003fa6270 */
[CC--:B------:R-:W-:Y:S02]  /*72e0*/  ISETP.GE.AND P2, PT, R2.reuse, R238.reuse, PT ;  /* 0x000000ee0200720c */ /* 0x0c0fe40003f46270 */
[----:B------:R-:W-:Y:S02]  /*72f0*/  FSEL R204, R19, -INF , !P0 ;  /* 0xff80000013cc7808 */ /* 0x000fe40004000000 */
[----:B------:R-:W-:Y:S02]  /*7300*/  ISETP.GE.AND P0, PT, R3, R238, PT ;  /* 0x000000ee0300720c */ /* 0x000fe40003f06270 */
[----:B------:R-:W-:-:S02]  /*7310*/  ISETP.LT.OR P5, PT, R2, R237, P5 ;  /* 0x000000ed0200720c */ /* 0x000fc40002fa1670 */
[-C--:B------:R-:W-:Y:S02]  /*7320*/  ISETP.LT.OR P2, PT, R2, R236.reuse, P2 ;  /* 0x000000ec0200720c */ /* 0x080fe40001741670 */
[----:B------:R-:W-:Y:S02]  /*7330*/  IADD3 R2, R0, 0x31, RZ ;  /* 0x0000003100027810 */ /* 0x000fe40007ffe0ff */
[----:B------:R-:W-:Y:S02]  /*7340*/  ISETP.LT.OR P0, PT, R3, R236, P0 ;  /* 0x000000ec0300720c */ /* 0x000fe40000701670 */
[----:B------:R-:W-:Y:S02]  /*7350*/  FSEL R249, R17, -INF , !P6 ;  /* 0xff80000011f97808 */ /* 0x000fe40007000000 */
[----:B------:R-:W-:Y:S02]  /*7360*/  FSEL R250, R28, -INF , !P3 ;  /* 0xff8000001cfa7808 */ /* 0x000fe40005800000 */
[----:B------:R-:W-:-:S02]  /*7370*/  FSEL R171, R18, -INF , !P1 ;  /* 0xff80000012ab7808 */ /* 0x000fc40004800000 */
[CC--:B------:R-:W-:Y:S02]  /*7380*/  ISETP.GE.AND P6, PT, R2.reuse, R239.reuse, PT ;  /* 0x000000ef0200720c */ /* 0x0c0fe40003fc6270 */
[----:B------:R-:W-:Y:S02]  /*7390*/  ISETP.GE.AND P3, PT, R2, R238, PT ;  /* 0x000000ee0200720c */ /* 0x000fe40003f66270 */
[----:B------:R-:W-:Y:S02]  /*73a0*/  ISETP.GE.AND P1, PT, R3, R239, PT ;  /* 0x000000ef0300720c */ /* 0x000fe40003f26270 */
[----:B------:R-:W-:Y:S02]  /*73b0*/  FSEL R200, R22, -INF , !P0 ;  /* 0xff80000016c87808 */ /* 0x000fe40004000000 */
[----:B------:R-:W-:Y:S02]  /*73c0*/  PLOP3.LUT P0, PT, PT, PT, UP0, 0x80, 0x0 ;  /* 0x000000000000781c */ /* 0x000fe40003f0f008 */
[----:B------:R-:W-:-:S02]  /*73d0*/  ISETP.LT.OR P6, PT, R2, R237, P6 ;  /* 0x000000ed0200720c */ /* 0x000fc400037c1670 */
[----:B------:R-:W-:Y:S02]  /*73e0*/  ISETP.LT.OR P3, PT, R2, R236, P3 ;  /* 0x000000ec0200720c */ /* 0x000fe40001f61670 */
[----:B------:R-:W-:Y:S02]  /*73f0*/  ISETP.LT.OR P1, PT, R3, R237, P1 ;  /* 0x000000ed0300720c */ /* 0x000fe40000f21670 */
[C---:B------:R-:W-:Y:S02]  /*7400*/  IADD3 R2, R0.reuse, 0x38, RZ ;  /* 0x0000003800027810 */ /* 0x040fe40007ffe0ff */
[----:B------:R-:W-:Y:S02]  /*7410*/  IADD3 R0, R0, 0x39, RZ ;  /* 0x0000003900007810 */ /* 0x000fe40007ffe0ff */
[----:B------:R-:W-:Y:S02]  /*7420*/  FSEL R252, R30, -INF , !P4 ;  /* 0xff8000001efc7808 */ /* 0x000fe40006000000 */
[----:B------:R-:W-:-:S02]  /*7430*/  FSEL R248, R29, -INF , !P5 ;  /* 0xff8000001df87808 */ /* 0x000fc40006800000 */
[----:B------:R-:W-:Y:S02]  /*7440*/  FSEL R183, R31, -INF , !P2 ;  /* 0xff8000001fb77808 */ /* 0x000fe40005000000 */
[----:B------:R-:W-:Y:S02]  /*7450*/  FSEL R170, R20, -INF , !P1 ;  /* 0xff80000014aa7808 */ /* 0x000fe40004800000 */
[CC--:B------:R-:W-:Y:S02]  /*7460*/  ISETP.GE.AND P5, PT, R2.reuse, R239.reuse, PT ;  /* 0x000000ef0200720c */ /* 0x0c0fe40003fa6270 */
[-C--:B------:R-:W-:Y:S02]  /*7470*/  ISETP.GE.AND P2, PT, R2, R238.reuse, PT ;  /* 0x000000ee0200720c */ /* 0x080fe40003f46270 */
[C---:B------:R-:W-:Y:S02]  /*7480*/  ISETP.GE.AND P4, PT, R0.reuse, R239, PT ;  /* 0x000000ef0000720c */ /* 0x040fe40003f86270 */
[----:B------:R-:W-:-:S02]  /*7490*/  ISETP.GE.AND P1, PT, R0, R238, PT ;  /* 0x000000ee0000720c */ /* 0x000fc40003f26270 */
[CC--:B------:R-:W-:Y:S02]  /*74a0*/  ISETP.LT.OR P5, PT, R2.reuse, R237.reuse, P5 ;  /* 0x000000ed0200720c */ /* 0x0c0fe40002fa1670 */
[-C--:B------:R-:W-:Y:S02]  /*74b0*/  ISETP.LT.OR P2, PT, R2, R236.reuse, P2 ;  /* 0x000000ec0200720c */ /* 0x080fe40001741670 */
[C---:B------:R-:W-:Y:S02]  /*74c0*/  ISETP.LT.OR P4, PT, R0.reuse, R237, P4 ;  /* 0x000000ed0000720c */ /* 0x040fe40002781670 */
[----:B------:R-:W-:Y:S02]  /*74d0*/  ISETP.LT.OR P1, PT, R0, R236, P1 ;  /* 0x000000ec0000720c */ /* 0x000fe40000f21670 */
[----:B------:R-:W-:Y:S02]  /*74e0*/  FSEL R201, R21, -INF , !P6 ;  /* 0xff80000015c97808 */ /* 0x000fe40007000000 */
[----:B------:R-:W-:-:S02]  /*74f0*/  FSEL R203, R23, -INF , !P3 ;  /* 0xff80000017cb7808 */ /* 0x000fc40005800000 */
[----:B------:R-:W-:Y:S02]  /*7500*/  FSEL R202, R4, -INF , !P5 ;  /* 0xff80000004ca7808 */ /* 0x000fe40006800000 */
[----:B------:R-:W-:Y:S02]  /*7510*/  FSEL R175, R6, -INF , !P2 ;  /* 0xff80000006af7808 */ /* 0x000fe40005000000 */
[----:B------:R-:W-:Y:S02]  /*7520*/  FSEL R174, R5, -INF , !P4 ;  /* 0xff80000005ae7808 */ /* 0x000fe40006000000 */
[----:B------:R-:W-:Y:S01]  /*7530*/  FSEL R173, R7, -INF , !P1 ;  /* 0xff80000007ad7808 */ /* 0x000fe20004800000 */
[----:B------:R-:W-:Y:S05]  /*7540*/  @!P0 BRA `(.L_x_408) ;  /* 0x000001e000008947 */ /* 0x000fea0003800000 */
[----:B------:R-:W2:Y:S04]  /*7550*/  LDL.64 R244, [R1+0x18] ;  /* 0x0000180001f47983 */ /* 0x000ea80000100a00 */
[----:B------:R-:W3:Y:S01]  /*7560*/  LDL.64 R246, [R1+0x8] ;  /* 0x0000080001f67983 */ /* 0x000ee20000100a00 */
[----:B------:R-:W-:-:S02]  /*7570*/  UIADD3 UR13, UR8, -0x3, URZ ;  /* 0xfffffffd080d7890 */ /* 0x000fc4000fffe03f */
[----:B------:R-:W-:Y:S02]  /*7580*/  ULDC.64 UR4, c[0x0][0x198] ;  /* 0x0000660000047ab9 */ /* 0x000fe40000000a00 */
[----:B------:R-:W-:Y:S02]  /*7590*/  USHF.R.S32.HI UR12, URZ, 0x1f, UR13 ;  /* 0x0000001f3f0c7899 */ /* 0x000fe4000801140d */
[----:B------:R-:W-:Y:S02]  /*75a0*/  UIMAD.WIDE.U32 UR20, UR13, UR4, URZ ;  /* 0x000000040d1472a5 */ /* 0x000fe4000f8e003f */
[----:B------:R-:W-:-:S04]  /*75b0*/  UIMAD UR12, UR12, UR4, URZ ;  /* 0x000000040c0c72a4 */ /* 0x000fc8000f8e023f */
[----:B------:R-:W-:Y:S01]  /*75c0*/  UIMAD UR5, UR13, UR5, UR12 ;  /* 0x000000050d0572a4 */ /* 0x000fe2000f8e020c */
[----:B------:R-:W-:Y:S02]  /*75d0*/  IMAD.U32 R4, RZ, RZ, UR20 ;  /* 0x00000014ff047e24 */ /* 0x000fe4000f8e00ff */
[----:B------:R-:W-:Y:S01]  /*75e0*/  IMAD.U32 R5, RZ, RZ, UR21 ;  /* 0x00000015ff057e24 */ /* 0x000fe2000f8e00ff */
[----:B------:R-:W-:-:S06]  /*75f0*/  UIADD3 UR5, UR21, UR5, URZ ;  /* 0x0000000515057290 */ /* 0x000fcc000fffe03f */
[----:B------:R-:W-:Y:S01]  /*7600*/  IMAD.U32 R3, RZ, RZ, UR5 ;  /* 0x00000005ff037e24 */ /* 0x000fe2000f8e00ff */
[----:B--2---:R-:W-:-:S04]  /*7610*/  LEA R0, P1, R4, R244, 0x6 ;  /* 0x000000f404007211 */ /* 0x004fc800078230ff */
[----:B------:R-:W-:Y:S02]  /*7620*/  LEA R2, P2, R0, c[0x0][0x168], 0x1 ;  /* 0x00005a0000027a11 */ /* 0x000fe400078408ff */
[----:B---3--:R-:W-:Y:S02]  /*7630*/  LEA.HI.X R3, R4, R247, R3, 0x6, P1 ;  /* 0x000000f704037211 */ /* 0x008fe400008f3403 */
[----:B------:R-:W-:Y:S02]  /*7640*/  IADD3 R4, P1, R2, UR7, RZ ;  /* 0x0000000702047c10 */ /* 0x000fe4000ff3e0ff */
[----:B------:R-:W-:-:S04]  /*7650*/  LEA.HI.X R3, R0, c[0x0][0x16c], R3, 0x1, P2 ;  /* 0x00005b0000037a11 */ /* 0x000fc800010f0c03 */
        /* <DEDUP_REMOVED lines=13> */
.L_x_408:
[----:B------:R-:W2:Y:S04]  /*7730*/  LDL.LU R6, [R1+0x4] ;  /* 0x0000040001067983 */ /* 0x000ea80000300800 */
[----:B------:R-:W3:Y:S01]  /*7740*/  LDL.LU R7, [R1] ;  /* 0x0000000001077983 */ /* 0x000ee20000300800 */
[----:B------:R-:W-:-:S03]  /*7750*/  FMNMX.FTZ R0, R133, R9, !PT ;  /* 0x0000000985007209 */ /* 0x000fc60007810000 */
[----:B------:R-:W-:Y:S01]  /*7760*/  LDSM.16.MT88.4 R24, [R210+0x18000] ;  /* 0x01800000d218783b */ /* 0x000fe20000004200 */
[----:B------:R-:W-:-:S04]  /*7770*/  FMNMX.FTZ R0, R14, R0, !PT ;  /* 0x000000000e007209 */ /* 0x000fc80007810000 */
[----:B------:R-:W-:-:S04]  /*7780*/  FMNMX.FTZ R0, R13, R0, !PT ;  /* 0x000000000d007209 */ /* 0x000fc80007810000 */
[----:B------:R-:W-:-:S04]  /*7790*/  FMNMX.FTZ R0, R12, R0, !PT ;  /* 0x000000000c007209 */ /* 0x000fc80007810000 */
        /* <DEDUP_REMOVED lines=24> */
[----:B------:R-:W1:Y:S01]  /*7920*/  SHFL.BFLY PT, R4, R0, 0x2, 0x1f ;  /* 0x0c401f0000047f89 */ /* 0x000e6200000e0000 */
[----:B------:R-:W-:-:S04]  /*7930*/  FMNMX.FTZ R3, R200, R3, !PT ;  /* 0x00000003c8037209 */ /* 0x000fc80007810000 */
[----:B------:R-:W-:-:S04]  /*7940*/  FMNMX.FTZ R3, R203, R3, !PT ;  /* 0x00000003cb037209 */ /* 0x000fc80007810000 */
[----:B------:R-:W-:-:S04]  /*7950*/  FMNMX.FTZ R3, R175, R3, !PT ;  /* 0x00000003af037209 */ /* 0x000fc80007810000 */
[----:B------:R-:W-:-:S05]  /*7960*/  FMNMX.FTZ R3, R173, R3, !PT ;  /* 0x00000003ad037209 */ /* 0x000fca0007810000 */
[----:B------:R-:W4:Y:S01]  /*7970*/  SHFL.BFLY PT, R2, R3, 0x2, 0x1f ;  /* 0x0c401f0003027f89 */ /* 0x000f2200000e0000 */
[----:B-1----:R-:W-:-:S05]  /*7980*/  FMNMX.FTZ R0, R0, R4, !PT ;  /* 0x0000000400007209 */ /* 0x002fca0007810000 */
[----:B------:R-:W1:Y:S01]  /*7990*/  SHFL.BFLY PT, R4, R0, 0x1, 0x1f ;  /* 0x0c201f0000047f89 */ /* 0x000e6200000e0000 */
[----:B----4-:R-:W-:-:S05]  /*79a0*/  FMNMX.FTZ R3, R3, R2, !PT ;  /* 0x0000000203037209 */ /* 0x010fca0007810000 */
[----:B------:R-:W4:Y:S01]  /*79b0*/  SHFL.BFLY PT, R5, R3, 0x1, 0x1f ;  /* 0x0c201f0003057f89 */ /* 0x000f2200000e0000 */
[----:B-1----:R-:W-:-:S04]  /*79c0*/  FMNMX.FTZ R18, R0, R4, !PT ;  /* 0x0000000400127209 */ /* 0x002fc80007810000 */
[C---:B------:R-:W-:Y:S01]  /*79d0*/  FSETP.NEU.FTZ.AND P2, PT, R18.reuse, -INF , PT ;  /* 0xff8000001200780b */ /* 0x040fe20003f5d000 */
[----:B------:R-:W-:-:S05]  /*79e0*/  FMUL.FTZ R2, R18, c[0x0][0x23c] ;  /* 0x00008f0012027a20 */ /* 0x000fca0000410000 */
[----:B------:R-:W-:-:S05]  /*79f0*/  FSEL R2, R2, RZ, P2 ;  /* 0x000000ff02027208 */ /* 0x000fca0001000000 */
[--C-:B------:R-:W-:Y:S02]  /*7a00*/  FFMA.FTZ R14, R14, c[0x0][0x23c], -R2.reuse ;  /* 0x00008f000e0e7a23 */ /* 0x100fe40000010802 */
[--C-:B------:R-:W-:Y:S01]  /*7a10*/  FFMA.FTZ R13, R13, c[0x0][0x23c], -R2.reuse ;  /* 0x00008f000d0d7a23 */ /* 0x100fe20000010802 */
[----:B----4-:R-:W-:Y:S01]  /*7a20*/  FMNMX.FTZ R17, R3, R5, !PT ;  /* 0x0000000503117209 */ /* 0x010fe20007810000 */
[--C-:B------:R-:W-:Y:S01]  /*7a30*/  FFMA.FTZ R12, R12, c[0x0][0x23c], -R2.reuse ;  /* 0x00008f000c0c7a23 */ /* 0x100fe20000010802 */
[----:B------:R-:W-:Y:S01]  /*7a40*/  FSEL R3, R18, RZ, P2 ;  /* 0x000000ff12037208 */ /* 0x000fe20001000000 */
[----:B------:R-:W1:Y:S01]  /*7a50*/  MUFU.EX2 R20, R14 ;  /* 0x0000000e00147308 */ /* 0x000e620000000800 */
[C---:B------:R-:W-:Y:S01]  /*7a60*/  FSETP.NEU.FTZ.AND P1, PT, R17.reuse, -INF , PT ;  /* 0xff8000001100780b */ /* 0x040fe20003f3d000 */
[----:B------:R-:W-:Y:S02]  /*7a70*/  FMUL.FTZ R0, R17, c[0x0][0x23c] ;  /* 0x00008f0011007a20 */ /* 0x000fe40000410000 */
[----:B------:R-:W-:Y:S01]  /*7a80*/  FFMA.FTZ R9, R9, c[0x0][0x23c], -R2 ;  /* 0x00008f0009097a23 */ /* 0x000fe20000010802 */
[----:B------:R-:W-:Y:S01]  /*7a90*/  FSEL R4, R17, RZ, P1 ;  /* 0x000000ff11047208 */ /* 0x000fe20000800000 */
[----:B------:R-:W-:Y:S01]  /*7aa0*/  FADD.FTZ R5, R133, -R3 ;  /* 0x8000000385057221 */ /* 0x000fe20000010000 */
[----:B------:R-:W-:Y:S01]  /*7ab0*/  FSEL R0, R0, RZ, P1 ;  /* 0x000000ff00007208 */ /* 0x000fe20000800000 */
[----:B------:R-:W-:Y:S01]  /*7ac0*/  MUFU.EX2 R21, R13 ;  /* 0x0000000d00157308 */ /* 0x000fe20000000800 */
[----:B------:R-:W-:Y:S01]  /*7ad0*/  MOV R133, R204 ;  /* 0x000000cc00857202 */ /* 0x000fe20000000f00 */
[----:B------:R-:W-:-:S02]  /*7ae0*/  FMUL.FTZ R5, R5, c[0x0][0x23c] ;  /* 0x00008f0005057a20 */ /* 0x000fc40000410000 */
[--C-:B------:R-:W-:Y:S02]  /*7af0*/  FFMA.FTZ R15, R15, c[0x0][0x23c], -R0.reuse ;  /* 0x00008f000f0f7a23 */ /* 0x100fe40000010800 */
[--C-:B------:R-:W-:Y:S02]  /*7b00*/  FFMA.FTZ R3, R10, c[0x0][0x23c], -R0.reuse ;  /* 0x00008f000a037a23 */ /* 0x100fe40000010800 */
[----:B------:R-:W4:Y:S01]  /*7b10*/  MUFU.EX2 R19, R12 ;  /* 0x0000000c00137308 */ /* 0x000f220000000800 */
[--C-:B------:R-:W-:Y:S01]  /*7b20*/  FFMA.FTZ R8, R8, c[0x0][0x23c], -R0.reuse ;  /* 0x00008f0008087a23 */ /* 0x100fe20000010800 */
[----:B-1----:R-:W-:Y:S01]  /*7b30*/  MOV R10, R20 ;  /* 0x00000014000a7202 */ /* 0x002fe20000000f00 */
[----:B------:R-:W-:-:S05]  /*7b40*/  FFMA.FTZ R11, R11, c[0x0][0x23c], -R0 ;  /* 0x00008f000b0b7a23 */ /* 0x000fca0000010800 */
[----:B------:R1:W-:Y:S08]  /*7b50*/  MUFU.EX2 R179, R15 ;  /* 0x0000000f00b37308 */ /* 0x0003f00000000800 */
[----:B------:R-:W5:Y:S01]  /*7b60*/  MUFU.EX2 R172, R9 ;  /* 0x0000000900ac7308 */ /* 0x000f620000000800 */
[----:B-1----:R-:W1:Y:S07]  /*7b70*/  LDSM.16.MT88.4 R12, [R209+0x18000] ;  /* 0x01800000d10c783b */ /* 0x002e6e0000004200 */
[----:B------:R4:W-:Y:S08]  /*7b80*/  MUFU.EX2 R9, R3 ;  /* 0x0000000300097308 */ /* 0x0009f00000000800 */
[----:B------:R-:W1:Y:S01]  /*7b90*/  MUFU.EX2 R176, R8 ;  /* 0x0000000800b07308 */ /* 0x000e620000000800 */
[----:B----4-:R-:W-:-:S07]  /*7ba0*/  FADD.FTZ R3, R132, -R4 ;  /* 0x8000000484037221 */ /* 0x010fce0000010000 */
[----:B------:R4:W-:Y:S01]  /*7bb0*/  MUFU.EX2 R16, R11 ;  /* 0x0000000b00107308 */ /* 0x0009e20000000800 */
[----:B------:R-:W-:Y:S01]  /*7bc0*/  MOV R132, R19 ;  /* 0x0000001300847202 */ /* 0x000fe20000000f00 */
[----:B------:R-:W-:Y:S01]  /*7bd0*/  FMUL.FTZ R3, R3, c[0x0][0x23c] ;  /* 0x00008f0003037a20 */ /* 0x000fe20000410000 */
[----:B-----5:R-:W-:-:S05]  /*7be0*/  F2FP.PACK_AB R4, R10, R172 ;  /* 0x000000ac0a04723e */ /* 0x020fca00000000ff */
[----:B------:R1:W5:Y:S08]  /*7bf0*/  MUFU.EX2 R8, R5 ;  /* 0x0000000500087308 */ /* 0x0003700000000800 */
[----:B------:R-:W5:Y:S01]  /*7c00*/  MUFU.EX2 R3, R3 ;  /* 0x0000000300037308 */ /* 0x000f620000000800 */
[----:B----4-:R-:W-:Y:S02]  /*7c10*/  MOV R11, R21 ;  /* 0x00000015000b7202 */ /* 0x010fe40000000f00 */
[----:B------:R-:W4:Y:S01]  /*7c20*/  LDSM.16.MT88.4 R20, [R212+0x18000] ;  /* 0x01800000d414783b */ /* 0x000f220000004200 */
[----:B-1----:R-:W-:Y:S01]  /*7c30*/  F2FP.PACK_AB R5, R179, R176 ;  /* 0x000000b0b305723e */ /* 0x002fe200000000ff */
[----:B-----5:R-:W-:-:S02]  /*7c40*/  FMUL.FTZ R140, R140, R8 ;  /* 0x000000088c8c7220 */ /* 0x020fc40000410000 */
[-C--:B------:R-:W-:Y:S02]  /*7c50*/  FMUL.FTZ R141, R141, R8.reuse ;  /* 0x000000088d8d7220 */ /* 0x080fe40000410000 */
[-C--:B------:R-:W-:Y:S02]  /*7c60*/  FMUL.FTZ R144, R144, R8.reuse ;  /* 0x0000000890907220 */ /* 0x080fe40000410000 */
[----:B------:R-:W-:Y:S02]  /*7c70*/  FMUL.FTZ R145, R145, R8 ;  /* 0x0000000891917220 */ /* 0x000fe40000410000 */
[-C--:B------:R-:W-:Y:S02]  /*7c80*/  FMUL.FTZ R142, R142, R3.reuse ;  /* 0x000000038e8e7220 */ /* 0x080fe40000410000 */
[-C--:B------:R-:W-:Y:S02]  /*7c90*/  FMUL.FTZ R143, R143, R3.reuse ;  /* 0x000000038f8f7220 */ /* 0x080fe40000410000 */
[----:B------:R-:W-:-:S02]  /*7ca0*/  FMUL.FTZ R146, R146, R3 ;  /* 0x0000000392927220 */ /* 0x000fc40000410000 */
[-C--:B------:R-:W-:Y:S02]  /*7cb0*/  FMUL.FTZ R147, R147, R3.reuse ;  /* 0x0000000393937220 */ /* 0x080fe40000410000 */
[-C--:B------:R-:W-:Y:S02]  /*7cc0*/  FMUL.FTZ R136, R136, R8.reuse ;  /* 0x0000000888887220 */ /* 0x080fe40000410000 */
[-C--:B------:R-:W-:Y:S02]  /*7cd0*/  FMUL.FTZ R137, R137, R8.reuse ;  /* 0x0000000889897220 */ /* 0x080fe40000410000 */
[-C--:B------:R-:W-:Y:S02]  /*7ce0*/  FMUL.FTZ R138, R138, R3.reuse ;  /* 0x000000038a8a7220 */ /* 0x080fe40000410000 */
[----:B------:R-:W-:Y:S02]  /*7cf0*/  FMUL.FTZ R139, R139, R3 ;  /* 0x000000038b8b7220 */ /* 0x000fe40000410000 */
        /* <DEDUP_REMOVED lines=24> */
[----:B------:R-:W-:Y:S01]  /*7e80*/  FMUL.FTZ R40, R40, R8 ;  /* 0x0000000828287220 */ /* 0x000fe20000410000 */
[----:B--2---:R-:W-:Y:S01]  /*7e90*/  MOV R177, R6 ;  /* 0x0000000600b17202 */ /* 0x004fe20000000f00 */
[----:B------:R-:W-:Y:S01]  /*7ea0*/  FMUL.FTZ R41, R41, R8 ;  /* 0x0000000829297220 */ /* 0x000fe20000410000 */
[----:B------:R-:W-:Y:S01]  /*7eb0*/  F2FP.PACK_AB R6, R132, R11 ;  /* 0x0000000b8406723e */ /* 0x000fe200000000ff */
[----:B------:R-:W-:Y:S01]  /*7ec0*/  FMUL.FTZ R42, R42, R3 ;  /* 0x000000032a2a7220 */ /* 0x000fe20000410000 */
[----:B---3--:R-:W-:Y:S01]  /*7ed0*/  MOV R178, R7 ;  /* 0x0000000700b27202 */ /* 0x008fe20000000f00 */
[----:B------:R-:W-:Y:S01]  /*7ee0*/  FMUL.FTZ R43, R43, R3 ;  /* 0x000000032b2b7220 */ /* 0x000fe20000410000 */
[----:B------:R-:W-:Y:S01]  /*7ef0*/  F2FP.PACK_AB R7, R9, R16 ;  /* 0x000000100907723e */ /* 0x000fe200000000ff */
[----:B------:R-:W-:-:S02]  /*7f00*/  FMUL.FTZ R48, R48, R8 ;  /* 0x0000000830307220 */ /* 0x000fc40000410000 */
[-C--:B------:R-:W-:Y:S02]  /*7f10*/  FMUL.FTZ R49, R49, R8.reuse ;  /* 0x0000000831317220 */ /* 0x080fe40000410000 */
[-C--:B------:R-:W-:Y:S02]  /*7f20*/  FMUL.FTZ R50, R50, R3.reuse ;  /* 0x0000000332327220 */ /* 0x080fe40000410000 */
[C---:B------:R-:W-:Y:S01]  /*7f30*/  HMMA.16816.F32 R244, R4.reuse, R14, R140 ;  /* 0x0000000e04f4723c */ /* 0x040fe2000000188c */
[----:B------:R-:W-:Y:S02]  /*7f40*/  FMUL.FTZ R51, R51, R3 ;  /* 0x0000000333337220 */ /* 0x000fe40000410000 */
[-C--:B------:R-:W-:Y:S02]  /*7f50*/  FMUL.FTZ R44, R44, R8.reuse ;  /* 0x000000082c2c7220 */ /* 0x080fe40000410000 */
[-C--:B------:R-:W-:Y:S02]  /*7f60*/  FMUL.FTZ R45, R45, R8.reuse ;  /* 0x000000082d2d7220 */ /* 0x080fe40000410000 */
[----:B------:R-:W-:Y:S01]  /*7f70*/  IMAD.MOV.U32 R143, RZ, RZ, R18 ;  /* 0x000000ffff8f7224 */ /* 0x000fe200078e0012 */
[C---:B------:R-:W-:Y:S01]  /*7f80*/  HMMA.16816.F32 R144, R4.reuse, R24, R144 ;  /* 0x000000180490723c */ /* 0x040fe20000001890 */
[----:B------:R-:W-:Y:S01]  /*7f90*/  MOV R141, R17 ;  /* 0x00000011008d7202 */ /* 0x000fe20000000f00 */
[----:B------:R-:W-:Y:S01]  /*7fa0*/  FMUL.FTZ R46, R46, R3 ;  /* 0x000000032e2e7220 */ /* 0x000fe20000410000 */
[----:B------:R-:W-:Y:S01]  /*7fb0*/  MOV R140, R203 ;  /* 0x000000cb008c7202 */ /* 0x000fe20000000f00 */
[----:B------:R-:W-:Y:S01]  /*7fc0*/  FMUL.FTZ R47, R47, R3 ;  /* 0x000000032f2f7220 */ /* 0x000fe20000410000 */
[----:B------:R-:W-:Y:S01]  /*7fd0*/  MOV R142, R9 ;  /* 0x00000009008e7202 */ /* 0x000fe20000000f00 */
[----:B------:R-:W-:Y:S01]  /*7fe0*/  FMUL.FTZ R52, R52, R8 ;  /* 0x0000000834347220 */ /* 0x000fe20000410000 */
[----:B------:R-:W-:Y:S01]  /*7ff0*/  MOV R24, R202 ;  /* 0x000000ca00187202 */ /* 0x000fe20000000f00 */
[----:B------:R-:W-:Y:S01]  /*8000*/  IMAD.MOV.U32 R25, RZ, RZ, R16 ;  /* 0x000000ffff197224 */ /* 0x000fe200078e0010 */
[----:B------:R-:W-:Y:S01]  /*8010*/  HMMA.16816.F32 R136, R4, R12, R136 ;  /* 0x0000000c0488723c */ /* 0x000fe20000001888 */
[----:B------:R-:W1:Y:S01]  /*8020*/  LDSM.16.MT88.4 R16, [R211+0x18000] ;  /* 0x01800000d310783b */ /* 0x000e620000004200 */
[----:B------:R-:W-:-:S02]  /*8030*/  FMUL.FTZ R53, R53, R8 ;  /* 0x0000000835357220 */ /* 0x000fc40000410000 */
[-C--:B------:R-:W-:Y:S01]  /*8040*/  FMUL.FTZ R54, R54, R3.reuse ;  /* 0x0000000336367220 */ /* 0x080fe20000410000 */
[----:B------:R-:W2:Y:S01]  /*8050*/  LDSM.16.MT88.4 R12, [R209+0x1a000] ;  /* 0x01a00000d10c783b */ /* 0x000ea20000004200 */
[-C--:B------:R-:W-:Y:S02]  /*8060*/  FMUL.FTZ R55, R55, R3.reuse ;  /* 0x0000000337377220 */ /* 0x080fe40000410000 */
[C---:B------:R-:W-:Y:S01]  /*8070*/  HMMA.16816.F32 R28, R4.reuse, R26, R148 ;  /* 0x0000001a041c723c */ /* 0x040fe20000001894 */
[-C--:B------:R-:W-:Y:S02]  /*8080*/  FMUL.FTZ R56, R56, R8.reuse ;  /* 0x0000000838387220 */ /* 0x080fe40000410000 */
[----:B------:R-:W-:Y:S02]  /*8090*/  FMUL.FTZ R57, R57, R8 ;  /* 0x0000000839397220 */ /* 0x000fe40000410000 */
[----:B------:R-:W-:Y:S02]  /*80a0*/  FMUL.FTZ R58, R58, R3 ;  /* 0x000000033a3a7220 */ /* 0x000fe40000410000 */
[----:B------:R-:W-:Y:S01]  /*80b0*/  MOV R151, R201 ;  /* 0x000000c900977202 */ /* 0x000fe20000000f00 */
[----:B----4-:R-:W-:Y:S01]  /*80c0*/  HMMA.16816.F32 R152, R4, R20, R152 ;  /* 0x000000140498723c */ /* 0x010fe20000001898 */
[----:B------:R-:W-:Y:S01]  /*80d0*/  MOV R150, R200 ;  /* 0x000000c800967202 */ /* 0x000fe20000000f00 */
[----:B------:R-:W-:-:S02]  /*80e0*/  FMUL.FTZ R59, R59, R3 ;  /* 0x000000033b3b7220 */ /* 0x000fc40000410000 */
[----:B------:R-:W-:Y:S02]  /*80f0*/  IMAD.MOV.U32 R9, RZ, RZ, R178 ;  /* 0x000000ffff097224 */ /* 0x000fe400078e00b2 */
[-C--:B------:R-:W-:Y:S02]  /*8100*/  FMUL.FTZ R60, R60, R8.reuse ;  /* 0x000000083c3c7220 */ /* 0x080fe40000410000 */
[----:B------:R-:W-:Y:S01]  /*8110*/  HMMA.16816.F32 R240, R4, R22, R156 ;  /* 0x0000001604f0723c */ /* 0x000fe2000000189c */
[----:B------:R-:W3:Y:S01]  /*8120*/  LDSM.16.MT88.4 R20, [R210+0x1a000] ;  /* 0x01a00000d214783b */ /* 0x000ee20000004200 */
[----:B------:R-:W-:Y:S02]  /*8130*/  FMUL.FTZ R61, R61, R8 ;  /* 0x000000083d3d7220 */ /* 0x000fe40000410000 */
[-C--:B------:R-:W-:Y:S02]  /*8140*/  FMUL.FTZ R62, R62, R3.reuse ;  /* 0x000000033e3e7220 */ /* 0x080fe40000410000 */
[----:B------:R-:W-:-:S02]  /*8150*/  FMUL.FTZ R63, R63, R3 ;  /* 0x000000033f3f7220 */ /* 0x000fc40000410000 */
[-C--:B------:R-:W-:Y:S02]  /*8160*/  FMUL.FTZ R64, R64, R8.reuse ;  /* 0x0000000840407220 */ /* 0x080fe40000410000 */
[-C--:B------:R-:W-:Y:S02]  /*8170*/  FMUL.FTZ R65, R65, R8.reuse ;  /* 0x0000000841417220 */ /* 0x080fe40000410000 */
[-C--:B------:R-:W-:Y:S02]  /*8180*/  FMUL.FTZ R66, R66, R3.reuse ;  /* 0x0000000342427220 */ /* 0x080fe40000410000 */
[----:B------:R-:W-:Y:S02]  /*8190*/  FMUL.FTZ R67, R67, R3 ;  /* 0x0000000343437220 */ /* 0x000fe40000410000 */
[-C--:B------:R-:W-:Y:S01]  /*81a0*/  FMUL.FTZ R68, R68, R8.reuse ;  /* 0x0000000844447220 */ /* 0x080fe20000410000 */
[----:B-1----:R-:W-:Y:S01]  /*81b0*/  HMMA.16816.F32 R204, R4, R16, R160 ;  /* 0x0000001004cc723c */ /* 0x002fe200000018a0 */
[----:B------:R-:W-:-:S02]  /*81c0*/  FMUL.FTZ R69, R69, R8 ;  /* 0x0000000845457220 */ /* 0x000fc40000410000 */
[-C--:B------:R-:W-:Y:S02]  /*81d0*/  FMUL.FTZ R70, R70, R3.reuse ;  /* 0x0000000346467220 */ /* 0x080fe40000410000 */
[-C--:B------:R-:W-:Y:S02]  /*81e0*/  FMUL.FTZ R71, R71, R3.reuse ;  /* 0x0000000347477220 */ /* 0x080fe40000410000 */
[-C--:B------:R-:W-:Y:S01]  /*81f0*/  FMUL.FTZ R72, R72, R8.reuse ;  /* 0x0000000848487220 */ /* 0x080fe20000410000 */
[----:B------:R-:W-:Y:S01]  /*8200*/  HMMA.16816.F32 R200, R4, R18, R164 ;  /* 0x0000001204c8723c */ /* 0x000fe200000018a4 */
[----:B------:R-:W1:Y:S01]  /*8210*/  LDSM.16.MT88.4 R16, [R212+0x1a000] ;  /* 0x01a00000d410783b */ /* 0x000e620000004200 */
[----:B------:R-:W-:Y:S02]  /*8220*/  FMUL.FTZ R73, R73, R8 ;  /* 0x0000000849497220 */ /* 0x000fe40000410000 */
[-C--:B------:R-:W-:Y:S02]  /*8230*/  FMUL.FTZ R74, R74, R3.reuse ;  /* 0x000000034a4a7220 */ /* 0x080fe40000410000 */
        /* <DEDUP_REMOVED lines=10> */
[----:B------:R-:W-:Y:S01]  /*82e0*/  FMUL.FTZ R82, R82, R3 ;  /* 0x0000000352527220 */ /* 0x000fe20000410000 */
[----:B------:R-:W-:Y:S01]  /*82f0*/  MOV R43, R173 ;  /* 0x000000ad002b7202 */ /* 0x000fe20000000f00 */
[C---:B---3--:R-:W-:Y:S01]  /*8300*/  HMMA.16816.F32 R184, R4.reuse, R22, R48 ;  /* 0x0000001604b8723c */ /* 0x048fe20000001830 */
[----:B------:R-:W-:Y:S02]  /*8310*/  FMUL.FTZ R83, R83, R3 ;  /* 0x0000000353537220 */ /* 0x000fe40000410000 */
[-C--:B------:R-:W-:Y:S02]  /*8320*/  FMUL.FTZ R84, R84, R8.reuse ;  /* 0x0000000854547220 */ /* 0x080fe40000410000 */
[----:B------:R-:W-:Y:S02]  /*8330*/  FMUL.FTZ R85, R85, R8 ;  /* 0x0000000855557220 */ /* 0x000fe40000410000 */
[----:B------:R-:W-:Y:S01]  /*8340*/  MOV R51, R179 ;  /* 0x000000b300337202 */ /* 0x000fe20000000f00 */
[C---:B------:R-:W-:Y:S01]  /*8350*/  HMMA.16816.F32 R188, R4.reuse, R20, R44 ;  /* 0x0000001404bc723c */ /* 0x040fe2000000182c */
[----:B------:R-:W-:Y:S01]  /*8360*/  MOV R50, R177 ;  /* 0x000000b100327202 */ /* 0x000fe20000000f00 */
[----:B------:R-:W3:Y:S01]  /*8370*/  LDSM.16.MT88.4 R20, [R209+0x1c000] ;  /* 0x01c00000d114783b */ /* 0x000ee20000004200 */
[----:B------:R-:W-:Y:S01]  /*8380*/  MOV R49, R183 ;  /* 0x000000b700317202 */ /* 0x000fe20000000f00 */
[-C--:B------:R-:W-:Y:S01]  /*8390*/  FMUL.FTZ R86, R86, R3.reuse ;  /* 0x0000000356567220 */ /* 0x080fe20000410000 */
[----:B------:R-:W-:Y:S01]  /*83a0*/  MOV R48, R176 ;  /* 0x000000b000307202 */ /* 0x000fe20000000f00 */
[----:B------:R-:W-:Y:S01]  /*83b0*/  FMUL.FTZ R87, R87, R3 ;  /* 0x0000000357577220 */ /* 0x000fe20000410000 */
[----:B------:R-:W-:Y:S01]  /*83c0*/  MOV R47, R141 ;  /* 0x0000008d002f7202 */ /* 0x000fe20000000f00 */
[----:B------:R-:W-:Y:S01]  /*83d0*/  IMAD.MOV.U32 R46, RZ, RZ, R142 ;  /* 0x000000ffff2e7224 */ /* 0x000fe200078e008e */
[----:B-1----:R-:W-:Y:S01]  /*83e0*/  HMMA.16816.F32 R180, R4, R16, R52 ;  /* 0x0000001004b4723c */ /* 0x002fe20000001834 */
[----:B------:R-:W-:Y:S01]  /*83f0*/  MOV R45, R143 ;  /* 0x0000008f002d7202 */ /* 0x000fe20000000f00 */
[----:B------:R-:W-:Y:S01]  /*8400*/  FMUL.FTZ R88, R88, R8 ;  /* 0x0000000858587220 */ /* 0x000fe20000410000 */
[----:B------:R-:W-:Y:S01]  /*8410*/  MOV R44, R132 ;  /* 0x00000084002c7202 */ /* 0x000fe20000000f00 */
[----:B------:R-:W-:-:S02]  /*8420*/  FMUL.FTZ R89, R89, R8 ;  /* 0x0000000859597220 */ /* 0x000fc40000410000 */
[----:B------:R-:W-:Y:S01]  /*8430*/  FMUL.FTZ R90, R90, R3 ;  /* 0x000000035a5a7220 */ /* 0x000fe20000410000 */
[----:B------:R-:W-:Y:S01]  /*8440*/  MOV R55, R10 ;  /* 0x0000000a00377202 */ /* 0x000fe20000000f00 */
[C---:B------:R-:W-:Y:S01]  /*8450*/  HMMA.16816.F32 R176, R4.reuse, R18, R56 ;  /* 0x0000001204b0723c */ /* 0x040fe20000001838 */
[----:B------:R-:W1:Y:S01]  /*8460*/  LDSM.16.MT88.4 R16, [R210+0x1c000] ;  /* 0x01c00000d210783b */ /* 0x000e620000004200 */
[----:B------:R-:W-:Y:S01]  /*8470*/  IMAD.MOV.U32 R53, RZ, RZ, R174 ;  /* 0x000000ffff357224 */ /* 0x000fe200078e00ae */
[----:B------:R-:W-:Y:S01]  /*8480*/  MOV R10, R175 ;  /* 0x000000af000a7202 */ /* 0x000fe20000000f00 */
[----:B------:R-:W-:Y:S01]  /*8490*/  FMUL.FTZ R91, R91, R3 ;  /* 0x000000035b5b7220 */ /* 0x000fe20000410000 */
[----:B------:R-:W-:Y:S01]  /*84a0*/  MOV R52, R172 ;  /* 0x000000ac00347202 */ /* 0x000fe20000000f00 */
[----:B------:R-:W-:Y:S01]  /*84b0*/  FMUL.FTZ R92, R92, R8 ;  /* 0x000000085c5c7220 */ /* 0x000fe20000410000 */
[----:B------:R-:W-:Y:S01]  /*84c0*/  MOV R59, R150 ;  /* 0x00000096003b7202 */ /* 0x000fe20000000f00 */
[----:B------:R-:W-:Y:S01]  /*84d0*/  IMAD.MOV.U32 R58, RZ, RZ, R151 ;  /* 0x000000ffff3a7224 */ /* 0x000fe200078e0097 */
[C---:B--2---:R-:W-:Y:S01]  /*84e0*/  HMMA.16816.F32 R156, R4.reuse, R14, R64 ;  /* 0x0000000e049c723c */ /* 0x044fe20000001840 */
[----:B------:R-:W-:Y:S01]  /*84f0*/  MOV R54, R9 ;  /* 0x0000000900367202 */ /* 0x000fe20000000f00 */
[----:B------:R-:W-:Y:S01]  /*8500*/  FFMA.FTZ R9, R134, c[0x0][0x23c], -R2 ;  /* 0x00008f0086097a23 */ /* 0x000fe20000010802 */
[----:B------:R-:W-:Y:S01]  /*8510*/  MOV R57, R24 ;  /* 0x0000001800397202 */ /* 0x000fe20000000f00 */
[----:B------:R-:W-:Y:S01]  /*8520*/  FMUL.FTZ R93, R93, R8 ;  /* 0x000000085d5d7220 */ /* 0x000fe20000410000 */
[----:B------:R-:W-:Y:S01]  /*8530*/  MOV R56, R25 ;  /* 0x0000001900387202 */ /* 0x000fe20000000f00 */
[----:B------:R2:W-:Y:S01]  /*8540*/  MUFU.EX2 R42, R9 ;  /* 0x00000009002a7308 */ /* 0x0005e20000000800 */
[-C--:B------:R-:W-:Y:S01]  /*8550*/  FMUL.FTZ R94, R94, R3.reuse ;  /* 0x000000035e5e7220 */ /* 0x080fe20000410000 */
[----:B------:R-:W-:Y:S01]  /*8560*/  HMMA.16816.F32 R148, R4, R12, R60 ;  /* 0x0000000c0494723c */ /* 0x000fe2000000183c */
[----:B------:R-:W4:Y:S01]  /*8570*/  LDSM.16.MT88.4 R12, [R212+0x1c000] ;  /* 0x01c00000d40c783b */ /* 0x000f220000004200 */
[----:B------:R-:W-:-:S02]  /*8580*/  FMUL.FTZ R95, R95, R3 ;  /* 0x000000035f5f7220 */ /* 0x000fc40000410000 */
[-C--:B------:R-:W-:Y:S01]  /*8590*/  FMUL.FTZ R96, R96, R8.reuse ;  /* 0x0000000860607220 */ /* 0x080fe20000410000 */
[----:B------:R-:W-:Y:S01]  /*85a0*/  LDSM.16.MT88.4 R24, [R210+0x18800] ;  /* 0x01880000d218783b */ /* 0x000fe20000004200 */
[----:B------:R-:W-:Y:S01]  /*85b0*/  FMUL.FTZ R97, R97, R8 ;  /* 0x0000000861617220 */ /* 0x000fe20000410000 */
[----:B------:R-:W-:Y:S01]  /*85c0*/  MOV R63, R140 ;  /* 0x0000008c003f7202 */ /* 0x000fe20000000f00 */
[C---:B---3--:R-:W-:Y:S01]  /*85d0*/  HMMA.16816.F32 R160, R4.reuse, R20, R68 ;  /* 0x0000001404a0723c */ /* 0x048fe20000001844 */
[-C--:B------:R-:W-:Y:S02]  /*85e0*/  FMUL.FTZ R98, R98, R3.reuse ;  /* 0x0000000362627220 */ /* 0x080fe40000410000 */
[-C--:B------:R-:W-:Y:S02]  /*85f0*/  FMUL.FTZ R99, R99, R3.reuse ;  /* 0x0000000363637220 */ /* 0x080fe40000410000 */
[-C--:B------:R-:W-:Y:S02]  /*8600*/  FMUL.FTZ R100, R100, R8.reuse ;  /* 0x0000000864647220 */ /* 0x080fe40000410000 */
[----:B--2---:R-:W-:Y:S01]  /*8610*/  FFMA.FTZ R9, R32, c[0x0][0x23c], -R2 ;  /* 0x00008f0020097a23 */ /* 0x004fe20000010802 */
[C---:B------:R-:W-:Y:S01]  /*8620*/  HMMA.16816.F32 R164, R4.reuse, R22, R72 ;  /* 0x0000001604a4723c */ /* 0x040fe20000001848 */
[----:B------:R-:W2:Y:S01]  /*8630*/  LDSM.16.MT88.4 R20, [R211+0x1c000] ;  /* 0x01c00000d314783b */ /* 0x000ea20000004200 */
[----:B------:R-:W-:Y:S01]  /*8640*/  FMUL.FTZ R101, R101, R8 ;  /* 0x0000000865657220 */ /* 0x000fe20000410000 */
[----:B------:R3:W5:Y:S01]  /*8650*/  MUFU.EX2 R40, R9 ;  /* 0x0000000900287308 */ /* 0x0007620000000800 */
[----:B------:R-:W-:Y:S01]  /*8660*/  FMUL.FTZ R102, R102, R3 ;  /* 0x0000000366667220 */ /* 0x000fe20000410000 */
[----:B------:R-:W-:Y:S01]  /*8670*/  MOV R70, R53 ;  /* 0x0000003500467202 */ /* 0x000fe20000000f00 */
[----:B------:R-:W-:Y:S01]  /*8680*/  FMUL.FTZ R103, R103, R3 ;  /* 0x0000000367677220 */ /* 0x000fe20000410000 */
[----:B------:R-:W-:Y:S01]  /*8690*/  MOV R69, R54 ;  /* 0x0000003600457202 */ /* 0x000fe20000000f00 */
[----:B-1----:R-:W-:Y:S01]  /*86a0*/  HMMA.16816.F32 R172, R4, R16, R76 ;  /* 0x0000001004ac723c */ /* 0x002fe2000000184c */
[----:B------:R-:W-:Y:S01]  /*86b0*/  FMUL.FTZ R104, R104, R8 ;  /* 0x0000000868687220 */ /* 0x000fe20000410000 */
[----:B------:R-:W-:Y:S01]  /*86c0*/  MOV R72, R50 ;  /* 0x0000003200487202 */ /* 0x000fe20000000f00 */
[----:B------:R-:W-:Y:S01]  /*86d0*/  FMUL.FTZ R105, R105, R8 ;  /* 0x0000000869697220 */ /* 0x000fe20000410000 */
[----:B------:R-:W-:Y:S01]  /*86e0*/  MOV R73, R51 ;  /* 0x0000003300497202 */ /* 0x000fe20000000f00 */
[----:B------:R-:W-:-:S02]  /*86f0*/  FMUL.FTZ R106, R106, R3 ;  /* 0x000000036a6a7220 */ /* 0x000fc40000410000 */
[----:B------:R-:W-:Y:S01]  /*8700*/  FMUL.FTZ R107, R107, R3 ;  /* 0x000000036b6b7220 */ /* 0x000fe20000410000 */
[C---:B------:R-:W-:Y:S01]  /*8710*/  HMMA.16816.F32 R140, R4.reuse, R18, R80 ;  /* 0x00000012048c723c */ /* 0x040fe20000001850 */
[----:B------:R-:W1:Y:S01]  /*8720*/  LDSM.16.MT88.4 R16, [R209+0x1e000] ;  /* 0x01e00000d110783b */ /* 0x000e620000004200 */
[----:B------:R-:W-:Y:S01]  /*8730*/  FMUL.FTZ R108, R108, R8 ;  /* 0x000000086c6c7220 */ /* 0x000fe20000410000 */
[----:B------:R-:W-:Y:S01]  /*8740*/  MOV R76, R57 ;  /* 0x00000039004c7202 */ /* 0x000fe20000000f00 */
[----:B---3--:R-:W-:Y:S01]  /*8750*/  FFMA.FTZ R9, R135, c[0x0][0x23c], -R2 ;  /* 0x00008f0087097a23 */ /* 0x008fe20000010802 */
[----:B------:R-:W-:Y:S01]  /*8760*/  MOV R77, R58 ;  /* 0x0000003a004d7202 */ /* 0x000fe20000000f00 */
[----:B------:R-:W-:Y:S01]  /*8770*/  FMUL.FTZ R109, R109, R8 ;  /* 0x000000086d6d7220 */ /* 0x000fe20000410000 */
[----:B------:R-:W-:Y:S01]  /*8780*/  MOV R78, R59 ;  /* 0x0000003b004e7202 */ /* 0x000fe20000000f00 */
[----:B------:R3:W-:Y:S01]  /*8790*/  MUFU.EX2 R75, R9 ;  /* 0x00000009004b7308 */ /* 0x0007e20000000800 */
[----:B----4-:R-:W-:Y:S01]  /*87a0*/  HMMA.16816.F32 R80, R4, R12, R84 ;  /* 0x0000000c0450723c */ /* 0x010fe20000001854 */
[-C--:B------:R-:W-:Y:S01]  /*87b0*/  FMUL.FTZ R110, R110, R3.reuse ;  /* 0x000000036e6e7220 */ /* 0x080fe20000410000 */
[----:B------:R-:W-:Y:S01]  /*87c0*/  MOV R79, R48 ;  /* 0x00000030004f7202 */ /* 0x000fe20000000f00 */
[----:B------:R-:W-:-:S02]  /*87d0*/  FMUL.FTZ R111, R111, R3 ;  /* 0x000000036f6f7220 */ /* 0x000fc40000410000 */
[-C--:B------:R-:W-:Y:S02]  /*87e0*/  FMUL.FTZ R112, R112, R8.reuse ;  /* 0x0000000870707220 */ /* 0x080fe40000410000 */
[----:B------:R-:W-:Y:S01]  /*87f0*/  FMUL.FTZ R113, R113, R8 ;  /* 0x0000000871717220 */ /* 0x000fe20000410000 */
[C---:B------:R-:W-:Y:S01]  /*8800*/  HMMA.16816.F32 R64, R4.reuse, R14, R88 ;  /* 0x0000000e0440723c */ /* 0x040fe20000001858 */
[----:B------:R-:W4:Y:S01]  /*8810*/  LDSM.16.MT88.4 R12, [R210+0x1e000] ;  /* 0x01e00000d20c783b */ /* 0x000f220000004200 */
[-C--:B------:R-:W-:Y:S01]  /*8820*/  FMUL.FTZ R114, R114, R3.reuse ;  /* 0x0000000372727220 */ /* 0x080fe20000410000 */
[----:B------:R-:W-:Y:S01]  /*8830*/  MOV R85, R44 ;  /* 0x0000002c00557202 */ /* 0x000fe20000000f00 */
[----:B------:R-:W-:Y:S01]  /*8840*/  FMUL.FTZ R115, R115, R3 ;  /* 0x0000000373737220 */ /* 0x000fe20000410000 */
[----:B------:R-:W-:Y:S01]  /*8850*/  MOV R84, R47 ;  /* 0x0000002f00547202 */ /* 0x000fe20000000f00 */
[----:B------:R-:W-:Y:S01]  /*8860*/  FMUL.FTZ R116, R116, R8 ;  /* 0x0000000874747220 */ /* 0x000fe20000410000 */
[----:B------:R-:W-:Y:S01]  /*8870*/  MOV R90, R45 ;  /* 0x0000002d005a7202 */ /* 0x000fe20000000f00 */
[----:B--2---:R-:W-:Y:S01]  /*8880*/  HMMA.16816.F32 R92, R4, R20, R92 ;  /* 0x00000014045c723c */ /* 0x004fe2000000185c */
[----:B---3--:R-:W-:Y:S01]  /*8890*/  FFMA.FTZ R9, R33, c[0x0][0x23c], -R2 ;  /* 0x00008f0021097a23 */ /* 0x008fe20000010802 */
[----:B------:R-:W-:Y:S01]  /*88a0*/  MOV R91, R46 ;  /* 0x0000002e005b7202 */ /* 0x000fe20000000f00 */
[----:B------:R-:W-:Y:S01]  /*88b0*/  FMUL.FTZ R117, R117, R8 ;  /* 0x0000000875757220 */ /* 0x000fe20000410000 */
[----:B------:R-:W-:Y:S01]  /*88c0*/  MOV R87, R56 ;  /* 0x0000003800577202 */ /* 0x000fe20000000f00 */
[----:B------:R2:W-:Y:S01]  /*88d0*/  MUFU.EX2 R71, R9 ;  /* 0x0000000900477308 */ /* 0x0005e20000000800 */
[----:B------:R-:W-:-:S02]  /*88e0*/  FMUL.FTZ R118, R118, R3 ;  /* 0x0000000376767220 */ /* 0x000fc40000410000 */
[C---:B------:R-:W-:Y:S01]  /*88f0*/  HMMA.16816.F32 R96, R4.reuse, R22, R96 ;  /* 0x000000160460723c */ /* 0x040fe20000001860 */
[----:B------:R-:W3:Y:S01]  /*8900*/  LDSM.16.MT88.4 R20, [R212+0x1e000] ;  /* 0x01e00000d414783b */ /* 0x000ee20000004200 */
[-C--:B------:R-:W-:Y:S02]  /*8910*/  FMUL.FTZ R119, R119, R3.reuse ;  /* 0x0000000377777220 */ /* 0x080fe40000410000 */
[-C--:B------:R-:W-:Y:S02]  /*8920*/  FMUL.FTZ R120, R120, R8.reuse ;  /* 0x0000000878787220 */ /* 0x080fe40000410000 */
[----:B------:R-:W-:Y:S02]  /*8930*/  FMUL.FTZ R121, R121, R8 ;  /* 0x0000000879797220 */ /* 0x000fe40000410000 */
[----:B-1----:R-:W-:Y:S01]  /*8940*/  HMMA.16816.F32 R100, R4, R16, R100 ;  /* 0x000000100464723c */ /* 0x002fe20000001864 */
[-C--:B------:R-:W-:Y:S02]  /*8950*/  FMUL.FTZ R122, R122, R3.reuse ;  /* 0x000000037a7a7220 */ /* 0x080fe40000410000 */
[----:B------:R-:W-:-:S02]  /*8960*/  FMUL.FTZ R123, R123, R3 ;  /* 0x000000037b7b7220 */ /* 0x000fc40000410000 */
[----:B--2---:R-:W-:Y:S02]  /*8970*/  FFMA.FTZ R9, R168, c[0x0][0x23c], -R0 ;  /* 0x00008f00a8097a23 */ /* 0x004fe40000010800 */
[-C--:B------:R-:W-:Y:S01]  /*8980*/  FMUL.FTZ R124, R124, R8.reuse ;  /* 0x000000087c7c7220 */ /* 0x080fe20000410000 */
[C---:B------:R-:W-:Y:S01]  /*8990*/  HMMA.16816.F32 R104, R4.reuse, R18, R104 ;  /* 0x000000120468723c */ /* 0x040fe20000001868 */
[----:B------:R-:W1:Y:S01]  /*89a0*/  LDSM.16.MT88.4 R16, [R211+0x1e000] ;  /* 0x01e00000d310783b */ /* 0x000e620000004200 */
[----:B------:R2:W-:Y:S01]  /*89b0*/  MUFU.EX2 R41, R9 ;  /* 0x0000000900297308 */ /* 0x0005e20000000800 */
[-C--:B------:R-:W-:Y:S02]  /*89c0*/  FMUL.FTZ R125, R125, R8.reuse ;  /* 0x000000087d7d7220 */ /* 0x080fe40000410000 */
[-C--:B------:R-:W-:Y:S02]  /*89d0*/  FMUL.FTZ R126, R126, R3.reuse ;  /* 0x000000037e7e7220 */ /* 0x080fe40000410000 */
[----:B------:R-:W-:Y:S01]  /*89e0*/  FMUL.FTZ R127, R127, R3 ;  /* 0x000000037f7f7220 */ /* 0x000fe20000410000 */
[----:B----4-:R-:W-:Y:S01]  /*89f0*/  HMMA.16816.F32 R108, R4, R12, R108 ;  /* 0x0000000c046c723c */ /* 0x010fe2000000186c */
[----:B------:R-:W-:-:S02]  /*8a00*/  FMUL.FTZ R128, R128, R8 ;  /* 0x0000000880807220 */ /* 0x000fc40000410000 */
[----:B------:R-:W-:Y:S02]  /*8a10*/  FMUL.FTZ R129, R129, R8 ;  /* 0x0000000881817220 */ /* 0x000fe40000410000 */
[-C--:B------:R-:W-:Y:S02]  /*8a20*/  FMUL.FTZ R130, R130, R3.reuse ;  /* 0x0000000382827220 */ /* 0x080fe40000410000 */
[----:B------:R-:W-:Y:S01]  /*8a30*/  FMUL.FTZ R131, R131, R3 ;  /* 0x0000000383837220 */ /* 0x000fe20000410000 */
[C---:B------:R-:W-:Y:S01]  /*8a40*/  HMMA.16816.F32 R112, R4.reuse, R14, R112 ;  /* 0x0000000e0470723c */ /* 0x040fe20000001870 */
[----:B------:R-:W4:Y:S01]  /*8a50*/  LDSM.16.MT88.4 R12, [R209+0x18800] ;  /* 0x01880000d10c783b */ /* 0x000f220000004200 */
[----:B--2---:R-:W-:Y:S02]  /*8a60*/  FFMA.FTZ R9, R169, c[0x0][0x23c], -R0 ;  /* 0x00008f00a9097a23 */ /* 0x004fe40000010800 */
[----:B------:R-:W-:Y:S02]  /*8a70*/  IMAD.MOV.U32 R68, RZ, RZ, R55 ;  /* 0x000000ffff447224 */ /* 0x000fe400078e0037 */
[----:B------:R2:W1:Y:S01]  /*8a80*/  MUFU.EX2 R60, R9 ;  /* 0x00000009003c7308 */ /* 0x0004620000000800 */
[----:B------:R-:W-:Y:S01]  /*8a90*/  IMAD.MOV.U32 R74, RZ, RZ, R49 ;  /* 0x000000ffff4a7224 */ /* 0x000fe200078e0031 */
[----:B---3--:R-:W-:Y:S01]  /*8aa0*/  HMMA.16816.F32 R116, R4, R20, R116 ;  /* 0x000000140474723c */ /* 0x008fe20000001874 */
[----:B------:R-:W-:-:S07]  /*8ab0*/  IMAD.MOV.U32 R86, RZ, RZ, R63 ;  /* 0x000000ffff567224 */ /* 0x000fce00078e003f */
[----:B------:R-:W-:Y:S01]  /*8ac0*/  HMMA.16816.F32 R120, R4, R22, R120 ;  /* 0x000000160478723c */ /* 0x000fe20000001878 */
[----:B------:R-:W3:Y:S01]  /*8ad0*/  LDSM.16.MT88.4 R20, [R212+0x18800] ;  /* 0x01880000d414783b */ /* 0x000ee20000004200 */
[----:B--2---:R-:W-:-:S06]  /*8ae0*/  FFMA.FTZ R9, R34, c[0x0][0x23c], -R0 ;  /* 0x00008f0022097a23 */ /* 0x004fcc0000010800 */
[C---:B-1----:R-:W-:Y:S01]  /*8af0*/  HMMA.16816.F32 R124, R4.reuse, R16, R124 ;  /* 0x00000010047c723c */ /* 0x042fe2000000187c */
[----:B------:R1:W-:Y:S07]  /*8b00*/  MUFU.EX2 R132, R9 ;  /* 0x0000000900847308 */ /* 0x0003ee0000000800 */
[----:B------:R-:W-:Y:S01]  /*8b10*/  HMMA.16816.F32 R128, R4, R18, R128 ;  /* 0x000000120480723c */ /* 0x000fe20000001880 */
[----:B------:R-:W2:Y:S06]  /*8b20*/  LDSM.16.MT88.4 R16, [R211+0x18800] ;  /* 0x01880000d310783b */ /* 0x000eac0000004200 */
[----:B-----5:R-:W-:-:S02]  /*8b30*/  F2FP.PACK_AB R4, R40, R42 ;  /* 0x0000002a2804723e */ /* 0x020fc400000000ff */
[----:B------:R-:W-:Y:S01]  /*8b40*/  F2FP.PACK_AB R5, R60, R41 ;  /* 0x000000293c05723e */ /* 0x000fe200000000ff */
[----:B-1----:R-:W-:Y:S01]  /*8b50*/  FFMA.FTZ R9, R35, c[0x0][0x23c], -R0 ;  /* 0x00008f0023097a23 */ /* 0x002fe20000010800 */
[----:B------:R-:W-:Y:S01]  /*8b60*/  F2FP.PACK_AB R6, R71, R75 ;  /* 0x0000004b4706723e */ /* 0x000fe200000000ff */
[----:B------:R-:W-:Y:S02]  /*8b70*/  LDSM.16.MT88.4 R32, [R210+0x1e800] ;  /* 0x01e80000d220783b */ /* 0x000fe40000004200 */
[----:B------:R-:W1:Y:S02]  /*8b80*/  MUFU.EX2 R89, R9 ;  /* 0x0000000900597308 */ /* 0x000e640000000800 */
[----:B-1----:R-:W-:Y:S01]  /*8b90*/  F2FP.PACK_AB R7, R89, R132 ;  /* 0x000000845907723e */ /* 0x002fe200000000ff */
[----:B------:R-:W-:-:S05]  /*8ba0*/  FFMA.FTZ R9, R251, c[0x0][0x23c], -R2 ;  /* 0x00008f00fb097a23 */ /* 0x000fca0000010802 */
[----:B------:R1:W-:Y:S01]  /*8bb0*/  MUFU.EX2 R251, R9 ;  /* 0x0000000900fb7308 */ /* 0x0003e20000000800 */
[C---:B----4-:R-:W-:Y:S08]  /*8bc0*/  HMMA.16816.F32 R136, R4.reuse, R12, R136 ;  /* 0x0000000c0488723c */ /* 0x050ff00000001888 */
[----:B------:R-:W-:Y:S01]  /*8bd0*/  HMMA.16816.F32 R36, R4, R14, R244 ;  /* 0x0000000e0424723c */ /* 0x000fe200000018f4 */
[----:B------:R-:W4:Y:S01]  /*8be0*/  LDSM.16.MT88.4 R12, [R209+0x1a800] ;  /* 0x01a80000d10c783b */ /* 0x000f220000004200 */
[----:B-1----:R-:W-:-:S05]  /*8bf0*/  FFMA.FTZ R9, R249, c[0x0][0x23c], -R2 ;  /* 0x00008f00f9097a23 */ /* 0x002fca0000010802 */
[----:B------:R-:W-:Y:S01]  /*8c00*/  MOV R244, R52 ;  /* 0x0000003400f47202 */ /* 0x000fe20000000f00 */
[C---:B------:R-:W-:Y:S01]  /*8c10*/  HMMA.16816.F32 R44, R4.reuse, R26, R28 ;  /* 0x0000001a042c723c */ /* 0x040fe2000000181c */
[----:B------:R-:W1:Y:S01]  /*8c20*/  LDSM.16.MT88.4 R28, [R210+0x1a800] ;  /* 0x01a80000d21c783b */ /* 0x000e620000004200 */
[----:B------:R5:W1:Y:S06]  /*8c30*/  MUFU.EX2 R247, R9 ;  /* 0x0000000900f77308 */ /* 0x000a6c0000000800 */
[C---:B---3--:R-:W-:Y:S07]  /*8c40*/  HMMA.16816.F32 R52, R4.reuse, R22, R240 ;  /* 0x000000160434723c */ /* 0x048fee00000018f0 */
[----:B------:R-:W-:Y:S01]  /*8c50*/  MOV R242, R60 ;  /* 0x0000003c00f27202 */ /* 0x000fe20000000f00 */
[----:B--2---:R-:W-:Y:S01]  /*8c60*/  HMMA.16816.F32 R48, R4, R16, R204 ;  /* 0x000000100430723c */ /* 0x004fe200000018cc */
[----:B------:R-:W-:Y:S01]  /*8c70*/  MOV R240, R71 ;  /* 0x0000004700f07202 */ /* 0x000fe20000000f00 */
[----:B-----5:R-:W-:Y:S01]  /*8c80*/  FFMA.FTZ R9, R250, c[0x0][0x23c], -R2 ;  /* 0x00008f00fa097a23 */ /* 0x020fe20000010802 */
[----:B------:R-:W-:-:S02]  /*8c90*/  MOV R241, R132 ;  /* 0x0000008400f17202 */ /* 0x000fc40000000f00 */
[----:B------:R-:W-:Y:S01]  /*8ca0*/  MOV R243, R170 ;  /* 0x000000aa00f37202 */ /* 0x000fe20000000f00 */
[----:B------:R2:W-:Y:S01]  /*8cb0*/  MUFU.EX2 R246, R9 ;  /* 0x0000000900f67308 */ /* 0x0005e20000000800 */
[----:B------:R-:W-:Y:S01]  /*8cc0*/  IMAD.MOV.U32 R205, RZ, RZ, R43 ;  /* 0x000000ffffcd7224 */ /* 0x000fe200078e002b */
[C---:B------:R-:W-:Y:S01]  /*8cd0*/  HMMA.16816.F32 R56, R4.reuse, R18, R200 ;  /* 0x000000120438723c */ /* 0x040fe200000018c8 */
[----:B------:R-:W-:Y:S01]  /*8ce0*/  MOV R204, R77 ;  /* 0x0000004d00cc7202 */ /* 0x000fe20000000f00 */
[----:B------:R-:W-:Y:S01]  /*8cf0*/  LDSM.16.MT88.4 R16, [R211+0x1c800] ;  /* 0x01c80000d310783b */ /* 0x000fe20000004200 */
[----:B------:R-:W-:Y:S02]  /*8d00*/  MOV R207, R78 ;  /* 0x0000004e00cf7202 */ /* 0x000fe40000000f00 */
[----:B------:R-:W-:Y:S02]  /*8d10*/  MOV R206, R73 ;  /* 0x0000004900ce7202 */ /* 0x000fe40000000f00 */
[----:B------:R-:W-:Y:S01]  /*8d20*/  MOV R202, R40 ;  /* 0x0000002800ca7202 */ /* 0x000fe20000000f00 */
[----:B------:R-:W-:Y:S01]  /*8d30*/  HMMA.16816.F32 R144, R4, R24, R144 ;  /* 0x000000180490723c */ /* 0x000fe20000001890 */
[----:B------:R-:W-:Y:S01]  /*8d40*/  MOV R201, R41 ;  /* 0x0000002900c97202 */ /* 0x000fe20000000f00 */
[----:B------:R-:W3:Y:S01]  /*8d50*/  LDSM.16.MT88.4 R24, [R212+0x1a800] ;  /* 0x01a80000d418783b */ /* 0x000ee20000004200 */
[----:B------:R-:W-:-:S02]  /*8d60*/  MOV R200, R42 ;  /* 0x0000002a00c87202 */ /* 0x000fc40000000f00 */
[----:B------:R-:W-:Y:S01]  /*8d70*/  MOV R203, R75 ;  /* 0x0000004b00cb7202 */ /* 0x000fe20000000f00 */
[----:B--2---:R-:W-:Y:S02]  /*8d80*/  FFMA.FTZ R9, R248, c[0x0][0x23c], -R2 ;  /* 0x00008f00f8097a23 */ /* 0x004fe40000010802 */
[C---:B----4-:R-:W-:Y:S02]  /*8d90*/  HMMA.16816.F32 R40, R4.reuse, R12, R196 ;  /* 0x0000000c0428723c */ /* 0x050fe400000018c4 */
[----:B------:R2:W-:Y:S05]  /*8da0*/  MUFU.EX2 R245, R9 ;  /* 0x0000000900f57308 */ /* 0x0005ea0000000800 */
[----:B------:R-:W-:Y:S01]  /*8db0*/  MOV R199, R90 ;  /* 0x0000005a00c77202 */ /* 0x000fe20000000f00 */
[----:B------:R-:W-:Y:S01]  /*8dc0*/  HMMA.16816.F32 R60, R4, R14, R192 ;  /* 0x0000000e043c723c */ /* 0x000fe200000018c0 */
[----:B------:R-:W4:Y:S01]  /*8dd0*/  LDSM.16.MT88.4 R12, [R209+0x1c800] ;  /* 0x01c80000d10c783b */ /* 0x000f220000004200 */
[----:B------:R-:W-:-:S02]  /*8de0*/  MOV R198, R91 ;  /* 0x0000005b00c67202 */ /* 0x000fc40000000f00 */
[----:B------:R-:W-:Y:S02]  /*8df0*/  MOV R197, R84 ;  /* 0x0000005400c57202 */ /* 0x000fe40000000f00 */
[----:B------:R-:W-:Y:S01]  /*8e00*/  MOV R196, R85 ;  /* 0x0000005500c47202 */ /* 0x000fe20000000f00 */
[----:B------:R-:W-:Y:S01]  /*8e10*/  IMAD.MOV.U32 R194, RZ, RZ, R68 ;  /* 0x000000ffffc27224 */ /* 0x000fe200078e0044 */
[----:B------:R-:W-:Y:S01]  /*8e20*/  MOV R193, R69 ;  /* 0x0000004500c17202 */ /* 0x000fe20000000f00 */
[----:B------:R-:W-:Y:S01]  /*8e30*/  HMMA.16816.F32 R152, R4, R20, R152 ;  /* 0x000000140498723c */ /* 0x000fe20000001898 */
[----:B------:R-:W-:Y:S01]  /*8e40*/  MOV R192, R70 ;  /* 0x0000004600c07202 */ /* 0x000fe20000000f00 */
[----:B------:R-:W5:Y:S01]  /*8e50*/  LDSM.16.MT88.4 R20, [R211+0x1a800] ;  /* 0x01a80000d314783b */ /* 0x000f620000004200 */
[----:B------:R-:W-:Y:S02]  /*8e60*/  MOV R195, R89 ;  /* 0x0000005900c37202 */ /* 0x000fe40000000f00 */
[----:B------:R-:W-:-:S02]  /*8e70*/  MOV R249, R197 ;  /* 0x000000c500f97202 */ /* 0x000fc40000000f00 */
[----:B------:R-:W-:Y:S01]  /*8e80*/  MOV R250, R199 ;  /* 0x000000c700fa7202 */ /* 0x000fe20000000f00 */
[C---:B-1----:R-:W-:Y:S07]  /*8e90*/  HMMA.16816.F32 R68, R4.reuse, R28, R188 ;  /* 0x0000001c0444723c */ /* 0x042fee00000018bc */
[----:B------:R-:W-:Y:S01]  /*8ea0*/  IMAD.MOV.U32 R191, RZ, RZ, R76 ;  /* 0x000000ffffbf7224 */ /* 0x000fe200078e004c */
[----:B------:R-:W-:Y:S01]  /*8eb0*/  MOV R188, R79 ;  /* 0x0000004f00bc7202 */ /* 0x000fe20000000f00 */
[----:B---3--:R-:W-:Y:S01]  /*8ec0*/  HMMA.16816.F32 R88, R4, R26, R176 ;  /* 0x0000001a0458723c */ /* 0x008fe200000018b0 */
[----:B------:R-:W-:-:S02]  /*8ed0*/  MOV R189, R86 ;  /* 0x0000005600bd7202 */ /* 0x000fc40000000f00 */
[----:B------:R-:W-:-:S05]  /*8ee0*/  MOV R190, R87 ;  /* 0x0000005700be7202 */ /* 0x000fca0000000f00 */
[C---:B------:R-:W-:Y:S01]  /*8ef0*/  HMMA.16816.F32 R76, R4.reuse, R30, R184 ;  /* 0x0000001e044c723c */ /* 0x040fe200000018b8 */
[----:B------:R-:W1:Y:S06]  /*8f00*/  LDSM.16.MT88.4 R28, [R210+0x1c800] ;  /* 0x01c80000d21c783b */ /* 0x000e6c0000004200 */
[----:B------:R-:W-:Y:S01]  /*8f10*/  MOV R184, R171 ;  /* 0x000000ab00b87202 */ /* 0x000fe20000000f00 */
[----:B------:R-:W-:Y:S01]  /*8f20*/  HMMA.16816.F32 R84, R4, R24, R180 ;  /* 0x000000180454723c */ /* 0x000fe200000018b4 */
[----:B------:R-:W3:Y:S01]  /*8f30*/  LDSM.16.MT88.4 R24, [R212+0x1c800] ;  /* 0x01c80000d418783b */ /* 0x000ee20000004200 */
[----:B------:R-:W-:Y:S01]  /*8f40*/  MOV R185, R133 ;  /* 0x0000008500b97202 */ /* 0x000fe20000000f00 */
[----:B------:R-:W-:Y:S01]  /*8f50*/  IMAD.MOV.U32 R186, RZ, RZ, R74 ;  /* 0x000000ffffba7224 */ /* 0x000fe200078e004a */
[----:B------:R-:W-:Y:S01]  /*8f60*/  MOV R187, R72 ;  /* 0x0000004800bb7202 */ /* 0x000fe20000000f00 */
[----:B--2---:R-:W-:-:S02]  /*8f70*/  FFMA.FTZ R9, R184, c[0x0][0x23c], -R0 ;  /* 0x00008f00b8097a23 */ /* 0x004fc40000010800 */
[----:B------:R-:W-:Y:S01]  /*8f80*/  IMAD.MOV.U32 R184, RZ, RZ, R185 ;  /* 0x000000ffffb87224 */ /* 0x000fe200078e00b9 */
[C---:B----4-:R-:W-:Y:S01]  /*8f90*/  HMMA.16816.F32 R160, R4.reuse, R12, R160 ;  /* 0x0000000c04a0723c */ /* 0x050fe200000018a0 */
[----:B------:R-:W-:Y:S02]  /*8fa0*/  MOV R185, R186 ;  /* 0x000000ba00b97202 */ /* 0x000fe40000000f00 */
[----:B------:R-:W-:Y:S02]  /*8fb0*/  MOV R186, R187 ;  /* 0x000000bb00ba7202 */ /* 0x000fe40000000f00 */
[----:B------:R-:W-:Y:S02]  /*8fc0*/  MOV R187, R188 ;  /* 0x000000bc00bb7202 */ /* 0x000fe40000000f00 */
[----:B------:R-:W-:Y:S01]  /*8fd0*/  MOV R188, R192 ;  /* 0x000000c000bc7202 */ /* 0x000fe20000000f00 */
[----:B------:R-:W-:Y:S01]  /*8fe0*/  HMMA.16816.F32 R164, R4, R14, R164 ;  /* 0x0000000e04a4723c */ /* 0x000fe200000018a4 */
[----:B------:R-:W2:Y:S01]  /*8ff0*/  LDSM.16.MT88.4 R12, [R209+0x1e800] ;  /* 0x01e80000d10c783b */ /* 0x000ea20000004200 */
[----:B------:R-:W-:Y:S01]  /*9000*/  MOV R192, R193 ;  /* 0x000000c100c07202 */ /* 0x000fe20000000f00 */
[----:B------:R-:W-:Y:S01]  /*9010*/  IMAD.MOV.U32 R193, RZ, RZ, R194 ;  /* 0x000000ffffc17224 */ /* 0x000fe200078e00c2 */
[----:B------:R-:W-:-:S02]  /*9020*/  MOV R194, R195 ;  /* 0x000000c300c27202 */ /* 0x000fc40000000f00 */
[----:B------:R-:W-:Y:S02]  /*9030*/  MOV R195, R200 ;  /* 0x000000c800c37202 */ /* 0x000fe40000000f00 */
[----:B------:R-:W-:Y:S01]  /*9040*/  MOV R200, R201 ;  /* 0x000000c900c87202 */ /* 0x000fe20000000f00 */
[C---:B-----5:R-:W-:Y:S01]  /*9050*/  HMMA.16816.F32 R72, R4.reuse, R20, R148 ;  /* 0x000000140448723c */ /* 0x060fe20000001894 */
[----:B------:R-:W-:Y:S02]  /*9060*/  MOV R201, R202 ;  /* 0x000000ca00c97202 */ /* 0x000fe40000000f00 */
[----:B------:R-:W-:Y:S01]  /*9070*/  MOV R202, R242 ;  /* 0x000000f200ca7202 */ /* 0x000fe20000000f00 */
[----:B------:R-:W-:Y:S01]  /*9080*/  IMAD.MOV.U32 R242, RZ, RZ, R244 ;  /* 0x000000fffff27224 */ /* 0x000fe200078e00f4 */
[----:B------:R-:W-:Y:S01]  /*9090*/  MOV R179, R185 ;  /* 0x000000b900b37202 */ /* 0x000fe20000000f00 */
[----:B------:R4:W-:Y:S01]  /*90a0*/  MUFU.EX2 R244, R9 ;  /* 0x0000000900f47308 */ /* 0x0009e20000000800 */
[----:B------:R-:W-:Y:S01]  /*90b0*/  MOV R185, R187 ;  /* 0x000000bb00b97202 */ /* 0x000fe20000000f00 */
[----:B-1----:R-:W-:Y:S01]  /*90c0*/  HMMA.16816.F32 R180, R4, R30, R140 ;  /* 0x0000001e04b4723c */ /* 0x002fe2000000188c */
[----:B------:R-:W-:-:S02]  /*90d0*/  MOV R187, R193 ;  /* 0x000000c100bb7202 */ /* 0x000fc40000000f00 */
[----:B------:R-:W-:Y:S02]  /*90e0*/  MOV R193, R195 ;  /* 0x000000c300c17202 */ /* 0x000fe40000000f00 */
[----:B------:R-:W-:Y:S02]  /*90f0*/  MOV R195, R201 ;  /* 0x000000c900c37202 */ /* 0x000fe40000000f00 */
[----:B------:R-:W-:Y:S01]  /*9100*/  MOV R201, R242 ;  /* 0x000000f200c97202 */ /* 0x000fe20000000f00 */
[----:B------:R-:W-:Y:S01]  /*9110*/  HMMA.16816.F32 R156, R4, R22, R156 ;  /* 0x00000016049c723c */ /* 0x000fe2000000189c */
[----:B------:R-:W1:Y:S01]  /*9120*/  LDSM.16.MT88.4 R20, [R212+0x1e800] ;  /* 0x01e80000d414783b */ /* 0x000e620000004200 */
[----:B----4-:R-:W-:Y:S01]  /*9130*/  FFMA.FTZ R9, R184, c[0x0][0x23c], -R0 ;  /* 0x00008f00b8097a23 */ /* 0x010fe20000010800 */
[----:B------:R-:W-:-:S05]  /*9140*/  MOV R184, R186 ;  /* 0x000000ba00b87202 */ /* 0x000fca0000000f00 */
[C---:B------:R-:W-:Y:S01]  /*9150*/  HMMA.16816.F32 R140, R4.reuse, R16, R92 ;  /* 0x00000010048c723c */ /* 0x040fe2000000185c */
[----:B------:R-:W-:Y:S01]  /*9160*/  MOV R186, R192 ;  /* 0x000000c000ba7202 */ /* 0x000fe20000000f00 */
[----:B------:R-:W-:Y:S01]  /*9170*/  IMAD.MOV.U32 R192, RZ, RZ, R194 ;  /* 0x000000ffffc07224 */ /* 0x000fe200078e00c2 */
[----:B------:R-:W-:Y:S02]  /*9180*/  MOV R194, R200 ;  /* 0x000000c800c27202 */ /* 0x000fe40000000f00 */
[----:B------:R-:W-:Y:S01]  /*9190*/  MOV R200, R202 ;  /* 0x000000ca00c87202 */ /* 0x000fe20000000f00 */
[----:B------:R-:W-:Y:S02]  /*91a0*/  IMAD.MOV.U32 R202, RZ, RZ, R243 ;  /* 0x000000ffffca7224 */ /* 0x000fe400078e00f3 */
[C---:B------:R-:W-:Y:S01]  /*91b0*/  HMMA.16816.F32 R132, R4.reuse, R18, R96 ;  /* 0x000000120484723c */ /* 0x040fe20000001860 */
[----:B------:R-:W4:Y:S01]  /*91c0*/  LDSM.16.MT88.4 R16, [R211+0x1e800] ;  /* 0x01e80000d310783b */ /* 0x000f220000004200 */
[----:B------:R5:W1:Y:S06]  /*91d0*/  MUFU.EX2 R243, R9 ;  /* 0x0000000900f37308 */ /* 0x000a6c0000000800 */
[C---:B---3--:R-:W-:Y:S08]  /*91e0*/  HMMA.16816.F32 R168, R4.reuse, R24, R80 ;  /* 0x0000001804a8723c */ /* 0x048ff00000001850 */
[----:B--2---:R-:W-:Y:S01]  /*91f0*/  HMMA.16816.F32 R80, R4, R12, R100 ;  /* 0x0000000c0450723c */ /* 0x004fe20000001864 */
[----:B-----5:R-:W-:Y:S01]  /*9200*/  FFMA.FTZ R9, R252, c[0x0][0x23c], -R0 ;  /* 0x00008f00fc097a23 */ /* 0x020fe20000010800 */
[----:B------:R-:W-:-:S03]  /*9210*/  MOV R252, R188 ;  /* 0x000000bc00fc7202 */ /* 0x000fc60000000f00 */
[----:B------:R2:W-:Y:S03]  /*9220*/  MUFU.EX2 R242, R9 ;  /* 0x0000000900f27308 */ /* 0x0005e60000000800 */
[C---:B------:R-:W-:Y:S01]  /*9230*/  HMMA.16816.F32 R104, R4.reuse, R14, R104 ;  /* 0x0000000e0468723c */ /* 0x040fe20000001868 */
[----:B------:R-:W3:Y:S07]  /*9240*/  LDSM.16.MT88.4 R12, [R209+0x19000] ;  /* 0x01900000d10c783b */ /* 0x000eee0000004200 */
[----:B------:R-:W-:Y:S01]  /*9250*/  HMMA.16816.F32 R148, R4, R26, R64 ;  /* 0x0000001a0494723c */ /* 0x000fe20000001840 */
[----:B------:R-:W5:Y:S01]  /*9260*/  LDSM.16.MT88.4 R24, [R210+0x19000] ;  /* 0x01900000d218783b */ /* 0x000f620000004200 */
[----:B--2---:R-:W-:Y:S01]  /*9270*/  FFMA.FTZ R9, R179, c[0x0][0x23c], -R0 ;  /* 0x00008f00b3097a23 */ /* 0x004fe20000010800 */
[----:B------:R-:W-:-:S05]  /*9280*/  MOV R179, R184 ;  /* 0x000000b800b37202 */ /* 0x000fca0000000f00 */
[C---:B------:R-:W-:Y:S01]  /*9290*/  HMMA.16816.F32 R64, R4.reuse, R32, R108 ;  /* 0x000000200440723c */ /* 0x040fe2000000186c */
[----:B------:R-:W-:Y:S02]  /*92a0*/  MOV R184, R185 ;  /* 0x000000b900b87202 */ /* 0x000fe40000000f00 */
[----:B------:R-:W-:Y:S02]  /*92b0*/  MOV R185, R186 ;  /* 0x000000ba00b97202 */ /* 0x000fe40000000f00 */
[----:B------:R-:W-:Y:S02]  /*92c0*/  MOV R186, R187 ;  /* 0x000000bb00ba7202 */ /* 0x000fe40000000f00 */
[----:B------:R-:W-:Y:S01]  /*92d0*/  MOV R187, R192 ;  /* 0x000000c000bb7202 */ /* 0x000fe20000000f00 */
[----:B------:R-:W-:Y:S01]  /*92e0*/  IMAD.MOV.U32 R192, RZ, RZ, R193 ;  /* 0x000000ffffc07224 */ /* 0x000fe200078e00c1 */
[----:B------:R-:W-:Y:S01]  /*92f0*/  MOV R193, R194 ;  /* 0x000000c200c17202 */ /* 0x000fe20000000f00 */
[----:B------:R-:W-:Y:S01]  /*9300*/  HMMA.16816.F32 R112, R4, R34, R112 ;  /* 0x000000220470723c */ /* 0x000fe20000001870 */
[----:B------:R-:W-:-:S02]  /*9310*/  MOV R194, R195 ;  /* 0x000000c300c27202 */ /* 0x000fc40000000f00 */
[----:B------:R-:W-:Y:S02]  /*9320*/  MOV R195, R200 ;  /* 0x000000c800c37202 */ /* 0x000fe40000000f00 */
[----:B------:R-:W-:Y:S02]  /*9330*/  MOV R200, R201 ;  /* 0x000000c900c87202 */ /* 0x000fe40000000f00 */
[----:B------:R-:W-:Y:S01]  /*9340*/  MOV R201, R202 ;  /* 0x000000ca00c97202 */ /* 0x000fe20000000f00 */
[----:B------:R-:W-:Y:S01]  /*9350*/  IMAD.MOV.U32 R202, RZ, RZ, R203 ;  /* 0x000000ffffca7224 */ /* 0x000fe200078e00cb */
[----:B------:R-:W-:Y:S01]  /*9360*/  MOV R203, R241 ;  /* 0x000000f100cb7202 */ /* 0x000fe20000000f00 */
[----:B------:R-:W-:Y:S01]  /*9370*/  HMMA.16816.F32 R172, R4, R28, R172 ;  /* 0x0000001c04ac723c */ /* 0x000fe200000018ac */
[----:B------:R2:W2:Y:S01]  /*9380*/  MUFU.EX2 R241, R9 ;  /* 0x0000000900f17308 */ /* 0x0004a20000000800 */
[----:B------:R-:W-:Y:S01]  /*9390*/  MOV R177, R185 ;  /* 0x000000b900b17202 */ /* 0x000fe20000000f00 */
[----:B------:R-:W-:Y:S01]  /*93a0*/  LDSM.16.MT88.4 R28, [R211+0x1b000] ;  /* 0x01b00000d31c783b */ /* 0x000fe20000004200 */
[----:B------:R-:W-:-:S02]  /*93b0*/  MOV R178, R186 ;  /* 0x000000ba00b27202 */ /* 0x000fc40000000f00 */
[----:B------:R-:W-:Y:S02]  /*93c0*/  MOV R186, R201 ;  /* 0x000000c900ba7202 */ /* 0x000fe40000000f00 */
[----:B-1----:R-:W-:Y:S01]  /*93d0*/  HMMA.16816.F32 R116, R4, R20, R116 ;  /* 0x000000140474723c */ /* 0x002fe20000001874 */
[----:B------:R-:W-:Y:S02]  /*93e0*/  MOV R185, R203 ;  /* 0x000000cb00b97202 */ /* 0x000fe40000000f00 */
[----:B------:R-:W-:-:S05]  /*93f0*/  MOV R248, R187 ;  /* 0x000000bb00f87202 */ /* 0x000fca0000000f00 */
[----:B------:R-:W-:Y:S01]  /*9400*/  HMMA.16816.F32 R120, R4, R22, R120 ;  /* 0x000000160478723c */ /* 0x000fe20000001878 */
[----:B------:R-:W-:Y:S01]  /*9410*/  LDSM.16.MT88.4 R20, [R212+0x19000] ;  /* 0x01900000d414783b */ /* 0x000fe20000004200 */
[----:B--2---:R-:W-:-:S05]  /*9420*/  MOV R9, R186 ;  /* 0x000000ba00097202 */ /* 0x004fca0000000f00 */
[----:B------:R-:W-:Y:S01]  /*9430*/  FFMA.FTZ R9, R9, c[0x0][0x23c], -R2 ;  /* 0x00008f0009097a23 */ /* 0x000fe20000010802 */
[C---:B----4-:R-:W-:Y:S08]  /*9440*/  HMMA.16816.F32 R124, R4.reuse, R16, R124 ;  /* 0x00000010047c723c */ /* 0x050ff0000000187c */
[----:B------:R-:W-:Y:S01]  /*9450*/  HMMA.16816.F32 R32, R4, R18, R128 ;  /* 0x000000120420723c */ /* 0x000fe20000001880 */
[----:B------:R-:W1:Y:S06]  /*9460*/  LDSM.16.MT88.4 R16, [R211+0x19000] ;  /* 0x01900000d310783b */ /* 0x000e6c0000004200 */
[----:B------:R-:W-:-:S02]  /*9470*/  F2FP.PACK_AB R4, R247, R251 ;  /* 0x000000fbf704723e */ /* 0x000fc400000000ff */
[----:B------:R-:W-:Y:S02]  /*9480*/  F2FP.PACK_AB R5, R243, R244 ;  /* 0x000000f4f305723e */ /* 0x000fe400000000ff */
[----:B------:R-:W-:Y:S02]  /*9490*/  F2FP.PACK_AB R6, R245, R246 ;  /* 0x000000f6f506723e */ /* 0x000fe400000000ff */
[----:B------:R-:W-:Y:S02]  /*94a0*/  F2FP.PACK_AB R7, R241, R242 ;  /* 0x000000f2f107723e */ /* 0x000fe400000000ff */
[----:B------:R-:W-:Y:S01]  /*94b0*/  MOV R129, R179 ;  /* 0x000000b300817202 */ /* 0x000fe20000000f00 */
[----:B------:R-:W-:Y:S01]  /*94c0*/  IMAD.MOV.U32 R179, RZ, RZ, R192 ;  /* 0x000000ffffb37224 */ /* 0x000fe200078e00c0 */
[----:B------:R-:W-:Y:S02]  /*94d0*/  MOV R192, R193 ;  /* 0x000000c100c07202 */ /* 0x000fe40000000f00 */
[----:B------:R-:W-:Y:S01]  /*94e0*/  MOV R193, R194 ;  /* 0x000000c200c17202 */ /* 0x000fe20000000f00 */
[----:B---3--:R-:W-:Y:S01]  /*94f0*/  HMMA.16816.F32 R136, R4, R12, R136 ;  /* 0x0000000c0488723c */ /* 0x008fe20000001888 */
[----:B------:R-:W-:-:S02]  /*9500*/  MOV R194, R195 ;  /* 0x000000c300c27202 */ /* 0x000fc40000000f00 */
[----:B------:R-:W-:Y:S01]  /*9510*/  MOV R128, R184 ;  /* 0x000000b800807202 */ /* 0x000fe20000000f00 */
[----:B------:R-:W-:Y:S01]  /*9520*/  IMAD.MOV.U32 R184, RZ, RZ, R202 ;  /* 0x000000ffffb87224 */ /* 0x000fe200078e00ca */
[----:B------:R-:W-:Y:S02]  /*9530*/  MOV R195, R200 ;  /* 0x000000c800c37202 */ /* 0x000fe40000000f00 */
[----:B------:R-:W-:Y:S01]  /*9540*/  MOV R130, R190 ;  /* 0x000000be00827202 */ /* 0x000fe20000000f00 */
[----:B------:R-:W-:Y:S01]  /*9550*/  HMMA.16816.F32 R36, R4, R14, R36 ;  /* 0x0000000e0424723c */ /* 0x000fe20000001824 */
[----:B------:R-:W2:Y:S01]  /*9560*/  LDSM.16.MT88.4 R12, [R209+0x1b000] ;  /* 0x01b00000d10c783b */ /* 0x000ea20000004200 */
[----:B------:R-:W-:-:S06]  /*9570*/  IMAD.MOV.U32 R131, RZ, RZ, R195 ;  /* 0x000000ffff837224 */ /* 0x000fcc00078e00c3 */
[C---:B-----5:R-:W-:Y:S08]  /*9580*/  HMMA.16816.F32 R144, R4.reuse, R24, R144 ;  /* 0x000000180490723c */ /* 0x060ff00000001890 */
[C---:B-1----:R-:W-:Y:S07]  /*9590*/  HMMA.16816.F32 R200, R4.reuse, R16, R48 ;  /* 0x0000001004c8723c */ /* 0x042fee0000001830 */
[----:B------:R-:W-:Y:S01]  /*95a0*/  MOV R49, R196 ;  /* 0x000000c400317202 */ /* 0x000fe20000000f00 */
[----:B------:R-:W-:Y:S01]  /*95b0*/  IMAD.MOV.U32 R48, RZ, RZ, R198 ;  /* 0x000000ffff307224 */ /* 0x000fe200078e00c6 */
[----:B------:R-:W-:Y:S01]  /*95c0*/  HMMA.16816.F32 R44, R4, R26, R44 ;  /* 0x0000001a042c723c */ /* 0x000fe2000000182c */
[----:B------:R-:W1:Y:S01]  /*95d0*/  LDSM.16.MT88.4 R24, [R210+0x1b000] ;  /* 0x01b00000d218783b */ /* 0x000e620000004200 */
[----:B------:R-:W-:-:S02]  /*95e0*/  MOV R51, R177 ;  /* 0x000000b100337202 */ /* 0x000fc40000000f00 */
[----:B------:R-:W-:-:S04]  /*95f0*/  MOV R50, R178 ;  /* 0x000000b200327202 */ /* 0x000fc80000000f00 */
[C---:B------:R-:W-:Y:S01]  /*9600*/  HMMA.16816.F32 R196, R4.reuse, R18, R56 ;  /* 0x0000001204c4723c */ /* 0x040fe20000001838 */
[----:B------:R-:W-:Y:S06]  /*9610*/  LDSM.16.MT88.4 R16, [R209+0x1d000] ;  /* 0x01d00000d110783b */ /* 0x000fec0000004200 */
[----:B------:R-:W-:Y:S01]  /*9620*/  MOV R58, R192 ;  /* 0x000000c0003a7202 */ /* 0x000fe20000000f00 */
[----:B------:R-:W-:Y:S01]  /*9630*/  HMMA.16816.F32 R152, R4, R20, R152 ;  /* 0x000000140498723c */ /* 0x000fe20000001898 */
[----:B------:R-:W-:Y:S02]  /*9640*/  MOV R57, R193 ;  /* 0x000000c100397202 */ /* 0x000fe40000000f00 */
[----:B------:R-:W-:-:S02]  /*9650*/  MOV R56, R194 ;  /* 0x000000c200387202 */ /* 0x000fc40000000f00 */
[----:B------:R-:W-:-:S03]  /*9660*/  MOV R59, R179 ;  /* 0x000000b3003b7202 */ /* 0x000fc60000000f00 */
[C---:B------:R-:W-:Y:S01]  /*9670*/  HMMA.16816.F32 R52, R4.reuse, R22, R52 ;  /* 0x000000160434723c */ /* 0x040fe20000001834 */
[----:B------:R-:W3:Y:S07]  /*9680*/  LDSM.16.MT88.4 R20, [R212+0x1b000] ;  /* 0x01b00000d414783b */ /* 0x000eee0000004200 */
[C---:B--2---:R-:W-:Y:S07]  /*9690*/  HMMA.16816.F32 R192, R4.reuse, R12, R40 ;  /* 0x0000000c04c0723c */ /* 0x044fee0000001828 */
[----:B------:R-:W-:Y:S01]  /*96a0*/  MOV R43, R184 ;  /* 0x000000b8002b7202 */ /* 0x000fe20000000f00 */
[----:B------:R-:W-:Y:S01]  /*96b0*/  HMMA.16816.F32 R60, R4, R14, R60 ;  /* 0x0000000e043c723c */ /* 0x000fe2000000183c */
[----:B------:R-:W2:Y:S01]  /*96c0*/  LDSM.16.MT88.4 R12, [R212+0x1d000] ;  /* 0x01d00000d40c783b */ /* 0x000ea20000004200 */
[----:B------:R-:W-:Y:S01]  /*96d0*/  MOV R42, R185 ;  /* 0x000000b9002a7202 */ /* 0x000fe20000000f00 */
[----:B------:R-:W-:Y:S01]  /*96e0*/  IMAD.MOV.U32 R41, RZ, RZ, R189 ;  /* 0x000000ffff297224 */ /* 0x000fe200078e00bd */
[----:B------:R-:W-:-:S04]  /*96f0*/  MOV R40, R191 ;  /* 0x000000bf00287202 */ /* 0x000fc80000000f00 */
[C---:B-1----:R-:W-:Y:S08]  /*9700*/  HMMA.16816.F32 R68, R4.reuse, R24, R68 ;  /* 0x000000180444723c */ /* 0x042ff00000001844 */
[C---:B------:R-:W-:Y:S01]  /*9710*/  HMMA.16816.F32 R76, R4.reuse, R26, R76 ;  /* 0x0000001a044c723c */ /* 0x040fe2000000184c */
[----:B------:R-:W1:Y:S07]  /*9720*/  LDSM.16.MT88.4 R24, [R210+0x1d000] ;  /* 0x01d00000d218783b */ /* 0x000e6e0000004200 */
[C---:B------:R-:W-:Y:S07]  /*9730*/  HMMA.16816.F32 R92, R4.reuse, R28, R72 ;  /* 0x0000001c045c723c */ /* 0x040fee0000001848 */
[----:B------:R-:W-:Y:S01]  /*9740*/  MOV R75, R252 ;  /* 0x000000fc004b7202 */ /* 0x000fe20000000f00 */
[----:B---3--:R-:W-:Y:S01]  /*9750*/  HMMA.16816.F32 R84, R4, R20, R84 ;  /* 0x000000140454723c */ /* 0x008fe20000001854 */
[----:B------:R-:W-:-:S02]  /*9760*/  MOV R252, R240 ;  /* 0x000000f000fc7202 */ /* 0x000fc40000000f00 */
[----:B------:R3:W-:Y:S05]  /*9770*/  MUFU.EX2 R240, R9 ;  /* 0x0000000900f07308 */ /* 0x0007ea0000000800 */
[C---:B------:R-:W-:Y:S01]  /*9780*/  HMMA.16816.F32 R88, R4.reuse, R22, R88 ;  /* 0x000000160458723c */ /* 0x040fe20000001858 */
[----:B------:R-:W4:Y:S07]  /*9790*/  LDSM.16.MT88.4 R20, [R211+0x1d000] ;  /* 0x01d00000d314783b */ /* 0x000f2e0000004200 */
[----:B--2---:R-:W-:Y:S01]  /*97a0*/  HMMA.16816.F32 R184, R4, R12, R168 ;  /* 0x0000000c04b8723c */ /* 0x004fe200000018a8 */
[----:B---3--:R-:W-:Y:S01]  /*97b0*/  FFMA.FTZ R9, R204, c[0x0][0x23c], -R2 ;  /* 0x00008f00cc097a23 */ /* 0x008fe20000010802 */
[----:B------:R-:W-:-:S03]  /*97c0*/  MOV R204, R207 ;  /* 0x000000cf00cc7202 */ /* 0x000fc60000000f00 */
[----:B------:R2:W3:Y:S03]  /*97d0*/  MUFU.EX2 R207, R9 ;  /* 0x0000000900cf7308 */ /* 0x0004e60000000800 */
[C---:B------:R-:W-:Y:S01]  /*97e0*/  HMMA.16816.F32 R176, R4.reuse, R14, R148 ;  /* 0x0000000e04b0723c */ /* 0x040fe20000001894 */
[----:B------:R-:W5:Y:S04]  /*97f0*/  LDSM.16.MT88.4 R12, [R211+0x1f000] ;  /* 0x01f00000d30c783b */ /* 0x000f680000004200 */
[----:B------:R-:W-:Y:S03]  /*9800*/  LDSM.16.MT88.4 R148, [R210+0x19800] ;  /* 0x01980000d294783b */ /* 0x000fe60000004200 */
[----:B------:R-:W-:Y:S01]  /*9810*/  HMMA.16816.F32 R100, R4, R16, R160 ;  /* 0x000000100464723c */ /* 0x000fe200000018a0 */
[----:B--2---:R-:W-:-:S07]  /*9820*/  FFMA.FTZ R9, R40, c[0x0][0x23c], -R2 ;  /* 0x00008f0028097a23 */ /* 0x004fce0000010802 */
[C---:B------:R-:W-:Y:S01]  /*9830*/  HMMA.16816.F32 R108, R4.reuse, R18, R164 ;  /* 0x00000012046c723c */ /* 0x040fe200000018a4 */
[----:B------:R-:W-:Y:S01]  /*9840*/  FFMA.FTZ R2, R75, c[0x0][0x23c], -R2 ;  /* 0x00008f004b027a23 */ /* 0x000fe20000010802 */
[----:B------:R-:W-:Y:S01]  /*9850*/  MOV R75, R205 ;  /* 0x000000cd004b7202 */ /* 0x000fe20000000f00 */
[----:B------:R-:W-:Y:S01]  /*9860*/  IMAD.MOV.U32 R40, RZ, RZ, R41 ;  /* 0x000000ffff287224 */ /* 0x000fe200078e0029 */
[----:B------:R-:W-:Y:S01]  /*9870*/  MOV R41, R42 ;  /* 0x0000002a00297202 */ /* 0x000fe20000000f00 */
[----:B------:R2:W-:Y:S01]  /*9880*/  MUFU.EX2 R205, R2 ;  /* 0x0000000200cd7308 */ /* 0x0005e20000000800 */
[----:B------:R-:W-:Y:S01]  /*9890*/  MOV R42, R43 ;  /* 0x0000002b002a7202 */ /* 0x000fe20000000f00 */
[----:B------:R-:W3:Y:S01]  /*98a0*/  LDSM.16.MT88.4 R16, [R209+0x1f000] ;  /* 0x01f00000d110783b */ /* 0x000ee20000004200 */
[----:B------:R-:W-:Y:S01]  /*98b0*/  MOV R43, R56 ;  /* 0x00000038002b7202 */ /* 0x000fe20000000f00 */
[----:B-1----:R-:W-:Y:S01]  /*98c0*/  HMMA.16816.F32 R188, R4, R24, R172 ;  /* 0x0000001804bc723c */ /* 0x002fe200000018ac */
[----:B------:R-:W-:Y:S01]  /*98d0*/  MOV R56, R57 ;  /* 0x0000003900387202 */ /* 0x000fe20000000f00 */
[----:B------:R-:W-:Y:S01]  /*98e0*/  LDSM.16.MT88.4 R164, [R211+0x19800] ;  /* 0x01980000d3a4783b */ /* 0x000fe20000004200 */
[----:B------:R-:W-:Y:S01]  /*98f0*/  MOV R57, R58 ;  /* 0x0000003a00397202 */ /* 0x000fe20000000f00 */
[----:B------:R-:W-:Y:S01]  /*9900*/  IMAD.MOV.U32 R58, RZ, RZ, R59 ;  /* 0x000000ffff3a7224 */ /* 0x000fe200078e003b */
[----:B------:R-:W-:-:S02]  /*9910*/  MOV R59, R48 ;  /* 0x00000030003b7202 */ /* 0x000fc40000000f00 */
[----:B------:R-:W-:Y:S01]  /*9920*/  MOV R48, R49 ;  /* 0x0000003100307202 */ /* 0x000fe20000000f00 */
[C---:B----4-:R-:W-:Y:S01]  /*9930*/  HMMA.16816.F32 R172, R4.reuse, R20, R140 ;  /* 0x0000001404ac723c */ /* 0x050fe2000000188c */
[----:B------:R-:W-:Y:S01]  /*9940*/  MOV R49, R50 ;  /* 0x0000003200317202 */ /* 0x000fe20000000f00 */
[----:B------:R-:W-:Y:S01]  /*9950*/  LDSM.16.MT88.4 R140, [R209+0x19800] ;  /* 0x01980000d18c783b */ /* 0x000fe20000004200 */
[----:B------:R-:W-:Y:S01]  /*9960*/  MOV R50, R51 ;  /* 0x0000003300327202 */ /* 0x000fe20000000f00 */
[--C-:B--2---:R-:W-:Y:S01]  /*9970*/  FFMA.FTZ R2, R204, c[0x0][0x23c], -R0.reuse ;  /* 0x00008f00cc027a23 */ /* 0x104fe20000010800 */
[----:B------:R-:W-:Y:S01]  /*9980*/  MOV R51, R128 ;  /* 0x0000008000337202 */ /* 0x000fe20000000f00 */
[----:B------:R-:W-:Y:S01]  /*9990*/  IMAD.MOV.U32 R128, RZ, RZ, R129 ;  /* 0x000000ffff807224 */ /* 0x000fe200078e0081 */
[----:B------:R-:W-:Y:S01]  /*99a0*/  MOV R129, R206 ;  /* 0x000000ce00817202 */ /* 0x000fe20000000f00 */
[----:B------:R1:W-:Y:S01]  /*99b0*/  MUFU.EX2 R204, R2 ;  /* 0x0000000200cc7308 */ /* 0x0003e20000000800 */
[C---:B-----5:R-:W-:Y:S07]  /*99c0*/  HMMA.16816.F32 R124, R4.reuse, R12, R124 ;  /* 0x0000000c047c723c */ /* 0x060fee000000187c */
[----:B------:R-:W2:Y:S01]  /*99d0*/  MUFU.EX2 R206, R9 ;  /* 0x0000000900ce7308 */ /* 0x000ea20000000800 */
[----:B------:R-:W-:Y:S01]  /*99e0*/  HMMA.16816.F32 R32, R4, R14, R32 ;  /* 0x0000000e0420723c */ /* 0x000fe20000001820 */
[----:B-1----:R-:W-:Y:S01]  /*99f0*/  FFMA.FTZ R2, R40, c[0x0][0x23c], -R0 ;  /* 0x00008f0028027a23 */ /* 0x002fe20000010800 */
[----:B------:R-:W-:-:S06]  /*9a00*/  MOV R40, R41 ;  /* 0x0000002900287202 */ /* 0x000fcc0000000f00 */
[C---:B------:R-:W-:Y:S01]  /*9a10*/  HMMA.16816.F32 R96, R4.reuse, R30, R156 ;  /* 0x0000001e0460723c */ /* 0x040fe2000000189c */
[----:B------:R-:W-:Y:S01]  /*9a20*/  MOV R41, R42 ;  /* 0x0000002a00297202 */ /* 0x000fe20000000f00 */
[----:B------:R-:W1:Y:S01]  /*9a30*/  LDSM.16.MT88.4 R28, [R210+0x1f000] ;  /* 0x01f00000d21c783b */ /* 0x000e620000004200 */
[----:B------:R-:W-:Y:S01]  /*9a40*/  MOV R42, R43 ;  /* 0x0000002b002a7202 */ /* 0x000fe20000000f00 */
[----:B------:R-:W-:Y:S01]  /*9a50*/  IMAD.MOV.U32 R43, RZ, RZ, R56 ;  /* 0x000000ffff2b7224 */ /* 0x000fe200078e0038 */
[----:B------:R-:W-:Y:S01]  /*9a60*/  MOV R56, R57 ;  /* 0x0000003900387202 */ /* 0x000fe20000000f00 */
[----:B------:R-:W-:Y:S01]  /*9a70*/  IMAD.MOV.U32 R13, RZ, RZ, R40 ;  /* 0x000000ffff0d7224 */ /* 0x000fe200078e0028 */
[----:B------:R-:W-:Y:S01]  /*9a80*/  MOV R57, R58 ;  /* 0x0000003a00397202 */ /* 0x000fe20000000f00 */
[----:B------:R-:W-:Y:S01]  /*9a90*/  HMMA.16816.F32 R168, R4, R22, R132 ;  /* 0x0000001604a8723c */ /* 0x000fe20000001884 */
[----:B------:R-:W-:Y:S01]  /*9aa0*/  MOV R12, R41 ;  /* 0x00000029000c7202 */ /* 0x000fe20000000f00 */
[----:B------:R-:W-:Y:S01]  /*9ab0*/  LDSM.16.MT88.4 R156, [R212+0x19800] ;  /* 0x01980000d49c783b */ /* 0x000fe20000004200 */
[----:B------:R-:W-:-:S02]  /*9ac0*/  MOV R15, R42 ;  /* 0x0000002a000f7202 */ /* 0x000fc40000000f00 */
[----:B------:R-:W-:Y:S02]  /*9ad0*/  MOV R14, R43 ;  /* 0x0000002b000e7202 */ /* 0x000fe40000000f00 */
[----:B------:R-:W-:Y:S01]  /*9ae0*/  MOV R58, R59 ;  /* 0x0000003b003a7202 */ /* 0x000fe20000000f00 */
[----:B------:R-:W-:Y:S01]  /*9af0*/  LDSM.16.MT88.4 R40, [R209+0x1b800] ;  /* 0x01b80000d128783b */ /* 0x000fe20000004200 */
[----:B------:R-:W-:Y:S01]  /*9b00*/  MOV R59, R48 ;  /* 0x00000030003b7202 */ /* 0x000fe20000000f00 */
[----:B---3--:R-:W-:Y:S01]  /*9b10*/  HMMA.16816.F32 R20, R4, R16, R80 ;  /* 0x000000100414723c */ /* 0x008fe20000001850 */
[----:B------:R-:W-:Y:S01]  /*9b20*/  MOV R48, R49 ;  /* 0x0000003100307202 */ /* 0x000fe20000000f00 */
[----:B------:R-:W-:Y:S01]  /*9b30*/  IMAD.MOV.U32 R49, RZ, RZ, R50 ;  /* 0x000000ffff317224 */ /* 0x000fe200078e0032 */
[----:B------:R-:W-:Y:S02]  /*9b40*/  MOV R50, R51 ;  /* 0x0000003300327202 */ /* 0x000fe40000000f00 */
[----:B------:R-:W-:-:S02]  /*9b50*/  MOV R51, R128 ;  /* 0x0000008000337202 */ /* 0x000fc40000000f00 */
[----:B------:R-:W-:Y:S01]  /*9b60*/  MOV R128, R129 ;  /* 0x0000008100807202 */ /* 0x000fe20000000f00 */
[C---:B------:R-:W-:Y:S01]  /*9b70*/  HMMA.16816.F32 R16, R4.reuse, R18, R104 ;  /* 0x000000120410723c */ /* 0x040fe20000001868 */
[----:B------:R-:W-:Y:S02]  /*9b80*/  MOV R129, R130 ;  /* 0x0000008200817202 */ /* 0x000fe40000000f00 */
[----:B------:R-:W-:Y:S02]  /*9b90*/  MOV R130, R11 ;  /* 0x0000000b00827202 */ /* 0x000fe40000000f00 */
[----:B------:R3:W4:Y:S01]  /*9ba0*/  MUFU.EX2 R11, R2 ;  /* 0x00000002000b7308 */ /* 0x0007220000000800 */
[----:B------:R-:W-:Y:S01]  /*9bb0*/  MOV R80, R129 ;  /* 0x0000008100507202 */ /* 0x000fe20000000f00 */
[----:B------:R-:W-:Y:S01]  /*9bc0*/  IMAD.MOV.U32 R107, RZ, RZ, R128 ;  /* 0x000000ffff6b7224 */ /* 0x000fe200078e0080 */
[----:B------:R-:W-:Y:S01]  /*9bd0*/  MOV R81, R130 ;  /* 0x0000008200517202 */ /* 0x000fe20000000f00 */
[----:B------:R-:W-:Y:S01]  /*9be0*/  HMMA.16816.F32 R180, R4, R26, R180 ;  /* 0x0000001a04b4723c */ /* 0x000fe200000018b4 */
[----:B------:R-:W-:Y:S01]  /*9bf0*/  MOV R82, R131 ;  /* 0x0000008300527202 */ /* 0x000fe20000000f00 */
[----:B------:R-:W5:Y:S01]  /*9c00*/  LDSM.16.MT88.4 R24, [R212+0x1f000] ;  /* 0x01f00000d418783b */ /* 0x000f620000004200 */
[----:B------:R-:W-:-:S02]  /*9c10*/  F2FP.PACK_AB R128, R207, R240 ;  /* 0x000000f0cf80723e */ /* 0x000fc400000000ff */
[----:B--2---:R-:W-:Y:S02]  /*9c20*/  F2FP.PACK_AB R130, R205, R206 ;  /* 0x000000cecd82723e */ /* 0x004fe400000000ff */
[----:B------:R-:W-:Y:S01]  /*9c30*/  MOV R105, R49 ;  /* 0x0000003100697202 */ /* 0x000fe20000000f00 */
[C---:B-1----:R-:W-:Y:S01]  /*9c40*/  HMMA.16816.F32 R132, R4.reuse, R28, R64 ;  /* 0x0000001c0484723c */ /* 0x042fe20000001840 */
[----:B------:R-:W-:Y:S01]  /*9c50*/  MOV R83, R50 ;  /* 0x0000003200537202 */ /* 0x000fe20000000f00 */
[----:B------:R-:W-:Y:S01]  /*9c60*/  LDSM.16.MT88.4 R64, [R211+0x1b800] ;  /* 0x01b80000d340783b */ /* 0x000fe20000004200 */
[----:B------:R-:W-:Y:S01]  /*9c70*/  MOV R106, R51 ;  /* 0x00000033006a7202 */ /* 0x000fe20000000f00 */
[--C-:B---3--:R-:W-:Y:S01]  /*9c80*/  FFMA.FTZ R2, R10, c[0x0][0x23c], -R0.reuse ;  /* 0x00008f000a027a23 */ /* 0x108fe20000010800 */
[----:B----4-:R-:W-:Y:S01]  /*9c90*/  F2FP.PACK_AB R129, R11, R204 ;  /* 0x000000cc0b81723e */ /* 0x010fe200000000ff */
[----:B------:R-:W-:Y:S01]  /*9ca0*/  FFMA.FTZ R0, R75, c[0x0][0x23c], -R0 ;  /* 0x00008f004b007a23 */ /* 0x000fe20000010800 */
[----:B------:R-:W-:Y:S01]  /*9cb0*/  MOV R104, R48 ;  /* 0x0000003000687202 */ /* 0x000fe20000000f00 */
[----:B------:R1:W-:Y:S01]  /*9cc0*/  MUFU.EX2 R10, R2 ;  /* 0x00000002000a7308 */ /* 0x0003e20000000800 */
[----:B------:R-:W-:Y:S01]  /*9cd0*/  HMMA.16816.F32 R28, R4, R30, R112 ;  /* 0x0000001e041c723c */ /* 0x000fe20000001870 */
[----:B------:R-:W-:Y:S04]  /*9ce0*/  LDSM.16.MT88.4 R48, [R210+0x1b800] ;  /* 0x01b80000d230783b */ /* 0x000fe80000004200 */
[----:B------:R-:W-:Y:S02]  /*9cf0*/  LDSM.16.MT88.4 R72, [R209+0x1d800] ;  /* 0x01d80000d148783b */ /* 0x000fe40000004200 */
[----:B------:R-:W2:Y:S01]  /*9d00*/  MUFU.EX2 R9, R0 ;  /* 0x0000000000097308 */ /* 0x000ea20000000800 */
[----:B------:R-:W-:Y:S01]  /*9d10*/  MOV R112, R56 ;  /* 0x0000003800707202 */ /* 0x000fe20000000f00 */
[----:B------:R-:W-:Y:S01]  /*9d20*/  IMAD.MOV.U32 R114, RZ, RZ, R58 ;  /* 0x000000ffff727224 */ /* 0x000fe200078e003a */
[----:B------:R-:W-:-:S02]  /*9d30*/  MOV R113, R57 ;  /* 0x0000003900717202 */ /* 0x000fc40000000f00 */
[----:B------:R-:W-:Y:S02]  /*9d40*/  MOV R115, R59 ;  /* 0x0000003b00737202 */ /* 0x000fe40000000f00 */
[----:B------:R-:W3:Y:S01]  /*9d50*/  LDSM.16.MT88.4 R56, [R212+0x1b800] ;  /* 0x01b80000d438783b */ /* 0x000ee20000004200 */
[----:B-1----:R-:W-:Y:S02]  /*9d60*/  MOV R2, R104 ;  /* 0x0000006800027202 */ /* 0x002fe40000000f00 */
[----:B--2---:R-:W-:Y:S02]  /*9d70*/  F2FP.PACK_AB R131, R9, R10 ;  /* 0x0000000a0983723e */ /* 0x004fe400000000ff */
[----:B------:R-:W-:Y:S01]  /*9d80*/  MOV R0, R105 ;  /* 0x0000006900007202 */ /* 0x000fe20000000f00 */
[----:B-----5:R-:W-:Y:S08]  /*9d90*/  HMMA.16816.F32 R116, R4, R24, R116 ;  /* 0x000000180474723c */ /* 0x020ff00000001874 */
[C---:B------:R-:W-:Y:S08]  /*9da0*/  HMMA.16816.F32 R136, R128.reuse, R140, R136 ;  /* 0x0000008c8088723c */ /* 0x040ff00000001888 */
[C---:B------:R-:W-:Y:S08]  /*9db0*/  HMMA.16816.F32 R140, R128.reuse, R142, R36 ;  /* 0x0000008e808c723c */ /* 0x040ff00000001824 */
[C---:B------:R-:W-:Y:S07]  /*9dc0*/  HMMA.16816.F32 R160, R128.reuse, R164, R200 ;  /* 0x000000a480a0723c */ /* 0x040fee00000018c8 */
[----:B------:R-:W-:Y:S01]  /*9dd0*/  MOV R200, R115 ;  /* 0x0000007300c87202 */ /* 0x000fe20000000f00 */
[----:B------:R-:W-:Y:S01]  /*9de0*/  HMMA.16816.F32 R36, R128, R40, R192 ;  /* 0x000000288024723c */ /* 0x000fe200000018c0 */
[----:B------:R-:W-:Y:S01]  /*9df0*/  IMAD.MOV.U32 R201, RZ, RZ, R114 ;  /* 0x000000ffffc97224 */ /* 0x000fe200078e0072 */
[----:B------:R-:W-:-:S02]  /*9e00*/  MOV R202, R113 ;  /* 0x0000007100ca7202 */ /* 0x000fc40000000f00 */
[----:B------:R-:W-:Y:S02]  /*9e10*/  MOV R203, R112 ;  /* 0x0000007000cb7202 */ /* 0x000fe40000000f00 */
[----:B------:R-:W-:Y:S01]  /*9e20*/  LDSM.16.MT88.4 R112, [R210+0x1f800] ;  /* 0x01f80000d270783b */ /* 0x000fe20000004200 */
[----:B------:R-:W-:Y:S01]  /*9e30*/  MOV R194, R82 ;  /* 0x0000005200c27202 */ /* 0x000fe20000000f00 */
[----:B------:R-:W-:Y:S01]  /*9e40*/  HMMA.16816.F32 R164, R128, R166, R196 ;  /* 0x000000a680a4723c */ /* 0x000fe200000018c4 */
[----:B------:R-:W-:-:S03]  /*9e50*/  MOV R195, R83 ;  /* 0x0000005300c37202 */ /* 0x000fc60000000f00 */
[----:B------:R-:W-:-:S03]  /*9e60*/  FFMA.FTZ R0, R0, R8, R194 ;  /* 0x0000000800007223 */ /* 0x000fc600000100c2 */
[----:B------:R-:W-:Y:S01]  /*9e70*/  MOV R196, R106 ;  /* 0x0000006a00c47202 */ /* 0x000fe20000000f00 */
[----:B------:R-:W-:Y:S01]  /*9e80*/  FADD.FTZ R2, R2, R0 ;  /* 0x0000000002027221 */ /* 0x000fe20000010000 */
[----:B------:R-:W-:Y:S01]  /*9e90*/  MOV R197, R107 ;  /* 0x0000006b00c57202 */ /* 0x000fe20000000f00 */
[----:B------:R-:W-:Y:S01]  /*9ea0*/  IMAD.MOV.U32 R199, RZ, RZ, R80 ;  /* 0x000000ffffc77224 */ /* 0x000fe200078e0050 */
[----:B------:R-:W-:Y:S01]  /*9eb0*/  MOV R198, R81 ;  /* 0x0000005100c67202 */ /* 0x000fe20000000f00 */
[----:B------:R-:W-:Y:S01]  /*9ec0*/  FFMA.FTZ R3, R196, R3, R195 ;  /* 0x00000003c4037223 */ /* 0x000fe200000100c3 */
[C---:B------:R-:W-:Y:S01]  /*9ed0*/  HMMA.16816.F32 R152, R128.reuse, R156, R152 ;  /* 0x0000009c8098723c */ /* 0x040fe20000001898 */
[----:B------:R-:W1:Y:S02]  /*9ee0*/  LDSM.16.MT88.4 R80, [R210+0x1d800] ;  /* 0x01d80000d250783b */ /* 0x000e640000004200 */
[----:B------:R-:W-:Y:S02]  /*9ef0*/  FADD.FTZ R0, R197, R3 ;  /* 0x00000003c5007221 */ /* 0x000fe40000010000 */
[----:B------:R-:W-:Y:S01]  /*9f00*/  FADD.FTZ R2, R198, R2 ;  /* 0x00000002c6027221 */ /* 0x000fe20000010000 */
[----:B------:R-:W-:Y:S01]  /*9f10*/  LDSM.16.MT88.4 R104, [R209+0x1f800] ;  /* 0x01f80000d168783b */ /* 0x000fe20000004200 */
        /* <DEDUP_REMOVED lines=22> */
[----:B------:R-:W-:Y:S01]  /*a080*/  LDSM.16.MT88.4 R120, [R212+0x1f800] ;  /* 0x01f80000d478783b */ /* 0x000fe20000004200 */
[----:B------:R-:W-:Y:S02]  /*a090*/  FADD.FTZ R2, R245, R2 ;  /* 0x00000002f5027221 */ /* 0x000fe40000010000 */
[----:B------:R-:W-:Y:S01]  /*a0a0*/  FADD.FTZ R0, R241, R0 ;  /* 0x00000000f1007221 */ /* 0x000fe20000010000 */
[----:B------:R-:W-:Y:S01]  /*a0b0*/  LDSM.16.MT88.4 R4, [R211+0x1f800] ;  /* 0x01f80000d304783b */ /* 0x000fe20000004200 */
[----:B------:R-:W-:-:S02]  /*a0c0*/  FADD.FTZ R2, R240, R2 ;  /* 0x00000002f0027221 */ /* 0x000fc40000010000 */
[C---:B------:R-:W-:Y:S01]  /*a0d0*/  HMMA.16816.F32 R56, R128.reuse, R58, R88 ;  /* 0x0000003a8038723c */ /* 0x040fe20000001858 */
[----:B------:R-:W2:Y:S01]  /*a0e0*/  LDSM.16.MT88.4 R88, [R212+0x1d800] ;  /* 0x01d80000d458783b */ /* 0x000ea20000004200 */
[----:B------:R-:W-:Y:S02]  /*a0f0*/  FADD.FTZ R0, R204, R0 ;  /* 0x00000000cc007221 */ /* 0x000fe40000010000 */
[----:B------:R-:W-:Y:S02]  /*a100*/  FADD.FTZ R2, R207, R2 ;  /* 0x00000002cf027221 */ /* 0x000fe40000010000 */
[----:B------:R-:W-:Y:S02]  /*a110*/  FADD.FTZ R0, R11, R0 ;  /* 0x000000000b007221 */ /* 0x000fe40000010000 */
[----:B------:R-:W-:Y:S01]  /*a120*/  HMMA.16816.F32 R64, R128, R66, R96 ;  /* 0x000000428040723c */ /* 0x000fe20000001860 */
[----:B------:R-:W3:Y:S01]  /*a130*/  LDSM.16.MT88.4 R96, [R211+0x1d800] ;  /* 0x01d80000d360783b */ /* 0x000ee20000004200 */
[----:B------:R-:W-:-:S02]  /*a140*/  FADD.FTZ R2, R206, R2 ;  /* 0x00000002ce027221 */ /* 0x000fc40000010000 */
[----:B------:R-:W-:Y:S02]  /*a150*/  FADD.FTZ R0, R10, R0 ;  /* 0x000000000a007221 */ /* 0x000fe40000010000 */
[----:B------:R-:W-:Y:S02]  /*a160*/  FADD.FTZ R2, R205, R2 ;  /* 0x00000002cd027221 */ /* 0x000fe40000010000 */
[----:B------:R-:W-:Y:S01]  /*a170*/  FADD.FTZ R0, R9, R0 ;  /* 0x0000000009007221 */ /* 0x000fe20000010000 */
[C---:B------:R-:W-:Y:S02]  /*a180*/  HMMA.16816.F32 R144, R128.reuse, R148, R144 ;  /* 0x000000948090723c */ /* 0x040fe40000001890 */
[----:B------:R4:W-:Y:S04]  /*a190*/  STL [R1], R2 ;  /* 0x0000000201007387 */ /* 0x0009e80000100800 */
[----:B------:R4:W-:Y:S02]  /*a1a0*/  STL [R1+0x4], R0 ;  /* 0x0000040001007387 */ /* 0x0009e40000100800 */
[C---:B------:R-:W-:Y:S08]  /*a1b0*/  HMMA.16816.F32 R148, R128.reuse, R150, R44 ;  /* 0x000000968094723c */ /* 0x040ff0000000182c */
[C---:B------:R-:W-:Y:S08]  /*a1c0*/  HMMA.16816.F32 R44, R128.reuse, R48, R68 ;  /* 0x00000030802c723c */ /* 0x040ff00000001844 */
[C---:B------:R-:W-:Y:S08]  /*a1d0*/  HMMA.16816.F32 R68, R128.reuse, R72, R100 ;  /* 0x000000488044723c */ /* 0x040ff00000001864 */
[C---:B------:R-:W-:Y:S08]  /*a1e0*/  HMMA.16816.F32 R48, R128.reuse, R50, R76 ;  /* 0x000000328030723c */ /* 0x040ff0000000184c */
[C---:B------:R-:W-:Y:S08]  /*a1f0*/  HMMA.16816.F32 R72, R128.reuse, R74, R108 ;  /* 0x0000004a8048723c */ /* 0x040ff0000000186c */
[C---:B-1----:R-:W-:Y:S08]  /*a200*/  HMMA.16816.F32 R76, R128.reuse, R80, R188 ;  /* 0x00000050804c723c */ /* 0x042ff000000018bc */
[C---:B--2---:R-:W-:Y:S08]  /*a210*/  HMMA.16816.F32 R84, R128.reuse, R88, R184 ;  /* 0x000000588054723c */ /* 0x044ff000000018b8 */
[C---:B---3--:R-:W-:Y:S08]  /*a220*/  HMMA.16816.F32 R92, R128.reuse, R96, R172 ;  /* 0x00000060805c723c */ /* 0x048ff000000018ac */
[C---:B------:R-:W-:Y:S08]  /*a230*/  HMMA.16816.F32 R100, R128.reuse, R104, R20 ;  /* 0x000000688064723c */ /* 0x040ff00000001814 */
[C---:B------:R-:W-:Y:S07]  /*a240*/  HMMA.16816.F32 R108, R128.reuse, R112, R132 ;  /* 0x00000070806c723c */ /* 0x040fee0000001884 */
[----:B------:R-:W-:Y:S01]  /*a250*/  MOV R132, R249 ;  /* 0x000000f900847202 */ /* 0x000fe20000000f00 */
[----:B------:R-:W-:Y:S01]  /*a260*/  HMMA.16816.F32 R116, R128, R120, R116 ;  /* 0x000000788074723c */ /* 0x000fe20000001874 */
[----:B------:R-:W-:-:S07]  /*a270*/  MOV R133, R250 ;  /* 0x000000fa00857202 */ /* 0x000fce0000000f00 */
        /* <DEDUP_REMOVED lines=9> */
[----:B----4-:R-:W2:Y:S04]  /*a310*/  LDL.64 R14, [R1+0x30] ;  /* 0x00003000010e7983 */ /* 0x010ea80000100a00 */
[----:B------:R-:W3:Y:S01]  /*a320*/  LDL.64 R12, [R1+0x10] ;  /* 0x00001000010c7983 */ /* 0x000ee20000100a00 */
[----:B------:R-:W-:Y:S01]  /*a330*/  UIADD3 UR15, UR8, -0x3, URZ ;  /* 0xfffffffd080f7890 */ /* 0x000fe2000fffe03f */
[----:B------:R-:W-:-:S04]  /*a340*/  DEPBAR.LE SB0, 0x0 ;  /* 0x000080000000791a */ /* 0x000fc80000000000 */
[----:B------:R-:W-:Y:S01]  /*a350*/  USHF.R.S32.HI UR12, URZ, 0x1f, UR15 ;  /* 0x0000001f3f0c7899 */ /* 0x000fe2000801140f */
[----:B------:R-:W-:Y:S01]  /*a360*/  IMAD.MOV.U32 R6, RZ, RZ, c[0x0][0x1a4] ;  /* 0x00006900ff067624 */ /* 0x000fe200078e00ff */
[----:B------:R-:W-:Y:S02]  /*a370*/  ULDC.64 UR4, c[0x0][0x1a0] ;  /* 0x0000680000047ab9 */ /* 0x000fe40000000a00 */
[----:B------:R-:W-:Y:S02]  /*a380*/  UIMAD UR12, UR12, UR4, URZ ;  /* 0x000000040c0c72a4 */ /* 0x000fe4000f8e023f */
[----:B------:R-:W-:Y:S02]  /*a390*/  UIMAD.WIDE.U32 UR20, UR15, UR4, URZ ;  /* 0x000000040f1472a5 */ /* 0x000fe4000f8e003f */
[----:B------:R-:W-:Y:S02]  /*a3a0*/  UIMAD UR5, UR15, UR5, UR12 ;  /* 0x000000050f0572a4 */ /* 0x000fe4000f8e020c */
[----:B------:R-:W-:-:S02]  /*a3b0*/  UISETP.GT.AND UP0, UPT, UR15, UR9, UPT ;  /* 0x000000090f00728c */ /* 0x000fc4000bf04270 */
[----:B------:R-:W-:Y:S01]  /*a3c0*/  UIADD3 UR5, UR21, UR5, URZ ;  /* 0x0000000515057290 */ /* 0x000fe2000fffe03f */
[----:B------:R-:W-:Y:S02]  /*a3d0*/  IMAD.U32 R4, RZ, RZ, UR20 ;  /* 0x00000014ff047e24 */ /* 0x000fe4000f8e00ff */
[----:B------:R-:W-:Y:S02]  /*a3e0*/  IMAD.U32 R5, RZ, RZ, UR21 ;  /* 0x00000015ff057e24 */ /* 0x000fe4000f8e00ff */
[----:B------:R-:W-:Y:S02]  /*a3f0*/  IMAD.MOV.U32 R5, RZ, RZ, c[0x0][0x1a0] ;  /* 0x00006800ff057624 */ /* 0x000fe400078e00ff */
[----:B------:R-:W-:Y:S01]  /*a400*/  IMAD.U32 R3, RZ, RZ, UR5 ;  /* 0x00000005ff037e24 */ /* 0x000fe2000f8e00ff */
[----:B------:R-:W-:Y:S01]  /*a410*/  BAR.SYNC.DEFER_BLOCKING 0x0 ;  /* 0x0000000000007b1d */ /* 0x000fe20000010000 */
[----:B--2---:R-:W-:-:S04]  /*a420*/  LEA R0, P0, R4, R14, 0x6 ;  /* 0x0000000e04007211 */ /* 0x004fc800078030ff */
[----:B------:R-:W-:Y:S02]  /*a430*/  LEA R2, P1, R0, c[0x0][0x170], 0x1 ;  /* 0x00005c0000027a11 */ /* 0x000fe400078208ff */
[----:B---3--:R-:W-:Y:S02]  /*a440*/  LEA.HI.X R3, R4, R13, R3, 0x6, P0 ;  /* 0x0000000d04037211 */ /* 0x008fe400000f3403 */
[----:B------:R-:W-:Y:S02]  /*a450*/  LEA R4, P0, R5, R2, 0x6 ;  /* 0x0000000205047211 */ /* 0x000fe400078030ff */
[----:B------:R-:W-:-:S04]  /*a460*/  LEA.HI.X R3, R0, c[0x0][0x174], R3, 0x1, P1 ;  /* 0x00005d0000037a11 */ /* 0x000fc800008f0c03 */
[----:B------:R-:W-:Y:S01]  /*a470*/  LEA.HI.X R5, R5, R3, R6, 0x6, P0 ;  /* 0x0000000305057211 */ /* 0x000fe200000f3406 */
[----:B------:R-:W-:Y:S01]  /*a480*/  @!PT LDS RZ, [RZ] ;  /* 0x00000000fffff984 */ /* 0x000fe20000000800 */
[----:B------:R-:W-:Y:S01]  /*a490*/  @!PT LDS RZ, [RZ] ;  /* 0x00000000fffff984 */ /* 0x000fe20000000800 */
[----:B------:R-:W-:Y:S01]  /*a4a0*/  @!PT LDS RZ, [RZ] ;  /* 0x00000000fffff984 */ /* 0x000fe20000000800 */
[----:B------:R1:W-:Y:S01]  /*a4b0*/  LDGSTS.E.BYPASS.LTC128B.128 [R235+0x18000], [R2.64] ;  /* 0x1800000002eb7fae */ /* 0x0003e2000b901d52 */
[----:B------:R-:W-:-:S03]  /*a4c0*/  PLOP3.LUT P0, PT, PT, PT, UP0, 0x80, 0x0 ;  /* 0x000000000000781c */ /* 0x000fc60003f0f008 */
[----:B------:R1:W-:Y:S04]  /*a4d0*/  LDGSTS.E.BYPASS.LTC128B.128 [R235+0x1a000], [R2.64+0x80] ;  /* 0x1a00008002eb7fae */ /* 0x0003e8000b901d52 */
[----:B------:R1:W-:Y:S04]  /*a4e0*/  LDGSTS.E.BYPASS.LTC128B.128 [R235+0x1c000], [R2.64+0x100] ;  /* 0x1c00010002eb7fae */ /* 0x0003e8000b901d52 */
[----:B------:R1:W-:Y:S04]  /*a4f0*/  LDGSTS.E.BYPASS.LTC128B.128 [R235+0x1e000], [R2.64+0x180] ;  /* 0x1e00018002eb7fae */ /* 0x0003e8000b901d52 */
[----:B------:R2:W-:Y:S04]  /*a500*/  LDGSTS.E.BYPASS.LTC128B.128 [R235+0x19000], [R4.64] ;  /* 0x1900000004eb7fae */ /* 0x0005e8000b901d52 */
[----:B------:R2:W-:Y:S04]  /*a510*/  LDGSTS.E.BYPASS.LTC128B.128 [R235+0x1b000], [R4.64+0x80] ;  /* 0x1b00008004eb7fae */ /* 0x0005e8000b901d52 */
[----:B------:R2:W-:Y:S04]  /*a520*/  LDGSTS.E.BYPASS.LTC128B.128 [R235+0x1d000], [R4.64+0x100] ;  /* 0x1d00010004eb7fae */ /* 0x0005e8000b901d52 */
[----:B------:R2:W-:Y:S04]  /*a530*/  LDGSTS.E.BYPASS.LTC128B.128 [R235+0x1f000], [R4.64+0x180] ;  /* 0x1f00018004eb7fae */ /* 0x0005e8000b901d52 */
[----:B------:R-:W-:Y:S04]  /*a540*/  LDSM.16.M88.4 R20, [R208+0x10000] ;  /* 0x01000000d014783b */ /* 0x000fe80000000200 */
[----:B------:R-:W-:Y:S04]  /*a550*/  LDSM.16.M88.4 R16, [R208+0x10800] ;  /* 0x01080000d010783b */ /* 0x000fe80000000200 */
[----:B------:R-:W-:Y:S04]  /*a560*/  LDSM.16.M88.4 R12, [R208+0x11000] ;  /* 0x01100000d00c783b */ /* 0x000fe80000000200 */
[----:B------:R-:W-:Y:S04]  /*a570*/  LDSM.16.M88.4 R32, [R208+0x11800] ;  /* 0x01180000d020783b */ /* 0x000fe80000000200 */
[----:B------:R-:W-:Y:S04]  /*a580*/  LDSM.16.M88.4 R8, [R216] ;  /* 0x00000000d808783b */ /* 0x000fe80000000200 */
[----:B------:R-:W-:Y:S04]  /*a590*/  LDSM.16.M88.4 R176, [R219] ;  /* 0x00000000dbb0783b */ /* 0x000fe80000000200 */
[----:B--2---:R-:W2:Y:S04]  /*a5a0*/  LDSM.16.M88.4 R4, [R215] ;  /* 0x00000000d704783b */ /* 0x004ea80000000200 */
[----:B------:R-:W3:Y:S04]  /*a5b0*/  LDSM.16.M88.4 R172, [R234] ;  /* 0x00000000eaac783b */ /* 0x000ee80000000200 */
[----:B------:R-:W4:Y:S04]  /*a5c0*/  LDSM.16.M88.4 R192, [R233] ;  /* 0x00000000e9c0783b */ /* 0x000f280000000200 */
[----:B------:R-:W5:Y:S04]  /*a5d0*/  LDSM.16.M88.4 R240, [R232] ;  /* 0x00000000e8f0783b */ /* 0x000f680000000200 */
[----:B------:R-:W-:Y:S04]  /*a5e0*/  LDSM.16.M88.4 R204, [R214+0x10000] ;  /* 0x01000000d6cc783b */ /* 0x000fe80000000200 */
[----:B------:R-:W0:Y:S01]  /*a5f0*/  LDGDEPBAR ;  /* 0x00000000000079af */ /* 0x000e220000000000 */
[C---:B--2---:R-:W-:Y:S08]  /*a600*/  HMMA.16816.F32 R168, R4.reuse, R20, RZ ;  /* 0x0000001404a8723c */ /* 0x044ff000000018ff */
[C---:B------:R-:W-:Y:S08]  /*a610*/  HMMA.16816.F32 R132, R4.reuse, R22, RZ ;  /* 0x000000160484723c */ /* 0x040ff000000018ff */
[C---:B------:R-:W-:Y:S08]  /*a620*/  HMMA.16816.F32 R28, R4.reuse, R16, RZ ;  /* 0x00000010041c723c */ /* 0x040ff000000018ff */
[C---:B------:R-:W-:Y:S08]  /*a630*/  HMMA.16816.F32 R24, R4.reuse, R18, RZ ;  /* 0x000000120418723c */ /* 0x040ff000000018ff */
[C---:B------:R-:W-:Y:S08]  /*a640*/  HMMA.16816.F32 R20, R4.reuse, R12, RZ ;  /* 0x0000000c0414723c */ /* 0x040ff000000018ff */
[C---:B------:R-:W-:Y:S08]  /*a650*/  HMMA.16816.F32 R16, R4.reuse, R14, RZ ;  /* 0x0000000e0410723c */ /* 0x040ff000000018ff */
[C---:B------:R-:W-:Y:S08]  /*a660*/  HMMA.16816.F32 R12, R4.reuse, R32, RZ ;  /* 0x00000020040c723c */ /* 0x040ff000000018ff */
[----:B------:R-:W-:Y:S01]  /*a670*/  HMMA.16816.F32 R184, R4, R34, RZ ;  /* 0x0000002204b8723c */ /* 0x000fe200000018ff */
[----:B------:R-:W2:Y:S07]  /*a680*/  LDSM.16.M88.4 R4, [R218] ;  /* 0x00000000da04783b */ /* 0x000eae0000000200 */
[C---:B------:R-:W-:Y:S01]  /*a690*/  HMMA.16816.F32 R188, R8.reuse, R176, R168 ;  /* 0x000000b008bc723c */ /* 0x040fe200000018a8 */
[----:B------:R-:W1:Y:S07]  /*a6a0*/  LDSM.16.M88.4 R168, [R214+0x10800] ;  /* 0x01080000d6a8783b */ /* 0x000e6e0000000200 */
[C---:B------:R-:W-:Y:S01]  /*a6b0*/  HMMA.16816.F32 R200, R8.reuse, R178, R132 ;  /* 0x000000b208c8723c */ /* 0x040fe20000001884 */
[----:B------:R-:W1:Y:S07]  /*a6c0*/  LDSM.16.M88.4 R132, [R214+0x11000] ;  /* 0x01100000d684783b */ /* 0x000e6e0000000200 */
[C---:B---3--:R-:W-:Y:S01]  /*a6d0*/  HMMA.16816.F32 R196, R8.reuse, R172, R28 ;  /* 0x000000ac08c4723c */ /* 0x048fe2000000181c */
[----:B------:R-:W3:Y:S07]  /*a6e0*/  LDSM.16.M88.4 R28, [R214+0x11800] ;  /* 0x01180000d61c783b */ /* 0x000eee0000000200 */
[C---:B------:R-:W-:Y:S08]  /*a6f0*/  HMMA.16816.F32 R180, R8.reuse, R174, R24 ;  /* 0x000000ae08b4723c */ /* 0x040ff00000001818 */
[C---:B----4-:R-:W-:Y:S01]  /*a700*/  HMMA.16816.F32 R176, R8.reuse, R192, R20 ;  /* 0x000000c008b0723c */ /* 0x050fe20000001814 */
[----:B------:R-:W-:Y:S07]  /*a710*/  LDSM.16.M88.4 R20, [R213] ;  /* 0x00000000d514783b */ /* 0x000fee0000000200 */
[C---:B------:R-:W-:Y:S08]  /*a720*/  HMMA.16816.F32 R172, R8.reuse, R194, R16 ;  /* 0x000000c208ac723c */ /* 0x040ff00000001810 */
[C---:B-----5:R-:W-:Y:S08]  /*a730*/  HMMA.16816.F32 R32, R8.reuse, R240, R12 ;  /* 0x000000f00820723c */ /* 0x060ff0000000180c */
[----:B------:R-:W-:Y:S01]  /*a740*/  HMMA.16816.F32 R24, R8, R242, R184 ;  /* 0x000000f20818723c */ /* 0x000fe200000018b8 */
[----:B------:R-:W4:Y:S04]  /*a750*/  LDSM.16.M88.4 R8, [R217] ;  /* 0x00000000d908783b */ /* 0x000f280000000200 */
[----:B------:R-:W-:Y:S03]  /*a760*/  LDSM.16.M88.4 R240, [R208+0x16000] ;  /* 0x01600000d0f0783b */ /* 0x000fe60000000200 */
[C---:B--2---:R-:W-:Y:S01]  /*a770*/  HMMA.16816.F32 R16, R4.reuse, R204, R188 ;  /* 0x000000cc0410723c */ /* 0x044fe200000018bc */
[----:B------:R-:W2:Y:S07]  /*a780*/  LDSM.16.M88.4 R188, [R213+0x800] ;  /* 0x00080000d5bc783b */ /* 0x000eae0000000200 */
[C---:B------:R-:W-:Y:S01]  /*a790*/  HMMA.16816.F32 R12, R4.reuse, R206, R200 ;  /* 0x000000ce040c723c */ /* 0x040fe200000018c8 */
[----:B------:R-:W-:Y:S04]  /*a7a0*/  LDSM.16.M88.4 R200, [R208+0x13000] ;  /* 0x01300000d0c8783b */ /* 0x000fe80000000200 */
[----:B------:R-:W-:Y:S03]  /*a7b0*/  LDSM.16.M88.4 R204, [R213+0x5800] ;  /* 0x00580000d5cc783b */ /* 0x000fe60000000200 */
[C---:B-1----:R-:W-:Y:S08]  /*a7c0*/  HMMA.16816.F32 R196, R4.reuse, R168, R196 ;  /* 0x000000a804c4723c */ /* 0x042ff000000018c4 */
[C---:B------:R-:W-:Y:S08]  /*a7d0*/  HMMA.16816.F32 R168, R4.reuse, R170, R180 ;  /* 0x000000aa04a8723c */ /* 0x040ff000000018b4 */
[C---:B------:R-:W-:Y:S08]  /*a7e0*/  HMMA.16816.F32 R184, R4.reuse, R132, R176 ;  /* 0x0000008404b8723c */ /* 0x040ff000000018b0 */
[C---:B------:R-:W-:Y:S01]  /*a7f0*/  HMMA.16816.F32 R180, R4.reuse, R134, R172 ;  /* 0x0000008604b4723c */ /* 0x040fe200000018ac */
[----:B------:R-:W1:Y:S07]  /*a800*/  LDSM.16.M88.4 R172, [R213+0x1000] ;  /* 0x00100000d5ac783b */ /* 0x000e6e0000000200 */
[C---:B---3--:R-:W-:Y:S01]  /*a810*/  HMMA.16816.F32 R132, R4.reuse, R30, R24 ;  /* 0x0000001e0484723c */ /* 0x048fe20000001818 */
[----:B------:R-:W3:Y:S07]  /*a820*/  LDSM.16.M88.4 R24, [R213+0x1800] ;  /* 0x00180000d518783b */ /* 0x000eee0000000200 */
[----:B------:R-:W-:Y:S01]  /*a830*/  HMMA.16816.F32 R176, R4, R28, R32 ;  /* 0x0000001c04b0723c */ /* 0x000fe20000001820 */
[----:B------:R-:W-:Y:S04]  /*a840*/  LDSM.16.M88.4 R4, [R215+0x4000] ;  /* 0x00400000d704783b */ /* 0x000fe80000000200 */
[----:B------:R-:W-:Y:S03]  /*a850*/  LDSM.16.M88.4 R28, [R208+0x12800] ;  /* 0x01280000d01c783b */ /* 0x000fe60000000200 */
[C---:B----4-:R-:W-:Y:S08]  /*a860*/  HMMA.16816.F32 R32, R8.reuse, R20, R16 ;  /* 0x000000140820723c */ /* 0x050ff00000001810 */
[C---:B------:R-:W-:Y:S01]  /*a870*/  HMMA.16816.F32 R16, R8.reuse, R22, R12 ;  /* 0x000000160810723c */ /* 0x040fe2000000180c */
[----:B------:R-:W4:Y:S07]  /*a880*/  LDSM.16.M88.4 R20, [R208+0x12000] ;  /* 0x01200000d014783b */ /* 0x000f2e0000000200 */
[C---:B--2---:R-:W-:Y:S08]  /*a890*/  HMMA.16816.F32 R12, R8.reuse, R188, R196 ;  /* 0x000000bc080c723c */ /* 0x044ff000000018c4 */
[C---:B------:R-:W-:Y:S08]  /*a8a0*/  HMMA.16816.F32 R168, R8.reuse, R190, R168 ;  /* 0x000000be08a8723c */ /* 0x040ff000000018a8 */
[C---:B-1----:R-:W-:Y:S08]  /*a8b0*/  HMMA.16816.F32 R192, R8.reuse, R172, R184 ;  /* 0x000000ac08c0723c */ /* 0x042ff000000018b8 */
[C---:B------:R-:W-:Y:S08]  /*a8c0*/  HMMA.16816.F32 R196, R8.reuse, R174, R180 ;  /* 0x000000ae08c4723c */ /* 0x040ff000000018b4 */
[----:B---3--:R-:W-:Y:S01]  /*a8d0*/  HMMA.16816.F32 R184, R8, R26, R132 ;  /* 0x0000001a08b8723c */ /* 0x008fe20000001884 */
[----:B------:R-:W1:Y:S07]  /*a8e0*/  LDSM.16.M88.4 R132, [R208+0x13800] ;  /* 0x01380000d084783b */ /* 0x000e6e0000000200 */
[C---:B----4-:R-:W-:Y:S01]  /*a8f0*/  HMMA.16816.F32 R180, R4.reuse, R20, R32 ;  /* 0x0000001404b4723c */ /* 0x050fe20000001820 */
[----:B------:R-:W-:Y:S07]  /*a900*/  LDSM.16.M88.4 R32, [R229] ;  /* 0x00000000e520783b */ /* 0x000fee0000000200 */
[----:B------:R-:W-:Y:S08]  /*a910*/  HMMA.16816.F32 R172, R4, R22, R16 ;  /* 0x0000001604ac723c */ /* 0x000ff00000001810 */
[----:B------:R-:W-:Y:S01]  /*a920*/  HMMA.16816.F32 R188, R8, R24, R176 ;  /* 0x0000001808bc723c */ /* 0x000fe200000018b0 */
[----:B------:R-:W2:Y:S04]  /*a930*/  LDSM.16.M88.4 R8, [R216+0x4000] ;  /* 0x00400000d808783b */ /* 0x000ea80000000200 */
[----:B------:R-:W-:Y:S03]  /*a940*/  LDSM.16.M88.4 R24, [R230] ;  /* 0x00000000e618783b */ /* 0x000fe60000000200 */
[C---:B------:R-:W-:Y:S08]  /*a950*/  HMMA.16816.F32 R20, R4.reuse, R28, R12 ;  /* 0x0000001c0414723c */ /* 0x040ff0000000180c */
[C---:B------:R-:W-:Y:S01]  /*a960*/  HMMA.16816.F32 R16, R4.reuse, R30, R168 ;  /* 0x0000001e0410723c */ /* 0x040fe200000018a8 */
[----:B------:R-:W3:Y:S04]  /*a970*/  LDSM.16.M88.4 R28, [R231] ;  /* 0x00000000e71c783b */ /* 0x000ee80000000200 */
[----:B------:R-:W-:Y:S03]  /*a980*/  LDSM.16.M88.4 R168, [R214+0x12000] ;  /* 0x01200000d6a8783b */ /* 0x000fe60000000200 */
[C---:B------:R-:W-:Y:S08]  /*a990*/  HMMA.16816.F32 R12, R4.reuse, R200, R192 ;  /* 0x000000c8040c723c */ /* 0x040ff000000018c0 */
[C---:B------:R-:W-:Y:S01]  /*a9a0*/  HMMA.16816.F32 R176, R4.reuse, R202, R196 ;  /* 0x000000ca04b0723c */ /* 0x040fe200000018c4 */
[----:B------:R-:W4:Y:S07]  /*a9b0*/  LDSM.16.M88.4 R200, [R228] ;  /* 0x00000000e4c8783b */ /* 0x000f2e0000000200 */
[C---:B-1----:R-:W-:Y:S08]  /*a9c0*/  HMMA.16816.F32 R196, R4.reuse, R132, R188 ;  /* 0x0000008404c4723c */ /* 0x042ff000000018bc */
[----:B------:R-:W-:Y:S01]  /*a9d0*/  HMMA.16816.F32 R188, R4, R134, R184 ;  /* 0x0000008604bc723c */ /* 0x000fe200000018b8 */
[----:B------:R-:W1:Y:S07]  /*a9e0*/  LDSM.16.M88.4 R4, [R218+0x4000] ;  /* 0x00400000da04783b */ /* 0x000e6e0000000200 */
[C---:B--2---:R-:W-:Y:S08]  /*a9f0*/  HMMA.16816.F32 R132, R8.reuse, R32, R12 ;  /* 0x000000200884723c */ /* 0x044ff0000000180c */
[C---:B---3--:R-:W-:Y:S08]  /*aa00*/  HMMA.16816.F32 R192, R8.reuse, R28, R180 ;  /* 0x0000001c08c0723c */ /* 0x048ff000000018b4 */
[C---:B------:R-:W-:Y:S08]  /*aa10*/  HMMA.16816.F32 R180, R8.reuse, R24, R20 ;  /* 0x0000001808b4723c */ /* 0x040ff00000001814 */
[C---:B------:R-:W-:Y:S01]  /*aa20*/  HMMA.16816.F32 R184, R8.reuse, R30, R172 ;  /* 0x0000001e08b8723c */ /* 0x040fe200000018ac */
[----:B------:R-:W-:Y:S07]  /*aa30*/  LDSM.16.M88.4 R28, [R214+0x13000] ;  /* 0x01300000d61c783b */ /* 0x000fee0000000200 */
[C---:B------:R-:W-:Y:S01]  /*aa40*/  HMMA.16816.F32 R20, R8.reuse, R34, R176 ;  /* 0x000000220814723c */ /* 0x040fe200000018b0 */
[----:B------:R-:W2:Y:S07]  /*aa50*/  LDSM.16.M88.4 R32, [R214+0x12800] ;  /* 0x01280000d620783b */ /* 0x000eae0000000200 */
[C---:B------:R-:W-:Y:S01]  /*aa60*/  HMMA.16816.F32 R172, R8.reuse, R26, R16 ;  /* 0x0000001a08ac723c */ /* 0x040fe20000001810 */
[----:B------:R-:W3:Y:S07]  /*aa70*/  LDSM.16.M88.4 R24, [R214+0x13800] ;  /* 0x01380000d618783b */ /* 0x000eee0000000200 */
[C---:B----4-:R-:W-:Y:S01]  /*aa80*/  HMMA.16816.F32 R16, R8.reuse, R200, R196 ;  /* 0x000000c80810723c */ /* 0x050fe200000018c4 */
[----:B------:R-:W-:Y:S07]  /*aa90*/  LDSM.16.M88.4 R196, [R213+0x2000] ;  /* 0x00200000d5c4783b */ /* 0x000fee0000000200 */
[----:B------:R-:W-:Y:S01]  /*aaa0*/  HMMA.16816.F32 R12, R8, R202, R188 ;  /* 0x000000ca080c723c */ /* 0x000fe200000018bc */
[----:B------:R-:W4:Y:S04]  /*aab0*/  LDSM.16.M88.4 R8, [R217+0x4000] ;  /* 0x00400000d908783b */ /* 0x000f280000000200 */
[----:B------:R-:W-:Y:S03]  /*aac0*/  LDSM.16.M88.4 R200, [R208+0x14800] ;  /* 0x01480000d0c8783b */ /* 0x000fe60000000200 */
[C---:B-1----:R-:W-:Y:S08]  /*aad0*/  HMMA.16816.F32 R176, R4.reuse, R168, R192 ;  /* 0x000000a804b0723c */ /* 0x042ff000000018c0 */
[C---:B------:R-:W-:Y:S01]  /*aae0*/  HMMA.16816.F32 R188, R4.reuse, R170, R184 ;  /* 0x000000aa04bc723c */ /* 0x040fe200000018b8 */
[----:B------:R-:W1:Y:S07]  /*aaf0*/  LDSM.16.M88.4 R168, [R213+0x2800] ;  /* 0x00280000d5a8783b */ /* 0x000e6e0000000200 */
[C---:B--2---:R-:W-:Y:S08]  /*ab00*/  HMMA.16816.F32 R192, R4.reuse, R32, R180 ;  /* 0x0000002004c0723c */ /* 0x044ff000000018b4 */
[C---:B------:R-:W-:Y:S08]  /*ab10*/  HMMA.16816.F32 R184, R4.reuse, R34, R172 ;  /* 0x0000002204b8723c */ /* 0x040ff000000018ac */
[C---:B---3--:R-:W-:Y:S08]  /*ab20*/  HMMA.16816.F32 R32, R4.reuse, R24, R16 ;  /* 0x000000180420723c */ /* 0x048ff00000001810 */
[C---:B------:R-:W-:Y:S01]  /*ab30*/  HMMA.16816.F32 R16, R4.reuse, R26, R12 ;  /* 0x0000001a0410723c */ /* 0x040fe2000000180c */
[----:B------:R-:W2:Y:S07]  /*ab40*/  LDSM.16.M88.4 R24, [R213+0x3000] ;  /* 0x00300000d518783b */ /* 0x000eae0000000200 */
[C---:B------:R-:W-:Y:S01]  /*ab50*/  HMMA.16816.F32 R172, R4.reuse, R30, R20 ;  /* 0x0000001e04ac723c */ /* 0x040fe20000001814 */
[----:B------:R-:W3:Y:S07]  /*ab60*/  LDSM.16.M88.4 R20, [R213+0x3800] ;  /* 0x00380000d514783b */ /* 0x000eee0000000200 */
[----:B------:R-:W-:Y:S01]  /*ab70*/  HMMA.16816.F32 R180, R4, R28, R132 ;  /* 0x0000001c04b4723c */ /* 0x000fe20000001884 */
[----:B------:R-:W-:Y:S04]  /*ab80*/  LDSM.16.M88.4 R4, [R215+0x8000] ;  /* 0x00800000d704783b */ /* 0x000fe80000000200 */
[----:B------:R-:W5:Y:S03]  /*ab90*/  LDSM.16.M88.4 R28, [R208+0x14000] ;  /* 0x01400000d01c783b */ /* 0x000f660000000200 */
[C---:B----4-:R-:W-:Y:S08]  /*aba0*/  HMMA.16816.F32 R12, R8.reuse, R196, R176 ;  /* 0x000000c4080c723c */ /* 0x050ff000000018b0 */
[C---:B------:R-:W-:Y:S08]  /*abb0*/  HMMA.16816.F32 R132, R8.reuse, R198, R188 ;  /* 0x000000c60884723c */ /* 0x040ff000000018bc */
[C---:B-1----:R-:W-:Y:S08]  /*abc0*/  HMMA.16816.F32 R192, R8.reuse, R168, R192 ;  /* 0x000000a808c0723c */ /* 0x042ff000000018c0 */
[C---:B--2---:R-:W-:Y:S08]  /*abd0*/  HMMA.16816.F32 R188, R8.reuse, R24, R180 ;  /* 0x0000001808bc723c */ /* 0x044ff000000018b4 */
[C---:B------:R-:W-:Y:S01]  /*abe0*/  HMMA.16816.F32 R196, R8.reuse, R170, R184 ;  /* 0x000000aa08c4723c */ /* 0x040fe200000018b8 */
[----:B------:R-:W-:Y:S07]  /*abf0*/  LDSM.16.M88.4 R168, [R226] ;  /* 0x00000000e2a8783b */ /* 0x000fee0000000200 */
[C---:B---3--:R-:W-:Y:S01]  /*ac00*/  HMMA.16816.F32 R180, R8.reuse, R20, R32 ;  /* 0x0000001408b4723c */ /* 0x048fe20000001820 */
[----:B------:R-:W1:Y:S07]  /*ac10*/  LDSM.16.M88.4 R32, [R208+0x15000] ;  /* 0x01500000d020783b */ /* 0x000e6e0000000200 */
[----:B------:R-:W-:Y:S08]  /*ac20*/  HMMA.16816.F32 R176, R8, R22, R16 ;  /* 0x0000001608b0723c */ /* 0x000ff00000001810 */
[C---:B-----5:R-:W-:Y:S08]  /*ac30*/  HMMA.16816.F32 R20, R4.reuse, R28, R12 ;  /* 0x0000001c0414723c */ /* 0x060ff0000000180c */
[----:B------:R-:W-:Y:S01]  /*ac40*/  HMMA.16816.F32 R16, R4, R30, R132 ;  /* 0x0000001e0410723c */ /* 0x000fe20000001884 */
[----:B------:R-:W2:Y:S07]  /*ac50*/  LDSM.16.M88.4 R28, [R208+0x15800] ;  /* 0x01580000d01c783b */ /* 0x000eae0000000200 */
[----:B------:R-:W-:Y:S01]  /*ac60*/  HMMA.16816.F32 R184, R8, R26, R172 ;  /* 0x0000001a08b8723c */ /* 0x000fe200000018ac */
[----:B------:R-:W-:Y:S04]  /*ac70*/  LDSM.16.M88.4 R8, [R216+0x8000] ;  /* 0x00800000d808783b */ /* 0x000fe80000000200 */
[----:B------:R-:W3:Y:S03]  /*ac80*/  LDSM.16.M88.4 R24, [R227] ;  /* 0x00000000e318783b */ /* 0x000ee60000000200 */
[C---:B------:R-:W-:Y:S08]  /*ac90*/  HMMA.16816.F32 R12, R4.reuse, R200, R192 ;  /* 0x000000c8040c723c */ /* 0x040ff000000018c0 */
        /* <DEDUP_REMOVED lines=15> */
[C---:B----4-:R-:W-:Y:S01]  /*ad90*/  HMMA.16816.F32 R180, R8.reuse, R202, R196 ;  /* 0x000000ca08b4723c */ /* 0x050fe200000018c4 */
[----:B------:R-:W4:Y:S07]  /*ada0*/  LDSM.16.M88.4 R196, [R214+0x15800] ;  /* 0x01580000d6c4783b */ /* 0x000f2e0000000200 */
[C---:B------:R-:W-:Y:S08]  /*adb0*/  HMMA.16816.F32 R12, R8.reuse, R200, R192 ;  /* 0x000000c8080c723c */ /* 0x040ff000000018c0 */
        /* <DEDUP_REMOVED lines=15> */
[----:B------:R-:W4:Y:S07]  /*aeb0*/  LDSM.16.M88.4 R4, [R215+0xc000] ;  /* 0x00c00000d704783b */ /* 0x000f2e0000000200 */
[C---:B-1----:R-:W-:Y:S01]  /*aec0*/  HMMA.16816.F32 R192, R8.reuse, R32, R176 ;  /* 0x0000002008c0723c */ /* 0x042fe200000018b0 */
[----:B------:R-:W1:Y:S07]  /*aed0*/  LDSM.16.M88.4 R176, [R208+0x17000] ;  /* 0x01700000d0b0783b */ /* 0x000e6e0000000200 */
[C---:B------:R-:W-:Y:S08]  /*aee0*/  HMMA.16816.F32 R188, R8.reuse, R34, R188 ;  /* 0x0000002208bc723c */ /* 0x040ff000000018bc */
[C---:B--2---:R-:W-:Y:S08]  /*aef0*/  HMMA.16816.F32 R200, R8.reuse, R28, R172 ;  /* 0x0000001c08c8723c */ /* 0x044ff000000018ac */
[C---:B------:R-:W-:Y:S01]  /*af00*/  HMMA.16816.F32 R196, R8.reuse, R30, R132 ;  /* 0x0000001e08c4723c */ /* 0x040fe20000001884 */
[----:B------:R-:W2:Y:S07]  /*af10*/  LDSM.16.M88.4 R132, [R208+0x17800] ;  /* 0x01780000d084783b */ /* 0x000eae0000000200 */
[C---:B---3--:R-:W-:Y:S08]  /*af20*/  HMMA.16816.F32 R184, R8.reuse, R24, R20 ;  /* 0x0000001808b8723c */ /* 0x048ff00000001814 */
[C---:B------:R-:W-:Y:S01]  /*af30*/  HMMA.16816.F32 R172, R8.reuse, R26, R16 ;  /* 0x0000001a08ac723c */ /* 0x040fe20000001810 */
[----:B------:R-:W-:Y:S07]  /*af40*/  LDSM.16.M88.4 R24, [R223] ;  /* 0x00000000df18783b */ /* 0x000fee0000000200 */
[C---:B------:R-:W-:Y:S01]  /*af50*/  HMMA.16816.F32 R32, R8.reuse, R204, R12 ;  /* 0x000000cc0820723c */ /* 0x040fe2000000180c */
[----:B------:R-:W3:Y:S07]  /*af60*/  LDSM.16.M88.4 R12, [R216+0xc000] ;  /* 0x00c00000d80c783b */ /* 0x000eee0000000200 */
[----:B------:R-:W-:Y:S01]  /*af70*/  HMMA.16816.F32 R28, R8, R206, R180 ;  /* 0x000000ce081c723c */ /* 0x000fe200000018b4 */
[----:B------:R-:W5:Y:S04]  /*af80*/  LDSM.16.M88.4 R204, [R222] ;  /* 0x00000000decc783b */ /* 0x000f680000000200 */
[----:B------:R-:W2:Y:S03]  /*af90*/  LDSM.16.M88.4 R180, [R221] ;  /* 0x00000000ddb4783b */ /* 0x000ea60000000200 */
[C---:B----4-:R-:W-:Y:S08]  /*afa0*/  HMMA.16816.F32 R20, R4.reuse, R240, R192 ;  /* 0x000000f00414723c */ /* 0x050ff000000018c0 */
[C---:B------:R-:W-:Y:S08]  /*afb0*/  HMMA.16816.F32 R16, R4.reuse, R242, R188 ;  /* 0x000000f20410723c */ /* 0x040ff000000018bc */
[C---:B------:R-:W-:Y:S01]  /*afc0*/  HMMA.16816.F32 R8, R4.reuse, R168, R200 ;  /* 0x000000a80408723c */ /* 0x040fe200000018c8 */
[----:B------:R-:W-:Y:S07]  /*afd0*/  LDSM.16.M88.4 R200, [R214+0x17800] ;  /* 0x01780000d6c8783b */ /* 0x000fee0000000200 */
[C---:B------:R-:W-:Y:S08]  /*afe0*/  HMMA.16816.F32 R188, R4.reuse, R170, R196 ;  /* 0x000000aa04bc723c */ /* 0x040ff000000018c4 */
[C---:B-1----:R-:W-:Y:S08]  /*aff0*/  HMMA.16816.F32 R196, R4.reuse, R176, R184 ;  /* 0x000000b004c4723c */ /* 0x042ff000000018b8 */
[C---:B------:R-:W-:Y:S01]  /*b000*/  HMMA.16816.F32 R192, R4.reuse, R178, R172 ;  /* 0x000000b204c0723c */ /* 0x040fe200000018ac */
[----:B------:R-:W1:Y:S04]  /*b010*/  LDSM.16.M88.4 R176, [R220] ;  /* 0x00000000dcb0783b */ /* 0x000e680000000200 */
[----:B------:R-:W-:Y:S03]  /*b020*/  LDSM.16.M88.4 R172, [R214+0x17000] ;  /* 0x01700000d6ac783b */ /* 0x000fe60000000200 */
[C---:B--2---:R-:W-:Y:S08]  /*b030*/  HMMA.16816.F32 R184, R4.reuse, R132, R32 ;  /* 0x0000008404b8723c */ /* 0x044ff00000001820 */
[----:B------:R-:W-:Y:S01]  /*b040*/  HMMA.16816.F32 R168, R4, R134, R28 ;  /* 0x0000008604a8723c */ /* 0x000fe2000000181c */
[----:B------:R-:W-:Y:S07]  /*b050*/  LDSM.16.M88.4 R28, [R214+0x16000] ;  /* 0x01600000d61c783b */ /* 0x000fee0000000200 */
[C---:B---3--:R-:W-:Y:S08]  /*b060*/  HMMA.16816.F32 R132, R12.reuse, R24, R20 ;  /* 0x000000180c84723c */ /* 0x048ff00000001814 */
[C---:B------:R-:W-:Y:S01]  /*b070*/  HMMA.16816.F32 R32, R12.reuse, R26, R16 ;  /* 0x0000001a0c20723c */ /* 0x040fe20000001810 */
[----:B------:R-:W-:Y:S07]  /*b080*/  LDSM.16.M88.4 R24, [R214+0x16800] ;  /* 0x01680000d618783b */ /* 0x000fee0000000200 */
[C---:B-----5:R-:W-:Y:S01]  /*b090*/  HMMA.16816.F32 R20, R12.reuse, R204, R8 ;  /* 0x000000cc0c14723c */ /* 0x060fe20000001808 */
[----:B------:R-:W2:Y:S07]  /*b0a0*/  LDSM.16.M88.4 R8, [R218+0xc000] ;  /* 0x00c00000da08783b */ /* 0x000eae0000000200 */
[C---:B------:R-:W-:Y:S08]  /*b0b0*/  HMMA.16816.F32 R4, R12.reuse, R180, R196 ;  /* 0x000000b40c04723c */ /* 0x040ff000000018c4 */
[C---:B------:R-:W-:Y:S08]  /*b0c0*/  HMMA.16816.F32 R16, R12.reuse, R206, R188 ;  /* 0x000000ce0c10723c */ /* 0x040ff000000018bc */
[C---:B------:R-:W-:Y:S08]  /*b0d0*/  HMMA.16816.F32 R192, R12.reuse, R182, R192 ;  /* 0x000000b60cc0723c */ /* 0x040ff000000018c0 */
[C---:B-1----:R-:W-:Y:S08]  /*b0e0*/  HMMA.16816.F32 R196, R12.reuse, R176, R184 ;  /* 0x000000b00cc4723c */ /* 0x042ff000000018b8 */
[----:B------:R-:W-:Y:S08]  /*b0f0*/  HMMA.16816.F32 R188, R12, R178, R168 ;  /* 0x000000b20cbc723c */ /* 0x000ff000000018a8 */
[C---:B--2---:R-:W-:Y:S08]  /*b100*/  HMMA.16816.F32 R176, R8.reuse, R24, R20 ;  /* 0x0000001808b0723c */ /* 0x044ff00000001814 */
[C---:B------:R-:W-:Y:S01]  /*b110*/  HMMA.16816.F32 R184, R8.reuse, R28, R132 ;  /* 0x0000001c08b8723c */ /* 0x040fe20000001884 */
[----:B------:R-:W-:Y:S07]  /*b120*/  LDSM.16.M88.4 R132, [R213+0x6000] ;  /* 0x00600000d584783b */ /* 0x000fee0000000200 */
[C---:B------:R-:W-:Y:S01]  /*b130*/  HMMA.16816.F32 R180, R8.reuse, R30, R32 ;  /* 0x0000001e08b4723c */ /* 0x040fe20000001820 */
[----:B------:R-:W-:Y:S04]  /*b140*/  LDSM.16.M88.4 R28, [R213+0x7000] ;  /* 0x00700000d51c783b */ /* 0x000fe80000000200 */
[----:B------:R-:W-:Y:S03]  /*b150*/  LDSM.16.M88.4 R32, [R213+0x6800] ;  /* 0x00680000d520783b */ /* 0x000fe60000000200 */
[C---:B------:R-:W-:Y:S01]  /*b160*/  HMMA.16816.F32 R20, R8.reuse, R172, R4 ;  /* 0x000000ac0814723c */ /* 0x040fe20000001804 */
[----:B------:R-:W1:Y:S07]  /*b170*/  LDSM.16.M88.4 R4, [R217+0xc000] ;  /* 0x00c00000d904783b */ /* 0x000e6e0000000200 */
[----:B------:R-:W-:Y:S01]  /*b180*/  HMMA.16816.F32 R168, R8, R26, R16 ;  /* 0x0000001a08a8723c */ /* 0x000fe20000001810 */
[----:B------:R-:W2:Y:S01]  /*b190*/  LDSM.16.M88.4 R24, [R213+0x7800] ;  /* 0x00780000d518783b */ /* 0x000ea20000000200 */
[----:B------:R-:W-:-:S06]  /*b1a0*/  DEPBAR.LE SB0, 0x0 ;  /* 0x000080000000791a */ /* 0x000fcc0000000000 */
[C---:B------:R-:W-:Y:S08]  /*b1b0*/  HMMA.16816.F32 R16, R8.reuse, R174, R192 ;  /* 0x000000ae0810723c */ /* 0x040ff000000018c0 */
[C---:B------:R-:W-:Y:S08]  /*b1c0*/  HMMA.16816.F32 R12, R8.reuse, R200, R196 ;  /* 0x000000c8080c723c */ /* 0x040ff000000018c4 */
[----:B------:R-:W-:Y:S08]  /*b1d0*/  HMMA.16816.F32 R8, R8, R202, R188 ;  /* 0x000000ca0808723c */ /* 0x000ff000000018bc */
[C---:B-1----:R-:W-:Y:S08]  /*b1e0*/  HMMA.16816.F32 R20, R4.reuse, R28, R20 ;  /* 0x0000001c0414723c */ /* 0x042ff00000001814 */
[C---:B------:R-:W-:Y:S08]  /*b1f0*/  HMMA.16816.F32 R28, R4.reuse, R30, R16 ;  /* 0x0000001e041c723c */ /* 0x040ff00000001810 */
[C---:B--2---:R-:W-:Y:S08]  /*b200*/  HMMA.16816.F32 R16, R4.reuse, R24, R12 ;  /* 0x000000180410723c */ /* 0x044ff0000000180c */
[C---:B------:R-:W-:Y:S08]  /*b210*/  HMMA.16816.F32 R184, R4.reuse, R132, R184 ;  /* 0x0000008404b8723c */ /* 0x040ff000000018b8 */
[C---:B------:R-:W-:Y:S08]  /*b220*/  HMMA.16816.F32 R180, R4.reuse, R134, R180 ;  /* 0x0000008604b4723c */ /* 0x040ff000000018b4 */
[C---:B------:R-:W-:Y:S08]  /*b230*/  HMMA.16816.F32 R176, R4.reuse, R32, R176 ;  /* 0x0000002004b0723c */ /* 0x040ff000000018b0 */
[C---:B------:R-:W-:Y:S08]  /*b240*/  HMMA.16816.F32 R168, R4.reuse, R34, R168 ;  /* 0x0000002204a8723c */ /* 0x040ff000000018a8 */
[----:B------:R-:W-:Y:S01]  /*b250*/  HMMA.16816.F32 R24, R4, R26, R8 ;  /* 0x0000001a0418723c */ /* 0x000fe20000001808 */
[----:B------:R-:W-:Y:S06]  /*b260*/  BAR.SYNC.DEFER_BLOCKING 0x0 ;  /* 0x0000000000007b1d */ /* 0x000fec0000010000 */
        /* <DEDUP_REMOVED lines=31> */
.L_x_409:
[----:B-1----:R-:W1:Y:S01]  /*b460*/  S2R R2, SR_TID.X ;  /* 0x0000000000027919 */ /* 0x002e620000002100 */
[----:B------:R-:W-:-:S03]  /*b470*/  IMAD.U32 R0, RZ, RZ, UR15 ;  /* 0x0000000fff007e24 */ /* 0x000fc6000f8e00ff */
[----:B------:R-:W-:Y:S04]  /*b480*/  STL [R1+0x48], R214 ;  /* 0x000048d601007387 */ /* 0x000fe80000100800 */
[----:B------:R2:W-:Y:S04]  /*b490*/  STL [R1+0x44], R213 ;  /* 0x000044d501007387 */ /* 0x0005e80000100800 */
[----:B------:R3:W-:Y:S01]  /*b4a0*/  STL [R1+0x40], R208 ;  /* 0x000040d001007387 */ /* 0x0007e20000100800 */
[----:B-1----:R-:W-:-:S04]  /*b4b0*/  SHF.L.U32 R2, R2, 0x1, RZ ;  /* 0x0000000102027819 */ /* 0x002fc800000006ff */
[----:B------:R-:W-:-:S04]  /*b4c0*/  LOP3.LUT R2, R2, 0x6, RZ, 0xc0, !PT ;  /* 0x0000000602027812 */ /* 0x000fc800078ec0ff */
[----:B------:R-:W-:-:S04]  /*b4d0*/  LEA R0, R0, R2, 0x6 ;  /* 0x0000000200007211 */ /* 0x000fc800078e30ff */
[C---:B------:R-:W-:Y:S02]  /*b4e0*/  IADD3 R2, R0.reuse, 0x8, RZ ;  /* 0x0000000800027810 */ /* 0x040fe40007ffe0ff */
[-C--:B------:R-:W-:Y:S02]  /*b4f0*/  ISETP.GE.AND P2, PT, R0, R239.reuse, PT ;  /* 0x000000ef0000720c */ /* 0x080fe40003f46270 */
[C---:B------:R-:W-:Y:S02]  /*b500*/  ISETP.GE.AND P0, PT, R2.reuse, R239, PT ;  /* 0x000000ef0200720c */ /* 0x040fe40003f06270 */
[----:B------:R-:W-:Y:S02]  /*b510*/  ISETP.GE.AND P3, PT, R2, R238, PT ;  /* 0x000000ee0200720c */ /* 0x000fe40003f66270 */
[----:B------:R-:W-:Y:S02]  /*b520*/  IADD3 R3, R0, 0x1, RZ ;  /* 0x0000000100037810 */ /* 0x000fe40007ffe0ff */
[----:B------:R-:W-:-:S02]  /*b530*/  ISETP.LT.OR P0, PT, R2, R237, P0 ;  /* 0x000000ed0200720c */ /* 0x000fc40000701670 */
[----:B------:R-:W-:Y:S02]  /*b540*/  ISETP.LT.OR P3, PT, R2, R236, P3 ;  /* 0x000000ec0200720c */ /* 0x000fe40001f61670 */
[C---:B------:R-:W-:Y:S02]  /*b550*/  ISETP.LT.OR P2, PT, R0.reuse, R237, P2 ;  /* 0x000000ed0000720c */ /* 0x040fe40001741670 */
[C---:B------:R-:W-:Y:S02]  /*b560*/  IADD3 R2, R0.reuse, 0x9, RZ ;  /* 0x0000000900027810 */ /* 0x040fe40007ffe0ff */
[C---:B------:R-:W-:Y:S02]  /*b570*/  ISETP.GE.AND P1, PT, R3.reuse, R239, PT ;  /* 0x000000ef0300720c */ /* 0x040fe40003f26270 */
[-C--:B------:R-:W-:Y:S02]  /*b580*/  ISETP.GE.AND P4, PT, R3, R238.reuse, PT ;  /* 0x000000ee0300720c */ /* 0x080fe40003f86270 */
[----:B------:R-:W-:-:S02]  /*b590*/  ISETP.GE.AND P5, PT, R0, R238, PT ;  /* 0x000000ee0000720c */ /* 0x000fc40003fa6270 */
[----:B------:R-:W-:Y:S02]  /*b5a0*/  FSEL R5, R184, -INF , !P2 ;  /* 0xff800000b8057808 */ /* 0x000fe40005000000 */
[C---:B------:R-:W-:Y:S02]  /*b5b0*/  ISETP.GE.AND P6, PT, R2.reuse, R239, PT ;  /* 0x000000ef0200720c */ /* 0x040fe40003fc6270 */
[----:B------:R-:W-:Y:S02]  /*b5c0*/  ISETP.GE.AND P2, PT, R2, R238, PT ;  /* 0x000000ee0200720c */ /* 0x000fe40003f46270 */
[C---:B------:R-:W-:Y:S02]  /*b5d0*/  ISETP.LT.OR P1, PT, R3.reuse, R237, P1 ;  /* 0x000000ed0300720c */ /* 0x040fe40000f21670 */
[-C--:B------:R-:W-:Y:S02]  /*b5e0*/  ISETP.LT.OR P4, PT, R3, R236.reuse, P4 ;  /* 0x000000ec0300720c */ /* 0x080fe40002781670 */
[----:B------:R-:W-:-:S02]  /*b5f0*/  ISETP.LT.OR P5, PT, R0, R236, P5 ;  /* 0x000000ec0000720c */ /* 0x000fc40002fa1670 */
[----:B------:R-:W-:Y:S02]  /*b600*/  IADD3 R3, R0, 0x10, RZ ;  /* 0x0000001000037810 */ /* 0x000fe40007ffe0ff */
[C---:B------:R-:W-:Y:S02]  /*b610*/  ISETP.LT.OR P6, PT, R2.reuse, R237, P6 ;  /* 0x000000ed0200720c */ /* 0x040fe400037c1670 */
[----:B------:R-:W-:Y:S02]  /*b620*/  ISETP.LT.OR P2, PT, R2, R236, P2 ;  /* 0x000000ec0200720c */ /* 0x000fe40001741670 */
[----:B------:R-:W-:Y:S02]  /*b630*/  IADD3 R2, R0, 0x11, RZ ;  /* 0x0000001100027810 */ /* 0x000fe40007ffe0ff */
[----:B------:R-:W-:Y:S02]  /*b640*/  FSEL R6, R186, -INF , !P5 ;  /* 0xff800000ba067808 */ /* 0x000fe40006800000 */
[----:B------:R-:W-:-:S02]  /*b650*/  FSEL R12, R185, -INF , !P1 ;  /* 0xff800000b90c7808 */ /* 0x000fc40004800000 */
[CC--:B------:R-:W-:Y:S02]  /*b660*/  ISETP.GE.AND P5, PT, R3.reuse, R239.reuse, PT ;  /* 0x000000ef0300720c */ /* 0x0c0fe40003fa6270 */
[----:B------:R-:W-:Y:S02]  /*b670*/  ISETP.GE.AND P1, PT, R3, R238, PT ;  /* 0x000000ee0300720c */ /* 0x000fe40003f26270 */
[----:B------:R-:W-:Y:S02]  /*b680*/  FSEL R10, R187, -INF , !P4 ;  /* 0xff800000bb0a7808 */ /* 0x000fe40006000000 */
[----:B------:R-:W-:Y:S02]  /*b690*/  ISETP.GE.AND P4, PT, R2, R239, PT ;  /* 0x000000ef0200720c */ /* 0x000fe40003f86270 */
[C---:B------:R-:W-:Y:S02]  /*b6a0*/  ISETP.LT.OR P5, PT, R3.reuse, R237, P5 ;  /* 0x000000ed0300720c */ /* 0x040fe40002fa1670 */
[----:B------:R-:W-:-:S02]  /*b6b0*/  ISETP.LT.OR P1, PT, R3, R236, P1 ;  /* 0x000000ec0300720c */ /* 0x000fc40000f21670 */
[----:B------:R-:W-:Y:S02]  /*b6c0*/  IADD3 R3, R0, 0x18, RZ ;  /* 0x0000001800037810 */ /* 0x000fe40007ffe0ff */
[----:B------:R-:W-:Y:S02]  /*b6d0*/  ISETP.LT.OR P4, PT, R2, R237, P4 ;  /* 0x000000ed0200720c */ /* 0x000fe40002781670 */
[----:B------:R-:W-:Y:S02]  /*b6e0*/  FSEL R8, R180, -INF , !P0 ;  /* 0xff800000b4087808 */ /* 0x000fe40004000000 */
[----:B------:R-:W-:Y:S02]  /*b6f0*/  IADD3 R4, R0, 0x20, RZ ;  /* 0x0000002000047810 */ /* 0x000fe40007ffe0ff */
[----:B------:R-:W-:Y:S02]  /*b700*/  ISETP.GE.AND P0, PT, R2, R238, PT ;  /* 0x000000ee0200720c */ /* 0x000fe40003f06270 */
[----:B------:R-:W-:-:S02]  /*b710*/  FSEL R9, R182, -INF , !P3 ;  /* 0xff800000b6097808 */ /* 0x000fc40005800000 */
[----:B------:R-:W-:Y:S02]  /*b720*/  FSEL R11, R181, -INF , !P6 ;  /* 0xff800000b50b7808 */ /* 0x000fe40007000000 */
[CC--:B------:R-:W-:Y:S02]  /*b730*/  ISETP.GE.AND P3, PT, R3.reuse, R239.reuse, PT ;  /* 0x000000ef0300720c */ /* 0x0c0fe40003f66270 */
[----:B------:R-:W-:Y:S02]  /*b740*/  ISETP.GE.AND P6, PT, R3, R238, PT ;  /* 0x000000ee0300720c */ /* 0x000fe40003fc6270 */
[----:B------:R-:W-:Y:S02]  /*b750*/  FSEL R134, R178, -INF , !P1 ;  /* 0xff800000b2867808 */ /* 0x000fe40004800000 */
[----:B------:R-:W-:Y:S02]  /*b760*/  FSEL R33, R177, -INF , !P4 ;  /* 0xff800000b1217808 */ /* 0x000fe40006000000 */
[----:B------:R-:W-:-:S02]  /*b770*/  ISETP.GE.AND P1, PT, R4, R239, PT ;  /* 0x000000ef0400720c */ /* 0x000fc40003f26270 */
[----:B------:R-:W-:Y:S02]  /*b780*/  ISETP.GE.AND P4, PT, R4, R238, PT ;  /* 0x000000ee0400720c */ /* 0x000fe40003f86270 */
[-C--:B------:R-:W-:Y:S02]  /*b790*/  ISETP.LT.OR P0, PT, R2, R236.reuse, P0 ;  /* 0x000000ec0200720c */ /* 0x080fe40000701670 */
[C---:B------:R-:W-:Y:S02]  /*b7a0*/  IADD3 R2, R0.reuse, 0x19, RZ ;  /* 0x0000001900027810 */ /* 0x040fe40007ffe0ff */
[C---:B------:R-:W-:Y:S02]  /*b7b0*/  ISETP.LT.OR P3, PT, R3.reuse, R237, P3 ;  /* 0x000000ed0300720c */ /* 0x040fe40001f61670 */
[----:B------:R-:W-:Y:S02]  /*b7c0*/  ISETP.LT.OR P6, PT, R3, R236, P6 ;  /* 0x000000ec0300720c */ /* 0x000fe400037c1670 */
[----:B------:R-:W-:-:S02]  /*b7d0*/  IADD3 R3, R0, 0x21, RZ ;  /* 0x0000002100037810 */ /* 0x000fc40007ffe0ff */
[C---:B------:R-:W-:Y:S02]  /*b7e0*/  ISETP.LT.OR P1, PT, R4.reuse, R237, P1 ;  /* 0x000000ed0400720c */ /* 0x040fe40000f21670 */
[----:B------:R-:W-:Y:S02]  /*b7f0*/  ISETP.LT.OR P4, PT, R4, R236, P4 ;  /* 0x000000ec0400720c */ /* 0x000fe40002781670 */
[----:B------:R-:W-:Y:S02]  /*b800*/  FSEL R7, R183, -INF , !P2 ;  /* 0xff800000b7077808 */ /* 0x000fe40005000000 */
[----:B------:R-:W-:Y:S02]  /*b810*/  FMNMX.FTZ R4, R250, R5, !PT ;  /* 0x00000005fa047209 */ /* 0x000fe40007810000 */
[----:B------:R-:W-:Y:S02]  /*b820*/  ISETP.GE.AND P2, PT, R2, R239, PT ;  /* 0x000000ef0200720c */ /* 0x000fe40003f46270 */
[----:B------:R-:W-:-:S02]  /*b830*/  FSEL R32, R176, -INF , !P5 ;  /* 0xff800000b0207808 */ /* 0x000fc40006800000 */
[----:B------:R-:W-:Y:S02]  /*b840*/  FSEL R135, R179, -INF , !P0 ;  /* 0xff800000b3877808 */ /* 0x000fe40004000000 */
[----:B------:R-:W-:Y:S02]  /*b850*/  FSEL R34, R168, -INF , !P3 ;  /* 0xff800000a8227808 */ /* 0x000fe40005800000 */
[-C--:B------:R-:W-:Y:S02]  /*b860*/  ISETP.GE.AND P5, PT, R2, R238.reuse, PT ;  /* 0x000000ee0200720c */ /* 0x080fe40003fa6270 */
[C---:B------:R-:W-:Y:S02]  /*b870*/  ISETP.GE.AND P0, PT, R3.reuse, R239, PT ;  /* 0x000000ef0300720c */ /* 0x040fe40003f06270 */
[----:B------:R-:W-:Y:S02]  /*b880*/  ISETP.GE.AND P3, PT, R3, R238, PT ;  /* 0x000000ee0300720c */ /* 0x000fe40003f66270 */
[----:B------:R-:W-:-:S02]  /*b890*/  FMNMX.FTZ R4, R12, R4, !PT ;  /* 0x000000040c047209 */ /* 0x000fc40007810000 */
[CC--:B------:R-:W-:Y:S02]  /*b8a0*/  ISETP.LT.OR P2, PT, R2.reuse, R237.reuse, P2 ;  /* 0x000000ed0200720c */ /* 0x0c0fe40001741670 */
[-C--:B------:R-:W-:Y:S02]  /*b8b0*/  ISETP.LT.OR P5, PT, R2, R236.reuse, P5 ;  /* 0x000000ec0200720c */ /* 0x080fe40002fa1670 */
[C---:B------:R-:W-:Y:S02]  /*b8c0*/  ISETP.LT.OR P0, PT, R3.reuse, R237, P0 ;  /* 0x000000ed0300720c */ /* 0x040fe40000701670 */
[----:B------:R-:W-:Y:S02]  /*b8d0*/  ISETP.LT.OR P3, PT, R3, R236, P3 ;  /* 0x000000ec0300720c */ /* 0x000fe40001f61670 */
[----:B------:R-:W-:Y:S02]  /*b8e0*/  IADD3 R3, R0, 0x29, RZ ;  /* 0x0000002900037810 */ /* 0x000fe40007ffe0ff */
[----:B------:R-:W-:-:S02]  /*b8f0*/  FMNMX.FTZ R4, R8, R4, !PT ;  /* 0x0000000408047209 */ /* 0x000fc40007810000 */
[----:B------:R-:W-:Y:S02]  /*b900*/  FSEL R35, R169, -INF , !P2 ;  /* 0xff800000a9237808 */ /* 0x000fe40005000000 */
[----:B------:R-:W-:Y:S02]  /*b910*/  FSEL R171, R171, -INF , !P5 ;  /* 0xff800000abab7808 */ /* 0x000fe40006800000 */
[----:B------:R-:W-:Y:S02]  /*b920*/  FSEL R169, R20, -INF , !P1 ;  /* 0xff80000014a97808 */ /* 0x000fe40004800000 */
[----:B------:R-:W-:Y:S02]  /*b930*/  IADD3 R2, R0, 0x28, RZ ;  /* 0x0000002800027810 */ /* 0x000fe40007ffe0ff */
[C---:B------:R-:W-:Y:S02]  /*b940*/  ISETP.GE.AND P5, PT, R3.reuse, R239, PT ;  /* 0x000000ef0300720c */ /* 0x040fe40003fa6270 */
[----:B------:R-:W-:-:S02]  /*b950*/  ISETP.GE.AND P1, PT, R3, R238, PT ;  /* 0x000000ee0300720c */ /* 0x000fc40003f26270 */
[----:B------:R-:W-:Y:S02]  /*b960*/  FMNMX.FTZ R4, R11, R4, !PT ;  /* 0x000000040b047209 */ /* 0x000fe40007810000 */
[----:B------:R-:W-:Y:S02]  /*b970*/  FSEL R170, R170, -INF , !P6 ;  /* 0xff800000aaaa7808 */ /* 0x000fe40007000000 */
[C---:B------:R-:W-:Y:S02]  /*b980*/  ISETP.GE.AND P6, PT, R2.reuse, R239, PT ;  /* 0x000000ef0200720c */ /* 0x040fe40003fc6270 */
[----:B------:R-:W-:Y:S02]  /*b990*/  ISETP.GE.AND P2, PT, R2, R238, PT ;  /* 0x000000ee0200720c */ /* 0x000fe40003f46270 */
[C---:B------:R-:W-:Y:S02]  /*b9a0*/  ISETP.LT.OR P5, PT, R3.reuse, R237, P5 ;  /* 0x000000ed0300720c */ /* 0x040fe40002fa1670 */
[----:B------:R-:W-:-:S02]  /*b9b0*/  ISETP.LT.OR P1, PT, R3, R236, P1 ;  /* 0x000000ec0300720c */ /* 0x000fc40000f21670 */
[----:B------:R-:W-:Y:S02]  /*b9c0*/  FMNMX.FTZ R3, R32, R4, !PT ;  /* 0x0000000420037209 */ /* 0x000fe40007810000 */
[----:B------:R-:W-:Y:S02]  /*b9d0*/  FMNMX.FTZ R4, R249, R6, !PT ;  /* 0x00000006f9047209 */ /* 0x000fe40007810000 */
[C---:B------:R-:W-:Y:S02]  /*b9e0*/  ISETP.LT.OR P6, PT, R2.reuse, R237, P6 ;  /* 0x000000ed0200720c */ /* 0x040fe400037c1670 */
[----:B------:R-:W-:Y:S02]  /*b9f0*/  ISETP.LT.OR P2, PT, R2, R236, P2 ;  /* 0x000000ec0200720c */ /* 0x000fe40001741670 */
[----:B------:R-:W-:Y:S02]  /*ba00*/  IADD3 R2, R0, 0x30, RZ ;  /* 0x0000003000027810 */ /* 0x000fe40007ffe0ff */
[----:B------:R-:W-:-:S02]  /*ba10*/  FMNMX.FTZ R4, R10, R4, !PT ;  /* 0x000000040a047209 */ /* 0x000fc40007810000 */
[----:B------:R-:W-:Y:S02]  /*ba20*/  FSEL R186, R22, -INF , !P4 ;  /* 0xff80000016ba7808 */ /* 0x000fe40006000000 */
[----:B------:R-:W-:Y:S02]  /*ba30*/  FSEL R252, R21, -INF , !P0 ;  /* 0xff80000015fc7808 */ /* 0x000fe40004000000 */
[C---:B------:R-:W-:Y:S02]  /*ba40*/  ISETP.GE.AND P4, PT, R2.reuse, R239, PT ;  /* 0x000000ef0200720c */ /* 0x040fe40003f86270 */
[C---:B------:R-:W-:Y:S02]  /*ba50*/  ISETP.GE.AND P0, PT, R2.reuse, R238, PT ;  /* 0x000000ee0200720c */ /* 0x040fe40003f06270 */
[----:B------:R-:W-:Y:S02]  /*ba60*/  FMNMX.FTZ R4, R9, R4, !PT ;  /* 0x0000000409047209 */ /* 0x000fe40007810000 */
[----:B------:R-:W-:-:S02]  /*ba70*/  ISETP.LT.OR P4, PT, R2, R237, P4 ;  /* 0x000000ed0200720c */ /* 0x000fc40002781670 */
[----:B------:R-:W-:Y:S02]  /*ba80*/  ISETP.LT.OR P0, PT, R2, R236, P0 ;  /* 0x000000ec0200720c */ /* 0x000fe40000701670 */
        /* <DEDUP_REMOVED lines=8> */
[----:B------:R-:W-:Y:S02]  /*bb10*/  IADD3 R3, R0, 0x31, RZ ;  /* 0x0000003100037810 */ /* 0x000fe40007ffe0ff */
[----:B------:R-:W-:Y:S02]  /*bb20*/  FSEL R168, R28, -INF , !P6 ;  /* 0xff8000001ca87808 */ /* 0x000fe40007000000 */
[----:B------:R-:W-:-:S02]  /*bb30*/  FMNMX.FTZ R13, R252, R13, !PT ;  /* 0x0000000dfc0d7209 */ /* 0x000fc40007810000 */
[----:B------:R-:W-:Y:S02]  /*bb40*/  FMNMX.FTZ R4, R171, R4, !PT ;  /* 0x00000004ab047209 */ /* 0x000fe40007810000 */
[----:B--2---:R-:W-:Y:S02]  /*bb50*/  FSEL R213, R23, -INF , !P3 ;  /* 0xff80000017d57808 */ /* 0x004fe40005800000 */
[----:B------:R-:W-:Y:S01]  /*bb60*/  IADD3 R2, R0, 0x38, RZ ;  /* 0x0000003800027810 */ /* 0x000fe20007ffe0ff */
[----:B------:R-:W-:Y:S01]  /*bb70*/  LDSM.16.MT88.4 R20, [R212+0x18000] ;  /* 0x01800000d414783b */ /* 0x000fe20000004200 */
[----:B------:R-:W-:Y:S02]  /*bb80*/  ISETP.GE.AND P3, PT, R3, R239, PT ;  /* 0x000000ef0300720c */ /* 0x000fe40003f66270 */
[----:B------:R-:W-:Y:S02]  /*bb90*/  FSEL R184, R29, -INF , !P5 ;  /* 0xff8000001db87808 */ /* 0x000fe40006800000 */
[----:B------:R-:W-:-:S02]  /*bba0*/  FMNMX.FTZ R13, R168, R13, !PT ;  /* 0x0000000da80d7209 */ /* 0x000fc40007810000 */
[----:B------:R-:W-:Y:S02]  /*bbb0*/  FMNMX.FTZ R4, R186, R4, !PT ;  /* 0x00000004ba047209 */ /* 0x000fe40007810000 */
[----:B------:R-:W-:Y:S02]  /*bbc0*/  IADD3 R0, R0, 0x39, RZ ;  /* 0x0000003900007810 */ /* 0x000fe40007ffe0ff */
[----:B------:R-:W-:Y:S02]  /*bbd0*/  ISETP.GE.AND P6, PT, R2, R239, PT ;  /* 0x000000ef0200720c */ /* 0x000fe40003fc6270 */
[----:B------:R-:W-:Y:S02]  /*bbe0*/  ISETP.LT.OR P3, PT, R3, R237, P3 ;  /* 0x000000ed0300720c */ /* 0x000fe40001f61670 */
[----:B---3--:R-:W-:Y:S02]  /*bbf0*/  FSEL R208, R16, -INF , !P4 ;  /* 0xff80000010d07808 */ /* 0x008fe40006000000 */
[----:B------:R-:W-:-:S02]  /*bc00*/  FMNMX.FTZ R13, R184, R13, !PT ;  /* 0x0000000db80d7209 */ /* 0x000fc40007810000 */
[----:B------:R-:W-:Y:S02]  /*bc10*/  FSEL R194, R30, -INF , !P2 ;  /* 0xff8000001ec27808 */ /* 0x000fe40005000000 */
[----:B------:R-:W-:Y:S02]  /*bc20*/  FMNMX.FTZ R4, R213, R4, !PT ;  /* 0x00000004d5047209 */ /* 0x000fe40007810000 */
[----:B------:R-:W-:Y:S02]  /*bc30*/  FSEL R197, R31, -INF , !P1 ;  /* 0xff8000001fc57808 */ /* 0x000fe40004800000 */
[----:B------:R-:W-:Y:S02]  /*bc40*/  ISETP.GE.AND P1, PT, R2, R238, PT ;  /* 0x000000ee0200720c */ /* 0x000fe40003f26270 */
[----:B------:R-:W-:Y:S02]  /*bc50*/  ISETP.GE.AND P5, PT, R0, R239, PT ;  /* 0x000000ef0000720c */ /* 0x000fe40003fa6270 */
[----:B------:R-:W-:-:S02]  /*bc60*/  ISETP.LT.OR P6, PT, R2, R237, P6 ;  /* 0x000000ed0200720c */ /* 0x000fc400037c1670 */
[----:B------:R-:W-:Y:S02]  /*bc70*/  FSEL R196, R17, -INF , !P3 ;  /* 0xff80000011c47808 */ /* 0x000fe40005800000 */
[----:B------:R-:W-:Y:S02]  /*bc80*/  FMNMX.FTZ R13, R208, R13, !PT ;  /* 0x0000000dd00d7209 */ /* 0x000fe40007810000 */
[----:B------:R-:W-:Y:S02]  /*bc90*/  ISETP.GE.AND P2, PT, R3, R238, PT ;  /* 0x000000ee0300720c */ /* 0x000fe40003f46270 */
[----:B------:R-:W-:Y:S02]  /*bca0*/  FMNMX.FTZ R4, R194, R4, !PT ;  /* 0x00000004c2047209 */ /* 0x000fe40007810000 */
[----:B------:R-:W-:Y:S02]  /*bcb0*/  ISETP.LT.OR P1, PT, R2, R236, P1 ;  /* 0x000000ec0200720c */ /* 0x000fe40000f21670 */
[----:B------:R-:W-:-:S02]  /*bcc0*/  ISETP.LT.OR P5, PT, R0, R237, P5 ;  /* 0x000000ed0000720c */ /* 0x000fc40002fa1670 */
[----:B------:R-:W-:Y:S02]  /*bcd0*/  FSEL R193, R24, -INF , !P6 ;  /* 0xff80000018c17808 */ /* 0x000fe40007000000 */
[----:B------:R-:W-:Y:S02]  /*bce0*/  FMNMX.FTZ R133, R196, R13, !PT ;  /* 0x0000000dc4857209 */ /* 0x000fe40007810000 */
[----:B------:R-:W-:Y:S02]  /*bcf0*/  ISETP.LT.OR P2, PT, R3, R236, P2 ;  /* 0x000000ec0300720c */ /* 0x000fe40001741670 */
[----:B------:R-:W-:Y:S02]  /*bd00*/  FSEL R195, R18, -INF , !P0 ;  /* 0xff80000012c37808 */ /* 0x000fe40004000000 */
[----:B------:R-:W-:Y:S02]  /*bd10*/  FMNMX.FTZ R2, R197, R4, !PT ;  /* 0x00000004c5027209 */ /* 0x000fe40007810000 */
[----:B------:R-:W-:-:S02]  /*bd20*/  ISETP.GE.AND P0, PT, R0, R238, PT ;  /* 0x000000ee0000720c */ /* 0x000fc40003f06270 */
[----:B------:R-:W-:Y:S02]  /*bd30*/  FSEL R214, R25, -INF , !P5 ;  /* 0xff80000019d67808 */ /* 0x000fe40006800000 */
[----:B------:R-:W-:Y:S02]  /*bd40*/  FMNMX.FTZ R133, R193, R133, !PT ;  /* 0x00000085c1857209 */ /* 0x000fe40007810000 */
[----:B------:R-:W-:Y:S02]  /*bd50*/  FSEL R172, R19, -INF , !P2 ;  /* 0xff80000013ac7808 */ /* 0x000fe40005000000 */
[----:B------:R-:W-:Y:S02]  /*bd60*/  FMNMX.FTZ R2, R195, R2, !PT ;  /* 0x00000002c3027209 */ /* 0x000fe40007810000 */
[----:B------:R-:W-:Y:S02]  /*bd70*/  ISETP.LT.OR P0, PT, R0, R236, P0 ;  /* 0x000000ec0000720c */ /* 0x000fe40000701670 */
[----:B------:R-:W-:-:S02]  /*bd80*/  FMNMX.FTZ R133, R214, R133, !PT ;  /* 0x00000085d6857209 */ /* 0x000fc40007810000 */
[----:B------:R-:W-:Y:S02]  /*bd90*/  FSEL R175, R26, -INF , !P1 ;  /* 0xff8000001aaf7808 */ /* 0x000fe40004800000 */
[----:B------:R-:W-:Y:S01]  /*bda0*/  FMNMX.FTZ R0, R172, R2, !PT ;  /* 0x00000002ac007209 */ /* 0x000fe20007810000 */
[----:B------:R-:W1:Y:S01]  /*bdb0*/  SHFL.BFLY PT, R3, R133, 0x2, 0x1f ;  /* 0x0c401f0085037f89 */ /* 0x000e6200000e0000 */
[----:B------:R-:W-:Y:S02]  /*bdc0*/  FSEL R173, R27, -INF , !P0 ;  /* 0xff8000001bad7808 */ /* 0x000fe40004000000 */
[----:B------:R-:W-:Y:S01]  /*bdd0*/  FMNMX.FTZ R0, R175, R0, !PT ;  /* 0x00000000af007209 */ /* 0x000fe20007810000 */
[----:B------:R-:W-:Y:S03]  /*bde0*/  LDSM.16.MT88.4 R24, [R210+0x18000] ;  /* 0x01800000d218783b */ /* 0x000fe60000004200 */
        /* <DEDUP_REMOVED lines=8> */
[----:B------:R-:W-:-:S03]  /*be70*/  FMUL.FTZ R2, R133, c[0x0][0x23c] ;  /* 0x00008f0085027a20 */ /* 0x000fc60000410000 */
[----:B------:R-:W-:Y:S02]  /*be80*/  FSEL R3, R133, RZ, P1 ;  /* 0x000000ff85037208 */ /* 0x000fe40000800000 */
[----:B------:R-:W-:Y:S02]  /*be90*/  FSEL R2, R2, RZ, P1 ;  /* 0x000000ff02027208 */ /* 0x000fe40000800000 */
[----:B--2---:R-:W-:-:S03]  /*bea0*/  FMNMX.FTZ R132, R0, R132, !PT ;  /* 0x0000008400847209 */ /* 0x004fc60007810000 */
[--C-:B------:R-:W-:Y:S01]  /*beb0*/  FFMA.FTZ R12, R12, c[0x0][0x23c], -R2.reuse ;  /* 0x00008f000c0c7a23 */ /* 0x100fe20000010802 */
[C---:B------:R-:W-:Y:S01]  /*bec0*/  FSETP.NEU.FTZ.AND P0, PT, R132.reuse, -INF , PT ;  /* 0xff8000008400780b */ /* 0x040fe20003f1d000 */
[C---:B------:R-:W-:Y:S02]  /*bed0*/  FMUL.FTZ R0, R132.reuse, c[0x0][0x23c] ;  /* 0x00008f0084007a20 */ /* 0x040fe40000410000 */
[--C-:B------:R-:W-:Y:S01]  /*bee0*/  FFMA.FTZ R5, R5, c[0x0][0x23c], -R2.reuse ;  /* 0x00008f0005057a23 */ /* 0x100fe20000010802 */
[----:B------:R1:W-:Y:S01]  /*bef0*/  MUFU.EX2 R174, R12 ;  /* 0x0000000c00ae7308 */ /* 0x0003e20000000800 */
[----:B------:R-:W-:Y:S01]  /*bf00*/  FSEL R4, R132, RZ, P0 ;  /* 0x000000ff84047208 */ /* 0x000fe20000000000 */
[--C-:B------:R-:W-:Y:S01]  /*bf10*/  FFMA.FTZ R8, R8, c[0x0][0x23c], -R2.reuse ;  /* 0x00008f0008087a23 */ /* 0x100fe20000010802 */
[----:B------:R-:W-:Y:S01]  /*bf20*/  FSEL R0, R0, RZ, P0 ;  /* 0x000000ff00007208 */ /* 0x000fe20000000000 */
[----:B------:R-:W-:-:S04]  /*bf30*/  FFMA.FTZ R11, R11, c[0x0][0x23c], -R2 ;  /* 0x00008f000b0b7a23 */ /* 0x000fc80000010802 */
[----:B------:R2:W3:Y:S01]  /*bf40*/  MUFU.EX2 R192, R5 ;  /* 0x0000000500c07308 */ /* 0x0004e20000000800 */
[--C-:B------:R-:W-:Y:S02]  /*bf50*/  FFMA.FTZ R6, R6, c[0x0][0x23c], -R0.reuse ;  /* 0x00008f0006067a23 */ /* 0x100fe40000010800 */
[--C-:B------:R-:W-:Y:S02]  /*bf60*/  FFMA.FTZ R10, R10, c[0x0][0x23c], -R0.reuse ;  /* 0x00008f000a0a7a23 */ /* 0x100fe40000010800 */
[----:B------:R-:W-:Y:S01]  /*bf70*/  FFMA.FTZ R9, R9, c[0x0][0x23c], -R0 ;  /* 0x00008f0009097a23 */ /* 0x000fe20000010800 */
[----:B-1----:R-:W1:Y:S02]  /*bf80*/  LDSM.16.MT88.4 R12, [R209+0x18000] ;  /* 0x01800000d10c783b */ /* 0x002e640000004200 */
[----:B------:R-:W-:Y:S01]  /*bf90*/  MUFU.EX2 R190, R8 ;  /* 0x0000000800be7308 */ /* 0x000fe20000000800 */
[----:B--2---:R-:W-:-:S07]  /*bfa0*/  FADD.FTZ R5, R250, -R3 ;  /* 0x80000003fa057221 */ /* 0x004fce0000010000 */
[----:B------:R-:W2:Y:S01]  /*bfb0*/  MUFU.EX2 R198, R11 ;  /* 0x0000000b00c67308 */ /* 0x000ea20000000800 */
[----:B------:R-:W-:Y:S02]  /*bfc0*/  FFMA.FTZ R3, R7, c[0x0][0x23c], -R0 ;  /* 0x00008f0007037a23 */ /* 0x000fe40000010800 */
[----:B------:R-:W-:-:S05]  /*bfd0*/  FMUL.FTZ R5, R5, c[0x0][0x23c] ;  /* 0x00008f0005057a20 */ /* 0x000fca0000410000 */
[----:B------:R4:W-:Y:S08]  /*bfe0*/  MUFU.EX2 R176, R3 ;  /* 0x0000000300b07308 */ /* 0x0009f00000000800 */
[----:B------:R2:W-:Y:S01]  /*bff0*/  MUFU.EX2 R191, R6 ;  /* 0x0000000600bf7308 */ /* 0x0005e20000000800 */
[----:B----4-:R-:W-:-:S07]  /*c000*/  FADD.FTZ R3, R249, -R4 ;  /* 0x80000004f9037221 */ /* 0x010fce0000010000 */
[----:B------:R-:W-:Y:S01]  /*c010*/  MUFU.EX2 R188, R10 ;  /* 0x0000000a00bc7308 */ /* 0x000fe20000000800 */
[----:B---3--:R-:W-:Y:S01]  /*c020*/  F2FP.PACK_AB R4, R174, R192 ;  /* 0x000000c0ae04723e */ /* 0x008fe200000000ff */
[----:B------:R-:W-:Y:S01]  /*c030*/  FMUL.FTZ R3, R3, c[0x0][0x23c] ;  /* 0x00008f0003037a20 */ /* 0x000fe20000410000 */
[----:B--2---:R-:W-:-:S05]  /*c040*/  F2FP.PACK_AB R6, R198, R190 ;  /* 0x000000bec606723e */ /* 0x004fca00000000ff */
[----:B------:R-:W2:Y:S08]  /*c050*/  MUFU.EX2 R189, R9 ;  /* 0x0000000900bd7308 */ /* 0x000eb00000000800 */
[----:B------:R3:W4:Y:S08]  /*c060*/  MUFU.EX2 R8, R5 ;  /* 0x0000000500087308 */ /* 0x0007300000000800 */
[----:B------:R-:W1:Y:S01]  /*c070*/  MUFU.EX2 R3, R3 ;  /* 0x0000000300037308 */ /* 0x000e620000000800 */
[----:B--2---:R-:W-:-:S02]  /*c080*/  F2FP.PACK_AB R7, R176, R189 ;  /* 0x000000bdb007723e */ /* 0x004fc400000000ff */
[----:B---3--:R-:W-:Y:S01]  /*c090*/  F2FP.PACK_AB R5, R188, R191 ;  /* 0x000000bfbc05723e */ /* 0x008fe200000000ff */
[-C--:B----4-:R-:W-:Y:S02]  /*c0a0*/  FMUL.FTZ R140, R140, R8.reuse ;  /* 0x000000088c8c7220 */ /* 0x090fe40000410000 */
[-C--:B------:R-:W-:Y:S02]  /*c0b0*/  FMUL.FTZ R141, R141, R8.reuse ;  /* 0x000000088d8d7220 */ /* 0x080fe40000410000 */
[-C--:B------:R-:W-:Y:S02]  /*c0c0*/  FMUL.FTZ R152, R152, R8.reuse ;  /* 0x0000000898987220 */ /* 0x080fe40000410000 */
[----:B------:R-:W-:Y:S02]  /*c0d0*/  FMUL.FTZ R153, R153, R8 ;  /* 0x0000000899997220 */ /* 0x000fe40000410000 */
[-C--:B-1----:R-:W-:Y:S02]  /*c0e0*/  FMUL.FTZ R142, R142, R3.reuse ;  /* 0x000000038e8e7220 */ /* 0x082fe40000410000 */
[----:B------:R-:W-:-:S02]  /*c0f0*/  FMUL.FTZ R143, R143, R3 ;  /* 0x000000038f8f7220 */ /* 0x000fc40000410000 */
[-C--:B------:R-:W-:Y:S02]  /*c100*/  FMUL.FTZ R154, R154, R3.reuse ;  /* 0x000000039a9a7220 */ /* 0x080fe40000410000 */
[-C--:B------:R-:W-:Y:S02]  /*c110*/  FMUL.FTZ R155, R155, R3.reuse ;  /* 0x000000039b9b7220 */ /* 0x080fe40000410000 */
[-C--:B------:R-:W-:Y:S01]  /*c120*/  FMUL.FTZ R156, R156, R8.reuse ;  /* 0x000000089c9c7220 */ /* 0x080fe20000410000 */
[----:B------:R-:W-:Y:S01]  /*c130*/  HMMA.16816.F32 R16, R4, R14, R140 ;  /* 0x0000000e0410723c */ /* 0x000fe2000000188c */
[----:B------:R-:W-:Y:S02]  /*c140*/  FMUL.FTZ R157, R157, R8 ;  /* 0x000000089d9d7220 */ /* 0x000fe40000410000 */
[-C--:B------:R-:W-:Y:S02]  /*c150*/  FMUL.FTZ R158, R158, R3.reuse ;  /* 0x000000039e9e7220 */ /* 0x080fe40000410000 */
[----:B------:R-:W-:-:S02]  /*c160*/  FMUL.FTZ R159, R159, R3 ;  /* 0x000000039f9f7220 */ /* 0x000fc40000410000 */
[-C--:B------:R-:W-:Y:S01]  /*c170*/  FMUL.FTZ R160, R160, R8.reuse ;  /* 0x00000008a0a07220 */ /* 0x080fe20000410000 */
[C---:B------:R-:W-:Y:S01]  /*c180*/  HMMA.16816.F32 R152, R4.reuse, R20, R152 ;  /* 0x000000140498723c */ /* 0x040fe20000001898 */
[-C--:B------:R-:W-:Y:S02]  /*c190*/  FMUL.FTZ R161, R161, R8.reuse ;  /* 0x00000008a1a17220 */ /* 0x080fe40000410000 */
[-C--:B------:R-:W-:Y:S02]  /*c1a0*/  FMUL.FTZ R162, R162, R3.reuse ;  /* 0x00000003a2a27220 */ /* 0x080fe40000410000 */
[----:B------:R-:W-:Y:S02]  /*c1b0*/  FMUL.FTZ R163, R163, R3 ;  /* 0x00000003a3a37220 */ /* 0x000fe40000410000 */
[-C--:B------:R-:W-:Y:S01]  /*c1c0*/  FMUL.FTZ R136, R136, R8.reuse ;  /* 0x0000000888887220 */ /* 0x080fe20000410000 */
[----:B------:R-:W-:Y:S01]  /*c1d0*/  HMMA.16816.F32 R180, R4, R22, R156 ;  /* 0x0000001604b4723c */ /* 0x000fe2000000189c */
[----:B------:R-:W-:-:S02]  /*c1e0*/  FMUL.FTZ R137, R137, R8 ;  /* 0x0000000889897220 */ /* 0x000fc40000410000 */
[-C--:B------:R-:W-:Y:S02]  /*c1f0*/  FMUL.FTZ R138, R138, R3.reuse ;  /* 0x000000038a8a7220 */ /* 0x080fe40000410000 */
[----:B------:R-:W-:Y:S02]  /*c200*/  FMUL.FTZ R139, R139, R3 ;  /* 0x000000038b8b7220 */ /* 0x000fe40000410000 */
[-C--:B------:R-:W-:Y:S01]  /*c210*/  FMUL.FTZ R148, R148, R8.reuse ;  /* 0x0000000894947220 */ /* 0x080fe20000410000 */
[----:B------:R-:W-:Y:S01]  /*c220*/  MOV R140, R17 ;  /* 0x00000011008c7202 */ /* 0x000fe20000000f00 */
[----:B------:R-:W-:Y:S01]  /*c230*/  IMAD.MOV.U32 R141, RZ, RZ, R16 ;  /* 0x000000ffff8d7224 */ /* 0x000fe200078e0010 */
        /* <DEDUP_REMOVED lines=8> */
[-C--:B------:R-:W-:Y:S02]  /*c2c0*/  FMUL.FTZ R164, R164, R8.reuse ;  /* 0x00000008a4a47220 */ /* 0x080fe40000410000 */
[----:B------:R-:W-:Y:S02]  /*c2d0*/  FMUL.FTZ R165, R165, R8 ;  /* 0x00000008a5a57220 */ /* 0x000fe40000410000 */
[-C--:B------:R-:W-:Y:S01]  /*c2e0*/  FMUL.FTZ R166, R166, R3.reuse ;  /* 0x00000003a6a67220 */ /* 0x080fe20000410000 */
[----:B------:R-:W-:Y:S01]  /*c2f0*/  HMMA.16816.F32 R28, R4, R26, R148 ;  /* 0x0000001a041c723c */ /* 0x000fe20000001894 */
[----:B------:R-:W-:Y:S01]  /*c300*/  FMUL.FTZ R167, R167, R3 ;  /* 0x00000003a7a77220 */ /* 0x000fe20000410000 */
[----:B------:R-:W-:Y:S01]  /*c310*/  MOV R11, R180 ;  /* 0x000000b4000b7202 */ /* 0x000fe20000000f00 */
        /* <DEDUP_REMOVED lines=23> */
[C---:B--2---:R-:W-:Y:S01]  /*c490*/  HMMA.16816.F32 R248, R4.reuse, R12, R36 ;  /* 0x0000000c04f8723c */ /* 0x044fe20000001824 */
[-C--:B------:R-:W-:Y:S02]  /*c4a0*/  FMUL.FTZ R57, R57, R8.reuse ;  /* 0x0000000839397220 */ /* 0x080fe40000410000 */
[-C--:B------:R-:W-:Y:S02]  /*c4b0*/  FMUL.FTZ R58, R58, R3.reuse ;  /* 0x000000033a3a7220 */ /* 0x080fe40000410000 */
[----:B------:R-:W-:Y:S02]  /*c4c0*/  FMUL.FTZ R59, R59, R3 ;  /* 0x000000033b3b7220 */ /* 0x000fe40000410000 */
[----:B------:R-:W-:Y:S01]  /*c4d0*/  FMUL.FTZ R64, R64, R8 ;  /* 0x0000000840407220 */ /* 0x000fe20000410000 */
[----:B------:R-:W-:Y:S01]  /*c4e0*/  MOV R143, R22 ;  /* 0x00000016008f7202 */ /* 0x000fe20000000f00 */
[----:B------:R-:W-:Y:S01]  /*c4f0*/  IMAD.MOV.U32 R148, RZ, RZ, R21 ;  /* 0x000000ffff947224 */ /* 0x000fe200078e0015 */
[----:B------:R-:W-:Y:S01]  /*c500*/  MOV R27, R20 ;  /* 0x00000014001b7202 */ /* 0x000fe20000000f00 */
[----:B------:R-:W-:Y:S01]  /*c510*/  IMAD.MOV.U32 R142, RZ, RZ, R23 ;  /* 0x000000ffff8e7224 */ /* 0x000fe200078e0017 */
[----:B------:R-:W-:Y:S01]  /*c520*/  HMMA.16816.F32 R244, R4, R14, R40 ;  /* 0x0000000e04f4723c */ /* 0x000fe20000001828 */
[----:B------:R-:W1:Y:S01]  /*c530*/  LDSM.16.MT88.4 R20, [R210+0x1a000] ;  /* 0x01a00000d214783b */ /* 0x000e620000004200 */
[----:B------:R-:W-:Y:S01]  /*c540*/  FMUL.FTZ R65, R65, R8 ;  /* 0x0000000841417220 */ /* 0x000fe20000410000 */
[----:B------:R-:W-:Y:S01]  /*c550*/  MOV R37, R140 ;  /* 0x0000008c00257202 */ /* 0x000fe20000000f00 */
[----:B------:R-:W-:Y:S01]  /*c560*/  IMAD.MOV.U32 R156, RZ, RZ, R18 ;  /* 0x000000ffff9c7224 */ /* 0x000fe200078e0012 */
[----:B------:R-:W-:Y:S01]  /*c570*/  MOV R151, R19 ;  /* 0x0000001300977202 */ /* 0x000fe20000000f00 */
[----:B------:R-:W-:Y:S01]  /*c580*/  IMAD.MOV.U32 R150, RZ, RZ, R17 ;  /* 0x000000ffff967224 */ /* 0x000fe200078e0011 */
[----:B------:R-:W-:Y:S01]  /*c590*/  MOV R149, R16 ;  /* 0x0000001000957202 */ /* 0x000fe20000000f00 */
[----:B------:R-:W-:Y:S01]  /*c5a0*/  LDSM.16.MT88.4 R12, [R211+0x1a000] ;  /* 0x01a00000d30c783b */ /* 0x000fe20000004200 */
[-C--:B------:R-:W-:Y:S01]  /*c5b0*/  FMUL.FTZ R66, R66, R3.reuse ;  /* 0x0000000342427220 */ /* 0x080fe20000410000 */
[----:B------:R-:W-:Y:S01]  /*c5c0*/  MOV R40, R196 ;  /* 0x000000c400287202 */ /* 0x000fe20000000f00 */
[----:B------:R-:W-:Y:S01]  /*c5d0*/  FMUL.FTZ R67, R67, R3 ;  /* 0x0000000343437220 */ /* 0x000fe20000410000 */
[----:B------:R-:W2:Y:S01]  /*c5e0*/  LDSM.16.MT88.4 R16, [R212+0x1a000] ;  /* 0x01a00000d410783b */ /* 0x000ea20000004200 */
[----:B------:R-:W-:Y:S01]  /*c5f0*/  FMUL.FTZ R144, R144, R8 ;  /* 0x0000000890907220 */ /* 0x000fe20000410000 */
[----:B------:R-:W-:Y:S01]  /*c600*/  MOV R42, R176 ;  /* 0x000000b0002a7202 */ /* 0x000fe20000000f00 */
[----:B------:R-:W-:Y:S01]  /*c610*/  FMUL.FTZ R145, R145, R8 ;  /* 0x0000000891917220 */ /* 0x000fe20000410000 */
[----:B------:R-:W-:Y:S01]  /*c620*/  MOV R39, R9 ;  /* 0x0000000900277202 */ /* 0x000fe20000000f00 */
[----:B------:R-:W-:-:S02]  /*c630*/  FMUL.FTZ R146, R146, R3 ;  /* 0x0000000392927220 */ /* 0x000fc40000410000 */
[-C--:B------:R-:W-:Y:S02]  /*c640*/  FMUL.FTZ R147, R147, R3.reuse ;  /* 0x0000000393937220 */ /* 0x080fe40000410000 */
[----:B------:R-:W-:Y:S02]  /*c650*/  IMAD.MOV.U32 R43, RZ, RZ, R198 ;  /* 0x000000ffff2b7224 */ /* 0x000fe400078e00c6 */
[----:B------:R-:W-:Y:S02]  /*c660*/  IMAD.MOV.U32 R41, RZ, RZ, R197 ;  /* 0x000000ffff297224 */ /* 0x000fe400078e00c5 */
[-C--:B------:R-:W-:Y:S01]  /*c670*/  FMUL.FTZ R72, R72, R8.reuse ;  /* 0x0000000848487220 */ /* 0x080fe20000410000 */
[----:B------:R-:W-:Y:S01]  /*c680*/  HMMA.16816.F32 R144, R4, R24, R144 ;  /* 0x000000180490723c */ /* 0x000fe20000001890 */
[----:B------:R-:W-:Y:S02]  /*c690*/  FMUL.FTZ R73, R73, R8 ;  /* 0x0000000849497220 */ /* 0x000fe40000410000 */
[----:B------:R-:W-:-:S02]  /*c6a0*/  FMUL.FTZ R74, R74, R3 ;  /* 0x000000034a4a7220 */ /* 0x000fc40000410000 */
[-C--:B------:R-:W-:Y:S02]  /*c6b0*/  FMUL.FTZ R75, R75, R3.reuse ;  /* 0x000000034b4b7220 */ /* 0x080fe40000410000 */
[----:B------:R-:W-:Y:S01]  /*c6c0*/  IMAD.MOV.U32 R26, RZ, RZ, R181 ;  /* 0x000000ffff1a7224 */ /* 0x000fe200078e00b5 */
[----:B------:R-:W-:Y:S01]  /*c6d0*/  MOV R25, R182 ;  /* 0x000000b600197202 */ /* 0x000fe20000000f00 */
[----:B------:R-:W-:Y:S02]  /*c6e0*/  IMAD.MOV.U32 R24, RZ, RZ, R183 ;  /* 0x000000ffff187224 */ /* 0x000fe400078e00b7 */
[-C--:B------:R-:W-:Y:S02]  /*c6f0*/  FMUL.FTZ R60, R60, R8.reuse ;  /* 0x000000083c3c7220 */ /* 0x080fe40000410000 */
[----:B------:R-:W-:Y:S01]  /*c700*/  FMUL.FTZ R61, R61, R8 ;  /* 0x000000083d3d7220 */ /* 0x000fe20000410000 */
[----:B-1----:R-:W-:Y:S01]  /*c710*/  HMMA.16816.F32 R240, R4, R20, R44 ;  /* 0x0000001404f0723c */ /* 0x002fe2000000182c */
[----:B------:R-:W-:-:S02]  /*c720*/  FMUL.FTZ R62, R62, R3 ;  /* 0x000000033e3e7220 */ /* 0x000fc40000410000 */
[-C--:B------:R-:W-:Y:S02]  /*c730*/  FMUL.FTZ R63, R63, R3.reuse ;  /* 0x000000033f3f7220 */ /* 0x080fe40000410000 */
[----:B------:R-:W-:Y:S02]  /*c740*/  FMUL.FTZ R68, R68, R8 ;  /* 0x0000000844447220 */ /* 0x000fe40000410000 */
[----:B------:R-:W-:Y:S01]  /*c750*/  IMAD.MOV.U32 R45, RZ, RZ, R195 ;  /* 0x000000ffff2d7224 */ /* 0x000fe200078e00c3 */
[----:B------:R-:W-:Y:S01]  /*c760*/  HMMA.16816.F32 R204, R4, R22, R48 ;  /* 0x0000001604cc723c */ /* 0x000fe20000001830 */
[----:B------:R-:W1:Y:S01]  /*c770*/  LDSM.16.MT88.4 R20, [R209+0x1c000] ;  /* 0x01c00000d114783b */ /* 0x000e620000004200 */
[----:B------:R-:W-:Y:S01]  /*c780*/  MOV R44, R194 ;  /* 0x000000c2002c7202 */ /* 0x000fe20000000f00 */
[----:B------:R-:W-:Y:S01]  /*c790*/  FMUL.FTZ R69, R69, R8 ;  /* 0x0000000845457220 */ /* 0x000fe20000410000 */
[----:B------:R-:W-:Y:S01]  /*c7a0*/  MOV R47, R172 ;  /* 0x000000ac002f7202 */ /* 0x000fe20000000f00 */
[----:B------:R-:W-:-:S02]  /*c7b0*/  FMUL.FTZ R70, R70, R3 ;  /* 0x0000000346467220 */ /* 0x000fc40000410000 */
[----:B------:R-:W-:Y:S01]  /*c7c0*/  FMUL.FTZ R71, R71, R3 ;  /* 0x0000000347477220 */ /* 0x000fe20000410000 */
[C---:B--2---:R-:W-:Y:S01]  /*c7d0*/  HMMA.16816.F32 R200, R4.reuse, R16, R52 ;  /* 0x0000001004c8723c */ /* 0x044fe20000001834 */
[-C--:B------:R-:W-:Y:S01]  /*c7e0*/  FMUL.FTZ R76, R76, R8.reuse ;  /* 0x000000084c4c7220 */ /* 0x080fe20000410000 */
[----:B------:R-:W-:Y:S01]  /*c7f0*/  MOV R48, R11 ;  /* 0x0000000b00307202 */ /* 0x000fe20000000f00 */
[----:B------:R-:W-:Y:S01]  /*c800*/  FMUL.FTZ R77, R77, R8 ;  /* 0x000000084d4d7220 */ /* 0x000fe20000410000 */
[----:B------:R-:W-:Y:S01]  /*c810*/  MOV R50, R25 ;  /* 0x0000001900327202 */ /* 0x000fe20000000f00 */
[----:B------:R-:W-:Y:S02]  /*c820*/  FMUL.FTZ R78, R78, R3 ;  /* 0x000000034e4e7220 */ /* 0x000fe40000410000 */
[----:B------:R-:W-:Y:S01]  /*c830*/  IMAD.MOV.U32 R53, RZ, RZ, R191 ;  /* 0x000000ffff357224 */ /* 0x000fe200078e00bf */
[----:B------:R-:W-:Y:S01]  /*c840*/  HMMA.16816.F32 R196, R4, R18, R56 ;  /* 0x0000001204c4723c */ /* 0x000fe20000001838 */
[----:B------:R-:W-:Y:S01]  /*c850*/  MOV R52, R190 ;  /* 0x000000be00347202 */ /* 0x000fe20000000f00 */
[----:B------:R-:W2:Y:S01]  /*c860*/  LDSM.16.MT88.4 R16, [R210+0x1c000] ;  /* 0x01c00000d210783b */ /* 0x000ea20000004200 */
[----:B------:R-:W-:Y:S01]  /*c870*/  MOV R54, R192 ;  /* 0x000000c000367202 */ /* 0x000fe20000000f00 */
[----:B------:R-:W-:-:S02]  /*c880*/  IMAD.MOV.U32 R55, RZ, RZ, R193 ;  /* 0x000000ffff377224 */ /* 0x000fc400078e00c1 */
[----:B------:R-:W-:Y:S01]  /*c890*/  FMUL.FTZ R79, R79, R3 ;  /* 0x000000034f4f7220 */ /* 0x000fe20000410000 */
[----:B------:R-:W-:Y:S01]  /*c8a0*/  MOV R58, R188 ;  /* 0x000000bc003a7202 */ /* 0x000fe20000000f00 */
[----:B------:R-:W-:Y:S01]  /*c8b0*/  IMAD.MOV.U32 R59, RZ, RZ, R189 ;  /* 0x000000ffff3b7224 */ /* 0x000fe200078e00bd */
[C---:B------:R-:W-:Y:S01]  /*c8c0*/  HMMA.16816.F32 R192, R4.reuse, R12, R60 ;  /* 0x0000000c04c0723c */ /* 0x040fe2000000183c */
[-C--:B------:R-:W-:Y:S01]  /*c8d0*/  FMUL.FTZ R80, R80, R8.reuse ;  /* 0x0000000850507220 */ /* 0x080fe20000410000 */
[----:B------:R-:W-:Y:S01]  /*c8e0*/  MOV R57, R151 ;  /* 0x0000009700397202 */ /* 0x000fe20000000f00 */
[----:B------:R-:W-:Y:S02]  /*c8f0*/  FMUL.FTZ R81, R81, R8 ;  /* 0x0000000851517220 */ /* 0x000fe40000410000 */
[-C--:B------:R-:W-:Y:S02]  /*c900*/  FMUL.FTZ R82, R82, R3.reuse ;  /* 0x0000000352527220 */ /* 0x080fe40000410000 */
[----:B------:R-:W-:Y:S01]  /*c910*/  FMUL.FTZ R83, R83, R3 ;  /* 0x0000000353537220 */ /* 0x000fe20000410000 */
        /* <DEDUP_REMOVED lines=8> */
[----:B------:R-:W-:Y:S01]  /*c9a0*/  IMAD.MOV.U32 R65, RZ, RZ, R186 ;  /* 0x000000ffff417224 */ /* 0x000fe200078e00ba */
[----:B-1----:R-:W-:Y:S01]  /*c9b0*/  HMMA.16816.F32 R180, R4, R22, R72 ;  /* 0x0000001604b4723c */ /* 0x002fe20000001848 */
[-C--:B------:R-:W-:Y:S01]  /*c9c0*/  FMUL.FTZ R84, R84, R8.reuse ;  /* 0x0000000854547220 */ /* 0x080fe20000410000 */
[----:B------:R-:W-:Y:S01]  /*c9d0*/  MOV R66, R149 ;  /* 0x0000009500427202 */ /* 0x000fe20000000f00 */
[----:B------:R-:W-:-:S02]  /*c9e0*/  FMUL.FTZ R85, R85, R8 ;  /* 0x0000000855557220 */ /* 0x000fc40000410000 */
[-C--:B------:R-:W-:Y:S02]  /*c9f0*/  FMUL.FTZ R86, R86, R3.reuse ;  /* 0x0000000356567220 */ /* 0x080fe40000410000 */
[----:B------:R-:W-:Y:S01]  /*ca00*/  MOV R72, R64 ;  /* 0x0000004000487202 */ /* 0x000fe20000000f00 */
[----:B------:R-:W-:Y:S01]  /*ca10*/  IMAD.MOV.U32 R73, RZ, RZ, R65 ;  /* 0x000000ffff497224 */ /* 0x000fe200078e0041 */
[----:B------:R-:W-:Y:S01]  /*ca20*/  MOV R65, R54 ;  /* 0x0000003600417202 */ /* 0x000fe20000000f00 */
[----:B------:R-:W-:Y:S01]  /*ca30*/  IMAD.MOV.U32 R64, RZ, RZ, R53 ;  /* 0x000000ffff407224 */ /* 0x000fe200078e0035 */
[C---:B------:R-:W-:Y:S01]  /*ca40*/  HMMA.16816.F32 R184, R4.reuse, R20, R68 ;  /* 0x0000001404b8723c */ /* 0x040fe20000001844 */
[----:B------:R-:W4:Y:S01]  /*ca50*/  LDL.LU R53, [R1+0x4] ;  /* 0x0000040001357983 */ /* 0x000f220000300800 */
[-C--:B------:R-:W-:Y:S02]  /*ca60*/  FMUL.FTZ R87, R87, R3.reuse ;  /* 0x0000000357577220 */ /* 0x080fe40000410000 */
[-C--:B------:R-:W-:Y:S01]  /*ca70*/  FMUL.FTZ R88, R88, R8.reuse ;  /* 0x0000000858587220 */ /* 0x080fe20000410000 */
[----:B------:R-:W4:Y:S01]  /*ca80*/  LDL.LU R54, [R1] ;  /* 0x0000000001367983 */ /* 0x000f220000300800 */
[----:B------:R-:W-:Y:S01]  /*ca90*/  FMUL.FTZ R89, R89, R8 ;  /* 0x0000000859597220 */ /* 0x000fe20000410000 */
[----:B------:R-:W-:Y:S01]  /*caa0*/  MOV R71, R174 ;  /* 0x000000ae00477202 */ /* 0x000fe20000000f00 */
[C---:B--2---:R-:W-:Y:S01]  /*cab0*/  HMMA.16816.F32 R140, R4.reuse, R16, R76 ;  /* 0x00000010048c723c */ /* 0x044fe2000000184c */
[----:B------:R-:W1:Y:S01]  /*cac0*/  LDSM.16.MT88.4 R20, [R211+0x1c000] ;  /* 0x01c00000d314783b */ /* 0x000e620000004200 */
[-C--:B------:R-:W-:Y:S01]  /*cad0*/  FMUL.FTZ R90, R90, R3.reuse ;  /* 0x000000035a5a7220 */ /* 0x080fe20000410000 */
[----:B------:R-:W-:Y:S01]  /*cae0*/  MOV R70, R56 ;  /* 0x0000003800467202 */ /* 0x000fe20000000f00 */
[----:B------:R-:W-:Y:S01]  /*caf0*/  FMUL.FTZ R91, R91, R3 ;  /* 0x000000035b5b7220 */ /* 0x000fe20000410000 */
[----:B------:R-:W-:Y:S01]  /*cb00*/  MOV R68, R66 ;  /* 0x0000004200447202 */ /* 0x000fe20000000f00 */
[----:B------:R-:W-:Y:S01]  /*cb10*/  IMAD.MOV.U32 R11, RZ, RZ, R175 ;  /* 0x000000ffff0b7224 */ /* 0x000fe200078e00af */
[----:B------:R-:W-:Y:S01]  /*cb20*/  MOV R77, R58 ;  /* 0x0000003a004d7202 */ /* 0x000fe20000000f00 */
[----:B------:R-:W-:Y:S01]  /*cb30*/  HMMA.16816.F32 R156, R4, R18, R80 ;  /* 0x00000012049c723c */ /* 0x000fe20000001850 */
[----:B------:R-:W2:Y:S01]  /*cb40*/  LDSM.16.MT88.4 R16, [R209+0x1e000] ;  /* 0x01e00000d110783b */ /* 0x000ea20000004200 */
[----:B------:R-:W-:Y:S01]  /*cb50*/  IMAD.MOV.U32 R46, RZ, RZ, R173 ;  /* 0x000000ffff2e7224 */ /* 0x000fe200078e00ad */
[----:B------:R-:W-:Y:S01]  /*cb60*/  MOV R79, R52 ;  /* 0x00000034004f7202 */ /* 0x000fe20000000f00 */
[----:B------:R-:W-:-:S02]  /*cb70*/  FMUL.FTZ R92, R92, R8 ;  /* 0x000000085c5c7220 */ /* 0x000fc40000410000 */
[-C--:B------:R-:W-:Y:S02]  /*cb80*/  FMUL.FTZ R93, R93, R8.reuse ;  /* 0x000000085d5d7220 */ /* 0x080fe40000410000 */
[C---:B---3--:R-:W-:Y:S01]  /*cb90*/  HMMA.16816.F32 R176, R4.reuse, R12, R84 ;  /* 0x0000000c04b0723c */ /* 0x048fe20000001854 */
[-C--:B------:R-:W-:Y:S02]  /*cba0*/  FMUL.FTZ R94, R94, R3.reuse ;  /* 0x000000035e5e7220 */ /* 0x080fe40000410000 */
[----:B------:R-:W-:Y:S02]  /*cbb0*/  FMUL.FTZ R95, R95, R3 ;  /* 0x000000035f5f7220 */ /* 0x000fe40000410000 */
[----:B------:R-:W-:Y:S02]  /*cbc0*/  FFMA.FTZ R9, R32, c[0x0][0x23c], -R2 ;  /* 0x00008f0020097a23 */ /* 0x000fe40000010802 */
[-C--:B------:R-:W-:Y:S01]  /*cbd0*/  FMUL.FTZ R96, R96, R8.reuse ;  /* 0x0000000860607220 */ /* 0x080fe20000410000 */
[----:B------:R-:W-:Y:S01]  /*cbe0*/  HMMA.16816.F32 R172, R4, R14, R88 ;  /* 0x0000000e04ac723c */ /* 0x000fe20000001858 */
[----:B------:R-:W3:Y:S01]  /*cbf0*/  LDSM.16.MT88.4 R12, [R210+0x1e000] ;  /* 0x01e00000d20c783b */ /* 0x000ee20000004200 */
[----:B------:R-:W-:-:S02]  /*cc00*/  FMUL.FTZ R97, R97, R8 ;  /* 0x0000000861617220 */ /* 0x000fc40000410000 */
[-C--:B------:R-:W-:Y:S02]  /*cc10*/  FMUL.FTZ R98, R98, R3.reuse ;  /* 0x0000000362627220 */ /* 0x080fe40000410000 */
[-C--:B------:R-:W-:Y:S02]  /*cc20*/  FMUL.FTZ R99, R99, R3.reuse ;  /* 0x0000000363637220 */ /* 0x080fe40000410000 */
[-C--:B------:R-:W-:Y:S02]  /*cc30*/  FMUL.FTZ R100, R100, R8.reuse ;  /* 0x0000000864647220 */ /* 0x080fe40000410000 */
[----:B------:R-:W-:Y:S02]  /*cc40*/  FMUL.FTZ R101, R101, R8 ;  /* 0x0000000865657220 */ /* 0x000fe40000410000 */
[-C--:B------:R-:W-:Y:S02]  /*cc50*/  FMUL.FTZ R102, R102, R3.reuse ;  /* 0x0000000366667220 */ /* 0x080fe40000410000 */
[----:B------:R-:W-:-:S02]  /*cc60*/  FMUL.FTZ R103, R103, R3 ;  /* 0x0000000367677220 */ /* 0x000fc40000410000 */
[-C--:B------:R-:W-:Y:S01]  /*cc70*/  FMUL.FTZ R104, R104, R8.reuse ;  /* 0x0000000868687220 */ /* 0x080fe20000410000 */
[C---:B-1----:R-:W-:Y:S01]  /*cc80*/  HMMA.16816.F32 R88, R4.reuse, R20, R92 ;  /* 0x000000140458723c */ /* 0x042fe2000000185c */
[----:B------:R1:W-:Y:S01]  /*cc90*/  MUFU.EX2 R92, R9 ;  /* 0x00000009005c7308 */ /* 0x0003e20000000800 */
[----:B------:R-:W-:Y:S02]  /*cca0*/  FMUL.FTZ R105, R105, R8 ;  /* 0x0000000869697220 */ /* 0x000fe40000410000 */
[-C--:B------:R-:W-:Y:S02]  /*ccb0*/  FMUL.FTZ R106, R106, R3.reuse ;  /* 0x000000036a6a7220 */ /* 0x080fe40000410000 */
[----:B------:R-:W-:Y:S02]  /*ccc0*/  FMUL.FTZ R107, R107, R3 ;  /* 0x000000036b6b7220 */ /* 0x000fe40000410000 */
[----:B------:R-:W-:Y:S01]  /*ccd0*/  HMMA.16816.F32 R160, R4, R22, R96 ;  /* 0x0000001604a0723c */ /* 0x000fe20000001860 */
[----:B------:R-:W-:Y:S01]  /*cce0*/  IMAD.MOV.U32 R67, RZ, RZ, R150 ;  /* 0x000000ffff437224 */ /* 0x000fe200078e0096 */
[----:B------:R-:W3:Y:S01]  /*ccf0*/  LDSM.16.MT88.4 R20, [R212+0x1e000] ;  /* 0x01e00000d414783b */ /* 0x000ee20000004200 */
[----:B------:R-:W-:-:S02]  /*cd00*/  IMAD.MOV.U32 R61, RZ, RZ, R148 ;  /* 0x000000ffff3d7224 */ /* 0x000fc400078e0094 */
[-C--:B------:R-:W-:Y:S02]  /*cd10*/  FMUL.FTZ R108, R108, R8.reuse ;  /* 0x000000086c6c7220 */ /* 0x080fe40000410000 */
[-C--:B------:R-:W-:Y:S01]  /*cd20*/  FMUL.FTZ R109, R109, R8.reuse ;  /* 0x000000086d6d7220 */ /* 0x080fe20000410000 */
[C---:B--2---:R-:W-:Y:S01]  /*cd30*/  HMMA.16816.F32 R164, R4.reuse, R16, R100 ;  /* 0x0000001004a4723c */ /* 0x044fe20000001864 */
[----:B-1----:R-:W-:Y:S02]  /*cd40*/  FFMA.FTZ R9, R33, c[0x0][0x23c], -R2 ;  /* 0x00008f0021097a23 */ /* 0x002fe40000010802 */
[-C--:B------:R-:W-:Y:S02]  /*cd50*/  FMUL.FTZ R110, R110, R3.reuse ;  /* 0x000000036e6e7220 */ /* 0x080fe40000410000 */
[----:B------:R1:W2:Y:S01]  /*cd60*/  MUFU.EX2 R98, R9 ;  /* 0x0000000900627308 */ /* 0x0002a20000000800 */
[----:B------:R-:W-:Y:S02]  /*cd70*/  FMUL.FTZ R111, R111, R3 ;  /* 0x000000036f6f7220 */ /* 0x000fe40000410000 */
[----:B------:R-:W-:Y:S01]  /*cd80*/  HMMA.16816.F32 R148, R4, R18, R104 ;  /* 0x000000120494723c */ /* 0x000fe20000001868 */
[-C--:B------:R-:W-:Y:S01]  /*cd90*/  FMUL.FTZ R112, R112, R8.reuse ;  /* 0x0000000870707220 */ /* 0x080fe20000410000 */
[----:B------:R-:W2:Y:S01]  /*cda0*/  LDSM.16.MT88.4 R16, [R211+0x1e000] ;  /* 0x01e00000d310783b */ /* 0x000ea20000004200 */
[----:B------:R-:W-:-:S02]  /*cdb0*/  FMUL.FTZ R113, R113, R8 ;  /* 0x0000000871717220 */ /* 0x000fc40000410000 */
[-C--:B------:R-:W-:Y:S02]  /*cdc0*/  FMUL.FTZ R114, R114, R3.reuse ;  /* 0x0000000372727220 */ /* 0x080fe40000410000 */
[----:B------:R-:W-:Y:S01]  /*cdd0*/  FMUL.FTZ R115, R115, R3 ;  /* 0x0000000373737220 */ /* 0x000fe20000410000 */
[C---:B---3--:R-:W-:Y:S01]  /*cde0*/  HMMA.16816.F32 R108, R4.reuse, R12, R108 ;  /* 0x0000000c046c723c */ /* 0x048fe2000000186c */
[----:B------:R-:W-:Y:S02]  /*cdf0*/  IMAD.MOV.U32 R38, RZ, RZ, R10 ;  /* 0x000000ffff267224 */ /* 0x000fe400078e000a */
[----:B------:R-:W-:Y:S02]  /*ce00*/  IMAD.MOV.U32 R49, RZ, RZ, R26 ;  /* 0x000000ffff317224 */ /* 0x000fe400078e001a */
[----:B-1----:R-:W-:Y:S02]  /*ce10*/  FFMA.FTZ R9, R34, c[0x0][0x23c], -R2 ;  /* 0x00008f0022097a23 */ /* 0x002fe40000010802 */
[----:B------:R-:W-:Y:S01]  /*ce20*/  IMAD.MOV.U32 R51, RZ, RZ, R24 ;  /* 0x000000ffff337224 */ /* 0x000fe200078e0018 */
[----:B------:R-:W-:Y:S01]  /*ce30*/  HMMA.16816.F32 R112, R4, R14, R112 ;  /* 0x0000000e0470723c */ /* 0x000fe20000001870 */
[----:B------:R1:W-:Y:S01]  /*ce40*/  MUFU.EX2 R74, R9 ;  /* 0x00000009004a7308 */ /* 0x0003e20000000800 */
[----:B------:R-:W3:Y:S01]  /*ce50*/  LDSM.16.MT88.4 R12, [R209+0x18800] ;  /* 0x01880000d10c783b */ /* 0x000ee20000004200 */
[----:B------:R-:W-:-:S02]  /*ce60*/  FMUL.FTZ R116, R116, R8 ;  /* 0x0000000874747220 */ /* 0x000fc40000410000 */
[-C--:B------:R-:W-:Y:S01]  /*ce70*/  FMUL.FTZ R117, R117, R8.reuse ;  /* 0x0000000875757220 */ /* 0x080fe20000410000 */
[----:B------:R-:W3:Y:S01]  /*ce80*/  LDSM.16.MT88.4 R24, [R210+0x18800] ;  /* 0x01880000d218783b */ /* 0x000ee20000004200 */
[-C--:B------:R-:W-:Y:S02]  /*ce90*/  FMUL.FTZ R118, R118, R3.reuse ;  /* 0x0000000376767220 */ /* 0x080fe40000410000 */
[-C--:B------:R-:W-:Y:S02]  /*cea0*/  FMUL.FTZ R119, R119, R3.reuse ;  /* 0x0000000377777220 */ /* 0x080fe40000410000 */
[-C--:B------:R-:W-:Y:S02]  /*ceb0*/  FMUL.FTZ R120, R120, R8.reuse ;  /* 0x0000000878787220 */ /* 0x080fe40000410000 */
[----:B------:R-:W-:Y:S02]  /*cec0*/  FMUL.FTZ R121, R121, R8 ;  /* 0x0000000879797220 */ /* 0x000fe40000410000 */
[----:B------:R-:W-:Y:S01]  /*ced0*/  FMUL.FTZ R122, R122, R3 ;  /* 0x000000037a7a7220 */ /* 0x000fe20000410000 */
[----:B------:R-:W-:Y:S01]  /*cee0*/  HMMA.16816.F32 R116, R4, R20, R116 ;  /* 0x000000140474723c */ /* 0x000fe20000001874 */
[----:B-1----:R-:W-:-:S02]  /*cef0*/  FFMA.FTZ R9, R35, c[0x0][0x23c], -R2 ;  /* 0x00008f0023097a23 */ /* 0x002fc40000010802 */
[-C--:B------:R-:W-:Y:S02]  /*cf00*/  FMUL.FTZ R123, R123, R3.reuse ;  /* 0x000000037b7b7220 */ /* 0x080fe40000410000 */
[----:B------:R1:W1:Y:S01]  /*cf10*/  MUFU.EX2 R103, R9 ;  /* 0x0000000900677308 */ /* 0x0002620000000800 */
[-C--:B------:R-:W-:Y:S02]  /*cf20*/  FMUL.FTZ R124, R124, R8.reuse ;  /* 0x000000087c7c7220 */ /* 0x080fe40000410000 */
[-C--:B------:R-:W-:Y:S02]  /*cf30*/  FMUL.FTZ R125, R125, R8.reuse ;  /* 0x000000087d7d7220 */ /* 0x080fe40000410000 */
[-C--:B------:R-:W-:Y:S01]  /*cf40*/  FMUL.FTZ R126, R126, R3.reuse ;  /* 0x000000037e7e7220 */ /* 0x080fe20000410000 */
[----:B------:R-:W-:Y:S01]  /*cf50*/  HMMA.16816.F32 R120, R4, R22, R120 ;  /* 0x000000160478723c */ /* 0x000fe20000001878 */
[----:B------:R-:W-:Y:S01]  /*cf60*/  FMUL.FTZ R127, R127, R3 ;  /* 0x000000037f7f7220 */ /* 0x000fe20000410000 */
[----:B------:R-:W3:Y:S01]  /*cf70*/  LDSM.16.MT88.4 R20, [R212+0x18800] ;  /* 0x01880000d414783b */ /* 0x000ee20000004200 */
[----:B------:R-:W-:-:S02]  /*cf80*/  FMUL.FTZ R128, R128, R8 ;  /* 0x0000000880807220 */ /* 0x000fc40000410000 */
[----:B------:R-:W-:Y:S02]  /*cf90*/  FMUL.FTZ R129, R129, R8 ;  /* 0x0000000881817220 */ /* 0x000fe40000410000 */
[-C--:B------:R-:W-:Y:S01]  /*cfa0*/  FMUL.FTZ R130, R130, R3.reuse ;  /* 0x0000000382827220 */ /* 0x080fe20000410000 */
[C---:B--2---:R-:W-:Y:S01]  /*cfb0*/  HMMA.16816.F32 R124, R4.reuse, R16, R124 ;  /* 0x00000010047c723c */ /* 0x044fe2000000187c */
[----:B------:R-:W-:Y:S02]  /*cfc0*/  FMUL.FTZ R131, R131, R3 ;  /* 0x0000000383837220 */ /* 0x000fe40000410000 */
[----:B-1----:R-:W-:Y:S02]  /*cfd0*/  FFMA.FTZ R9, R134, c[0x0][0x23c], -R0 ;  /* 0x00008f0086097a23 */ /* 0x002fe40000010800 */
[----:B------:R-:W-:Y:S02]  /*cfe0*/  IMAD.MOV.U32 R75, RZ, RZ, R71 ;  /* 0x000000ffff4b7224 */ /* 0x000fe400078e0047 */
[----:B------:R1:W-:Y:S01]  /*cff0*/  MUFU.EX2 R99, R9 ;  /* 0x0000000900637308 */ /* 0x0003e20000000800 */
[----:B------:R-:W-:Y:S01]  /*d000*/  HMMA.16816.F32 R128, R4, R18, R128 ;  /* 0x000000120480723c */ /* 0x000fe20000001880 */
[----:B------:R-:W-:Y:S01]  /*d010*/  LDSM.16.MT88.4 R16, [R211+0x18800] ;  /* 0x01880000d310783b */ /* 0x000fe20000004200 */
[----:B------:R-:W-:Y:S01]  /*d020*/  IMAD.MOV.U32 R71, RZ, RZ, R57 ;  /* 0x000000ffff477224 */ /* 0x000fe200078e0039 */
[----:B------:R-:W-:Y:S01]  /*d030*/  MOV R57, R40 ;  /* 0x0000002800397202 */ /* 0x000fe20000000f00 */
[----:B------:R-:W-:Y:S01]  /*d040*/  IMAD.MOV.U32 R78, RZ, RZ, R59 ;  /* 0x000000ffff4e7224 */ /* 0x000fe200078e003b */
[----:B------:R-:W-:Y:S01]  /*d050*/  MOV R59, R42 ;  /* 0x0000002a003b7202 */ /* 0x000fe20000000f00 */
[----:B------:R-:W-:Y:S01]  /*d060*/  IMAD.MOV.U32 R58, RZ, RZ, R41 ;  /* 0x000000ffff3a7224 */ /* 0x000fe200078e0029 */
[----:B------:R-:W-:Y:S01]  /*d070*/  F2FP.PACK_AB R4, R98, R92 ;  /* 0x0000005c6204723e */ /* 0x000fe200000000ff */
[----:B------:R-:W-:Y:S01]  /*d080*/  IMAD.MOV.U32 R52, RZ, RZ, R43 ;  /* 0x000000ffff347224 */ /* 0x000fe200078e002b */
[----:B------:R-:W-:Y:S01]  /*d090*/  F2FP.PACK_AB R6, R103, R74 ;  /* 0x0000004a6706723e */ /* 0x000fe200000000ff */
[----:B------:R-:W-:Y:S01]  /*d0a0*/  IMAD.MOV.U32 R69, RZ, RZ, R67 ;  /* 0x000000ffff457224 */ /* 0x000fe200078e0043 */
[----:B------:R-:W-:Y:S01]  /*d0b0*/  MOV R67, R44 ;  /* 0x0000002c00437202 */ /* 0x000fe20000000f00 */
[----:B------:R-:W-:-:S02]  /*d0c0*/  IMAD.MOV.U32 R56, RZ, RZ, R45 ;  /* 0x000000ffff387224 */ /* 0x000fc400078e002d */
[----:B------:R-:W-:Y:S02]  /*d0d0*/  IMAD.MOV.U32 R66, RZ, RZ, R55 ;  /* 0x000000ffff427224 */ /* 0x000fe400078e0037 */
[----:B-1----:R-:W-:-:S04]  /*d0e0*/  FFMA.FTZ R9, R135, c[0x0][0x23c], -R0 ;  /* 0x00008f0087097a23 */ /* 0x002fc80000010800 */
[----:B------:R1:W2:Y:S02]  /*d0f0*/  MUFU.EX2 R97, R9 ;  /* 0x0000000900617308 */ /* 0x0002a40000000800 */
[----:B-1----:R-:W-:Y:S01]  /*d100*/  FFMA.FTZ R9, R170, c[0x0][0x23c], -R0 ;  /* 0x00008f00aa097a23 */ /* 0x002fe20000010800 */
[----:B--2---:R-:W-:-:S05]  /*d110*/  F2FP.PACK_AB R5, R97, R99 ;  /* 0x000000636105723e */ /* 0x004fca00000000ff */
[----:B------:R1:W-:Y:S02]  /*d120*/  MUFU.EX2 R87, R9 ;  /* 0x0000000900577308 */ /* 0x0003e40000000800 */
[----:B-1----:R-:W-:-:S06]  /*d130*/  FFMA.FTZ R9, R171, c[0x0][0x23c], -R0 ;  /* 0x00008f00ab097a23 */ /* 0x002fcc0000010800 */
[----:B------:R-:W1:Y:S02]  /*d140*/  MUFU.EX2 R10, R9 ;  /* 0x00000009000a7308 */ /* 0x000e640000000800 */
[----:B-1----:R-:W-:-:S07]  /*d150*/  F2FP.PACK_AB R7, R10, R87 ;  /* 0x000000570a07723e */ /* 0x002fce00000000ff */
[C---:B---3--:R-:W-:Y:S08]  /*d160*/  HMMA.16816.F32 R136, R4.reuse, R12, R136 ;  /* 0x0000000c0488723c */ /* 0x048ff00000001888 */
[C---:B------:R-:W-:Y:S01]  /*d170*/  HMMA.16816.F32 R36, R4.reuse, R14, R36 ;  /* 0x0000000e0424723c */ /* 0x040fe20000001824 */
[----:B------:R-:W1:Y:S07]  /*d180*/  LDSM.16.MT88.4 R12, [R209+0x1a800] ;  /* 0x01a80000d10c783b */ /* 0x000e6e0000004200 */
[C---:B------:R-:W-:Y:S01]  /*d190*/  HMMA.16816.F32 R40, R4.reuse, R26, R28 ;  /* 0x0000001a0428723c */ /* 0x040fe2000000181c */
[----:B------:R-:W2:Y:S07]  /*d1a0*/  LDSM.16.MT88.4 R28, [R210+0x1a800] ;  /* 0x01a80000d21c783b */ /* 0x000eae0000004200 */
        /* <DEDUP_REMOVED lines=12> */
[C---:B------:R-:W-:Y:S08]  /*d270*/  HMMA.16816.F32 R152, R4.reuse, R20, R152 ;  /* 0x000000140498723c */ /* 0x040ff00000001898 */
[C---:B------:R-:W-:Y:S01]  /*d280*/  HMMA.16816.F32 R48, R4.reuse, R22, R48 ;  /* 0x000000160430723c */ /* 0x040fe20000001830 */
[----:B------:R-:W-:Y:S07]  /*d290*/  LDSM.16.MT88.4 R20, [R211+0x1a800] ;  /* 0x01a80000d314783b */ /* 0x000fee0000004200 */
[C---:B-1----:R-:W-:Y:S08]  /*d2a0*/  HMMA.16816.F32 R56, R4.reuse, R12, R248 ;  /* 0x0000000c0438723c */ /* 0x042ff000000018f8 */
[C---:B------:R-:W-:Y:S01]  /*d2b0*/  HMMA.16816.F32 R44, R4.reuse, R14, R244 ;  /* 0x0000000e042c723c */ /* 0x040fe200000018f4 */
[----:B------:R-:W1:Y:S07]  /*d2c0*/  LDSM.16.MT88.4 R12, [R209+0x1c800] ;  /* 0x01c80000d10c783b */ /* 0x000e6e0000004200 */
[----:B------:R-:W-:Y:S01]  /*d2d0*/  HMMA.16816.F32 R60, R4, R16, R60 ;  /* 0x00000010043c723c */ /* 0x000fe2000000183c */
        /* <DEDUP_REMOVED lines=11> */
[----:B----4-:R-:W-:Y:S01]  /*d390*/  IMAD.MOV.U32 R77, RZ, RZ, R53 ;  /* 0x000000ffff4d7224 */ /* 0x010fe200078e0035 */
[----:B--2---:R-:W-:Y:S01]  /*d3a0*/  HMMA.16816.F32 R64, R4, R30, R204 ;  /* 0x0000001e0440723c */ /* 0x004fe200000018cc */
[----:B------:R-:W-:-:S02]  /*d3b0*/  IMAD.MOV.U32 R79, RZ, RZ, R55 ;  /* 0x000000ffff4f7224 */ /* 0x000fc400078e0037 */
        /* <DEDUP_REMOVED lines=9> */
[----:B------:R-:W-:Y:S01]  /*d450*/  MOV R204, R75 ;  /* 0x0000004b00cc7202 */ /* 0x000fe20000000f00 */
[----:B------:R-:W-:Y:S01]  /*d460*/  IMAD.MOV.U32 R251, RZ, RZ, R76 ;  /* 0x000000fffffb7224 */ /* 0x000fe200078e004c */
[----:B---3--:R-:W-:Y:S01]  /*d470*/  HMMA.16816.F32 R72, R4, R24, R200 ;  /* 0x000000180448723c */ /* 0x008fe200000018c8 */
[----:B------:R-:W-:-:S02]  /*d480*/  MOV R134, R79 ;  /* 0x0000004f00867202 */ /* 0x000fc40000000f00 */
[----:B------:R-:W-:Y:S01]  /*d490*/  MOV R248, R32 ;  /* 0x0000002000f87202 */ /* 0x000fe20000000f00 */
[----:B------:R-:W-:Y:S01]  /*d4a0*/  IMAD.MOV.U32 R245, RZ, RZ, R97 ;  /* 0x000000fffff57224 */ /* 0x000fe200078e0061 */
[----:B------:R-:W-:Y:S01]  /*d4b0*/  MOV R246, R98 ;  /* 0x0000006200f67202 */ /* 0x000fe20000000f00 */
[----:B------:R-:W-:Y:S01]  /*d4c0*/  IMAD.MOV.U32 R247, RZ, RZ, R99 ;  /* 0x000000fffff77224 */ /* 0x000fe200078e0063 */
[----:B------:R-:W-:Y:S01]  /*d4d0*/  MOV R201, R77 ;  /* 0x0000004d00c97202 */ /* 0x000fe20000000f00 */
[----:B------:R-:W-:Y:S01]  /*d4e0*/  IMAD.MOV.U32 R200, RZ, RZ, R78 ;  /* 0x000000ffffc87224 */ /* 0x000fe200078e004e */
[----:B------:R2:W5:Y:S01]  /*d4f0*/  LDL.LU R214, [R1+0x48] ;  /* 0x0000480001d67983 */ /* 0x0005620000300800 */
[----:B------:R-:W-:Y:S03]  /*d500*/  HMMA.16816.F32 R76, R4, R26, R196 ;  /* 0x0000001a044c723c */ /* 0x000fe600000018c4 */
[----:B------:R-:W3:Y:S01]  /*d510*/  LDSM.16.MT88.4 R24, [R212+0x1c800] ;  /* 0x01c80000d418783b */ /* 0x000ee20000004200 */
[----:B------:R-:W-:Y:S01]  /*d520*/  IMAD.MOV.U32 R203, RZ, RZ, R102 ;  /* 0x000000ffffcb7224 */ /* 0x000fe200078e0066 */
[----:B------:R-:W-:-:S02]  /*d530*/  MOV R202, R103 ;  /* 0x0000006700ca7202 */ /* 0x000fc40000000f00 */
[----:B------:R-:W-:Y:S01]  /*d540*/  IMAD.MOV.U32 R199, RZ, RZ, R94 ;  /* 0x000000ffffc77224 */ /* 0x000fe200078e005e */
[C---:B------:R-:W-:Y:S01]  /*d550*/  HMMA.16816.F32 R52, R4.reuse, R28, R240 ;  /* 0x0000001c0434723c */ /* 0x040fe200000018f0 */
[----:B------:R-:W-:Y:S01]  /*d560*/  IMAD.MOV.U32 R198, RZ, RZ, R82 ;  /* 0x000000ffffc67224 */ /* 0x000fe200078e0052 */
[----:B------:R-:W-:Y:S01]  /*d570*/  MOV R197, R85 ;  /* 0x0000005500c57202 */ /* 0x000fe20000000f00 */
[----:B------:R-:W-:Y:S01]  /*d580*/  IMAD.MOV.U32 R207, RZ, RZ, R84 ;  /* 0x000000ffffcf7224 */ /* 0x000fe200078e0054 */
[----:B------:R-:W-:Y:S03]  /*d590*/  LDSM.16.MT88.4 R28, [R210+0x1c800] ;  /* 0x01c80000d21c783b */ /* 0x000fe60000004200 */
[----:B------:R-:W-:Y:S01]  /*d5a0*/  MOV R242, R95 ;  /* 0x0000005f00f27202 */ /* 0x000fe20000000f00 */
[----:B-1----:R-:W-:Y:S01]  /*d5b0*/  HMMA.16816.F32 R100, R4, R14, R180 ;  /* 0x0000000e0464723c */ /* 0x002fe200000018b4 */
[----:B------:R-:W-:Y:S01]  /*d5c0*/  MOV R241, R81 ;  /* 0x0000005100f17202 */ /* 0x000fe20000000f00 */
[----:B------:R2:W5:Y:S01]  /*d5d0*/  LDL.LU R213, [R1+0x44] ;  /* 0x0000440001d57983 */ /* 0x0005620000300800 */
[----:B------:R-:W-:Y:S01]  /*d5e0*/  MOV R240, R83 ;  /* 0x0000005300f07202 */ /* 0x000fe20000000f00 */
[----:B------:R-:W-:-:S02]  /*d5f0*/  IMAD.MOV.U32 R243, RZ, RZ, R33 ;  /* 0x000000fffff37224 */ /* 0x000fc400078e0021 */
[----:B------:R-:W-:Y:S02]  /*d600*/  LDSM.16.MT88.4 R32, [R210+0x1e800] ;  /* 0x01e80000d220783b */ /* 0x000fe40000004200 */
[C---:B------:R-:W-:Y:S01]  /*d610*/  HMMA.16816.F32 R80, R4.reuse, R20, R192 ;  /* 0x000000140450723c */ /* 0x040fe200000018c0 */
[----:B------:R1:W-:Y:S07]  /*d620*/  MUFU.EX2 R196, R9 ;  /* 0x0000000900c47308 */ /* 0x0003ee0000000800 */
[C---:B------:R-:W-:Y:S01]  /*d630*/  HMMA.16816.F32 R88, R4.reuse, R16, R88 ;  /* 0x000000100458723c */ /* 0x040fe20000001858 */
[----:B------:R-:W-:Y:S01]  /*d640*/  IMAD.MOV.U32 R192, RZ, RZ, R86 ;  /* 0x000000ffffc07224 */ /* 0x000fe200078e0056 */
[----:B------:R-:W-:Y:S01]  /*d650*/  MOV R193, R87 ;  /* 0x0000005700c17202 */ /* 0x000fe20000000f00 */
[----:B------:R2:W5:Y:S05]  /*d660*/  LDL.LU R208, [R1+0x40] ;  /* 0x0000400001d07983 */ /* 0x00056a0000300800 */
[C---:B------:R-:W-:Y:S01]  /*d670*/  HMMA.16816.F32 R92, R4.reuse, R12, R184 ;  /* 0x0000000c045c723c */ /* 0x040fe200000018b8 */
[----:B------:R-:W4:Y:S07]  /*d680*/  LDSM.16.MT88.4 R12, [R209+0x1e800] ;  /* 0x01e80000d10c783b */ /* 0x000f2e0000004200 */
[----:B------:R-:W-:Y:S01]  /*d690*/  HMMA.16816.F32 R84, R4, R22, R188 ;  /* 0x000000160454723c */ /* 0x000fe200000018bc */
[----:B------:R-:W2:Y:S01]  /*d6a0*/  LDSM.16.MT88.4 R20, [R212+0x1e800] ;  /* 0x01e80000d414783b */ /* 0x000ea20000004200 */
[----:B-1----:R-:W-:-:S06]  /*d6b0*/  FFMA.FTZ R9, R252, c[0x0][0x23c], -R2 ;  /* 0x00008f00fc097a23 */ /* 0x002fcc0000010802 */
[C---:B------:R-:W-:Y:S01]  /*d6c0*/  HMMA.16816.F32 R160, R4.reuse, R18, R160 ;  /* 0x0000001204a0723c */ /* 0x040fe200000018a0 */
[----:B------:R-:W1:Y:S01]  /*d6d0*/  LDSM.16.MT88.4 R16, [R211+0x1e800] ;  /* 0x01e80000d310783b */ /* 0x000e620000004200 */
[----:B------:R4:W-:Y:S06]  /*d6e0*/  MUFU.EX2 R195, R9 ;  /* 0x0000000900c37308 */ /* 0x0009ec0000000800 */
[----:B---3--:R-:W-:Y:S01]  /*d6f0*/  HMMA.16816.F32 R104, R4, R24, R176 ;  /* 0x000000180468723c */ /* 0x008fe200000018b0 */
[----:B----4-:R-:W-:-:S04]  /*d700*/  FFMA.FTZ R9, R168, c[0x0][0x23c], -R2 ;  /* 0x00008f00a8097a23 */ /* 0x010fc80000010802 */
[----:B------:R3:W-:Y:S01]  /*d710*/  MUFU.EX2 R194, R9 ;  /* 0x0000000900c27308 */ /* 0x0007e20000000800 */
[----:B------:R-:W-:Y:S02]  /*d720*/  IMAD.MOV.U32 R191, RZ, RZ, R193 ;  /* 0x000000ffffbf7224 */ /* 0x000fe400078e00c1 */
[----:B---3--:R-:W-:-:S05]  /*d730*/  FFMA.FTZ R9, R192, c[0x0][0x23c], -R2 ;  /* 0x00008f00c0097a23 */ /* 0x008fca0000010802 */
[----:B------:R3:W4:Y:S01]  /*d740*/  MUFU.EX2 R24, R9 ;  /* 0x0000000900187308 */ /* 0x0007220000000800 */
[----:B------:R-:W-:Y:S01]  /*d750*/  MOV R192, R197 ;  /* 0x000000c500c07202 */ /* 0x000fe20000000f00 */
[----:B------:R-:W-:Y:S01]  /*d760*/  HMMA.16816.F32 R164, R4, R12, R164 ;  /* 0x0000000c04a4723c */ /* 0x000fe200000018a4 */
[----:B------:R-:W-:Y:S01]  /*d770*/  MOV R244, R96 ;  /* 0x0000006000f47202 */ /* 0x000fe20000000f00 */
[----:B------:R-:W-:Y:S01]  /*d780*/  IMAD.MOV.U32 R193, RZ, RZ, R198 ;  /* 0x000000ffffc17224 */ /* 0x000fe200078e00c6 */
[----:B------:R-:W-:Y:S01]  /*d790*/  MOV R197, R199 ;  /* 0x000000c700c57202 */ /* 0x000fe20000000f00 */
[----:B------:R-:W-:-:S04]  /*d7a0*/  IMAD.MOV.U32 R198, RZ, RZ, R200 ;  /* 0x000000ffffc67224 */ /* 0x000fc800078e00c8 */
[----:B------:R-:W-:Y:S01]  /*d7b0*/  HMMA.16816.F32 R148, R4, R14, R148 ;  /* 0x0000000e0494723c */ /* 0x000fe20000001894 */
[----:B------:R-:W1:Y:S01]  /*d7c0*/  LDSM.16.MT88.4 R12, [R209+0x19000] ;  /* 0x01900000d10c783b */ /* 0x000e620000004200 */
[----:B---3--:R-:W-:-:S06]  /*d7d0*/  FFMA.FTZ R9, R191, c[0x0][0x23c], -R0 ;  /* 0x00008f00bf097a23 */ /* 0x008fcc0000010800 */
[----:B------:R-:W-:Y:S01]  /*d7e0*/  HMMA.16816.F32 R96, R4, R26, R172 ;  /* 0x0000001a0460723c */ /* 0x000fe200000018ac */
[----:B------:R-:W-:Y:S01]  /*d7f0*/  MOV R199, R201 ;  /* 0x000000c900c77202 */ /* 0x000fe20000000f00 */
[----:B------:R-:W-:Y:S01]  /*d800*/  IMAD.MOV.U32 R200, RZ, RZ, R202 ;  /* 0x000000ffffc87224 */ /* 0x000fe200078e00ca */
[----:B------:R-:W-:Y:S01]  /*d810*/  MOV R201, R203 ;  /* 0x000000cb00c97202 */ /* 0x000fe20000000f00 */
[----:B------:R-:W-:-:S04]  /*d820*/  IMAD.MOV.U32 R202, RZ, RZ, R204 ;  /* 0x000000ffffca7224 */ /* 0x000fc800078e00cc */
[----:B------:R-:W-:Y:S01]  /*d830*/  HMMA.16816.F32 R140, R4, R28, R140 ;  /* 0x0000001c048c723c */ /* 0x000fe2000000188c */
[----:B------:R3:W-:Y:S01]  /*d840*/  MUFU.EX2 R28, R9 ;  /* 0x00000009001c7308 */ /* 0x0007e20000000800 */
[----:B------:R-:W-:Y:S01]  /*d850*/  MOV R203, R205 ;  /* 0x000000cd00cb7202 */ /* 0x000fe20000000f00 */
[----:B------:R-:W-:-:S05]  /*d860*/  IMAD.MOV.U32 R204, RZ, RZ, R206 ;  /* 0x000000ffffcc7224 */ /* 0x000fca00078e00ce */
[----:B--2---:R-:W-:Y:S01]  /*d870*/  HMMA.16816.F32 R172, R4, R20, R116 ;  /* 0x0000001404ac723c */ /* 0x004fe20000001874 */
[----:B------:R-:W-:Y:S01]  /*d880*/  MOV R205, R171 ;  /* 0x000000ab00cd7202 */ /* 0x000fe20000000f00 */
[----:B------:R-:W-:-:S05]  /*d890*/  IMAD.MOV.U32 R206, RZ, RZ, R170 ;  /* 0x000000ffffce7224 */ /* 0x000fca00078e00aa */
[----:B----4-:R-:W-:Y:S01]  /*d8a0*/  MOV R118, R24 ;  /* 0x0000001800767202 */ /* 0x010fe20000000f00 */
[C---:B------:R-:W-:Y:S01]  /*d8b0*/  HMMA.16816.F32 R176, R4.reuse, R22, R120 ;  /* 0x0000001604b0723c */ /* 0x040fe20000001878 */
[--C-:B---3--:R-:W-:Y:S01]  /*d8c0*/  FFMA.FTZ R9, R192, c[0x0][0x23c], -R0.reuse ;  /* 0x00008f00c0097a23 */ /* 0x108fe20000010800 */
[----:B------:R-:W2:Y:S04]  /*d8d0*/  LDSM.16.MT88.4 R24, [R210+0x19000] ;  /* 0x01900000d218783b */ /* 0x000ea80000004200 */
[----:B------:R-:W3:Y:S01]  /*d8e0*/  LDSM.16.MT88.4 R20, [R212+0x19000] ;  /* 0x01900000d414783b */ /* 0x000ee20000004200 */
[----:B------:R4:W1:Y:S01]  /*d8f0*/  MUFU.EX2 R29, R9 ;  /* 0x00000009001d7308 */ /* 0x0008620000000800 */
[C---:B------:R-:W-:Y:S08]  /*d900*/  HMMA.16816.F32 R168, R4.reuse, R32, R108 ;  /* 0x0000002004a8723c */ /* 0x040ff0000000186c */
[----:B------:R-:W-:Y:S01]  /*d910*/  HMMA.16816.F32 R112, R4, R34, R112 ;  /* 0x000000220470723c */ /* 0x000fe20000001870 */
[----:B----4-:R-:W-:-:S07]  /*d920*/  FFMA.FTZ R9, R193, c[0x0][0x23c], -R0 ;  /* 0x00008f00c1097a23 */ /* 0x010fce0000010800 */
[C---:B-1----:R-:W-:Y:S01]  /*d930*/  HMMA.16816.F32 R120, R4.reuse, R16, R124 ;  /* 0x000000100478723c */ /* 0x042fe2000000187c */
[----:B------:R1:W-:Y:S07]  /*d940*/  MUFU.EX2 R252, R9 ;  /* 0x0000000900fc7308 */ /* 0x0003ee0000000800 */
[----:B------:R-:W-:Y:S01]  /*d950*/  HMMA.16816.F32 R32, R4, R18, R128 ;  /* 0x000000120420723c */ /* 0x000fe20000001880 */
[----:B------:R-:W4:Y:S01]  /*d960*/  LDSM.16.MT88.4 R16, [R211+0x19000] ;  /* 0x01900000d310783b */ /* 0x000f220000004200 */
[----:B-1----:R-:W-:-:S04]  /*d970*/  FFMA.FTZ R9, R135, c[0x0][0x23c], -R0 ;  /* 0x00008f0087097a23 */ /* 0x002fc80000010800 */
[----:B------:R-:W1:Y:S01]  /*d980*/  MUFU.EX2 R135, R9 ;  /* 0x0000000900877308 */ /* 0x000e620000000800 */
[----:B------:R-:W-:Y:S01]  /*d990*/  IMAD.MOV.U32 R126, RZ, RZ, R29 ;  /* 0x000000ffff7e7224 */ /* 0x000fe200078e001d */
[----:B------:R-:W-:Y:S01]  /*d9a0*/  MOV R127, R194 ;  /* 0x000000c2007f7202 */ /* 0x000fe20000000f00 */
[----:B------:R-:W-:Y:S01]  /*d9b0*/  IMAD.MOV.U32 R130, RZ, RZ, R195 ;  /* 0x000000ffff827224 */ /* 0x000fe200078e00c3 */
[----:B------:R-:W-:Y:S01]  /*d9c0*/  MOV R128, R28 ;  /* 0x0000001c00807202 */ /* 0x000fe20000000f00 */
[----:B------:R-:W-:Y:S01]  /*d9d0*/  IMAD.MOV.U32 R129, RZ, RZ, R196 ;  /* 0x000000ffff817224 */ /* 0x000fe200078e00c4 */
[----:B------:R-:W-:Y:S07]  /*d9e0*/  HMMA.16816.F32 R156, R4, R30, R156 ;  /* 0x0000001e049c723c */ /* 0x000fee000000189c */
[----:B------:R-:W-:-:S02]  /*d9f0*/  F2FP.PACK_AB R4, R130, R129 ;  /* 0x000000818204723e */ /* 0x000fc400000000ff */
[----:B------:R-:W-:Y:S02]  /*da00*/  F2FP.PACK_AB R6, R118, R127 ;  /* 0x0000007f7606723e */ /* 0x000fe400000000ff */
[----:B------:R-:W-:Y:S02]  /*da10*/  F2FP.PACK_AB R5, R126, R128 ;  /* 0x000000807e05723e */ /* 0x000fe400000000ff */
[----:B-1----:R-:W-:Y:S01]  /*da20*/  F2FP.PACK_AB R7, R135, R252 ;  /* 0x000000fc8707723e */ /* 0x002fe200000000ff */
[----:B------:R-:W-:Y:S01]  /*da30*/  IMAD.MOV.U32 R194, RZ, RZ, R198 ;  /* 0x000000ffffc27224 */ /* 0x000fe200078e00c6 */
[----:B------:R-:W-:Y:S01]  /*da40*/  MOV R195, R197 ;  /* 0x000000c500c37202 */ /* 0x000fe20000000f00 */
[----:B------:R-:W-:Y:S01]  /*da50*/  IMAD.MOV.U32 R189, RZ, RZ, R200 ;  /* 0x000000ffffbd7224 */ /* 0x000fe200078e00c8 */
[----:B------:R-:W-:Y:S01]  /*da60*/  MOV R193, R199 ;  /* 0x000000c700c17202 */ /* 0x000fe20000000f00 */
[----:B------:R-:W-:Y:S02]  /*da70*/  IMAD.MOV.U32 R191, RZ, RZ, R202 ;  /* 0x000000ffffbf7224 */ /* 0x000fe400078e00ca */
[----:B------:R-:W-:Y:S01]  /*da80*/  HMMA.16816.F32 R136, R4, R12, R136 ;  /* 0x0000000c0488723c */ /* 0x000fe20000001888 */
[----:B------:R-:W-:-:S02]  /*da90*/  MOV R190, R201 ;  /* 0x000000c900be7202 */ /* 0x000fc40000000f00 */
[----:B------:R-:W-:-:S05]  /*daa0*/  MOV R192, R203 ;  /* 0x000000cb00c07202 */ /* 0x000fca0000000f00 */
[----:B------:R-:W-:Y:S01]  /*dab0*/  HMMA.16816.F32 R36, R4, R14, R36 ;  /* 0x0000000e0424723c */ /* 0x000fe20000001824 */
[----:B------:R-:W1:Y:S01]  /*dac0*/  LDSM.16.MT88.4 R12, [R209+0x1b000] ;  /* 0x01b00000d10c783b */ /* 0x000e620000004200 */
[----:B------:R-:W-:Y:S02]  /*dad0*/  IMAD.MOV.U32 R116, RZ, RZ, R207 ;  /* 0x000000ffff747224 */ /* 0x000fe400078e00cf */
[----:B------:R-:W-:-:S04]  /*dae0*/  IMAD.MOV.U32 R207, RZ, RZ, R241 ;  /* 0x000000ffffcf7224 */ /* 0x000fc800078e00f1 */
[----:B--2---:R-:W-:Y:S01]  /*daf0*/  HMMA.16816.F32 R144, R4, R24, R144 ;  /* 0x000000180490723c */ /* 0x004fe20000001890 */
[----:B------:R-:W-:Y:S01]  /*db00*/  IMAD.MOV.U32 R241, RZ, RZ, R243 ;  /* 0x000000fffff17224 */ /* 0x000fe200078e00f3 */
[----:B------:R-:W-:-:S06]  /*db10*/  MOV R243, R248 ;  /* 0x000000f800f37202 */ /* 0x000fcc0000000f00 */
[C---:B------:R-:W-:Y:S01]  /*db20*/  HMMA.16816.F32 R200, R4.reuse, R26, R40 ;  /* 0x0000001a04c8723c */ /* 0x040fe20000001828 */
[----:B------:R-:W-:Y:S07]  /*db30*/  LDSM.16.MT88.4 R24, [R210+0x1b000] ;  /* 0x01b00000d218783b */ /* 0x000fee0000004200 */
[----:B---3--:R-:W-:Y:S01]  /*db40*/  HMMA.16816.F32 R152, R4, R20, R152 ;  /* 0x000000140498723c */ /* 0x008fe20000001898 */
[----:B------:R-:W-:Y:S01]  /*db50*/  IMAD.MOV.U32 R42, RZ, RZ, R249 ;  /* 0x000000ffff2a7224 */ /* 0x000fe200078e00f9 */
[----:B------:R-:W-:Y:S01]  /*db60*/  MOV R41, R250 ;  /* 0x000000fa00297202 */ /* 0x000fe20000000f00 */
[----:B------:R-:W-:-:S05]  /*db70*/  IMAD.MOV.U32 R40, RZ, RZ, R251 ;  /* 0x000000ffff287224 */ /* 0x000fca00078e00fb */
[C---:B------:R-:W-:Y:S01]  /*db80*/  HMMA.16816.F32 R196, R4.reuse, R22, R48 ;  /* 0x0000001604c4723c */ /* 0x040fe20000001830 */
[----:B------:R-:W2:Y:S07]  /*db90*/  LDSM.16.MT88.4 R20, [R212+0x1b000] ;  /* 0x01b00000d414783b */ /* 0x000eae0000004200 */
[C---:B----4-:R-:W-:Y:S08]  /*dba0*/  HMMA.16816.F32 R28, R4.reuse, R16, R60 ;  /* 0x00000010041c723c */ /* 0x050ff0000000183c */
[----:B------:R-:W-:Y:S01]  /*dbb0*/  HMMA.16816.F32 R248, R4, R18, R68 ;  /* 0x0000001204f8723c */ /* 0x000fe20000001844 */
[----:B------:R-:W3:Y:S01]  /*dbc0*/  LDSM.16.MT88.4 R16, [R209+0x1d000] ;  /* 0x01d00000d110783b */ /* 0x000ee20000004200 */
        /* <DEDUP_REMOVED lines=8> */
[----:B------:R-:W-:-:S06]  /*dc50*/  MOV R131, R246 ;  /* 0x000000f600837202 */ /* 0x000fcc0000000f00 */
[----:B------:R-:W-:Y:S01]  /*dc60*/  IMAD.MOV.U32 R51, RZ, RZ, R28 ;  /* 0x000000ffff337224 */ /* 0x000fe200078e001c */
[----:B------:R-:W-:Y:S01]  /*dc70*/  MOV R50, R29 ;  /* 0x0000001d00327202 */ /* 0x000fe20000000f00 */
[----:B------:R-:W-:Y:S01]  /*dc80*/  IMAD.MOV.U32 R49, RZ, RZ, R30 ;  /* 0x000000ffff317224 */ /* 0x000fe200078e001e */
[----:B------:R-:W-:Y:S02]  /*dc90*/  MOV R48, R31 ;  /* 0x0000001f00307202 */ /* 0x000fe40000000f00 */
[----:B------:R-:W4:Y:S01]  /*dca0*/  LDSM.16.MT88.4 R28, [R211+0x1b000] ;  /* 0x01b00000d31c783b */ /* 0x000f220000004200 */
[----:B-1----:R-:W-:Y:S01]  /*dcb0*/  HMMA.16816.F32 R244, R4, R12, R56 ;  /* 0x0000000c04f4723c */ /* 0x002fe20000001838 */
[----:B------:R-:W-:Y:S02]  /*dcc0*/  MOV R191, R192 ;  /* 0x000000c000bf7202 */ /* 0x000fe40000000f00 */
[----:B------:R-:W-:-:S04]  /*dcd0*/  MOV R111, R195 ;  /* 0x000000c3006f7202 */ /* 0x000fc80000000f00 */
[----:B------:R-:W-:Y:S01]  /*dce0*/  MOV R57, R193 ;  /* 0x000000c100397202 */ /* 0x000fe20000000f00 */
[----:B------:R-:W-:Y:S01]  /*dcf0*/  IMAD.MOV.U32 R56, RZ, RZ, R194 ;  /* 0x000000ffff387224 */ /* 0x000fe200078e00c2 */
[----:B--2---:R-:W-:Y:S01]  /*dd00*/  HMMA.16816.F32 R60, R4, R20, R72 ;  /* 0x00000014043c723c */ /* 0x004fe20000001848 */
[----:B------:R-:W-:-:S07]  /*dd10*/  IMAD.MOV.U32 R58, RZ, RZ, R191 ;  /* 0x000000ffff3a7224 */ /* 0x000fce00078e00bf */
[C---:B------:R-:W-:Y:S08]  /*dd20*/  HMMA.16816.F32 R192, R4.reuse, R14, R44 ;  /* 0x0000000e04c0723c */ /* 0x040ff0000000182c */
[C---:B------:R-:W-:Y:S01]  /*dd30*/  HMMA.16816.F32 R68, R4.reuse, R22, R76 ;  /* 0x000000160444723c */ /* 0x040fe2000000184c */
[----:B------:R-:W1:Y:S07]  /*dd40*/  LDSM.16.MT88.4 R20, [R211+0x1d000] ;  /* 0x01d00000d314783b */ /* 0x000e6e0000004200 */
[----:B---3--:R-:W-:Y:S01]  /*dd50*/  HMMA.16816.F32 R92, R4, R16, R92 ;  /* 0x00000010045c723c */ /* 0x008fe2000000185c */
[----:B------:R-:W-:-:S02]  /*dd60*/  FFMA.FTZ R9, R111, c[0x0][0x23c], -R2 ;  /* 0x00008f006f097a23 */ /* 0x000fc40000010802 */
[----:B------:R-:W-:Y:S01]  /*dd70*/  IMAD.MOV.U32 R119, RZ, RZ, R134 ;  /* 0x000000ffff777224 */ /* 0x000fe200078e0086 */
[----:B------:R-:W-:Y:S02]  /*dd80*/  MOV R72, R207 ;  /* 0x000000cf00487202 */ /* 0x000fe40000000f00 */
[----:B------:R-:W-:Y:S01]  /*dd90*/  MOV R73, R240 ;  /* 0x000000f000497202 */ /* 0x000fe20000000f00 */
[----:B------:R-:W-:Y:S01]  /*dda0*/  IMAD.MOV.U32 R74, RZ, RZ, R241 ;  /* 0x000000ffff4a7224 */ /* 0x000fe200078e00f1 */
[C---:B------:R-:W-:Y:S01]  /*ddb0*/  HMMA.16816.F32 R44, R4.reuse, R24, R52 ;  /* 0x00000018042c723c */ /* 0x040fe20000001834 */
[----:B------:R-:W-:Y:S01]  /*ddc0*/  MOV R75, R242 ;  /* 0x000000f2004b7202 */ /* 0x000fe20000000f00 */
[----:B------:R-:W-:Y:S06]  /*ddd0*/  LDSM.16.MT88.4 R12, [R212+0x1d000] ;  /* 0x01d00000d40c783b */ /* 0x000fec0000004200 */
[----:B------:R-:W-:Y:S01]  /*dde0*/  HMMA.16816.F32 R52, R4, R26, R64 ;  /* 0x0000001a0434723c */ /* 0x000fe20000001840 */
[----:B------:R-:W2:Y:S06]  /*ddf0*/  LDSM.16.MT88.4 R24, [R210+0x1d000] ;  /* 0x01d00000d218783b */ /* 0x000eac0000004200 */
[----:B------:R-:W-:Y:S01]  /*de00*/  IMAD.MOV.U32 R67, RZ, RZ, R189 ;  /* 0x000000ffff437224 */ /* 0x000fe200078e00bd */
[----:B------:R-:W-:-:S02]  /*de10*/  MOV R66, R190 ;  /* 0x000000be00427202 */ /* 0x000fc40000000f00 */
[C---:B------:R-:W-:Y:S01]  /*de20*/  HMMA.16816.F32 R188, R4.reuse, R18, R100 ;  /* 0x0000001204bc723c */ /* 0x040fe20000001864 */
[----:B------:R-:W3:Y:S01]  /*de30*/  LDSM.16.MT88.4 R16, [R209+0x1f000] ;  /* 0x01f00000d110783b */ /* 0x000ee20000004200 */
[----:B------:R1:W-:Y:S06]  /*de40*/  MUFU.EX2 R134, R9 ;  /* 0x0000000900867308 */ /* 0x0003ec0000000800 */
[C---:B----4-:R-:W-:Y:S07]  /*de50*/  HMMA.16816.F32 R76, R4.reuse, R28, R80 ;  /* 0x0000001c044c723c */ /* 0x050fee0000001850 */
[----:B------:R-:W-:Y:S01]  /*de60*/  MOV R83, R243 ;  /* 0x000000f300537202 */ /* 0x000fe20000000f00 */
[----:B-1----:R-:W-:Y:S04]  /*de70*/  HMMA.16816.F32 R100, R4, R20, R88 ;  /* 0x000000140464723c */ /* 0x002fe80000001858 */
[----:B------:R-:W-:Y:S01]  /*de80*/  FFMA.FTZ R9, R83, c[0x0][0x23c], -R2 ;  /* 0x00008f0053097a23 */ /* 0x000fe20000010802 */
[----:B------:R-:W-:Y:S01]  /*de90*/  MOV R64, R205 ;  /* 0x000000cd00407202 */ /* 0x000fe20000000f00 */
[----:B------:R-:W-:-:S02]  /*dea0*/  IMAD.MOV.U32 R65, RZ, RZ, R206 ;  /* 0x000000ffff417224 */ /* 0x000fc400078e00ce */
[----:B------:R1:W4:Y:S01]  /*deb0*/  MUFU.EX2 R21, R9 ;  /* 0x0000000900157308 */ /* 0x0003220000000800 */
[----:B------:R-:W-:Y:S02]  /*dec0*/  MOV R82, R75 ;  /* 0x0000004b00527202 */ /* 0x000fe40000000f00 */
[----:B------:R-:W-:Y:S01]  /*ded0*/  MOV R75, R57 ;  /* 0x00000039004b7202 */ /* 0x000fe20000000f00 */
[----:B--2---:R-:W-:Y:S01]  /*dee0*/  HMMA.16816.F32 R240, R4, R24, R140 ;  /* 0x0000001804f0723c */ /* 0x004fe2000000188c */
[----:B------:R-:W-:Y:S01]  /*def0*/  MOV R57, R124 ;  /* 0x0000007c00397202 */ /* 0x000fe20000000f00 */
[----:B------:R-:W-:Y:S01]  /*df00*/  IMAD.MOV.U32 R80, RZ, RZ, R65 ;  /* 0x000000ffff507224 */ /* 0x000fe200078e0041 */
[----:B------:R-:W-:-:S04]  /*df10*/  MOV R81, R64 ;  /* 0x0000004000517202 */ /* 0x000fc80000000f00 */
[----:B------:R-:W-:Y:S02]  /*df20*/  MOV R142, R72 ;  /* 0x00000048008e7202 */ /* 0x000fe40000000f00 */
[----:B------:R-:W-:Y:S01]  /*df30*/  MOV R143, R73 ;  /* 0x00000049008f7202 */ /* 0x000fe20000000f00 */
[--C-:B-1----:R-:W-:Y:S01]  /*df40*/  FFMA.FTZ R9, R125, c[0x0][0x23c], -R2.reuse ;  /* 0x00008f007d097a23 */ /* 0x102fe20000010802 */
[----:B------:R-:W-:Y:S01]  /*df50*/  MOV R72, R66 ;  /* 0x0000004200487202 */ /* 0x000fe20000000f00 */
[----:B------:R-:W-:Y:S01]  /*df60*/  FFMA.FTZ R2, R119, c[0x0][0x23c], -R2 ;  /* 0x00008f0077027a23 */ /* 0x000fe20000010802 */
[----:B------:R-:W-:Y:S02]  /*df70*/  MOV R73, R67 ;  /* 0x0000004300497202 */ /* 0x000fe40000000f00 */
[----:B------:R-:W-:Y:S01]  /*df80*/  MOV R66, R42 ;  /* 0x0000002a00427202 */ /* 0x000fe20000000f00 */
[----:B------:R-:W-:Y:S01]  /*df90*/  IMAD.MOV.U32 R42, RZ, RZ, R127 ;  /* 0x000000ffff2a7224 */ /* 0x000fe200078e007f */
[----:B------:R-:W-:-:S02]  /*dfa0*/  MOV R67, R43 ;  /* 0x0000002b00437202 */ /* 0x000fc40000000f00 */
[----:B------:R-:W-:Y:S02]  /*dfb0*/  MOV R43, R126 ;  /* 0x0000007e002b7202 */ /* 0x000fe40000000f00 */
[C---:B---3--:R-:W-:Y:S01]  /*dfc0*/  HMMA.16816.F32 R124, R4.reuse, R16, R164 ;  /* 0x00000010047c723c */ /* 0x048fe200000018a4 */
[----:B------:R-:W-:Y:S01]  /*dfd0*/  MOV R64, R40 ;  /* 0x0000002800407202 */ /* 0x000fe20000000f00 */
[----:B------:R1:W-:Y:S01]  /*dfe0*/  MUFU.EX2 R17, R2 ;  /* 0x0000000200117308 */ /* 0x0003e20000000800 */
[----:B------:R-:W-:Y:S01]  /*dff0*/  IMAD.MOV.U32 R65, RZ, RZ, R41 ;  /* 0x000000ffff417224 */ /* 0x000fe200078e0029 */
[----:B------:R-:W-:Y:S01]  /*e000*/  MOV R40, R116 ;  /* 0x0000007400287202 */ /* 0x000fe20000000f00 */
[----:B------:R-:W-:Y:S01]  /*e010*/  IMAD.MOV.U32 R41, RZ, RZ, R118 ;  /* 0x000000ffff297224 */ /* 0x000fe200078e0076 */
[----:B------:R-:W-:Y:S02]  /*e020*/  LDSM.16.MT88.4 R164, [R211+0x19800] ;  /* 0x01980000d3a4783b */ /* 0x000fe40000004200 */
[----:B------:R-:W-:Y:S02]  /*e030*/  HMMA.16816.F32 R84, R4, R30, R84 ;  /* 0x0000001e0454723c */ /* 0x000fe40000001854 */
[----:B------:R-:W2:Y:S01]  /*e040*/  LDSM.16.MT88.4 R28, [R210+0x1f000] ;  /* 0x01f00000d21c783b */ /* 0x000ea20000004200 */
[----:B-1----:R-:W-:-:S04]  /*e050*/  FFMA.FTZ R2, R142, c[0x0][0x23c], -R0 ;  /* 0x00008f008e027a23 */ /* 0x002fc80000010800 */
[----:B------:R1:W-:Y:S01]  /*e060*/  MUFU.EX2 R16, R2 ;  /* 0x0000000200107308 */ /* 0x0003e20000000800 */
[----:B------:R-:W-:Y:S01]  /*e070*/  IMAD.MOV.U32 R83, RZ, RZ, R74 ;  /* 0x000000ffff537224 */ /* 0x000fe200078e004a */
[C---:B------:R-:W-:Y:S01]  /*e080*/  HMMA.16816.F32 R184, R4.reuse, R26, R156 ;  /* 0x0000001a04b8723c */ /* 0x040fe2000000189c */
[----:B------:R-:W-:Y:S01]  /*e090*/  IMAD.MOV.U32 R74, RZ, RZ, R56 ;  /* 0x000000ffff4a7224 */ /* 0x000fe200078e0038 */
[----:B------:R-:W-:Y:S01]  /*e0a0*/  MOV R59, R204 ;  /* 0x000000cc003b7202 */ /* 0x000fe20000000f00 */
[----:B------:R-:W-:Y:S01]  /*e0b0*/  IMAD.MOV.U32 R56, RZ, RZ, R131 ;  /* 0x000000ffff387224 */ /* 0x000fe200078e0083 */
[----:B------:R-:W-:Y:S01]  /*e0c0*/  MOV R131, R117 ;  /* 0x0000007500837202 */ /* 0x000fe20000000f00 */
[----:B------:R-:W-:Y:S02]  /*e0d0*/  LDSM.16.MT88.4 R24, [R212+0x1f000] ;  /* 0x01f00000d418783b */ /* 0x000fe40000004200 */
[----:B------:R-:W-:Y:S01]  /*e0e0*/  MOV R159, R143 ;  /* 0x0000008f009f7202 */ /* 0x000fe20000000f00 */
[----:B-1----:R-:W-:Y:S01]  /*e0f0*/  FFMA.FTZ R2, R40, c[0x0][0x23c], -R0 ;  /* 0x00008f0028027a23 */ /* 0x002fe20000010800 */
[----:B------:R-:W-:Y:S01]  /*e100*/  MOV R40, R41 ;  /* 0x0000002900287202 */ /* 0x000fe20000000f00 */
[----:B------:R-:W-:Y:S01]  /*e110*/  IMAD.MOV.U32 R41, RZ, RZ, R42 ;  /* 0x000000ffff297224 */ /* 0x000fe200078e002a */
[----:B------:R-:W-:Y:S01]  /*e120*/  MOV R42, R43 ;  /* 0x0000002b002a7202 */ /* 0x000fe20000000f00 */
[C---:B------:R-:W-:Y:S01]  /*e130*/  HMMA.16816.F32 R108, R4.reuse, R22, R160 ;  /* 0x00000016046c723c */ /* 0x040fe200000018a0 */
[----:B------:R-:W-:Y:S01]  /*e140*/  MOV R43, R130 ;  /* 0x00000082002b7202 */ /* 0x000fe20000000f00 */
[----:B------:R-:W1:Y:S05]  /*e150*/  LDSM.16.MT88.4 R140, [R209+0x19800] ;  /* 0x01980000d18c783b */ /* 0x000e6a0000004200 */
[----:B------:R-:W-:Y:S01]  /*e160*/  MOV R23, R40 ;  /* 0x0000002800177202 */ /* 0x000fe20000000f00 */
[----:B------:R-:W-:Y:S01]  /*e170*/  HMMA.16816.F32 R116, R4, R18, R148 ;  /* 0x000000120474723c */ /* 0x000fe20000001894 */
[----:B------:R-:W-:Y:S01]  /*e180*/  IMAD.MOV.U32 R22, RZ, RZ, R41 ;  /* 0x000000ffff167224 */ /* 0x000fe200078e0029 */
[----:B------:R-:W3:Y:S01]  /*e190*/  MUFU.EX2 R20, R9 ;  /* 0x0000000900147308 */ /* 0x000ee20000000800 */
[----:B------:R-:W-:Y:S01]  /*e1a0*/  IMAD.MOV.U32 R130, RZ, RZ, R10 ;  /* 0x000000ffff827224 */ /* 0x000fe200078e000a */
[----:B------:R-:W-:Y:S03]  /*e1b0*/  LDSM.16.MT88.4 R148, [R210+0x19800] ;  /* 0x01980000d294783b */ /* 0x000fe60000004200 */
[----:B------:R-:W-:-:S02]  /*e1c0*/  MOV R19, R42 ;  /* 0x0000002a00137202 */ /* 0x000fc40000000f00 */
[----:B------:R-:W-:Y:S02]  /*e1d0*/  MOV R18, R43 ;  /* 0x0000002b00127202 */ /* 0x000fe40000000f00 */
[----:B------:R-:W1:Y:S01]  /*e1e0*/  LDSM.16.MT88.4 R40, [R209+0x1b800] ;  /* 0x01b80000d128783b */ /* 0x000e620000004200 */
[----:B------:R2:W1:Y:S02]  /*e1f0*/  MUFU.EX2 R10, R2 ;  /* 0x00000002000a7308 */ /* 0x0004640000000800 */
[--C-:B--2---:R-:W-:Y:S02]  /*e200*/  FFMA.FTZ R2, R11, c[0x0][0x23c], -R0.reuse ;  /* 0x00008f000b027a23 */ /* 0x104fe40000010800 */
[----:B------:R-:W-:Y:S02]  /*e210*/  FFMA.FTZ R0, R159, c[0x0][0x23c], -R0 ;  /* 0x00008f009f007a23 */ /* 0x000fe40000010800 */
[----:B------:R-:W2:Y:S02]  /*e220*/  LDSM.16.MT88.4 R156, [R212+0x19800] ;  /* 0x01980000d49c783b */ /* 0x000ea40000004200 */
[----:B------:R-:W-:Y:S08]  /*e230*/  MUFU.EX2 R11, R2 ;  /* 0x00000002000b7308 */ /* 0x000ff00000000800 */
[----:B------:R-:W1:Y:S01]  /*e240*/  MUFU.EX2 R9, R0 ;  /* 0x0000000000097308 */ /* 0x000e620000000800 */
[C---:B------:R-:W-:Y:S08]  /*e250*/  HMMA.16816.F32 R204, R4.reuse, R12, R104 ;  /* 0x0000000c04cc723c */ /* 0x040ff00000001868 */
[C---:B------:R-:W-:Y:S01]  /*e260*/  HMMA.16816.F32 R180, R4.reuse, R14, R96 ;  /* 0x0000000e04b4723c */ /* 0x040fe20000001860 */
[----:B------:R-:W2:Y:S07]  /*e270*/  LDSM.16.MT88.4 R12, [R211+0x1f000] ;  /* 0x01f00000d30c783b */ /* 0x000eae0000004200 */
[----:B------:R-:W-:Y:S01]  /*e280*/  HMMA.16816.F32 R168, R4, R28, R168 ;  /* 0x0000001c04a8723c */ /* 0x000fe200000018a8 */
[----:B------:R-:W-:-:S07]  /*e290*/  MOV R160, R51 ;  /* 0x0000003300a07202 */ /* 0x000fce0000000f00 */
[----:B------:R-:W-:Y:S01]  /*e2a0*/  HMMA.16816.F32 R28, R4, R30, R112 ;  /* 0x0000001e041c723c */ /* 0x000fe20000001870 */
[----:B------:R-:W-:-:S06]  /*e2b0*/  MOV R161, R50 ;  /* 0x0000003200a17202 */ /* 0x000fcc0000000f00 */
[----:B------:R-:W-:Y:S01]  /*e2c0*/  IMAD.MOV.U32 R112, RZ, RZ, R128 ;  /* 0x000000ffff707224 */ /* 0x000fe200078e0080 */
[----:B------:R-:W-:Y:S01]  /*e2d0*/  MOV R113, R129 ;  /* 0x0000008100717202 */ /* 0x000fe20000000f00 */
[----:B------:R-:W-:Y:S01]  /*e2e0*/  IMAD.MOV.U32 R115, RZ, RZ, R131 ;  /* 0x000000ffff737224 */ /* 0x000fe200078e0083 */
[----:B------:R-:W-:Y:S02]  /*e2f0*/  MOV R114, R130 ;  /* 0x0000008200727202 */ /* 0x000fe40000000f00 */
[----:B----4-:R-:W-:Y:S02]  /*e300*/  F2FP.PACK_AB R128, R21, R134 ;  /* 0x000000861580723e */ /* 0x010fe400000000ff */
[----:B---3--:R-:W-:Y:S02]  /*e310*/  F2FP.PACK_AB R130, R17, R20 ;  /* 0x000000141182723e */ /* 0x008fe400000000ff */
[----:B-1----:R-:W-:Y:S02]  /*e320*/  F2FP.PACK_AB R129, R10, R16 ;  /* 0x000000100a81723e */ /* 0x002fe400000000ff */
[----:B------:R-:W-:Y:S01]  /*e330*/  F2FP.PACK_AB R131, R9, R11 ;  /* 0x0000000b0983723e */ /* 0x000fe200000000ff */
[----:B------:R-:W-:Y:S01]  /*e340*/  IMAD.MOV.U32 R162, RZ, RZ, R49 ;  /* 0x000000ffffa27224 */ /* 0x000fe200078e0031 */
[----:B------:R-:W-:Y:S01]  /*e350*/  MOV R163, R48 ;  /* 0x0000003000a37202 */ /* 0x000fe20000000f00 */
[----:B------:R-:W-:Y:S01]  /*e360*/  IMAD.MOV.U32 R105, RZ, RZ, R74 ;  /* 0x000000ffff697224 */ /* 0x000fe200078e004a */
[----:B------:R-:W-:-:S02]  /*e370*/  MOV R104, R75 ;  /* 0x0000004b00687202 */ /* 0x000fc40000000f00 */
[----:B------:R-:W-:Y:S01]  /*e380*/  MOV R107, R72 ;  /* 0x00000048006b7202 */ /* 0x000fe20000000f00 */
[C---:B------:R-:W-:Y:S01]  /*e390*/  HMMA.16816.F32 R136, R128.reuse, R140, R136 ;  /* 0x0000008c8088723c */ /* 0x040fe20000001888 */
[----:B------:R-:W-:Y:S02]  /*e3a0*/  MOV R0, R104 ;  /* 0x0000006800007202 */ /* 0x000fe40000000f00 */
[----:B------:R-:W-:Y:S01]  /*e3b0*/  MOV R106, R73 ;  /* 0x00000049006a7202 */ /* 0x000fe20000000f00 */
[----:B------:R-:W-:Y:S01]  /*e3c0*/  IMAD.MOV.U32 R98, RZ, RZ, R65 ;  /* 0x000000ffff627224 */ /* 0x000fe200078e0041 */
[----:B------:R-:W-:Y:S01]  /*e3d0*/  MOV R2, R105 ;  /* 0x0000006900027202 */ /* 0x000fe20000000f00 */
[----:B------:R-:W-:Y:S01]  /*e3e0*/  IMAD.MOV.U32 R91, RZ, RZ, R56 ;  /* 0x000000ffff5b7224 */ /* 0x000fe200078e0038 */
[----:B------:R-:W-:Y:S01]  /*e3f0*/  MOV R99, R64 ;  /* 0x0000004000637202 */ /* 0x000fe20000000f00 */
[----:B------:R-:W-:Y:S01]  /*e400*/  HMMA.16816.F32 R140, R128, R142, R36 ;  /* 0x0000008e808c723c */ /* 0x000fe20000001824 */
[----:B------:R-:W-:-:S02]  /*e410*/  MOV R96, R67 ;  /* 0x0000004300607202 */ /* 0x000fc40000000f00 */
[----:B------:R-:W-:Y:S01]  /*e420*/  MOV R90, R57 ;  /* 0x00000039005a7202 */ /* 0x000fe20000000f00 */
[----:B------:R-:W-:Y:S01]  /*e430*/  IMAD.MOV.U32 R88, RZ, RZ, R59 ;  /* 0x000000ffff587224 */ /* 0x000fe200078e003b */
[----:B------:R-:W-:Y:S01]  /*e440*/  MOV R97, R66 ;  /* 0x0000004200617202 */ /* 0x000fe20000000f00 */
[----:B------:R-:W1:Y:S02]  /*e450*/  LDSM.16.MT88.4 R48, [R210+0x1b800] ;  /* 0x01b80000d230783b */ /* 0x000e640000004200 */
[C---:B------:R-:W-:Y:S01]  /*e460*/  HMMA.16816.F32 R36, R128.reuse, R40, R244 ;  /* 0x000000288024723c */ /* 0x040fe200000018f4 */
[----:B------:R-:W-:Y:S01]  /*e470*/  MOV R89, R58 ;  /* 0x0000003a00597202 */ /* 0x000fe20000000f00 */
[----:B------:R-:W-:Y:S04]  /*e480*/  LDSM.16.MT88.4 R72, [R209+0x1d800] ;  /* 0x01d80000d148783b */ /* 0x000fe80000004200 */
[----:B------:R-:W3:Y:S01]  /*e490*/  LDSM.16.MT88.4 R56, [R212+0x1b800] ;  /* 0x01b80000d438783b */ /* 0x000ee20000004200 */
[----:B------:R-:W-:Y:S01]  /*e4a0*/  MOV R247, R83 ;  /* 0x0000005300f77202 */ /* 0x000fe20000000f00 */
[----:B------:R-:W-:Y:S01]  /*e4b0*/  HMMA.16816.F32 R160, R128, R164, R160 ;  /* 0x000000a480a0723c */ /* 0x000fe200000018a0 */
[----:B------:R-:W-:Y:S01]  /*e4c0*/  MOV R246, R82 ;  /* 0x0000005200f67202 */ /* 0x000fe20000000f00 */
[----:B------:R-:W-:Y:S02]  /*e4d0*/  LDSM.16.MT88.4 R64, [R211+0x1b800] ;  /* 0x01b80000d340783b */ /* 0x000fe40000004200 */
[----:B------:R-:W-:-:S04]  /*e4e0*/  FFMA.FTZ R0, R0, R3, R247 ;  /* 0x0000000300007223 */ /* 0x000fc800000100f7 */
[----:B------:R-:W-:Y:S01]  /*e4f0*/  HMMA.16816.F32 R164, R128, R166, R248 ;  /* 0x000000a680a4723c */ /* 0x000fe200000018f8 */
[----:B------:R-:W-:-:S06]  /*e500*/  FFMA.FTZ R2, R2, R8, R246 ;  /* 0x0000000802027223 */ /* 0x000fcc00000100f6 */
[----:B------:R-:W-:Y:S02]  /*e510*/  MOV R249, R80 ;  /* 0x0000005000f97202 */ /* 0x000fe40000000f00 */
[----:B------:R-:W-:Y:S01]  /*e520*/  MOV R248, R107 ;  /* 0x0000006b00f87202 */ /* 0x000fe20000000f00 */
[----:B------:R-:W-:Y:S01]  /*e530*/  IMAD.MOV.U32 R251, RZ, RZ, R106 ;  /* 0x000000fffffb7224 */ /* 0x000fe200078e006a */
[C---:B--2---:R-:W-:Y:S01]  /*e540*/  HMMA.16816.F32 R152, R128.reuse, R156, R152 ;  /* 0x0000009c8098723c */ /* 0x044fe20000001898 */
[----:B------:R-:W-:Y:S01]  /*e550*/  FADD.FTZ R0, R249, R0 ;  /* 0x00000000f9007221 */ /* 0x000fe20000010000 */
[----:B------:R-:W-:Y:S01]  /*e560*/  LDSM.16.MT88.4 R104, [R209+0x1f800] ;  /* 0x01f80000d168783b */ /* 0x000fe20000004200 */
[----:B------:R-:W-:Y:S02]  /*e570*/  IMAD.MOV.U32 R250, RZ, RZ, R81 ;  /* 0x000000fffffa7224 */ /* 0x000fe400078e0051 */
[----:B------:R-:W-:Y:S01]  /*e580*/  FADD.FTZ R2, R248, R2 ;  /* 0x00000002f8027221 */ /* 0x000fe20000010000 */
[----:B------:R-:W-:Y:S02]  /*e590*/  LDSM.16.MT88.4 R80, [R210+0x1d800] ;  /* 0x01d80000d250783b */ /* 0x000fe40000004200 */
[----:B------:R-:W-:Y:S01]  /*e5a0*/  HMMA.16816.F32 R156, R128, R158, R196 ;  /* 0x0000009e809c723c */ /* 0x000fe200000018c4 */
[----:B------:R-:W-:-:S02]  /*e5b0*/  FADD.FTZ R0, R251, R0 ;  /* 0x00000000fb007221 */ /* 0x000fc40000010000 */
[----:B------:R-:W-:-:S04]  /*e5c0*/  FADD.FTZ R2, R250, R2 ;  /* 0x00000002fa027221 */ /* 0x000fc80000010000 */
[----:B------:R-:W-:Y:S01]  /*e5d0*/  MOV R197, R98 ;  /* 0x0000006200c57202 */ /* 0x000fe20000000f00 */
[----:B------:R-:W-:Y:S01]  /*e5e0*/  IMAD.MOV.U32 R196, RZ, RZ, R99 ;  /* 0x000000ffffc47224 */ /* 0x000fe200078e0063 */
[----:B------:R-:W-:Y:S01]  /*e5f0*/  MOV R198, R97 ;  /* 0x0000006100c67202 */ /* 0x000fe20000000f00 */
[----:B------:R-:W-:Y:S01]  /*e600*/  IMAD.MOV.U32 R199, RZ, RZ, R96 ;  /* 0x000000ffffc77224 */ /* 0x000fe200078e0060 */
[----:B------:R-:W-:Y:S01]  /*e610*/  HMMA.16816.F32 R144, R128, R148, R144 ;  /* 0x000000948090723c */ /* 0x000fe20000001890 */
[----:B------:R-:W-:Y:S01]  /*e620*/  FADD.FTZ R0, R197, R0 ;  /* 0x00000000c5007221 */ /* 0x000fe20000010000 */
[----:B------:R-:W2:Y:S01]  /*e630*/  LDSM.16.MT88.4 R96, [R211+0x1d800] ;  /* 0x01d80000d360783b */ /* 0x000ea20000004200 */
[----:B------:R-:W-:Y:S02]  /*e640*/  FADD.FTZ R2, R196, R2 ;  /* 0x00000002c4027221 */ /* 0x000fe40000010000 */
[----:B------:R-:W-:-:S03]  /*e650*/  FADD.FTZ R0, R199, R0 ;  /* 0x00000000c7007221 */ /* 0x000fc60000010000 */
[----:B------:R-:W-:Y:S01]  /*e660*/  HMMA.16816.F32 R148, R128, R150, R200 ;  /* 0x000000968094723c */ /* 0x000fe200000018c8 */
[----:B------:R-:W-:-:S06]  /*e670*/  FADD.FTZ R2, R198, R2 ;  /* 0x00000002c6027221 */ /* 0x000fcc0000010000 */
[----:B------:R-:W-:Y:S02]  /*e680*/  MOV R201, R90 ;  /* 0x0000005a00c97202 */ /* 0x000fe40000000f00 */
[----:B------:R-:W-:Y:S02]  /*e690*/  MOV R200, R91 ;  /* 0x0000005b00c87202 */ /* 0x000fe40000000f00 */
[----:B------:R-:W-:Y:S01]  /*e6a0*/  MOV R203, R88 ;  /* 0x0000005800cb7202 */ /* 0x000fe20000000f00 */
[----:B------:R-:W-:Y:S01]  /*e6b0*/  FADD.FTZ R0, R201, R0 ;  /* 0x00000000c9007221 */ /* 0x000fe20000010000 */
[----:B------:R-:W-:Y:S01]  /*e6c0*/  HMMA.16816.F32 R172, R4, R24, R172 ;  /* 0x0000001804ac723c */ /* 0x000fe200000018ac */
[----:B------:R-:W-:Y:S02]  /*e6d0*/  IMAD.MOV.U32 R202, RZ, RZ, R89 ;  /* 0x000000ffffca7224 */ /* 0x000fe400078e0059 */
[----:B------:R-:W-:Y:S01]  /*e6e0*/  FADD.FTZ R2, R200, R2 ;  /* 0x00000002c8027221 */ /* 0x000fe20000010000 */
[----:B------:R-:W4:Y:S01]  /*e6f0*/  LDSM.16.MT88.4 R88, [R212+0x1d800] ;  /* 0x01d80000d458783b */ /* 0x000f220000004200 */
[----:B------:R-:W-:-:S03]  /*e700*/  FADD.FTZ R0, R203, R0 ;  /* 0x00000000cb007221 */ /* 0x000fc60000010000 */
[----:B------:R-:W-:Y:S01]  /*e710*/  HMMA.16816.F32 R24, R4, R26, R176 ;  /* 0x0000001a0418723c */ /* 0x000fe200000018b0 */
[----:B------:R-:W-:-:S07]  /*e720*/  FADD.FTZ R2, R202, R2 ;  /* 0x00000002ca027221 */ /* 0x000fce0000010000 */
[C---:B------:R-:W-:Y:S07]  /*e730*/  HMMA.16816.F32 R32, R4.reuse, R14, R32 ;  /* 0x0000000e0420723c */ /* 0x040fee0000001820 */
[----:B------:R-:W-:Y:S01]  /*e740*/  IMAD.MOV.U32 R15, RZ, RZ, R114 ;  /* 0x000000ffff0f7224 */ /* 0x000fe200078e0072 */
[----:B------:R-:W-:Y:S01]  /*e750*/  HMMA.16816.F32 R176, R4, R12, R120 ;  /* 0x0000000c04b0723c */ /* 0x000fe20000001878 */
[----:B------:R-:W-:Y:S01]  /*e760*/  MOV R14, R115 ;  /* 0x00000073000e7202 */ /* 0x000fe20000000f00 */
[----:B------:R-:W-:Y:S01]  /*e770*/  LDSM.16.MT88.4 R120, [R212+0x1f800] ;  /* 0x01f80000d478783b */ /* 0x000fe20000004200 */
[----:B------:R-:W-:-:S03]  /*e780*/  FADD.FTZ R0, R15, R0 ;  /* 0x000000000f007221 */ /* 0x000fc60000010000 */
[----:B------:R-:W-:Y:S01]  /*e790*/  LDSM.16.MT88.4 R4, [R211+0x1f800] ;  /* 0x01f80000d304783b */ /* 0x000fe20000004200 */
[----:B------:R-:W-:Y:S02]  /*e7a0*/  MOV R13, R112 ;  /* 0x00000070000d7202 */ /* 0x000fe40000000f00 */
[----:B------:R-:W-:Y:S02]  /*e7b0*/  MOV R12, R113 ;  /* 0x00000071000c7202 */ /* 0x000fe40000000f00 */
[----:B------:R-:W2:Y:S01]  /*e7c0*/  LDSM.16.MT88.4 R112, [R210+0x1f800] ;  /* 0x01f80000d270783b */ /* 0x000ea20000004200 */
        /* <DEDUP_REMOVED lines=16> */
[----:B------:R-:W-:Y:S02]  /*e8d0*/  FADD.FTZ R0, R9, R0 ;  /* 0x0000000009007221 */ /* 0x000fe40000010000 */
[----:B------:R-:W-:-:S03]  /*e8e0*/  FADD.FTZ R2, R17, R2 ;  /* 0x0000000211027221 */ /* 0x000fc60000010000 */
[C---:B------:R-:W-:Y:S01]  /*e8f0*/  HMMA.16816.F32 R48, R128.reuse, R50, R52 ;  /* 0x000000328030723c */ /* 0x040fe20000001834 */
[----:B------:R1:W-:Y:S07]  /*e900*/  STL [R1+0x4], R0 ;  /* 0x0000040001007387 */ /* 0x0003ee0000100800 */
[C---:B---3--:R-:W-:Y:S01]  /*e910*/  HMMA.16816.F32 R52, R128.reuse, R56, R60 ;  /* 0x000000388034723c */ /* 0x048fe2000000183c */
[----:B------:R1:W-:Y:S07]  /*e920*/  STL [R1], R2 ;  /* 0x0000000201007387 */ /* 0x0003ee0000100800 */
[C---:B------:R-:W-:Y:S08]  /*e930*/  HMMA.16816.F32 R56, R128.reuse, R58, R68 ;  /* 0x0000003a8038723c */ /* 0x040ff00000001844 */
[C---:B------:R-:W-:Y:S08]  /*e940*/  HMMA.16816.F32 R68, R128.reuse, R72, R92 ;  /* 0x000000488044723c */ /* 0x040ff0000000185c */
[C---:B--2---:R-:W-:Y:S08]  /*e950*/  HMMA.16816.F32 R92, R128.reuse, R96, R100 ;  /* 0x00000060805c723c */ /* 0x044ff00000001864 */
        /* <DEDUP_REMOVED lines=16> */
[----:B------:R-:W-:Y:S08]  /*ea60*/  HMMA.16816.F32 R128, R128, R6, R32 ;  /* 0x000000068080723c */ /* 0x000ff00000001820 */
.L_x_407:
[----:B-1--4-:R-:W-:-:S06]  /*ea70*/  UISETP.GT.AND UP0, UPT, UR15, UR9, UPT ;  /* 0x000000090f00728c */ /* 0x012fcc000bf04270 */
[----:B------:R-:W-:-:S13]  /*ea80*/  PLOP3.LUT P0, PT, PT, PT, UP0, 0x80, 0x0 ;  /* 0x000000000000781c */ /* 0x000fda0003f0f008 */
[----:B------:R-:W-:Y:S05]  /*ea90*/  @!P0 BRA `(.L_x_410) ;  /* 0x0000380000008947 */ /* 0x000fea0003800000 */
[----:B------:R-:W2:Y:S01]  /*eaa0*/  LDL.LU.64 R6, [R1+0x30] ;  /* 0x0000300001067983 */ /* 0x000ea20000300a00 */
[----:B------:R-:W-:Y:S01]  /*eab0*/  ULDC.64 UR4, c[0x0][0x1a0] ;  /* 0x0000680000047ab9 */ /* 0x000fe20000000a00 */
[----:B------:R-:W-:Y:S01]  /*eac0*/  MOV R134, R132 ;  /* 0x0000008400867202 */ /* 0x000fe20000000f00 */
[----:B------:R-:W-:Y:S01]  /*ead0*/  USHF.L.U64.HI UR14, UR4, 0x5, UR5 ;  /* 0x00000005040e7899 */ /* 0x000fe20008010205 */
[----:B------:R-:W2:Y:S01]  /*eae0*/  LDL.LU.64 R4, [R1+0x10] ;  /* 0x0000100001047983 */ /* 0x000ea20000300a00 */
[----:B------:R-:W-:Y:S01]  /*eaf0*/  USHF.L.U32 UR17, UR4, 0x5, URZ ;  /* 0x0000000504117899 */ /* 0x000fe2000800063f */
[----:B------:R-:W-:Y:S01]  /*eb00*/  MOV R3, R133 ;  /* 0x0000008500037202 */ /* 0x000fe20000000f00 */
[----:B------:R-:W-:Y:S02]  /*eb10*/  USHF.L.U64.HI UR8, UR4, 0x6, UR5 ;  /* 0x0000000604087899 */ /* 0x000fe40008010205 */
[----:B------:R-:W-:Y:S02]  /*eb20*/  USHF.L.U64.HI UR14, UR17, 0x1, UR14 ;  /* 0x00000001110e7899 */ /* 0x000fe4000801020e */
[----:B------:R-:W-:-:S02]  /*eb30*/  USHF.L.U32 UR13, UR4, 0x6, URZ ;  /* 0x00000006040d7899 */ /* 0x000fc4000800063f */
[----:B------:R-:W-:Y:S01]  /*eb40*/  USHF.L.U32 UR17, UR17, 0x1, URZ ;  /* 0x0000000111117899 */ /* 0x000fe2000800063f */
[----:B--2---:R-:W-:-:S05]  /*eb50*/  MOV R4, R6 ;  /* 0x0000000600047202 */ /* 0x004fca0000000f00 */
[----:B------:R1:W-:Y:S01]  /*eb60*/  STL.64 [R1+0x10], R4 ;  /* 0x0000100401007387 */ /* 0x0003e20000100a00 */
[----:B------:R-:W-:Y:S05]  /*eb70*/  BRA `(.L_x_411) ;  /* 0x000001f000007947 */ /* 0x000fea0003800000 */
.L_x_413:
[----:B------:R-:W2:Y:S01]  /*eb80*/  LDL.64 R242, [R1+0x18] ;  /* 0x0000180001f27983 */ /* 0x000ea20000100a00 */
[----:B------:R-:W-:Y:S02]  /*eb90*/  ULDC.64 UR4, c[0x0][0x198] ;  /* 0x0000660000047ab9 */ /* 0x000fe40000000a00 */
[----:B------:R-:W-:Y:S01]  /*eba0*/  UIADD3 UR20, UR15, -0x2, URZ ;  /* 0xfffffffe0f147890 */ /* 0x000fe2000fffe03f */
[----:B------:R-:W3:Y:S03]  /*ebb0*/  LDL.64 R240, [R1+0x8] ;  /* 0x0000080001f07983 */ /* 0x000ee60000100a00 */
        /* <DEDUP_REMOVED lines=8> */
[----:B--2---:R-:W-:Y:S04]  /*ec40*/  LEA R0, P0, R168, R242, 0x6 ;  /* 0x000000f2a8007211 */ /* 0x004fe800078030ff */
[----:B------:R-:W-:Y:S02]  /*ec50*/  LEA R132, P1, R0, c[0x0][0x168], 0x1 ;  /* 0x00005a0000847a11 */ /* 0x000fe400078208ff */
[----:B---3--:R-:W-:Y:S02]  /*ec60*/  LEA.HI.X R2, R168, R241, R2, 0x6, P0 ;  /* 0x000000f1a8027211 */ /* 0x008fe400000f3402 */
        /* <DEDUP_REMOVED lines=16> */
.L_x_411:
[----:B------:R-:W2:Y:S01]  /*ed70*/  LDL.64 R6, [R1+0x10] ;  /* 0x0000100001067983 */ /* 0x000ea20000100a00 */
[----:B------:R-:W-:Y:S04]  /*ed80*/  DEPBAR.LE SB0, 0x0 ;  /* 0x000080000000791a */ /* 0x000fe80000000000 */
[----:B------:R-:W-:Y:S01]  /*ed90*/  BAR.SYNC.DEFER_BLOCKING 0x0 ;  /* 0x0000000000007b1d */ /* 0x000fe20000010000 */
[----:B------:R-:W-:Y:S01]  /*eda0*/  UIADD3 UR12, UR15, -0x1, URZ ;  /* 0xffffffff0f0c7890 */ /* 0x000fe2000fffe03f */
[----:B------:R-:W-:Y:S03]  /*edb0*/  IMAD.U32 R8, RZ, RZ, UR13 ;  /* 0x0000000dff087e24 */ /* 0x000fe6000f8e00ff */
[----:B------:R-:W-:Y:S02]  /*edc0*/  USHF.R.S32.HI UR5, URZ, 0x1f, UR12 ;  /* 0x0000001f3f057899 */ /* 0x000fe4000801140c */
[----:B------:R-:W-:Y:S02]  /*edd0*/  UIMAD UR4, UR8, UR12, URZ ;  /* 0x0000000c080472a4 */ /* 0x000fe4000f8e023f */
[----:B------:R-:W-:Y:S02]  /*ede0*/  UISETP.GT.AND UP0, UPT, UR12, UR9, UPT ;  /* 0x000000090c00728c */ /* 0x000fe4000bf04270 */
[----:B------:R-:W-:Y:S01]  /*edf0*/  UIMAD UR4, UR5, UR13, UR4 ;  /* 0x0000000d050472a4 */ /* 0x000fe2000f8e0204 */
[----:B--2---:R-:W-:Y:S05]  /*ee00*/  IMAD.WIDE.U32 R8, R8, UR12, R6 ;  /* 0x0000000c08087c25 */ /* 0x004fea000f8e0006 */
[----:B-1----:R-:W-:Y:S02]  /*ee10*/  LEA R4, P1, R8, c[0x0][0x170], 0x1 ;  /* 0x00005c0008047a11 */ /* 0x002fe400078208ff */
[----:B------:R-:W-:Y:S02]  /*ee20*/  IADD3 R0, R9, UR4, RZ ;  /* 0x0000000409007c10 */ /* 0x000fe4000fffe0ff */
[----:B------:R-:W-:Y:S02]  /*ee30*/  IADD3 R6, P0, R4, UR17, RZ ;  /* 0x0000001104067c10 */ /* 0x000fe4000ff1e0ff */
[----:B------:R-:W-:Y:S04]  /*ee40*/  LEA.HI.X R5, R8, c[0x0][0x174], R0, 0x1, P1 ;  /* 0x00005d0008057a11 */ /* 0x000fe800008f0c00 */
[----:B------:R-:W-:Y:S01]  /*ee50*/  IADD3.X R7, R5, UR14, RZ, P0, !PT ;  /* 0x0000000e05077c10 */ /* 0x000fe200087fe4ff */
[----:B------:R-:W-:Y:S01]  /*ee60*/  @!PT LDS RZ, [RZ] ;  /* 0x00000000fffff984 */ /* 0x000fe20000000800 */
[----:B------:R-:W-:Y:S01]  /*ee70*/  @!PT LDS RZ, [RZ] ;  /* 0x00000000fffff984 */ /* 0x000fe20000000800 */
[----:B------:R-:W-:Y:S01]  /*ee80*/  @!PT LDS RZ, [RZ] ;  /* 0x00000000fffff984 */ /* 0x000fe20000000800 */
[----:B------:R1:W-:Y:S01]  /*ee90*/  LDGSTS.E.BYPASS.LTC128B.128 [R235+0x18000], [R4.64] ;  /* 0x1800000004eb7fae */ /* 0x0003e2000b901d52 */
[----:B------:R-:W-:Y:S03]  /*eea0*/  PLOP3.LUT P0, PT, PT, PT, UP0, 0x80, 0x0 ;  /* 0x000000000000781c */ /* 0x000fe60003f0f008 */
        /* <DEDUP_REMOVED lines=8> */
[----:B-----5:R-:W1:Y:S04]  /*ef30*/  LDSM.16.M88.4 R8, [R208+0x10000] ;  /* 0x01000000d008783b */ /* 0x020e680000000200 */
[----:B------:R-:W2:Y:S04]  /*ef40*/  LDSM.16.M88.4 R16, [R208+0x10800] ;  /* 0x01080000d010783b */ /* 0x000ea80000000200 */
[----:B------:R-:W3:Y:S04]  /*ef50*/  LDSM.16.M88.4 R24, [R208+0x11000] ;  /* 0x01100000d018783b */ /* 0x000ee80000000200 */
[----:B------:R-:W0:Y:S04]  /*ef60*/  LDGDEPBAR ;  /* 0x00000000000079af */ /* 0x000e280000000000 */
[----:B------:R-:W4:Y:S04]  /*ef70*/  LDSM.16.M88.4 R168, [R208+0x11800] ;  /* 0x01180000d0a8783b */ /* 0x000f280000000200 */
[----:B------:R-:W-:Y:S04]  /*ef80*/  LDSM.16.M88.4 R172, [R216] ;  /* 0x00000000d8ac783b */ /* 0x000fe80000000200 */
[----:B------:R-:W3:Y:S04]  /*ef90*/  LDSM.16.M88.4 R176, [R219] ;  /* 0x00000000dbb0783b */ /* 0x000ee80000000200 */
[----:B------:R-:W3:Y:S04]  /*efa0*/  LDSM.16.M88.4 R180, [R234] ;  /* 0x00000000eab4783b */ /* 0x000ee80000000200 */
[----:B------:R-:W3:Y:S04]  /*efb0*/  LDSM.16.M88.4 R184, [R233] ;  /* 0x00000000e9b8783b */ /* 0x000ee80000000200 */
[----:B------:R-:W4:Y:S01]  /*efc0*/  LDSM.16.M88.4 R188, [R232] ;  /* 0x00000000e8bc783b */ /* 0x000f220000000200 */
[C---:B-1----:R-:W-:Y:S03]  /*efd0*/  HMMA.16816.F32 R4, R32.reuse, R8, RZ ;  /* 0x000000082004723c */ /* 0x042fe600000018ff */
[----:B------:R-:W-:Y:S04]  /*efe0*/  LDSM.16.M88.4 R192, [R218] ;  /* 0x00000000dac0783b */ /* 0x000fe80000000200 */
[----:B------:R-:W1:Y:S01]  /*eff0*/  LDSM.16.M88.4 R196, [R214+0x10000] ;  /* 0x01000000d6c4783b */ /* 0x000e620000000200 */
[C---:B------:R-:W-:Y:S03]  /*f000*/  HMMA.16816.F32 R8, R32.reuse, R10, RZ ;  /* 0x0000000a2008723c */ /* 0x040fe600000018ff */
[----:B------:R-:W1:Y:S04]  /*f010*/  LDSM.16.M88.4 R200, [R214+0x10800] ;  /* 0x01080000d6c8783b */ /* 0x000e680000000200 */
[----:B------:R-:W-:Y:S01]  /*f020*/  LDSM.16.M88.4 R204, [R214+0x11800] ;  /* 0x01180000d6cc783b */ /* 0x000fe20000000200 */
[C---:B--2---:R-:W-:Y:S08]  /*f030*/  HMMA.16816.F32 R12, R32.reuse, R16, RZ ;  /* 0x00000010200c723c */ /* 0x044ff000000018ff */
[C---:B------:R-:W-:Y:S08]  /*f040*/  HMMA.16816.F32 R16, R32.reuse, R18, RZ ;  /* 0x000000122010723c */ /* 0x040ff000000018ff */
[C---:B---3--:R-:W-:Y:S08]  /*f050*/  HMMA.16816.F32 R20, R32.reuse, R24, RZ ;  /* 0x000000182014723c */ /* 0x048ff000000018ff */
[C---:B------:R-:W-:Y:S08]  /*f060*/  HMMA.16816.F32 R24, R32.reuse, R26, RZ ;  /* 0x0000001a2018723c */ /* 0x040ff000000018ff */
[C---:B----4-:R-:W-:Y:S08]  /*f070*/  HMMA.16816.F32 R28, R32.reuse, R168, RZ ;  /* 0x000000a8201c723c */ /* 0x050ff000000018ff */
[----:B------:R-:W-:Y:S01]  /*f080*/  HMMA.16816.F32 R32, R32, R170, RZ ;  /* 0x000000aa2020723c */ /* 0x000fe200000018ff */
[----:B------:R-:W2:Y:S07]  /*f090*/  LDSM.16.M88.4 R168, [R214+0x11000] ;  /* 0x01100000d6a8783b */ /* 0x000eae0000000200 */
[C---:B------:R-:W-:Y:S08]  /*f0a0*/  HMMA.16816.F32 R4, R172.reuse, R176, R4 ;  /* 0x000000b0ac04723c */ /* 0x040ff00000001804 */
[C---:B------:R-:W-:Y:S01]  /*f0b0*/  HMMA.16816.F32 R8, R172.reuse, R178, R8 ;  /* 0x000000b2ac08723c */ /* 0x040fe20000001808 */
[----:B------:R-:W-:Y:S07]  /*f0c0*/  LDSM.16.M88.4 R176, [R217] ;  /* 0x00000000d9b0783b */ /* 0x000fee0000000200 */
[C---:B------:R-:W-:Y:S08]  /*f0d0*/  HMMA.16816.F32 R12, R172.reuse, R180, R12 ;  /* 0x000000b4ac0c723c */ /* 0x040ff0000000180c */
[C---:B------:R-:W-:Y:S01]  /*f0e0*/  HMMA.16816.F32 R16, R172.reuse, R182, R16 ;  /* 0x000000b6ac10723c */ /* 0x040fe20000001810 */
[----:B------:R-:W3:Y:S07]  /*f0f0*/  LDSM.16.M88.4 R180, [R213] ;  /* 0x00000000d5b4783b */ /* 0x000eee0000000200 */
[C---:B------:R-:W-:Y:S08]  /*f100*/  HMMA.16816.F32 R20, R172.reuse, R184, R20 ;  /* 0x000000b8ac14723c */ /* 0x040ff00000001814 */
[C---:B------:R-:W-:Y:S01]  /*f110*/  HMMA.16816.F32 R24, R172.reuse, R186, R24 ;  /* 0x000000baac18723c */ /* 0x040fe20000001818 */
[----:B------:R-:W4:Y:S07]  /*f120*/  LDSM.16.M88.4 R184, [R213+0x800] ;  /* 0x00080000d5b8783b */ /* 0x000f2e0000000200 */
        /* <DEDUP_REMOVED lines=13> */
[C---:B------:R-:W-:Y:S08]  /*f200*/  HMMA.16816.F32 R28, R192.reuse, R204, R28 ;  /* 0x000000ccc01c723c */ /* 0x040ff0000000181c */
[----:B------:R-:W-:Y:S01]  /*f210*/  HMMA.16816.F32 R32, R192, R206, R32 ;  /* 0x000000cec020723c */ /* 0x000fe20000001820 */
[----:B------:R-:W2:Y:S04]  /*f220*/  LDSM.16.M88.4 R192, [R208+0x13000] ;  /* 0x01300000d0c0783b */ /* 0x000ea80000000200 */
[----:B------:R-:W1:Y:S03]  /*f230*/  LDSM.16.M88.4 R204, [R208+0x13800] ;  /* 0x01380000d0cc783b */ /* 0x000e660000000200 */
[C---:B---3--:R-:W-:Y:S08]  /*f240*/  HMMA.16816.F32 R4, R176.reuse, R180, R4 ;  /* 0x000000b4b004723c */ /* 0x048ff00000001804 */
[C---:B------:R-:W-:Y:S01]  /*f250*/  HMMA.16816.F32 R8, R176.reuse, R182, R8 ;  /* 0x000000b6b008723c */ /* 0x040fe20000001808 */
[----:B------:R-:W-:Y:S07]  /*f260*/  LDSM.16.M88.4 R180, [R231] ;  /* 0x00000000e7b4783b */ /* 0x000fee0000000200 */
[C---:B----4-:R-:W-:Y:S08]  /*f270*/  HMMA.16816.F32 R12, R176.reuse, R184, R12 ;  /* 0x000000b8b00c723c */ /* 0x050ff0000000180c */
[C---:B------:R-:W-:Y:S01]  /*f280*/  HMMA.16816.F32 R16, R176.reuse, R186, R16 ;  /* 0x000000bab010723c */ /* 0x040fe20000001810 */
[----:B------:R-:W-:Y:S07]  /*f290*/  LDSM.16.M88.4 R184, [R230] ;  /* 0x00000000e6b8783b */ /* 0x000fee0000000200 */
[C---:B------:R-:W-:Y:S08]  /*f2a0*/  HMMA.16816.F32 R20, R176.reuse, R172, R20 ;  /* 0x000000acb014723c */ /* 0x040ff00000001814 */
[C---:B------:R-:W-:Y:S01]  /*f2b0*/  HMMA.16816.F32 R24, R176.reuse, R174, R24 ;  /* 0x000000aeb018723c */ /* 0x040fe20000001818 */
[----:B------:R-:W3:Y:S07]  /*f2c0*/  LDSM.16.M88.4 R172, [R216+0x4000] ;  /* 0x00400000d8ac783b */ /* 0x000eee0000000200 */
[C---:B------:R-:W-:Y:S08]  /*f2d0*/  HMMA.16816.F32 R28, R176.reuse, R188, R28 ;  /* 0x000000bcb01c723c */ /* 0x040ff0000000181c */
[----:B------:R-:W-:Y:S01]  /*f2e0*/  HMMA.16816.F32 R32, R176, R190, R32 ;  /* 0x000000beb020723c */ /* 0x000fe20000001820 */
[----:B------:R-:W4:Y:S04]  /*f2f0*/  LDSM.16.M88.4 R176, [R229] ;  /* 0x00000000e5b0783b */ /* 0x000f280000000200 */
        /* <DEDUP_REMOVED lines=16> */
[----:B------:R-:W-:Y:S07]  /*f400*/  LDSM.16.M88.4 R180, [R213+0x2000] ;  /* 0x00200000d5b4783b */ /* 0x000fee0000000200 */
[C---:B------:R-:W-:Y:S08]  /*f410*/  HMMA.16816.F32 R12, R172.reuse, R184, R12 ;  /* 0x000000b8ac0c723c */ /* 0x040ff0000000180c */
[C---:B------:R-:W-:Y:S01]  /*f420*/  HMMA.16816.F32 R16, R172.reuse, R186, R16 ;  /* 0x000000baac10723c */ /* 0x040fe20000001810 */
[----:B------:R-:W-:Y:S07]  /*f430*/  LDSM.16.M88.4 R184, [R213+0x2800] ;  /* 0x00280000d5b8783b */ /* 0x000fee0000000200 */
[C---:B----4-:R-:W-:Y:S08]  /*f440*/  HMMA.16816.F32 R20, R172.reuse, R176, R20 ;  /* 0x000000b0ac14723c */ /* 0x050ff00000001814 */
[C---:B------:R-:W-:Y:S01]  /*f450*/  HMMA.16816.F32 R24, R172.reuse, R178, R24 ;  /* 0x000000b2ac18723c */ /* 0x040fe20000001818 */
[----:B------:R-:W3:Y:S07]  /*f460*/  LDSM.16.M88.4 R176, [R217+0x4000] ;  /* 0x00400000d9b0783b */ /* 0x000eee0000000200 */
[C---:B------:R-:W-:Y:S08]  /*f470*/  HMMA.16816.F32 R28, R172.reuse, R188, R28 ;  /* 0x000000bcac1c723c */ /* 0x040ff0000000181c */
[----:B------:R-:W-:Y:S01]  /*f480*/  HMMA.16816.F32 R32, R172, R190, R32 ;  /* 0x000000beac20723c */ /* 0x000fe20000001820 */
[----:B------:R-:W4:Y:S04]  /*f490*/  LDSM.16.M88.4 R172, [R213+0x3000] ;  /* 0x00300000d5ac783b */ /* 0x000f280000000200 */
        /* <DEDUP_REMOVED lines=17> */
[C---:B------:R-:W-:Y:S08]  /*f5b0*/  HMMA.16816.F32 R12, R176.reuse, R184, R12 ;  /* 0x000000b8b00c723c */ /* 0x040ff0000000180c */
[C---:B------:R-:W-:Y:S01]  /*f5c0*/  HMMA.16816.F32 R16, R176.reuse, R186, R16 ;  /* 0x000000bab010723c */ /* 0x040fe20000001810 */
[----:B------:R-:W-:Y:S07]  /*f5d0*/  LDSM.16.M88.4 R184, [R226] ;  /* 0x00000000e2b8783b */ /* 0x000fee0000000200 */
[C---:B----4-:R-:W-:Y:S08]  /*f5e0*/  HMMA.16816.F32 R20, R176.reuse, R172, R20 ;  /* 0x000000acb014723c */ /* 0x050ff00000001814 */
        /* <DEDUP_REMOVED lines=92> */
[C---:B------:R-:W-:Y:S08]  /*fbb0*/  HMMA.16816.F32 R28, R192.reuse, R204, R28 ;  /* 0x000000ccc01c723c */ /* 0x040ff0000000181c */
[----:B------:R-:W-:Y:S08]  /*fbc0*/  HMMA.16816.F32 R32, R192, R206, R32 ;  /* 0x000000cec020723c */ /* 0x000ff00000001820 */
[C---:B---3--:R-:W-:Y:S08]  /*fbd0*/  HMMA.16816.F32 R4, R176.reuse, R180, R4 ;  /* 0x000000b4b004723c */ /* 0x048ff00000001804 */
[C---:B------:R-:W-:Y:S08]  /*fbe0*/  HMMA.16816.F32 R8, R176.reuse, R182, R8 ;  /* 0x000000b6b008723c */ /* 0x040ff00000001808 */
[C---:B------:R-:W-:Y:S08]  /*fbf0*/  HMMA.16816.F32 R12, R176.reuse, R184, R12 ;  /* 0x000000b8b00c723c */ /* 0x040ff0000000180c */
[C---:B------:R-:W-:Y:S08]  /*fc00*/  HMMA.16816.F32 R16, R176.reuse, R186, R16 ;  /* 0x000000bab010723c */ /* 0x040ff00000001810 */
[C---:B----4-:R-:W-:Y:S08]  /*fc10*/  HMMA.16816.F32 R20, R176.reuse, R172, R20 ;  /* 0x000000acb014723c */ /* 0x050ff00000001814 */
[C---:B------:R-:W-:Y:S08]  /*fc20*/  HMMA.16816.F32 R24, R176.reuse, R174, R24 ;  /* 0x000000aeb018723c */ /* 0x040ff00000001818 */
[C---:B------:R-:W-:Y:S08]  /*fc30*/  HMMA.16816.F32 R28, R176.reuse, R188, R28 ;  /* 0x000000bcb01c723c */ /* 0x040ff0000000181c */
[----:B------:R-:W-:Y:S01]  /*fc40*/  HMMA.16816.F32 R32, R176, R190, R32 ;  /* 0x000000beb020723c */ /* 0x000fe20000001820 */
[----:B------:R-:W-:-:S07]  /*fc50*/  @P0 BRA `(.L_x_413) ;  /* 0xffffef2000000947 */ /* 0x000fce000383ffff */
.L_x_412:
[----:B------:R-:W2:Y:S01]  /*fc60*/  S2R R2, SR_TID.X ;  /* 0x0000000000027919 */ /* 0x000ea20000002100 */
[----:B------:R-:W-:Y:S01]  /*fc70*/  MOV R0, UR12 ;  /* 0x0000000c00007c02 */ /* 0x000fe20008000f00 */
[----:B------:R-:W-:Y:S02]  /*fc80*/  UISETP.GT.AND UP0, UPT, UR12, UR9, UPT ;  /* 0x000000090c00728c */ /* 0x000fe4000bf04270 */
[----:B------:R-:W-:Y:S01]  /*fc90*/  UMOV UR15, UR12 ;  /* 0x0000000c000f7c82 */ /* 0x000fe20008000000 */
[----:B--2---:R-:W-:Y:S04]  /*fca0*/  SHF.L.U32 R2, R2, 0x1, RZ ;  /* 0x0000000102027819 */ /* 0x004fe800000006ff */
[----:B------:R-:W-:Y:S04]  /*fcb0*/  LOP3.LUT R2, R2, 0x6, RZ, 0xc0, !PT ;  /* 0x0000000602027812 */ /* 0x000fe800078ec0ff */
[----:B------:R-:W-:Y:S04]  /*fcc0*/  LEA R0, R0, R2, 0x6 ;  /* 0x0000000200007211 */ /* 0x000fe800078e30ff */
[C---:B------:R-:W-:Y:S02]  /*fcd0*/  IADD3 R2, R0.reuse, 0x1, RZ ;  /* 0x0000000100027810 */ /* 0x040fe40007ffe0ff */
[C---:B------:R-:W-:Y:S02]  /*fce0*/  ISETP.GE.AND P2, PT, R0.reuse, R237, PT ;  /* 0x000000ed0000720c */ /* 0x040fe40003f46270 */
[C---:B-1----:R-:W-:Y:S02]  /*fcf0*/  IADD3 R132, R0.reuse, 0x8, RZ ;  /* 0x0000000800847810 */ /* 0x042fe40007ffe0ff */
[----:B------:R-:W-:Y:S02]  /*fd00*/  ISETP.GE.OR P2, PT, R0, R239, !P2 ;  /* 0x000000ef0000720c */ /* 0x000fe40005746670 */
[C---:B------:R-:W-:Y:S02]  /*fd10*/  ISETP.GE.AND P6, PT, R2.reuse, R237, PT ;  /* 0x000000ed0200720c */ /* 0x040fe40003fc6270 */
[----:B------:R-:W-:Y:S02]  /*fd20*/  ISETP.GE.AND P1, PT, R2, R236, PT ;  /* 0x000000ec0200720c */ /* 0x000fe40003f26270 */
[----:B------:R-:W-:Y:S02]  /*fd30*/  FSEL R168, R4, -INF , !P2 ;  /* 0xff80000004a87808 */ /* 0x000fe40005000000 */
[C---:B------:R-:W-:Y:S02]  /*fd40*/  ISETP.GE.OR P6, PT, R2.reuse, R239, !P6 ;  /* 0x000000ef0200720c */ /* 0x040fe400077c6670 */
[----:B------:R-:W-:Y:S02]  /*fd50*/  ISETP.GE.OR P1, PT, R2, R238, !P1 ;  /* 0x000000ee0200720c */ /* 0x000fe40004f26670 */
[----:B------:R-:W-:Y:S02]  /*fd60*/  IADD3 R2, R0, 0x9, RZ ;  /* 0x0000000900027810 */ /* 0x000fe40007ffe0ff */
[CC--:B------:R-:W-:Y:S02]  /*fd70*/  ISETP.GE.AND P0, PT, R132.reuse, R237.reuse, PT ;  /* 0x000000ed8400720c */ /* 0x0c0fe40003f06270 */
[-C--:B------:R-:W-:Y:S02]  /*fd80*/  ISETP.GE.AND P3, PT, R132, R236.reuse, PT ;  /* 0x000000ec8400720c */ /* 0x080fe40003f66270 */
[CC--:B------:R-:W-:Y:S02]  /*fd90*/  ISETP.GE.AND P5, PT, R0.reuse, R236.reuse, PT ;  /* 0x000000ec0000720c */ /* 0x0c0fe40003fa6270 */
[----:B------:R-:W-:Y:S02]  /*fda0*/  IADD3 R4, R0, 0x10, RZ ;  /* 0x0000001000047810 */ /* 0x000fe40007ffe0ff */
[C---:B------:R-:W-:Y:S02]  /*fdb0*/  ISETP.GE.AND P4, PT, R2.reuse, R237, PT ;  /* 0x000000ed0200720c */ /* 0x040fe40003f86270 */
[----:B------:R-:W-:Y:S02]  /*fdc0*/  ISETP.GE.AND P2, PT, R2, R236, PT ;  /* 0x000000ec0200720c */ /* 0x000fe40003f46270 */
[C---:B------:R-:W-:Y:S02]  /*fdd0*/  ISETP.GE.OR P0, PT, R132.reuse, R239, !P0 ;  /* 0x000000ef8400720c */ /* 0x040fe40004706670 */
[-C--:B------:R-:W-:Y:S02]  /*fde0*/  ISETP.GE.OR P3, PT, R132, R238.reuse, !P3 ;  /* 0x000000ee8400720c */ /* 0x080fe40005f66670 */
[----:B------:R-:W-:Y:S02]  /*fdf0*/  FSEL R132, R5, -INF , !P6 ;  /* 0xff80000005847808 */ /* 0x000fe40007000000 */
[----:B------:R-:W-:Y:S02]  /*fe00*/  FMNMX.FTZ R5, R168, R3, !PT ;  /* 0x00000003a8057209 */ /* 0x000fe40007810000 */
[----:B------:R-:W-:Y:S02]  /*fe10*/  ISETP.GE.OR P5, PT, R0, R238, !P5 ;  /* 0x000000ee0000720c */ /* 0x000fe40006fa6670 */
[----:B------:R-:W-:Y:S02]  /*fe20*/  FSEL R7, R7, -INF , !P1 ;  /* 0xff80000007077808 */ /* 0x000fe40004800000 */
[----:B------:R-:W-:Y:S02]  /*fe30*/  FSEL R6, R6, -INF , !P5 ;  /* 0xff80000006067808 */ /* 0x000fe40006800000 */
[C---:B------:R-:W-:Y:S02]  /*fe40*/  ISETP.GE.AND P1, PT, R4.reuse, R237, PT ;  /* 0x000000ed0400720c */ /* 0x040fe40003f26270 */
[----:B------:R-:W-:Y:S02]  /*fe50*/  ISETP.GE.AND P5, PT, R4, R236, PT ;  /* 0x000000ec0400720c */ /* 0x000fe40003fa6270 */
[----:B------:R-:W-:Y:S02]  /*fe60*/  FSEL R8, R8, -INF , !P0 ;  /* 0xff80000008087808 */ /* 0x000fe40004000000 */
[----:B------:R-:W-:Y:S02]  /*fe70*/  FMNMX.FTZ R5, R132, R5, !PT ;  /* 0x0000000584057209 */ /* 0x000fe40007810000 */
[CC--:B------:R-:W-:Y:S02]  /*fe80*/  ISETP.GE.OR P4, PT, R2.reuse, R239.reuse, !P4 ;  /* 0x000000ef0200720c */ /* 0x0c0fe40006786670 */
[-C--:B------:R-:W-:Y:S02]  /*fe90*/  ISETP.GE.OR P2, PT, R2, R238.reuse, !P2 ;  /* 0x000000ee0200720c */ /* 0x080fe40005746670 */
[----:B------:R-:W-:Y:S02]  /*fea0*/  IADD3 R2, R0, 0x11, RZ ;  /* 0x0000001100027810 */ /* 0x000fe40007ffe0ff */
[C---:B------:R-:W-:Y:S02]  /*feb0*/  ISETP.GE.OR P1, PT, R4.reuse, R239, !P1 ;  /* 0x000000ef0400720c */ /* 0x040fe40004f26670 */
[----:B------:R-:W-:Y:S02]  /*fec0*/  ISETP.GE.OR P5, PT, R4, R238, !P5 ;  /* 0x000000ee0400720c */ /* 0x000fe40006fa6670 */
[C---:B------:R-:W-:Y:S02]  /*fed0*/  ISETP.GE.AND P6, PT, R2.reuse, R237, PT ;  /* 0x000000ed0200720c */ /* 0x040fe40003fc6270 */
[----:B------:R-:W-:Y:S02]  /*fee0*/  ISETP.GE.AND P0, PT, R2, R236, PT ;  /* 0x000000ec0200720c */ /* 0x000fe40003f06270 */
[----:B------:R-:W-:Y:S02]  /*fef0*/  IADD3 R4, R0, 0x18, RZ ;  /* 0x0000001800047810 */ /* 0x000fe40007ffe0ff */
[----:B------:R-:W-:Y:S02]  /*ff00*/  FSEL R9, R9, -INF , !P4 ;  /* 0xff80000009097808 */ /* 0x000fe40006000000 */
[----:B------:R-:W-:Y:S02]  /*ff10*/  FMNMX.FTZ R5, R8, R5, !PT ;  /* 0x0000000508057209 */ /* 0x000fe40007810000 */
[----:B------:R-:W-:Y:S02]  /*ff20*/  FSEL R174, R12, -INF , !P1 ;  /* 0xff8000000cae7808 */ /* 0x000fe40004800000 */
[C---:B------:R-:W-:Y:S02]  /*ff30*/  ISETP.GE.OR P6, PT, R2.reuse, R239, !P6 ;  /* 0x000000ef0200720c */ /* 0x040fe400077c6670 */
[----:B------:R-:W-:Y:S02]  /*ff40*/  ISETP.GE.OR P0, PT, R2, R238, !P0 ;  /* 0x000000ee0200720c */ /* 0x000fe40004706670 */
[----:B------:R-:W-:Y:S02]  /*ff50*/  FMNMX.FTZ R5, R9, R5, !PT ;  /* 0x0000000509057209 */ /* 0x000fe40007810000 */
[----:B------:R-:W-:Y:S02]  /*ff60*/  IADD3 R2, R0, 0x19, RZ ;  /* 0x0000001900027810 */ /* 0x000fe40007ffe0ff */
[----:B------:R-:W-:Y:S02]  /*ff70*/  FSEL R11, R11, -INF , !P2 ;  /* 0xff8000000b0b7808 */ /* 0x000fe40005000000 */
[C---:B------:R-:W-:Y:S02]  /*ff80*/  ISETP.GE.AND P4, PT, R4.reuse, R237, PT ;  /* 0x000000ed0400720c */ /* 0x040fe40003f86270 */
[----:B------:R-:W-:Y:S02]  /*ff90*/  ISETP.GE.AND P2, PT, R4, R236, PT ;  /* 0x000000ec0400720c */ /* 0x000fe40003f46270 */
[----:B------:R-:W-:Y:S02]  /*ffa0*/  FSEL R175, R13, -INF , !P6 ;  /* 0xff8000000daf7808 */ /* 0x000fe40007000000 */
[----:B------:R-:W-:Y:S02]  /*ffb0*/  FMNMX.FTZ R12, R174, R5, !PT ;  /* 0x00000005ae0c7209 */ /* 0x000fe40007810000 */
[C---:B------:R-:W-:Y:S02]  /*ffc0*/  ISETP.GE.OR P4, PT, R4.reuse, R239, !P4 ;  /* 0x000000ef0400720c */ /* 0x040fe40006786670 */
[----:B------:R-:W-:Y:S02]  /*ffd0*/  ISETP.GE.OR P2, PT, R4, R238, !P2 ;  /* 0x000000ee0400720c */ /* 0x000fe40005746670 */
[----:B------:R-:W-:Y:S02]  /*ffe0*/  FSEL R10, R10, -INF , !P3 ;  /* 0xff8000000a0a7808 */ /* 0x000fe40005800000 */
[C---:B------:R-:W-:Y:S02]  /*fff0*/  ISETP.GE.AND P3, PT, R2.reuse, R237, PT ;  /* 0x000000ed0200720c */ /* 0x040fe40003f66270 */
[----:B------:R-:W-:Y:S02]  /*10000*/  ISETP.GE.AND P1, PT, R2, R236, PT ;  /* 0x000000ec0200720c */ /* 0x000fe40003f26270 */
[----:B------:R-:W-:Y:S02]  /*10010*/  IADD3 R4, R0, 0x20, RZ ;  /* 0x0000002000047810 */ /* 0x000fe40007ffe0ff */
[----:B------:R-:W-:Y:S02]  /*10020*/  FSEL R178, R14, -INF , !P5 ;  /* 0xff8000000eb27808 */ /* 0x000fe40006800000 */
[----:B------:R-:W-:Y:S02]  /*10030*/  FSEL R179, R15, -INF , !P0 ;  /* 0xff8000000fb37808 */ /* 0x000fe40004000000 */
[----:B------:R-:W-:Y:S02]  /*10040*/  FSEL R176, R16, -INF , !P4 ;  /* 0xff80000010b07808 */ /* 0x000fe40006000000 */
[----:B------:R-:W-:Y:S02]  /*10050*/  FMNMX.FTZ R133, R175, R12, !PT ;  /* 0x0000000caf857209 */ /* 0x000fe40007810000 */
[C---:B------:R-:W-:Y:S02]  /*10060*/  ISETP.GE.OR P3, PT, R2.reuse, R239, !P3 ;  /* 0x000000ef0200720c */ /* 0x040fe40005f66670 */
[----:B------:R-:W-:Y:S02]  /*10070*/  ISETP.GE.OR P1, PT, R2, R238, !P1 ;  /* 0x000000ee0200720c */ /* 0x000fe40004f26670 */
[----:B------:R-:W-:Y:S02]  /*10080*/  IADD3 R2, R0, 0x21, RZ ;  /* 0x0000002100027810 */ /* 0x000fe40007ffe0ff */
[C---:B------:R-:W-:Y:S02]  /*10090*/  ISETP.GE.AND P0, PT, R4.reuse, R237, PT ;  /* 0x000000ed0400720c */ /* 0x040fe40003f06270 */
[----:B------:R-:W-:Y:S02]  /*100a0*/  ISETP.GE.AND P5, PT, R4, R236, PT ;  /* 0x000000ec0400720c */ /* 0x000fe40003fa6270 */
[----:B------:R-:W-:Y:S02]  /*100b0*/  FMNMX.FTZ R12, R6, R134, !PT ;  /* 0x00000086060c7209 */ /* 0x000fe40007810000 */
[----:B------:R-:W-:Y:S02]  /*100c0*/  FSEL R177, R17, -INF , !P3 ;  /* 0xff80000011b17808 */ /* 0x000fe40005800000 */
[----:B------:R-:W-:Y:S02]  /*100d0*/  FMNMX.FTZ R133, R176, R133, !PT ;  /* 0x00000085b0857209 */ /* 0x000fe40007810000 */
[C---:B------:R-:W-:Y:S02]  /*100e0*/  ISETP.GE.OR P0, PT, R4.reuse, R239, !P0 ;  /* 0x000000ef0400720c */ /* 0x040fe40004706670 */
[----:B------:R-:W-:Y:S02]  /*100f0*/  ISETP.GE.OR P5, PT, R4, R238, !P5 ;  /* 0x000000ee0400720c */ /* 0x000fe40006fa6670 */
[C---:B------:R-:W-:Y:S02]  /*10100*/  ISETP.GE.AND P6, PT, R2.reuse, R237, PT ;  /* 0x000000ed0200720c */ /* 0x040fe40003fc6270 */
[----:B------:R-:W-:Y:S02]  /*10110*/  ISETP.GE.AND P4, PT, R2, R236, PT ;  /* 0x000000ec0200720c */ /* 0x000fe40003f86270 */
[----:B------:R-:W-:Y:S02]  /*10120*/  IADD3 R4, R0, 0x28, RZ ;  /* 0x0000002800047810 */ /* 0x000fe40007ffe0ff */
[----:B------:R-:W-:Y:S02]  /*10130*/  FMNMX.FTZ R12, R7, R12, !PT ;  /* 0x0000000c070c7209 */ /* 0x000fe40007810000 */
[----:B------:R-:W-:Y:S02]  /*10140*/  FSEL R183, R20, -INF , !P0 ;  /* 0xff80000014b77808 */ /* 0x000fe40004000000 */
[----:B------:R-:W-:Y:S02]  /*10150*/  FMNMX.FTZ R133, R177, R133, !PT ;  /* 0x00000085b1857209 */ /* 0x000fe40007810000 */
[C---:B------:R-:W-:Y:S02]  /*10160*/  ISETP.GE.OR P6, PT, R2.reuse, R239, !P6 ;  /* 0x000000ef0200720c */ /* 0x040fe400077c6670 */
[----:B------:R-:W-:Y:S02]  /*10170*/  ISETP.GE.OR P4, PT, R2, R238, !P4 ;  /* 0x000000ee0200720c */ /* 0x000fe40006786670 */
[----:B------:R-:W-:Y:S02]  /*10180*/  IADD3 R2, R0, 0x29, RZ ;  /* 0x0000002900027810 */ /* 0x000fe40007ffe0ff */
[----:B------:R-:W-:Y:S02]  /*10190*/  ISETP.GE.AND P3, PT, R4, R237, PT ;  /* 0x000000ed0400720c */ /* 0x000fe40003f66270 */
[----:B------:R-:W-:Y:S02]  /*101a0*/  FMNMX.FTZ R12, R10, R12, !PT ;  /* 0x0000000c0a0c7209 */ /* 0x000fe40007810000 */
[----:B------:R-:W-:Y:S02]  /*101b0*/  FSEL R180, R18, -INF , !P2 ;  /* 0xff80000012b47808 */ /* 0x000fe40005000000 */
[----:B------:R-:W-:Y:S02]  /*101c0*/  FSEL R181, R19, -INF , !P1 ;  /* 0xff80000013b57808 */ /* 0x000fe40004800000 */
[----:B------:R-:W-:Y:S02]  /*101d0*/  FSEL R182, R21, -INF , !P6 ;  /* 0xff80000015b67808 */ /* 0x000fe40007000000 */
[----:B------:R-:W-:Y:S02]  /*101e0*/  FMNMX.FTZ R133, R183, R133, !PT ;  /* 0x00000085b7857209 */ /* 0x000fe40007810000 */
[----:B------:R-:W-:Y:S02]  /*101f0*/  ISETP.GE.OR P3, PT, R4, R239, !P3 ;  /* 0x000000ef0400720c */ /* 0x000fe40005f66670 */
[----:B------:R-:W-:Y:S02]  /*10200*/  IADD3 R5, R0, 0x30, RZ ;  /* 0x0000003000057810 */ /* 0x000fe40007ffe0ff */
[----:B------:R-:W-:Y:S02]  /*10210*/  ISETP.GE.AND P1, PT, R4, R236, PT ;  /* 0x000000ec0400720c */ /* 0x000fe40003f26270 */
[----:B------:R-:W-:Y:S02]  /*10220*/  ISETP.GE.AND P2, PT, R2, R237, PT ;  /* 0x000000ed0200720c */ /* 0x000fe40003f46270 */
[----:B------:R-:W-:Y:S02]  /*10230*/  FMNMX.FTZ R12, R11, R12, !PT ;  /* 0x0000000c0b0c7209 */ /* 0x000fe40007810000 */
[----:B------:R-:W-:Y:S02]  /*10240*/  FMNMX.FTZ R133, R182, R133, !PT ;  /* 0x00000085b6857209 */ /* 0x000fe40007810000 */
[----:B------:R-:W-:Y:S02]  /*10250*/  FSEL R185, R24, -INF , !P3 ;  /* 0xff80000018b97808 */ /* 0x000fe40005800000 */
[----:B------:R-:W-:Y:S02]  /*10260*/  ISETP.GE.OR P1, PT, R4, R238, !P1 ;  /* 0x000000ee0400720c */ /* 0x000fe40004f26670 */
[----:B------:R-:W-:Y:S02]  /*10270*/  ISETP.GE.OR P2, PT, R2, R239, !P2 ;  /* 0x000000ef0200720c */ /* 0x000fe40005746670 */
[----:B------:R-:W-:Y:S02]  /*10280*/  IADD3 R4, R0, 0x31, RZ ;  /* 0x0000003100047810 */ /* 0x000fe40007ffe0ff */
[C---:B------:R-:W-:Y:S02]  /*10290*/  ISETP.GE.AND P6, PT, R5.reuse, R237, PT ;  /* 0x000000ed0500720c */ /* 0x040fe40003fc6270 */
[----:B------:R-:W-:Y:S02]  /*102a0*/  ISETP.GE.AND P0, PT, R2, R236, PT ;  /* 0x000000ec0200720c */ /* 0x000fe40003f06270 */
[----:B------:R-:W-:Y:S02]  /*102b0*/  FMNMX.FTZ R12, R178, R12, !PT ;  /* 0x0000000cb20c7209 */ /* 0x000fe40007810000 */
[----:B------:R-:W-:Y:S02]  /*102c0*/  ISETP.GE.OR P6, PT, R5, R239, !P6 ;  /* 0x000000ef0500720c */ /* 0x000fe400077c6670 */
[----:B------:R-:W-:Y:S02]  /*102d0*/  FSEL R186, R25, -INF , !P2 ;  /* 0xff80000019ba7808 */ /* 0x000fe40005000000 */
[----:B------:R-:W-:Y:S02]  /*102e0*/  ISETP.GE.OR P0, PT, R2, R238, !P0 ;  /* 0x000000ee0200720c */ /* 0x000fe40004706670 */
[----:B------:R-:W-:Y:S02]  /*102f0*/  IADD3 R2, R0, 0x38, RZ ;  /* 0x0000003800027810 */ /* 0x000fe40007ffe0ff */
[----:B------:R-:W-:Y:S02]  /*10300*/  ISETP.GE.AND P3, PT, R4, R237, PT ;  /* 0x000000ed0400720c */ /* 0x000fe40003f66270 */
[----:B------:R-:W-:Y:S02]  /*10310*/  FMNMX.FTZ R133, R185, R133, !PT ;  /* 0x00000085b9857209 */ /* 0x000fe40007810000 */
[----:B------:R-:W-:Y:S02]  /*10320*/  FMNMX.FTZ R12, R179, R12, !PT ;  /* 0x0000000cb30c7209 */ /* 0x000fe40007810000 */
[----:B------:R-:W-:Y:S02]  /*10330*/  FSEL R190, R28, -INF , !P6 ;  /* 0xff8000001cbe7808 */ /* 0x000fe40007000000 */
[----:B------:R-:W-:Y:S02]  /*10340*/  ISETP.GE.OR P3, PT, R4, R239, !P3 ;  /* 0x000000ef0400720c */ /* 0x000fe40005f66670 */
[----:B------:R-:W-:Y:S02]  /*10350*/  ISETP.GE.AND P2, PT, R2, R237, PT ;  /* 0x000000ed0200720c */ /* 0x000fe40003f46270 */
[----:B------:R-:W-:Y:S02]  /*10360*/  FMNMX.FTZ R133, R186, R133, !PT ;  /* 0x00000085ba857209 */ /* 0x000fe40007810000 */
[----:B------:R-:W-:Y:S02]  /*10370*/  IADD3 R0, R0, 0x39, RZ ;  /* 0x0000003900007810 */ /* 0x000fe40007ffe0ff */
[----:B------:R-:W-:Y:S02]  /*10380*/  FMNMX.FTZ R12, R180, R12, !PT ;  /* 0x0000000cb40c7209 */ /* 0x000fe40007810000 */
[----:B------:R-:W-:Y:S02]  /*10390*/  FSEL R207, R29, -INF , !P3 ;  /* 0xff8000001dcf7808 */ /* 0x000fe40005800000 */
[----:B------:R-:W-:Y:S02]  /*103a0*/  ISETP.GE.OR P2, PT, R2, R239, !P2 ;  /* 0x000000ef0200720c */ /* 0x000fe40005746670 */
[----:B------:R-:W-:Y:S02]  /*103b0*/  FMNMX.FTZ R133, R190, R133, !PT ;  /* 0x00000085be857209 */ /* 0x000fe40007810000 */
[----:B------:R-:W-:Y:S02]  /*103c0*/  ISETP.GE.AND P6, PT, R0, R237, PT ;  /* 0x000000ed0000720c */ /* 0x000fe40003fc6270 */
[----:B------:R-:W-:Y:S02]  /*103d0*/  FSEL R184, R22, -INF , !P5 ;  /* 0xff80000016b87808 */ /* 0x000fe40006800000 */
[----:B------:R-:W-:Y:S02]  /*103e0*/  FMNMX.FTZ R12, R181, R12, !PT ;  /* 0x0000000cb50c7209 */ /* 0x000fe40007810000 */
[----:B------:R-:W-:Y:S02]  /*103f0*/  FSEL R241, R32, -INF , !P2 ;  /* 0xff80000020f17808 */ /* 0x000fe40005000000 */
[----:B------:R-:W-:Y:S02]  /*10400*/  FMNMX.FTZ R133, R207, R133, !PT ;  /* 0x00000085cf857209 */ /* 0x000fe40007810000 */
[----:B------:R-:W-:Y:S02]  /*10410*/  ISETP.GE.OR P6, PT, R0, R239, !P6 ;  /* 0x000000ef0000720c */ /* 0x000fe400077c6670 */
[----:B------:R-:W-:Y:S02]  /*10420*/  FSEL R187, R23, -INF , !P4 ;  /* 0xff80000017bb7808 */ /* 0x000fe40006000000 */
[----:B------:R-:W-:Y:S01]  /*10430*/  FMNMX.FTZ R12, R184, R12, !PT ;  /* 0x0000000cb80c7209 */ /* 0x000fe20007810000 */
[----:B------:R-:W-:Y:S01]  /*10440*/  LDSM.16.MT88.4 R20, [R210+0x18000] ;  /* 0x01800000d214783b */ /* 0x000fe20000004200 */
[----:B------:R-:W-:Y:S02]  /*10450*/  FMNMX.FTZ R133, R241, R133, !PT ;  /* 0x00000085f1857209 */ /* 0x000fe40007810000 */
[----:B------:R-:W-:Y:S02]  /*10460*/  FSEL R242, R33, -INF , !P6 ;  /* 0xff80000021f27808 */ /* 0x000fe40007000000 */
[----:B------:R-:W-:Y:S02]  /*10470*/  FSEL R188, R26, -INF , !P1 ;  /* 0xff8000001abc7808 */ /* 0x000fe40004800000 */
[----:B------:R-:W-:Y:S02]  /*10480*/  FMNMX.FTZ R12, R187, R12, !PT ;  /* 0x0000000cbb0c7209 */ /* 0x000fe40007810000 */
[C---:B------:R-:W-:Y:S02]  /*10490*/  ISETP.GE.AND P2, PT, R5.reuse, R236, PT ;  /* 0x000000ec0500720c */ /* 0x040fe40003f46270 */
[----:B------:R-:W-:Y:S02]  /*104a0*/  FMNMX.FTZ R133, R242, R133, !PT ;  /* 0x00000085f2857209 */ /* 0x000fe40007810000 */
[----:B------:R-:W-:Y:S02]  /*104b0*/  ISETP.GE.OR P1, PT, R5, R238, !P2 ;  /* 0x000000ee0500720c */ /* 0x000fe40005726670 */
[----:B------:R-:W-:Y:S02]  /*104c0*/  FMNMX.FTZ R5, R188, R12, !PT ;  /* 0x0000000cbc057209 */ /* 0x000fe40007810000 */
[----:B------:R-:W1:Y:S01]  /*104d0*/  SHFL.BFLY PT, R12, R133, 0x2, 0x1f ;  /* 0x0c401f00850c7f89 */ /* 0x000e6200000e0000 */
[----:B------:R-:W-:Y:S02]  /*104e0*/  FSEL R189, R27, -INF , !P0 ;  /* 0xff8000001bbd7808 */ /* 0x000fe40004000000 */
[----:B------:R-:W-:Y:S02]  /*104f0*/  ISETP.GE.AND P2, PT, R4, R236, PT ;  /* 0x000000ec0400720c */ /* 0x000fe40003f46270 */
[----:B------:R-:W-:Y:S02]  /*10500*/  FSEL R240, R30, -INF , !P1 ;  /* 0xff8000001ef07808 */ /* 0x000fe40004800000 */
[----:B------:R-:W-:Y:S02]  /*10510*/  ISETP.GE.OR P2, PT, R4, R238, !P2 ;  /* 0x000000ee0400720c */ /* 0x000fe40005746670 */
[----:B------:R-:W-:Y:S02]  /*10520*/  FMNMX.FTZ R4, R189, R5, !PT ;  /* 0x00000005bd047209 */ /* 0x000fe40007810000 */
[C---:B------:R-:W-:Y:S02]  /*10530*/  ISETP.GE.AND P0, PT, R2.reuse, R236, PT ;  /* 0x000000ec0200720c */ /* 0x040fe40003f06270 */
[----:B------:R-:W-:Y:S02]  /*10540*/  FSEL R243, R31, -INF , !P2 ;  /* 0xff8000001ff37808 */ /* 0x000fe40005000000 */
[----:B------:R-:W-:Y:S01]  /*10550*/  ISETP.GE.OR P1, PT, R2, R238, !P0 ;  /* 0x000000ee0200720c */ /* 0x000fe20004726670 */
[----:B------:R-:W-:Y:S01]  /*10560*/  LDSM.16.MT88.4 R28, [R212+0x18000] ;  /* 0x01800000d41c783b */ /* 0x000fe20000004200 */
[----:B------:R-:W-:Y:S02]  /*10570*/  FMNMX.FTZ R2, R240, R4, !PT ;  /* 0x00000004f0027209 */ /* 0x000fe40007810000 */
[----:B------:R-:W-:Y:S02]  /*10580*/  ISETP.GE.AND P0, PT, R0, R236, PT ;  /* 0x000000ec0000720c */ /* 0x000fe40003f06270 */
[----:B------:R-:W-:Y:S02]  /*10590*/  FSEL R244, R34, -INF , !P1 ;  /* 0xff80000022f47808 */ /* 0x000fe40004800000 */
[----:B------:R-:W-:Y:S02]  /*105a0*/  ISETP.GE.OR P0, PT, R0, R238, !P0 ;  /* 0x000000ee0000720c */ /* 0x000fe40004706670 */
[----:B-1----:R-:W-:Y:S02]  /*105b0*/  FMNMX.FTZ R133, R133, R12, !PT ;  /* 0x0000000c85857209 */ /* 0x002fe40007810000 */
[----:B------:R-:W-:Y:S01]  /*105c0*/  FMNMX.FTZ R0, R243, R2, !PT ;  /* 0x00000002f3007209 */ /* 0x000fe20007810000 */
[----:B------:R-:W-:Y:S01]  /*105d0*/  LDSM.16.MT88.4 R12, [R209+0x18000] ;  /* 0x01800000d10c783b */ /* 0x000fe20000004200 */
[----:B------:R-:W-:Y:S02]  /*105e0*/  FSEL R135, R35, -INF , !P0 ;  /* 0xff80000023877808 */ /* 0x000fe40004000000 */
[----:B------:R-:W-:Y:S04]  /*105f0*/  FMNMX.FTZ R0, R244, R0, !PT ;  /* 0x00000000f4007209 */ /* 0x000fe80007810000 */
[----:B------:R-:W-:Y:S01]  /*10600*/  FMNMX.FTZ R0, R135, R0, !PT ;  /* 0x0000000087007209 */ /* 0x000fe20007810000 */
        /* <DEDUP_REMOVED lines=10> */
[----:B------:R1:W-:Y:S01]  /*106b0*/  MUFU.EX2 R252, R132 ;  /* 0x0000008400fc7308 */ /* 0x0003e20000000800 */
[--C-:B------:R-:W-:Y:S02]  /*106c0*/  FFMA.FTZ R8, R8, c[0x0][0x23c], -R172.reuse ;  /* 0x00008f0008087a23 */ /* 0x100fe400000108ac */
[----:B------:R-:W-:Y:S07]  /*106d0*/  FFMA.FTZ R9, R9, c[0x0][0x23c], -R172 ;  /* 0x00008f0009097a23 */ /* 0x000fee00000108ac */
[----:B------:R-:W2:Y:S10]  /*106e0*/  MUFU.EX2 R249, R168 ;  /* 0x000000a800f97308 */ /* 0x000eb40000000800 */
[----:B------:R-:W-:Y:S01]  /*106f0*/  MUFU.EX2 R251, R8 ;  /* 0x0000000800fb7308 */ /* 0x000fe20000000800 */
[----:B-1----:R-:W-:Y:S02]  /*10700*/  FMNMX.FTZ R132, R0, R2, !PT ;  /* 0x0000000200847209 */ /* 0x002fe40007810000 */
[----:B------:R-:W-:Y:S02]  /*10710*/  FSEL R0, R133, RZ, P1 ;  /* 0x000000ff85007208 */ /* 0x000fe40000800000 */
[C---:B------:R-:W-:Y:S01]  /*10720*/  FSETP.NEU.FTZ.AND P0, PT, R132.reuse, -INF , PT ;  /* 0xff8000008400780b */ /* 0x040fe20003f1d000 */
[----:B------:R-:W-:Y:S04]  /*10730*/  FMUL.FTZ R173, R132, c[0x0][0x23c] ;  /* 0x00008f0084ad7a20 */ /* 0x000fe80000410000 */
[----:B------:R-:W1:Y:S01]  /*10740*/  MUFU.EX2 R250, R9 ;  /* 0x0000000900fa7308 */ /* 0x000e620000000800 */
[----:B------:R-:W-:Y:S01]  /*10750*/  FADD.FTZ R0, -R0, R3 ;  /* 0x0000000300007221 */ /* 0x000fe20000010100 */
[----:B------:R-:W-:Y:S02]  /*10760*/  FSEL R2, R132, RZ, P0 ;  /* 0x000000ff84027208 */ /* 0x000fe40000000000 */
[----:B------:R-:W-:Y:S01]  /*10770*/  FSEL R173, R173, RZ, P0 ;  /* 0x000000ffadad7208 */ /* 0x000fe20000000000 */
[----:B------:R-:W-:Y:S01]  /*10780*/  FMUL.FTZ R0, R0, c[0x0][0x23c] ;  /* 0x00008f0000007a20 */ /* 0x000fe20000410000 */
[----:B--2---:R-:W-:Y:S02]  /*10790*/  F2FP.PACK_AB R168, R252, R249 ;  /* 0x000000f9fca8723e */ /* 0x004fe400000000ff */
[----:B------:R-:W-:Y:S01]  /*107a0*/  PLOP3.LUT P0, PT, PT, PT, UP0, 0x80, 0x0 ;  /* 0x000000000000781c */ /* 0x000fe20003f0f008 */
[--C-:B------:R-:W-:Y:S01]  /*107b0*/  FFMA.FTZ R6, R6, c[0x0][0x23c], -R173.reuse ;  /* 0x00008f0006067a23 */ /* 0x100fe200000108ad */
[----:B------:R2:W3:Y:S01]  /*107c0*/  MUFU.EX2 R3, R0 ;  /* 0x0000000000037308 */ /* 0x0004e20000000800 */
[--C-:B------:R-:W-:Y:S02]  /*107d0*/  FFMA.FTZ R7, R7, c[0x0][0x23c], -R173.reuse ;  /* 0x00008f0007077a23 */ /* 0x100fe400000108ad */
[--C-:B------:R-:W-:Y:S02]  /*107e0*/  FFMA.FTZ R10, R10, c[0x0][0x23c], -R173.reuse ;  /* 0x00008f000a0a7a23 */ /* 0x100fe400000108ad */
[--C-:B------:R-:W-:Y:S05]  /*107f0*/  FFMA.FTZ R11, R11, c[0x0][0x23c], -R173.reuse ;  /* 0x00008f000b0b7a23 */ /* 0x100fea00000108ad */
[----:B------:R-:W-:Y:S01]  /*10800*/  MUFU.EX2 R248, R6 ;  /* 0x0000000600f87308 */ /* 0x000fe20000000800 */
[----:B-1----:R-:W-:Y:S09]  /*10810*/  F2FP.PACK_AB R170, R250, R251 ;  /* 0x000000fbfaaa723e */ /* 0x002ff200000000ff */
[----:B------:R-:W1:Y:S01]  /*10820*/  MUFU.EX2 R247, R7 ;  /* 0x0000000700f77308 */ /* 0x000e620000000800 */
[----:B--2---:R-:W-:Y:S02]  /*10830*/  FADD.FTZ R0, -R2, R134 ;  /* 0x0000008602007221 */ /* 0x004fe40000010100 */
[C---:B---3--:R-:W-:Y:S02]  /*10840*/  FMUL.FTZ R4, R3.reuse, R136 ;  /* 0x0000008803047220 */ /* 0x048fe40000410000 */
[----:B------:R-:W-:Y:S05]  /*10850*/  FMUL.FTZ R0, R0, c[0x0][0x23c] ;  /* 0x00008f0000007a20 */ /* 0x000fea0000410000 */
[----:B------:R-:W-:Y:S01]  /*10860*/  MUFU.EX2 R246, R10 ;  /* 0x0000000a00f67308 */ /* 0x000fe20000000800 */
[C---:B------:R-:W-:Y:S02]  /*10870*/  FMUL.FTZ R5, R3.reuse, R137 ;  /* 0x0000008903057220 */ /* 0x040fe40000410000 */
[C---:B------:R-:W-:Y:S02]  /*10880*/  FMUL.FTZ R8, R3.reuse, R140 ;  /* 0x0000008c03087220 */ /* 0x040fe40000410000 */
[C---:B------:R-:W-:Y:S02]  /*10890*/  FMUL.FTZ R9, R3.reuse, R141 ;  /* 0x0000008d03097220 */ /* 0x040fe40000410000 */
[C---:B------:R-:W-:Y:S02]  /*108a0*/  FMUL.FTZ R16, R3.reuse, R148 ;  /* 0x0000009403107220 */ /* 0x040fe40000410000 */
[C---:B------:R-:W-:Y:S01]  /*108b0*/  FMUL.FTZ R17, R3.reuse, R149 ;  /* 0x0000009503117220 */ /* 0x040fe20000410000 */
[----:B------:R-:W2:Y:S01]  /*108c0*/  MUFU.EX2 R245, R11 ;  /* 0x0000000b00f57308 */ /* 0x000ea20000000800 */
[C---:B------:R-:W-:Y:S02]  /*108d0*/  FMUL.FTZ R24, R3.reuse, R156 ;  /* 0x0000009c03187220 */ /* 0x040fe40000410000 */
[----:B------:R-:W-:Y:S01]  /*108e0*/  FMUL.FTZ R25, R3, R157 ;  /* 0x0000009d03197220 */ /* 0x000fe20000410000 */
[----:B-1----:R-:W-:Y:S01]  /*108f0*/  F2FP.PACK_AB R169, R247, R248 ;  /* 0x000000f8f7a9723e */ /* 0x002fe200000000ff */
[--C-:B------:R-:W-:Y:S02]  /*10900*/  FFMA.FTZ R2, R174, c[0x0][0x23c], -R172.reuse ;  /* 0x00008f00ae027a23 */ /* 0x100fe400000108ac */
[C---:B------:R-:W-:Y:S02]  /*10910*/  FMUL.FTZ R32, R3.reuse, R164 ;  /* 0x000000a403207220 */ /* 0x040fe40000410000 */
[C---:B------:R-:W-:Y:S01]  /*10920*/  FMUL.FTZ R33, R3.reuse, R165 ;  /* 0x000000a503217220 */ /* 0x040fe20000410000 */
[----:B------:R-:W1:Y:S01]  /*10930*/  MUFU.EX2 R0, R0 ;  /* 0x0000000000007308 */ /* 0x000e620000000800 */
[C---:B------:R-:W-:Y:S02]  /*10940*/  FMUL.FTZ R36, R3.reuse, R36 ;  /* 0x0000002403247220 */ /* 0x040fe40000410000 */
[C---:B------:R-:W-:Y:S02]  /*10950*/  FMUL.FTZ R37, R3.reuse, R37 ;  /* 0x0000002503257220 */ /* 0x040fe40000410000 */
[C---:B------:R-:W-:Y:S02]  /*10960*/  FMUL.FTZ R40, R3.reuse, R40 ;  /* 0x0000002803287220 */ /* 0x040fe40000410000 */
[C---:B------:R-:W-:Y:S02]  /*10970*/  FMUL.FTZ R41, R3.reuse, R41 ;  /* 0x0000002903297220 */ /* 0x040fe40000410000 */
[C---:B------:R-:W-:Y:S01]  /*10980*/  FMUL.FTZ R44, R3.reuse, R44 ;  /* 0x0000002c032c7220 */ /* 0x040fe20000410000 */
[----:B------:R3:W-:Y:S01]  /*10990*/  MUFU.EX2 R206, R2 ;  /* 0x0000000200ce7308 */ /* 0x0007e20000000800 */
[C---:B------:R-:W-:Y:S02]  /*109a0*/  FMUL.FTZ R45, R3.reuse, R45 ;  /* 0x0000002d032d7220 */ /* 0x040fe40000410000 */
[----:B------:R-:W-:Y:S01]  /*109b0*/  FMUL.FTZ R48, R3, R48 ;  /* 0x0000003003307220 */ /* 0x000fe20000410000 */
[----:B--2---:R-:W-:Y:S01]  /*109c0*/  F2FP.PACK_AB R171, R245, R246 ;  /* 0x000000f6f5ab723e */ /* 0x004fe200000000ff */
[C---:B------:R-:W-:Y:S02]  /*109d0*/  FMUL.FTZ R49, R3.reuse, R49 ;  /* 0x0000003103317220 */ /* 0x040fe40000410000 */
[C---:B------:R-:W-:Y:S02]  /*109e0*/  FMUL.FTZ R52, R3.reuse, R52 ;  /* 0x0000003403347220 */ /* 0x040fe40000410000 */
[C---:B------:R-:W-:Y:S02]  /*109f0*/  FMUL.FTZ R53, R3.reuse, R53 ;  /* 0x0000003503357220 */ /* 0x040fe40000410000 */
[C---:B------:R-:W-:Y:S02]  /*10a00*/  FMUL.FTZ R56, R3.reuse, R56 ;  /* 0x0000003803387220 */ /* 0x040fe40000410000 */
[C---:B------:R-:W-:Y:S02]  /*10a10*/  FMUL.FTZ R57, R3.reuse, R57 ;  /* 0x0000003903397220 */ /* 0x040fe40000410000 */
[C---:B-1----:R-:W-:Y:S02]  /*10a20*/  FMUL.FTZ R6, R0.reuse, R138 ;  /* 0x0000008a00067220 */ /* 0x042fe40000410000 */
[C---:B------:R-:W-:Y:S02]  /*10a30*/  FMUL.FTZ R7, R0.reuse, R139 ;  /* 0x0000008b00077220 */ /* 0x040fe40000410000 */
[----:B------:R-:W1:Y:S01]  /*10a40*/  LDSM.16.MT88.4 R136, [R211+0x18000] ;  /* 0x01800000d388783b */ /* 0x000e620000004200 */
[C---:B------:R-:W-:Y:S02]  /*10a50*/  FMUL.FTZ R10, R0.reuse, R142 ;  /* 0x0000008e000a7220 */ /* 0x040fe40000410000 */
[C---:B------:R-:W-:Y:S02]  /*10a60*/  FMUL.FTZ R11, R0.reuse, R143 ;  /* 0x0000008f000b7220 */ /* 0x040fe40000410000 */
[C---:B------:R-:W-:Y:S03]  /*10a70*/  HMMA.16816.F32 R4, R168.reuse, R12, R4 ;  /* 0x0000000ca804723c */ /* 0x040fe60000001804 */
[----:B------:R-:W2:Y:S02]  /*10a80*/  LDSM.16.MT88.4 R140, [R209+0x1a000] ;  /* 0x01a00000d18c783b */ /* 0x000ea40000004200 */
[C---:B------:R-:W-:Y:S02]  /*10a90*/  FMUL.FTZ R18, R0.reuse, R150 ;  /* 0x0000009600127220 */ /* 0x040fe40000410000 */
[C---:B------:R-:W-:Y:S01]  /*10aa0*/  FMUL.FTZ R12, R3.reuse, R144 ;  /* 0x00000090030c7220 */ /* 0x040fe20000410000 */
[C---:B------:R-:W-:Y:S04]  /*10ab0*/  HMMA.16816.F32 R8, R168.reuse, R14, R8 ;  /* 0x0000000ea808723c */ /* 0x040fe80000001808 */
[----:B------:R-:W-:Y:S02]  /*10ac0*/  FMUL.FTZ R13, R3, R145 ;  /* 0x00000091030d7220 */ /* 0x000fe40000410000 */
[C---:B------:R-:W-:Y:S02]  /*10ad0*/  FMUL.FTZ R19, R0.reuse, R151 ;  /* 0x0000009700137220 */ /* 0x040fe40000410000 */
[C---:B------:R-:W-:Y:S01]  /*10ae0*/  FMUL.FTZ R14, R0.reuse, R146 ;  /* 0x00000092000e7220 */ /* 0x040fe20000410000 */
[----:B------:R-:W-:Y:S03]  /*10af0*/  LDSM.16.MT88.4 R148, [R210+0x18800] ;  /* 0x01880000d294783b */ /* 0x000fe60000004200 */
[C---:B------:R-:W-:Y:S02]  /*10b00*/  FMUL.FTZ R15, R0.reuse, R147 ;  /* 0x00000093000f7220 */ /* 0x040fe40000410000 */
[C---:B------:R-:W-:Y:S02]  /*10b10*/  FMUL.FTZ R26, R0.reuse, R158 ;  /* 0x0000009e001a7220 */ /* 0x040fe40000410000 */
[C---:B------:R-:W-:Y:S01]  /*10b20*/  FMUL.FTZ R27, R0.reuse, R159 ;  /* 0x0000009f001b7220 */ /* 0x040fe20000410000 */
[----:B------:R-:W4:Y:S01]  /*10b30*/  LDSM.16.MT88.4 R144, [R210+0x1a000] ;  /* 0x01a00000d290783b */ /* 0x000f220000004200 */
[C---:B------:R-:W-:Y:S01]  /*10b40*/  FMUL.FTZ R34, R0.reuse, R166 ;  /* 0x000000a600227220 */ /* 0x040fe20000410000 */
[C---:B------:R-:W-:Y:S03]  /*10b50*/  HMMA.16816.F32 R12, R168.reuse, R20, R12 ;  /* 0x00000014a80c723c */ /* 0x040fe6000000180c */
[C---:B------:R-:W-:Y:S02]  /*10b60*/  FMUL.FTZ R35, R0.reuse, R167 ;  /* 0x000000a700237220 */ /* 0x040fe40000410000 */
[--C-:B---3--:R-:W-:Y:S01]  /*10b70*/  FFMA.FTZ R2, R175, c[0x0][0x23c], -R172.reuse ;  /* 0x00008f00af027a23 */ /* 0x108fe200000108ac */
[----:B------:R-:W-:Y:S01]  /*10b80*/  LDSM.16.MT88.4 R156, [R209+0x1a800] ;  /* 0x01a80000d19c783b */ /* 0x000fe20000004200 */
[C---:B------:R-:W-:Y:S01]  /*10b90*/  FMUL.FTZ R20, R3.reuse, R152 ;  /* 0x0000009803147220 */ /* 0x040fe20000410000 */
[C---:B------:R-:W-:Y:S01]  /*10ba0*/  HMMA.16816.F32 R16, R168.reuse, R22, R16 ;  /* 0x00000016a810723c */ /* 0x040fe20000001810 */
[----:B------:R3:W5:Y:S03]  /*10bb0*/  MUFU.EX2 R205, R2 ;  /* 0x0000000200cd7308 */ /* 0x0007660000000800 */
[C---:B------:R-:W-:Y:S02]  /*10bc0*/  FMUL.FTZ R21, R3.reuse, R153 ;  /* 0x0000009903157220 */ /* 0x040fe40000410000 */
[C---:B------:R-:W-:Y:S01]  /*10bd0*/  FMUL.FTZ R38, R0.reuse, R38 ;  /* 0x0000002600267220 */ /* 0x040fe20000410000 */
[----:B------:R-:W-:Y:S01]  /*10be0*/  LDSM.16.MT88.4 R164, [R209+0x1c800] ;  /* 0x01c80000d1a4783b */ /* 0x000fe20000004200 */
[C---:B------:R-:W-:Y:S04]  /*10bf0*/  FMUL.FTZ R22, R0.reuse, R154 ;  /* 0x0000009a00167220 */ /* 0x040fe80000410000 */
[C---:B------:R-:W-:Y:S02]  /*10c00*/  FMUL.FTZ R23, R0.reuse, R155 ;  /* 0x0000009b00177220 */ /* 0x040fe40000410000 */
[C---:B------:R-:W-:Y:S01]  /*10c10*/  FMUL.FTZ R39, R0.reuse, R39 ;  /* 0x0000002700277220 */ /* 0x040fe20000410000 */
[----:B------:R-:W-:Y:S01]  /*10c20*/  LDSM.16.MT88.4 R152, [R211+0x18800] ;  /* 0x01880000d398783b */ /* 0x000fe20000004200 */
[C---:B------:R-:W-:Y:S02]  /*10c30*/  FMUL.FTZ R42, R0.reuse, R42 ;  /* 0x0000002a002a7220 */ /* 0x040fe40000410000 */
[C---:B------:R-:W-:Y:S01]  /*10c40*/  FMUL.FTZ R43, R0.reuse, R43 ;  /* 0x0000002b002b7220 */ /* 0x040fe20000410000 */
[C---:B------:R-:W-:Y:S03]  /*10c50*/  HMMA.16816.F32 R20, R168.reuse, R28, R20 ;  /* 0x0000001ca814723c */ /* 0x040fe60000001814 */
[C---:B------:R-:W-:Y:S02]  /*10c60*/  FMUL.FTZ R46, R0.reuse, R46 ;  /* 0x0000002e002e7220 */ /* 0x040fe40000410000 */
[----:B------:R-:W-:Y:S02]  /*10c70*/  FMUL.FTZ R47, R0, R47 ;  /* 0x0000002f002f7220 */ /* 0x000fe40000410000 */
[C---:B------:R-:W-:Y:S01]  /*10c80*/  FMUL.FTZ R28, R3.reuse, R160 ;  /* 0x000000a0031c7220 */ /* 0x040fe20000410000 */
[C---:B------:R-:W-:Y:S04]  /*10c90*/  HMMA.16816.F32 R24, R168.reuse, R30, R24 ;  /* 0x0000001ea818723c */ /* 0x040fe80000001818 */
[C---:B------:R-:W-:Y:S02]  /*10ca0*/  FMUL.FTZ R29, R3.reuse, R161 ;  /* 0x000000a1031d7220 */ /* 0x040fe40000410000 */
[--C-:B---3--:R-:W-:Y:S02]  /*10cb0*/  FFMA.FTZ R2, R176, c[0x0][0x23c], -R172.reuse ;  /* 0x00008f00b0027a23 */ /* 0x108fe400000108ac */
[C---:B------:R-:W-:Y:S02]  /*10cc0*/  FMUL.FTZ R30, R0.reuse, R162 ;  /* 0x000000a2001e7220 */ /* 0x040fe40000410000 */
[----:B------:R3:W-:Y:S02]  /*10cd0*/  MUFU.EX2 R204, R2 ;  /* 0x0000000200cc7308 */ /* 0x0007e40000000800 */
[C---:B------:R-:W-:Y:S02]  /*10ce0*/  FMUL.FTZ R31, R0.reuse, R163 ;  /* 0x000000a3001f7220 */ /* 0x040fe40000410000 */
[----:B------:R-:W-:Y:S01]  /*10cf0*/  LDSM.16.MT88.4 R160, [R212+0x1a800] ;  /* 0x01a80000d4a0783b */ /* 0x000fe20000004200 */
[C---:B------:R-:W-:Y:S02]  /*10d00*/  FMUL.FTZ R50, R0.reuse, R50 ;  /* 0x0000003200327220 */ /* 0x040fe40000410000 */
[C---:B------:R-:W-:Y:S02]  /*10d10*/  FMUL.FTZ R51, R0.reuse, R51 ;  /* 0x0000003300337220 */ /* 0x040fe40000410000 */
[C---:B-1----:R-:W-:Y:S03]  /*10d20*/  HMMA.16816.F32 R28, R168.reuse, R136, R28 ;  /* 0x00000088a81c723c */ /* 0x042fe6000000181c */
[C---:B------:R-:W-:Y:S02]  /*10d30*/  FMUL.FTZ R54, R0.reuse, R54 ;  /* 0x0000003600367220 */ /* 0x040fe40000410000 */
[C---:B------:R-:W-:Y:S02]  /*10d40*/  FMUL.FTZ R55, R0.reuse, R55 ;  /* 0x0000003700377220 */ /* 0x040fe40000410000 */
[C---:B------:R-:W-:Y:S01]  /*10d50*/  FMUL.FTZ R58, R0.reuse, R58 ;  /* 0x0000003a003a7220 */ /* 0x040fe20000410000 */
[C---:B------:R-:W-:Y:S01]  /*10d60*/  HMMA.16816.F32 R32, R168.reuse, R138, R32 ;  /* 0x0000008aa820723c */ /* 0x040fe20000001820 */
[----:B------:R-:W1:Y:S03]  /*10d70*/  LDSM.16.MT88.4 R136, [R212+0x1a000] ;  /* 0x01a00000d488783b */ /* 0x000e660000004200 */
[C---:B------:R-:W-:Y:S02]  /*10d80*/  FMUL.FTZ R59, R0.reuse, R59 ;  /* 0x0000003b003b7220 */ /* 0x040fe40000410000 */
[----:B------:R-:W-:Y:S02]  /*10d90*/  FMUL.FTZ R60, R3, R60 ;  /* 0x0000003c033c7220 */ /* 0x000fe40000410000 */
[C---:B--2---:R-:W-:Y:S04]  /*10da0*/  HMMA.16816.F32 R36, R168.reuse, R140, R36 ;  /* 0x0000008ca824723c */ /* 0x044fe80000001824 */
[--C-:B---3--:R-:W-:Y:S02]  /*10db0*/  FFMA.FTZ R2, R177, c[0x0][0x23c], -R172.reuse ;  /* 0x00008f00b1027a23 */ /* 0x108fe400000108ac */
[C---:B------:R-:W-:Y:S02]  /*10dc0*/  FMUL.FTZ R61, R3.reuse, R61 ;  /* 0x0000003d033d7220 */ /* 0x040fe40000410000 */
[C---:B------:R-:W-:Y:S01]  /*10dd0*/  HMMA.16816.F32 R40, R168.reuse, R142, R40 ;  /* 0x0000008ea828723c */ /* 0x040fe20000001828 */
[----:B------:R-:W2:Y:S01]  /*10de0*/  LDSM.16.MT88.4 R140, [R211+0x1a000] ;  /* 0x01a00000d38c783b */ /* 0x000ea20000004200 */
[----:B------:R3:W-:Y:S02]  /*10df0*/  MUFU.EX2 R203, R2 ;  /* 0x0000000200cb7308 */ /* 0x0007e40000000800 */
[C---:B------:R-:W-:Y:S02]  /*10e00*/  FMUL.FTZ R62, R0.reuse, R62 ;  /* 0x0000003e003e7220 */ /* 0x040fe40000410000 */
[C---:B------:R-:W-:Y:S02]  /*10e10*/  FMUL.FTZ R63, R0.reuse, R63 ;  /* 0x0000003f003f7220 */ /* 0x040fe40000410000 */
[C---:B----4-:R-:W-:Y:S04]  /*10e20*/  HMMA.16816.F32 R44, R168.reuse, R144, R44 ;  /* 0x00000090a82c723c */ /* 0x050fe8000000182c */
[C---:B------:R-:W-:Y:S02]  /*10e30*/  FMUL.FTZ R64, R3.reuse, R64 ;  /* 0x0000004003407220 */ /* 0x040fe40000410000 */
[C---:B------:R-:W-:Y:S02]  /*10e40*/  FMUL.FTZ R65, R3.reuse, R65 ;  /* 0x0000004103417220 */ /* 0x040fe40000410000 */
[C---:B------:R-:W-:Y:S01]  /*10e50*/  HMMA.16816.F32 R48, R168.reuse, R146, R48 ;  /* 0x00000092a830723c */ /* 0x040fe20000001830 */
[----:B------:R-:W4:Y:S03]  /*10e60*/  LDSM.16.MT88.4 R144, [R209+0x1c000] ;  /* 0x01c00000d190783b */ /* 0x000f260000004200 */
[C---:B------:R-:W-:Y:S02]  /*10e70*/  FMUL.FTZ R66, R0.reuse, R66 ;  /* 0x0000004200427220 */ /* 0x040fe40000410000 */
[----:B------:R-:W-:Y:S02]  /*10e80*/  FMUL.FTZ R67, R0, R67 ;  /* 0x0000004300437220 */ /* 0x000fe40000410000 */
[C---:B------:R-:W-:Y:S01]  /*10e90*/  FMUL.FTZ R68, R3.reuse, R68 ;  /* 0x0000004403447220 */ /* 0x040fe20000410000 */
[C---:B-1----:R-:W-:Y:S03]  /*10ea0*/  HMMA.16816.F32 R52, R168.reuse, R136, R52 ;  /* 0x00000088a834723c */ /* 0x042fe60000001834 */
[--C-:B---3--:R-:W-:Y:S02]  /*10eb0*/  FFMA.FTZ R2, R178, c[0x0][0x23c], -R173.reuse ;  /* 0x00008f00b2027a23 */ /* 0x108fe400000108ad */
[C---:B------:R-:W-:Y:S02]  /*10ec0*/  FMUL.FTZ R69, R3.reuse, R69 ;  /* 0x0000004503457220 */ /* 0x040fe40000410000 */
[C---:B------:R-:W-:Y:S01]  /*10ed0*/  FMUL.FTZ R70, R0.reuse, R70 ;  /* 0x0000004600467220 */ /* 0x040fe20000410000 */
[C---:B------:R-:W-:Y:S01]  /*10ee0*/  HMMA.16816.F32 R56, R168.reuse, R138, R56 ;  /* 0x0000008aa838723c */ /* 0x040fe20000001838 */
[----:B------:R-:W1:Y:S01]  /*10ef0*/  LDSM.16.MT88.4 R136, [R210+0x1c000] ;  /* 0x01c00000d288783b */ /* 0x000e620000004200 */
[----:B------:R3:W-:Y:S02]  /*10f00*/  MUFU.EX2 R202, R2 ;  /* 0x0000000200ca7308 */ /* 0x0007e40000000800 */
[C---:B------:R-:W-:Y:S02]  /*10f10*/  FMUL.FTZ R71, R0.reuse, R71 ;  /* 0x0000004700477220 */ /* 0x040fe40000410000 */
[C---:B------:R-:W-:Y:S02]  /*10f20*/  FMUL.FTZ R72, R3.reuse, R72 ;  /* 0x0000004803487220 */ /* 0x040fe40000410000 */
[C---:B--2---:R-:W-:Y:S04]  /*10f30*/  HMMA.16816.F32 R60, R168.reuse, R140, R60 ;  /* 0x0000008ca83c723c */ /* 0x044fe8000000183c */
[C---:B------:R-:W-:Y:S02]  /*10f40*/  FMUL.FTZ R73, R3.reuse, R73 ;  /* 0x0000004903497220 */ /* 0x040fe40000410000 */
[C---:B------:R-:W-:Y:S02]  /*10f50*/  FMUL.FTZ R74, R0.reuse, R74 ;  /* 0x0000004a004a7220 */ /* 0x040fe40000410000 */
[C---:B------:R-:W-:Y:S01]  /*10f60*/  HMMA.16816.F32 R64, R168.reuse, R142, R64 ;  /* 0x0000008ea840723c */ /* 0x040fe20000001840 */
[----:B------:R-:W2:Y:S03]  /*10f70*/  LDSM.16.MT88.4 R140, [R212+0x1c000] ;  /* 0x01c00000d48c783b */ /* 0x000ea60000004200 */
[C---:B------:R-:W-:Y:S02]  /*10f80*/  FMUL.FTZ R75, R0.reuse, R75 ;  /* 0x0000004b004b7220 */ /* 0x040fe40000410000 */
[----:B------:R-:W-:Y:S02]  /*10f90*/  FMUL.FTZ R76, R3, R76 ;  /* 0x0000004c034c7220 */ /* 0x000fe40000410000 */
[C---:B----4-:R-:W-:Y:S04]  /*10fa0*/  HMMA.16816.F32 R68, R168.reuse, R144, R68 ;  /* 0x00000090a844723c */ /* 0x050fe80000001844 */
[--C-:B---3--:R-:W-:Y:S02]  /*10fb0*/  FFMA.FTZ R2, R179, c[0x0][0x23c], -R173.reuse ;  /* 0x00008f00b3027a23 */ /* 0x108fe400000108ad */
[----:B------:R-:W-:Y:S01]  /*10fc0*/  LDSM.16.MT88.4 R176, [R211+0x19800] ;  /* 0x01980000d3b0783b */ /* 0x000fe20000004200 */
[C---:B------:R-:W-:Y:S01]  /*10fd0*/  FMUL.FTZ R77, R3.reuse, R77 ;  /* 0x0000004d034d7220 */ /* 0x040fe20000410000 */
[C---:B------:R-:W-:Y:S01]  /*10fe0*/  HMMA.16816.F32 R72, R168.reuse, R146, R72 ;  /* 0x00000092a848723c */ /* 0x040fe20000001848 */
[----:B------:R3:W4:Y:S03]  /*10ff0*/  MUFU.EX2 R201, R2 ;  /* 0x0000000200c97308 */ /* 0x0007260000000800 */
[C---:B------:R-:W-:Y:S02]  /*11000*/  FMUL.FTZ R78, R0.reuse, R78 ;  /* 0x0000004e004e7220 */ /* 0x040fe40000410000 */
[----:B------:R-:W4:Y:S01]  /*11010*/  LDSM.16.MT88.4 R144, [R211+0x1c000] ;  /* 0x01c00000d390783b */ /* 0x000f220000004200 */
[C---:B------:R-:W-:Y:S02]  /*11020*/  FMUL.FTZ R79, R0.reuse, R79 ;  /* 0x0000004f004f7220 */ /* 0x040fe40000410000 */
[C---:B------:R-:W-:Y:S03]  /*11030*/  FMUL.FTZ R80, R3.reuse, R80 ;  /* 0x0000005003507220 */ /* 0x040fe60000410000 */
[C---:B------:R-:W-:Y:S02]  /*11040*/  FMUL.FTZ R81, R3.reuse, R81 ;  /* 0x0000005103517220 */ /* 0x040fe40000410000 */
[C---:B-1----:R-:W-:Y:S03]  /*11050*/  HMMA.16816.F32 R76, R168.reuse, R136, R76 ;  /* 0x00000088a84c723c */ /* 0x042fe6000000184c */
[C---:B------:R-:W-:Y:S02]  /*11060*/  FMUL.FTZ R82, R0.reuse, R82 ;  /* 0x0000005200527220 */ /* 0x040fe40000410000 */
[C---:B------:R-:W-:Y:S02]  /*11070*/  FMUL.FTZ R83, R0.reuse, R83 ;  /* 0x0000005300537220 */ /* 0x040fe40000410000 */
[C---:B------:R-:W-:Y:S02]  /*11080*/  FMUL.FTZ R84, R3.reuse, R84 ;  /* 0x0000005403547220 */ /* 0x040fe40000410000 */
[C---:B------:R-:W-:Y:S03]  /*11090*/  FMUL.FTZ R85, R3.reuse, R85 ;  /* 0x0000005503557220 */ /* 0x040fe60000410000 */
[C---:B------:R-:W-:Y:S01]  /*110a0*/  HMMA.16816.F32 R80, R168.reuse, R138, R80 ;  /* 0x0000008aa850723c */ /* 0x040fe20000001850 */
[----:B------:R-:W1:Y:S02]  /*110b0*/  LDSM.16.MT88.4 R136, [R209+0x1e000] ;  /* 0x01e00000d188783b */ /* 0x000e640000004200 */
[C---:B------:R-:W-:Y:S02]  /*110c0*/  FMUL.FTZ R86, R0.reuse, R86 ;  /* 0x0000005600567220 */ /* 0x040fe40000410000 */
[----:B------:R-:W-:Y:S02]  /*110d0*/  FMUL.FTZ R87, R0, R87 ;  /* 0x0000005700577220 */ /* 0x000fe40000410000 */
[--C-:B---3--:R-:W-:Y:S02]  /*110e0*/  FFMA.FTZ R2, R180, c[0x0][0x23c], -R173.reuse ;  /* 0x00008f00b4027a23 */ /* 0x108fe400000108ad */
[C---:B------:R-:W-:Y:S02]  /*110f0*/  FMUL.FTZ R88, R3.reuse, R88 ;  /* 0x0000005803587220 */ /* 0x040fe40000410000 */
[----:B------:R3:W-:Y:S01]  /*11100*/  MUFU.EX2 R200, R2 ;  /* 0x0000000200c87308 */ /* 0x0007e20000000800 */
[C---:B--2---:R-:W-:Y:S03]  /*11110*/  HMMA.16816.F32 R84, R168.reuse, R140, R84 ;  /* 0x0000008ca854723c */ /* 0x044fe60000001854 */
[C---:B------:R-:W-:Y:S02]  /*11120*/  FMUL.FTZ R89, R3.reuse, R89 ;  /* 0x0000005903597220 */ /* 0x040fe40000410000 */
[C---:B------:R-:W-:Y:S02]  /*11130*/  FMUL.FTZ R90, R0.reuse, R90 ;  /* 0x0000005a005a7220 */ /* 0x040fe40000410000 */
[C---:B------:R-:W-:Y:S02]  /*11140*/  FMUL.FTZ R91, R0.reuse, R91 ;  /* 0x0000005b005b7220 */ /* 0x040fe40000410000 */
[C---:B------:R-:W-:Y:S03]  /*11150*/  FMUL.FTZ R92, R3.reuse, R92 ;  /* 0x0000005c035c7220 */ /* 0x040fe60000410000 */
[C---:B------:R-:W-:Y:S02]  /*11160*/  FMUL.FTZ R93, R3.reuse, R93 ;  /* 0x0000005d035d7220 */ /* 0x040fe40000410000 */
[C---:B------:R-:W-:Y:S01]  /*11170*/  HMMA.16816.F32 R88, R168.reuse, R142, R88 ;  /* 0x0000008ea858723c */ /* 0x040fe20000001858 */
[----:B------:R-:W2:Y:S02]  /*11180*/  LDSM.16.MT88.4 R140, [R210+0x1e000] ;  /* 0x01e00000d28c783b */ /* 0x000ea40000004200 */
[C---:B------:R-:W-:Y:S02]  /*11190*/  FMUL.FTZ R94, R0.reuse, R94 ;  /* 0x0000005e005e7220 */ /* 0x040fe40000410000 */
[C---:B------:R-:W-:Y:S02]  /*111a0*/  FMUL.FTZ R95, R0.reuse, R95 ;  /* 0x0000005f005f7220 */ /* 0x040fe40000410000 */
[----:B------:R-:W-:Y:S02]  /*111b0*/  FMUL.FTZ R96, R3, R96 ;  /* 0x0000006003607220 */ /* 0x000fe40000410000 */
[--C-:B---3--:R-:W-:Y:S03]  /*111c0*/  FFMA.FTZ R2, R181, c[0x0][0x23c], -R173.reuse ;  /* 0x00008f00b5027a23 */ /* 0x108fe600000108ad */
[C---:B----4-:R-:W-:Y:S01]  /*111d0*/  HMMA.16816.F32 R92, R168.reuse, R144, R92 ;  /* 0x00000090a85c723c */ /* 0x050fe2000000185c */
[----:B------:R3:W4:Y:S02]  /*111e0*/  MUFU.EX2 R199, R2 ;  /* 0x0000000200c77308 */ /* 0x0007240000000800 */
[C---:B------:R-:W-:Y:S02]  /*111f0*/  FMUL.FTZ R97, R3.reuse, R97 ;  /* 0x0000006103617220 */ /* 0x040fe40000410000 */
[C---:B------:R-:W-:Y:S02]  /*11200*/  FMUL.FTZ R98, R0.reuse, R98 ;  /* 0x0000006200627220 */ /* 0x040fe40000410000 */
[C---:B------:R-:W-:Y:S02]  /*11210*/  FMUL.FTZ R99, R0.reuse, R99 ;  /* 0x0000006300637220 */ /* 0x040fe40000410000 */
[C---:B------:R-:W-:Y:S03]  /*11220*/  FMUL.FTZ R100, R3.reuse, R100 ;  /* 0x0000006403647220 */ /* 0x040fe60000410000 */
[C---:B------:R-:W-:Y:S02]  /*11230*/  FMUL.FTZ R101, R3.reuse, R101 ;  /* 0x0000006503657220 */ /* 0x040fe40000410000 */
[C---:B------:R-:W-:Y:S01]  /*11240*/  HMMA.16816.F32 R96, R168.reuse, R146, R96 ;  /* 0x00000092a860723c */ /* 0x040fe20000001860 */
[----:B------:R-:W4:Y:S02]  /*11250*/  LDSM.16.MT88.4 R144, [R212+0x1e000] ;  /* 0x01e00000d490783b */ /* 0x000f240000004200 */
[C---:B------:R-:W-:Y:S02]  /*11260*/  FMUL.FTZ R102, R0.reuse, R102 ;  /* 0x0000006600667220 */ /* 0x040fe40000410000 */
[C---:B------:R-:W-:Y:S02]  /*11270*/  FMUL.FTZ R103, R0.reuse, R103 ;  /* 0x0000006700677220 */ /* 0x040fe40000410000 */
[C---:B------:R-:W-:Y:S02]  /*11280*/  FMUL.FTZ R104, R3.reuse, R104 ;  /* 0x0000006803687220 */ /* 0x040fe40000410000 */
[----:B------:R-:W-:Y:S03]  /*11290*/  FMUL.FTZ R105, R3, R105 ;  /* 0x0000006903697220 */ /* 0x000fe60000410000 */
[C---:B-1----:R-:W-:Y:S03]  /*112a0*/  HMMA.16816.F32 R100, R168.reuse, R136, R100 ;  /* 0x00000088a864723c */ /* 0x042fe60000001864 */
[C---:B------:R-:W-:Y:S02]  /*112b0*/  FMUL.FTZ R106, R0.reuse, R106 ;  /* 0x0000006a006a7220 */ /* 0x040fe40000410000 */
[C---:B------:R-:W-:Y:S02]  /*112c0*/  FMUL.FTZ R107, R0.reuse, R107 ;  /* 0x0000006b006b7220 */ /* 0x040fe40000410000 */
[--C-:B---3--:R-:W-:Y:S02]  /*112d0*/  FFMA.FTZ R2, R183, c[0x0][0x23c], -R172.reuse ;  /* 0x00008f00b7027a23 */ /* 0x108fe400000108ac */
[C---:B------:R-:W-:Y:S02]  /*112e0*/  FMUL.FTZ R108, R3.reuse, R108 ;  /* 0x0000006c036c7220 */ /* 0x040fe40000410000 */
[----:B------:R1:W-:Y:S01]  /*112f0*/  MUFU.EX2 R198, R2 ;  /* 0x0000000200c67308 */ /* 0x0003e20000000800 */
[C---:B------:R-:W-:Y:S01]  /*11300*/  HMMA.16816.F32 R104, R168.reuse, R138, R104 ;  /* 0x0000008aa868723c */ /* 0x040fe20000001868 */
[----:B------:R-:W3:Y:S02]  /*11310*/  LDSM.16.MT88.4 R136, [R211+0x1e000] ;  /* 0x01e00000d388783b */ /* 0x000ee40000004200 */
[C---:B------:R-:W-:Y:S02]  /*11320*/  FMUL.FTZ R109, R3.reuse, R109 ;  /* 0x0000006d036d7220 */ /* 0x040fe40000410000 */
[C---:B------:R-:W-:Y:S02]  /*11330*/  FMUL.FTZ R110, R0.reuse, R110 ;  /* 0x0000006e006e7220 */ /* 0x040fe40000410000 */
[C---:B------:R-:W-:Y:S02]  /*11340*/  FMUL.FTZ R111, R0.reuse, R111 ;  /* 0x0000006f006f7220 */ /* 0x040fe40000410000 */
[C---:B------:R-:W-:Y:S03]  /*11350*/  FMUL.FTZ R112, R3.reuse, R112 ;  /* 0x0000007003707220 */ /* 0x040fe60000410000 */
[C---:B------:R-:W-:Y:S02]  /*11360*/  FMUL.FTZ R113, R3.reuse, R113 ;  /* 0x0000007103717220 */ /* 0x040fe40000410000 */
[C---:B--2---:R-:W-:Y:S03]  /*11370*/  HMMA.16816.F32 R108, R168.reuse, R140, R108 ;  /* 0x0000008ca86c723c */ /* 0x044fe6000000186c */
[C---:B------:R-:W-:Y:S02]  /*11380*/  FMUL.FTZ R114, R0.reuse, R114 ;  /* 0x0000007200727220 */ /* 0x040fe40000410000 */
[----:B------:R-:W-:Y:S02]  /*11390*/  FMUL.FTZ R115, R0, R115 ;  /* 0x0000007300737220 */ /* 0x000fe40000410000 */
[C---:B------:R-:W-:Y:S02]  /*113a0*/  FMUL.FTZ R116, R3.reuse, R116 ;  /* 0x0000007403747220 */ /* 0x040fe40000410000 */
[--C-:B-1----:R-:W-:Y:S02]  /*113b0*/  FFMA.FTZ R2, R182, c[0x0][0x23c], -R172.reuse ;  /* 0x00008f00b6027a23 */ /* 0x102fe400000108ac */
[----:B------:R-:W-:Y:S01]  /*113c0*/  LDSM.16.MT88.4 R180, [R209+0x1b800] ;  /* 0x01b80000d1b4783b */ /* 0x000fe20000004200 */
[C---:B------:R-:W-:Y:S01]  /*113d0*/  HMMA.16816.F32 R112, R168.reuse, R142, R112 ;  /* 0x0000008ea870723c */ /* 0x040fe20000001870 */
[----:B------:R1:W2:Y:S02]  /*113e0*/  MUFU.EX2 R197, R2 ;  /* 0x0000000200c57308 */ /* 0x0002a40000000800 */
[C---:B------:R-:W-:Y:S02]  /*113f0*/  FMUL.FTZ R117, R3.reuse, R117 ;  /* 0x0000007503757220 */ /* 0x040fe40000410000 */
[C---:B------:R-:W-:Y:S02]  /*11400*/  FMUL.FTZ R118, R0.reuse, R118 ;  /* 0x0000007600767220 */ /* 0x040fe40000410000 */
[C---:B------:R-:W-:Y:S01]  /*11410*/  FMUL.FTZ R119, R0.reuse, R119 ;  /* 0x0000007700777220 */ /* 0x040fe20000410000 */
[----:B------:R-:W2:Y:S01]  /*11420*/  LDSM.16.MT88.4 R140, [R209+0x18800] ;  /* 0x01880000d18c783b */ /* 0x000ea20000004200 */
[C---:B------:R-:W-:Y:S03]  /*11430*/  FMUL.FTZ R120, R3.reuse, R120 ;  /* 0x0000007803787220 */ /* 0x040fe60000410000 */
[C---:B------:R-:W-:Y:S02]  /*11440*/  FMUL.FTZ R121, R3.reuse, R121 ;  /* 0x0000007903797220 */ /* 0x040fe40000410000 */
[C---:B----4-:R-:W-:Y:S03]  /*11450*/  HMMA.16816.F32 R116, R168.reuse, R144, R116 ;  /* 0x00000090a874723c */ /* 0x050fe60000001874 */
[C---:B------:R-:W-:Y:S02]  /*11460*/  FMUL.FTZ R122, R0.reuse, R122 ;  /* 0x0000007a007a7220 */ /* 0x040fe40000410000 */
[C---:B------:R-:W-:Y:S02]  /*11470*/  FMUL.FTZ R123, R0.reuse, R123 ;  /* 0x0000007b007b7220 */ /* 0x040fe40000410000 */
[C---:B------:R-:W-:Y:S02]  /*11480*/  FMUL.FTZ R124, R3.reuse, R124 ;  /* 0x0000007c037c7220 */ /* 0x040fe40000410000 */
[C---:B------:R-:W-:Y:S03]  /*11490*/  FMUL.FTZ R125, R3.reuse, R125 ;  /* 0x0000007d037d7220 */ /* 0x040fe60000410000 */
[C---:B------:R-:W-:Y:S01]  /*114a0*/  HMMA.16816.F32 R120, R168.reuse, R146, R120 ;  /* 0x00000092a878723c */ /* 0x040fe20000001878 */
[----:B------:R-:W4:Y:S02]  /*114b0*/  LDSM.16.MT88.4 R144, [R212+0x18800] ;  /* 0x01880000d490783b */ /* 0x000f240000004200 */
[C---:B------:R-:W-:Y:S02]  /*114c0*/  FMUL.FTZ R126, R0.reuse, R126 ;  /* 0x0000007e007e7220 */ /* 0x040fe40000410000 */
[C---:B------:R-:W-:Y:S02]  /*114d0*/  FMUL.FTZ R127, R0.reuse, R127 ;  /* 0x0000007f007f7220 */ /* 0x040fe40000410000 */
[C---:B------:R-:W-:Y:S02]  /*114e0*/  FMUL.FTZ R128, R3.reuse, R128 ;  /* 0x0000008003807220 */ /* 0x040fe40000410000 */
[----:B------:R-:W-:Y:S03]  /*114f0*/  FMUL.FTZ R129, R3, R129 ;  /* 0x0000008103817220 */ /* 0x000fe60000410000 */
[C---:B---3--:R-:W-:Y:S03]  /*11500*/  HMMA.16816.F32 R124, R168.reuse, R136, R124 ;  /* 0x00000088a87c723c */ /* 0x048fe6000000187c */
[C---:B------:R-:W-:Y:S02]  /*11510*/  FMUL.FTZ R130, R0.reuse, R130 ;  /* 0x0000008200827220 */ /* 0x040fe40000410000 */
[----:B------:R-:W-:Y:S02]  /*11520*/  FMUL.FTZ R131, R0, R131 ;  /* 0x0000008300837220 */ /* 0x000fe40000410000 */
[----:B-----5:R-:W-:Y:S01]  /*11530*/  F2FP.PACK_AB R136, R205, R206 ;  /* 0x000000cecd88723e */ /* 0x020fe200000000ff */
[--C-:B-1----:R-:W-:Y:S01]  /*11540*/  FFMA.FTZ R2, R185, c[0x0][0x23c], -R172.reuse ;  /* 0x00008f00b9027a23 */ /* 0x102fe200000108ac */
[----:B------:R-:W-:Y:S03]  /*11550*/  F2FP.PACK_AB R137, R201, R202 ;  /* 0x000000cac989723e */ /* 0x000fe600000000ff */
[----:B------:R-:W-:Y:S01]  /*11560*/  HMMA.16816.F32 R128, R168, R138, R128 ;  /* 0x0000008aa880723c */ /* 0x000fe20000001880 */
[----:B------:R-:W-:Y:S01]  /*11570*/  LDSM.16.MT88.4 R168, [R210+0x1c800] ;  /* 0x01c80000d2a8783b */ /* 0x000fe20000004200 */
[----:B------:R1:W-:Y:S05]  /*11580*/  MUFU.EX2 R196, R2 ;  /* 0x0000000200c47308 */ /* 0x0003ea0000000800 */
[----:B------:R-:W-:Y:S02]  /*11590*/  F2FP.PACK_AB R138, R203, R204 ;  /* 0x000000cccb8a723e */ /* 0x000fe400000000ff */
[----:B------:R-:W-:Y:S07]  /*115a0*/  F2FP.PACK_AB R139, R199, R200 ;  /* 0x000000c8c78b723e */ /* 0x000fee00000000ff */
[C---:B--2---:R-:W-:Y:S08]  /*115b0*/  HMMA.16816.F32 R4, R136.reuse, R140, R4 ;  /* 0x0000008c8804723c */ /* 0x044ff00000001804 */
[C---:B------:R-:W-:Y:S01]  /*115c0*/  HMMA.16816.F32 R8, R136.reuse, R142, R8 ;  /* 0x0000008e8808723c */ /* 0x040fe20000001808 */
[----:B------:R-:W2:Y:S03]  /*115d0*/  LDSM.16.MT88.4 R140, [R210+0x1a800] ;  /* 0x01a80000d28c783b */ /* 0x000ea60000004200 */
[--C-:B-1----:R-:W-:Y:S04]  /*115e0*/  FFMA.FTZ R2, R186, c[0x0][0x23c], -R172.reuse ;  /* 0x00008f00ba027a23 */ /* 0x102fe800000108ac */
[C---:B------:R-:W-:Y:S01]  /*115f0*/  HMMA.16816.F32 R12, R136.reuse, R148, R12 ;  /* 0x00000094880c723c */ /* 0x040fe2000000180c */
[----:B------:R1:W3:Y:S07]  /*11600*/  MUFU.EX2 R195, R2 ;  /* 0x0000000200c37308 */ /* 0x0002ee0000000800 */
[C---:B------:R-:W-:Y:S01]  /*11610*/  HMMA.16816.F32 R16, R136.reuse, R150, R16 ;  /* 0x000000968810723c */ /* 0x040fe20000001810 */
[----:B------:R-:W5:Y:S07]  /*11620*/  LDSM.16.MT88.4 R148, [R211+0x1a800] ;  /* 0x01a80000d394783b */ /* 0x000f6e0000004200 */
[C---:B----4-:R-:W-:Y:S08]  /*11630*/  HMMA.16816.F32 R20, R136.reuse, R144, R20 ;  /* 0x000000908814723c */ /* 0x050ff00000001814 */
[C---:B------:R-:W-:Y:S01]  /*11640*/  HMMA.16816.F32 R24, R136.reuse, R146, R24 ;  /* 0x000000928818723c */ /* 0x040fe20000001818 */
[----:B------:R-:W4:Y:S03]  /*11650*/  LDSM.16.MT88.4 R144, [R212+0x1c800] ;  /* 0x01c80000d490783b */ /* 0x000f260000004200 */
[--C-:B-1----:R-:W-:Y:S04]  /*11660*/  FFMA.FTZ R2, R184, c[0x0][0x23c], -R173.reuse ;  /* 0x00008f00b8027a23 */ /* 0x102fe800000108ad */
[C---:B------:R-:W-:Y:S01]  /*11670*/  HMMA.16816.F32 R28, R136.reuse, R152, R28 ;  /* 0x00000098881c723c */ /* 0x040fe2000000181c */
[----:B------:R1:W-:Y:S07]  /*11680*/  MUFU.EX2 R194, R2 ;  /* 0x0000000200c27308 */ /* 0x0003ee0000000800 */
[C---:B------:R-:W-:Y:S01]  /*11690*/  HMMA.16816.F32 R32, R136.reuse, R154, R32 ;  /* 0x0000009a8820723c */ /* 0x040fe20000001820 */
[----:B------:R-:W3:Y:S07]  /*116a0*/  LDSM.16.MT88.4 R152, [R211+0x1c800] ;  /* 0x01c80000d398783b */ /* 0x000eee0000004200 */
[C---:B------:R-:W-:Y:S08]  /*116b0*/  HMMA.16816.F32 R36, R136.reuse, R156, R36 ;  /* 0x0000009c8824723c */ /* 0x040ff00000001824 */
[C---:B------:R-:W-:Y:S01]  /*116c0*/  HMMA.16816.F32 R40, R136.reuse, R158, R40 ;  /* 0x0000009e8828723c */ /* 0x040fe20000001828 */
[----:B------:R-:W-:Y:S03]  /*116d0*/  LDSM.16.MT88.4 R156, [R212+0x19000] ;  /* 0x01900000d49c783b */ /* 0x000fe60000004200 */
[--C-:B-1----:R-:W-:Y:S04]  /*116e0*/  FFMA.FTZ R2, R187, c[0x0][0x23c], -R173.reuse ;  /* 0x00008f00bb027a23 */ /* 0x102fe800000108ad */
[C---:B--2---:R-:W-:Y:S01]  /*116f0*/  HMMA.16816.F32 R44, R136.reuse, R140, R44 ;  /* 0x0000008c882c723c */ /* 0x044fe2000000182c */
[----:B------:R1:W2:Y:S07]  /*11700*/  MUFU.EX2 R193, R2 ;  /* 0x0000000200c17308 */ /* 0x0002ae0000000800 */
[C---:B------:R-:W-:Y:S01]  /*11710*/  HMMA.16816.F32 R48, R136.reuse, R142, R48 ;  /* 0x0000008e8830723c */ /* 0x040fe20000001830 */
[----:B------:R-:W2:Y:S07]  /*11720*/  LDSM.16.MT88.4 R140, [R209+0x1e800] ;  /* 0x01e80000d18c783b */ /* 0x000eae0000004200 */
[C---:B------:R-:W-:Y:S08]  /*11730*/  HMMA.16816.F32 R52, R136.reuse, R160, R52 ;  /* 0x000000a08834723c */ /* 0x040ff00000001834 */
[C---:B------:R-:W-:Y:S01]  /*11740*/  HMMA.16816.F32 R56, R136.reuse, R162, R56 ;  /* 0x000000a28838723c */ /* 0x040fe20000001838 */
[----:B------:R-:W-:Y:S03]  /*11750*/  LDSM.16.MT88.4 R160, [R211+0x19000] ;  /* 0x01900000d3a0783b */ /* 0x000fe60000004200 */
[--C-:B-1----:R-:W-:Y:S04]  /*11760*/  FFMA.FTZ R2, R188, c[0x0][0x23c], -R173.reuse ;  /* 0x00008f00bc027a23 */ /* 0x102fe800000108ad */
[C---:B-----5:R-:W-:Y:S01]  /*11770*/  HMMA.16816.F32 R60, R136.reuse, R148, R60 ;  /* 0x00000094883c723c */ /* 0x060fe2000000183c */
[----:B------:R1:W-:Y:S07]  /*11780*/  MUFU.EX2 R192, R2 ;  /* 0x0000000200c07308 */ /* 0x0003ee0000000800 */
[C---:B------:R-:W-:Y:S01]  /*11790*/  HMMA.16816.F32 R64, R136.reuse, R150, R64 ;  /* 0x000000968840723c */ /* 0x040fe20000001840 */
[----:B------:R-:W5:Y:S07]  /*117a0*/  LDSM.16.MT88.4 R148, [R210+0x1e800] ;  /* 0x01e80000d294783b */ /* 0x000f6e0000004200 */
[C---:B------:R-:W-:Y:S08]  /*117b0*/  HMMA.16816.F32 R68, R136.reuse, R164, R68 ;  /* 0x000000a48844723c */ /* 0x040ff00000001844 */
[C---:B------:R-:W-:Y:S01]  /*117c0*/  HMMA.16816.F32 R72, R136.reuse, R166, R72 ;  /* 0x000000a68848723c */ /* 0x040fe20000001848 */
[----:B------:R-:W-:Y:S03]  /*117d0*/  LDSM.16.MT88.4 R164, [R209+0x1b000] ;  /* 0x01b00000d1a4783b */ /* 0x000fe60000004200 */
[--C-:B-1----:R-:W-:Y:S04]  /*117e0*/  FFMA.FTZ R2, R189, c[0x0][0x23c], -R173.reuse ;  /* 0x00008f00bd027a23 */ /* 0x102fe800000108ad */
[C---:B------:R-:W-:Y:S01]  /*117f0*/  HMMA.16816.F32 R76, R136.reuse, R168, R76 ;  /* 0x000000a8884c723c */ /* 0x040fe2000000184c */
[----:B------:R1:W1:Y:S07]  /*11800*/  MUFU.EX2 R191, R2 ;  /* 0x0000000200bf7308 */ /* 0x00026e0000000800 */
[C---:B------:R-:W-:Y:S01]  /*11810*/  HMMA.16816.F32 R80, R136.reuse, R170, R80 ;  /* 0x000000aa8850723c */ /* 0x040fe20000001850 */
[----:B------:R-:W-:Y:S07]  /*11820*/  LDSM.16.MT88.4 R168, [R211+0x1b000] ;  /* 0x01b00000d3a8783b */ /* 0x000fee0000004200 */
[C---:B----4-:R-:W-:Y:S08]  /*11830*/  HMMA.16816.F32 R84, R136.reuse, R144, R84 ;  /* 0x000000908854723c */ /* 0x050ff00000001854 */
[C---:B------:R-:W-:Y:S01]  /*11840*/  HMMA.16816.F32 R88, R136.reuse, R146, R88 ;  /* 0x000000928858723c */ /* 0x040fe20000001858 */
[----:B------:R-:W4:Y:S03]  /*11850*/  LDSM.16.MT88.4 R144, [R212+0x1e800] ;  /* 0x01e80000d490783b */ /* 0x000f260000004200 */
[--C-:B-1----:R-:W-:Y:S04]  /*11860*/  FFMA.FTZ R2, R190, c[0x0][0x23c], -R172.reuse ;  /* 0x00008f00be027a23 */ /* 0x102fe800000108ac */
[C---:B---3--:R-:W-:Y:S01]  /*11870*/  HMMA.16816.F32 R92, R136.reuse, R152, R92 ;  /* 0x00000098885c723c */ /* 0x048fe2000000185c */
[----:B------:R1:W-:Y:S07]  /*11880*/  MUFU.EX2 R190, R2 ;  /* 0x0000000200be7308 */ /* 0x0003ee0000000800 */
[C---:B------:R-:W-:Y:S01]  /*11890*/  HMMA.16816.F32 R96, R136.reuse, R154, R96 ;  /* 0x0000009a8860723c */ /* 0x040fe20000001860 */
[----:B------:R-:W-:Y:S07]  /*118a0*/  LDSM.16.MT88.4 R152, [R210+0x19000] ;  /* 0x01900000d298783b */ /* 0x000fee0000004200 */
[C---:B--2---:R-:W-:Y:S08]  /*118b0*/  HMMA.16816.F32 R100, R136.reuse, R140, R100 ;  /* 0x0000008c8864723c */ /* 0x044ff00000001864 */
[C---:B------:R-:W-:Y:S01]  /*118c0*/  HMMA.16816.F32 R104, R136.reuse, R142, R104 ;  /* 0x0000008e8868723c */ /* 0x040fe20000001868 */
[----:B------:R-:W2:Y:S03]  /*118d0*/  LDSM.16.MT88.4 R140, [R211+0x1e800] ;  /* 0x01e80000d38c783b */ /* 0x000ea60000004200 */
[--C-:B-1----:R-:W-:Y:S04]  /*118e0*/  FFMA.FTZ R2, R207, c[0x0][0x23c], -R172.reuse ;  /* 0x00008f00cf027a23 */ /* 0x102fe800000108ac */
[C---:B-----5:R-:W-:Y:S01]  /*118f0*/  HMMA.16816.F32 R108, R136.reuse, R148, R108 ;  /* 0x00000094886c723c */ /* 0x060fe2000000186c */
[----:B------:R-:W3:Y:S01]  /*11900*/  LDL.LU R207, [R1+0x4] ;  /* 0x0000040001cf7983 */ /* 0x000ee20000300800 */
[----:B------:R1:W5:Y:S06]  /*11910*/  MUFU.EX2 R189, R2 ;  /* 0x0000000200bd7308 */ /* 0x00036c0000000800 */
[C---:B------:R-:W-:Y:S01]  /*11920*/  HMMA.16816.F32 R112, R136.reuse, R150, R112 ;  /* 0x000000968870723c */ /* 0x040fe20000001870 */
[----:B------:R-:W5:Y:S07]  /*11930*/  LDSM.16.MT88.4 R148, [R209+0x19000] ;  /* 0x01900000d194783b */ /* 0x000f6e0000004200 */
[C---:B----4-:R-:W-:Y:S08]  /*11940*/  HMMA.16816.F32 R116, R136.reuse, R144, R116 ;  /* 0x000000908874723c */ /* 0x050ff00000001874 */
[C---:B------:R-:W-:Y:S01]  /*11950*/  HMMA.16816.F32 R120, R136.reuse, R146, R120 ;  /* 0x000000928878723c */ /* 0x040fe20000001878 */
[----:B------:R-:W4:Y:S03]  /*11960*/  LDSM.16.MT88.4 R144, [R210+0x1b000] ;  /* 0x01b00000d290783b */ /* 0x000f260000004200 */
[--C-:B-1----:R-:W-:Y:S02]  /*11970*/  FFMA.FTZ R2, R241, c[0x0][0x23c], -R172.reuse ;  /* 0x00008f00f1027a23 */ /* 0x102fe400000108ac */
[----:B------:R-:W-:Y:S02]  /*11980*/  FFMA.FTZ R172, R242, c[0x0][0x23c], -R172 ;  /* 0x00008f00f2ac7a23 */ /* 0x000fe400000108ac */
[----:B------:R1:W-:Y:S01]  /*11990*/  MUFU.EX2 R188, R2 ;  /* 0x0000000200bc7308 */ /* 0x0003e20000000800 */
[C---:B--2---:R-:W-:Y:S01]  /*119a0*/  HMMA.16816.F32 R124, R136.reuse, R140, R124 ;  /* 0x0000008c887c723c */ /* 0x044fe2000000187c */
[----:B------:R-:W2:Y:S07]  /*119b0*/  LDL.LU R241, [R1] ;  /* 0x0000000001f17983 */ /* 0x000eae0000300800 */
[----:B------:R-:W-:Y:S01]  /*119c0*/  HMMA.16816.F32 R128, R136, R142, R128 ;  /* 0x0000008e8880723c */ /* 0x000fe20000001880 */
[----:B------:R-:W4:Y:S01]  /*119d0*/  LDSM.16.MT88.4 R140, [R212+0x1b000] ;  /* 0x01b00000d48c783b */ /* 0x000f220000004200 */
[----:B------:R-:W-:Y:S05]  /*119e0*/  MUFU.EX2 R187, R172 ;  /* 0x000000ac00bb7308 */ /* 0x000fea0000000800 */
[----:B------:R-:W-:Y:S02]  /*119f0*/  F2FP.PACK_AB R136, R197, R198 ;  /* 0x000000c6c588723e */ /* 0x000fe400000000ff */
[----:B------:R-:W-:Y:S03]  /*11a00*/  F2FP.PACK_AB R138, R195, R196 ;  /* 0x000000c4c38a723e */ /* 0x000fe600000000ff */
[----:B------:R-:W-:Y:S02]  /*11a10*/  F2FP.PACK_AB R137, R193, R194 ;  /* 0x000000c2c189723e */ /* 0x000fe400000000ff */
[----:B------:R-:W-:Y:S01]  /*11a20*/  F2FP.PACK_AB R139, R191, R192 ;  /* 0x000000c0bf8b723e */ /* 0x000fe200000000ff */
[--C-:B-1----:R-:W-:Y:S04]  /*11a30*/  FFMA.FTZ R2, R240, c[0x0][0x23c], -R173.reuse ;  /* 0x00008f00f0027a23 */ /* 0x102fe800000108ad */
[----:B------:R1:W-:Y:S02]  /*11a40*/  MUFU.EX2 R186, R2 ;  /* 0x0000000200ba7308 */ /* 0x0003e40000000800 */
[C---:B-----5:R-:W-:Y:S08]  /*11a50*/  HMMA.16816.F32 R4, R136.reuse, R148, R4 ;  /* 0x000000948804723c */ /* 0x060ff00000001804 */
[C---:B------:R-:W-:Y:S01]  /*11a60*/  HMMA.16816.F32 R8, R136.reuse, R150, R8 ;  /* 0x000000968808723c */ /* 0x040fe20000001808 */
[----:B------:R-:W5:Y:S07]  /*11a70*/  LDSM.16.MT88.4 R148, [R209+0x1d000] ;  /* 0x01d00000d194783b */ /* 0x000f6e0000004200 */
[C---:B------:R-:W-:Y:S04]  /*11a80*/  HMMA.16816.F32 R12, R136.reuse, R152, R12 ;  /* 0x00000098880c723c */ /* 0x040fe8000000180c */
[--C-:B-1----:R-:W-:Y:S04]  /*11a90*/  FFMA.FTZ R2, R243, c[0x0][0x23c], -R173.reuse ;  /* 0x00008f00f3027a23 */ /* 0x102fe800000108ad */
[C---:B------:R-:W-:Y:S01]  /*11aa0*/  HMMA.16816.F32 R16, R136.reuse, R154, R16 ;  /* 0x0000009a8810723c */ /* 0x040fe20000001810 */
[----:B------:R-:W-:Y:S01]  /*11ab0*/  LDSM.16.MT88.4 R152, [R211+0x1d000] ;  /* 0x01d00000d398783b */ /* 0x000fe20000004200 */
[----:B------:R1:W1:Y:S06]  /*11ac0*/  MUFU.EX2 R185, R2 ;  /* 0x0000000200b97308 */ /* 0x00026c0000000800 */
[C---:B------:R-:W-:Y:S08]  /*11ad0*/  HMMA.16816.F32 R20, R136.reuse, R156, R20 ;  /* 0x0000009c8814723c */ /* 0x040ff00000001814 */
[C---:B------:R-:W-:Y:S01]  /*11ae0*/  HMMA.16816.F32 R24, R136.reuse, R158, R24 ;  /* 0x0000009e8818723c */ /* 0x040fe20000001818 */
[----:B------:R-:W-:Y:S07]  /*11af0*/  LDSM.16.MT88.4 R156, [R210+0x1f000] ;  /* 0x01f00000d29c783b */ /* 0x000fee0000004200 */
[C---:B------:R-:W-:Y:S04]  /*11b00*/  HMMA.16816.F32 R28, R136.reuse, R160, R28 ;  /* 0x000000a0881c723c */ /* 0x040fe8000000181c */
[--C-:B-1----:R-:W-:Y:S02]  /*11b10*/  FFMA.FTZ R2, R244, c[0x0][0x23c], -R173.reuse ;  /* 0x00008f00f4027a23 */ /* 0x102fe400000108ad */
[----:B------:R-:W-:Y:S02]  /*11b20*/  FFMA.FTZ R173, R135, c[0x0][0x23c], -R173 ;  /* 0x00008f0087ad7a23 */ /* 0x000fe400000108ad */
[C---:B------:R-:W-:Y:S01]  /*11b30*/  HMMA.16816.F32 R32, R136.reuse, R162, R32 ;  /* 0x000000a28820723c */ /* 0x040fe20000001820 */
[----:B------:R-:W-:Y:S01]  /*11b40*/  LDSM.16.MT88.4 R160, [R212+0x1f000] ;  /* 0x01f00000d4a0783b */ /* 0x000fe20000004200 */
[----:B------:R1:W-:Y:S06]  /*11b50*/  MUFU.EX2 R134, R173 ;  /* 0x000000ad00867308 */ /* 0x0003ec0000000800 */
[C---:B------:R-:W-:Y:S04]  /*11b60*/  HMMA.16816.F32 R36, R136.reuse, R164, R36 ;  /* 0x000000a48824723c */ /* 0x040fe80000001824 */
[----:B------:R-:W5:Y:S04]  /*11b70*/  MUFU.EX2 R184, R2 ;  /* 0x0000000200b87308 */ /* 0x000f680000000800 */
[C---:B------:R-:W-:Y:S01]  /*11b80*/  HMMA.16816.F32 R40, R136.reuse, R166, R40 ;  /* 0x000000a68828723c */ /* 0x040fe20000001828 */
[----:B------:R-:W-:Y:S07]  /*11b90*/  LDSM.16.MT88.4 R164, [R210+0x19800] ;  /* 0x01980000d2a4783b */ /* 0x000fee0000004200 */
[C---:B----4-:R-:W-:Y:S01]  /*11ba0*/  HMMA.16816.F32 R44, R136.reuse, R144, R44 ;  /* 0x00000090882c723c */ /* 0x050fe2000000182c */
[----:B-1----:R-:W-:Y:S07]  /*11bb0*/  LDSM.16.MT88.4 R172, [R212+0x19800] ;  /* 0x01980000d4ac783b */ /* 0x002fee0000004200 */
[C---:B------:R-:W-:Y:S01]  /*11bc0*/  HMMA.16816.F32 R48, R136.reuse, R146, R48 ;  /* 0x000000928830723c */ /* 0x040fe20000001830 */
[----:B------:R-:W1:Y:S07]  /*11bd0*/  LDSM.16.MT88.4 R144, [R210+0x1d000] ;  /* 0x01d00000d290783b */ /* 0x000e6e0000004200 */
[C---:B------:R-:W-:Y:S08]  /*11be0*/  HMMA.16816.F32 R52, R136.reuse, R140, R52 ;  /* 0x0000008c8834723c */ /* 0x040ff00000001834 */
[C---:B------:R-:W-:Y:S01]  /*11bf0*/  HMMA.16816.F32 R56, R136.reuse, R142, R56 ;  /* 0x0000008e8838723c */ /* 0x040fe20000001838 */
[----:B------:R-:W4:Y:S07]  /*11c00*/  LDSM.16.MT88.4 R140, [R212+0x1d000] ;  /* 0x01d00000d48c783b */ /* 0x000f2e0000004200 */
[C---:B------:R-:W-:Y:S07]  /*11c10*/  HMMA.16816.F32 R60, R136.reuse, R168, R60 ;  /* 0x000000a8883c723c */ /* 0x040fee000000183c */
[----:B------:R-:W-:Y:S01]  /*11c20*/  F2FP.PACK_AB R168, R189, R190 ;  /* 0x000000bebda8723e */ /* 0x000fe200000000ff */
[C---:B------:R-:W-:Y:S04]  /*11c30*/  HMMA.16816.F32 R64, R136.reuse, R170, R64 ;  /* 0x000000aa8840723c */ /* 0x040fe80000001840 */
[----:B------:R-:W-:Y:S03]  /*11c40*/  F2FP.PACK_AB R169, R185, R186 ;  /* 0x000000bab9a9723e */ /* 0x000fe600000000ff */
[----:B------:R-:W-:Y:S01]  /*11c50*/  F2FP.PACK_AB R170, R187, R188 ;  /* 0x000000bcbbaa723e */ /* 0x000fe200000000ff */
[C---:B-----5:R-:W-:Y:S04]  /*11c60*/  HMMA.16816.F32 R68, R136.reuse, R148, R68 ;  /* 0x000000948844723c */ /* 0x060fe80000001844 */
[----:B------:R-:W-:Y:S04]  /*11c70*/  F2FP.PACK_AB R171, R134, R184 ;  /* 0x000000b886ab723e */ /* 0x000fe800000000ff */
[C---:B------:R-:W-:Y:S01]  /*11c80*/  HMMA.16816.F32 R72, R136.reuse, R150, R72 ;  /* 0x000000968848723c */ /* 0x040fe20000001848 */
[----:B------:R-:W5:Y:S07]  /*11c90*/  LDSM.16.MT88.4 R148, [R209+0x1f000] ;  /* 0x01f00000d194783b */ /* 0x000f6e0000004200 */
[C---:B-1----:R-:W-:Y:S08]  /*11ca0*/  HMMA.16816.F32 R76, R136.reuse, R144, R76 ;  /* 0x00000090884c723c */ /* 0x042ff0000000184c */
[C---:B------:R-:W-:Y:S01]  /*11cb0*/  HMMA.16816.F32 R80, R136.reuse, R146, R80 ;  /* 0x000000928850723c */ /* 0x040fe20000001850 */
[----:B------:R-:W1:Y:S07]  /*11cc0*/  LDSM.16.MT88.4 R144, [R211+0x1f000] ;  /* 0x01f00000d390783b */ /* 0x000e6e0000004200 */
[C---:B----4-:R-:W-:Y:S08]  /*11cd0*/  HMMA.16816.F32 R84, R136.reuse, R140, R84 ;  /* 0x0000008c8854723c */ /* 0x050ff00000001854 */
[C---:B------:R-:W-:Y:S01]  /*11ce0*/  HMMA.16816.F32 R88, R136.reuse, R142, R88 ;  /* 0x0000008e8858723c */ /* 0x040fe20000001858 */
[----:B------:R-:W4:Y:S07]  /*11cf0*/  LDSM.16.MT88.4 R140, [R209+0x19800] ;  /* 0x01980000d18c783b */ /* 0x000f2e0000004200 */
[C---:B------:R-:W-:Y:S08]  /*11d00*/  HMMA.16816.F32 R92, R136.reuse, R152, R92 ;  /* 0x00000098885c723c */ /* 0x040ff0000000185c */
[C---:B------:R-:W-:Y:S08]  /*11d10*/  HMMA.16816.F32 R96, R136.reuse, R154, R96 ;  /* 0x0000009a8860723c */ /* 0x040ff00000001860 */
[C---:B-----5:R-:W-:Y:S08]  /*11d20*/  HMMA.16816.F32 R100, R136.reuse, R148, R100 ;  /* 0x000000948864723c */ /* 0x060ff00000001864 */
[C---:B------:R-:W-:Y:S08]  /*11d30*/  HMMA.16816.F32 R104, R136.reuse, R150, R104 ;  /* 0x000000968868723c */ /* 0x040ff00000001868 */
[C---:B------:R-:W-:Y:S08]  /*11d40*/  HMMA.16816.F32 R108, R136.reuse, R156, R108 ;  /* 0x0000009c886c723c */ /* 0x040ff0000000186c */
[C---:B------:R-:W-:Y:S08]  /*11d50*/  HMMA.16816.F32 R112, R136.reuse, R158, R112 ;  /* 0x0000009e8870723c */ /* 0x040ff00000001870 */
[C---:B------:R-:W-:Y:S08]  /*11d60*/  HMMA.16816.F32 R116, R136.reuse, R160, R116 ;  /* 0x000000a08874723c */ /* 0x040ff00000001874 */
[C---:B------:R-:W-:Y:S04]  /*11d70*/  HMMA.16816.F32 R120, R136.reuse, R162, R120 ;  /* 0x000000a28878723c */ /* 0x040fe80000001878 */
[----:B---3--:R-:W-:Y:S04]  /*11d80*/  FFMA.FTZ R0, R0, R207, R248 ;  /* 0x000000cf00007223 */ /* 0x008fe800000100f8 */
[C---:B-1----:R-:W-:Y:S04]  /*11d90*/  HMMA.16816.F32 R124, R136.reuse, R144, R124 ;  /* 0x00000090887c723c */ /* 0x042fe8000000187c */
[----:B------:R-:W-:Y:S04]  /*11da0*/  FADD.FTZ R0, R247, R0 ;  /* 0x00000000f7007221 */ /* 0x000fe80000010000 */
[----:B------:R-:W-:Y:S04]  /*11db0*/  HMMA.16816.F32 R128, R136, R146, R128 ;  /* 0x000000928880723c */ /* 0x000fe80000001880 */
[----:B------:R-:W-:Y:S04]  /*11dc0*/  FADD.FTZ R0, R246, R0 ;  /* 0x00000000f6007221 */ /* 0x000fe80000010000 */
[C---:B----4-:R-:W-:Y:S01]  /*11dd0*/  HMMA.16816.F32 R136, R168.reuse, R140, R4 ;  /* 0x0000008ca888723c */ /* 0x050fe20000001804 */
[----:B------:R-:W1:Y:S04]  /*11de0*/  LDSM.16.MT88.4 R4, [R210+0x1b800] ;  /* 0x01b80000d204783b */ /* 0x000e680000004200 */
[----:B------:R-:W-:Y:S03]  /*11df0*/  FADD.FTZ R0, R245, R0 ;  /* 0x00000000f5007221 */ /* 0x000fe60000010000 */
[C---:B------:R-:W-:Y:S01]  /*11e00*/  HMMA.16816.F32 R140, R168.reuse, R142, R8 ;  /* 0x0000008ea88c723c */ /* 0x040fe20000001808 */
[----:B------:R-:W3:Y:S03]  /*11e10*/  LDSM.16.MT88.4 R8, [R212+0x1b800] ;  /* 0x01b80000d408783b */ /* 0x000ee60000004200 */
[----:B------:R-:W-:Y:S04]  /*11e20*/  FADD.FTZ R0, R202, R0 ;  /* 0x00000000ca007221 */ /* 0x000fe80000010000 */
[C---:B------:R-:W-:Y:S01]  /*11e30*/  HMMA.16816.F32 R144, R168.reuse, R164, R12 ;  /* 0x000000a4a890723c */ /* 0x040fe2000000180c */
[----:B------:R-:W4:Y:S03]  /*11e40*/  LDSM.16.MT88.4 R12, [R211+0x1b800] ;  /* 0x01b80000d30c783b */ /* 0x000f260000004200 */
[----:B------:R-:W-:Y:S02]  /*11e50*/  FADD.FTZ R0, R201, R0 ;  /* 0x00000000c9007221 */ /* 0x000fe40000010000 */
[----:B--2---:R-:W-:Y:S01]  /*11e60*/  FFMA.FTZ R2, R3, R241, R249 ;  /* 0x000000f103027223 */ /* 0x004fe200000100f9 */
[----:B------:R-:W-:Y:S01]  /*11e70*/  MOV R3, R133 ;  /* 0x0000008500037202 */ /* 0x000fe20000000f00 */
[C---:B------:R-:W-:Y:S01]  /*11e80*/  HMMA.16816.F32 R148, R168.reuse, R166, R16 ;  /* 0x000000a6a894723c */ /* 0x040fe20000001810 */
[----:B------:R-:W2:Y:S03]  /*11e90*/  LDSM.16.MT88.4 R16, [R209+0x1d800] ;  /* 0x01d80000d110783b */ /* 0x000ea60000004200 */
[----:B------:R-:W-:Y:S02]  /*11ea0*/  FADD.FTZ R0, R200, R0 ;  /* 0x00000000c8007221 */ /* 0x000fe40000010000 */
[----:B------:R-:W-:Y:S02]  /*11eb0*/  FADD.FTZ R2, R252, R2 ;  /* 0x00000002fc027221 */ /* 0x000fe40000010000 */
[C---:B------:R-:W-:Y:S01]  /*11ec0*/  HMMA.16816.F32 R152, R168.reuse, R172, R20 ;  /* 0x000000aca898723c */ /* 0x040fe20000001814 */
[----:B------:R-:W5:Y:S03]  /*11ed0*/  LDSM.16.MT88.4 R20, [R210+0x1d800] ;  /* 0x01d80000d214783b */ /* 0x000f660000004200 */
[----:B------:R-:W-:Y:S02]  /*11ee0*/  FADD.FTZ R0, R199, R0 ;  /* 0x00000000c7007221 */ /* 0x000fe40000010000 */
[----:B------:R-:W-:Y:S02]  /*11ef0*/  FADD.FTZ R2, R251, R2 ;  /* 0x00000002fb027221 */ /* 0x000fe40000010000 */
[C---:B------:R-:W-:Y:S01]  /*11f00*/  HMMA.16816.F32 R156, R168.reuse, R174, R24 ;  /* 0x000000aea89c723c */ /* 0x040fe20000001818 */
[----:B------:R-:W2:Y:S03]  /*11f10*/  LDSM.16.MT88.4 R24, [R212+0x1d800] ;  /* 0x01d80000d418783b */ /* 0x000ea60000004200 */
        /* <DEDUP_REMOVED lines=14> */
[C---:B------:R-:W-:Y:S04]  /*12000*/  HMMA.16816.F32 R40, R168.reuse, R182, R40 ;  /* 0x000000b6a828723c */ /* 0x040fe80000001828 */
[----:B------:R-:W-:Y:S02]  /*12010*/  FADD.FTZ R0, R186, R0 ;  /* 0x00000000ba007221 */ /* 0x000fe40000010000 */
[----:B------:R-:W-:Y:S02]  /*12020*/  FADD.FTZ R2, R203, R2 ;  /* 0x00000002cb027221 */ /* 0x000fe40000010000 */
[C---:B-1----:R-:W-:Y:S04]  /*12030*/  HMMA.16816.F32 R44, R168.reuse, R4, R44 ;  /* 0x00000004a82c723c */ /* 0x042fe8000000182c */
[----:B------:R-:W-:Y:S02]  /*12040*/  FADD.FTZ R0, R185, R0 ;  /* 0x00000000b9007221 */ /* 0x000fe40000010000 */
[----:B------:R-:W-:Y:S02]  /*12050*/  FADD.FTZ R2, R198, R2 ;  /* 0x00000002c6027221 */ /* 0x000fe40000010000 */
[C---:B------:R-:W-:Y:S01]  /*12060*/  HMMA.16816.F32 R48, R168.reuse, R6, R48 ;  /* 0x00000006a830723c */ /* 0x040fe20000001830 */
[----:B------:R-:W1:Y:S03]  /*12070*/  LDSM.16.MT88.4 R4, [R212+0x1f800] ;  /* 0x01f80000d404783b */ /* 0x000e660000004200 */
[----:B------:R-:W-:Y:S02]  /*12080*/  FADD.FTZ R0, R184, R0 ;  /* 0x00000000b8007221 */ /* 0x000fe40000010000 */
[----:B------:R-:W-:Y:S02]  /*12090*/  FADD.FTZ R2, R197, R2 ;  /* 0x00000002c5027221 */ /* 0x000fe40000010000 */
[C---:B---3--:R-:W-:Y:S04]  /*120a0*/  HMMA.16816.F32 R52, R168.reuse, R8, R52 ;  /* 0x00000008a834723c */ /* 0x048fe80000001834 */
[----:B------:R-:W-:Y:S01]  /*120b0*/  FADD.FTZ R0, R134, R0 ;  /* 0x0000000086007221 */ /* 0x000fe20000010000 */
[----:B------:R-:W-:Y:S01]  /*120c0*/  MOV R134, R132 ;  /* 0x0000008400867202 */ /* 0x000fe20000000f00 */
[----:B------:R-:W-:Y:S02]  /*120d0*/  FADD.FTZ R2, R196, R2 ;  /* 0x00000002c4027221 */ /* 0x000fe40000010000 */
[C---:B------:R-:W-:Y:S01]  /*120e0*/  HMMA.16816.F32 R56, R168.reuse, R10, R56 ;  /* 0x0000000aa838723c */ /* 0x040fe20000001838 */
[----:B------:R-:W3:Y:S03]  /*120f0*/  LDSM.16.MT88.4 R8, [R211+0x1f800] ;  /* 0x01f80000d308783b */ /* 0x000ee60000004200 */
[----:B------:R-:W-:Y:S04]  /*12100*/  FADD.FTZ R2, R195, R2 ;  /* 0x00000002c3027221 */ /* 0x000fe80000010000 */
[C---:B----4-:R-:W-:Y:S04]  /*12110*/  HMMA.16816.F32 R60, R168.reuse, R12, R60 ;  /* 0x0000000ca83c723c */ /* 0x050fe8000000183c */
[----:B------:R-:W-:Y:S04]  /*12120*/  FADD.FTZ R2, R190, R2 ;  /* 0x00000002be027221 */ /* 0x000fe80000010000 */
[C---:B------:R-:W-:Y:S04]  /*12130*/  HMMA.16816.F32 R64, R168.reuse, R14, R64 ;  /* 0x0000000ea840723c */ /* 0x040fe80000001840 */
[----:B------:R-:W-:Y:S04]  /*12140*/  FADD.FTZ R2, R189, R2 ;  /* 0x00000002bd027221 */ /* 0x000fe80000010000 */
[C---:B--2---:R-:W-:Y:S04]  /*12150*/  HMMA.16816.F32 R68, R168.reuse, R16, R68 ;  /* 0x00000010a844723c */ /* 0x044fe80000001844 */
[----:B------:R-:W-:Y:S04]  /*12160*/  FADD.FTZ R2, R188, R2 ;  /* 0x00000002bc027221 */ /* 0x000fe80000010000 */
[C---:B------:R-:W-:Y:S04]  /*12170*/  HMMA.16816.F32 R72, R168.reuse, R18, R72 ;  /* 0x00000012a848723c */ /* 0x040fe80000001848 */
[----:B------:R-:W-:Y:S04]  /*12180*/  FADD.FTZ R2, R187, R2 ;  /* 0x00000002bb027221 */ /* 0x000fe80000010000 */
[C---:B-----5:R-:W-:Y:S01]  /*12190*/  HMMA.16816.F32 R76, R168.reuse, R20, R76 ;  /* 0x00000014a84c723c */ /* 0x060fe2000000184c */
[----:B------:R2:W-:Y:S04]  /*121a0*/  STL [R1], R2 ;  /* 0x0000000201007387 */ /* 0x0005e80000100800 */
[----:B------:R2:W-:Y:S03]  /*121b0*/  STL [R1+0x4], R0 ;  /* 0x0000040001007387 */ /* 0x0005e60000100800 */
        /* <DEDUP_REMOVED lines=9> */
[C---:B-1----:R-:W-:Y:S08]  /*12250*/  HMMA.16816.F32 R116, R168.reuse, R4, R116 ;  /* 0x00000004a874723c */ /* 0x042ff00000001874 */
[C---:B------:R-:W-:Y:S08]  /*12260*/  HMMA.16816.F32 R120, R168.reuse, R6, R120 ;  /* 0x00000006a878723c */ /* 0x040ff00000001878 */
[C---:B---3--:R-:W-:Y:S08]  /*12270*/  HMMA.16816.F32 R124, R168.reuse, R8, R124 ;  /* 0x00000008a87c723c */ /* 0x048ff0000000187c */
[----:B------:R-:W-:Y:S01]  /*12280*/  HMMA.16816.F32 R128, R168, R10, R128 ;  /* 0x0000000aa880723c */ /* 0x000fe20000001880 */
[----:B--2---:R-:W-:-:S07]  /*12290*/  @P0 BRA `(.L_x_411) ;  /* 0xffffcad000000947 */ /* 0x004fce000383ffff */
.L_x_410:
[----:B------:R-:W2:Y:S01]  /*122a0*/  LDL.LU R4, [R1] ;  /* 0x0000000001047983 */ /* 0x000ea20000300800 */
[----:B------:R-:W1:Y:S01]  /*122b0*/  S2UR UR6, SR_CTAID.Y ;  /* 0x00000000000679c3 */ /* 0x000e620000002600 */
[----:B------:R-:W-:-:S02]  /*122c0*/  UISETP.NE.AND UP4, UPT, UR10, -0x1, UPT ;  /* 0xffffffff0a00788c */ /* 0x000fc4000bf85270 */
[----:B------:R-:W3:Y:S01]  /*122d0*/  LDL.LU R5, [R1+0x4] ;  /* 0x0000040001057983 */ /* 0x000ee20000300800 */
[----:B------:R-:W-:-:S03]  /*122e0*/  ULDC.64 UR4, c[0x0][0x1e8] ;  /* 0x00007a0000047ab9 */ /* 0x000fc60000000a00 */
[----:B------:R-:W4:Y:S05]  /*122f0*/  LDL.LU R177, [R1+0x3c] ;  /* 0x00003c0001b17983 */ /* 0x000f2a0000300800 */
[----:B------:R-:W-:-:S04]  /*12300*/  @UP4 UIMAD.WIDE.U32 UR14, UR10, UR4, URZ ;  /* 0x000000040a0e42a5 */ /* 0x000fc8000f8e003f */
[----:B------:R-:W-:-:S03]  /*12310*/  @UP4 UIMAD UR7, UR10, UR5, UR15 ;  /* 0x000000050a0742a4 */ /* 0x000fc6000f8e020f */
[----:B------:R-:W-:Y:S02]  /*12320*/  ULDC.64 UR4, c[0x0][0x1e0] ;  /* 0x0000780000047ab9 */ /* 0x000fe40000000a00 */
[----:B-1----:R-:W-:Y:S02]  /*12330*/  @!UP4 USHF.R.S32.HI UR13, URZ, 0x1f, UR6 ;  /* 0x0000001f3f0dc899 */ /* 0x002fe40008011406 */
[----:B------:R-:W-:Y:S02]  /*12340*/  @!UP4 UIMAD.WIDE.U32 UR22, UR6, UR4, URZ ;  /* 0x000000040616c2a5 */ /* 0x000fe4000f8e003f */
[----:B------:R-:W-:-:S03]  /*12350*/  @!UP4 UIMAD UR13, UR13, UR4, URZ ;  /* 0x000000040d0dc2a4 */ /* 0x000fc6000f8e023f */
[----:B------:R-:W-:Y:S02]  /*12360*/  ULDC.U8 UR4, c[0x0][0x328] ;  /* 0x0000ca0000047ab9 */ /* 0x000fe40000000000 */
[----:B------:R-:W-:Y:S02]  /*12370*/  UISETP.NE.AND UP3, UPT, UR4, URZ, UPT ;  /* 0x0000003f0400728c */ /* 0x000fe4000bf65270 */
[----:B------:R-:W-:Y:S02]  /*12380*/  ULDC.U8 UR9, c[0x0][0x329] ;  /* 0x0000ca4000097ab9 */ /* 0x000fe40000000000 */
[----:B------:R-:W-:Y:S02]  /*12390*/  UISETP.NE.AND UP1, UPT, UR9, URZ, UPT ;  /* 0x0000003f0900728c */ /* 0x000fe4000bf25270 */
[----:B------:R-:W-:Y:S01]  /*123a0*/  UISETP.NE.OR UP2, UPT, UR9, URZ, !UP3 ;  /* 0x0000003f0900728c */ /* 0x000fe2000df45670 */
[----:B------:R-:W1:Y:S01]  /*123b0*/  S2UR UR9, SR_CTAID.X ;  /* 0x00000000000979c3 */ /* 0x000e620000002500 */
[----:B------:R-:W-:-:S02]  /*123c0*/  @!UP4 UIMAD UR13, UR6, UR5, UR13 ;  /* 0x00000005060dc2a4 */ /* 0x000fc4000f8e020d */
[----:B------:R-:W-:-:S05]  /*123d0*/  ULDC UR8, c[0x0][0x214] ;  /* 0x0000850000087ab9 */ /* 0x000fca0000000800 */
[----:B------:R-:W1:Y:S01]  /*123e0*/  S2UR UR12, SR_CTAID.Z ;  /* 0x00000000000c79c3 */ /* 0x000e620000002700 */
[----:B------:R-:W-:Y:S02]  /*123f0*/  @UP1 ULDC UR15, c[0x0][0x210] ;  /* 0x00008400000f1ab9 */ /* 0x000fe40000000800 */
[----:B------:R-:W-:Y:S02]  /*12400*/  ULDC UR5, c[0x0][0x234] ;  /* 0x00008d0000057ab9 */ /* 0x000fe40000000800 */
[----:B------:R-:W-:Y:S02]  /*12410*/  @UP1 UIMAD UR15, UR15, UR8, URZ ;  /* 0x000000080f0f12a4 */ /* 0x000fe4000f8e023f */
[----:B------:R-:W-:Y:S02]  /*12420*/  UISETP.NE.OR UP0, UPT, UR10, -0x1, UP2 ;  /* 0xffffffff0a00788c */ /* 0x000fe40009705670 */
[----:B------:R-:W-:Y:S02]  /*12430*/  @!UP1 USEL UR15, UR8, UR5, !UP3 ;  /* 0x00000005080f9287 */ /* 0x000fe4000d800000 */
[----:B------:R-:W-:-:S02]  /*12440*/  ULDC UR4, c[0x0][0x1c0] ;  /* 0x0000700000047ab9 */ /* 0x000fc40000000800 */
[----:B------:R-:W-:Y:S01]  /*12450*/  @UP1 UMOV UR17, 0x1 ;  /* 0x0000000100111882 */ /* 0x000fe20000000000 */
[----:B--2---:R-:W2:Y:S04]  /*12460*/  SHFL.BFLY PT, R0, R4, 0x2, 0x1f ;  /* 0x0c401f0004007f89 */ /* 0x004ea800000e0000 */
[----:B---3--:R-:W3:Y:S01]  /*12470*/  SHFL.BFLY PT, R2, R5, 0x2, 0x1f ;  /* 0x0c401f0005027f89 */ /* 0x008ee200000e0000 */
[----:B--2---:R-:W-:Y:S02]  /*12480*/  FADD.FTZ R0, R0, R4 ;  /* 0x0000000400007221 */ /* 0x004fe40000010000 */
[----:B---3--:R-:W-:-:S03]  /*12490*/  FADD.FTZ R2, R2, R5 ;  /* 0x0000000502027221 */ /* 0x008fc60000010000 */
[----:B------:R-:W2:Y:S04]  /*124a0*/  SHFL.BFLY PT, R4, R0, 0x1, 0x1f ;  /* 0x0c201f0000047f89 */ /* 0x000ea800000e0000 */
[----:B------:R-:W3:Y:S01]  /*124b0*/  SHFL.BFLY PT, R3, R2, 0x1, 0x1f ;  /* 0x0c201f0002037f89 */ /* 0x000ee200000e0000 */
[----:B--2---:R-:W-:-:S05]  /*124c0*/  FADD.FTZ R134, R0, R4 ;  /* 0x0000000400867221 */ /* 0x004fca0000010000 */
[----:B------:R-:W-:Y:S02]  /*124d0*/  FSETP.NE.FTZ.AND P4, PT, R134, RZ, PT ;  /* 0x000000ff8600720b */ /* 0x000fe40003f95000 */
[----:B------:R-:W-:Y:S01]  /*124e0*/  MOV R0, 0x3f800000 ;  /* 0x3f80000000007802 */ /* 0x000fe20000000f00 */
[----:B---3--:R-:W-:-:S10]  /*124f0*/  FADD.FTZ R135, R2, R3 ;  /* 0x0000000302877221 */ /* 0x008fd40000010000 */
[----:B------:R-:W2:Y:S01]  /*12500*/  @P4 MUFU.RCP R0, R134 ;  /* 0x0000008600004308 */ /* 0x000ea20000001000 */
[----:B------:R-:W-:Y:S02]  /*12510*/  FSETP.NE.FTZ.AND P3, PT, R135, RZ, PT ;  /* 0x000000ff8700720b */ /* 0x000fe40003f75000 */
[----:B------:R-:W-:Y:S01]  /*12520*/  MOV R2, 0x3f800000 ;  /* 0x3f80000000027802 */ /* 0x000fe20000000f00 */
[C---:B--2---:R-:W-:Y:S02]  /*12530*/  FMUL.FTZ R169, R0.reuse, R164 ;  /* 0x000000a400a97220 */ /* 0x044fe40000410000 */
[C---:B------:R-:W-:Y:S02]  /*12540*/  FMUL.FTZ R164, R0.reuse, R40 ;  /* 0x0000002800a47220 */ /* 0x040fe40000410000 */
[C---:B------:R-:W-:Y:S02]  /*12550*/  FMUL.FTZ R40, R0.reuse, R81 ;  /* 0x0000005100287220 */ /* 0x040fe40000410000 */
[----:B------:R-:W2:Y:S04]  /*12560*/  S2R R81, SR_TID.X ;  /* 0x0000000000517919 */ /* 0x000ea80000002100 */
[----:B------:R-:W3:Y:S01]  /*12570*/  @P3 MUFU.RCP R2, R135 ;  /* 0x0000008700023308 */ /* 0x000ee20000001000 */
[----:B------:R-:W-:-:S02]  /*12580*/  FMUL.FTZ R175, R0, R140 ;  /* 0x0000008c00af7220 */ /* 0x000fc40000410000 */
[C---:B------:R-:W-:Y:S02]  /*12590*/  FMUL.FTZ R140, R0.reuse, R45 ;  /* 0x0000002d008c7220 */ /* 0x040fe40000410000 */
[C---:B------:R-:W-:Y:S02]  /*125a0*/  FMUL.FTZ R13, R0.reuse, R153 ;  /* 0x00000099000d7220 */ /* 0x040fe40000410000 */
[C---:B------:R-:W-:Y:S02]  /*125b0*/  FMUL.FTZ R171, R0.reuse, R156 ;  /* 0x0000009c00ab7220 */ /* 0x040fe40000410000 */
[----:B------:R-:W-:Y:S02]  /*125c0*/  FMUL.FTZ R170, R0, R160 ;  /* 0x000000a000aa7220 */ /* 0x000fe40000410000 */
[----:B---3--:R-:W-:Y:S01]  /*125d0*/  FMUL.FTZ R45, R2, R70 ;  /* 0x00000046022d7220 */ /* 0x008fe20000410000 */
[----:B--2---:R-:W-:Y:S01]  /*125e0*/  SHF.R.S32.HI R70, RZ, 0x1f, R81 ;  /* 0x0000001fff467819 */ /* 0x004fe20000011451 */
[----:B------:R-:W-:-:S03]  /*125f0*/  FMUL.FTZ R176, R0, R136 ;  /* 0x0000008800b07220 */ /* 0x000fc60000410000 */
[----:B------:R-:W-:Y:S01]  /*12600*/  LEA.HI R22, R70, R81, RZ, 0x2 ;  /* 0x0000005146167211 */ /* 0x000fe200078f10ff */
[C---:B------:R-:W-:Y:S02]  /*12610*/  FMUL.FTZ R5, R0.reuse, R137 ;  /* 0x0000008900057220 */ /* 0x040fe40000410000 */
[C---:B------:R-:W-:Y:S02]  /*12620*/  FMUL.FTZ R6, R0.reuse, R141 ;  /* 0x0000008d00067220 */ /* 0x040fe40000410000 */
[C---:B------:R-:W-:Y:S02]  /*12630*/  FMUL.FTZ R174, R0.reuse, R144 ;  /* 0x0000009000ae7220 */ /* 0x040fe40000410000 */
[C---:B------:R-:W-:Y:S02]  /*12640*/  FMUL.FTZ R7, R0.reuse, R145 ;  /* 0x0000009100077220 */ /* 0x040fe40000410000 */
[C---:B------:R-:W-:Y:S02]  /*12650*/  FMUL.FTZ R173, R0.reuse, R148 ;  /* 0x0000009400ad7220 */ /* 0x040fe40000410000 */
[----:B------:R-:W-:-:S02]  /*12660*/  FMUL.FTZ R10, R0, R149 ;  /* 0x00000095000a7220 */ /* 0x000fc40000410000 */
        /* <DEDUP_REMOVED lines=48> */
[----:B------:R-:W-:Y:S01]  /*12970*/  FMUL.FTZ R129, R0, R129 ;  /* 0x0000008100817220 */ /* 0x000fe20000410000 */
[--C-:B------:R-:W-:Y:S01]  /*12980*/  SHF.R.S32.HI R0, RZ, 0x1f, R22.reuse ;  /* 0x0000001fff007819 */ /* 0x100fe20000011416 */
[----:B------:R-:W-:Y:S01]  /*12990*/  FMUL.FTZ R61, R2, R38 ;  /* 0x00000026023d7220 */ /* 0x000fe20000410000 */
[----:B------:R-:W-:-:S04]  /*129a0*/  SHF.R.S32.HI R38, RZ, 0x2, R22 ;  /* 0x00000002ff267819 */ /* 0x000fc80000011416 */
[----:B------:R-:W-:Y:S01]  /*129b0*/  LEA.HI R0, R0, R38, RZ, 0x3 ;  /* 0x0000002600007211 */ /* 0x000fe200078f18ff */
[----:B------:R-:W-:-:S03]  /*129c0*/  FMUL.FTZ R18, R2, R47 ;  /* 0x0000002f02127220 */ /* 0x000fc60000410000 */
[----:B------:R-:W-:Y:S01]  /*129d0*/  LOP3.LUT R0, R0, 0xfffffff8, RZ, 0xc0, !PT ;  /* 0xfffffff800007812 */ /* 0x000fe200078ec0ff */
        /* <DEDUP_REMOVED lines=61> */
[----:B------:R-:W-:Y:S02]  /*12db0*/  IADD3 R2, R38, -R0, RZ ;  /* 0x8000000026027210 */ /* 0x000fe40007ffe0ff */
[----:B------:R-:W-:Y:S02]  /*12dc0*/  F2FP.PACK_AB R47, R3, R47 ;  /* 0x0000002f032f723e */ /* 0x000fe400000000ff */
[----:B------:R-:W-:Y:S02]  /*12dd0*/  F2FP.PACK_AB R40, R40, R80 ;  /* 0x000000502828723e */ /* 0x000fe400000000ff */
[----:B------:R-:W-:Y:S02]  /*12de0*/  LOP3.LUT R0, R22, 0x3ffffffc, RZ, 0xc0, !PT ;  /* 0x3ffffffc16007812 */ /* 0x000fe400078ec0ff */
[----:B------:R-:W-:Y:S02]  /*12df0*/  LEA.HI R80, R70, R81, RZ, 0x5 ;  /* 0x0000005146507211 */ /* 0x000fe400078f28ff */
[----:B------:R-:W-:-:S02]  /*12e00*/  SHF.L.U32 R3, R2, 0x6, RZ ;  /* 0x0000000602037819 */ /* 0x000fc400000006ff */
[----:B------:R-:W-:Y:S02]  /*12e10*/  F2FP.PACK_AB R51, R14, R51 ;  /* 0x000000330e33723e */ /* 0x000fe400000000ff */
[----:B------:R-:W-:Y:S02]  /*12e20*/  F2FP.PACK_AB R49, R12, R49 ;  /* 0x000000310c31723e */ /* 0x000fe400000000ff */
[----:B------:R-:W-:Y:S02]  /*12e30*/  IADD3 R14, -R0, R81, RZ ;  /* 0x00000051000e7210 */ /* 0x000fe40007ffe1ff */
[----:B------:R-:W-:Y:S02]  /*12e40*/  SHF.R.S32.HI R12, RZ, 0x5, R80 ;  /* 0x00000005ff0c7819 */ /* 0x000fe40000011450 */
[----:B------:R-:W-:Y:S02]  /*12e50*/  LOP3.LUT R0, R3, 0x1c0, RZ, 0xc0, !PT ;  /* 0x000001c003007812 */ /* 0x000fe400078ec0ff */
[----:B------:R-:W-:-:S02]  /*12e60*/  LOP3.LUT R3, R2, 0x1, RZ, 0xc0, !PT ;  /* 0x0000000102037812 */ /* 0x000fc400078ec0ff */
[----:B------:R-:W-:Y:S02]  /*12e70*/  LEA R14, R12, R14, 0x9 ;  /* 0x0000000e0c0e7211 */ /* 0x000fe400078e48ff */
[----:B------:R-:W-:Y:S02]  /*12e80*/  LEA.HI R0, R0, R0, RZ, 0x1d ;  /* 0x0000000000007211 */ /* 0x000fe400078fe8ff */
[----:B------:R-:W-:Y:S02]  /*12e90*/  ISETP.NE.U32.AND P0, PT, R3, 0x1, PT ;  /* 0x000000010300780c */ /* 0x000fe40003f05070 */
[----:B------:R-:W-:Y:S02]  /*12ea0*/  LEA R0, R14, R0, 0x1 ;  /* 0x000000000e007211 */ /* 0x000fe400078e08ff */
[----:B------:R-:W-:Y:S02]  /*12eb0*/  R2P PR, R2, 0x6 ;  /* 0x0000000602007804 */ /* 0x000fe40000000000 */
[----:B------:R-:W-:-:S02]  /*12ec0*/  F2FP.PACK_AB R5, R5, R176 ;  /* 0x000000b00505723e */ /* 0x000fc400000000ff */
[----:B------:R-:W-:Y:S02]  /*12ed0*/  SHF.L.U32 R0, R0, 0x1, RZ ;  /* 0x0000000100007819 */ /* 0x000fe400000006ff */
[----:B------:R-:W-:Y:S02]  /*12ee0*/  MOV R3, 0x20 ;  /* 0x0000002000037802 */ /* 0x000fe40000000f00 */
[----:B------:R-:W-:Y:S01]  /*12ef0*/  F2FP.PACK_AB R4, R139, R4 ;  /* 0x000000048b04723e */ /* 0x000fe200000000ff */
[----:B------:R2:W-:Y:S01]  /*12f00*/  STS [R0], R5 ;  /* 0x0000000500007388 */ /* 0x0005e20000000800 */
[----:B------:R-:W-:Y:S02]  /*12f10*/  SEL R3, R3, 0xffffffe0, !P1 ;  /* 0xffffffe003037807 */ /* 0x000fe40004800000 */
[----:B------:R-:W-:Y:S01]  /*12f20*/  IADD3 R2, R0, -0x10, RZ ;  /* 0xfffffff000027810 */ /* 0x000fe20007ffe0ff */
[----:B------:R3:W-:Y:S01]  /*12f30*/  STS [R0+0x400], R4 ;  /* 0x0004000400007388 */ /* 0x0007e20000000800 */
[----:B------:R-:W-:-:S02]  /*12f40*/  F2FP.PACK_AB R6, R6, R175 ;  /* 0x000000af0606723e */ /* 0x000fc400000000ff */
[----:B------:R-:W-:Y:S02]  /*12f50*/  F2FP.PACK_AB R8, R143, R8 ;  /* 0x000000088f08723e */ /* 0x000fe400000000ff */
[----:B------:R-:W-:Y:S02]  /*12f60*/  @P0 IADD3 R2, R0, 0x10, RZ ;  /* 0x0000001000020810 */ /* 0x000fe40007ffe0ff */
[----:B------:R-:W-:Y:S02]  /*12f70*/  F2FP.PACK_AB R7, R7, R174 ;  /* 0x000000ae0707723e */ /* 0x000fe400000000ff */
[----:B------:R-:W-:Y:S01]  /*12f80*/  F2FP.PACK_AB R11, R147, R11 ;  /* 0x0000000b930b723e */ /* 0x000fe200000000ff */
[----:B------:R-:W-:Y:S01]  /*12f90*/  STS [R2], R6 ;  /* 0x0000000602007388 */ /* 0x000fe20000000800 */
[----:B------:R-:W-:Y:S02]  /*12fa0*/  F2FP.PACK_AB R10, R10, R173 ;  /* 0x000000ad0a0a723e */ /* 0x000fe400000000ff */
[----:B------:R-:W-:Y:S01]  /*12fb0*/  F2FP.PACK_AB R9, R151, R9 ;  /* 0x000000099709723e */ /* 0x000fe200000000ff */
[----:B------:R1:W-:Y:S01]  /*12fc0*/  STS [R2+0x400], R8 ;  /* 0x0004000802007388 */ /* 0x0003e20000000800 */
[----:B--2---:R-:W-:-:S02]  /*12fd0*/  MOV R5, 0x40 ;  /* 0x0000004000057802 */ /* 0x004fc40000000f00 */
[----:B---3--:R-:W-:Y:S02]  /*12fe0*/  IADD3 R4, R0, R3, RZ ;  /* 0x0000000300047210 */ /* 0x008fe40007ffe0ff */
[----:B------:R-:W-:Y:S02]  /*12ff0*/  SEL R5, R5, 0xffffffc0, !P2 ;  /* 0xffffffc005057807 */ /* 0x000fe40005000000 */
[----:B------:R-:W-:Y:S01]  /*13000*/  IADD3 R3, R3, R2, RZ ;  /* 0x0000000203037210 */ /* 0x000fe20007ffe0ff */
[----:B------:R2:W-:Y:S01]  /*13010*/  STS [R4], R7 ;  /* 0x0000000704007388 */ /* 0x0005e20000000800 */
[----:B------:R-:W-:Y:S02]  /*13020*/  F2FP.PACK_AB R13, R13, R172 ;  /* 0x000000ac0d0d723e */ /* 0x000fe400000000ff */
[----:B------:R-:W-:Y:S02]  /*13030*/  F2FP.PACK_AB R16, R155, R16 ;  /* 0x000000109b10723e */ /* 0x000fe400000000ff */
[----:B------:R-:W-:-:S02]  /*13040*/  F2FP.PACK_AB R68, R157, R171 ;  /* 0x000000ab9d44723e */ /* 0x000fc400000000ff */
[----:B------:R-:W-:Y:S02]  /*13050*/  F2FP.PACK_AB R67, R159, R158 ;  /* 0x0000009e9f43723e */ /* 0x000fe400000000ff */
[----:B-1----:R-:W-:Y:S01]  /*13060*/  IADD3 R8, R5, R2, RZ ;  /* 0x0000000205087210 */ /* 0x002fe20007ffe0ff */
[----:B------:R-:W-:Y:S01]  /*13070*/  STS [R4+0x400], R11 ;  /* 0x0004000b04007388 */ /* 0x000fe20000000800 */
[----:B------:R-:W-:Y:S02]  /*13080*/  F2FP.PACK_AB R66, R161, R170 ;  /* 0x000000aaa142723e */ /* 0x000fe400000000ff */
[----:B------:R-:W-:Y:S02]  /*13090*/  F2FP.PACK_AB R65, R163, R65 ;  /* 0x00000041a341723e */ /* 0x000fe400000000ff */
[----:B------:R-:W-:Y:S01]  /*130a0*/  IADD3 R6, R4, R5, RZ ;  /* 0x0000000504067210 */ /* 0x000fe20007ffe0ff */
[----:B------:R-:W-:Y:S01]  /*130b0*/  STS [R3], R10 ;  /* 0x0000000a03007388 */ /* 0x000fe20000000800 */
[----:B------:R-:W-:-:S02]  /*130c0*/  F2FP.PACK_AB R64, R165, R169 ;  /* 0x000000a9a540723e */ /* 0x000fc400000000ff */
[----:B------:R-:W-:Y:S01]  /*130d0*/  F2FP.PACK_AB R63, R167, R166 ;  /* 0x000000a6a73f723e */ /* 0x000fe200000000ff */
[----:B------:R-:W-:Y:S01]  /*130e0*/  STS [R3+0x400], R9 ;  /* 0x0004000903007388 */ /* 0x000fe20000000800 */
[----:B------:R-:W-:Y:S02]  /*130f0*/  F2FP.PACK_AB R62, R144, R168 ;  /* 0x000000a8903e723e */ /* 0x000fe400000000ff */
[-C--:B--2---:R-:W-:Y:S02]  /*13100*/  IADD3 R7, R0, R5.reuse, RZ ;  /* 0x0000000500077210 */ /* 0x084fe40007ffe0ff */
[----:B------:R-:W-:Y:S02]  /*13110*/  IADD3 R5, R3, R5, RZ ;  /* 0x0000000503057210 */ /* 0x000fe40007ffe0ff */
[----:B------:R-:W-:Y:S01]  /*13120*/  F2FP.PACK_AB R61, R20, R61 ;  /* 0x0000003d143d723e */ /* 0x000fe200000000ff */
[----:B------:R-:W-:Y:S01]  /*13130*/  STS [R7], R13 ;  /* 0x0000000d07007388 */ /* 0x000fe20000000800 */
[----:B------:R-:W-:-:S02]  /*13140*/  F2FP.PACK_AB R60, R141, R164 ;  /* 0x000000a48d3c723e */ /* 0x000fc400000000ff */
[----:B------:R-:W-:Y:S01]  /*13150*/  F2FP.PACK_AB R59, R19, R42 ;  /* 0x0000002a133b723e */ /* 0x000fe200000000ff */
[----:B------:R-:W-:Y:S01]  /*13160*/  STS [R7+0x400], R16 ;  /* 0x0004001007007388 */ /* 0x000fe20000000800 */
[----:B------:R-:W-:Y:S02]  /*13170*/  F2FP.PACK_AB R58, R140, R160 ;  /* 0x000000a08c3a723e */ /* 0x000fe400000000ff */
[----:B------:R-:W-:Y:S01]  /*13180*/  F2FP.PACK_AB R57, R18, R57 ;  /* 0x000000391239723e */ /* 0x000fe200000000ff */
[----:B------:R-:W-:Y:S01]  /*13190*/  STS [R8], R68 ;  /* 0x0000004408007388 */ /* 0x000fe20000000800 */
[----:B------:R-:W-:Y:S02]  /*131a0*/  F2FP.PACK_AB R56, R137, R156 ;  /* 0x0000009c8938723e */ /* 0x000fe400000000ff */
[----:B------:R-:W-:Y:S01]  /*131b0*/  F2FP.PACK_AB R55, R17, R50 ;  /* 0x000000321137723e */ /* 0x000fe200000000ff */
[----:B------:R-:W-:Y:S01]  /*131c0*/  STS [R8+0x400], R67 ;  /* 0x0004004308007388 */ /* 0x000fe20000000800 */
[----:B------:R-:W-:-:S02]  /*131d0*/  F2FP.PACK_AB R54, R136, R153 ;  /* 0x000000998836723e */ /* 0x000fc400000000ff */
[----:B------:R-:W-:Y:S01]  /*131e0*/  F2FP.PACK_AB R53, R15, R53 ;  /* 0x000000350f35723e */ /* 0x000fe200000000ff */
[----:B------:R-:W-:Y:S01]  /*131f0*/  STS [R6], R66 ;  /* 0x0000004206007388 */ /* 0x000fe20000000800 */
[----:B------:R-:W-:-:S03]  /*13200*/  F2FP.PACK_AB R52, R52, R152 ;  /* 0x000000983434723e */ /* 0x000fc600000000ff */
[----:B------:R-:W-:Y:S01]  /*13210*/  STS [R6+0x400], R65 ;  /* 0x0004004106007388 */ /* 0x000fe20000000800 */
[----:B------:R-:W-:-:S03]  /*13220*/  F2FP.PACK_AB R50, R24, R149 ;  /* 0x000000951832723e */ /* 0x000fc600000000ff */
[----:B------:R-:W-:Y:S01]  /*13230*/  STS [R5], R64 ;  /* 0x0000004005007388 */ /* 0x000fe20000000800 */
[----:B------:R-:W-:-:S03]  /*13240*/  F2FP.PACK_AB R48, R48, R148 ;  /* 0x000000943030723e */ /* 0x000fc600000000ff */
[----:B------:R-:W-:Y:S01]  /*13250*/  STS [R5+0x400], R63 ;  /* 0x0004003f05007388 */ /* 0x000fe20000000800 */
        /* <DEDUP_REMOVED lines=13> */
[----:B------:R-:W-:Y:S04]  /*13330*/  STS [R3+0x4000], R56 ;  /* 0x0040003803007388 */ /* 0x000fe80000000800 */
        /* <DEDUP_REMOVED lines=49> */
[----:B------:R-:W-:Y:S04]  /*13650*/  STS [R0+0xc000], R30 ;  /* 0x00c0001e00007388 */ /* 0x000fe80000000800 */
[----:B------:R1:W-:Y:S04]  /*13660*/  STS [R0+0xc400], R29 ;  /* 0x00c4001d00007388 */ /* 0x0003e80000000800 */
[----:B------:R-:W-:Y:S04]  /*13670*/  STS [R2+0xc000], R28 ;  /* 0x00c0001c02007388 */ /* 0x000fe80000000800 */
[----:B------:R2:W-:Y:S04]  /*13680*/  STS [R2+0xc400], R27 ;  /* 0x00c4001b02007388 */ /* 0x0005e80000000800 */
        /* <DEDUP_REMOVED lines=8> */
[----:B------:R4:W-:Y:S04]  /*13710*/  STS [R6+0xc000], R18 ;  /* 0x00c0001206007388 */ /* 0x0009e80000000800 */
[----:B------:R4:W-:Y:S04]  /*13720*/  STS [R6+0xc400], R17 ;  /* 0x00c4001106007388 */ /* 0x0009e80000000800 */
[----:B------:R4:W-:Y:S04]  /*13730*/  STS [R5+0xc000], R15 ;  /* 0x00c0000f05007388 */ /* 0x0009e80000000800 */
[----:B------:R4:W-:Y:S04]  /*13740*/  STS [R5+0xc400], R14 ;  /* 0x00c4000e05007388 */ /* 0x0009e80000000800 */
[----:B------:R-:W-:Y:S01]  /*13750*/  BAR.SYNC.DEFER_BLOCKING 0x0 ;  /* 0x0000000000007b1d */ /* 0x000fe20000010000 */
[----:B-1----:R-:W-:Y:S01]  /*13760*/  LOP3.LUT R0, R80, 0xffffffe0, RZ, 0xc0, !PT ;  /* 0xffffffe050007812 */ /* 0x002fe200078ec0ff */
[----:B------:R-:W-:Y:S01]  /*13770*/  @!UP1 UIMAD UR17, UR15, UR4, URZ ;  /* 0x000000040f1192a4 */ /* 0x000fe2000f8e023f */
[----:B--2---:R-:W-:-:S02]  /*13780*/  SHF.R.S32.HI R2, RZ, 0x1f, R12 ;  /* 0x0000001fff027819 */ /* 0x004fc4000001140c */
[----:B------:R-:W-:Y:S01]  /*13790*/  IADD3 R0, R81, -R0, RZ ;  /* 0x8000000051007210 */ /* 0x000fe20007ffe0ff */
[----:B---3--:R-:W1:Y:S01]  /*137a0*/  @P4 MUFU.LG2 R3, R134 ;  /* 0x0000008600034308 */ /* 0x008e620000000c00 */
[----:B------:R-:W-:Y:S01]  /*137b0*/  @UP1 ULDC UR20, c[0x0][0x210] ;  /* 0x0000840000141ab9 */ /* 0x000fe20000000800 */
[----:B------:R2:W3:Y:S04]  /*137c0*/  LDS.128 R28, [R235] ;  /* 0x00000000eb1c7984 */ /* 0x0004e80000000c00 */
        /* <DEDUP_REMOVED lines=12> */
[----:B------:R2:W2:Y:S04]  /*13890*/  LDS.128 R32, [R235+0xd000] ;  /* 0x00d00000eb207984 */ /* 0x0004a80000000c00 */
[----:B------:R1:W2:Y:S04]  /*138a0*/  LDS.128 R48, [R235+0xe000] ;  /* 0x00e00000eb307984 */ /* 0x0002a80000000c00 */
[----:B------:R1:W2:Y:S01]  /*138b0*/  LDS.128 R64, [R235+0xf000] ;  /* 0x00f00000eb407984 */ /* 0x0002a20000000c00 */
[----:B------:R-:W1:Y:S01]  /*138c0*/  @P3 MUFU.LG2 R4, R135 ;  /* 0x0000008700043308 */ /* 0x000e620000000c00 */
[----:B------:R-:W-:-:S02]  /*138d0*/  UIMAD UR5, UR6, UR17, URZ ;  /* 0x00000011060572a4 */ /* 0x000fc4000f8e023f */
[----:B------:R-:W-:Y:S01]  /*138e0*/  @!UP1 UMOV UR20, 0x1 ;  /* 0x0000000100149882 */ /* 0x000fe20000000000 */
[----:B------:R-:W-:Y:S01]  /*138f0*/  LOP3.LUT P0, RZ, R0, 0x3, RZ, 0xc0, !PT ;  /* 0x0000000300ff7812 */ /* 0x000fe2000780c0ff */
[----:B------:R-:W-:Y:S02]  /*13900*/  @!UP0 UIMAD UR10, UR6, UR8, URZ ;  /* 0x00000008060a82a4 */ /* 0x000fe4000f8e023f */
[----:B------:R-:W-:Y:S02]  /*13910*/  UIMAD UR4, UR9, UR20, URZ ;  /* 0x00000014090472a4 */ /* 0x000fe4000f8e023f */
[----:B------:R-:W-:Y:S01]  /*13920*/  USEL UR5, UR5, URZ, UP2 ;  /* 0x0000003f05057287 */ /* 0x000fe20009000000 */
[----:B------:R-:W-:Y:S01]  /*13930*/  LEA.HI R2, R2, R12, RZ, 0x3 ;  /* 0x0000000c02027211 */ /* 0x000fe200078f18ff */
[----:B------:R-:W-:Y:S02]  /*13940*/  USHF.L.U32 UR4, UR4, 0x7, URZ ;  /* 0x0000000704047899 */ /* 0x000fe4000800063f */
[----:B------:R-:W-:Y:S01]  /*13950*/  UIMAD UR15, UR12, UR15, UR5 ;  /* 0x0000000f0c0f72a4 */ /* 0x000fe2000f8e0205 */
[----:B------:R-:W-:Y:S01]  /*13960*/  LOP3.LUT R2, R2, 0xffffff8, RZ, 0xc0, !PT ;  /* 0x0ffffff802027812 */ /* 0x000fe200078ec0ff */
[----:B------:R-:W-:-:S02]  /*13970*/  UMOV UR24, URZ ;  /* 0x0000003f00187c82 */ /* 0x000fc40008000000 */
[----:B------:R-:W-:Y:S02]  /*13980*/  @!UP2 UMOV UR24, UR10 ;  /* 0x0000000a0018ac82 */ /* 0x000fe40008000000 */
[----:B------:R-:W-:Y:S02]  /*13990*/  UMOV UR25, URZ ;  /* 0x0000003f00197c82 */ /* 0x000fe40008000000 */
[----:B------:R-:W-:Y:S02]  /*139a0*/  USHF.R.S32.HI UR5, URZ, 0x1f, UR4 ;  /* 0x0000001f3f057899 */ /* 0x000fe40008011404 */
[----:B------:R-:W-:Y:S02]  /*139b0*/  @!UP2 USHF.R.S32.HI UR25, URZ, 0x1f, UR10 ;  /* 0x0000001f3f19a899 */ /* 0x000fe4000801140a */
[----:B------:R-:W-:Y:S02]  /*139c0*/  USHF.R.S32.HI UR6, URZ, 0x1f, UR15 ;  /* 0x0000001f3f067899 */ /* 0x000fe4000801140f */
[----:B------:R-:W-:Y:S01]  /*139d0*/  UIADD3 UR4, UP1, UP0, UR4, UR24, UR15 ;  /* 0x0000001804047290 */ /* 0x000fe2000f83e00f */
[----:B------:R-:W-:Y:S01]  /*139e0*/  IADD3 R0, R12, -R2, RZ ;  /* 0x800000020c007210 */ /* 0x000fe20007ffe0ff */
[----:B-1----:R-:W-:Y:S01]  /*139f0*/  @P4 FMUL.FTZ R3, R3, 0.69314718246459960938 ;  /* 0x3f31721803034820 */ /* 0x002fe20000410000 */
[----:B------:R-:W-:Y:S01]  /*13a00*/  @!UP4 UIADD3 UR7, UR23, UR13, URZ ;  /* 0x0000000d1707c290 */ /* 0x000fe2000fffe03f */
[----:B------:R-:W-:Y:S01]  /*13a10*/  @P3 FMUL.FTZ R2, R4, 0.69314718246459960938 ;  /* 0x3f31721804023820 */ /* 0x000fe20000410000 */
[----:B------:R-:W-:Y:S01]  /*13a20*/  UIADD3.X UR5, UR5, UR25, UR6, UP1, UP0 ;  /* 0x0000001905057290 */ /* 0x000fe20008fe0406 */
[----:B------:R-:W-:Y:S01]  /*13a30*/  BSSY B0, `(.L_x_414) ;  /* 0x0000018000007945 */ /* 0x000fe20003800000 */
[----:B------:R-:W-:Y:S01]  /*13a40*/  @!UP4 UMOV UR14, UR22 ;  /* 0x00000016000ecc82 */ /* 0x000fe20008000000 */
[----:B------:R-:W-:Y:S01]  /*13a50*/  MOV R7, 0x7f800000 ;  /* 0x7f80000000077802 */ /* 0x000fe20000000f00 */
[----:B------:R-:W-:Y:S01]  /*13a60*/  @P4 FFMA.FTZ R7, R133, c[0x0][0x238], R3 ;  /* 0x00008e0085074a23 */ /* 0x000fe20000010003 */
[----:B------:R-:W-:Y:S01]  /*13a70*/  MOV R8, 0x7f800000 ;  /* 0x7f80000000087802 */ /* 0x000fe20000000f00 */
[----:B------:R-:W-:Y:S01]  /*13a80*/  @P3 FFMA.FTZ R8, R132, c[0x0][0x238], R2 ;  /* 0x00008e0084083a23 */ /* 0x000fe20000010002 */
[----:B----4-:R-:W-:Y:S01]  /*13a90*/  LEA R0, R0, R177, 0x4 ;  /* 0x000000b100007211 */ /* 0x010fe200078e20ff */
[----:B------:R-:W-:Y:S05]  /*13aa0*/  @P0 BRA `(.L_x_415) ;  /* 0x0000010000000947 */ /* 0x000fea0003800000 */
[----:B--23--:R-:W-:Y:S01]  /*13ab0*/  UIMAD UR6, UR9, -0x80, UR16 ;  /* 0xffffff80090678a4 */ /* 0x00cfe2000f8e0210 */
        /* <DEDUP_REMOVED lines=15> */
.L_x_415:
[----:B--23--:R-:W-:Y:S05]  /*13bb0*/  BSYNC B0 ;  /* 0x0000000000007941 */ /* 0x00cfea0003800000 */
.L_x_414:
[----:B-1----:R-:W2:Y:S04]  /*13bc0*/  LDL.LU.64 R4, [R1+0x28] ;  /* 0x0000280001047983 */ /* 0x002ea80000300a00 */
[----:B------:R-:W1:Y:S04]  /*13bd0*/  S2R R3, SR_TID.X ;  /* 0x0000000000037919 */ /* 0x000e680000002100 */
[----:B------:R-:W3:Y:S01]  /*13be0*/  S2R R8, SR_CTAID.Z ;  /* 0x0000000000087919 */ /* 0x000ee20000002700 */
[----:B------:R-:W-:-:S02]  /*13bf0*/  USHF.R.S32.HI UR6, URZ, 0x1f, UR12 ;  /* 0x0000001f3f067899 */ /* 0x000fc4000801140c */
[----:B------:R-:W-:Y:S01]  /*13c00*/  ULDC.64 UR4, c[0x0][0x1f0] ;  /* 0x00007c0000047ab9 */ /* 0x000fe20000000a00 */
[----:B------:R4:W5:Y:S01]  /*13c10*/  LDL.64 R12, [R1+0x20] ;  /* 0x00002000010c7983 */ /* 0x0009620000100a00 */
[----:B------:R-:W-:Y:S01]  /*13c20*/  UIMAD UR4, UR6, UR4, URZ ;  /* 0x00000004060472a4 */ /* 0x000fe2000f8e023f */
[----:B------:R-:W-:Y:S03]  /*13c30*/  BSSY B0, `(.L_x_416) ;  /* 0x0000016000007945 */ /* 0x000fe60003800000 */
[----:B------:R-:W-:Y:S01]  /*13c40*/  UIMAD UR4, UR12, UR5, UR4 ;  /* 0x000000050c0472a4 */ /* 0x000fe2000f8e0204 */
[----:B-1----:R-:W-:-:S04]  /*13c50*/  SHF.R.S32.HI R0, RZ, 0x1f, R3 ;  /* 0x0000001fff007819 */ /* 0x002fc80000011403 */
[----:B------:R-:W-:-:S04]  /*13c60*/  LEA.HI R0, R0, R3, RZ, 0x3 ;  /* 0x0000000300007211 */ /* 0x000fc800078f18ff */
[----:B------:R-:W-:Y:S02]  /*13c70*/  SHF.R.S32.HI R11, RZ, 0x3, R0 ;  /* 0x00000003ff0b7819 */ /* 0x000fe40000011400 */
[----:B--2---:R-:W-:-:S04]  /*13c80*/  IADD3 R2, P0, R4, UR14, RZ ;  /* 0x0000000e04027c10 */ /* 0x004fc8000ff1e0ff */
[----:B------:R-:W-:Y:S02]  /*13c90*/  IADD3.X R3, R5, UR7, RZ, P0, !PT ;  /* 0x0000000705037c10 */ /* 0x000fe400087fe4ff */
[----:B------:R-:W-:-:S03]  /*13ca0*/  ISETP.GE.AND P0, PT, R11, UR11, PT ;  /* 0x0000000b0b007c0c */ /* 0x000fc6000bf06270 */
[----:B---3--:R-:W-:-:S05]  /*13cb0*/  IMAD.WIDE.U32 R8, R8, c[0x0][0x1f0], R2 ;  /* 0x00007c0008087a25 */ /* 0x008fca00078e0002 */
[----:B------:R-:W-:-:S05]  /*13cc0*/  IADD3 R7, R9, UR4, RZ ;  /* 0x0000000409077c10 */ /* 0x000fca000fffe0ff */
[----:B------:R-:W-:Y:S05]  /*13cd0*/  @P0 BRA `(.L_x_417) ;  /* 0x000000b000000947 */ /* 0x000fea0003800000 */
[----:B----4-:R-:W-:Y:S01]  /*13ce0*/  MOV R6, R8 ;  /* 0x0000000800067202 */ /* 0x010fe20000000f00 */
[----:B-----5:R-:W-:-:S04]  /*13cf0*/  IMAD R0, R13, c[0x0][0x1e8], RZ ;  /* 0x00007a000d007a24 */ /* 0x020fc800078e02ff */
[----:B------:R-:W-:-:S04]  /*13d00*/  IMAD.WIDE.U32 R4, R12, c[0x0][0x1e8], R6 ;  /* 0x00007a000c047a25 */ /* 0x000fc800078e0006 */
        /* <DEDUP_REMOVED lines=8> */
.L_x_417:
[----:B----4-:R-:W-:Y:S05]  /*13d90*/  BSYNC B0 ;  /* 0x0000000000007941 */ /* 0x010fea0003800000 */
.L_x_416:
[----:B------:R-:W-:Y:S01]  /*13da0*/  IADD3 R0, R11, 0x20, RZ ;  /* 0x000000200b007810 */ /* 0x000fe20007ffe0ff */
[----:B------:R-:W-:Y:S03]  /*13db0*/  BSSY B0, `(.L_x_418) ;  /* 0x0000011000007945 */ /* 0x000fe60003800000 */
[----:B------:R-:W-:-:S13]  /*13dc0*/  ISETP.GE.AND P0, PT, R0, UR11, PT ;  /* 0x0000000b00007c0c */ /* 0x000fda000bf06270 */
[----:B------:R-:W-:Y:S05]  /*13dd0*/  @P0 BRA `(.L_x_419) ;  /* 0x000000e000000947 */ /* 0x000fea0003800000 */
[----:B-----5:R-:W-:Y:S01]  /*13de0*/  IADD3 R10, P0, R12, 0x20, RZ ;  /* 0x000000200c0a7810 */ /* 0x020fe20007f1e0ff */
[----:B-1----:R-:W-:Y:S01]  /*13df0*/  IMAD.MOV.U32 R2, RZ, RZ, R8 ;  /* 0x000000ffff027224 */ /* 0x002fe200078e0008 */
        /* <DEDUP_REMOVED lines=12> */
.L_x_419:
[----:B------:R-:W-:Y:S05]  /*13ec0*/  BSYNC B0 ;  /* 0x0000000000007941 */ /* 0x000fea0003800000 */
.L_x_418:
        /* <DEDUP_REMOVED lines=18> */
.L_x_421:
[----:B------:R-:W-:Y:S05]  /*13ff0*/  BSYNC B0 ;  /* 0x0000000000007941 */ /* 0x000fea0003800000 */
.L_x_420:
[----:B------:R-:W2:Y:S02]  /*14000*/  LDL.LU R0, [R1+0x38] ;  /* 0x0000380001007983 */ /* 0x000ea40000300800 */
[----:B--2---:R-:W-:-:S13]  /*14010*/  ISETP.GE.AND P0, PT, R0, UR11, PT ;  /* 0x0000000b00007c0c */ /* 0x004fda000bf06270 */
[----:B------:R-:W-:Y:S05]  /*14020*/  @P0 EXIT ;  /* 0x000000000000094d */ /* 0x000fea0003800000 */
        /* <DEDUP_REMOVED lines=15> */
.L_x_422:
        /* <DEDUP_REMOVED lines=14> */
.L_x_2031:


//--------------------- .text._ZN5flash16flash_fwd_kernelI23Flash_fwd_kernel_traitsILi256ELi128ELi64ELi8ELb0ELb0EN7cutlass6half_tE19Flash_kernel_traitsILi256ELi128ELi64ELi8ES3_EELb0ELb0ELb1ELb0ELb0ELb0ELb0ELb0EEEvNS_16Flash_fwd_paramsE --------------------------
	.section	.text._ZN5flash16flash_fwd_kernelI23Flash_fwd_kernel_traitsILi256ELi128ELi64ELi8ELb0ELb0EN7cutlass6half_tE19Flash_kernel_traitsILi256ELi128ELi64ELi8ES3_EELb0ELb0ELb1ELb0ELb0ELb0ELb0ELb0EEEvNS_16Flash_fwd_paramsE,"ax",@progbits
	.sectioninfo	@"SHI_REGISTERS=255"
	.align	128
        .global         _ZN5flash16flash_fwd_kernelI23Flash_fwd_kernel_traitsILi256ELi128ELi64ELi8ELb0ELb0EN7cutlass6half_tE19Flash_kernel_traitsILi256ELi128ELi64ELi8ES3_EELb0ELb0ELb1ELb0ELb0ELb0ELb0ELb0EEEvNS_16Flash_fwd_paramsE
        .type           _ZN5flash16flash_fwd_kernelI23Flash_fwd_kernel_traitsILi256ELi128ELi64ELi8ELb0ELb0EN7cutlass6half_tE19Flash_kernel_traitsILi256ELi128ELi64ELi8ES3_EELb0ELb0ELb1ELb0ELb0ELb0ELb0ELb0EEEvNS_16Flash_fwd_paramsE,@function
        .size           _ZN5flash16flash_fwd_kernelI23Flash_fwd_kernel_traitsILi256ELi128ELi64ELi8ELb0ELb0EN7cutlass6half_tE19Flash_kernel_traitsILi256ELi128ELi64ELi8ES3_EELb0ELb0ELb1ELb0ELb0ELb0ELb0ELb0EEEvNS_16Flash_fwd_paramsE,(.L_x_2032 - _ZN5flash16flash_fwd_kernelI23Flash_fwd_kernel_traitsILi256ELi128ELi64ELi8ELb0ELb0EN7cutlass6half_tE19Flash_kernel_traitsILi256ELi128ELi64ELi8ES3_EELb0ELb0ELb1ELb0ELb0ELb0ELb0ELb0EEEvNS_16Flash_fwd_paramsE)
        .other          _ZN5flash16flash_fwd_kernelI23Flash_fwd_kernel_traitsILi256ELi128ELi64ELi8ELb0ELb0EN7cutlass6half_tE19Flash_kernel_traitsILi256ELi128ELi64ELi8ES3_EELb0ELb0ELb1ELb0ELb0ELb0ELb0ELb0EEEvNS_16Flash_fwd_paramsE,@"STO_CUDA_ENTRY STV_DEFAULT"
_ZN5flash16flash_fwd_kernelI23Flash_fwd_kernel_traitsILi256ELi128ELi64ELi8ELb0ELb0EN7cutlass6half_tE19Flash_kernel_traitsILi256ELi128ELi64ELi8ES3_EELb0ELb0ELb1ELb0ELb0ELb0ELb0ELb0EEEvNS_16Flash_fwd_paramsE:
.text._ZN5flash16flash_fwd_kernelI23Flash_fwd_kernel_traitsILi256ELi128ELi64ELi8ELb0ELb0EN7cutlass6half_tE19Flash_kernel_traitsILi256ELi128ELi64ELi8ES3_EELb0ELb0ELb1ELb0ELb0ELb0ELb0ELb0EEEvNS_16Flash_fwd_paramsE:
        /* <DEDUP_REMOVED lines=36> */
[----:B------:R-:W-:Y:S02]  /*0240*/  UMOV UR23, URZ ;  /* 0x0000003f00177c82 */ /* 0x000fe40008000000 */
        /* <DEDUP_REMOVED lines=19> */
.L_x_423:
[----:B------:R-:W-:Y:S02]  /*0380*/  ULDC UR6, c[0x0][0x218] ;  /* 0x0000860000067ab9 */ /* 0x000fe40000000800 */
.L_x_424:
        /* <DEDUP_REMOVED lines=21> */
[----:B------:R-:W-:Y:S01]  /*04e0*/  UIADD3 UR6, UR16, UR15, -UR17 ;  /* 0x0000000f10067290 */ /* 0x000fe2000fffe811 */
[----:B------:R-:W1:Y:S01]  /*04f0*/  S2R R23, SR_TID.X ;  /* 0x0000000000177919 */ /* 0x000e620000002100 */
[----:B------:R-:W-:Y:S02]  /*0500*/  UIADD3 UR7, UR16, 0x3f, URZ ;  /* 0x0000003f10077890 */ /* 0x000fe4000fffe03f */
[----:B------:R-:W-:Y:S02]  /*0510*/  ULDC UR9, c[0x0][0x2e4] ;  /* 0x0000b90000097ab9 */ /* 0x000fe40000000800 */
[----:B------:R-:W-:Y:S02]  /*0520*/  UIADD3 UR5, -UR17, 0xbf, UR15 ;  /* 0x000000bf11057890 */ /* 0x000fe4000fffe10f */
[----:B------:R-:W-:Y:S02]  /*0530*/  ULDC UR4, c[0x0][0x2e8] ;  /* 0x0000ba0000047ab9 */ /* 0x000fe40000000800 */
[----:B------:R-:W-:-:S02]  /*0540*/  UIADD3 UR9, UR6, -UR9, URZ ;  /* 0x8000000906097290 */ /* 0x000fc4000fffe03f */
[----:B------:R-:W-:Y:S02]  /*0550*/  USHF.R.S32.HI UR6, URZ, 0x1f, UR7 ;  /* 0x0000001f3f067899 */ /* 0x000fe40008011407 */
[----:B------:R-:W-:Y:S02]  /*0560*/  UIADD3 UR4, UR5, UR4, UR16 ;  /* 0x0000000405047290 */ /* 0x000fe4000fffe010 */
[----:B------:R-:W-:Y:S02]  /*0570*/  ULEA.HI UR7, UR6, UR7, URZ, 0x6 ;  /* 0x0000000706077291 */ /* 0x000fe4000f8f303f */
[----:B------:R-:W-:Y:S02]  /*0580*/  USHF.R.S32.HI UR5, URZ, 0x1f, UR9 ;  /* 0x0000001f3f057899 */ /* 0x000fe40008011409 */
[----:B------:R-:W-:Y:S02]  /*0590*/  USHF.R.S32.HI UR6, URZ, 0x1f, UR4 ;  /* 0x0000001f3f067899 */ /* 0x000fe40008011404 */
        /* <DEDUP_REMOVED lines=12> */
[----:B-1----:R-:W-:Y:S01]  /*0660*/  UISETP.NE.AND UP0, UPT, UR13, -0x1, UPT ;  /* 0xffffffff0d00788c */ /* 0x002fe2000bf05270 */
        /* <DEDUP_REMOVED lines=79> */
.L_x_427:
[----:B------:R-:W-:Y:S05]  /*0b60*/  BSYNC B0 ;  /* 0x0000000000007941 */ /* 0x000fea0003800000 */
.L_x_426:
        /* <DEDUP_REMOVED lines=22> */
.L_x_429:
[----:B------:R-:W-:Y:S05]  /*0cd0*/  BSYNC B0 ;  /* 0x0000000000007941 */ /* 0x000fea0003800000 */
.L_x_428:
        /* <DEDUP_REMOVED lines=22> */
.L_x_431:
[----:B------:R-:W-:Y:S05]  /*0e40*/  BSYNC B0 ;  /* 0x0000000000007941 */ /* 0x000fea0003800000 */
.L_x_430:
        /* <DEDUP_REMOVED lines=21> */
.L_x_433:
[----:B------:R-:W-:Y:S05]  /*0fa0*/  BSYNC B0 ;  /* 0x0000000000007941 */ /* 0x000fea0003800000 */
.L_x_432:
        /* <DEDUP_REMOVED lines=35> */
.L_x_425:
[----:B-1----:R-:W-:Y:S02]  /*11e0*/  UISETP.NE.AND UP1, UPT, UR13, -0x1, UPT ;  /* 0xffffffff0d00788c */ /* 0x002fe4000bf25270 */
        /* <DEDUP_REMOVED lines=32> */
.L_x_434:
[----:B------:R-:W-:Y:S01]  /*13f0*/  IABS R0, c[0x0][0x1c8] ;  /* 0x0000720000007a13 */ /* 0x000fe20000000000 */
[----:B------:R-:W1:Y:S01]  /*1400*/  S2R R2, SR_CTAID.Z ;  /* 0x0000000000027919 */ /* 0x000e620000002700 */
[----:B------:R-:W-:Y:S02]  /*1410*/  UMOV UR24, URZ ;  /* 0x0000003f00187c82 */ /* 0x000fe40008000000 */
[----:B------:R-:W2:Y:S01]  /*1420*/  R2UR UR7, R0 ;  /* 0x00000000000773c2 */ /* 0x000ea200000e0000 */
[----:B------:R-:W-:Y:S01]  /*1430*/  @UP0 UIADD3 UR26, UR23, UR8, URZ ;  /* 0x00000008171a0290 */ /* 0x000fe2000fffe03f */
        /* <DEDUP_REMOVED lines=9> */
[----:B------:R-:W-:-:S04]  /*14d0*/  UIMAD.WIDE.U32 UR24, UR25, UR4, UR24 ;  /* 0x00000004191872a5 */ /* 0x000fc8000f8e0018 */
[----:B-1----:R-:W-:Y:S02]  /*14e0*/  UIMAD.WIDE.U32 UR24, UR25, UR5, URZ ;  /* 0x00000005191872a5 */ /* 0x002fe4000f8e003f */
        /* <DEDUP_REMOVED lines=17> */
[----:B------:R-:W-:-:S04]  /*1600*/  @!UP2 ULOP3.LUT UR8, URZ, UR7, URZ, 0x33, !UPT ;  /* 0x000000073f08a292 */ /* 0x000fc8000f8e333f */
[----:B------:R-:W-:Y:S01]  /*1610*/  USHF.R.S32.HI UR25, URZ, 0x1f, UR8 ;  /* 0x0000001f3f197899 */ /* 0x000fe20008011408 */
[----:B------:R-:W-:Y:S05]  /*1620*/  @P0 BRA `(.L_x_435) ;  /* 0x000000c000000947 */ /* 0x000fea0003800000 */
[----:B------:R-:W-:Y:S02]  /*1630*/  USHF.R.S32.HI UR7, URZ, 0x1f, UR23 ;  /* 0x0000001f3f077899 */ /* 0x000fe40008011417 */
[----:B------:R-:W-:Y:S02]  /*1640*/  ULDC.64 UR4, c[0x0][0x1a0] ;  /* 0x0000680000047ab9 */ /* 0x000fe40000000a00 */
[----:B------:R-:W-:Y:S02]  /*1650*/  UIMAD UR7, UR7, UR4, URZ ;  /* 0x00000004070772a4 */ /* 0x000fe4000f8e023f */
[----:B------:R-:W-:Y:S02]  /*1660*/  UIMAD.WIDE.U32 UR26, UR23, UR4, URZ ;  /* 0x00000004171a72a5 */ /* 0x000fe4000f8e003f */
[----:B------:R-:W-:Y:S02]  /*1670*/  UIMAD UR23, UR23, UR5, UR7 ;  /* 0x00000005171772a4 */ /* 0x000fe4000f8e0207 */
[----:B------:R-:W-:-:S02]  /*1680*/  USHF.R.S32.HI UR7, URZ, 0x1f, UR22 ;  /* 0x0000001f3f077899 */ /* 0x000fc40008011416 */
[----:B------:R-:W-:Y:S02]  /*1690*/  ULDC.64 UR4, c[0x0][0x188] ;  /* 0x0000620000047ab9 */ /* 0x000fe40000000a00 */
[----:B------:R-:W-:Y:S02]  /*16a0*/  UIADD3 UR27, UR27, UR23, URZ ;  /* 0x000000171b1b7290 */ /* 0x000fe4000fffe03f */
[----:B------:R-:W-:Y:S02]  /*16b0*/  UIMAD UR7, UR7, UR4, URZ ;  /* 0x00000004070772a4 */ /* 0x000fe4000f8e023f */
[----:B------:R-:W-:Y:S02]  /*16c0*/  UIMAD.WIDE.U32 UR28, UR22, UR4, UR26 ;  /* 0x00000004161c72a5 */ /* 0x000fe4000f8e001a */
[----:B------:R-:W-:-:S04]  /*16d0*/  UIMAD UR5, UR22, UR5, UR7 ;  /* 0x00000005160572a4 */ /* 0x000fc8000f8e0207 */
[----:B------:R-:W-:Y:S02]  /*16e0*/  UIADD3 UR26, UR29, UR5, URZ ;  /* 0x000000051d1a7290 */ /* 0x000fe4000fffe03f */
.L_x_435:
[----:B------:R-:W-:Y:S01]  /*16f0*/  SHF.R.S32.HI R11, RZ, 0x1f, R23 ;  /* 0x0000001fff0b7819 */ /* 0x000fe20000011417 */
[----:B------:R-:W1:Y:S01]  /*1700*/  S2R R18, SR_CTAID.Z ;  /* 0x0000000000127919 */ /* 0x000e620000002700 */
[----:B------:R-:W-:Y:S01]  /*1710*/  ULDC.64 UR4, c[0x0][0x1b0] ;  /* 0x00006c0000047ab9 */ /* 0x000fe20000000a00 */
[----:B------:R-:W-:Y:S01]  /*1720*/  BSSY B0, `(.L_x_436) ;  /* 0x0000081000007945 */ /* 0x000fe20003800000 */
[CC--:B------:R-:W-:Y:S01]  /*1730*/  LEA.HI R0, R11.reuse, R23.reuse, RZ, 0x3 ;  /* 0x000000170b007211 */ /* 0x0c0fe200078f18ff */
[----:B------:R-:W-:Y:S01]  /*1740*/  UIMAD UR4, UR25, UR4, URZ ;  /* 0x00000004190472a4 */ /* 0x000fe2000f8e023f */
[----:B------:R-:W-:Y:S02]  /*1750*/  LEA.HI R2, R11, R23, RZ, 0x4 ;  /* 0x000000170b027211 */ /* 0x000fe400078f20ff */
[----:B------:R-:W-:Y:S02]  /*1760*/  SHF.R.S32.HI R26, RZ, 0x3, R0 ;  /* 0x00000003ff1a7819 */ /* 0x000fe40000011400 */
[----:B------:R-:W-:-:S02]  /*1770*/  LOP3.LUT R0, R0, 0xfffffff8, RZ, 0xc0, !PT ;  /* 0xfffffff800007812 */ /* 0x000fc400078ec0ff */
[----:B------:R-:W-:Y:S01]  /*1780*/  SHF.R.S32.HI R4, RZ, 0x4, R2 ;  /* 0x00000004ff047819 */ /* 0x000fe20000011402 */
[----:B------:R-:W-:Y:S01]  /*1790*/  IMAD.SHL.U32 R3, R26, 0x40, RZ ;  /* 0x000000401a037824 */ /* 0x000fe200078e00ff */
[----:B------:R-:W-:Y:S01]  /*17a0*/  SHF.R.S32.HI R27, RZ, 0x1f, R26 ;  /* 0x0000001fff1b7819 */ /* 0x000fe2000001141a */
[----:B------:R-:W-:Y:S01]  /*17b0*/  IMAD.IADD R24, R23, 0x1, -R0 ;  /* 0x0000000117187824 */ /* 0x000fe200078e0a00 */
[C---:B------:R-:W-:Y:S02]  /*17c0*/  LOP3.LUT R0, R2.reuse, 0xfffffff0, RZ, 0xc0, !PT ;  /* 0xfffffff002007812 */ /* 0x040fe400078ec0ff */
[----:B------:R-:W-:Y:S01]  /*17d0*/  LEA.HI R2, R2, R4, RZ, 0x1 ;  /* 0x0000000402027211 */ /* 0x000fe200078f08ff */
[----:B------:R-:W-:Y:S01]  /*17e0*/  IMAD.SHL.U32 R116, R24, 0x8, RZ ;  /* 0x0000000818747824 */ /* 0x000fe200078e00ff */
[----:B------:R-:W-:Y:S01]  /*17f0*/  LOP3.LUT R5, R3, 0x1c0, RZ, 0xc0, !PT ;  /* 0x000001c003057812 */ /* 0x000fe200078ec0ff */
[----:B------:R-:W-:Y:S01]  /*1800*/  IMAD.IADD R0, R23, 0x1, -R0 ;  /* 0x0000000117007824 */ /* 0x000fe200078e0a00 */
[----:B------:R-:W-:-:S02]  /*1810*/  LOP3.LUT R2, R2, 0xfffffffe, RZ, 0xc0, !PT ;  /* 0xfffffffe02027812 */ /* 0x000fc400078ec0ff */
[----:B------:R-:W-:Y:S02]  /*1820*/  LOP3.LUT R3, R5, 0x38, R116, 0xf8, !PT ;  /* 0x0000003805037812 */ /* 0x000fe400078ef874 */
[----:B------:R-:W-:Y:S01]  /*1830*/  SHF.R.S32.HI R6, RZ, 0x1f, R0 ;  /* 0x0000001fff067819 */ /* 0x000fe20000011400 */
[----:B------:R-:W-:Y:S01]  /*1840*/  IMAD.IADD R22, R4, 0x1, -R2 ;  /* 0x0000000104167824 */ /* 0x000fe200078e0a02 */
[----:B------:R-:W-:Y:S02]  /*1850*/  SHF.R.U32.HI R5, RZ, 0x3, R5 ;  /* 0x00000003ff057819 */ /* 0x000fe40000011605 */
[----:B------:R-:W-:Y:S01]  /*1860*/  LEA.HI R10, R6, R0, RZ, 0x3 ;  /* 0x00000000060a7211 */ /* 0x000fe200078f18ff */
[----:B------:R-:W-:Y:S01]  /*1870*/  IMAD.SHL.U32 R8, R22, 0x8, RZ ;  /* 0x0000000816087824 */ /* 0x000fe200078e00ff */
[----:B------:R-:W-:Y:S02]  /*1880*/  LEA.HI R6, R11, R23, RZ, 0x6 ;  /* 0x000000170b067211 */ /* 0x000fe400078f30ff */
[----:B------:R-:W-:-:S02]  /*1890*/  LOP3.LUT R4, R10, 0xfffffff8, RZ, 0xc0, !PT ;  /* 0xfffffff80a047812 */ /* 0x000fc400078ec0ff */
[----:B------:R-:W-:Y:S01]  /*18a0*/  SHF.R.S32.HI R117, RZ, 0x1f, R116 ;  /* 0x0000001fff757819 */ /* 0x000fe20000011474 */
[----:B------:R-:W-:Y:S01]  /*18b0*/  IMAD.SHL.U32 R6, R6, 0x8, RZ ;  /* 0x0000000806067824 */ /* 0x000fe200078e00ff */
[----:B------:R-:W-:Y:S01]  /*18c0*/  IADD3 R2, P0, R116, UR6, RZ ;  /* 0x0000000674027c10 */ /* 0x000fe2000ff1e0ff */
[----:B------:R-:W-:Y:S01]  /*18d0*/  IMAD.IADD R0, R0, 0x1, -R4 ;  /* 0x0000000100007824 */ /* 0x000fe200078e0a04 */
[----:B------:R-:W-:Y:S01]  /*18e0*/  LOP3.LUT R5, R3, R5, RZ, 0x3c, !PT ;  /* 0x0000000503057212 */ /* 0x000fe200078e3cff */
[----:B------:R-:W-:Y:S01]  /*18f0*/  IMAD R4, R27, c[0x0][0x198], RZ ;  /* 0x000066001b047a24 */ /* 0x000fe200078e02ff */
[----:B------:R-:W-:Y:S01]  /*1900*/  IADD3.X R3, R117, UR21, RZ, P0, !PT ;  /* 0x0000001575037c10 */ /* 0x000fe200087fe4ff */
[----:B------:R-:W-:Y:S01]  /*1910*/  ULDC.64 UR6, c[0x0][0x1b8] ;  /* 0x00006e0000067ab9 */ /* 0x000fe20000000a00 */
[----:B------:R-:W-:Y:S01]  /*1920*/  LOP3.LUT R231, R5, 0xfffffe00, R6, 0xf8, !PT ;  /* 0xfffffe0005e77812 */ /* 0x000fe200078ef806 */
[----:B------:R-:W-:Y:S01]  /*1930*/  IMAD R9, R26, c[0x0][0x19c], R4 ;  /* 0x000067001a097a24 */ /* 0x000fe200078e0204 */
[----:B------:R-:W-:Y:S01]  /*1940*/  LOP3.LUT P3, RZ, R0, 0x4, RZ, 0xc0, !PT ;  /* 0x0000000400ff7812 */ /* 0x000fe2000786c0ff */
[----:B-1----:R-:W-:Y:S01]  /*1950*/  IMAD.WIDE.U32 R18, R18, c[0x0][0x1a8], R2 ;  /* 0x00006a0012127a25 */ /* 0x002fe200078e0002 */
[----:B------:R-:W-:Y:S01]  /*1960*/  LOP3.LUT P2, RZ, R0, 0x2, RZ, 0xc0, !PT ;  /* 0x0000000200ff7812 */ /* 0x000fe2000784c0ff */
[----:B------:R-:W-:Y:S01]  /*1970*/  UIMAD UR6, UR25, UR6, URZ ;  /* 0x00000006190672a4 */ /* 0x000fe2000f8e023f */
[----:B------:R-:W-:Y:S01]  /*1980*/  IADD3 R113, R116, 0x40, RZ ;  /* 0x0000004074717810 */ /* 0x000fe20007ffe0ff */
[----:B------:R-:W-:Y:S01]  /*1990*/  IMAD R6, R27, c[0x0][0x1a0], RZ ;  /* 0x000068001b067a24 */ /* 0x000fe200078e02ff */
[----:B------:R-:W-:Y:S01]  /*19a0*/  UIMAD UR21, UR8, UR5, UR4 ;  /* 0x00000005081572a4 */ /* 0x000fe2000f8e0204 */
[----:B------:R-:W-:Y:S01]  /*19b0*/  IMAD.SHL.U32 R0, R0, 0x40, RZ ;  /* 0x0000004000007824 */ /* 0x000fe200078e00ff */
[----:B------:R-:W-:Y:S01]  /*19c0*/  UIMAD UR6, UR8, UR7, UR6 ;  /* 0x00000007080672a4 */ /* 0x000fe2000f8e0206 */
[--C-:B------:R-:W-:Y:S01]  /*19d0*/  IMAD.WIDE.U32 R4, R26, c[0x0][0x198], R116.reuse ;  /* 0x000066001a047a25 */ /* 0x100fe200078e0074 */
[----:B------:R1:W-:Y:S01]  /*19e0*/  STL.64 [R1+0x30], R116 ;  /* 0x0000307401007387 */ /* 0x0003e20000100a00 */
[----:B------:R-:W-:Y:S01]  /*19f0*/  ULDC.64 UR4, c[0x0][0x1a8] ;  /* 0x00006a0000047ab9 */ /* 0x000fe20000000a00 */
[----:B------:R-:W-:Y:S01]  /*1a00*/  LOP3.LUT R0, R0, 0x1c0, RZ, 0xc0, !PT ;  /* 0x000001c000007812 */ /* 0x000fe200078ec0ff */
[----:B------:R-:W-:Y:S01]  /*1a10*/  IMAD.WIDE.U32 R2, R26, c[0x0][0x1a0], R116 ;  /* 0x000068001a027a25 */ /* 0x000fe200078e0074 */
[----:B------:R-:W-:Y:S01]  /*1a20*/  IADD3 R4, P1, R4, UR12, RZ ;  /* 0x0000000c04047c10 */ /* 0x000fe2000ff3e0ff */
[----:B------:R1:W-:Y:S01]  /*1a30*/  STL.64 [R1], R26 ;  /* 0x0000001a01007387 */ /* 0x0003e20000100a00 */
[----:B------:R-:W-:Y:S01]  /*1a40*/  LOP3.LUT R8, R0, 0x8, R8, 0xf8, !PT ;  /* 0x0000000800087812 */ /* 0x000fe200078ef808 */
[----:B------:R-:W-:Y:S01]  /*1a50*/  IMAD R6, R26, c[0x0][0x1a4], R6 ;  /* 0x000069001a067a24 */ /* 0x000fe200078e0206 */
[----:B------:R-:W-:Y:S01]  /*1a60*/  IADD3 R2, P0, R2, UR28, RZ ;  /* 0x0000001c02027c10 */ /* 0x000fe2000ff1e0ff */
[----:B------:R-:W-:Y:S01]  /*1a70*/  UIMAD UR4, UR24, UR4, URZ ;  /* 0x00000004180472a4 */ /* 0x000fe2000f8e023f */
[----:B------:R-:W-:Y:S01]  /*1a80*/  SHF.R.U32.HI R7, RZ, 0x3, R0 ;  /* 0x00000003ff077819 */ /* 0x000fe20000011600 */
[----:B------:R-:W-:Y:S01]  /*1a90*/  IMAD.U32 R0, RZ, RZ, UR8 ;  /* 0x00000008ff007e24 */ /* 0x000fe2000f8e00ff */
[----:B------:R-:W-:Y:S01]  /*1aa0*/  IADD3.X R5, R5, UR11, R9, P1, !PT ;  /* 0x0000000b05057c10 */ /* 0x000fe20008ffe409 */
[----:B------:R-:W-:Y:S01]  /*1ab0*/  UIMAD UR4, UR20, UR5, UR4 ;  /* 0x00000005140472a4 */ /* 0x000fe2000f8e0204 */
[----:B------:R-:W-:Y:S01]  /*1ac0*/  IADD3.X R3, R3, UR26, R6, P0, !PT ;  /* 0x0000001a03037c10 */ /* 0x000fe200087fe406 */
[----:B------:R-:W-:Y:S01]  /*1ad0*/  IMAD.U32 R6, RZ, RZ, UR8 ;  /* 0x00000008ff067e24 */ /* 0x000fe2000f8e00ff */
[----:B------:R-:W-:Y:S01]  /*1ae0*/  IADD3 R112, R116, 0x80, RZ ;  /* 0x0000008074707810 */ /* 0x000fe20007ffe0ff */
[----:B------:R-:W-:Y:S01]  /*1af0*/  IMAD.WIDE.U32 R32, R0, c[0x0][0x1b0], R4 ;  /* 0x00006c0000207a25 */ /* 0x000fe200078e0004 */
[----:B------:R-:W-:Y:S01]  /*1b00*/  IADD3 R107, R116, 0xc0, RZ ;  /* 0x000000c0746b7810 */ /* 0x000fe20007ffe0ff */
[----:B------:R-:W-:Y:S01]  /*1b10*/  UIADD3 UR20, -UR15, UR17, URZ ;  /* 0x000000110f147290 */ /* 0x000fe2000fffe13f */
[----:B------:R-:W-:Y:S01]  /*1b20*/  LOP3.LUT R7, R8, R7, RZ, 0x3c, !PT ;  /* 0x0000000708077212 */ /* 0x000fe200078e3cff */
[----:B------:R-:W-:Y:S01]  /*1b30*/  IMAD.WIDE.U32 R28, R6, c[0x0][0x1b8], R2 ;  /* 0x00006e00061c7a25 */ /* 0x000fe200078e0002 */
[----:B------:R1:W-:Y:S01]  /*1b40*/  STL.64 [R1+0x40], R32 ;  /* 0x0000402001007387 */ /* 0x0003e20000100a00 */
[----:B------:R-:W-:-:S02]  /*1b50*/  IADD3 R35, R33, UR21, RZ ;  /* 0x0000001521237c10 */ /* 0x000fc4000fffe0ff */
[----:B------:R-:W-:Y:S01]  /*1b60*/  ISETP.GE.AND P0, PT, R26, UR20, PT ;  /* 0x000000141a007c0c */ /* 0x000fe2000bf06270 */
[----:B------:R1:W-:Y:S01]  /*1b70*/  STL.64 [R1+0x60], R28 ;  /* 0x0000601c01007387 */ /* 0x0003e20000100a00 */
[----:B------:R-:W-:Y:S01]  /*1b80*/  IADD3 R31, R29, UR6, RZ ;  /* 0x000000061d1f7c10 */ /* 0x000fe2000fffe0ff */
[----:B------:R-:W-:Y:S01]  /*1b90*/  IMAD.SHL.U32 R4, R10, 0x40, RZ ;  /* 0x000000400a047824 */ /* 0x000fe200078e00ff */
[----:B------:R-:W-:Y:S01]  /*1ba0*/  LEA.HI R2, R11, R23, RZ, 0x5 ;  /* 0x000000170b027211 */ /* 0x000fe200078f28ff */
[----:B------:R1:W-:Y:S01]  /*1bb0*/  STL [R1+0x4c], R113 ;  /* 0x00004c7101007387 */ /* 0x0003e20000100800 */
[----:B------:R-:W-:Y:S01]  /*1bc0*/  IMAD.MOV.U32 R3, RZ, RZ, 0x10 ;  /* 0x00000010ff037424 */ /* 0x000fe200078e00ff */
[----:B------:R-:W-:Y:S01]  /*1bd0*/  IADD3 R11, R19, UR4, RZ ;  /* 0x00000004130b7c10 */ /* 0x000fe2000fffe0ff */
[----:B------:R-:W-:Y:S01]  /*1be0*/  IMAD.MOV.U32 R5, RZ, RZ, 0x20 ;  /* 0x00000020ff057424 */ /* 0x000fe200078e00ff */
[----:B------:R1:W-:Y:S01]  /*1bf0*/  STL [R1+0x48], R112 ;  /* 0x0000487001007387 */ /* 0x0003e20000100800 */
[----:B------:R-:W-:Y:S01]  /*1c00*/  LOP3.LUT R0, R2, 0xffffffe0, RZ, 0xc0, !PT ;  /* 0xffffffe002007812 */ /* 0x000fe200078ec0ff */
[----:B------:R-:W-:Y:S01]  /*1c10*/  IMAD.U32 R8, RZ, RZ, UR14 ;  /* 0x0000000eff087e24 */ /* 0x000fe2000f8e00ff */
[----:B------:R-:W-:Y:S01]  /*1c20*/  LOP3.LUT R4, R7, 0xfffffe00, R4, 0xf8, !PT ;  /* 0xfffffe0007047812 */ /* 0x000fe200078ef804 */
[----:B------:R1:W-:Y:S01]  /*1c30*/  STL [R1+0x50], R107 ;  /* 0x0000506b01007387 */ /* 0x0003e20000100800 */
[----:B------:R-:W-:Y:S01]  /*1c40*/  SHF.R.S32.HI R104, RZ, 0x5, R2 ;  /* 0x00000005ff687819 */ /* 0x000fe20000011402 */
[----:B------:R-:W-:Y:S01]  /*1c50*/  IMAD.IADD R21, R23, 0x1, -R0 ;  /* 0x0000000117157824 */ /* 0x000fe200078e0a00 */
[----:B------:R-:W-:Y:S01]  /*1c60*/  SEL R3, R3, 0xfffffff0, !P2 ;  /* 0xfffffff003037807 */ /* 0x000fe20005000000 */
[----:B------:R1:W-:Y:S01]  /*1c70*/  STL [R1+0x5c], R31 ;  /* 0x00005c1f01007387 */ /* 0x0003e20000100800 */
[----:B------:R-:W-:Y:S01]  /*1c80*/  IMAD.WIDE R8, R8, 0x80, R26 ;  /* 0x0000008008087825 */ /* 0x000fe200078e021a */
[----:B------:R-:W-:-:S02]  /*1c90*/  SEL R0, R5, 0xffffffe0, !P3 ;  /* 0xffffffe005007807 */ /* 0x000fc40005800000 */
[----:B------:R1:W-:Y:S01]  /*1ca0*/  STL [R1+0x3c], R35 ;  /* 0x00003c2301007387 */ /* 0x0003e20000100800 */
[----:B------:R-:W-:Y:S01]  /*1cb0*/  IMAD.SHL.U32 R231, R231, 0x2, RZ ;  /* 0x00000002e7e77824 */ /* 0x000fe200078e00ff */
        /* <DEDUP_REMOVED lines=39> */
.L_x_437:
[----:B------:R-:W-:Y:S05]  /*1f30*/  BSYNC B0 ;  /* 0x0000000000007941 */ /* 0x000fea0003800000 */
.L_x_436:
[----:B------:R-:W-:Y:S01]  /*1f40*/  IADD3 R20, R26, 0x20, RZ ;  /* 0x000000201a147810 */ /* 0x000fe20007ffe0ff */
        /* <DEDUP_REMOVED lines=44> */
.L_x_439:
[----:B------:R-:W-:Y:S05]  /*2210*/  BSYNC B0 ;  /* 0x0000000000007941 */ /* 0x000fea0003800000 */
.L_x_438:
        /* <DEDUP_REMOVED lines=45> */
.L_x_441:
[----:B------:R-:W-:Y:S05]  /*24f0*/  BSYNC B0 ;  /* 0x0000000000007941 */ /* 0x000fea0003800000 */
.L_x_440:
        /* <DEDUP_REMOVED lines=14> */
[----:B--2---:R-:W-:Y:S01]  /*25e0*/  IMAD.WIDE.U32 R12, R2, c[0x0][0x190], R10 ;  /* 0x00006400020c7a25 */ /* 0x004fe200078e000a */
        /* <DEDUP_REMOVED lines=33> */
.L_x_443:
[----:B------:R-:W-:Y:S05]  /*2800*/  BSYNC B0 ;  /* 0x0000000000007941 */ /* 0x000fea0003800000 */
.L_x_442:
[----:B------:R-:W-:Y:S01]  /*2810*/  IMAD.MOV.U32 R114, RZ, RZ, R34 ;  /* 0x000000ffff727224 */ /* 0x000fe200078e0022 */
[----:B------:R-:W-:Y:S01]  /*2820*/  UIADD3 UR25, UR9, -0x1, URZ ;  /* 0xffffffff09197890 */ /* 0x000fe2000fffe03f */
[----:B------:R-:W-:Y:S01]  /*2830*/  IMAD.MOV.U32 R115, RZ, RZ, R35 ;  /* 0x000000ffff737224 */ /* 0x000fe200078e0023 */
[----:B------:R-:W-:Y:S01]  /*2840*/  MOV R114, R32 ;  /* 0x0000002000727202 */ /* 0x000fe20000000f00 */
[----:B------:R-:W-:Y:S01]  /*2850*/  BSSY B0, `(.L_x_444) ;  /* 0x000002c000007945 */ /* 0x000fe20003800000 */
[----:B------:R-:W-:Y:S01]  /*2860*/  UIMAD UR23, UR25, -0x40, UR16 ;  /* 0xffffffc0191778a4 */ /* 0x000fe2000f8e0210 */
[----:B------:R-:W-:Y:S01]  /*2870*/  MOV R106, UR29 ;  /* 0x0000001d006a7c02 */ /* 0x000fe20008000f00 */
[----:B------:R-:W-:Y:S01]  /*2880*/  USHF.R.S32.HI UR30, URZ, 0x1f, UR25 ;  /* 0x0000001f3f1e7899 */ /* 0x000fe20008011419 */
[----:B------:R3:W-:Y:S01]  /*2890*/  STL.64 [R1+0x38], R114 ;  /* 0x0000387201007387 */ /* 0x0007e20000100a00 */
[----:B------:R-:W-:Y:S02]  /*28a0*/  UIMAD UR4, UR27, UR25, URZ ;  /* 0x000000191b0472a4 */ /* 0x000fe4000f8e023f */
[----:B------:R-:W-:Y:S01]  /*28b0*/  ISETP.GE.AND P0, PT, R26, UR23, PT ;  /* 0x000000171a007c0c */ /* 0x000fe2000bf06270 */
[----:B--2---:R-:W-:Y:S01]  /*28c0*/  IMAD.WIDE.U32 R6, R106, UR25, R114 ;  /* 0x000000196a067c25 */ /* 0x004fe2000f8e0072 */
        /* <DEDUP_REMOVED lines=36> */
.L_x_445:
[----:B------:R-:W-:Y:S05]  /*2b10*/  BSYNC B0 ;  /* 0x0000000000007941 */ /* 0x000fea0003800000 */
.L_x_444:
[----:B------:R-:W-:Y:S01]  /*2b20*/  ISETP.GE.AND P0, PT, R20, UR23, PT ;  /* 0x0000001714007c0c */ /* 0x000fe2000bf06270 */
[----:B------:R-:W-:Y:S01]  /*2b30*/  UMOV UR24, 0x5 ;  /* 0x0000000500187882 */ /* 0x000fe20000000000 */
[----:B------:R-:W-:Y:S01]  /*2b40*/  BSSY B0, `(.L_x_446) ;  /* 0x000002b000007945 */ /* 0x000fe20003800000 */
[----:B------:R-:W-:Y:S02]  /*2b50*/  ULDC UR22, c[0x0][0x19c] ;  /* 0x0000670000167ab9 */ /* 0x000fe40000000800 */
[----:B------:R-:W-:Y:S02]  /*2b60*/  USHF.L.U32 UR7, UR6, 0x5, URZ ;  /* 0x0000000506077899 */ /* 0x000fe4000800063f */
[----:B------:R-:W-:Y:S02]  /*2b70*/  ULDC.64 UR4, c[0x0][0x1a0] ;  /* 0x0000680000047ab9 */ /* 0x000fe40000000a00 */
[----:B------:R-:W-:Y:S02]  /*2b80*/  USHF.L.U64.HI UR6, UR6, UR24, UR22 ;  /* 0x0000001806067299 */ /* 0x000fe40008010216 */
[----:B------:R-:W-:-:S02]  /*2b90*/  USHF.L.U64.HI UR21, UR4, UR21, UR5 ;  /* 0x0000001504157299 */ /* 0x000fc40008010205 */
[----:B------:R-:W-:Y:S01]  /*2ba0*/  USHF.L.U32 UR22, UR4, 0x6, URZ ;  /* 0x0000000604167899 */ /* 0x000fe2000800063f */
[----:B------:R-:W-:Y:S06]  /*2bb0*/  @P0 BRA `(.L_x_447) ;  /* 0x0000023000000947 */ /* 0x000fec0003800000 */
[----:B------:R-:W-:Y:S02]  /*2bc0*/  ISETP.GE.AND P5, PT, R116, c[0x0][0x220], PT ;  /* 0x0000880074007a0c */ /* 0x000fe40003fa6270 */
[----:B------:R-:W-:Y:S02]  /*2bd0*/  ISETP.GE.AND P4, PT, R113, c[0x0][0x220], PT ;  /* 0x0000880071007a0c */ /* 0x000fe40003f86270 */
        /* <DEDUP_REMOVED lines=33> */
.L_x_447:
[----:B------:R-:W-:Y:S05]  /*2df0*/  BSYNC B0 ;  /* 0x0000000000007941 */ /* 0x000fea0003800000 */
.L_x_446:
[----:B------:R-:W0:Y:S01]  /*2e00*/  LDGDEPBAR ;  /* 0x00000000000079af */ /* 0x000e220000000000 */
[----:B------:R-:W-:Y:S01]  /*2e10*/  ISETP.GE.AND P0, PT, R26, UR23, PT ;  /* 0x000000171a007c0c */ /* 0x000fe2000bf06270 */
[----:B------:R-:W-:Y:S01]  /*2e20*/  IMAD.MOV.U32 R6, RZ, RZ, R30 ;  /* 0x000000ffff067224 */ /* 0x000fe200078e001e */
[----:B------:R-:W-:Y:S01]  /*2e30*/  UIMAD UR5, UR21, UR25, URZ ;  /* 0x00000019150572a4 */ /* 0x000fe2000f8e023f */
[----:B------:R-:W-:Y:S01]  /*2e40*/  IMAD.MOV.U32 R7, RZ, RZ, R31 ;  /* 0x000000ffff077224 */ /* 0x000fe200078e001f */
[----:B------:R-:W-:Y:S01]  /*2e50*/  SHF.R.S32.HI R2, RZ, 0x1f, R21 ;  /* 0x0000001fff027819 */ /* 0x000fe20000011415 */
[----:B------:R-:W-:Y:S01]  /*2e60*/  IMAD.MOV.U32 R6, RZ, RZ, R28 ;  /* 0x000000ffff067224 */ /* 0x000fe200078e001c */
[----:B------:R-:W-:Y:S01]  /*2e70*/  UIMAD UR5, UR30, UR22, UR5 ;  /* 0x000000161e0572a4 */ /* 0x000fe2000f8e0205 */
[----:B------:R-:W-:Y:S01]  /*2e80*/  IMAD.U32 R5, RZ, RZ, UR22 ;  /* 0x00000016ff057e24 */ /* 0x000fe2000f8e00ff */
[----:B------:R-:W-:Y:S01]  /*2e90*/  LEA.HI R2, R2, R21, RZ, 0x2 ;  /* 0x0000001502027211 */ /* 0x000fe200078f10ff */
[----:B------:R-:W-:Y:S01]  /*2ea0*/  IMAD.SHL.U32 R23, R23, 0x2, RZ ;  /* 0x0000000217177824 */ /* 0x000fe200078e00ff */
[----:B------:R5:W-:Y:S01]  /*2eb0*/  STL.64 [R1+0x58], R6 ;  /* 0x0000580601007387 */ /* 0x000be20000100a00 */
[----:B------:R-:W-:Y:S01]  /*2ec0*/  BSSY B0, `(.L_x_448) ;  /* 0x000002d000007945 */ /* 0x000fe20003800000 */
[----:B------:R-:W-:-:S02]  /*2ed0*/  SHF.R.S32.HI R105, RZ, 0x2, R2 ;  /* 0x00000002ff697819 */ /* 0x000fc40000011402 */
[----:B------:R-:W-:Y:S01]  /*2ee0*/  LOP3.LUT R108, R23, 0x6, RZ, 0xc0, !PT ;  /* 0x00000006176c7812 */ /* 0x000fe200078ec0ff */
[----:B------:R-:W-:-:S04]  /*2ef0*/  DEPBAR.LE SB0, 0x0 ;  /* 0x000080000000791a */ /* 0x000fc80000000000 */
[----:B------:R-:W-:Y:S01]  /*2f00*/  BAR.SYNC.DEFER_BLOCKING 0x0 ;  /* 0x0000000000007b1d */ /* 0x000fe20000010000 */
[----:B-----5:R-:W-:-:S05]  /*2f10*/  IMAD.WIDE.U32 R6, R5, UR25, R6 ;  /* 0x0000001905067c25 */ /* 0x020fca000f8e0006 */
[----:B------:R-:W-:Y:S01]  /*2f20*/  IADD3 R2, R7, UR5, RZ ;  /* 0x0000000507027c10 */ /* 0x000fe2000fffe0ff */
        /* <DEDUP_REMOVED lines=9> */
[C---:B--2-4-:R-:W-:Y:S01]  /*2fc0*/  @!P5 LEA R12, P6, R6.reuse, c[0x0][0x170], 0x1 ;  /* 0x00005c00060cda11 */ /* 0x054fe200078c08ff */
        /* <DEDUP_REMOVED lines=28> */
.L_x_449:
[----:B------:R-:W-:Y:S05]  /*3190*/  BSYNC B0 ;  /* 0x0000000000007941 */ /* 0x000fea0003800000 */
.L_x_448:
        /* <DEDUP_REMOVED lines=17> */
[C---:B--2-4-:R-:W-:Y:S02]  /*32b0*/  @!P5 LEA R12, P6, R6.reuse, c[0x0][0x170], 0x1 ;  /* 0x00005c00060cda11 */ /* 0x054fe400078c08ff */
        /* <DEDUP_REMOVED lines=27> */
.L_x_451:
[----:B------:R-:W-:Y:S05]  /*3470*/  BSYNC B0 ;  /* 0x0000000000007941 */ /* 0x000fea0003800000 */
.L_x_450:
[C---:B------:R-:W-:Y:S01]  /*3480*/  IMAD.SHL.U32 R2, R24.reuse, 0x40, RZ ;  /* 0x0000004018027824 */ /* 0x040fe200078e00ff */
[----:B------:R-:W-:Y:S01]  /*3490*/  R2P PR, R24, 0x6 ;  /* 0x0000000618007804 */ /* 0x000fe20000000000 */
[----:B------:R-:W-:Y:S01]  /*34a0*/  IMAD.SHL.U32 R5, R26, 0x8, RZ ;  /* 0x000000081a057824 */ /* 0x000fe200078e00ff */
[----:B------:R-:W-:Y:S01]  /*34b0*/  ULDC UR4, c[0x0][0x2e8] ;  /* 0x0000ba0000047ab9 */ /* 0x000fe20000000800 */
[----:B------:R-:W0:Y:S01]  /*34c0*/  LDGDEPBAR ;  /* 0x00000000000079af */ /* 0x000e220000000000 */
[----:B------:R-:W-:Y:S01]  /*34d0*/  LOP3.LUT R2, R2, 0x1c0, RZ, 0xc0, !PT ;  /* 0x000001c002027812 */ /* 0x000fe200078ec0ff */
[----:B------:R-:W-:Y:S02]  /*34e0*/  ULDC UR5, c[0x0][0x2e4] ;  /* 0x0000b90000057ab9 */ /* 0x000fe40000000800 */
[----:B------:R-:W-:Y:S01]  /*34f0*/  UIADD3 UR5, UR16, -UR5, -UR17 ;  /* 0x8000000510057290 */ /* 0x000fe2000fffe811 */
[----:B------:R-:W-:Y:S01]  /*3500*/  LOP3.LUT R5, R2, 0x8, R5, 0xf8, !PT ;  /* 0x0000000802057812 */ /* 0x000fe200078ef805 */
[----:B------:R-:W-:Y:S01]  /*3510*/  UISETP.GT.AND UP0, UPT, UR25, UR10, UPT ;  /* 0x0000000a1900728c */ /* 0x000fe2000bf04270 */
[----:B------:R-:W-:-:S04]  /*3520*/  SHF.R.U32.HI R2, RZ, 0x3, R2 ;  /* 0x00000003ff027819 */ /* 0x000fc80000011602 */
[----:B------:R-:W-:Y:S01]  /*3530*/  LOP3.LUT R2, R5, R2, RZ, 0x3c, !PT ;  /* 0x0000000205027212 */ /* 0x000fe200078e3cff */
[----:B------:R-:W-:-:S04]  /*3540*/  IMAD R5, R104, 0x400, R4 ;  /* 0x0000040068057824 */ /* 0x000fc800078e0204 */
[----:B------:R-:W-:Y:S02]  /*3550*/  IMAD R2, R22, 0x200, R2 ;  /* 0x0000020016027824 */ /* 0x000fe400078e0202 */
[----:B------:R-:W-:Y:S02]  /*3560*/  IMAD.SHL.U32 R211, R5, 0x2, RZ ;  /* 0x0000000205d37824 */ /* 0x000fe400078e00ff */
[----:B------:R-:W-:Y:S02]  /*3570*/  IMAD.SHL.U32 R204, R2, 0x2, RZ ;  /* 0x0000000202cc7824 */ /* 0x000fe400078e00ff */
[--C-:B------:R-:W-:Y:S01]  /*3580*/  IMAD R212, R3, 0x2, R211.reuse ;  /* 0x0000000203d47824 */ /* 0x100fe200078e02d3 */
[----:B-12-4-:R-:W-:Y:S01]  /*3590*/  LDSM.16.M88.4 R8, [R211] ;  /* 0x00000000d308783b */ /* 0x016fe20000000200 */
[----:B------:R-:W-:Y:S01]  /*35a0*/  IMAD R214, R0, 0x2, R211 ;  /* 0x0000000200d67824 */ /* 0x000fe200078e02d3 */
[----:B------:R-:W-:Y:S01]  /*35b0*/  IADD3 R2, R204, 0x10000, RZ ;  /* 0x00010000cc027810 */ /* 0x000fe20007ffe0ff */
[----:B------:R-:W-:Y:S01]  /*35c0*/  IMAD R213, R0, 0x2, R212 ;  /* 0x0000000200d57824 */ /* 0x000fe200078e02d4 */
[----:B------:R-:W1:Y:S01]  /*35d0*/  LDSM.16.M88.4 R20, [R204+0x10000] ;  /* 0x01000000cc14783b */ /* 0x000e620000000200 */
[----:B------:R-:W-:-:S02]  /*35e0*/  IADD3 R215, R204, 0x10020, RZ ;  /* 0x00010020ccd77810 */ /* 0x000fc40007ffe0ff */
[----:B------:R-:W-:Y:S01]  /*35f0*/  @P1 IADD3 R215, R2, -0x20, RZ ;  /* 0xffffffe002d71810 */ /* 0x000fe20007ffe0ff */
[----:B------:R-:W2:Y:S01]  /*3600*/  LDSM.16.M88.4 R32, [R204+0x10800] ;  /* 0x01080000cc20783b */ /* 0x000ea20000000200 */
[----:B------:R-:W-:Y:S02]  /*3610*/  IMAD.MOV.U32 R2, RZ, RZ, 0x40 ;  /* 0x00000040ff027424 */ /* 0x000fe400078e00ff */
[C---:B------:R-:W-:Y:S01]  /*3620*/  IADD3 R230, R215.reuse, 0x800, RZ ;  /* 0x00000800d7e67810 */ /* 0x040fe20007ffe0ff */
[----:B------:R-:W4:Y:S01]  /*3630*/  LDSM.16.M88.4 R28, [R204+0x11000] ;  /* 0x01100000cc1c783b */ /* 0x000f220000000200 */
[C---:B------:R-:W-:Y:S02]  /*3640*/  IADD3 R229, R215.reuse, 0x1000, RZ ;  /* 0x00001000d7e57810 */ /* 0x040fe40007ffe0ff */
[----:B------:R-:W-:Y:S01]  /*3650*/  SEL R2, R2, 0xffffffc0, !P2 ;  /* 0xffffffc002027807 */ /* 0x000fe20005000000 */
[----:B------:R-:W5:Y:S01]  /*3660*/  LDSM.16.M88.4 R24, [R204+0x11800] ;  /* 0x01180000cc18783b */ /* 0x000f620000000200 */
[----:B------:R-:W-:-:S02]  /*3670*/  IADD3 R228, R215, 0x1800, RZ ;  /* 0x00001800d7e47810 */ /* 0x000fc40007ffe0ff */
[C---:B------:R-:W-:Y:S01]  /*3680*/  IADD3 R227, R215.reuse, 0x2000, RZ ;  /* 0x00002000d7e37810 */ /* 0x040fe20007ffe0ff */
[----:B------:R-:W-:Y:S01]  /*3690*/  LDSM.16.M88.4 R12, [R212] ;  /* 0x00000000d40c783b */ /* 0x000fe20000000200 */
[----:B------:R-:W-:Y:S01]  /*36a0*/  IMAD.IADD R210, R204, 0x1, R2 ;  /* 0x00000001ccd27824 */ /* 0x000fe200078e0202 */
[C---:B------:R-:W-:Y:S01]  /*36b0*/  IADD3 R226, R215.reuse, 0x2800, RZ ;  /* 0x00002800d7e27810 */ /* 0x040fe20007ffe0ff */
[----:B------:R-:W-:Y:S01]  /*36c0*/  IMAD.IADD R209, R2, 0x1, R215 ;  /* 0x0000000102d17824 */ /* 0x000fe200078e02d7 */
[----:B------:R-:W3:Y:S01]  /*36d0*/  LDSM.16.M88.4 R40, [R215] ;  /* 0x00000000d728783b */ /* 0x000ee20000000200 */
[----:B------:R-:W-:Y:S01]  /*36e0*/  LEA R2, R104, UR15, 0x4 ;  /* 0x0000000f68027c11 */ /* 0x000fe2000f8e20ff */
[----:B------:R-:W-:Y:S01]  /*36f0*/  UIADD3 UR15, UR16, 0x1, -UR17 ;  /* 0x00000001100f7890 */ /* 0x000fe2000fffe811 */
[C---:B------:R-:W-:Y:S01]  /*3700*/  IADD3 R225, R215.reuse, 0x3000, RZ ;  /* 0x00003000d7e17810 */ /* 0x040fe20007ffe0ff */
[----:B------:R-:W3:Y:S01]  /*3710*/  LDSM.16.M88.4 R64, [R215+0x800] ;  /* 0x00080000d740783b */ /* 0x000ee20000000200 */
[----:B------:R-:W-:Y:S01]  /*3720*/  IADD3 R224, R215, 0x3800, RZ ;  /* 0x00003800d7e07810 */ /* 0x000fe20007ffe0ff */
[----:B------:R-:W-:Y:S01]  /*3730*/  IMAD.IADD R5, R105, 0x1, R2 ;  /* 0x0000000169057824 */ /* 0x000fe200078e0202 */
[----:B------:R-:W-:Y:S01]  /*3740*/  UIADD3 UR4, UR15, UR4, URZ ;  /* 0x000000040f047290 */ /* 0x000fe2000fffe03f */
[----:B------:R-:W3:Y:S01]  /*3750*/  LDSM.16.M88.4 R72, [R215+0x1000] ;  /* 0x00100000d748783b */ /* 0x000ee20000000200 */
[----:B------:R-:W-:Y:S01]  /*3760*/  IMAD.U32 R2, RZ, RZ, UR25 ;  /* 0x00000019ff027e24 */ /* 0x000fe2000f8e00ff */
[----:B------:R-:W-:-:S02]  /*3770*/  IADD3 R223, R215, 0x4000, RZ ;  /* 0x00004000d7df7810 */ /* 0x000fc40007ffe0ff */
[----:B------:R-:W3:Y:S01]  /*3780*/  LDSM.16.M88.4 R76, [R215+0x1800] ;  /* 0x00180000d74c783b */ /* 0x000ee20000000200 */
[C---:B------:R-:W-:Y:S01]  /*3790*/  IADD3 R6, R5.reuse, 0x8, RZ ;  /* 0x0000000805067810 */ /* 0x040fe20007ffe0ff */
[----:B------:R-:W-:Y:S01]  /*37a0*/  IMAD R2, R2, 0x40, R108 ;  /* 0x0000004002027824 */ /* 0x000fe200078e026c */
[----:B------:R-:W-:Y:S01]  /*37b0*/  IADD3 R7, R5, UR4, RZ ;  /* 0x0000000405077c10 */ /* 0x000fe2000fffe0ff */
[----:B------:R-:W-:Y:S01]  /*37c0*/  LDSM.16.M88.4 R16, [R214] ;  /* 0x00000000d610783b */ /* 0x000fe20000000200 */
[----:B------:R-:W-:Y:S02]  /*37d0*/  IADD3 R222, R215, 0x4800, RZ ;  /* 0x00004800d7de7810 */ /* 0x000fe40007ffe0ff */
[----:B------:R-:W-:Y:S01]  /*37e0*/  IMNMX R235, R7, UR16, PT ;  /* 0x0000001007eb7c17 */ /* 0x000fe2000b800200 */
[----:B-1----:R-:W-:Y:S01]  /*37f0*/  HMMA.16816.F32 R36, R8, R20, RZ ;  /* 0x000000140824723c */ /* 0x002fe200000018ff */
[----:B------:R-:W1:Y:S01]  /*3800*/  LDSM.16.M88.4 R88, [R210+0x10000] ;  /* 0x01000000d258783b */ /* 0x000e620000000200 */
[----:B------:R-:W-:-:S02]  /*3810*/  IADD3 R221, R215, 0x5000, RZ ;  /* 0x00005000d7dd7810 */ /* 0x000fc40007ffe0ff */
[----:B------:R-:W-:Y:S01]  /*3820*/  ISETP.GE.AND P3, PT, R2, R235, PT ;  /* 0x000000eb0200720c */ /* 0x000fe20003f66270 */
[----:B------:R-:W1:Y:S01]  /*3830*/  LDSM.16.M88.4 R80, [R210+0x10800] ;  /* 0x01080000d250783b */ /* 0x000e620000000200 */
[C---:B------:R-:W-:Y:S02]  /*3840*/  IADD3 R220, R215.reuse, 0x5800, RZ ;  /* 0x00005800d7dc7810 */ /* 0x040fe40007ffe0ff */
[----:B------:R-:W-:Y:S01]  /*3850*/  HMMA.16816.F32 R44, R8, R22, RZ ;  /* 0x00000016082c723c */ /* 0x000fe200000018ff */
[----:B------:R-:W1:Y:S01]  /*3860*/  LDSM.16.M88.4 R92, [R210+0x11800] ;  /* 0x01180000d25c783b */ /* 0x000e620000000200 */
[C---:B------:R-:W-:Y:S02]  /*3870*/  IADD3 R219, R215.reuse, 0x6000, RZ ;  /* 0x00006000d7db7810 */ /* 0x040fe40007ffe0ff */
[C---:B------:R-:W-:Y:S01]  /*3880*/  IADD3 R218, R215.reuse, 0x6800, RZ ;  /* 0x00006800d7da7810 */ /* 0x040fe20007ffe0ff */
[----:B------:R-:W-:Y:S01]  /*3890*/  LDSM.16.M88.4 R100, [R209] ;  /* 0x00000000d164783b */ /* 0x000fe20000000200 */
[----:B------:R-:W-:-:S02]  /*38a0*/  IADD3 R217, R215, 0x7000, RZ ;  /* 0x00007000d7d97810 */ /* 0x000fc40007ffe0ff */
[----:B--2---:R-:W-:Y:S01]  /*38b0*/  HMMA.16816.F32 R52, R8, R34, RZ ;  /* 0x000000220834723c */ /* 0x004fe200000018ff */
[----:B------:R-:W-:Y:S01]  /*38c0*/  LDSM.16.M88.4 R84, [R210+0x11000] ;  /* 0x01100000d254783b */ /* 0x000fe20000000200 */
[----:B------:R-:W-:-:S03]  /*38d0*/  IADD3 R216, R215, 0x7800, RZ ;  /* 0x00007800d7d87810 */ /* 0x000fc60007ffe0ff */
[----:B------:R-:W-:Y:S03]  /*38e0*/  LDSM.16.M88.4 R96, [R204+0x12000] ;  /* 0x01200000cc60783b */ /* 0x000fe60000000200 */
[C---:B----4-:R-:W-:Y:S08]  /*38f0*/  HMMA.16816.F32 R60, R8.reuse, R30, RZ ;  /* 0x0000001e083c723c */ /* 0x050ff000000018ff */
[C---:B------:R-:W-:Y:S08]  /*3900*/  HMMA.16816.F32 R56, R8.reuse, R28, RZ ;  /* 0x0000001c0838723c */ /* 0x040ff000000018ff */
[C---:B-----5:R-:W-:Y:S08]  /*3910*/  HMMA.16816.F32 R68, R8.reuse, R24, RZ ;  /* 0x000000180844723c */ /* 0x060ff000000018ff */
[----:B------:R-:W-:Y:S01]  /*3920*/  HMMA.16816.F32 R20, R8, R26, RZ ;  /* 0x0000001a0814723c */ /* 0x000fe200000018ff */
[----:B------:R-:W-:Y:S07]  /*3930*/  LDSM.16.M88.4 R24, [R209+0x800] ;  /* 0x00080000d118783b */ /* 0x000fee0000000200 */
[----:B---3--:R-:W-:Y:S08]  /*3940*/  HMMA.16816.F32 R28, R12, R40, R36 ;  /* 0x000000280c1c723c */ /* 0x008ff00000001824 */
[----:B------:R-:W-:Y:S01]  /*3950*/  HMMA.16816.F32 R48, R8, R32, RZ ;  /* 0x000000200830723c */ /* 0x000fe200000018ff */
[----:B------:R-:W2:Y:S07]  /*3960*/  LDSM.16.M88.4 R8, [R213] ;  /* 0x00000000d508783b */ /* 0x000eae0000000200 */
[C---:B------:R-:W-:Y:S01]  /*3970*/  HMMA.16816.F32 R32, R12.reuse, R42, R44 ;  /* 0x0000002a0c20723c */ /* 0x040fe2000000182c */
[----:B------:R-:W-:Y:S07]  /*3980*/  LDSM.16.M88.4 R44, [R204+0x12800] ;  /* 0x01280000cc2c783b */ /* 0x000fee0000000200 */
[C---:B------:R-:W-:Y:S08]  /*3990*/  HMMA.16816.F32 R40, R12.reuse, R66, R52 ;  /* 0x000000420c28723c */ /* 0x040ff00000001834 */
[C---:B------:R-:W-:Y:S08]  /*39a0*/  HMMA.16816.F32 R52, R12.reuse, R74, R60 ;  /* 0x0000004a0c34723c */ /* 0x040ff0000000183c */
[C---:B------:R-:W-:Y:S01]  /*39b0*/  HMMA.16816.F32 R60, R12.reuse, R76, R68 ;  /* 0x0000004c0c3c723c */ /* 0x040fe20000001844 */
[----:B------:R-:W3:Y:S07]  /*39c0*/  LDSM.16.M88.4 R68, [R209+0x1800] ;  /* 0x00180000d144783b */ /* 0x000eee0000000200 */
[----:B------:R-:W-:Y:S01]  /*39d0*/  HMMA.16816.F32 R20, R12, R78, R20 ;  /* 0x0000004e0c14723c */ /* 0x000fe20000001814 */
[----:B------:R-:W-:Y:S07]  /*39e0*/  LDSM.16.M88.4 R76, [R215+0x2000] ;  /* 0x00200000d74c783b */ /* 0x000fee0000000200 */
[----:B-1----:R-:W-:Y:S08]  /*39f0*/  HMMA.16816.F32 R28, R16, R88, R28 ;  /* 0x00000058101c723c */ /* 0x002ff0000000181c */
[C---:B------:R-:W-:Y:S01]  /*3a00*/  HMMA.16816.F32 R36, R12.reuse, R64, R48 ;  /* 0x000000400c24723c */ /* 0x040fe20000001830 */
[----:B------:R-:W-:Y:S07]  /*3a10*/  LDSM.16.M88.4 R64, [R204+0x13000] ;  /* 0x01300000cc40783b */ /* 0x000fee0000000200 */
[----:B------:R-:W-:Y:S01]  /*3a20*/  HMMA.16816.F32 R48, R12, R72, R56 ;  /* 0x000000480c30723c */ /* 0x000fe20000001838 */
[----:B------:R-:W1:Y:S04]  /*3a30*/  LDSM.16.M88.4 R12, [R211+0x4000] ;  /* 0x00400000d30c783b */ /* 0x000e680000000200 */
[----:B------:R-:W4:Y:S03]  /*3a40*/  LDSM.16.M88.4 R56, [R209+0x1000] ;  /* 0x00100000d138783b */ /* 0x000f260000000200 */
[C---:B------:R-:W-:Y:S01]  /*3a50*/  HMMA.16816.F32 R32, R16.reuse, R90, R32 ;  /* 0x0000005a1020723c */ /* 0x040fe20000001820 */
[----:B------:R-:W5:Y:S04]  /*3a60*/  LDSM.16.M88.4 R72, [R204+0x13800] ;  /* 0x01380000cc48783b */ /* 0x000f680000000200 */
[----:B------:R-:W-:Y:S03]  /*3a70*/  LDSM.16.M88.4 R88, [R210+0x12000] ;  /* 0x01200000d258783b */ /* 0x000fe60000000200 */
[C---:B------:R-:W-:Y:S08]  /*3a80*/  HMMA.16816.F32 R40, R16.reuse, R82, R40 ;  /* 0x000000521028723c */ /* 0x040ff00000001828 */
[C---:B------:R-:W-:Y:S08]  /*3a90*/  HMMA.16816.F32 R60, R16.reuse, R92, R60 ;  /* 0x0000005c103c723c */ /* 0x040ff0000000183c */
[----:B------:R-:W-:Y:S01]  /*3aa0*/  HMMA.16816.F32 R20, R16, R94, R20 ;  /* 0x0000005e1014723c */ /* 0x000fe20000001814 */
[----:B------:R-:W-:Y:S07]  /*3ab0*/  LDSM.16.M88.4 R92, [R215+0x4000] ;  /* 0x00400000d75c783b */ /* 0x000fee0000000200 */
[----:B--2---:R-:W-:Y:S08]  /*3ac0*/  HMMA.16816.F32 R28, R8, R100, R28 ;  /* 0x00000064081c723c */ /* 0x004ff0000000181c */
[C---:B------:R-:W-:Y:S01]  /*3ad0*/  HMMA.16816.F32 R36, R16.reuse, R80, R36 ;  /* 0x000000501024723c */ /* 0x040fe20000001824 */
[----:B------:R-:W-:Y:S07]  /*3ae0*/  LDSM.16.M88.4 R80, [R204+0x14000] ;  /* 0x01400000cc50783b */ /* 0x000fee0000000200 */
[C---:B------:R-:W-:Y:S08]  /*3af0*/  HMMA.16816.F32 R48, R16.reuse, R84, R48 ;  /* 0x000000541030723c */ /* 0x040ff00000001830 */
[----:B------:R-:W-:Y:S01]  /*3b00*/  HMMA.16816.F32 R52, R16, R86, R52 ;  /* 0x000000561034723c */ /* 0x000fe20000001834 */
[----:B------:R-:W2:Y:S04]  /*3b10*/  LDSM.16.M88.4 R16, [R212+0x4000] ;  /* 0x00400000d410783b */ /* 0x000ea80000000200 */
[----:B------:R-:W-:Y:S03]  /*3b20*/  LDSM.16.M88.4 R84, [R209+0x2000] ;  /* 0x00200000d154783b */ /* 0x000fe60000000200 */
[C---:B------:R-:W-:Y:S01]  /*3b30*/  HMMA.16816.F32 R32, R8.reuse, R102, R32 ;  /* 0x000000660820723c */ /* 0x040fe20000001820 */
[----:B------:R-:W-:Y:S07]  /*3b40*/  LDSM.16.M88.4 R100, [R204+0x16000] ;  /* 0x01600000cc64783b */ /* 0x000fee0000000200 */
[C---:B------:R-:W-:Y:S08]  /*3b50*/  HMMA.16816.F32 R40, R8.reuse, R26, R40 ;  /* 0x0000001a0828723c */ /* 0x040ff00000001828 */
[C---:B---3--:R-:W-:Y:S08]  /*3b60*/  HMMA.16816.F32 R60, R8.reuse, R68, R60 ;  /* 0x00000044083c723c */ /* 0x048ff0000000183c */
[----:B------:R-:W-:Y:S01]  /*3b70*/  HMMA.16816.F32 R20, R8, R70, R20 ;  /* 0x000000460814723c */ /* 0x000fe20000001814 */
[----:B------:R-:W-:Y:S07]  /*3b80*/  LDSM.16.M88.4 R68, [R215+0x3800] ;  /* 0x00380000d744783b */ /* 0x000fee0000000200 */
[----:B-1----:R-:W-:Y:S08]  /*3b90*/  HMMA.16816.F32 R28, R12, R96, R28 ;  /* 0x000000600c1c723c */ /* 0x002ff0000000181c */
[C---:B------:R-:W-:Y:S01]  /*3ba0*/  HMMA.16816.F32 R36, R8.reuse, R24, R36 ;  /* 0x000000180824723c */ /* 0x040fe20000001824 */
[----:B------:R-:W1:Y:S07]  /*3bb0*/  LDSM.16.M88.4 R24, [R215+0x2800] ;  /* 0x00280000d718783b */ /* 0x000e6e0000000200 */
[C---:B----4-:R-:W-:Y:S08]  /*3bc0*/  HMMA.16816.F32 R48, R8.reuse, R56, R48 ;  /* 0x000000380830723c */ /* 0x050ff00000001830 */
[----:B------:R-:W-:Y:S01]  /*3bd0*/  HMMA.16816.F32 R52, R8, R58, R52 ;  /* 0x0000003a0834723c */ /* 0x000fe20000001834 */
[----:B------:R-:W3:Y:S04]  /*3be0*/  LDSM.16.M88.4 R8, [R214+0x4000] ;  /* 0x00400000d608783b */ /* 0x000ee80000000200 */
[----:B------:R-:W4:Y:S03]  /*3bf0*/  LDSM.16.M88.4 R56, [R215+0x3000] ;  /* 0x00300000d738783b */ /* 0x000f260000000200 */
[C---:B------:R-:W-:Y:S01]  /*3c00*/  HMMA.16816.F32 R32, R12.reuse, R98, R32 ;  /* 0x000000620c20723c */ /* 0x040fe20000001820 */
[----:B------:R-:W-:Y:S07]  /*3c10*/  LDSM.16.M88.4 R96, [R215+0x6000] ;  /* 0x00600000d760783b */ /* 0x000fee0000000200 */
[C---:B------:R-:W-:Y:S08]  /*3c20*/  HMMA.16816.F32 R40, R12.reuse, R46, R40 ;  /* 0x0000002e0c28723c */ /* 0x040ff00000001828 */
[C---:B-----5:R-:W-:Y:S08]  /*3c30*/  HMMA.16816.F32 R60, R12.reuse, R72, R60 ;  /* 0x000000480c3c723c */ /* 0x060ff0000000183c */
[----:B------:R-:W-:Y:S01]  /*3c40*/  HMMA.16816.F32 R20, R12, R74, R20 ;  /* 0x0000004a0c14723c */ /* 0x000fe20000001814 */
[----:B------:R-:W-:Y:S07]  /*3c50*/  LDSM.16.M88.4 R72, [R210+0x13800] ;  /* 0x01380000d248783b */ /* 0x000fee0000000200 */
[----:B--2---:R-:W-:Y:S08]  /*3c60*/  HMMA.16816.F32 R28, R16, R76, R28 ;  /* 0x0000004c101c723c */ /* 0x004ff0000000181c */
[C---:B------:R-:W-:Y:S01]  /*3c70*/  HMMA.16816.F32 R36, R12.reuse, R44, R36 ;  /* 0x0000002c0c24723c */ /* 0x040fe20000001824 */
[----:B------:R-:W2:Y:S07]  /*3c80*/  LDSM.16.M88.4 R44, [R210+0x12800] ;  /* 0x01280000d22c783b */ /* 0x000eae0000000200 */
[C---:B------:R-:W-:Y:S08]  /*3c90*/  HMMA.16816.F32 R48, R12.reuse, R64, R48 ;  /* 0x000000400c30723c */ /* 0x040ff00000001830 */
[----:B------:R-:W-:Y:S01]  /*3ca0*/  HMMA.16816.F32 R52, R12, R66, R52 ;  /* 0x000000420c34723c */ /* 0x000fe20000001834 */
[----:B------:R-:W5:Y:S04]  /*3cb0*/  LDSM.16.M88.4 R12, [R213+0x4000] ;  /* 0x00400000d50c783b */ /* 0x000f680000000200 */
[----:B------:R-:W2:Y:S03]  /*3cc0*/  LDSM.16.M88.4 R64, [R210+0x13000] ;  /* 0x01300000d240783b */ /* 0x000ea60000000200 */
[C---:B------:R-:W-:Y:S01]  /*3cd0*/  HMMA.16816.F32 R32, R16.reuse, R78, R32 ;  /* 0x0000004e1020723c */ /* 0x040fe20000001820 */
[----:B------:R-:W-:Y:S07]  /*3ce0*/  LDSM.16.M88.4 R76, [R204+0x15800] ;  /* 0x01580000cc4c783b */ /* 0x000fee0000000200 */
[C---:B-1----:R-:W-:Y:S08]  /*3cf0*/  HMMA.16816.F32 R40, R16.reuse, R26, R40 ;  /* 0x0000001a1028723c */ /* 0x042ff00000001828 */
[C---:B------:R-:W-:Y:S08]  /*3d00*/  HMMA.16816.F32 R60, R16.reuse, R68, R60 ;  /* 0x00000044103c723c */ /* 0x040ff0000000183c */
[----:B------:R-:W-:Y:S01]  /*3d10*/  HMMA.16816.F32 R20, R16, R70, R20 ;  /* 0x000000461014723c */ /* 0x000fe20000001814 */
[----:B------:R-:W-:Y:S07]  /*3d20*/  LDSM.16.M88.4 R68, [R209+0x3800] ;  /* 0x00380000d144783b */ /* 0x000fee0000000200 */
[----:B---3--:R-:W-:Y:S08]  /*3d30*/  HMMA.16816.F32 R28, R8, R88, R28 ;  /* 0x00000058081c723c */ /* 0x008ff0000000181c */
        /* <DEDUP_REMOVED lines=8> */
[C---:B--2---:R-:W-:Y:S08]  /*3dc0*/  HMMA.16816.F32 R40, R8.reuse, R46, R40 ;  /* 0x0000002e0828723c */ /* 0x044ff00000001828 */
[C---:B------:R-:W-:Y:S08]  /*3dd0*/  HMMA.16816.F32 R60, R8.reuse, R72, R60 ;  /* 0x00000048083c723c */ /* 0x040ff0000000183c */
[----:B------:R-:W-:Y:S01]  /*3de0*/  HMMA.16816.F32 R20, R8, R74, R20 ;  /* 0x0000004a0814723c */ /* 0x000fe20000001814 */
[----:B------:R-:W-:Y:S07]  /*3df0*/  LDSM.16.M88.4 R72, [R215+0x5800] ;  /* 0x00580000d748783b */ /* 0x000fee0000000200 */
[----:B-----5:R-:W-:Y:S08]  /*3e00*/  HMMA.16816.F32 R28, R12, R84, R28 ;  /* 0x000000540c1c723c */ /* 0x020ff0000000181c */
        /* <DEDUP_REMOVED lines=31> */
[----:B------:R-:W-:Y:S03]  /*4000*/  LDSM.16.M88.4 R64, [R209+0x5000] ;  /* 0x00500000d140783b */ /* 0x000fe60000000200 */
[C---:B------:R-:W-:Y:S01]  /*4010*/  HMMA.16816.F32 R32, R8.reuse, R94, R32 ;  /* 0x0000005e0820723c */ /* 0x040fe20000001820 */
[----:B------:R-:W-:Y:S07]  /*4020*/  LDSM.16.M88.4 R92, [R210+0x16000] ;  /* 0x01600000d25c783b */ /* 0x000fee0000000200 */
[C---:B-1----:R-:W-:Y:S08]  /*4030*/  HMMA.16816.F32 R40, R8.reuse, R26, R40 ;  /* 0x0000001a0828723c */ /* 0x042ff00000001828 */
[C---:B------:R-:W-:Y:S08]  /*4040*/  HMMA.16816.F32 R60, R8.reuse, R72, R60 ;  /* 0x00000048083c723c */ /* 0x040ff0000000183c */
[----:B------:R-:W-:Y:S01]  /*4050*/  HMMA.16816.F32 R20, R8, R74, R20 ;  /* 0x0000004a0814723c */ /* 0x000fe20000001814 */
[----:B------:R-:W-:Y:S07]  /*4060*/  LDSM.16.M88.4 R72, [R209+0x5800] ;  /* 0x00580000d148783b */ /* 0x000fee0000000200 */
[----:B---3--:R-:W-:Y:S08]  /*4070*/  HMMA.16816.F32 R28, R12, R88, R28 ;  /* 0x000000580c1c723c */ /* 0x008ff0000000181c */
[C---:B------:R-:W-:Y:S08]  /*4080*/  HMMA.16816.F32 R36, R8.reuse, R24, R36 ;  /* 0x000000180824723c */ /* 0x040ff00000001824 */
[C---:B----4-:R-:W-:Y:S08]  /*4090*/  HMMA.16816.F32 R48, R8.reuse, R56, R48 ;  /* 0x000000380830723c */ /* 0x050ff00000001830 */
[----:B------:R-:W-:Y:S01]  /*40a0*/  HMMA.16816.F32 R52, R8, R58, R52 ;  /* 0x0000003a0834723c */ /* 0x000fe20000001834 */
[----:B------:R-:W1:Y:S04]  /*40b0*/  LDSM.16.M88.4 R56, [R209+0x4800] ;  /* 0x00480000d138783b */ /* 0x000e680000000200 */
[----:B------:R-:W3:Y:S03]  /*40c0*/  LDSM.16.M88.4 R8, [R211+0xc000] ;  /* 0x00c00000d308783b */ /* 0x000ee60000000200 */
        /* <DEDUP_REMOVED lines=11> */
[----:B------:R-:W4:Y:S04]  /*4180*/  LDSM.16.M88.4 R12, [R212+0xc000] ;  /* 0x00c00000d40c783b */ /* 0x000f280000000200 */
[----:B------:R-:W5:Y:S03]  /*4190*/  LDSM.16.M88.4 R68, [R204+0x17000] ;  /* 0x01700000cc44783b */ /* 0x000f660000000200 */
[C---:B------:R-:W-:Y:S01]  /*41a0*/  HMMA.16816.F32 R32, R16.reuse, R86, R32 ;  /* 0x000000561020723c */ /* 0x040fe20000001820 */
[----:B------:R-:W-:Y:S07]  /*41b0*/  LDSM.16.M88.4 R84, [R210+0x17800] ;  /* 0x01780000d254783b */ /* 0x000fee0000000200 */
[C---:B-1----:R-:W-:Y:S08]  /*41c0*/  HMMA.16816.F32 R40, R16.reuse, R58, R40 ;  /* 0x0000003a1028723c */ /* 0x042ff00000001828 */
[----:B------:R-:W-:Y:S08]  /*41d0*/  HMMA.16816.F32 R60, R16, R72, R60 ;  /* 0x00000048103c723c */ /* 0x000ff0000000183c */
[----:B---3--:R-:W-:Y:S08]  /*41e0*/  HMMA.16816.F32 R20, R8, R100, R20 ;  /* 0x000000640814723c */ /* 0x008ff00000001814 */
[C---:B------:R-:W-:Y:S08]  /*41f0*/  HMMA.16816.F32 R28, R16.reuse, R56, R36 ;  /* 0x00000038101c723c */ /* 0x040ff00000001824 */
[C---:B------:R-:W-:Y:S01]  /*4200*/  HMMA.16816.F32 R36, R16.reuse, R74, R24 ;  /* 0x0000004a1024723c */ /* 0x040fe20000001818 */
[----:B------:R-:W1:Y:S07]  /*4210*/  LDSM.16.M88.4 R72, [R215+0x6800] ;  /* 0x00680000d748783b */ /* 0x000e6e0000000200 */
[C---:B------:R-:W-:Y:S08]  /*4220*/  HMMA.16816.F32 R48, R16.reuse, R64, R48 ;  /* 0x000000401030723c */ /* 0x040ff00000001830 */
[----:B------:R-:W-:Y:S01]  /*4230*/  HMMA.16816.F32 R52, R16, R66, R52 ;  /* 0x000000421034723c */ /* 0x000fe20000001834 */
[----:B------:R-:W3:Y:S04]  /*4240*/  LDSM.16.M88.4 R16, [R214+0xc000] ;  /* 0x00c00000d610783b */ /* 0x000ee80000000200 */
[----:B------:R-:W-:Y:S03]  /*4250*/  LDSM.16.M88.4 R64, [R210+0x16800] ;  /* 0x01680000d240783b */ /* 0x000fe60000000200 */
[C---:B------:R-:W-:Y:S08]  /*4260*/  HMMA.16816.F32 R32, R8.reuse, R102, R32 ;  /* 0x000000660820723c */ /* 0x040ff00000001820 */
[C---:B--2---:R-:W-:Y:S08]  /*4270*/  HMMA.16816.F32 R24, R8.reuse, R46, R40 ;  /* 0x0000002e0818723c */ /* 0x044ff00000001828 */
[----:B------:R-:W-:Y:S08]  /*4280*/  HMMA.16816.F32 R60, R8, R80, R60 ;  /* 0x00000050083c723c */ /* 0x000ff0000000183c */
[----:B----4-:R-:W-:Y:S08]  /*4290*/  HMMA.16816.F32 R20, R12, R96, R20 ;  /* 0x000000600c14723c */ /* 0x010ff00000001814 */
[C---:B------:R-:W-:Y:S08]  /*42a0*/  HMMA.16816.F32 R28, R8.reuse, R44, R28 ;  /* 0x0000002c081c723c */ /* 0x040ff0000000181c */
[C---:B-----5:R-:W-:Y:S08]  /*42b0*/  HMMA.16816.F32 R48, R8.reuse, R68, R48 ;  /* 0x000000440830723c */ /* 0x060ff00000001830 */
[C---:B------:R-:W-:Y:S01]  /*42c0*/  HMMA.16816.F32 R52, R8.reuse, R70, R52 ;  /* 0x000000460834723c */ /* 0x040fe20000001834 */
[----:B------:R-:W-:Y:S07]  /*42d0*/  LDSM.16.M88.4 R68, [R210+0x17000] ;  /* 0x01700000d244783b */ /* 0x000fee0000000200 */
[----:B------:R-:W-:Y:S01]  /*42e0*/  HMMA.16816.F32 R56, R8, R82, R36 ;  /* 0x000000520838723c */ /* 0x000fe20000001824 */
[----:B------:R-:W-:Y:S04]  /*42f0*/  LDSM.16.M88.4 R8, [R213+0xc000] ;  /* 0x00c00000d508783b */ /* 0x000fe80000000200 */
[----:B------:R-:W2:Y:S03]  /*4300*/  LDSM.16.M88.4 R80, [R209+0x6000] ;  /* 0x00600000d150783b */ /* 0x000ea60000000200 */
[C---:B------:R-:W-:Y:S08]  /*4310*/  HMMA.16816.F32 R44, R12.reuse, R98, R32 ;  /* 0x000000620c2c723c */ /* 0x040ff00000001820 */
[C---:B-1----:R-:W-:Y:S08]  /*4320*/  HMMA.16816.F32 R36, R12.reuse, R74, R24 ;  /* 0x0000004a0c24723c */ /* 0x042ff00000001818 */
[----:B------:R-:W-:Y:S08]  /*4330*/  HMMA.16816.F32 R24, R12, R88, R60 ;  /* 0x000000580c18723c */ /* 0x000ff0000000183c */
[----:B---3--:R-:W-:Y:S08]  /*4340*/  HMMA.16816.F32 R20, R16, R92, R20 ;  /* 0x0000005c1014723c */ /* 0x008ff00000001814 */
[C---:B------:R-:W-:Y:S08]  /*4350*/  HMMA.16816.F32 R40, R12.reuse, R72, R28 ;  /* 0x000000480c28723c */ /* 0x040ff0000000181c */
[C---:B------:R-:W-:Y:S08]  /*4360*/  HMMA.16816.F32 R32, R12.reuse, R76, R48 ;  /* 0x0000004c0c20723c */ /* 0x040ff00000001830 */
[C---:B------:R-:W-:Y:S08]  /*4370*/  HMMA.16816.F32 R28, R12.reuse, R78, R52 ;  /* 0x0000004e0c1c723c */ /* 0x040ff00000001834 */
[----:B------:R-:W-:Y:S08]  /*4380*/  HMMA.16816.F32 R56, R12, R90, R56 ;  /* 0x0000005a0c38723c */ /* 0x000ff00000001838 */
[C---:B------:R-:W-:Y:S08]  /*4390*/  HMMA.16816.F32 R12, R16.reuse, R94, R44 ;  /* 0x0000005e100c723c */ /* 0x040ff0000000182c */
[----:B------:R-:W-:Y:S08]  /*43a0*/  HMMA.16816.F32 R52, R16, R84, R24 ;  /* 0x000000541034723c */ /* 0x000ff00000001818 */
[----:B--2---:R-:W-:Y:S01]  /*43b0*/  HMMA.16816.F32 R24, R8, R80, R20 ;  /* 0x000000500818723c */ /* 0x004fe20000001814 */
[----:B------:R-:W1:Y:S07]  /*43c0*/  LDSM.16.M88.4 R20, [R209+0x6800] ;  /* 0x00680000d114783b */ /* 0x000e6e0000000200 */
[C---:B------:R-:W-:Y:S08]  /*43d0*/  HMMA.16816.F32 R44, R16.reuse, R68, R32 ;  /* 0x00000044102c723c */ /* 0x040ff00000001820 */
[C---:B------:R-:W-:Y:S08]  /*43e0*/  HMMA.16816.F32 R68, R16.reuse, R70, R28 ;  /* 0x000000461044723c */ /* 0x040ff0000000181c */
[----:B------:R-:W-:Y:S08]  /*43f0*/  HMMA.16816.F32 R40, R16, R64, R40 ;  /* 0x000000401028723c */ /* 0x000ff00000001828 */
[----:B------:R-:W-:Y:S07]  /*4400*/  HMMA.16816.F32 R28, R8, R82, R12 ;  /* 0x00000052081c723c */ /* 0x000fee000000180c */
[----:B------:R-:W-:Y:S01]  /*4410*/  IADD3 R12, R6, UR4, RZ ;  /* 0x00000004060c7c10 */ /* 0x000fe2000fffe0ff */
[----:B------:R-:W-:Y:S01]  /*4420*/  HMMA.16816.F32 R36, R16, R66, R36 ;  /* 0x000000421024723c */ /* 0x000fe20000001824 */
[----:B------:R-:W-:-:S02]  /*4430*/  IADD3 R13, R5, UR5, RZ ;  /* 0x00000005050d7c10 */ /* 0x000fc4000fffe0ff */
[----:B------:R-:W-:Y:S02]  /*4440*/  IADD3 R5, R2, 0x1, RZ ;  /* 0x0000000102057810 */ /* 0x000fe40007ffe0ff */
[----:B------:R-:W-:Y:S02]  /*4450*/  IADD3 R6, R6, UR5, RZ ;  /* 0x0000000506067c10 */ /* 0x000fe4000fffe0ff */
[----:B------:R-:W-:Y:S01]  /*4460*/  IMNMX R234, R12, UR16, PT ;  /* 0x000000100cea7c17 */ /* 0x000fe2000b800200 */
[----:B------:R-:W-:Y:S01]  /*4470*/  HMMA.16816.F32 R32, R16, R86, R56 ;  /* 0x000000561020723c */ /* 0x000fe20000001838 */
[----:B------:R-:W2:Y:S01]  /*4480*/  LDSM.16.M88.4 R16, [R209+0x7000] ;  /* 0x00700000d110783b */ /* 0x000ea20000000200 */
[----:B------:R-:W-:Y:S02]  /*4490*/  IMNMX R233, RZ, R13, !PT ;  /* 0x0000000dffe97217 */ /* 0x000fe40007800200 */
[----:B------:R-:W-:Y:S02]  /*44a0*/  IMNMX R232, RZ, R6, !PT ;  /* 0x00000006ffe87217 */ /* 0x000fe40007800200 */
[----:B------:R-:W-:-:S02]  /*44b0*/  ISETP.GE.AND P6, PT, R5, R235, PT ;  /* 0x000000eb0500720c */ /* 0x000fc40003fc6270 */
[C---:B------:R-:W-:Y:S01]  /*44c0*/  ISETP.GE.AND P1, PT, R5.reuse, R234, PT ;  /* 0x000000ea0500720c */ /* 0x040fe20003f26270 */
[C---:B-1----:R-:W-:Y:S01]  /*44d0*/  HMMA.16816.F32 R12, R8.reuse, R20, R40 ;  /* 0x00000014080c723c */ /* 0x042fe20000001828 */
[CC--:B------:R-:W-:Y:S02]  /*44e0*/  ISETP.LT.OR P6, PT, R5.reuse, R233.reuse, P6 ;  /* 0x000000e90500720c */ /* 0x0c0fe400037c1670 */
[----:B------:R-:W-:Y:S02]  /*44f0*/  ISETP.LT.OR P1, PT, R5, R232, P1 ;  /* 0x000000e80500720c */ /* 0x000fe40000f21670 */
[C---:B------:R-:W-:Y:S02]  /*4500*/  ISETP.LT.OR P3, PT, R2.reuse, R233, P3 ;  /* 0x000000e90200720c */ /* 0x040fe40001f61670 */
[C---:B------:R-:W-:Y:S01]  /*4510*/  IADD3 R6, R2.reuse, 0x8, RZ ;  /* 0x0000000802067810 */ /* 0x040fe20007ffe0ff */
[----:B------:R-:W-:Y:S01]  /*4520*/  HMMA.16816.F32 R20, R8, R22, R36 ;  /* 0x000000160814723c */ /* 0x000fe20000001824 */
        /* <DEDUP_REMOVED lines=10> */
[----:B------:R-:W-:Y:S02]  /*45d0*/  FSEL R41, R28, -INF , !P0 ;  /* 0xff8000001c297808 */ /* 0x000fe40004000000 */
[----:B------:R-:W-:Y:S02]  /*45e0*/  FSEL R38, R30, -INF , !P4 ;  /* 0xff8000001e267808 */ /* 0x000fe40006000000 */
[----:B------:R-:W-:-:S02]  /*45f0*/  FSEL R36, R29, -INF , !P5 ;  /* 0xff8000001d247808 */ /* 0x000fc40006800000 */
[----:B------:R-:W-:Y:S02]  /*4600*/  FSEL R37, R31, -INF , !P3 ;  /* 0xff8000001f257808 */ /* 0x000fe40005800000 */
[----:B------:R-:W1:Y:S01]  /*4610*/  LDSM.16.M88.4 R28, [R209+0x7800] ;  /* 0x00780000d11c783b */ /* 0x000e620000000200 */
[----:B------:R-:W-:Y:S01]  /*4620*/  ISETP.GE.AND P2, PT, R2, R234, PT ;  /* 0x000000ea0200720c */ /* 0x000fe20003f46270 */
[----:B------:R-:W-:-:S04]  /*4630*/  DEPBAR.LE SB0, 0x0 ;  /* 0x000080000000791a */ /* 0x000fc80000000000 */
[----:B------:R-:W-:Y:S01]  /*4640*/  BAR.SYNC.DEFER_BLOCKING 0x0 ;  /* 0x0000000000007b1d */ /* 0x000fe20000010000 */
[C---:B------:R-:W-:Y:S02]  /*4650*/  ISETP.LT.OR P2, PT, R2.reuse, R232, P2 ;  /* 0x000000e80200720c */ /* 0x040fe40001741670 */
[C---:B------:R-:W-:Y:S02]  /*4660*/  IADD3 R6, R2.reuse, 0x10, RZ ;  /* 0x0000001002067810 */ /* 0x040fe40007ffe0ff */
[----:B------:R-:W-:Y:S02]  /*4670*/  IADD3 R5, R2, 0x11, RZ ;  /* 0x0000001102057810 */ /* 0x000fe40007ffe0ff */
[----:B------:R-:W-:Y:S02]  /*4680*/  FSEL R42, R26, -INF , !P2 ;  /* 0xff8000001a2a7808 */ /* 0x000fe40005000000 */
[----:B------:R-:W-:Y:S02]  /*4690*/  FSEL R40, R25, -INF , !P6 ;  /* 0xff80000019287808 */ /* 0x000fe40007000000 */
[----:B------:R-:W-:-:S02]  /*46a0*/  FSEL R43, R27, -INF , !P1 ;  /* 0xff8000001b2b7808 */ /* 0x000fc40004800000 */
[CC--:B------:R-:W-:Y:S01]  /*46b0*/  ISETP.GE.AND P2, PT, R6.reuse, R235.reuse, PT ;  /* 0x000000eb0600720c */ /* 0x0c0fe20003f46270 */
[C---:B--2---:R-:W-:Y:S01]  /*46c0*/  HMMA.16816.F32 R24, R8.reuse, R16, R44 ;  /* 0x000000100818723c */ /* 0x044fe2000000182c */
[C---:B------:R-:W-:Y:S02]  /*46d0*/  ISETP.GE.AND P6, PT, R5.reuse, R235, PT ;  /* 0x000000eb0500720c */ /* 0x040fe40003fc6270 */
[CC--:B------:R-:W-:Y:S02]  /*46e0*/  ISETP.GE.AND P1, PT, R6.reuse, R234.reuse, PT ;  /* 0x000000ea0600720c */ /* 0x0c0fe40003f26270 */
[----:B------:R-:W-:Y:S02]  /*46f0*/  ISETP.GE.AND P0, PT, R5, R234, PT ;  /* 0x000000ea0500720c */ /* 0x000fe40003f06270 */
[C---:B------:R-:W-:Y:S01]  /*4700*/  ISETP.LT.OR P2, PT, R6.reuse, R233, P2 ;  /* 0x000000e90600720c */ /* 0x040fe20001741670 */
[----:B------:R-:W-:Y:S01]  /*4710*/  HMMA.16816.F32 R16, R8, R18, R68 ;  /* 0x000000120810723c */ /* 0x000fe20000001844 */
        /* <DEDUP_REMOVED lines=8> */
[CC--:B------:R-:W-:Y:S02]  /*47a0*/  ISETP.GE.AND P4, PT, R6.reuse, R234.reuse, PT ;  /* 0x000000ea0600720c */ /* 0x0c0fe40003f86270 */
[C---:B------:R-:W-:Y:S02]  /*47b0*/  ISETP.GE.AND P2, PT, R5.reuse, R234, PT ;  /* 0x000000ea0500720c */ /* 0x040fe40003f46270 */
[CC--:B------:R-:W-:Y:S02]  /*47c0*/  ISETP.LT.OR P3, PT, R6.reuse, R233.reuse, P3 ;  /* 0x000000e90600720c */ /* 0x0c0fe40001f61670 */
[----:B------:R-:W-:Y:S02]  /*47d0*/  ISETP.LT.OR P4, PT, R6, R232, P4 ;  /* 0x000000e80600720c */ /* 0x000fe40002781670 */
[----:B------:R-:W-:-:S02]  /*47e0*/  ISETP.LT.OR P5, PT, R5, R233, P5 ;  /* 0x000000e90500720c */ /* 0x000fc40002fa1670 */
[----:B------:R-:W-:Y:S02]  /*47f0*/  ISETP.LT.OR P2, PT, R5, R232, P2 ;  /* 0x000000e80500720c */ /* 0x000fe40001741670 */
[C---:B------:R-:W-:Y:S02]  /*4800*/  IADD3 R6, R2.reuse, 0x20, RZ ;  /* 0x0000002002067810 */ /* 0x040fe40007ffe0ff */
[----:B------:R-:W-:Y:S02]  /*4810*/  IADD3 R5, R2, 0x21, RZ ;  /* 0x0000002102057810 */ /* 0x000fe40007ffe0ff */
[----:B------:R-:W-:Y:S02]  /*4820*/  FSEL R109, R14, -INF , !P1 ;  /* 0xff8000000e6d7808 */ /* 0x000fe40004800000 */
[----:B------:R-:W-:Y:S02]  /*4830*/  FSEL R93, R13, -INF , !P6 ;  /* 0xff8000000d5d7808 */ /* 0x000fe40007000000 */
[----:B------:R-:W-:-:S02]  /*4840*/  FSEL R111, R15, -INF , !P0 ;  /* 0xff8000000f6f7808 */ /* 0x000fc40004000000 */
[----:B------:R-:W-:Y:S01]  /*4850*/  FSEL R95, R20, -INF , !P3 ;  /* 0xff800000145f7808 */ /* 0x000fe20005800000 */
[C---:B-1----:R-:W-:Y:S01]  /*4860*/  HMMA.16816.F32 R12, R8.reuse, R28, R52 ;  /* 0x0000001c080c723c */ /* 0x042fe20000001834 */
[CC--:B------:R-:W-:Y:S02]  /*4870*/  ISETP.GE.AND P1, PT, R6.reuse, R235.reuse, PT ;  /* 0x000000eb0600720c */ /* 0x0c0fe40003f26270 */
[C---:B------:R-:W-:Y:S02]  /*4880*/  ISETP.GE.AND P6, PT, R5.reuse, R235, PT ;  /* 0x000000eb0500720c */ /* 0x040fe40003fc6270 */
[CC--:B------:R-:W-:Y:S02]  /*4890*/  ISETP.GE.AND P0, PT, R6.reuse, R234.reuse, PT ;  /* 0x000000ea0600720c */ /* 0x0c0fe40003f06270 */
[----:B------:R-:W-:Y:S01]  /*48a0*/  ISETP.GE.AND P3, PT, R5, R234, PT ;  /* 0x000000ea0500720c */ /* 0x000fe20003f66270 */
[----:B------:R-:W-:Y:S01]  /*48b0*/  HMMA.16816.F32 R8, R8, R30, R32 ;  /* 0x0000001e0808723c */ /* 0x000fe20000001820 */
        /* <DEDUP_REMOVED lines=10> */
[-C--:B------:R-:W-:Y:S02]  /*4960*/  ISETP.GE.AND P2, PT, R6, R235.reuse, PT ;  /* 0x000000eb0600720c */ /* 0x080fe40003f46270 */
[C---:B------:R-:W-:Y:S02]  /*4970*/  ISETP.GE.AND P5, PT, R5.reuse, R235, PT ;  /* 0x000000eb0500720c */ /* 0x040fe40003fa6270 */
[----:B------:R-:W-:-:S02]  /*4980*/  ISETP.GE.AND P1, PT, R5, R234, PT ;  /* 0x000000ea0500720c */ /* 0x000fc40003f26270 */
[C---:B------:R-:W-:Y:S02]  /*4990*/  ISETP.GE.AND P4, PT, R6.reuse, R234, PT ;  /* 0x000000ea0600720c */ /* 0x040fe40003f86270 */
[CC--:B------:R-:W-:Y:S02]  /*49a0*/  ISETP.LT.OR P2, PT, R6.reuse, R233.reuse, P2 ;  /* 0x000000e90600720c */ /* 0x0c0fe40001741670 */
[C---:B------:R-:W-:Y:S02]  /*49b0*/  ISETP.LT.OR P5, PT, R5.reuse, R233, P5 ;  /* 0x000000e90500720c */ /* 0x040fe40002fa1670 */
[-C--:B------:R-:W-:Y:S02]  /*49c0*/  ISETP.LT.OR P1, PT, R5, R232.reuse, P1 ;  /* 0x000000e80500720c */ /* 0x080fe40000f21670 */
[----:B------:R-:W-:Y:S02]  /*49d0*/  ISETP.LT.OR P4, PT, R6, R232, P4 ;  /* 0x000000e80600720c */ /* 0x000fe40002781670 */
[----:B------:R-:W-:-:S02]  /*49e0*/  IADD3 R5, R2, 0x31, RZ ;  /* 0x0000003102057810 */ /* 0x000fc40007ffe0ff */
[----:B------:R-:W-:Y:S02]  /*49f0*/  IADD3 R6, R2, 0x30, RZ ;  /* 0x0000003002067810 */ /* 0x000fe40007ffe0ff */
[----:B------:R-:W-:Y:S02]  /*4a00*/  FSEL R135, R25, -INF , !P6 ;  /* 0xff80000019877808 */ /* 0x000fe40007000000 */
[----:B------:R-:W-:Y:S02]  /*4a10*/  FSEL R181, R16, -INF , !P2 ;  /* 0xff80000010b57808 */ /* 0x000fe40005000000 */
[----:B------:R-:W-:Y:S02]  /*4a20*/  FSEL R183, R26, -INF , !P0 ;  /* 0xff8000001ab77808 */ /* 0x000fe40004000000 */
[C---:B------:R-:W-:Y:S02]  /*4a30*/  ISETP.GE.AND P6, PT, R5.reuse, R235, PT ;  /* 0x000000eb0500720c */ /* 0x040fe40003fc6270 */
[----:B------:R-:W-:-:S02]  /*4a40*/  ISETP.GE.AND P2, PT, R5, R234, PT ;  /* 0x000000ea0500720c */ /* 0x000fc40003f46270 */
[C---:B------:R-:W-:Y:S02]  /*4a50*/  ISETP.GE.AND P0, PT, R6.reuse, R235, PT ;  /* 0x000000eb0600720c */ /* 0x040fe40003f06270 */
[CC--:B------:R-:W-:Y:S02]  /*4a60*/  ISETP.LT.OR P6, PT, R5.reuse, R233.reuse, P6 ;  /* 0x000000e90500720c */ /* 0x0c0fe400037c1670 */
[----:B------:R-:W-:Y:S02]  /*4a70*/  ISETP.LT.OR P2, PT, R5, R232, P2 ;  /* 0x000000e80500720c */ /* 0x000fe40001741670 */
[----:B------:R-:W-:Y:S02]  /*4a80*/  ISETP.LT.OR P0, PT, R6, R233, P0 ;  /* 0x000000e90600720c */ /* 0x000fe40000701670 */
[C---:B------:R-:W-:Y:S02]  /*4a90*/  IADD3 R5, R2.reuse, 0x38, RZ ;  /* 0x0000003802057810 */ /* 0x040fe40007ffe0ff */
[----:B------:R-:W-:-:S02]  /*4aa0*/  IADD3 R2, R2, 0x39, RZ ;  /* 0x0000003902027810 */ /* 0x000fc40007ffe0ff */
[----:B------:R-:W-:Y:S02]  /*4ab0*/  FSEL R252, R12, -INF , !P0 ;  /* 0xff8000000cfc7808 */ /* 0x000fe40004000000 */
[C---:B------:R-:W-:Y:S02]  /*4ac0*/  ISETP.GE.AND P0, PT, R2.reuse, R234, PT ;  /* 0x000000ea0200720c */ /* 0x040fe40003f06270 */
[----:B------:R-:W-:Y:S02]  /*4ad0*/  FSEL R201, R27, -INF , !P3 ;  /* 0xff8000001bc97808 */ /* 0x000fe40005800000 */
[----:B------:R-:W-:Y:S02]  /*4ae0*/  ISETP.LT.OR P0, PT, R2, R232, P0 ;  /* 0x000000e80200720c */ /* 0x000fe40000701670 */
[----:B------:R-:W-:Y:S02]  /*4af0*/  FSEL R182, R18, -INF , !P4 ;  /* 0xff80000012b67808 */ /* 0x000fe40006000000 */
[----:B------:R-:W-:-:S02]  /*4b00*/  FSEL R179, R11, -INF , !P0 ;  /* 0xff8000000bb37808 */ /* 0x000fc40004000000 */
[----:B------:R-:W-:Y:S02]  /*4b10*/  PLOP3.LUT P0, PT, PT, PT, UP0, 0x80, 0x0 ;  /* 0x000000000000781c */ /* 0x000fe40003f0f008 */
[----:B------:R-:W-:Y:S02]  /*4b20*/  FSEL R134, R17, -INF , !P5 ;  /* 0xff80000011867808 */ /* 0x000fe40006800000 */
[----:B------:R-:W-:Y:S02]  /*4b30*/  FSEL R200, R19, -INF , !P1 ;  /* 0xff80000013c87808 */ /* 0x000fe40004800000 */
[----:B------:R-:W-:Y:S02]  /*4b40*/  ISETP.GE.AND P3, PT, R6, R234, PT ;  /* 0x000000ea0600720c */ /* 0x000fe40003f66270 */
[-C--:B------:R-:W-:Y:S02]  /*4b50*/  ISETP.GE.AND P5, PT, R5, R235.reuse, PT ;  /* 0x000000eb0500720c */ /* 0x080fe40003fa6270 */
[----:B------:R-:W-:-:S02]  /*4b60*/  ISETP.GE.AND P4, PT, R2, R235, PT ;  /* 0x000000eb0200720c */ /* 0x000fc40003f86270 */
[C---:B------:R-:W-:Y:S02]  /*4b70*/  ISETP.GE.AND P1, PT, R5.reuse, R234, PT ;  /* 0x000000ea0500720c */ /* 0x040fe40003f26270 */
[-C--:B------:R-:W-:Y:S02]  /*4b80*/  ISETP.LT.OR P3, PT, R6, R232.reuse, P3 ;  /* 0x000000e80600720c */ /* 0x080fe40001f61670 */
[CC--:B------:R-:W-:Y:S02]  /*4b90*/  ISETP.LT.OR P5, PT, R5.reuse, R233.reuse, P5 ;  /* 0x000000e90500720c */ /* 0x0c0fe40002fa1670 */
[----:B------:R-:W-:Y:S02]  /*4ba0*/  ISETP.LT.OR P1, PT, R5, R232, P1 ;  /* 0x000000e80500720c */ /* 0x000fe40000f21670 */
[----:B------:R-:W-:Y:S02]  /*4bb0*/  ISETP.LT.OR P4, PT, R2, R233, P4 ;  /* 0x000000e90200720c */ /* 0x000fe40002781670 */
[----:B------:R-:W-:-:S02]  /*4bc0*/  FSEL R186, R14, -INF , !P3 ;  /* 0xff8000000eba7808 */ /* 0x000fc40005800000 */
[----:B------:R-:W-:Y:S02]  /*4bd0*/  FSEL R149, R13, -INF , !P6 ;  /* 0xff8000000d957808 */ /* 0x000fe40007000000 */
        /* <DEDUP_REMOVED lines=42> */
[----:B------:R1:W-:Y:S01]  /*4e80*/  @!P4 LDGSTS.E.BYPASS.LTC128B.128 [R231+0x14000], [R16.64+0x100] ;  /* 0x1400010010e7cfae */ /* 0x0003e2000b901d52 */
[----:B------:R-:W-:-:S03]  /*4e90*/  @!P4 LEA R6, P1, R2, c[0x0][0x168], 0x1 ;  /* 0x00005a000206ca11 */ /* 0x000fc600078208ff */
        /* <DEDUP_REMOVED lines=31> */
.L_x_454:
[----:B------:R-:W-:Y:S05]  /*5090*/  BSYNC B0 ;  /* 0x0000000000007941 */ /* 0x000fea0003800000 */
.L_x_453:
[----:B------:R-:W0:Y:S02]  /*50a0*/  LDGDEPBAR ;  /* 0x00000000000079af */ /* 0x000e240000000000 */
.L_x_452:
        /* <DEDUP_REMOVED lines=9> */
[----:B-1----:R-:W-:Y:S03]  /*5140*/  LDSM.16.MT88.4 R16, [R206+0x18000] ;  /* 0x01800000ce10783b */ /* 0x002fe60000004200 */
        /* <DEDUP_REMOVED lines=44> */
[----:B------:R1:W-:Y:S02]  /*5410*/  MUFU.EX2 R9, R5 ;  /* 0x0000000500097308 */ /* 0x0003e40000000800 */
[----:B------:R-:W-:-:S06]  /*5420*/  FSETP.NEU.FTZ.AND P1, PT, R132, -INF , PT ;  /* 0xff8000008400780b */ /* 0x000fcc0003f3d000 */
[----:B------:R2:W3:Y:S01]  /*5430*/  MUFU.EX2 R193, R2 ;  /* 0x0000000200c17308 */ /* 0x0004e20000000800 */
[----:B-1----:R-:W-:-:S07]  /*5440*/  FFMA.FTZ R5, R41, c[0x0][0x23c], -R8 ;  /* 0x00008f0029057a23 */ /* 0x002fce0000010808 */
[----:B------:R1:W-:Y:S01]  /*5450*/  MUFU.EX2 R151, R5 ;  /* 0x0000000500977308 */ /* 0x0003e20000000800 */
[----:B--2---:R-:W-:Y:S01]  /*5460*/  FMUL.FTZ R2, R132, c[0x0][0x23c] ;  /* 0x00008f0084027a20 */ /* 0x004fe20000410000 */
[----:B---3--:R-:W-:-:S04]  /*5470*/  F2FP.PACK_AB R4, R193, R9 ;  /* 0x00000009c104723e */ /* 0x008fc800000000ff */
[----:B------:R-:W-:-:S05]  /*5480*/  FSEL R2, R2, RZ, P1 ;  /* 0x000000ff02027208 */ /* 0x000fca0000800000 */
[----:B------:R-:W-:Y:S02]  /*5490*/  FFMA.FTZ R3, R43, c[0x0][0x23c], -R2 ;  /* 0x00008f002b037a23 */ /* 0x000fe40000010802 */
[----:B-1----:R-:W-:Y:S02]  /*54a0*/  FFMA.FTZ R5, R36, c[0x0][0x23c], -R8 ;  /* 0x00008f0024057a23 */ /* 0x002fe40000010808 */
[----:B------:R1:W-:Y:S08]  /*54b0*/  MUFU.EX2 R194, R3 ;  /* 0x0000000300c27308 */ /* 0x0003f00000000800 */
[----:B------:R2:W3:Y:S01]  /*54c0*/  MUFU.EX2 R10, R5 ;  /* 0x00000005000a7308 */ /* 0x0004e20000000800 */
[----:B-1----:R-:W-:-:S07]  /*54d0*/  FFMA.FTZ R3, R38, c[0x0][0x23c], -R2 ;  /* 0x00008f0026037a23 */ /* 0x002fce0000010802 */
[----:B------:R1:W-:Y:S01]  /*54e0*/  MUFU.EX2 R187, R3 ;  /* 0x0000000300bb7308 */ /* 0x0003e20000000800 */
[--C-:B--2---:R-:W-:Y:S01]  /*54f0*/  FFMA.FTZ R5, R42, c[0x0][0x23c], -R2.reuse ;  /* 0x00008f002a057a23 */ /* 0x104fe20000010802 */
[----:B---3--:R-:W-:Y:S01]  /*5500*/  F2FP.PACK_AB R6, R10, R151 ;  /* 0x000000970a06723e */ /* 0x008fe200000000ff */
[----:B------:R-:W2:Y:S05]  /*5510*/  LDSM.16.MT88.4 R40, [R205+0x1a000] ;  /* 0x01a00000cd28783b */ /* 0x000eaa0000004200 */
[----:B------:R-:W3:Y:S01]  /*5520*/  MUFU.EX2 R176, R5 ;  /* 0x0000000500b07308 */ /* 0x000ee20000000800 */
[----:B-1----:R-:W-:Y:S02]  /*5530*/  FFMA.FTZ R3, R37, c[0x0][0x23c], -R2 ;  /* 0x00008f0025037a23 */ /* 0x002fe40000010802 */
[----:B------:R-:W-:Y:S05]  /*5540*/  LDSM.16.MT88.4 R36, [R206+0x1a000] ;  /* 0x01a00000ce24783b */ /* 0x000fea0000004200 */
[----:B------:R-:W1:Y:S01]  /*5550*/  MUFU.EX2 R150, R3 ;  /* 0x0000000300967308 */ /* 0x000e620000000800 */
[----:B---3--:R-:W-:-:S02]  /*5560*/  F2FP.PACK_AB R5, R194, R176 ;  /* 0x000000b0c205723e */ /* 0x008fc400000000ff */
[----:B-1----:R-:W-:-:S07]  /*5570*/  F2FP.PACK_AB R7, R150, R187 ;  /* 0x000000bb9607723e */ /* 0x002fce00000000ff */
[C---:B------:R-:W-:Y:S08]  /*5580*/  HMMA.16816.F32 R68, R4.reuse, R20, RZ ;  /* 0x000000140444723c */ /* 0x040ff000000018ff */
[C---:B--2---:R-:W-:Y:S08]  /*5590*/  HMMA.16816.F32 R60, R4.reuse, R40, RZ ;  /* 0x00000028043c723c */ /* 0x044ff000000018ff */
[C---:B------:R-:W-:Y:S01]  /*55a0*/  HMMA.16816.F32 R80, R4.reuse, R42, RZ ;  /* 0x0000002a0450723c */ /* 0x040fe200000018ff */
[----:B------:R-:W1:Y:S07]  /*55b0*/  LDSM.16.MT88.4 R40, [R207+0x1c000] ;  /* 0x01c00000cf28783b */ /* 0x000e6e0000004200 */
[C---:B------:R-:W-:Y:S01]  /*55c0*/  HMMA.16816.F32 R96, R4.reuse, R22, RZ ;  /* 0x000000160460723c */ /* 0x040fe200000018ff */
[----:B------:R-:W2:Y:S07]  /*55d0*/  LDSM.16.MT88.4 R20, [R205+0x1c000] ;  /* 0x01c00000cd14783b */ /* 0x000eae0000004200 */
[C---:B------:R-:W-:Y:S08]  /*55e0*/  HMMA.16816.F32 R64, R4.reuse, R16, RZ ;  /* 0x000000100440723c */ /* 0x040ff000000018ff */
[C---:B------:R-:W-:Y:S01]  /*55f0*/  HMMA.16816.F32 R88, R4.reuse, R18, RZ ;  /* 0x000000120458723c */ /* 0x040fe200000018ff */
[----:B------:R-:W3:Y:S07]  /*5600*/  LDSM.16.MT88.4 R16, [R206+0x1c000] ;  /* 0x01c00000ce10783b */ /* 0x000eee0000004200 */
[C---:B------:R-:W-:Y:S08]  /*5610*/  HMMA.16816.F32 R104, R4.reuse, R12, RZ ;  /* 0x0000000c0468723c */ /* 0x040ff000000018ff */
[C---:B------:R-:W-:Y:S01]  /*5620*/  HMMA.16816.F32 R112, R4.reuse, R14, RZ ;  /* 0x0000000e0470723c */ /* 0x040fe200000018ff */
[----:B------:R-:W4:Y:S07]  /*5630*/  LDSM.16.MT88.4 R12, [R208+0x1c000] ;  /* 0x01c00000d00c783b */ /* 0x000f2e0000004200 */
[C---:B------:R-:W-:Y:S08]  /*5640*/  HMMA.16816.F32 R100, R4.reuse, R28, RZ ;  /* 0x0000001c0464723c */ /* 0x040ff000000018ff */
[C---:B------:R-:W-:Y:S01]  /*5650*/  HMMA.16816.F32 R84, R4.reuse, R30, RZ ;  /* 0x0000001e0454723c */ /* 0x040fe200000018ff */
[----:B------:R-:W5:Y:S07]  /*5660*/  LDSM.16.MT88.4 R28, [R205+0x1e000] ;  /* 0x01e00000cd1c783b */ /* 0x000f6e0000004200 */
[C---:B-1----:R-:W-:Y:S01]  /*5670*/  HMMA.16816.F32 R156, R4.reuse, R40, RZ ;  /* 0x00000028049c723c */ /* 0x042fe200000018ff */
[----:B------:R1:W-:Y:S06]  /*5680*/  MUFU.EX2 R41, R0 ;  /* 0x0000000000297308 */ /* 0x0003ec0000000800 */
[----:B------:R-:W-:Y:S01]  /*5690*/  IMAD.MOV.U32 R40, RZ, RZ, R192 ;  /* 0x000000ffff287224 */ /* 0x000fe200078e00c0 */
[C---:B--2---:R-:W-:Y:S08]  /*56a0*/  HMMA.16816.F32 R116, R4.reuse, R20, RZ ;  /* 0x000000140474723c */ /* 0x044ff000000018ff */
[C---:B------:R-:W-:Y:S01]  /*56b0*/  HMMA.16816.F32 R120, R4.reuse, R22, RZ ;  /* 0x000000160478723c */ /* 0x040fe200000018ff */
[--C-:B-1----:R-:W-:Y:S01]  /*56c0*/  FFMA.FTZ R0, R93, c[0x0][0x23c], -R8.reuse ;  /* 0x00008f005d007a23 */ /* 0x102fe20000010808 */
[----:B------:R-:W1:Y:S03]  /*56d0*/  LDSM.16.MT88.4 R20, [R206+0x1e000] ;  /* 0x01e00000ce14783b */ /* 0x000e660000004200 */
[----:B------:R2:W-:Y:S03]  /*56e0*/  MUFU.EX2 R202, R0 ;  /* 0x0000000000ca7308 */ /* 0x0005e60000000800 */
[C---:B---3--:R-:W-:Y:S08]  /*56f0*/  HMMA.16816.F32 R124, R4.reuse, R16, RZ ;  /* 0x00000010047c723c */ /* 0x048ff000000018ff */
[----:B------:R-:W-:Y:S01]  /*5700*/  HMMA.16816.F32 R128, R4, R18, RZ ;  /* 0x000000120480723c */ /* 0x000fe200000018ff */
[----:B------:R-:W3:Y:S01]  /*5710*/  LDSM.16.MT88.4 R16, [R208+0x1e000] ;  /* 0x01e00000d010783b */ /* 0x000ee20000004200 */
[----:B--2---:R-:W-:-:S06]  /*5720*/  FFMA.FTZ R0, R95, c[0x0][0x23c], -R8 ;  /* 0x00008f005f007a23 */ /* 0x004fcc0000010808 */
[C---:B----4-:R-:W-:Y:S01]  /*5730*/  HMMA.16816.F32 R136, R4.reuse, R12, RZ ;  /* 0x0000000c0488723c */ /* 0x050fe200000018ff */
[----:B------:R2:W4:Y:S07]  /*5740*/  MUFU.EX2 R172, R0 ;  /* 0x0000000000ac7308 */ /* 0x00052e0000000800 */
[C---:B------:R-:W-:Y:S01]  /*5750*/  HMMA.16816.F32 R144, R4.reuse, R14, RZ ;  /* 0x0000000e0490723c */ /* 0x040fe200000018ff */
[----:B------:R-:W1:Y:S07]  /*5760*/  LDSM.16.MT88.4 R12, [R207+0x1e000] ;  /* 0x01e00000cf0c783b */ /* 0x000e6e0000004200 */
[----:B-----5:R-:W-:Y:S01]  /*5770*/  HMMA.16816.F32 R140, R4, R28, RZ ;  /* 0x0000001c048c723c */ /* 0x020fe200000018ff */
[----:B--2---:R-:W-:-:S04]  /*5780*/  FFMA.FTZ R0, R92, c[0x0][0x23c], -R8 ;  /* 0x00008f005c007a23 */ /* 0x004fc80000010808 */
[----:B------:R2:W-:Y:S03]  /*5790*/  MUFU.EX2 R3, R0 ;  /* 0x0000000000037308 */ /* 0x0005e60000000800 */
[C---:B------:R-:W-:Y:S01]  /*57a0*/  HMMA.16816.F32 R160, R4.reuse, R30, RZ ;  /* 0x0000001e04a0723c */ /* 0x040fe200000018ff */
[----:B------:R-:W5:Y:S07]  /*57b0*/  LDSM.16.MT88.4 R28, [R205+0x18800] ;  /* 0x01880000cd1c783b */ /* 0x000f6e0000004200 */
[----:B------:R-:W-:Y:S01]  /*57c0*/  HMMA.16816.F32 R48, R4, R24, RZ ;  /* 0x000000180430723c */ /* 0x000fe200000018ff */
[----:B--2---:R-:W-:-:S07]  /*57d0*/  FFMA.FTZ R0, R109, c[0x0][0x23c], -R2 ;  /* 0x00008f006d007a23 */ /* 0x004fce0000010802 */
[C---:B------:R-:W-:Y:S01]  /*57e0*/  HMMA.16816.F32 R72, R4.reuse, R26, RZ ;  /* 0x0000001a0448723c */ /* 0x040fe200000018ff */
[----:B------:R2:W-:Y:S01]  /*57f0*/  MUFU.EX2 R11, R0 ;  /* 0x00000000000b7308 */ /* 0x0005e20000000800 */
[----:B------:R-:W-:Y:S06]  /*5800*/  LDSM.16.MT88.4 R24, [R206+0x18800] ;  /* 0x01880000ce18783b */ /* 0x000fec0000004200 */
[C---:B------:R-:W-:Y:S08]  /*5810*/  HMMA.16816.F32 R56, R4.reuse, R36, RZ ;  /* 0x000000240438723c */ /* 0x040ff000000018ff */
[C---:B------:R-:W-:Y:S01]  /*5820*/  HMMA.16816.F32 R44, R4.reuse, R38, RZ ;  /* 0x00000026042c723c */ /* 0x040fe200000018ff */
[--C-:B--2---:R-:W-:Y:S01]  /*5830*/  FFMA.FTZ R0, R111, c[0x0][0x23c], -R2.reuse ;  /* 0x00008f006f007a23 */ /* 0x104fe20000010802 */
[----:B------:R-:W2:Y:S03]  /*5840*/  LDSM.16.MT88.4 R36, [R208+0x18800] ;  /* 0x01880000d024783b */ /* 0x000ea60000004200 */
[----:B------:R1:W1:Y:S03]  /*5850*/  MUFU.EX2 R203, R0 ;  /* 0x0000000000cb7308 */ /* 0x0002660000000800 */
[C---:B------:R-:W-:Y:S08]  /*5860*/  HMMA.16816.F32 R52, R4.reuse, R32, RZ ;  /* 0x000000200434723c */ /* 0x040ff000000018ff */
[----:B------:R-:W-:Y:S01]  /*5870*/  HMMA.16816.F32 R76, R4, R34, RZ ;  /* 0x00000022044c723c */ /* 0x000fe200000018ff */
[----:B-1----:R-:W-:-:S07]  /*5880*/  FFMA.FTZ R0, R94, c[0x0][0x23c], -R2 ;  /* 0x00008f005e007a23 */ /* 0x002fce0000010802 */
[C---:B------:R-:W-:Y:S01]  /*5890*/  HMMA.16816.F32 R152, R4.reuse, R42, RZ ;  /* 0x0000002a0498723c */ /* 0x040fe200000018ff */
[----:B------:R1:W-:Y:S06]  /*58a0*/  MUFU.EX2 R148, R0 ;  /* 0x0000000000947308 */ /* 0x0003ec0000000800 */
[----:B------:R-:W-:Y:S01]  /*58b0*/  MOV R43, R187 ;  /* 0x000000bb002b7202 */ /* 0x000fe20000000f00 */
[----:B------:R-:W-:Y:S01]  /*58c0*/  HMMA.16816.F32 R164, R4, R20, RZ ;  /* 0x0000001404a4723c */ /* 0x000fe200000018ff */
[----:B------:R-:W-:-:S07]  /*58d0*/  IMAD.MOV.U32 R42, RZ, RZ, R184 ;  /* 0x000000ffff2a7224 */ /* 0x000fce00078e00b8 */
[C---:B------:R-:W-:Y:S01]  /*58e0*/  HMMA.16816.F32 R168, R4.reuse, R22, RZ ;  /* 0x0000001604a8723c */ /* 0x040fe200000018ff */
[----:B-1----:R-:W-:Y:S01]  /*58f0*/  FFMA.FTZ R0, R108, c[0x0][0x23c], -R2 ;  /* 0x00008f006c007a23 */ /* 0x002fe20000010802 */
[----:B------:R-:W1:Y:S03]  /*5900*/  LDSM.16.MT88.4 R20, [R207+0x18800] ;  /* 0x01880000cf14783b */ /* 0x000e660000004200 */
[----:B------:R4:W1:Y:S03]  /*5910*/  MUFU.EX2 R185, R0 ;  /* 0x0000000000b97308 */ /* 0x0008660000000800 */
[C---:B---3--:R-:W-:Y:S08]  /*5920*/  HMMA.16816.F32 R92, R4.reuse, R16, RZ ;  /* 0x00000010045c723c */ /* 0x048ff000000018ff */
[----:B------:R-:W-:Y:S01]  /*5930*/  HMMA.16816.F32 R188, R4, R18, RZ ;  /* 0x0000001204bc723c */ /* 0x000fe200000018ff */
[----:B----4-:R-:W-:-:S07]  /*5940*/  MOV R0, R172 ;  /* 0x000000ac00007202 */ /* 0x010fce0000000f00 */
[C---:B------:R-:W-:Y:S08]  /*5950*/  HMMA.16816.F32 R244, R4.reuse, R12, RZ ;  /* 0x0000000c04f4723c */ /* 0x040ff000000018ff */
[----:B------:R-:W-:Y:S07]  /*5960*/  HMMA.16816.F32 R248, R4, R14, RZ ;  /* 0x0000000e04f8723c */ /* 0x000fee00000018ff */
[----:B------:R-:W-:-:S02]  /*5970*/  F2FP.PACK_AB R4, R202, R41 ;  /* 0x00000029ca04723e */ /* 0x000fc400000000ff */
[----:B------:R-:W-:Y:S02]  /*5980*/  F2FP.PACK_AB R5, R203, R11 ;  /* 0x0000000bcb05723e */ /* 0x000fe400000000ff */
[----:B------:R-:W-:Y:S02]  /*5990*/  F2FP.PACK_AB R6, R3, R0 ;  /* 0x000000000306723e */ /* 0x000fe400000000ff */
[----:B-1----:R-:W-:-:S07]  /*59a0*/  F2FP.PACK_AB R7, R185, R148 ;  /* 0x00000094b907723e */ /* 0x002fce00000000ff */
[C---:B-----5:R-:W-:Y:S08]  /*59b0*/  HMMA.16816.F32 R12, R4.reuse, R30, R96 ;  /* 0x0000001e040c723c */ /* 0x060ff00000001860 */
[C---:B------:R-:W-:Y:S07]  /*59c0*/  HMMA.16816.F32 R16, R4.reuse, R28, R68 ;  /* 0x0000001c0410723c */ /* 0x040fee0000001844 */
[----:B------:R-:W-:Y:S01]  /*59d0*/  MOV R71, R179 ;  /* 0x000000b300477202 */ /* 0x000fe20000000f00 */
[----:B--2---:R-:W-:Y:S01]  /*59e0*/  HMMA.16816.F32 R240, R4, R36, R104 ;  /* 0x0000002404f0723c */ /* 0x004fe20000001868 */
[----:B------:R-:W-:Y:S01]  /*59f0*/  IMAD.MOV.U32 R68, RZ, RZ, R178 ;  /* 0x000000ffff447224 */ /* 0x000fe200078e00b2 */
[----:B------:R-:W-:Y:S01]  /*5a00*/  MOV R69, R177 ;  /* 0x000000b100457202 */ /* 0x000fe20000000f00 */
[----:B------:R-:W-:-:S05]  /*5a10*/  IMAD.MOV.U32 R70, RZ, RZ, R176 ;  /* 0x000000ffff467224 */ /* 0x000fca00078e00b0 */
[----:B------:R-:W-:Y:S01]  /*5a20*/  IMAD.MOV.U32 R31, RZ, RZ, R14 ;  /* 0x000000ffff1f7224 */ /* 0x000fe200078e000e */
[----:B------:R-:W-:Y:S01]  /*5a30*/  MOV R30, R15 ;  /* 0x0000000f001e7202 */ /* 0x000fe20000000f00 */
[----:B------:R-:W-:Y:S01]  /*5a40*/  IMAD.MOV.U32 R29, RZ, RZ, R13 ;  /* 0x000000ffff1d7224 */ /* 0x000fe200078e000d */
[----:B------:R-:W-:Y:S01]  /*5a50*/  MOV R28, R12 ;  /* 0x0000000c001c7202 */ /* 0x000fe20000000f00 */
[C---:B------:R-:W-:Y:S01]  /*5a60*/  HMMA.16816.F32 R236, R4.reuse, R38, R112 ;  /* 0x0000002604ec723c */ /* 0x040fe20000001870 */
[----:B------:R-:W-:Y:S01]  /*5a70*/  IMAD.MOV.U32 R36, RZ, RZ, R31 ;  /* 0x000000ffff247224 */ /* 0x000fe200078e001f */
[----:B------:R-:W-:Y:S02]  /*5a80*/  MOV R37, R30 ;  /* 0x0000001e00257202 */ /* 0x000fe40000000f00 */
[----:B------:R-:W-:Y:S01]  /*5a90*/  IMAD.MOV.U32 R35, RZ, RZ, R17 ;  /* 0x000000ffff237224 */ /* 0x000fe200078e0011 */
[----:B------:R-:W-:Y:S01]  /*5aa0*/  MOV R34, R18 ;  /* 0x0000001200227202 */ /* 0x000fe20000000f00 */
[----:B------:R-:W-:Y:S01]  /*5ab0*/  IMAD.MOV.U32 R33, RZ, RZ, R19 ;  /* 0x000000ffff217224 */ /* 0x000fe200078e0013 */
[----:B------:R-:W-:Y:S01]  /*5ac0*/  MOV R32, R16 ;  /* 0x0000001000207202 */ /* 0x000fe20000000f00 */
[C---:B------:R-:W-:Y:S01]  /*5ad0*/  HMMA.16816.F32 R12, R4.reuse, R24, R64 ;  /* 0x00000018040c723c */ /* 0x040fe20000001840 */
[----:B------:R-:W1:Y:S01]  /*5ae0*/  LDSM.16.MT88.4 R16, [R205+0x1a800] ;  /* 0x01a80000cd10783b */ /* 0x000e620000004200 */
[----:B------:R-:W-:Y:S01]  /*5af0*/  IMAD.MOV.U32 R97, RZ, RZ, R35 ;  /* 0x000000ffff617224 */ /* 0x000fe200078e0023 */
[----:B------:R-:W-:Y:S01]  /*5b00*/  MOV R98, R34 ;  /* 0x0000002200627202 */ /* 0x000fe20000000f00 */
[----:B------:R-:W-:Y:S01]  /*5b10*/  IMAD.MOV.U32 R99, RZ, RZ, R33 ;  /* 0x000000ffff637224 */ /* 0x000fe200078e0021 */
[----:B------:R-:W-:Y:S01]  /*5b20*/  MOV R96, R32 ;  /* 0x0000002000607202 */ /* 0x000fe20000000f00 */
[----:B------:R-:W-:Y:S01]  /*5b30*/  IMAD.MOV.U32 R39, RZ, RZ, R29 ;  /* 0x000000ffff277224 */ /* 0x000fe200078e001d */
[----:B------:R-:W2:Y:S01]  /*5b40*/  LDSM.16.MT88.4 R32, [R207+0x1a800] ;  /* 0x01a80000cf20783b */ /* 0x000ea20000004200 */
[----:B------:R-:W-:Y:S01]  /*5b50*/  HMMA.16816.F32 R24, R4, R26, R88 ;  /* 0x0000001a0418723c */ /* 0x000fe20000001858 */
[----:B------:R-:W-:-:S02]  /*5b60*/  MOV R38, R28 ;  /* 0x0000001c00267202 */ /* 0x000fc40000000f00 */
[----:B------:R-:W-:Y:S04]  /*5b70*/  LDSM.16.MT88.4 R28, [R205+0x1c800] ;  /* 0x01c80000cd1c783b */ /* 0x000fe80000004200 */
[----:B------:R-:W-:Y:S01]  /*5b80*/  IMAD.MOV.U32 R90, RZ, RZ, R186 ;  /* 0x000000ffff5a7224 */ /* 0x000fe200078e00ba */
[----:B------:R-:W-:Y:S01]  /*5b90*/  MOV R91, R185 ;  /* 0x000000b9005b7202 */ /* 0x000fe20000000f00 */
[----:B------:R-:W-:Y:S01]  /*5ba0*/  IMAD.MOV.U32 R88, RZ, RZ, R194 ;  /* 0x000000ffff587224 */ /* 0x000fe200078e00c2 */
[----:B------:R-:W-:Y:S01]  /*5bb0*/  MOV R89, R193 ;  /* 0x000000c100597202 */ /* 0x000fe20000000f00 */
[C---:B------:R-:W-:Y:S05]  /*5bc0*/  HMMA.16816.F32 R196, R4.reuse, R20, R100 ;  /* 0x0000001404c4723c */ /* 0x040fea0000001864 */
[----:B------:R-:W-:Y:S01]  /*5bd0*/  IMAD.MOV.U32 R175, RZ, RZ, R13 ;  /* 0x000000ffffaf7224 */ /* 0x000fe200078e000d */
[----:B------:R-:W-:Y:S01]  /*5be0*/  MOV R174, R14 ;  /* 0x0000000e00ae7202 */ /* 0x000fe20000000f00 */
[----:B------:R-:W-:Y:S01]  /*5bf0*/  IMAD.MOV.U32 R173, RZ, RZ, R15 ;  /* 0x000000ffffad7224 */ /* 0x000fe200078e000f */
[----:B------:R-:W-:Y:S01]  /*5c00*/  MOV R172, R12 ;  /* 0x0000000c00ac7202 */ /* 0x000fe20000000f00 */
[C---:B------:R-:W-:Y:S01]  /*5c10*/  HMMA.16816.F32 R108, R4.reuse, R22, R84 ;  /* 0x00000016046c723c */ /* 0x040fe20000001854 */
[----:B------:R-:W3:Y:S03]  /*5c20*/  LDSM.16.MT88.4 R12, [R206+0x1a800] ;  /* 0x01a80000ce0c783b */ /* 0x000ee60000004200 */
[----:B------:R-:W-:Y:S01]  /*5c30*/  IMAD.MOV.U32 R67, RZ, RZ, R24 ;  /* 0x000000ffff437224 */ /* 0x000fe200078e0018 */
[----:B------:R-:W-:Y:S01]  /*5c40*/  MOV R66, R25 ;  /* 0x0000001900427202 */ /* 0x000fe20000000f00 */
[----:B------:R-:W-:Y:S01]  /*5c50*/  IMAD.MOV.U32 R65, RZ, RZ, R26 ;  /* 0x000000ffff417224 */ /* 0x000fe200078e001a */
[----:B------:R-:W-:Y:S01]  /*5c60*/  MOV R64, R27 ;  /* 0x0000001b00407202 */ /* 0x000fe20000000f00 */
[----:B------:R-:W-:Y:S04]  /*5c70*/  LDSM.16.MT88.4 R20, [R207+0x1c800] ;  /* 0x01c80000cf14783b */ /* 0x000fe80000004200 */
[----:B------:R-:W4:Y:S01]  /*5c80*/  LDSM.16.MT88.4 R24, [R208+0x1a800] ;  /* 0x01a80000d018783b */ /* 0x000f220000004200 */
[C---:B-1----:R-:W-:Y:S08]  /*5c90*/  HMMA.16816.F32 R112, R4.reuse, R16, R60 ;  /* 0x000000100470723c */ /* 0x042ff0000000183c */
[C---:B------:R-:W-:Y:S01]  /*5ca0*/  HMMA.16816.F32 R184, R4.reuse, R18, R80 ;  /* 0x0000001204b8723c */ /* 0x040fe20000001850 */
[----:B------:R-:W1:Y:S06]  /*5cb0*/  LDSM.16.MT88.4 R16, [R206+0x1c800] ;  /* 0x01c80000ce10783b */ /* 0x000e6c0000004200 */
[----:B------:R-:W-:Y:S01]  /*5cc0*/  MOV R81, R175 ;  /* 0x000000af00517202 */ /* 0x000fe20000000f00 */
[----:B------:R-:W-:Y:S01]  /*5cd0*/  IMAD.MOV.U32 R82, RZ, RZ, R174 ;  /* 0x000000ffff527224 */ /* 0x000fe200078e00ae */
[----:B------:R-:W-:Y:S01]  /*5ce0*/  MOV R83, R173 ;  /* 0x000000ad00537202 */ /* 0x000fe20000000f00 */
[----:B------:R-:W-:Y:S01]  /*5cf0*/  IMAD.MOV.U32 R80, RZ, RZ, R172 ;  /* 0x000000ffff507224 */ /* 0x000fe200078e00ac */
[C---:B--2---:R-:W-:Y:S07]  /*5d00*/  HMMA.16816.F32 R104, R4.reuse, R32, R48 ;  /* 0x000000200468723c */ /* 0x044fee0000001830 */
[----:B------:R-:W-:Y:S01]  /*5d10*/  MOV R33, R88 ;  /* 0x0000005800217202 */ /* 0x000fe20000000f00 */
[----:B------:R-:W-:Y:S01]  /*5d20*/  IMAD.MOV.U32 R32, RZ, RZ, R89 ;  /* 0x000000ffff207224 */ /* 0x000fe200078e0059 */
[C---:B---3--:R-:W-:Y:S08]  /*5d30*/  HMMA.16816.F32 R192, R4.reuse, R12, R56 ;  /* 0x0000000c04c0723c */ /* 0x048ff00000001838 */
[C---:B------:R-:W-:Y:S01]  /*5d40*/  HMMA.16816.F32 R176, R4.reuse, R14, R44 ;  /* 0x0000000e04b0723c */ /* 0x040fe2000000182c */
[----:B------:R-:W2:Y:S06]  /*5d50*/  LDSM.16.MT88.4 R12, [R208+0x1c800] ;  /* 0x01c80000d00c783b */ /* 0x000eac0000004200 */
[----:B------:R-:W-:Y:S01]  /*5d60*/  MOV R47, R151 ;  /* 0x00000097002f7202 */ /* 0x000fe20000000f00 */
[----:B------:R-:W-:Y:S01]  /*5d70*/  IMAD.MOV.U32 R46, RZ, RZ, R150 ;  /* 0x000000ffff2e7224 */ /* 0x000fe200078e0096 */
[----:B------:R-:W-:Y:S01]  /*5d80*/  MOV R45, R149 ;  /* 0x00000095002d7202 */ /* 0x000fe20000000f00 */
[----:B------:R-:W-:Y:S01]  /*5d90*/  IMAD.MOV.U32 R44, RZ, RZ, R148 ;  /* 0x000000ffff2c7224 */ /* 0x000fe200078e0094 */
[C---:B----4-:R-:W-:Y:S08]  /*5da0*/  HMMA.16816.F32 R172, R4.reuse, R24, R52 ;  /* 0x0000001804ac723c */ /* 0x050ff00000001834 */
[C---:B------:R-:W-:Y:S01]  /*5db0*/  HMMA.16816.F32 R148, R4.reuse, R26, R76 ;  /* 0x0000001a0494723c */ /* 0x040fe2000000184c */
[----:B------:R-:W3:Y:S07]  /*5dc0*/  LDSM.16.MT88.4 R24, [R205+0x1e800] ;  /* 0x01e80000cd18783b */ /* 0x000eee0000004200 */
[C---:B------:R-:W-:Y:S07]  /*5dd0*/  HMMA.16816.F32 R76, R4.reuse, R34, R72 ;  /* 0x00000022044c723c */ /* 0x040fee0000001848 */
[----:B------:R-:W-:Y:S01]  /*5de0*/  MOV R35, R90 ;  /* 0x0000005a00237202 */ /* 0x000fe20000000f00 */
[----:B------:R-:W-:Y:S01]  /*5df0*/  HMMA.16816.F32 R72, R4, R28, R116 ;  /* 0x0000001c0448723c */ /* 0x000fe20000001874 */
[----:B------:R-:W-:-:S06]  /*5e00*/  IMAD.MOV.U32 R34, RZ, RZ, R91 ;  /* 0x000000ffff227224 */ /* 0x000fcc00078e005b */
[----:B------:R-:W-:Y:S01]  /*5e10*/  MOV R119, R68 ;  /* 0x0000004400777202 */ /* 0x000fe20000000f00 */
[----:B------:R-:W-:Y:S01]  /*5e20*/  HMMA.16816.F32 R56, R4, R30, R120 ;  /* 0x0000001e0438723c */ /* 0x000fe20000001878 */
[----:B------:R-:W4:Y:S01]  /*5e30*/  LDSM.16.MT88.4 R28, [R206+0x1e800] ;  /* 0x01e80000ce1c783b */ /* 0x000f220000004200 */
[----:B------:R-:W-:Y:S01]  /*5e40*/  IMAD.MOV.U32 R118, RZ, RZ, R69 ;  /* 0x000000ffff767224 */ /* 0x000fe200078e0045 */
[----:B------:R-:W-:Y:S01]  /*5e50*/  MOV R117, R70 ;  /* 0x0000004600757202 */ /* 0x000fe20000000f00 */
[----:B------:R-:W-:-:S03]  /*5e60*/  IMAD.MOV.U32 R116, RZ, RZ, R71 ;  /* 0x000000ffff747224 */ /* 0x000fc600078e0047 */
[----:B------:R-:W-:Y:S01]  /*5e70*/  MOV R123, R42 ;  /* 0x0000002a007b7202 */ /* 0x000fe20000000f00 */
[----:B-1----:R-:W-:Y:S01]  /*5e80*/  HMMA.16816.F32 R52, R4, R18, R128 ;  /* 0x000000120434723c */ /* 0x002fe20000001880 */
[----:B------:R-:W-:Y:S01]  /*5e90*/  IMAD.MOV.U32 R122, RZ, RZ, R43 ;  /* 0x000000ffff7a7224 */ /* 0x000fe200078e002b */
[----:B------:R-:W-:Y:S01]  /*5ea0*/  MOV R121, R40 ;  /* 0x0000002800797202 */ /* 0x000fe20000000f00 */
[----:B------:R-:W-:-:S04]  /*5eb0*/  IMAD.MOV.U32 R120, RZ, RZ, R41 ;  /* 0x000000ffff787224 */ /* 0x000fc800078e0029 */
[----:B------:R-:W-:Y:S01]  /*5ec0*/  MOV R130, R0 ;  /* 0x0000000000827202 */ /* 0x000fe20000000f00 */
[----:B------:R-:W-:Y:S01]  /*5ed0*/  FFMA.FTZ R0, R180, c[0x0][0x23c], -R8 ;  /* 0x00008f00b4007a23 */ /* 0x000fe20000010808 */
[----:B------:R-:W-:Y:S01]  /*5ee0*/  HMMA.16816.F32 R40, R4, R16, R124 ;  /* 0x000000100428723c */ /* 0x000fe2000000187c */
[----:B------:R-:W-:Y:S01]  /*5ef0*/  IMAD.MOV.U32 R131, RZ, RZ, R3 ;  /* 0x000000ffff837224 */ /* 0x000fe200078e0003 */
[----:B------:R-:W1:Y:S01]  /*5f00*/  LDSM.16.MT88.4 R16, [R208+0x1e800] ;  /* 0x01e80000d010783b */ /* 0x000e620000004200 */
[----:B------:R5:W-:Y:S01]  /*5f10*/  MUFU.EX2 R129, R0 ;  /* 0x0000000000817308 */ /* 0x000be20000000800 */
[----:B------:R-:W-:-:S04]  /*5f20*/  MOV R180, R47 ;  /* 0x0000002f00b47202 */ /* 0x000fc80000000f00 */
[C---:B--2---:R-:W-:Y:S07]  /*5f30*/  HMMA.16816.F32 R48, R4.reuse, R12, R136 ;  /* 0x0000000c0430723c */ /* 0x044fee0000001888 */
[----:B------:R-:W-:Y:S01]  /*5f40*/  IMAD.MOV.U32 R136, RZ, RZ, R96 ;  /* 0x000000ffff887224 */ /* 0x000fe200078e0060 */
[C---:B------:R-:W-:Y:S01]  /*5f50*/  HMMA.16816.F32 R68, R4.reuse, R14, R144 ;  /* 0x0000000e0444723c */ /* 0x040fe20000001890 */
[----:B------:R-:W2:Y:S01]  /*5f60*/  LDSM.16.MT88.4 R12, [R207+0x1e800] ;  /* 0x01e80000cf0c783b */ /* 0x000ea20000004200 */
[----:B------:R-:W-:Y:S01]  /*5f70*/  MOV R137, R97 ;  /* 0x0000006100897202 */ /* 0x000fe20000000f00 */
[----:B-----5:R-:W-:Y:S01]  /*5f80*/  FFMA.FTZ R0, R135, c[0x0][0x23c], -R8 ;  /* 0x00008f0087007a23 */ /* 0x020fe20000010808 */
[----:B------:R-:W-:Y:S01]  /*5f90*/  MOV R139, R99 ;  /* 0x00000063008b7202 */ /* 0x000fe20000000f00 */
[----:B------:R-:W-:Y:S01]  /*5fa0*/  IMAD.MOV.U32 R138, RZ, RZ, R98 ;  /* 0x000000ffff8a7224 */ /* 0x000fe200078e0062 */
[----:B------:R-:W-:Y:S01]  /*5fb0*/  MOV R135, R120 ;  /* 0x0000007800877202 */ /* 0x000fe20000000f00 */
[----:B------:R5:W-:Y:S01]  /*5fc0*/  MUFU.EX2 R3, R0 ;  /* 0x0000000000037308 */ /* 0x000be20000000800 */
[----:B---3--:R-:W-:Y:S01]  /*5fd0*/  HMMA.16816.F32 R84, R4, R24, R140 ;  /* 0x000000180454723c */ /* 0x008fe2000000188c */
[----:B------:R-:W-:Y:S01]  /*5fe0*/  IMAD.MOV.U32 R144, RZ, RZ, R80 ;  /* 0x000000ffff907224 */ /* 0x000fe200078e0050 */
[----:B------:R-:W-:Y:S01]  /*5ff0*/  MOV R145, R81 ;  /* 0x0000005100917202 */ /* 0x000fe20000000f00 */
[----:B------:R-:W-:Y:S01]  /*6000*/  IMAD.MOV.U32 R146, RZ, RZ, R82 ;  /* 0x000000ffff927224 */ /* 0x000fe200078e0052 */
[----:B------:R-:W-:-:S02]  /*6010*/  MOV R147, R83 ;  /* 0x0000005300937202 */ /* 0x000fc40000000f00 */
[----:B------:R-:W-:Y:S01]  /*6020*/  MOV R120, R117 ;  /* 0x0000007500787202 */ /* 0x000fe20000000f00 */
[----:B------:R-:W-:Y:S01]  /*6030*/  IMAD.MOV.U32 R142, RZ, RZ, R11 ;  /* 0x000000ffff8e7224 */ /* 0x000fe200078e000b */
[----:B------:R-:W-:Y:S01]  /*6040*/  MOV R143, R10 ;  /* 0x0000000a008f7202 */ /* 0x000fe20000000f00 */
[C---:B----4-:R-:W-:Y:S01]  /*6050*/  HMMA.16816.F32 R88, R4.reuse, R28, R164 ;  /* 0x0000001c0458723c */ /* 0x050fe200000018a4 */
[----:B------:R-:W-:Y:S02]  /*6060*/  IMAD.MOV.U32 R140, RZ, RZ, R180 ;  /* 0x000000ffff8c7224 */ /* 0x000fe400078e00b4 */
[----:B------:R-:W-:Y:S02]  /*6070*/  IMAD.MOV.U32 R180, RZ, RZ, R121 ;  /* 0x000000ffffb47224 */ /* 0x000fe400078e0079 */
[----:B------:R-:W-:Y:S02]  /*6080*/  IMAD.MOV.U32 R121, RZ, RZ, R118 ;  /* 0x000000ffff797224 */ /* 0x000fe400078e0076 */
[----:B-----5:R-:W-:Y:S01]  /*6090*/  FFMA.FTZ R0, R181, c[0x0][0x23c], -R8 ;  /* 0x00008f00b5007a23 */ /* 0x020fe20000010808 */
[----:B------:R-:W-:Y:S01]  /*60a0*/  HMMA.16816.F32 R96, R4, R30, R168 ;  /* 0x0000001e0460723c */ /* 0x000fe200000018a8 */
[----:B------:R-:W3:Y:S01]  /*60b0*/  LDSM.16.MT88.4 R28, [R205+0x19000] ;  /* 0x01900000cd1c783b */ /* 0x000ee20000004200 */
[----:B------:R-:W-:Y:S01]  /*60c0*/  MOV R166, R122 ;  /* 0x0000007a00a67202 */ /* 0x000fe20000000f00 */
[----:B------:R-:W4:Y:S01]  /*60d0*/  MUFU.EX2 R128, R0 ;  /* 0x0000000000807308 */ /* 0x000f220000000800 */
[----:B------:R-:W-:-:S03]  /*60e0*/  MOV R122, R119 ;  /* 0x00000077007a7202 */ /* 0x000fc60000000f00 */
[----:B------:R-:W-:Y:S01]  /*60f0*/  IMAD.MOV.U32 R171, RZ, RZ, R142 ;  /* 0x000000ffffab7224 */ /* 0x000fe200078e008e */
[C---:B------:R-:W-:Y:S07]  /*6100*/  HMMA.16816.F32 R60, R4.reuse, R20, R156 ;  /* 0x00000014043c723c */ /* 0x040fee000000189c */
[----:B------:R-:W-:Y:S01]  /*6110*/  MOV R156, R131 ;  /* 0x00000083009c7202 */ /* 0x000fe20000000f00 */
[C---:B------:R-:W-:Y:S01]  /*6120*/  HMMA.16816.F32 R100, R4.reuse, R26, R160 ;  /* 0x0000001a0464723c */ /* 0x040fe200000018a0 */
[----:B------:R-:W5:Y:S01]  /*6130*/  LDSM.16.MT88.4 R24, [R206+0x19000] ;  /* 0x01900000ce18783b */ /* 0x000f620000004200 */
[----:B------:R-:W-:Y:S01]  /*6140*/  IMAD.MOV.U32 R157, RZ, RZ, R32 ;  /* 0x000000ffff9d7224 */ /* 0x000fe200078e0020 */
[----:B----4-:R-:W-:Y:S01]  /*6150*/  MOV R167, R128 ;  /* 0x0000008000a77202 */ /* 0x010fe20000000f00 */
[----:B------:R-:W-:Y:S01]  /*6160*/  FFMA.FTZ R0, R134, c[0x0][0x23c], -R8 ;  /* 0x00008f0086007a23 */ /* 0x000fe20000010808 */
[----:B------:R-:W-:Y:S01]  /*6170*/  MOV R158, R33 ;  /* 0x00000021009e7202 */ /* 0x000fe20000000f00 */
[----:B------:R-:W-:Y:S01]  /*6180*/  IMAD.MOV.U32 R128, RZ, RZ, R130 ;  /* 0x000000ffff807224 */ /* 0x000fe200078e0082 */
[----:B------:R-:W-:Y:S01]  /*6190*/  MOV R33, R39 ;  /* 0x0000002700217202 */ /* 0x000fe20000000f00 */
[----:B------:R4:W2:Y:S01]  /*61a0*/  MUFU.EX2 R10, R0 ;  /* 0x00000000000a7308 */ /* 0x0008a20000000800 */
[C---:B------:R-:W-:Y:S01]  /*61b0*/  HMMA.16816.F32 R124, R4.reuse, R22, R152 ;  /* 0x00000016047c723c */ /* 0x040fe20000001898 */
[----:B------:R-:W-:Y:S01]  /*61c0*/  IMAD.MOV.U32 R130, RZ, RZ, R44 ;  /* 0x000000ffff827224 */ /* 0x000fe200078e002c */
[----:B------:R-:W-:Y:S01]  /*61d0*/  MOV R161, R66 ;  /* 0x0000004200a17202 */ /* 0x000fe20000000f00 */
[----:B------:R-:W-:Y:S01]  /*61e0*/  IMAD.MOV.U32 R32, RZ, RZ, R38 ;  /* 0x000000ffff207224 */ /* 0x000fe200078e0026 */
        /* <DEDUP_REMOVED lines=8> */
[----:B------:R-:W-:Y:S01]  /*6270*/  MOV R35, R37 ;  /* 0x0000002500237202 */ /* 0x000fe20000000f00 */
[----:B------:R-:W-:Y:S01]  /*6280*/  IMAD.MOV.U32 R162, RZ, RZ, R65 ;  /* 0x000000ffffa27224 */ /* 0x000fe200078e0041 */
[C---:B-1----:R-:W-:Y:S01]  /*6290*/  HMMA.16816.F32 R80, R4.reuse, R16, R92 ;  /* 0x000000100450723c */ /* 0x042fe2000000185c */
[----:B----4-:R-:W-:Y:S01]  /*62a0*/  FFMA.FTZ R0, R183, c[0x0][0x23c], -R2 ;  /* 0x00008f00b7007a23 */ /* 0x010fe20000010802 */
[----:B------:R-:W-:Y:S01]  /*62b0*/  MOV R134, R143 ;  /* 0x0000008f00867202 */ /* 0x000fe20000000f00 */
[----:B------:R-:W-:Y:S01]  /*62c0*/  IMAD.MOV.U32 R181, RZ, RZ, R153 ;  /* 0x000000ffffb57224 */ /* 0x000fe200078e0099 */
[----:B------:R-:W-:Y:S01]  /*62d0*/  MOV R143, R156 ;  /* 0x0000009c008f7202 */ /* 0x000fe20000000f00 */
[----:B------:R1:W-:Y:S01]  /*62e0*/  MUFU.EX2 R159, R0 ;  /* 0x00000000009f7308 */ /* 0x0003e20000000800 */
[----:B------:R-:W-:Y:S01]  /*62f0*/  IMAD.MOV.U32 R156, RZ, RZ, R128 ;  /* 0x000000ffff9c7224 */ /* 0x000fe200078e0080 */
[----:B------:R-:W-:Y:S01]  /*6300*/  MOV R164, R152 ;  /* 0x0000009800a47202 */ /* 0x000fe20000000f00 */
[----:B------:R-:W-:Y:S01]  /*6310*/  HMMA.16816.F32 R64, R4, R18, R188 ;  /* 0x000000120440723c */ /* 0x000fe200000018bc */
[----:B------:R-:W-:Y:S01]  /*6320*/  LDSM.16.MT88.4 R16, [R207+0x19000] ;  /* 0x01900000cf10783b */ /* 0x000fe20000004200 */
[----:B------:R-:W-:Y:S01]  /*6330*/  IMAD.MOV.U32 R128, RZ, RZ, R116 ;  /* 0x000000ffff807224 */ /* 0x000fe200078e0074 */
[----:B------:R-:W-:Y:S01]  /*6340*/  MOV R141, R154 ;  /* 0x0000009a008d7202 */ /* 0x000fe20000000f00 */
[----:B------:R-:W-:Y:S01]  /*6350*/  IMAD.MOV.U32 R142, RZ, RZ, R155 ;  /* 0x000000ffff8e7224 */ /* 0x000fe200078e009b */
[----:B------:R-:W-:-:S03]  /*6360*/  MOV R170, R181 ;  /* 0x000000b500aa7202 */ /* 0x000fc60000000f00 */
[----:B--2---:R-:W-:Y:S01]  /*6370*/  HMMA.16816.F32 R44, R4, R12, R244 ;  /* 0x0000000c042c723c */ /* 0x004fe200000018f4 */
[----:B-1----:R-:W-:-:S07]  /*6380*/  FFMA.FTZ R0, R201, c[0x0][0x23c], -R2 ;  /* 0x00008f00c9007a23 */ /* 0x002fce0000010802 */
[----:B------:R-:W-:Y:S01]  /*6390*/  HMMA.16816.F32 R36, R4, R14, R248 ;  /* 0x0000000e0424723c */ /* 0x000fe200000018f8 */
[----:B------:R1:W2:Y:S01]  /*63a0*/  MUFU.EX2 R131, R0 ;  /* 0x0000000000837308 */ /* 0x0002a20000000800 */
[----:B------:R-:W4:Y:S05]  /*63b0*/  LDSM.16.MT88.4 R12, [R205+0x1b000] ;  /* 0x01b00000cd0c783b */ /* 0x000f2a0000004200 */
[----:B------:R-:W-:Y:S02]  /*63c0*/  F2FP.PACK_AB R4, R3, R129 ;  /* 0x000000810304723e */ /* 0x000fe400000000ff */
[----:B------:R-:W-:Y:S01]  /*63d0*/  F2FP.PACK_AB R6, R10, R167 ;  /* 0x000000a70a06723e */ /* 0x000fe200000000ff */
[----:B-1----:R-:W-:Y:S01]  /*63e0*/  FFMA.FTZ R0, R182, c[0x0][0x23c], -R2 ;  /* 0x00008f00b6007a23 */ /* 0x002fe20000010802 */
[----:B--2---:R-:W-:-:S03]  /*63f0*/  F2FP.PACK_AB R5, R131, R159 ;  /* 0x0000009f8305723e */ /* 0x004fc600000000ff */
[----:B------:R1:W-:Y:S02]  /*6400*/  MUFU.EX2 R11, R0 ;  /* 0x00000000000b7308 */ /* 0x0003e40000000800 */
[----:B-1----:R-:W-:-:S06]  /*6410*/  FFMA.FTZ R0, R200, c[0x0][0x23c], -R2 ;  /* 0x00008f00c8007a23 */ /* 0x002fcc0000010802 */
[----:B------:R-:W1:Y:S02]  /*6420*/  MUFU.EX2 R165, R0 ;  /* 0x0000000000a57308 */ /* 0x000e640000000800 */
[----:B-1----:R-:W-:Y:S01]  /*6430*/  F2FP.PACK_AB R7, R165, R11 ;  /* 0x0000000ba507723e */ /* 0x002fe200000000ff */
[----:B------:R-:W-:-:S06]  /*6440*/  FFMA.FTZ R0, R252, c[0x0][0x23c], -R8 ;  /* 0x00008f00fc007a23 */ /* 0x000fcc0000010808 */
[C---:B---3--:R-:W-:Y:S01]  /*6450*/  HMMA.16816.F32 R92, R4.reuse, R30, R32 ;  /* 0x0000001e045c723c */ /* 0x048fe20000001820 */
[----:B------:R-:W1:Y:S07]  /*6460*/  LDSM.16.MT88.4 R32, [R206+0x1b000] ;  /* 0x01b00000ce20783b */ /* 0x000e6e0000004200 */
[C---:B------:R-:W-:Y:S01]  /*6470*/  HMMA.16816.F32 R136, R4.reuse, R28, R136 ;  /* 0x0000001c0488723c */ /* 0x040fe20000001888 */
[----:B------:R-:W2:Y:S07]  /*6480*/  LDSM.16.MT88.4 R28, [R208+0x1b000] ;  /* 0x01b00000d01c783b */ /* 0x000eae0000004200 */
[C---:B-----5:R-:W-:Y:S08]  /*6490*/  HMMA.16816.F32 R144, R4.reuse, R24, R144 ;  /* 0x000000180490723c */ /* 0x060ff00000001890 */
[C---:B------:R-:W-:Y:S01]  /*64a0*/  HMMA.16816.F32 R248, R4.reuse, R26, R160 ;  /* 0x0000001a04f8723c */ /* 0x040fe200000018a0 */
[----:B------:R-:W3:Y:S07]  /*64b0*/  LDSM.16.MT88.4 R24, [R207+0x1b000] ;  /* 0x01b00000cf18783b */ /* 0x000eee0000004200 */
[C---:B----4-:R-:W-:Y:S08]  /*64c0*/  HMMA.16816.F32 R112, R4.reuse, R12, R112 ;  /* 0x0000000c0470723c */ /* 0x050ff00000001870 */
        /* <DEDUP_REMOVED lines=8> */
[C---:B-1----:R-:W-:Y:S07]  /*6550*/  HMMA.16816.F32 R184, R4.reuse, R32, R192 ;  /* 0x0000002004b8723c */ /* 0x042fee00000018c0 */
[----:B------:R-:W-:Y:S01]  /*6560*/  IMAD.MOV.U32 R33, RZ, RZ, R171 ;  /* 0x000000ffff217224 */ /* 0x000fe200078e00ab */
[----:B------:R-:W-:Y:S01]  /*6570*/  HMMA.16816.F32 R188, R4, R34, R176 ;  /* 0x0000002204bc723c */ /* 0x000fe200000018b0 */
[----:B------:R-:W-:-:S02]  /*6580*/  MOV R171, R180 ;  /* 0x000000b400ab7202 */ /* 0x000fc40000000f00 */
[----:B------:R-:W-:Y:S01]  /*6590*/  MOV R32, R134 ;  /* 0x0000008600207202 */ /* 0x000fe20000000f00 */
[----:B------:R-:W-:-:S03]  /*65a0*/  IMAD.MOV.U32 R134, RZ, RZ, R121 ;  /* 0x000000ffff867224 */ /* 0x000fc600078e0079 */
[----:B------:R-:W-:Y:S01]  /*65b0*/  IMAD.MOV.U32 R34, RZ, RZ, R135 ;  /* 0x000000ffff227224 */ /* 0x000fe200078e0087 */
[----:B--2---:R-:W-:Y:S01]  /*65c0*/  HMMA.16816.F32 R180, R4, R28, R172 ;  /* 0x0000001c04b4723c */ /* 0x004fe200000018ac */
[----:B------:R-:W-:Y:S02]  /*65d0*/  IMAD.MOV.U32 R135, RZ, RZ, R123 ;  /* 0x000000ffff877224 */ /* 0x000fe400078e007b */
[----:B------:R-:W-:Y:S01]  /*65e0*/  IMAD.MOV.U32 R35, RZ, RZ, R164 ;  /* 0x000000ffff237224 */ /* 0x000fe200078e00a4 */
[----:B------:R-:W-:-:S03]  /*65f0*/  MOV R164, R203 ;  /* 0x000000cb00a47202 */ /* 0x000fc60000000f00 */
[----:B------:R-:W-:Y:S01]  /*6600*/  MOV R174, R120 ;  /* 0x0000007800ae7202 */ /* 0x000fe20000000f00 */
[----:B---3--:R-:W-:Y:S01]  /*6610*/  HMMA.16816.F32 R104, R4, R24, R104 ;  /* 0x000000180468723c */ /* 0x008fe20000001868 */
[----:B------:R-:W-:Y:S01]  /*6620*/  MOV R172, R122 ;  /* 0x0000007a00ac7202 */ /* 0x000fe20000000f00 */
[----:B------:R-:W-:Y:S02]  /*6630*/  IMAD.MOV.U32 R173, RZ, RZ, R128 ;  /* 0x000000ffffad7224 */ /* 0x000fe400078e0080 */
[----:B------:R1:W-:Y:S01]  /*6640*/  MUFU.EX2 R128, R0 ;  /* 0x0000000000807308 */ /* 0x0003e20000000800 */
[----:B------:R-:W-:-:S03]  /*6650*/  IMAD.MOV.U32 R175, RZ, RZ, R202 ;  /* 0x000000ffffaf7224 */ /* 0x000fc600078e00ca */
[C---:B------:R-:W-:Y:S01]  /*6660*/  HMMA.16816.F32 R120, R4.reuse, R30, R148 ;  /* 0x0000001e0478723c */ /* 0x040fe20000001894 */
[----:B------:R-:W2:Y:S06]  /*6670*/  LDSM.16.MT88.4 R28, [R207+0x1d000] ;  /* 0x01d00000cf1c783b */ /* 0x000eac0000004200 */
[----:B------:R-:W-:Y:S01]  /*6680*/  IMAD.MOV.U32 R148, RZ, RZ, R166 ;  /* 0x000000ffff947224 */ /* 0x000fe200078e00a6 */
[C---:B------:R-:W-:Y:S01]  /*6690*/  HMMA.16816.F32 R240, R4.reuse, R26, R76 ;  /* 0x0000001a04f0723c */ /* 0x040fe2000000184c */
[----:B------:R-:W3:Y:S01]  /*66a0*/  LDSM.16.MT88.4 R24, [R205+0x1f000] ;  /* 0x01f00000cd18783b */ /* 0x000ee20000004200 */
[----:B------:R-:W-:Y:S01]  /*66b0*/  MOV R149, R167 ;  /* 0x000000a700957202 */ /* 0x000fe20000000f00 */
[----:B------:R-:W-:Y:S01]  /*66c0*/  IMAD.MOV.U32 R166, RZ, RZ, R142 ;  /* 0x000000ffffa67224 */ /* 0x000fe200078e008e */
[----:B------:R-:W-:Y:S01]  /*66d0*/  MOV R167, R143 ;  /* 0x0000008f00a77202 */ /* 0x000fe20000000f00 */
[----:B-1----:R-:W-:Y:S01]  /*66e0*/  FFMA.FTZ R0, R170, c[0x0][0x23c], -R8 ;  /* 0x00008f00aa007a23 */ /* 0x002fe20000010808 */
[----:B------:R-:W-:Y:S01]  /*66f0*/  MOV R151, R11 ;  /* 0x0000000b00977202 */ /* 0x000fe20000000f00 */
[----:B------:R-:W-:Y:S01]  /*6700*/  IMAD.MOV.U32 R150, RZ, RZ, R140 ;  /* 0x000000ffff967224 */ /* 0x000fe200078e008c */
[C---:B----4-:R-:W-:Y:S01]  /*6710*/  HMMA.16816.F32 R76, R4.reuse, R12, R40 ;  /* 0x0000000c044c723c */ /* 0x050fe20000001828 */
[----:B------:R-:W-:Y:S07]  /*6720*/  LDSM.16.MT88.4 R40, [R205+0x1b800] ;  /* 0x01b80000cd28783b */ /* 0x000fee0000004200 */
[C---:B------:R-:W-:Y:S01]  /*6730*/  HMMA.16816.F32 R200, R4.reuse, R14, R52 ;  /* 0x0000000e04c8723c */ /* 0x040fe20000001834 */
[----:B------:R-:W1:Y:S06]  /*6740*/  LDSM.16.MT88.4 R12, [R208+0x1f000] ;  /* 0x01f00000d00c783b */ /* 0x000e6c0000004200 */
[----:B------:R-:W-:Y:S01]  /*6750*/  IMAD.MOV.U32 R55, RZ, RZ, R156 ;  /* 0x000000ffff377224 */ /* 0x000fe200078e009c */
[----:B-----5:R-:W-:Y:S01]  /*6760*/  HMMA.16816.F32 R192, R4, R16, R48 ;  /* 0x0000001004c0723c */ /* 0x020fe20000001830 */
[----:B------:R4:W5:Y:S01]  /*6770*/  MUFU.EX2 R17, R0 ;  /* 0x0000000000117308 */ /* 0x0009620000000800 */
[----:B------:R-:W-:Y:S01]  /*6780*/  IMAD.MOV.U32 R52, RZ, RZ, R166 ;  /* 0x000000ffff347224 */ /* 0x000fe200078e00a6 */
[----:B------:R-:W-:Y:S01]  /*6790*/  MOV R53, R167 ;  /* 0x000000a700357202 */ /* 0x000fe20000000f00 */
[----:B------:R-:W-:Y:S01]  /*67a0*/  LDSM.16.MT88.4 R48, [R206+0x1b800] ;  /* 0x01b80000ce30783b */ /* 0x000fe20000004200 */
[----:B------:R-:W-:-:S03]  /*67b0*/  MOV R54, R130 ;  /* 0x0000008200367202 */ /* 0x000fc60000000f00 */
[C---:B------:R-:W-:Y:S07]  /*67c0*/  HMMA.16816.F32 R244, R4.reuse, R20, R72 ;  /* 0x0000001404f4723c */ /* 0x040fee0000001848 */
[----:B------:R-:W-:Y:S01]  /*67d0*/  IMAD.MOV.U32 R75, RZ, RZ, R34 ;  /* 0x000000ffff4b7224 */ /* 0x000fe200078e0022 */
[----:B------:R-:W-:Y:S01]  /*67e0*/  HMMA.16816.F32 R236, R4, R22, R56 ;  /* 0x0000001604ec723c */ /* 0x000fe20000001838 */
[----:B----4-:R-:W-:Y:S01]  /*67f0*/  FFMA.FTZ R0, R171, c[0x0][0x23c], -R8 ;  /* 0x00008f00ab007a23 */ /* 0x010fe20000010808 */
[----:B------:R-:W4:Y:S01]  /*6800*/  LDSM.16.MT88.4 R20, [R206+0x1f000] ;  /* 0x01f00000ce14783b */ /* 0x000f220000004200 */
[----:B------:R-:W-:Y:S01]  /*6810*/  MOV R74, R35 ;  /* 0x00000023004a7202 */ /* 0x000fe20000000f00 */
[----:B------:R-:W-:Y:S01]  /*6820*/  IMAD.MOV.U32 R73, RZ, RZ, R32 ;  /* 0x000000ffff497224 */ /* 0x000fe200078e0020 */
[----:B------:R1:W1:Y:S01]  /*6830*/  MUFU.EX2 R16, R0 ;  /* 0x0000000000107308 */ /* 0x0002620000000800 */
[----:B------:R-:W-:-:S02]  /*6840*/  MOV R72, R33 ;  /* 0x0000002100487202 */ /* 0x000fc40000000f00 */
[----:B--2---:R-:W-:Y:S01]  /*6850*/  HMMA.16816.F32 R168, R4, R28, R60 ;  /* 0x0000001c04a8723c */ /* 0x004fe2000000183c */
[----:B------:R-:W-:Y:S02]  /*6860*/  MOV R59, R173 ;  /* 0x000000ad003b7202 */ /* 0x000fe40000000f00 */
[----:B------:R-:W-:-:S04]  /*6870*/  MOV R173, R9 ;  /* 0x0000000900ad7202 */ /* 0x000fc80000000f00 */
[----:B------:R-:W-:Y:S01]  /*6880*/  IMAD.MOV.U32 R63, RZ, RZ, R150 ;  /* 0x000000ffff3f7224 */ /* 0x000fe200078e0096 */
[----:B------:R-:W-:Y:S01]  /*6890*/  HMMA.16816.F32 R176, R4, R18, R68 ;  /* 0x0000001204b0723c */ /* 0x000fe20000001844 */
[----:B------:R-:W-:Y:S01]  /*68a0*/  MOV R62, R151 ;  /* 0x00000097003e7202 */ /* 0x000fe20000000f00 */
[----:B-1----:R-:W-:-:S05]  /*68b0*/  FFMA.FTZ R0, R172, c[0x0][0x23c], -R8 ;  /* 0x00008f00ac007a23 */ /* 0x002fca0000010808 */
[----:B------:R-:W-:Y:S01]  /*68c0*/  MOV R70, R157 ;  /* 0x0000009d00467202 */ /* 0x000fe20000000f00 */
[C---:B---3--:R-:W-:Y:S01]  /*68d0*/  HMMA.16816.F32 R32, R4.reuse, R24, R84 ;  /* 0x000000180420723c */ /* 0x048fe20000001854 */
[----:B------:R1:W2:Y:S01]  /*68e0*/  MUFU.EX2 R60, R0 ;  /* 0x00000000003c7308 */ /* 0x0002a20000000800 */
[----:B------:R-:W-:Y:S01]  /*68f0*/  IMAD.MOV.U32 R71, RZ, RZ, R158 ;  /* 0x000000ffff477224 */ /* 0x000fe200078e009e */
[----:B------:R-:W-:Y:S01]  /*6900*/  MOV R68, R149 ;  /* 0x0000009500447202 */ /* 0x000fe20000000f00 */
[----:B------:R-:W-:Y:S02]  /*6910*/  IMAD.MOV.U32 R172, RZ, RZ, R10 ;  /* 0x000000ffffac7224 */ /* 0x000fe400078e000a */
[----:B------:R-:W3:Y:S01]  /*6920*/  LDSM.16.MT88.4 R8, [R207+0x1f000] ;  /* 0x01f00000cf08783b */ /* 0x000ee20000004200 */
[----:B------:R-:W-:Y:S01]  /*6930*/  IMAD.MOV.U32 R69, RZ, RZ, R148 ;  /* 0x000000ffff457224 */ /* 0x000fe200078e0094 */
[C---:B------:R-:W-:Y:S01]  /*6940*/  HMMA.16816.F32 R24, R4.reuse, R26, R100 ;  /* 0x0000001a0418723c */ /* 0x040fe20000001864 */
[----:B-----5:R-:W-:Y:S01]  /*6950*/  IMAD.MOV.U32 R85, RZ, RZ, R17 ;  /* 0x000000ffff557224 */ /* 0x020fe200078e0011 */
[----:B------:R-:W5:Y:S01]  /*6960*/  LDSM.16.MT88.4 R148, [R206+0x19800] ;  /* 0x01980000ce94783b */ /* 0x000f620000004200 */
[----:B------:R-:W-:Y:S01]  /*6970*/  MOV R86, R16 ;  /* 0x0000001000567202 */ /* 0x000fe20000000f00 */
[----:B------:R-:W-:Y:S01]  /*6980*/  IMAD.MOV.U32 R84, RZ, RZ, R174 ;  /* 0x000000ffff547224 */ /* 0x000fe200078e00ae */
[----:B------:R-:W-:Y:S01]  /*6990*/  MOV R87, R173 ;  /* 0x000000ad00577202 */ /* 0x000fe20000000f00 */
[----:B------:R-:W-:Y:S01]  /*69a0*/  IMAD.MOV.U32 R61, RZ, RZ, R172 ;  /* 0x000000ffff3d7224 */ /* 0x000fe200078e00ac */
[----:B------:R-:W-:Y:S01]  /*69b0*/  MOV R101, R165 ;  /* 0x000000a500657202 */ /* 0x000fe20000000f00 */
[----:B------:R-:W-:Y:S01]  /*69c0*/  IMAD.MOV.U32 R102, RZ, RZ, R164 ;  /* 0x000000ffff667224 */ /* 0x000fe200078e00a4 */
[C---:B------:R-:W-:Y:S01]  /*69d0*/  HMMA.16816.F32 R124, R4.reuse, R30, R124 ;  /* 0x0000001e047c723c */ /* 0x040fe2000000187c */
[--C-:B-1----:R-:W-:Y:S01]  /*69e0*/  FFMA.FTZ R0, R141, c[0x0][0x23c], -R2.reuse ;  /* 0x00008f008d007a23 */ /* 0x102fe20000010802 */
[----:B------:R-:W-:Y:S01]  /*69f0*/  LDSM.16.MT88.4 R164, [R207+0x19800] ;  /* 0x01980000cfa4783b */ /* 0x000fe20000004200 */
[----:B------:R-:W-:Y:S01]  /*6a00*/  IMAD.MOV.U32 R100, RZ, RZ, R129 ;  /* 0x000000ffff647224 */ /* 0x000fe200078e0081 */
[----:B--2---:R-:W-:Y:S01]  /*6a10*/  F2FP.PACK_AB R130, R60, R86 ;  /* 0x000000563c82723e */ /* 0x004fe200000000ff */
[----:B------:R1:W-:Y:S01]  /*6a20*/  MUFU.EX2 R252, R0 ;  /* 0x0000000000fc7308 */ /* 0x0003e20000000800 */
[----:B------:R-:W-:Y:S01]  /*6a30*/  MOV R103, R175 ;  /* 0x000000af00677202 */ /* 0x000fe20000000f00 */
[----:B------:R-:W-:Y:S01]  /*6a40*/  LDSM.16.MT88.4 R140, [R205+0x19800] ;  /* 0x01980000cd8c783b */ /* 0x000fe20000004200 */
[C---:B------:R-:W-:Y:S03]  /*6a50*/  HMMA.16816.F32 R28, R4.reuse, R12, R80 ;  /* 0x0000000c041c723c */ /* 0x040fe60000001850 */
[----:B------:R-:W-:Y:S05]  /*6a60*/  LDSM.16.MT88.4 R80, [R206+0x1d800] ;  /* 0x01d80000ce50783b */ /* 0x000fea0000004200 */
[----:B------:R-:W-:Y:S01]  /*6a70*/  HMMA.16816.F32 R12, R4, R14, R64 ;  /* 0x0000000e040c723c */ /* 0x000fe20000001840 */
[----:B------:R-:W-:Y:S01]  /*6a80*/  LDSM.16.MT88.4 R64, [R207+0x1b800] ;  /* 0x01b80000cf40783b */ /* 0x000fe20000004200 */
[----:B-1----:R-:W-:-:S06]  /*6a90*/  FFMA.FTZ R0, R135, c[0x0][0x23c], -R2 ;  /* 0x00008f0087007a23 */ /* 0x002fcc0000010802 */
[C---:B----4-:R-:W-:Y:S01]  /*6aa0*/  HMMA.16816.F32 R16, R4.reuse, R20, R88 ;  /* 0x000000140410723c */ /* 0x050fe20000001858 */
[----:B------:R1:W2:Y:S06]  /*6ab0*/  MUFU.EX2 R135, R0 ;  /* 0x0000000000877308 */ /* 0x0002ac0000000800 */
[----:B------:R-:W-:Y:S01]  /*6ac0*/  IMAD.MOV.U32 R91, RZ, RZ, R3 ;  /* 0x000000ffff5b7224 */ /* 0x000fe200078e0003 */
[----:B------:R-:W-:Y:S01]  /*6ad0*/  MOV R90, R131 ;  /* 0x00000083005a7202 */ /* 0x000fe20000000f00 */
[----:B------:R-:W-:Y:S01]  /*6ae0*/  IMAD.MOV.U32 R89, RZ, RZ, R128 ;  /* 0x000000ffff597224 */ /* 0x000fe200078e0080 */
[C---:B---3--:R-:W-:Y:S04]  /*6af0*/  HMMA.16816.F32 R172, R4.reuse, R8, R44 ;  /* 0x0000000804ac723c */ /* 0x048fe8000000182c */
[----:B------:R-:W-:Y:S01]  /*6b00*/  F2FP.PACK_AB R128, R85, R89 ;  /* 0x000000595580723e */ /* 0x000fe200000000ff */
[--C-:B-1----:R-:W-:Y:S01]  /*6b10*/  FFMA.FTZ R0, R134, c[0x0][0x23c], -R2.reuse ;  /* 0x00008f0086007a23 */ /* 0x102fe20000010802 */
[----:B--2---:R-:W-:Y:S01]  /*6b20*/  F2FP.PACK_AB R129, R135, R252 ;  /* 0x000000fc8781723e */ /* 0x004fe200000000ff */
[----:B------:R-:W-:Y:S01]  /*6b30*/  FFMA.FTZ R2, R59, c[0x0][0x23c], -R2 ;  /* 0x00008f003b027a23 */ /* 0x000fe20000010802 */
[C---:B------:R-:W-:Y:S01]  /*6b40*/  HMMA.16816.F32 R8, R4.reuse, R10, R36 ;  /* 0x0000000a0408723c */ /* 0x040fe20000001824 */
[----:B------:R1:W-:Y:S01]  /*6b50*/  MUFU.EX2 R134, R0 ;  /* 0x0000000000867308 */ /* 0x0003e20000000800 */
[----:B------:R-:W-:Y:S06]  /*6b60*/  LDSM.16.MT88.4 R56, [R208+0x1b800] ;  /* 0x01b80000d038783b */ /* 0x000fec0000004200 */
[----:B------:R-:W-:Y:S01]  /*6b70*/  HMMA.16816.F32 R20, R4, R22, R96 ;  /* 0x000000160414723c */ /* 0x000fe20000001860 */
[----:B------:R-:W2:Y:S01]  /*6b80*/  MUFU.EX2 R3, R2 ;  /* 0x0000000200037308 */ /* 0x000ea20000000800 */
[----:B------:R-:W-:Y:S04]  /*6b90*/  LDSM.16.MT88.4 R96, [R207+0x1d800] ;  /* 0x01d80000cf60783b */ /* 0x000fe80000004200 */
[----:B------:R-:W-:Y:S01]  /*6ba0*/  LDSM.16.MT88.4 R4, [R207+0x1f800] ;  /* 0x01f80000cf04783b */ /* 0x000fe20000004200 */
[----:B-1----:R-:W-:-:S03]  /*6bb0*/  MOV R0, R159 ;  /* 0x0000009f00007202 */ /* 0x002fc60000000f00 */
[----:B------:R-:W1:Y:S01]  /*6bc0*/  LDSM.16.MT88.4 R156, [R208+0x19800] ;  /* 0x01980000d09c783b */ /* 0x000e620000004200 */
[----:B--2---:R-:W-:-:S07]  /*6bd0*/  F2FP.PACK_AB R131, R3, R134 ;  /* 0x000000860383723e */ /* 0x004fce00000000ff */
[C---:B------:R-:W-:Y:S07]  /*6be0*/  HMMA.16816.F32 R44, R128.reuse, R48, R184 ;  /* 0x00000030802c723c */ /* 0x040fee00000018b8 */
[----:B------:R-:W-:Y:S01]  /*6bf0*/  IMAD.MOV.U32 R185, RZ, RZ, R0 ;  /* 0x000000ffffb97224 */ /* 0x000fe200078e0000 */
[----:B------:R-:W-:Y:S01]  /*6c00*/  HMMA.16816.F32 R48, R128, R50, R188 ;  /* 0x000000328030723c */ /* 0x000fe200000018bc */
[----:B------:R-:W-:Y:S02]  /*6c10*/  MOV R184, R100 ;  /* 0x0000006400b87202 */ /* 0x000fe40000000f00 */
[----:B------:R-:W-:-:S02]  /*6c20*/  MOV R187, R90 ;  /* 0x0000005a00bb7202 */ /* 0x000fc40000000f00 */
[----:B------:R-:W-:Y:S02]  /*6c30*/  MOV R186, R91 ;  /* 0x0000005b00ba7202 */ /* 0x000fe40000000f00 */
[----:B------:R-:W-:Y:S01]  /*6c40*/  MOV R191, R52 ;  /* 0x0000003400bf7202 */ /* 0x000fe20000000f00 */
[----:B-----5:R-:W-:Y:S01]  /*6c50*/  HMMA.16816.F32 R144, R128, R148, R144 ;  /* 0x000000948090723c */ /* 0x020fe20000001890 */
[----:B------:R-:W-:Y:S01]  /*6c60*/  IMAD.MOV.U32 R190, RZ, RZ, R53 ;  /* 0x000000ffffbe7224 */ /* 0x000fe200078e0035 */
[----:B------:R-:W-:Y:S02]  /*6c70*/  MOV R189, R54 ;  /* 0x0000003600bd7202 */ /* 0x000fe40000000f00 */
[----:B------:R-:W-:-:S04]  /*6c80*/  MOV R188, R55 ;  /* 0x0000003700bc7202 */ /* 0x000fc80000000f00 */
[C---:B------:R-:W-:Y:S01]  /*6c90*/  HMMA.16816.F32 R36, R128.reuse, R40, R112 ;  /* 0x000000288024723c */ /* 0x040fe20000001870 */
[----:B------:R-:W-:Y:S07]  /*6ca0*/  LDSM.16.MT88.4 R112, [R206+0x1f800] ;  /* 0x01f80000ce70783b */ /* 0x000fee0000004200 */
[C---:B-1----:R-:W-:Y:S08]  /*6cb0*/  HMMA.16816.F32 R152, R128.reuse, R156, R152 ;  /* 0x0000009c8098723c */ /* 0x042ff00000001898 */
[C---:B------:R-:W-:Y:S08]  /*6cc0*/  HMMA.16816.F32 R156, R128.reuse, R158, R160 ;  /* 0x0000009e809c723c */ /* 0x040ff000000018a0 */
[C---:B------:R-:W-:Y:S07]  /*6cd0*/  HMMA.16816.F32 R160, R128.reuse, R164, R196 ;  /* 0x000000a480a0723c */ /* 0x040fee00000018c4 */
        /* <DEDUP_REMOVED lines=19> */
[----:B------:R-:W-:Y:S01]  /*6e10*/  MOV R248, R89 ;  /* 0x0000005900f87202 */ /* 0x000fe20000000f00 */
[----:B------:R-:W1:Y:S01]  /*6e20*/  LDSM.16.MT88.4 R72, [R205+0x1d800] ;  /* 0x01d80000cd48783b */ /* 0x000e620000004200 */
[----:B------:R-:W-:-:S02]  /*6e30*/  MOV R249, R85 ;  /* 0x0000005500f97202 */ /* 0x000fc40000000f00 */
[----:B------:R-:W-:Y:S01]  /*6e40*/  MOV R250, R86 ;  /* 0x0000005600fa7202 */ /* 0x000fe20000000f00 */
[----:B------:R-:W2:Y:S01]  /*6e50*/  LDSM.16.MT88.4 R88, [R208+0x1d800] ;  /* 0x01d80000d058783b */ /* 0x000ea20000004200 */
[----:B------:R-:W-:Y:S01]  /*6e60*/  IMAD.MOV.U32 R119, RZ, RZ, R62 ;  /* 0x000000ffff777224 */ /* 0x000fe200078e003e */
[----:B------:R-:W-:Y:S01]  /*6e70*/  HMMA.16816.F32 R52, R128, R56, R180 ;  /* 0x000000388034723c */ /* 0x000fe200000018b4 */
[----:B------:R-:W-:Y:S01]  /*6e80*/  MOV R116, R63 ;  /* 0x0000003f00747202 */ /* 0x000fe20000000f00 */
[----:B------:R-:W-:Y:S01]  /*6e90*/  IMAD.MOV.U32 R118, RZ, RZ, R69 ;  /* 0x000000ffff767224 */ /* 0x000fe200078e0045 */
[----:B------:R-:W-:-:S04]  /*6ea0*/  MOV R117, R68 ;  /* 0x0000004400757202 */ /* 0x000fc80000000f00 */
[----:B------:R-:W-:Y:S01]  /*6eb0*/  MOV R181, R61 ;  /* 0x0000003d00b57202 */ /* 0x000fe20000000f00 */
[----:B------:R-:W-:Y:S01]  /*6ec0*/  IMAD.MOV.U32 R180, RZ, RZ, R87 ;  /* 0x000000ffffb47224 */ /* 0x000fe200078e0057 */
[C---:B------:R-:W-:Y:S01]  /*6ed0*/  HMMA.16816.F32 R60, R128.reuse, R64, R104 ;  /* 0x00000040803c723c */ /* 0x040fe20000001868 */
[----:B------:R-:W-:Y:S01]  /*6ee0*/  IMAD.MOV.U32 R183, RZ, RZ, R101 ;  /* 0x000000ffffb77224 */ /* 0x000fe200078e0065 */
[----:B------:R-:W-:Y:S01]  /*6ef0*/  MOV R182, R102 ;  /* 0x0000006600b67202 */ /* 0x000fe20000000f00 */
[----:B------:R-:W3:Y:S05]  /*6f00*/  LDSM.16.MT88.4 R104, [R205+0x1f800] ;  /* 0x01f80000cd68783b */ /* 0x000eea0000004200 */
[C---:B------:R-:W-:Y:S07]  /*6f10*/  HMMA.16816.F32 R64, R128.reuse, R66, R240 ;  /* 0x000000428040723c */ /* 0x040fee00000018f0 */
[----:B------:R-:W-:Y:S01]  /*6f20*/  MOV R243, R71 ;  /* 0x0000004700f37202 */ /* 0x000fe20000000f00 */
[----:B------:R-:W-:Y:S01]  /*6f30*/  HMMA.16816.F32 R56, R128, R58, R120 ;  /* 0x0000003a8038723c */ /* 0x000fe20000001878 */
[----:B------:R-:W-:Y:S01]  /*6f40*/  MOV R242, R70 ;  /* 0x0000004600f27202 */ /* 0x000fe20000000f00 */
[----:B------:R-:W4:Y:S02]  /*6f50*/  LDSM.16.MT88.4 R120, [R208+0x1f800] ;  /* 0x01f80000d078783b */ /* 0x000f240000004200 */
        /* <DEDUP_REMOVED lines=18> */
[C---:B------:R-:W-:Y:S01]  /*7080*/  HMMA.16816.F32 R92, R128.reuse, R96, R168 ;  /* 0x00000060805c723c */ /* 0x040fe200000018a8 */
[----:B------:R-:W-:Y:S02]  /*7090*/  FADD.FTZ R2, R184, R2 ;  /* 0x00000002b8027221 */ /* 0x000fe40000010000 */
[----:B------:R-:W-:Y:S02]  /*70a0*/  FADD.FTZ R0, R187, R0 ;  /* 0x00000000bb007221 */ /* 0x000fe40000010000 */
[----:B------:R-:W-:Y:S02]  /*70b0*/  FADD.FTZ R2, R186, R2 ;  /* 0x00000002ba027221 */ /* 0x000fe40000010000 */
[----:B------:R-:W-:Y:S01]  /*70c0*/  FADD.FTZ R0, R197, R0 ;  /* 0x00000000c5007221 */ /* 0x000fe20000010000 */
[----:B-1----:R-:W-:Y:S01]  /*70d0*/  HMMA.16816.F32 R68, R128, R72, R244 ;  /* 0x000000488044723c */ /* 0x002fe200000018f4 */
        /* <DEDUP_REMOVED lines=9> */
[----:B--2---:R-:W-:Y:S01]  /*7170*/  HMMA.16816.F32 R84, R128, R88, R192 ;  /* 0x000000588054723c */ /* 0x004fe200000018c0 */
[----:B------:R-:W-:Y:S02]  /*7180*/  FADD.FTZ R2, R250, R2 ;  /* 0x00000002fa027221 */ /* 0x000fe40000010000 */
[----:B------:R-:W-:Y:S02]  /*7190*/  FADD.FTZ R248, R3, R0 ;  /* 0x0000000003f87221 */ /* 0x000fe40000010000 */
[----:B------:R-:W-:-:S03]  /*71a0*/  FADD.FTZ R249, R251, R2 ;  /* 0x00000002fbf97221 */ /* 0x000fc60000010000 */
[----:B------:R1:W-:Y:S01]  /*71b0*/  STL [R1+0x18], R248 ;  /* 0x000018f801007387 */ /* 0x0003e20000100800 */
[C---:B------:R-:W-:Y:S03]  /*71c0*/  HMMA.16816.F32 R96, R128.reuse, R98, R124 ;  /* 0x000000628060723c */ /* 0x040fe6000000187c */
[----:B------:R1:W-:Y:S05]  /*71d0*/  STL [R1+0x14], R249 ;  /* 0x000014f901007387 */ /* 0x0003ea0000100800 */
        /* <DEDUP_REMOVED lines=12> */
[----:B-1----:R-:W2:Y:S01]  /*72a0*/  LDL.64 R184, [R1+0x30] ;  /* 0x0000300001b87983 */ /* 0x002ea20000100a00 */
[----:B------:R-:W-:-:S04]  /*72b0*/  DEPBAR.LE SB0, 0x0 ;  /* 0x000080000000791a */ /* 0x000fc80000000000 */
[----:B------:R-:W3:Y:S04]  /*72c0*/  LDL R187, [R1+0x4c] ;  /* 0x00004c0001bb7983 */ /* 0x000ee80000100800 */
[----:B------:R-:W4:Y:S04]  /*72d0*/  LDL R251, [R1+0x48] ;  /* 0x0000480001fb7983 */ /* 0x000f280000100800 */
[----:B------:R-:W5:Y:S04]  /*72e0*/  LDL.64 R196, [R1+0x58] ;  /* 0x0000580001c47983 */ /* 0x000f680000100a00 */
[----:B------:R-:W5:Y:S04]  /*72f0*/  LDL.64 R198, [R1+0x60] ;  /* 0x0000600001c67983 */ /* 0x000f680000100a00 */
[----:B------:R-:W5:Y:S01]  /*7300*/  LDL R250, [R1+0x50] ;  /* 0x0000500001fa7983 */ /* 0x000f620000100800 */
[----:B------:R-:W-:-:S04]  /*7310*/  UIADD3 UR25, UR9, -0x2, URZ ;  /* 0xfffffffe09197890 */ /* 0x000fc8000fffe03f */
[----:B------:R-:W-:Y:S02]  /*7320*/  USHF.R.S32.HI UR5, URZ, 0x1f, UR25 ;  /* 0x0000001f3f057899 */ /* 0x000fe40008011419 */
[----:B------:R-:W-:-:S04]  /*7330*/  UIMAD UR4, UR21, UR25, URZ ;  /* 0x00000019150472a4 */ /* 0x000fc8000f8e023f */
[----:B------:R-:W-:Y:S01]  /*7340*/  UIMAD UR4, UR5, UR22, UR4 ;  /* 0x00000016050472a4 */ /* 0x000fe2000f8e0204 */
[----:B------:R-:W-:Y:S01]  /*7350*/  BAR.SYNC.DEFER_BLOCKING 0x0 ;  /* 0x0000000000007b1d */ /* 0x000fe20000010000 */
[----:B--2---:R-:W-:Y:S02]  /*7360*/  ISETP.GE.AND P5, PT, R184, c[0x0][0x220], PT ;  /* 0x00008800b8007a0c */ /* 0x004fe40003fa6270 */
[----:B---3--:R-:W-:Y:S02]  /*7370*/  ISETP.GE.AND P4, PT, R187, c[0x0][0x220], PT ;  /* 0x00008800bb007a0c */ /* 0x008fe40003f86270 */
[----:B----4-:R-:W-:Y:S01]  /*7380*/  ISETP.GE.AND P3, PT, R251, c[0x0][0x220], PT ;  /* 0x00008800fb007a0c */ /* 0x010fe20003f66270 */
[----:B------:R-:W-:Y:S02]  /*7390*/  IMAD.U32 R251, RZ, RZ, UR22 ;  /* 0x00000016fffb7e24 */ /* 0x000fe4000f8e00ff */
[----:B-----5:R-:W-:Y:S02]  /*73a0*/  IMAD.MOV.U32 R3, RZ, RZ, R197 ;  /* 0x000000ffff037224 */ /* 0x020fe400078e00c5 */
[----:B------:R-:W-:Y:S01]  /*73b0*/  IMAD.MOV.U32 R2, RZ, RZ, R198 ;  /* 0x000000ffff027224 */ /* 0x000fe200078e00c6 */
[----:B------:R-:W-:-:S03]  /*73c0*/  ISETP.GE.AND P2, PT, R250, c[0x0][0x220], PT ;  /* 0x00008800fa007a0c */ /* 0x000fc60003f46270 */
[----:B------:R-:W-:-:S05]  /*73d0*/  IMAD.WIDE.U32 R2, R251, UR25, R2 ;  /* 0x00000019fb027c25 */ /* 0x000fca000f8e0002 */
[C---:B------:R-:W-:Y:S02]  /*73e0*/  @!P5 LEA R18, P6, R2.reuse, c[0x0][0x170], 0x1 ;  /* 0x00005c000212da11 */ /* 0x040fe400078c08ff */
[----:B------:R-:W-:Y:S02]  /*73f0*/  IADD3 R3, R3, UR4, RZ ;  /* 0x0000000403037c10 */ /* 0x000fe4000fffe0ff */
[C---:B------:R-:W-:Y:S02]  /*7400*/  @!P4 LEA R14, P1, R2.reuse, c[0x0][0x170], 0x1 ;  /* 0x00005c00020eca11 */ /* 0x040fe400078208ff */
[C---:B------:R-:W-:Y:S02]  /*7410*/  @!P3 LEA R12, P0, R2.reuse, c[0x0][0x170], 0x1 ;  /* 0x00005c00020cba11 */ /* 0x040fe400078008ff */
[C---:B------:R-:W-:Y:S02]  /*7420*/  @!P5 LEA.HI.X R19, R2.reuse, c[0x0][0x174], R3, 0x1, P6 ;  /* 0x00005d000213da11 */ /* 0x040fe400030f0c03 */
[----:B------:R-:W-:-:S02]  /*7430*/  IADD3 R0, P6, R2, UR23, RZ ;  /* 0x0000001702007c10 */ /* 0x000fc4000ffde0ff */
[C-C-:B------:R-:W-:Y:S02]  /*7440*/  @!P4 LEA.HI.X R15, R2.reuse, c[0x0][0x174], R3.reuse, 0x1, P1 ;  /* 0x00005d00020fca11 */ /* 0x140fe400008f0c03 */
[C---:B------:R-:W-:Y:S01]  /*7450*/  @!P2 LEA R10, P1, R2.reuse, c[0x0][0x170], 0x1 ;  /* 0x00005c00020aaa11 */ /* 0x040fe200078208ff */
[----:B------:R-:W-:Y:S01]  /*7460*/  @P5 STS.128 [R231+0x18000], RZ ;  /* 0x018000ffe7005388 */ /* 0x000fe20000000c00 */
[--C-:B------:R-:W-:Y:S02]  /*7470*/  @!P3 LEA.HI.X R13, R2, c[0x0][0x174], R3.reuse, 0x1, P0 ;  /* 0x00005d00020dba11 */ /* 0x100fe400000f0c03 */
[----:B------:R-:W-:Y:S01]  /*7480*/  @!P5 LEA R16, P0, R0, c[0x0][0x170], 0x1 ;  /* 0x00005c000010da11 */ /* 0x000fe200078008ff */
[----:B------:R-:W-:Y:S01]  /*7490*/  @!PT LDS RZ, [RZ] ;  /* 0x00000000fffff984 */ /* 0x000fe20000000800 */
[----:B------:R-:W-:Y:S01]  /*74a0*/  @!PT LDS RZ, [RZ] ;  /* 0x00000000fffff984 */ /* 0x000fe20000000800 */
[----:B------:R-:W-:Y:S01]  /*74b0*/  @!PT LDS RZ, [RZ] ;  /* 0x00000000fffff984 */ /* 0x000fe20000000800 */
[----:B------:R1:W-:Y:S01]  /*74c0*/  @!P5 LDGSTS.E.BYPASS.LTC128B.128 [R231+0x18000], [R18.64] ;  /* 0x1800000012e7dfae */ /* 0x0003e2000b901d52 */
[----:B------:R-:W-:Y:S02]  /*74d0*/  IADD3.X R4, R3, UR24, RZ, P6, !PT ;  /* 0x0000001803047c10 */ /* 0x000fe4000b7fe4ff */
[----:B------:R-:W-:Y:S01]  /*74e0*/  @!P2 LEA.HI.X R11, R2, c[0x0][0x174], R3, 0x1, P1 ;  /* 0x00005d00020baa11 */ /* 0x000fe200008f0c03 */
[----:B------:R-:W-:Y:S01]  /*74f0*/  @P4 STS.128 [R231+0x1a000], RZ ;  /* 0x01a000ffe7004388 */ /* 0x000fe20000000c00 */
[----:B------:R-:W-:-:S02]  /*7500*/  @!P4 LEA R8, P6, R0, c[0x0][0x170], 0x1 ;  /* 0x00005c000008ca11 */ /* 0x000fc400078c08ff */
[C---:B------:R-:W-:Y:S01]  /*7510*/  @!P3 LEA R6, P1, R0.reuse, c[0x0][0x170], 0x1 ;  /* 0x00005c000006ba11 */ /* 0x040fe200078208ff */
[----:B------:R-:W-:Y:S01]  /*7520*/  @!PT LDS RZ, [RZ] ;  /* 0x00000000fffff984 */ /* 0x000fe20000000800 */
[----:B------:R-:W-:Y:S01]  /*7530*/  @!PT LDS RZ, [RZ] ;  /* 0x00000000fffff984 */ /* 0x000fe20000000800 */
[----:B------:R-:W-:Y:S01]  /*7540*/  @!PT LDS RZ, [RZ] ;  /* 0x00000000fffff984 */ /* 0x000fe20000000800 */
[----:B------:R2:W-:Y:S01]  /*7550*/  @!P4 LDGSTS.E.BYPASS.LTC128B.128 [R231+0x1a000], [R14.64+0x80] ;  /* 0x1a0000800ee7cfae */ /* 0x0005e2000b901d52 */
[----:B------:R-:W-:-:S03]  /*7560*/  @!P5 LEA.HI.X R17, R0, c[0x0][0x174], R4, 0x1, P0 ;  /* 0x00005d000011da11 */ /* 0x000fc600000f0c04 */
[----:B------:R-:W-:Y:S01]  /*7570*/  @P3 STS.128 [R231+0x1c000], RZ ;  /* 0x01c000ffe7003388 */ /* 0x000fe20000000c00 */
[C---:B------:R-:W-:Y:S02]  /*7580*/  @!P2 LEA R2, P0, R0.reuse, c[0x0][0x170], 0x1 ;  /* 0x00005c000002aa11 */ /* 0x040fe400078008ff */
[C-C-:B------:R-:W-:Y:S01]  /*7590*/  @!P4 LEA.HI.X R9, R0.reuse, c[0x0][0x174], R4.reuse, 0x1, P6 ;  /* 0x00005d000009ca11 */ /* 0x140fe200030f0c04 */
[----:B------:R-:W-:Y:S01]  /*75a0*/  @!PT LDS RZ, [RZ] ;  /* 0x00000000fffff984 */ /* 0x000fe20000000800 */
[----:B------:R-:W-:Y:S01]  /*75b0*/  @!PT LDS RZ, [RZ] ;  /* 0x00000000fffff984 */ /* 0x000fe20000000800 */
[----:B------:R-:W-:Y:S01]  /*75c0*/  @!PT LDS RZ, [RZ] ;  /* 0x00000000fffff984 */ /* 0x000fe20000000800 */
[----:B------:R2:W-:Y:S01]  /*75d0*/  @!P3 LDGSTS.E.BYPASS.LTC128B.128 [R231+0x1c000], [R12.64+0x100] ;  /* 0x1c0001000ce7bfae */ /* 0x0005e2000b901d52 */
[----:B------:R-:W-:-:S03]  /*75e0*/  @!P3 LEA.HI.X R7, R0, c[0x0][0x174], R4, 0x1, P1 ;  /* 0x00005d000007ba11 */ /* 0x000fc600008f0c04 */
[----:B------:R-:W-:Y:S01]  /*75f0*/  @P2 STS.128 [R231+0x1e000], RZ ;  /* 0x01e000ffe7002388 */ /* 0x000fe20000000c00 */
[----:B------:R-:W-:-:S03]  /*7600*/  @!P2 LEA.HI.X R3, R0, c[0x0][0x174], R4, 0x1, P0 ;  /* 0x00005d000003aa11 */ /* 0x000fc600000f0c04 */
        /* <DEDUP_REMOVED lines=24> */
[----:B--2---:R-:W-:Y:S04]  /*7790*/  LDSM.16.M88.4 R12, [R204+0x10000] ;  /* 0x01000000cc0c783b */ /* 0x004fe80000000200 */
[----:B------:R-:W-:Y:S04]  /*77a0*/  LDSM.16.M88.4 R28, [R204+0x10800] ;  /* 0x01080000cc1c783b */ /* 0x000fe80000000200 */
[----:B------:R-:W-:Y:S04]  /*77b0*/  LDSM.16.M88.4 R20, [R204+0x11800] ;  /* 0x01180000cc14783b */ /* 0x000fe80000000200 */
[----:B------:R-:W-:Y:S04]  /*77c0*/  LDSM.16.M88.4 R24, [R204+0x11000] ;  /* 0x01100000cc18783b */ /* 0x000fe80000000200 */
[----:B----4-:R-:W1:Y:S04]  /*77d0*/  LDSM.16.M88.4 R4, [R211] ;  /* 0x00000000d304783b */ /* 0x010e680000000200 */
[----:B---3--:R-:W-:Y:S04]  /*77e0*/  LDSM.16.M88.4 R8, [R212] ;  /* 0x00000000d408783b */ /* 0x008fe80000000200 */
[----:B------:R-:W2:Y:S04]  /*77f0*/  LDSM.16.M88.4 R32, [R215] ;  /* 0x00000000d720783b */ /* 0x000ea80000000200 */
[----:B------:R-:W3:Y:S04]  /*7800*/  LDSM.16.M88.4 R192, [R230] ;  /* 0x00000000e6c0783b */ /* 0x000ee80000000200 */
[----:B------:R-:W4:Y:S04]  /*7810*/  LDSM.16.M88.4 R188, [R229] ;  /* 0x00000000e5bc783b */ /* 0x000f280000000200 */
[----:B------:R-:W-:Y:S04]  /*7820*/  LDSM.16.M88.4 R196, [R210+0x10800] ;  /* 0x01080000d2c4783b */ /* 0x000fe80000000200 */
[----:B------:R-:W-:Y:S04]  /*7830*/  LDSM.16.M88.4 R236, [R204+0x13000] ;  /* 0x01300000ccec783b */ /* 0x000fe80000000200 */
[----:B------:R-:W-:Y:S04]  /*7840*/  LDSM.16.M88.4 R240, [R224] ;  /* 0x00000000e0f0783b */ /* 0x000fe80000000200 */
[----:B------:R-:W2:Y:S01]  /*7850*/  S2R R251, SR_TID.X ;  /* 0x0000000000fb7919 */ /* 0x000ea20000002100 */
[----:B------:R-:W-:-:S03]  /*7860*/  IMAD.U32 R0, RZ, RZ, UR25 ;  /* 0x00000019ff007e24 */ /* 0x000fc6000f8e00ff */
[----:B------:R-:W0:Y:S01]  /*7870*/  LDGDEPBAR ;  /* 0x00000000000079af */ /* 0x000e220000000000 */
[C---:B-1----:R-:W-:Y:S08]  /*7880*/  HMMA.16816.F32 R16, R4.reuse, R12, RZ ;  /* 0x0000000c0410723c */ /* 0x042ff000000018ff */
[C---:B------:R-:W-:Y:S08]  /*7890*/  HMMA.16816.F32 R180, R4.reuse, R28, RZ ;  /* 0x0000001c04b4723c */ /* 0x040ff000000018ff */
[C---:B------:R-:W-:Y:S08]  /*78a0*/  HMMA.16816.F32 R184, R4.reuse, R30, RZ ;  /* 0x0000001e04b8723c */ /* 0x040ff000000018ff */
[C---:B------:R-:W-:Y:S08]  /*78b0*/  HMMA.16816.F32 R168, R4.reuse, R20, RZ ;  /* 0x0000001404a8723c */ /* 0x040ff000000018ff */
[C---:B------:R-:W-:Y:S01]  /*78c0*/  HMMA.16816.F32 R28, R4.reuse, R22, RZ ;  /* 0x00000016041c723c */ /* 0x040fe200000018ff */
[----:B------:R-:W1:Y:S07]  /*78d0*/  LDSM.16.M88.4 R20, [R228] ;  /* 0x00000000e414783b */ /* 0x000e6e0000000200 */
[C---:B------:R-:W-:Y:S08]  /*78e0*/  HMMA.16816.F32 R12, R4.reuse, R14, RZ ;  /* 0x0000000e040c723c */ /* 0x040ff000000018ff */
[C---:B------:R-:W-:Y:S08]  /*78f0*/  HMMA.16816.F32 R176, R4.reuse, R24, RZ ;  /* 0x0000001804b0723c */ /* 0x040ff000000018ff */
[----:B------:R-:W-:Y:S01]  /*7900*/  HMMA.16816.F32 R172, R4, R26, RZ ;  /* 0x0000001a04ac723c */ /* 0x000fe200000018ff */
[----:B------:R-:W-:Y:S07]  /*7910*/  LDSM.16.M88.4 R4, [R214] ;  /* 0x00000000d604783b */ /* 0x000fee0000000200 */
[C---:B--2---:R-:W-:Y:S01]  /*7920*/  HMMA.16816.F32 R24, R8.reuse, R32, R16 ;  /* 0x000000200818723c */ /* 0x044fe20000001810 */
[----:B------:R-:W2:Y:S07]  /*7930*/  LDSM.16.M88.4 R16, [R210+0x10000] ;  /* 0x01000000d210783b */ /* 0x000eae0000000200 */
[C---:B------:R-:W-:Y:S08]  /*7940*/  HMMA.16816.F32 R12, R8.reuse, R34, R12 ;  /* 0x00000022080c723c */ /* 0x040ff0000000180c */
[C---:B---3--:R-:W-:Y:S08]  /*7950*/  HMMA.16816.F32 R32, R8.reuse, R192, R180 ;  /* 0x000000c00820723c */ /* 0x048ff000000018b4 */
[C---:B------:R-:W-:Y:S08]  /*7960*/  HMMA.16816.F32 R180, R8.reuse, R194, R184 ;  /* 0x000000c208b4723c */ /* 0x040ff000000018b8 */
[C---:B----4-:R-:W-:Y:S08]  /*7970*/  HMMA.16816.F32 R192, R8.reuse, R188, R176 ;  /* 0x000000bc08c0723c */ /* 0x050ff000000018b0 */
[C---:B------:R-:W-:Y:S01]  /*7980*/  HMMA.16816.F32 R184, R8.reuse, R190, R172 ;  /* 0x000000be08b8723c */ /* 0x040fe200000018ac */
[----:B------:R-:W3:Y:S07]  /*7990*/  LDSM.16.M88.4 R188, [R210+0x11000] ;  /* 0x01100000d2bc783b */ /* 0x000eee0000000200 */
[C---:B-1----:R-:W-:Y:S01]  /*79a0*/  HMMA.16816.F32 R172, R8.reuse, R22, R28 ;  /* 0x0000001608ac723c */ /* 0x042fe2000000181c */
[----:B------:R-:W1:Y:S07]  /*79b0*/  LDSM.16.M88.4 R28, [R210+0x11800] ;  /* 0x01180000d21c783b */ /* 0x000e6e0000000200 */
[----:B------:R-:W-:Y:S01]  /*79c0*/  HMMA.16816.F32 R176, R8, R20, R168 ;  /* 0x0000001408b0723c */ /* 0x000fe200000018a8 */
[----:B------:R-:W-:Y:S04]  /*79d0*/  LDSM.16.M88.4 R8, [R213] ;  /* 0x00000000d508783b */ /* 0x000fe80000000200 */
[----:B------:R-:W4:Y:S03]  /*79e0*/  LDSM.16.M88.4 R20, [R209] ;  /* 0x00000000d114783b */ /* 0x000f260000000200 */
[C---:B--2---:R-:W-:Y:S01]  /*79f0*/  HMMA.16816.F32 R24, R4.reuse, R16, R24 ;  /* 0x000000100418723c */ /* 0x044fe20000001818 */
[----:B------:R-:W2:Y:S07]  /*7a00*/  LDSM.16.M88.4 R168, [R209+0x800] ;  /* 0x00080000d1a8783b */ /* 0x000eae0000000200 */
[C---:B------:R-:W-:Y:S08]  /*7a10*/  HMMA.16816.F32 R16, R4.reuse, R18, R12 ;  /* 0x000000120410723c */ /* 0x040ff0000000180c */
[C---:B------:R-:W-:Y:S08]  /*7a20*/  HMMA.16816.F32 R12, R4.reuse, R196, R32 ;  /* 0x000000c4040c723c */ /* 0x040ff00000001820 */
[C---:B------:R-:W-:Y:S08]  /*7a30*/  HMMA.16816.F32 R180, R4.reuse, R198, R180 ;  /* 0x000000c604b4723c */ /* 0x040ff000000018b4 */
[C---:B---3--:R-:W-:Y:S08]  /*7a40*/  HMMA.16816.F32 R196, R4.reuse, R188, R192 ;  /* 0x000000bc04c4723c */ /* 0x048ff000000018c0 */
[C---:B------:R-:W-:Y:S01]  /*7a50*/  HMMA.16816.F32 R192, R4.reuse, R190, R184 ;  /* 0x000000be04c0723c */ /* 0x040fe200000018b8 */
[----:B------:R-:W3:Y:S07]  /*7a60*/  LDSM.16.M88.4 R188, [R209+0x1000] ;  /* 0x00100000d1bc783b */ /* 0x000eee0000000200 */
[C---:B-1----:R-:W-:Y:S01]  /*7a70*/  HMMA.16816.F32 R184, R4.reuse, R28, R176 ;  /* 0x0000001c04b8723c */ /* 0x042fe200000018b0 */
[----:B------:R-:W1:Y:S07]  /*7a80*/  LDSM.16.M88.4 R176, [R209+0x1800] ;  /* 0x00180000d1b0783b */ /* 0x000e6e0000000200 */
[----:B------:R-:W-:Y:S01]  /*7a90*/  HMMA.16816.F32 R172, R4, R30, R172 ;  /* 0x0000001e04ac723c */ /* 0x000fe200000018ac */
[----:B------:R-:W-:Y:S07]  /*7aa0*/  LDSM.16.M88.4 R4, [R211+0x4000] ;  /* 0x00400000d304783b */ /* 0x000fee0000000200 */
[C---:B----4-:R-:W-:Y:S01]  /*7ab0*/  HMMA.16816.F32 R32, R8.reuse, R20, R24 ;  /* 0x000000140820723c */ /* 0x050fe20000001818 */
[----:B------:R-:W4:Y:S07]  /*7ac0*/  LDSM.16.M88.4 R24, [R204+0x12000] ;  /* 0x01200000cc18783b */ /* 0x000f2e0000000200 */
[C---:B------:R-:W-:Y:S01]  /*7ad0*/  HMMA.16816.F32 R28, R8.reuse, R22, R16 ;  /* 0x00000016081c723c */ /* 0x040fe20000001810 */
[----:B------:R-:W4:Y:S07]  /*7ae0*/  LDSM.16.M88.4 R20, [R204+0x12800] ;  /* 0x01280000cc14783b */ /* 0x000f2e0000000200 */
[C---:B--2---:R-:W-:Y:S08]  /*7af0*/  HMMA.16816.F32 R16, R8.reuse, R168, R12 ;  /* 0x000000a80810723c */ /* 0x044ff0000000180c */
[C---:B------:R-:W-:Y:S08]  /*7b00*/  HMMA.16816.F32 R12, R8.reuse, R170, R180 ;  /* 0x000000aa080c723c */ /* 0x040ff000000018b4 */
[C---:B---3--:R-:W-:Y:S08]  /*7b10*/  HMMA.16816.F32 R180, R8.reuse, R188, R196 ;  /* 0x000000bc08b4723c */ /* 0x048ff000000018c4 */
[C---:B------:R-:W-:Y:S01]  /*7b20*/  HMMA.16816.F32 R192, R8.reuse, R190, R192 ;  /* 0x000000be08c0723c */ /* 0x040fe200000018c0 */
[----:B------:R-:W2:Y:S07]  /*7b30*/  LDSM.16.M88.4 R188, [R204+0x13800] ;  /* 0x01380000ccbc783b */ /* 0x000eae0000000200 */
[C---:B-1----:R-:W-:Y:S08]  /*7b40*/  HMMA.16816.F32 R184, R8.reuse, R176, R184 ;  /* 0x000000b008b8723c */ /* 0x042ff000000018b8 */
[----:B------:R-:W-:Y:S01]  /*7b50*/  HMMA.16816.F32 R176, R8, R178, R172 ;  /* 0x000000b208b0723c */ /* 0x000fe200000018ac */
[----:B------:R-:W-:Y:S07]  /*7b60*/  LDSM.16.M88.4 R8, [R212+0x4000] ;  /* 0x00400000d408783b */ /* 0x000fee0000000200 */
[C---:B----4-:R-:W-:Y:S08]  /*7b70*/  HMMA.16816.F32 R172, R4.reuse, R24, R32 ;  /* 0x0000001804ac723c */ /* 0x050ff00000001820 */
[C---:B------:R-:W-:Y:S01]  /*7b80*/  HMMA.16816.F32 R32, R4.reuse, R20, R16 ;  /* 0x000000140420723c */ /* 0x040fe20000001810 */
[----:B------:R-:W-:Y:S07]  /*7b90*/  LDSM.16.M88.4 R16, [R226] ;  /* 0x00000000e210783b */ /* 0x000fee0000000200 */
[C---:B------:R-:W-:Y:S01]  /*7ba0*/  HMMA.16816.F32 R12, R4.reuse, R22, R12 ;  /* 0x00000016040c723c */ /* 0x040fe2000000180c */
[----:B------:R-:W1:Y:S07]  /*7bb0*/  LDSM.16.M88.4 R20, [R227] ;  /* 0x00000000e314783b */ /* 0x000e6e0000000200 */
[C---:B------:R-:W-:Y:S01]  /*7bc0*/  HMMA.16816.F32 R168, R4.reuse, R26, R28 ;  /* 0x0000001a04a8723c */ /* 0x040fe2000000181c */
[----:B------:R-:W3:Y:S07]  /*7bd0*/  LDSM.16.M88.4 R28, [R225] ;  /* 0x00000000e11c783b */ /* 0x000eee0000000200 */
[C---:B------:R-:W-:Y:S08]  /*7be0*/  HMMA.16816.F32 R24, R4.reuse, R236, R180 ;  /* 0x000000ec0418723c */ /* 0x040ff000000018b4 */
[C---:B------:R-:W-:Y:S08]  /*7bf0*/  HMMA.16816.F32 R236, R4.reuse, R238, R192 ;  /* 0x000000ee04ec723c */ /* 0x040ff000000018c0 */
[C---:B--2---:R-:W-:Y:S01]  /*7c00*/  HMMA.16816.F32 R196, R4.reuse, R188, R184 ;  /* 0x000000bc04c4723c */ /* 0x044fe200000018b8 */
[----:B------:R-:W-:Y:S07]  /*7c10*/  LDSM.16.M88.4 R184, [R210+0x12800] ;  /* 0x01280000d2b8783b */ /* 0x000fee0000000200 */
[----:B------:R-:W-:Y:S01]  /*7c20*/  HMMA.16816.F32 R188, R4, R190, R176 ;  /* 0x000000be04bc723c */ /* 0x000fe200000018b0 */
[----:B------:R-:W-:Y:S04]  /*7c30*/  LDSM.16.M88.4 R4, [R214+0x4000] ;  /* 0x00400000d604783b */ /* 0x000fe80000000200 */
[----:B------:R-:W2:Y:S03]  /*7c40*/  LDSM.16.M88.4 R176, [R210+0x12000] ;  /* 0x01200000d2b0783b */ /* 0x000ea60000000200 */
[C---:B-1----:R-:W-:Y:S01]  /*7c50*/  HMMA.16816.F32 R244, R8.reuse, R20, R172 ;  /* 0x0000001408f4723c */ /* 0x042fe200000018ac */
[----:B------:R-:W1:Y:S07]  /*7c60*/  LDSM.16.M88.4 R172, [R210+0x13000] ;  /* 0x01300000d2ac783b */ /* 0x000e6e0000000200 */
[C---:B------:R-:W-:Y:S08]  /*7c70*/  HMMA.16816.F32 R200, R8.reuse, R22, R168 ;  /* 0x0000001608c8723c */ /* 0x040ff000000018a8 */
[C---:B---3--:R-:W-:Y:S01]  /*7c80*/  HMMA.16816.F32 R168, R8.reuse, R28, R24 ;  /* 0x0000001c08a8723c */ /* 0x048fe20000001818 */
[----:B------:R-:W3:Y:S07]  /*7c90*/  LDSM.16.M88.4 R24, [R210+0x13800] ;  /* 0x01380000d218783b */ /* 0x000eee0000000200 */
[C---:B------:R-:W-:Y:S08]  /*7ca0*/  HMMA.16816.F32 R180, R8.reuse, R18, R12 ;  /* 0x0000001208b4723c */ /* 0x040ff0000000180c */
[C---:B------:R-:W-:Y:S01]  /*7cb0*/  HMMA.16816.F32 R192, R8.reuse, R16, R32 ;  /* 0x0000001008c0723c */ /* 0x040fe20000001820 */
[----:B------:R-:W-:Y:S07]  /*7cc0*/  LDSM.16.M88.4 R16, [R209+0x2000] ;  /* 0x00200000d110783b */ /* 0x000fee0000000200 */
[C---:B------:R-:W-:Y:S08]  /*7cd0*/  HMMA.16816.F32 R32, R8.reuse, R30, R236 ;  /* 0x0000001e0820723c */ /* 0x040ff000000018ec */
[C---:B------:R-:W-:Y:S08]  /*7ce0*/  HMMA.16816.F32 R28, R8.reuse, R240, R196 ;  /* 0x000000f0081c723c */ /* 0x040ff000000018c4 */
[----:B------:R-:W-:Y:S01]  /*7cf0*/  HMMA.16816.F32 R20, R8, R242, R188 ;  /* 0x000000f20814723c */ /* 0x000fe200000018bc */
[----:B------:R-:W4:Y:S04]  /*7d00*/  LDSM.16.M88.4 R8, [R213+0x4000] ;  /* 0x00400000d508783b */ /* 0x000f280000000200 */
[----:B------:R-:W-:Y:S03]  /*7d10*/  LDSM.16.M88.4 R188, [R209+0x3000] ;  /* 0x00300000d1bc783b */ /* 0x000fe60000000200 */
[C---:B--2---:R-:W-:Y:S01]  /*7d20*/  HMMA.16816.F32 R12, R4.reuse, R176, R244 ;  /* 0x000000b0040c723c */ /* 0x044fe200000018f4 */
[----:B------:R-:W-:Y:S07]  /*7d30*/  LDSM.16.M88.4 R240, [R220] ;  /* 0x00000000dcf0783b */ /* 0x000fee0000000200 */
[C---:B------:R-:W-:Y:S08]  /*7d40*/  HMMA.16816.F32 R176, R4.reuse, R178, R200 ;  /* 0x000000b204b0723c */ /* 0x040ff000000018c8 */
[C---:B------:R-:W-:Y:S01]  /*7d50*/  HMMA.16816.F32 R196, R4.reuse, R186, R180 ;  /* 0x000000ba04c4723c */ /* 0x040fe200000018b4 */
[----:B------:R-:W2:Y:S07]  /*7d60*/  LDSM.16.M88.4 R180, [R209+0x2800] ;  /* 0x00280000d1b4783b */ /* 0x000eae0000000200 */
[C---:B------:R-:W-:Y:S08]  /*7d70*/  HMMA.16816.F32 R200, R4.reuse, R184, R192 ;  /* 0x000000b804c8723c */ /* 0x040ff000000018c0 */
[C---:B-1----:R-:W-:Y:S01]  /*7d80*/  HMMA.16816.F32 R192, R4.reuse, R172, R168 ;  /* 0x000000ac04c0723c */ /* 0x042fe200000018a8 */
[----:B------:R-:W-:Y:S07]  /*7d90*/  LDSM.16.M88.4 R168, [R204+0x14800] ;  /* 0x01480000cca8783b */ /* 0x000fee0000000200 */
[C---:B------:R-:W-:Y:S08]  /*7da0*/  HMMA.16816.F32 R184, R4.reuse, R174, R32 ;  /* 0x000000ae04b8723c */ /* 0x040ff00000001820 */
[C---:B---3--:R-:W-:Y:S08]  /*7db0*/  HMMA.16816.F32 R172, R4.reuse, R24, R28 ;  /* 0x0000001804ac723c */ /* 0x048ff0000000181c */
[----:B------:R-:W-:Y:S01]  /*7dc0*/  HMMA.16816.F32 R32, R4, R26, R20 ;  /* 0x0000001a0420723c */ /* 0x000fe20000001814 */
[----:B------:R-:W1:Y:S04]  /*7dd0*/  LDSM.16.M88.4 R24, [R209+0x3800] ;  /* 0x00380000d118783b */ /* 0x000e680000000200 */
[----:B------:R-:W-:Y:S04]  /*7de0*/  LDSM.16.M88.4 R4, [R211+0x8000] ;  /* 0x00800000d304783b */ /* 0x000fe80000000200 */
[----:B------:R-:W3:Y:S01]  /*7df0*/  LDSM.16.M88.4 R20, [R204+0x14000] ;  /* 0x01400000cc14783b */ /* 0x000ee20000000200 */
[C---:B----4-:R-:W-:Y:S08]  /*7e00*/  HMMA.16816.F32 R28, R8.reuse, R16, R12 ;  /* 0x00000010081c723c */ /* 0x050ff0000000180c */
[C---:B------:R-:W-:Y:S08]  /*7e10*/  HMMA.16816.F32 R16, R8.reuse, R18, R176 ;  /* 0x000000120810723c */ /* 0x040ff000000018b0 */
[C---:B--2---:R-:W-:Y:S01]  /*7e20*/  HMMA.16816.F32 R12, R8.reuse, R180, R200 ;  /* 0x000000b4080c723c */ /* 0x044fe200000018c8 */
[----:B------:R-:W-:Y:S07]  /*7e30*/  LDSM.16.M88.4 R200, [R204+0x15000] ;  /* 0x01500000ccc8783b */ /* 0x000fee0000000200 */
[C---:B------:R-:W-:Y:S08]  /*7e40*/  HMMA.16816.F32 R192, R8.reuse, R188, R192 ;  /* 0x000000bc08c0723c */ /* 0x040ff000000018c0 */
[C---:B------:R-:W-:Y:S08]  /*7e50*/  HMMA.16816.F32 R188, R8.reuse, R190, R184 ;  /* 0x000000be08bc723c */ /* 0x040ff000000018b8 */
[----:B-1----:R-:W-:Y:S08]  /*7e60*/  HMMA.16816.F32 R184, R8, R26, R32 ;  /* 0x0000001a08b8723c */ /* 0x002ff00000001820 */
[----:B---3--:R-:W-:Y:S01]  /*7e70*/  HMMA.16816.F32 R32, R4, R22, R16 ;  /* 0x000000160420723c */ /* 0x008fe20000001810 */
[----:B------:R-:W1:Y:S07]  /*7e80*/  LDSM.16.M88.4 R16, [R204+0x15800] ;  /* 0x01580000cc10783b */ /* 0x000e6e0000000200 */
[C---:B------:R-:W-:Y:S08]  /*7e90*/  HMMA.16816.F32 R180, R8.reuse, R182, R196 ;  /* 0x000000b608b4723c */ /* 0x040ff000000018c4 */
[----:B------:R-:W-:Y:S01]  /*7ea0*/  HMMA.16816.F32 R196, R8, R24, R172 ;  /* 0x0000001808c4723c */ /* 0x000fe200000018ac */
[----:B------:R-:W-:Y:S04]  /*7eb0*/  LDSM.16.M88.4 R8, [R212+0x8000] ;  /* 0x00800000d408783b */ /* 0x000fe80000000200 */
[----:B------:R-:W-:Y:S03]  /*7ec0*/  LDSM.16.M88.4 R172, [R221] ;  /* 0x00000000ddac783b */ /* 0x000fe60000000200 */
[C---:B------:R-:W-:Y:S08]  /*7ed0*/  HMMA.16816.F32 R176, R4.reuse, R20, R28 ;  /* 0x0000001404b0723c */ /* 0x040ff0000000181c */
[C---:B------:R-:W-:Y:S01]  /*7ee0*/  HMMA.16816.F32 R28, R4.reuse, R168, R12 ;  /* 0x000000a8041c723c */ /* 0x040fe2000000180c */
[----:B------:R-:W2:Y:S07]  /*7ef0*/  LDSM.16.M88.4 R12, [R223] ;  /* 0x00000000df0c783b */ /* 0x000eae0000000200 */
[C---:B------:R-:W-:Y:S01]  /*7f00*/  HMMA.16816.F32 R24, R4.reuse, R170, R180 ;  /* 0x000000aa0418723c */ /* 0x040fe200000018b4 */
[----:B------:R-:W3:Y:S07]  /*7f10*/  LDSM.16.M88.4 R168, [R222] ;  /* 0x00000000dea8783b */ /* 0x000eee0000000200 */
[C---:B-1----:R-:W-:Y:S08]  /*7f20*/  HMMA.16816.F32 R196, R4.reuse, R16, R196 ;  /* 0x0000001004c4723c */ /* 0x042ff000000018c4 */
[C---:B------:R-:W-:Y:S01]  /*7f30*/  HMMA.16816.F32 R20, R4.reuse, R200, R192 ;  /* 0x000000c80414723c */ /* 0x040fe200000018c0 */
[----:B------:R-:W-:Y:S07]  /*7f40*/  LDSM.16.M88.4 R192, [R210+0x14000] ;  /* 0x01400000d2c0783b */ /* 0x000fee0000000200 */
[C---:B------:R-:W-:Y:S01]  /*7f50*/  HMMA.16816.F32 R180, R4.reuse, R202, R188 ;  /* 0x000000ca04b4723c */ /* 0x040fe200000018bc */
[----:B------:R-:W-:Y:S07]  /*7f60*/  LDSM.16.M88.4 R188, [R210+0x14800] ;  /* 0x01480000d2bc783b */ /* 0x000fee0000000200 */
[----:B------:R-:W-:Y:S01]  /*7f70*/  HMMA.16816.F32 R16, R4, R18, R184 ;  /* 0x000000120410723c */ /* 0x000fe200000018b8 */
[----:B------:R-:W1:Y:S07]  /*7f80*/  LDSM.16.M88.4 R4, [R214+0x8000] ;  /* 0x00800000d604783b */ /* 0x000e6e0000000200 */
[C---:B--2---:R-:W-:Y:S08]  /*7f90*/  HMMA.16816.F32 R236, R8.reuse, R12, R176 ;  /* 0x0000000c08ec723c */ /* 0x044ff000000018b0 */
[C---:B------:R-:W-:Y:S01]  /*7fa0*/  HMMA.16816.F32 R200, R8.reuse, R14, R32 ;  /* 0x0000000e08c8723c */ /* 0x040fe20000001820 */
[----:B------:R-:W2:Y:S04]  /*7fb0*/  LDSM.16.M88.4 R32, [R210+0x15000] ;  /* 0x01500000d220783b */ /* 0x000ea80000000200 */
[----:B------:R-:W-:Y:S03]  /*7fc0*/  LDSM.16.M88.4 R12, [R213+0x8000] ;  /* 0x00800000d50c783b */ /* 0x000fe60000000200 */
[C---:B---3--:R-:W-:Y:S08]  /*7fd0*/  HMMA.16816.F32 R184, R8.reuse, R168, R28 ;  /* 0x000000a808b8723c */ /* 0x048ff0000000181c */
[C---:B------:R-:W-:Y:S08]  /*7fe0*/  HMMA.16816.F32 R176, R8.reuse, R170, R24 ;  /* 0x000000aa08b0723c */ /* 0x040ff00000001818 */
[C---:B------:R-:W-:Y:S08]  /*7ff0*/  HMMA.16816.F32 R28, R8.reuse, R172, R20 ;  /* 0x000000ac081c723c */ /* 0x040ff00000001814 */
[C---:B------:R-:W-:Y:S08]  /*8000*/  HMMA.16816.F32 R24, R8.reuse, R174, R180 ;  /* 0x000000ae0818723c */ /* 0x040ff000000018b4 */
[C---:B------:R-:W-:Y:S01]  /*8010*/  HMMA.16816.F32 R20, R8.reuse, R240, R196 ;  /* 0x000000f00814723c */ /* 0x040fe200000018c4 */
[----:B------:R-:W-:Y:S07]  /*8020*/  LDSM.16.M88.4 R196, [R209+0x4000] ;  /* 0x00400000d1c4783b */ /* 0x000fee0000000200 */
[----:B------:R-:W-:Y:S01]  /*8030*/  HMMA.16816.F32 R8, R8, R242, R16 ;  /* 0x000000f20808723c */ /* 0x000fe20000001810 */
[----:B------:R-:W3:Y:S07]  /*8040*/  LDSM.16.M88.4 R16, [R210+0x15800] ;  /* 0x01580000d210783b */ /* 0x000eee0000000200 */
[C---:B-1----:R-:W-:Y:S01]  /*8050*/  HMMA.16816.F32 R168, R4.reuse, R192, R236 ;  /* 0x000000c004a8723c */ /* 0x042fe200000018ec */
[----:B------:R-:W-:Y:S07]  /*8060*/  LDSM.16.M88.4 R236, [R216] ;  /* 0x00000000d8ec783b */ /* 0x000fee0000000200 */
[C---:B------:R-:W-:Y:S01]  /*8070*/  HMMA.16816.F32 R200, R4.reuse, R194, R200 ;  /* 0x000000c204c8723c */ /* 0x040fe200000018c8 */
[----:B------:R-:W1:Y:S07]  /*8080*/  LDSM.16.M88.4 R192, [R209+0x4800] ;  /* 0x00480000d1c0783b */ /* 0x000e6e0000000200 */
[C---:B------:R-:W-:Y:S08]  /*8090*/  HMMA.16816.F32 R180, R4.reuse, R188, R184 ;  /* 0x000000bc04b4723c */ /* 0x040ff000000018b8 */
[C---:B------:R-:W-:Y:S01]  /*80a0*/  HMMA.16816.F32 R184, R4.reuse, R190, R176 ;  /* 0x000000be04b8723c */ /* 0x040fe200000018b0 */
[----:B------:R-:W-:Y:S07]  /*80b0*/  LDSM.16.M88.4 R188, [R204+0x16800] ;  /* 0x01680000ccbc783b */ /* 0x000fee0000000200 */
[C---:B--2---:R-:W-:Y:S01]  /*80c0*/  HMMA.16816.F32 R172, R4.reuse, R34, R24 ;  /* 0x0000002204ac723c */ /* 0x044fe20000001818 */
[----:B------:R-:W2:Y:S07]  /*80d0*/  LDSM.16.M88.4 R24, [R209+0x5000] ;  /* 0x00500000d118783b */ /* 0x000eae0000000200 */
[C---:B------:R-:W-:Y:S01]  /*80e0*/  HMMA.16816.F32 R176, R4.reuse, R32, R28 ;  /* 0x0000002004b0723c */ /* 0x040fe2000000181c */
[----:B------:R-:W-:Y:S07]  /*80f0*/  LDSM.16.M88.4 R32, [R204+0x16000] ;  /* 0x01600000cc20783b */ /* 0x000fee0000000200 */
[C---:B---3--:R-:W-:Y:S01]  /*8100*/  HMMA.16816.F32 R28, R4.reuse, R16, R20 ;  /* 0x00000010041c723c */ /* 0x048fe20000001814 */
[----:B------:R-:W3:Y:S07]  /*8110*/  LDSM.16.M88.4 R20, [R209+0x5800] ;  /* 0x00580000d114783b */ /* 0x000eee0000000200 */
[----:B------:R-:W-:Y:S01]  /*8120*/  HMMA.16816.F32 R16, R4, R18, R8 ;  /* 0x000000120410723c */ /* 0x000fe20000001808 */
[----:B------:R-:W4:Y:S07]  /*8130*/  LDSM.16.M88.4 R8, [R211+0xc000] ;  /* 0x00c00000d308783b */ /* 0x000f2e0000000200 */
[C---:B------:R-:W-:Y:S08]  /*8140*/  HMMA.16816.F32 R4, R12.reuse, R196, R168 ;  /* 0x000000c40c04723c */ /* 0x040ff000000018a8 */
[C---:B------:R-:W-:Y:S08]  /*8150*/  HMMA.16816.F32 R168, R12.reuse, R198, R200 ;  /* 0x000000c60ca8723c */ /* 0x040ff000000018c8 */
[C---:B-1----:R-:W-:Y:S08]  /*8160*/  HMMA.16816.F32 R200, R12.reuse, R192, R180 ;  /* 0x000000c00cc8723c */ /* 0x042ff000000018b4 */
[C---:B------:R-:W-:Y:S01]  /*8170*/  HMMA.16816.F32 R184, R12.reuse, R194, R184 ;  /* 0x000000c20cb8723c */ /* 0x040fe200000018b8 */
[----:B------:R-:W1:Y:S07]  /*8180*/  LDSM.16.M88.4 R192, [R204+0x17000] ;  /* 0x01700000ccc0783b */ /* 0x000e6e0000000200 */
[C---:B--2---:R-:W-:Y:S01]  /*8190*/  HMMA.16816.F32 R180, R12.reuse, R26, R172 ;  /* 0x0000001a0cb4723c */ /* 0x044fe200000018ac */
[----:B------:R-:W-:Y:S07]  /*81a0*/  LDSM.16.M88.4 R172, [R218] ;  /* 0x00000000daac783b */ /* 0x000fee0000000200 */
[C---:B---3--:R-:W-:Y:S08]  /*81b0*/  HMMA.16816.F32 R196, R12.reuse, R20, R28 ;  /* 0x000000140cc4723c */ /* 0x048ff0000000181c */
[C---:B------:R-:W-:Y:S01]  /*81c0*/  HMMA.16816.F32 R176, R12.reuse, R24, R176 ;  /* 0x000000180cb0723c */ /* 0x040fe200000018b0 */
[----:B------:R-:W-:Y:S07]  /*81d0*/  LDSM.16.M88.4 R24, [R219] ;  /* 0x00000000db18783b */ /* 0x000fee0000000200 */
[----:B------:R-:W-:Y:S01]  /*81e0*/  HMMA.16816.F32 R28, R12, R22, R16 ;  /* 0x000000160c1c723c */ /* 0x000fe20000001810 */
[----:B------:R-:W2:Y:S07]  /*81f0*/  LDSM.16.M88.4 R12, [R204+0x17800] ;  /* 0x01780000cc0c783b */ /* 0x000eae0000000200 */
[C---:B----4-:R-:W-:Y:S01]  /*8200*/  HMMA.16816.F32 R20, R8.reuse, R32, R4 ;  /* 0x000000200814723c */ /* 0x050fe20000001804 */
[----:B------:R-:W3:Y:S07]  /*8210*/  LDSM.16.M88.4 R4, [R212+0xc000] ;  /* 0x00c00000d404783b */ /* 0x000eee0000000200 */
[C---:B------:R-:W-:Y:S08]  /*8220*/  HMMA.16816.F32 R16, R8.reuse, R34, R168 ;  /* 0x000000220810723c */ /* 0x040ff000000018a8 */
[C---:B-1----:R-:W-:Y:S01]  /*8230*/  HMMA.16816.F32 R168, R8.reuse, R194, R180 ;  /* 0x000000c208a8723c */ /* 0x042fe200000018b4 */
[----:B------:R-:W1:Y:S07]  /*8240*/  LDSM.16.M88.4 R180, [R217] ;  /* 0x00000000d9b4783b */ /* 0x000e6e0000000200 */
[C---:B------:R-:W-:Y:S08]  /*8250*/  HMMA.16816.F32 R176, R8.reuse, R192, R176 ;  /* 0x000000c008b0723c */ /* 0x040ff000000018b0 */
[C---:B------:R-:W-:Y:S08]  /*8260*/  HMMA.16816.F32 R200, R8.reuse, R188, R200 ;  /* 0x000000bc08c8723c */ /* 0x040ff000000018c8 */
[C---:B--2---:R-:W-:Y:S08]  /*8270*/  HMMA.16816.F32 R196, R8.reuse, R12, R196 ;  /* 0x0000000c08c4723c */ /* 0x044ff000000018c4 */
[C---:B------:R-:W-:Y:S08]  /*8280*/  HMMA.16816.F32 R32, R8.reuse, R190, R184 ;  /* 0x000000be0820723c */ /* 0x040ff000000018b8 */
[----:B------:R-:W-:Y:S01]  /*8290*/  HMMA.16816.F32 R12, R8, R14, R28 ;  /* 0x0000000e080c723c */ /* 0x000fe2000000181c */
[----:B------:R-:W-:Y:S07]  /*82a0*/  LDSM.16.M88.4 R8, [R214+0xc000] ;  /* 0x00c00000d608783b */ /* 0x000fee0000000200 */
[C---:B---3--:R-:W-:Y:S01]  /*82b0*/  HMMA.16816.F32 R192, R4.reuse, R24, R20 ;  /* 0x0000001804c0723c */ /* 0x048fe20000001814 */
[----:B------:R-:W2:Y:S07]  /*82c0*/  LDSM.16.M88.4 R20, [R210+0x16000] ;  /* 0x01600000d214783b */ /* 0x000eae0000000200 */
[C---:B-1----:R-:W-:Y:S08]  /*82d0*/  HMMA.16816.F32 R184, R4.reuse, R180, R176 ;  /* 0x000000b404b8723c */ /* 0x042ff000000018b0 */
[C---:B------:R-:W-:Y:S01]  /*82e0*/  HMMA.16816.F32 R176, R4.reuse, R182, R168 ;  /* 0x000000b604b0723c */ /* 0x040fe200000018a8 */
[----:B------:R-:W1:Y:S07]  /*82f0*/  LDSM.16.M88.4 R168, [R210+0x16800] ;  /* 0x01680000d2a8783b */ /* 0x000e6e0000000200 */
[C---:B------:R-:W-:Y:S08]  /*8300*/  HMMA.16816.F32 R188, R4.reuse, R172, R200 ;  /* 0x000000ac04bc723c */ /* 0x040ff000000018c8 */
[C---:B------:R-:W-:Y:S08]  /*8310*/  HMMA.16816.F32 R180, R4.reuse, R236, R196 ;  /* 0x000000ec04b4723c */ /* 0x040ff000000018c4 */
[C---:B------:R-:W-:Y:S01]  /*8320*/  HMMA.16816.F32 R28, R4.reuse, R26, R16 ;  /* 0x0000001a041c723c */ /* 0x040fe20000001810 */
[----:B------:R-:W-:Y:S04]  /*8330*/  LDSM.16.M88.4 R24, [R209+0x6000] ;  /* 0x00600000d118783b */ /* 0x000fe80000000200 */
[----:B------:R-:W-:Y:S03]  /*8340*/  LDSM.16.M88.4 R16, [R210+0x17000] ;  /* 0x01700000d210783b */ /* 0x000fe60000000200 */
[C---:B------:R-:W-:Y:S08]  /*8350*/  HMMA.16816.F32 R172, R4.reuse, R174, R32 ;  /* 0x000000ae04ac723c */ /* 0x040ff00000001820 */
[----:B------:R-:W-:Y:S01]  /*8360*/  HMMA.16816.F32 R236, R4, R238, R12 ;  /* 0x000000ee04ec723c */ /* 0x000fe2000000180c */
[----:B------:R-:W3:Y:S07]  /*8370*/  LDSM.16.M88.4 R4, [R213+0xc000] ;  /* 0x00c00000d504783b */ /* 0x000eee0000000200 */
[C---:B--2---:R-:W-:Y:S01]  /*8380*/  HMMA.16816.F32 R12, R8.reuse, R20, R192 ;  /* 0x00000014080c723c */ /* 0x044fe200000018c0 */
[----:B------:R-:W-:Y:S01]  /*8390*/  IMAD.SHL.U32 R251, R251, 0x2, RZ ;  /* 0x00000002fbfb7824 */ /* 0x000fe200078e00ff */
[----:B------:R-:W-:Y:S06]  /*83a0*/  LDSM.16.M88.4 R192, [R210+0x17800] ;  /* 0x01780000d2c0783b */ /* 0x000fec0000000200 */
[C---:B-1----:R-:W-:Y:S08]  /*83b0*/  HMMA.16816.F32 R32, R8.reuse, R168, R188 ;  /* 0x000000a80820723c */ /* 0x042ff000000018bc */
[C---:B------:R-:W-:Y:S01]  /*83c0*/  HMMA.16816.F32 R172, R8.reuse, R170, R172 ;  /* 0x000000aa08ac723c */ /* 0x040fe200000018ac */
[----:B------:R-:W1:Y:S07]  /*83d0*/  LDSM.16.M88.4 R168, [R209+0x6800] ;  /* 0x00680000d1a8783b */ /* 0x000e6e0000000200 */
[----:B------:R-:W-:Y:S01]  /*83e0*/  HMMA.16816.F32 R20, R8, R22, R28 ;  /* 0x000000160814723c */ /* 0x000fe2000000181c */
[----:B------:R-:W-:-:S07]  /*83f0*/  LOP3.LUT R251, R251, 0x6, RZ, 0xc0, !PT ;  /* 0x00000006fbfb7812 */ /* 0x000fce00078ec0ff */
[----:B---3--:R-:W-:Y:S01]  /*8400*/  HMMA.16816.F32 R28, R4, R24, R12 ;  /* 0x00000018041c723c */ /* 0x008fe2000000180c */
[----:B------:R-:W-:-:S05]  /*8410*/  IMAD R0, R0, 0x40, R251 ;  /* 0x0000004000007824 */ /* 0x000fca00078e02fb */
[C---:B------:R-:W-:Y:S02]  /*8420*/  ISETP.GE.AND P6, PT, R0.reuse, R235, PT ;  /* 0x000000eb0000720c */ /* 0x040fe40003fc6270 */
[----:B------:R-:W-:Y:S01]  /*8430*/  HMMA.16816.F32 R188, R8, R16, R184 ;  /* 0x0000001008bc723c */ /* 0x000fe200000018b8 */
[C---:B-----5:R-:W-:Y:S02]  /*8440*/  IADD3 R2, R0.reuse, 0x1, RZ ;  /* 0x0000000100027810 */ /* 0x060fe40007ffe0ff */
[----:B------:R-:W-:-:S05]  /*8450*/  ISETP.LT.OR P6, PT, R0, R233, P6 ;  /* 0x000000e90000720c */ /* 0x000fca00037c1670 */
[----:B------:R-:W-:Y:S01]  /*8460*/  HMMA.16816.F32 R184, R8, R18, R176 ;  /* 0x0000001208b8723c */ /* 0x000fe200000018b0 */
[----:B------:R-:W2:Y:S01]  /*8470*/  LDSM.16.M88.4 R176, [R209+0x7000] ;  /* 0x00700000d1b0783b */ /* 0x000ea20000000200 */
[C---:B------:R-:W-:Y:S02]  /*8480*/  ISETP.GE.AND P1, PT, R2.reuse, R235, PT ;  /* 0x000000eb0200720c */ /* 0x040fe40003f26270 */
[----:B------:R-:W-:-:S04]  /*8490*/  ISETP.GE.AND P0, PT, R2, R234, PT ;  /* 0x000000ea0200720c */ /* 0x000fc80003f06270 */
[C---:B------:R-:W-:Y:S01]  /*84a0*/  HMMA.16816.F32 R24, R4.reuse, R26, R20 ;  /* 0x0000001a0418723c */ /* 0x040fe20000001814 */
[----:B------:R-:W-:Y:S02]  /*84b0*/  FSEL R16, R28, -INF , !P6 ;  /* 0xff8000001c107808 */ /* 0x000fe40007000000 */
[----:B------:R-:W-:Y:S02]  /*84c0*/  ISETP.GE.AND P6, PT, R0, R234, PT ;  /* 0x000000ea0000720c */ /* 0x000fe40003fc6270 */
[C---:B------:R-:W-:Y:S02]  /*84d0*/  ISETP.LT.OR P1, PT, R2.reuse, R233, P1 ;  /* 0x000000e90200720c */ /* 0x040fe40000f21670 */
[-C--:B------:R-:W-:Y:S01]  /*84e0*/  ISETP.LT.OR P0, PT, R2, R232.reuse, P0 ;  /* 0x000000e80200720c */ /* 0x080fe20000701670 */
[----:B-1----:R-:W-:Y:S01]  /*84f0*/  HMMA.16816.F32 R32, R4, R168, R32 ;  /* 0x000000a80420723c */ /* 0x002fe20000001820 */
[C---:B------:R-:W-:Y:S02]  /*8500*/  ISETP.LT.OR P6, PT, R0.reuse, R232, P6 ;  /* 0x000000e80000720c */ /* 0x040fe400037c1670 */
[----:B------:R-:W-:-:S02]  /*8510*/  IADD3 R2, R0, 0x8, RZ ;  /* 0x0000000800027810 */ /* 0x000fc40007ffe0ff */
[----:B------:R-:W-:Y:S02]  /*8520*/  IADD3 R3, R0, 0x9, RZ ;  /* 0x0000000900037810 */ /* 0x000fe40007ffe0ff */
[----:B------:R-:W-:Y:S02]  /*8530*/  FSEL R15, R30, -INF , !P6 ;  /* 0xff8000001e0f7808 */ /* 0x000fe40007000000 */
[----:B------:R-:W-:Y:S02]  /*8540*/  FSEL R20, R29, -INF , !P1 ;  /* 0xff8000001d147808 */ /* 0x000fe40004800000 */
[----:B------:R-:W-:Y:S02]  /*8550*/  FSEL R21, R31, -INF , !P0 ;  /* 0xff8000001f157808 */ /* 0x000fe40004000000 */
[----:B------:R-:W-:Y:S01]  /*8560*/  HMMA.16816.F32 R28, R4, R170, R172 ;  /* 0x000000aa041c723c */ /* 0x000fe200000018ac */
[----:B------:R-:W1:Y:S01]  /*8570*/  LDSM.16.M88.4 R172, [R209+0x7800] ;  /* 0x00780000d1ac783b */ /* 0x000e620000000200 */
[C---:B------:R-:W-:Y:S01]  /*8580*/  ISETP.GE.AND P6, PT, R2.reuse, R235, PT ;  /* 0x000000eb0200720c */ /* 0x040fe20003fc6270 */
[----:B------:R-:W-:Y:S01]  /*8590*/  UISETP.GT.AND UP0, UPT, UR25, UR10, UPT ;  /* 0x0000000a1900728c */ /* 0x000fe2000bf04270 */
[----:B------:R-:W-:Y:S01]  /*85a0*/  ISETP.GE.AND P1, PT, R2, R234, PT ;  /* 0x000000ea0200720c */ /* 0x000fe20003f26270 */
[----:B------:R-:W-:-:S04]  /*85b0*/  DEPBAR.LE SB0, 0x0 ;  /* 0x000080000000791a */ /* 0x000fc80000000000 */
[----:B------:R-:W-:Y:S01]  /*85c0*/  BAR.SYNC.DEFER_BLOCKING 0x0 ;  /* 0x0000000000007b1d */ /* 0x000fe20000010000 */
[C---:B------:R-:W-:Y:S02]  /*85d0*/  ISETP.GE.AND P0, PT, R3.reuse, R235, PT ;  /* 0x000000eb0300720c */ /* 0x040fe40003f06270 */
[CC--:B------:R-:W-:Y:S02]  /*85e0*/  ISETP.LT.OR P6, PT, R2.reuse, R233.reuse, P6 ;  /* 0x000000e90200720c */ /* 0x0c0fe400037c1670 */
[----:B------:R-:W-:Y:S02]  /*85f0*/  ISETP.LT.OR P1, PT, R2, R232, P1 ;  /* 0x000000e80200720c */ /* 0x000fe40000f21670 */
[----:B------:R-:W-:Y:S02]  /*8600*/  ISETP.LT.OR P0, PT, R3, R233, P0 ;  /* 0x000000e90300720c */ /* 0x000fe40000701670 */
[----:B------:R-:W-:Y:S02]  /*8610*/  IADD3 R2, R0, 0x10, RZ ;  /* 0x0000001000027810 */ /* 0x000fe40007ffe0ff */
[----:B------:R-:W-:-:S02]  /*8620*/  FSEL R17, R24, -INF , !P6 ;  /* 0xff80000018117808 */ /* 0x000fc40007000000 */
[----:B------:R-:W-:Y:S02]  /*8630*/  FSEL R18, R26, -INF , !P1 ;  /* 0xff8000001a127808 */ /* 0x000fe40004800000 */
[----:B------:R-:W-:Y:S02]  /*8640*/  FSEL R19, R25, -INF , !P0 ;  /* 0xff80000019137808 */ /* 0x000fe40004000000 */
[CC--:B------:R-:W-:Y:S02]  /*8650*/  ISETP.GE.AND P6, PT, R3.reuse, R234.reuse, PT ;  /* 0x000000ea0300720c */ /* 0x0c0fe40003fc6270 */
[C---:B------:R-:W-:Y:S02]  /*8660*/  ISETP.GE.AND P1, PT, R2.reuse, R235, PT ;  /* 0x000000eb0200720c */ /* 0x040fe40003f26270 */
[----:B------:R-:W-:Y:S01]  /*8670*/  ISETP.GE.AND P0, PT, R2, R234, PT ;  /* 0x000000ea0200720c */ /* 0x000fe20003f06270 */
[----:B------:R-:W-:Y:S01]  /*8680*/  HMMA.16816.F32 R180, R8, R192, R180 ;  /* 0x000000c008b4723c */ /* 0x000fe200000018b4 */
[----:B------:R-:W-:-:S02]  /*8690*/  ISETP.LT.OR P6, PT, R3, R232, P6 ;  /* 0x000000e80300720c */ /* 0x000fc400037c1670 */
[C---:B------:R-:W-:Y:S02]  /*86a0*/  ISETP.LT.OR P1, PT, R2.reuse, R233, P1 ;  /* 0x000000e90200720c */ /* 0x040fe40000f21670 */
[----:B------:R-:W-:Y:S02]  /*86b0*/  ISETP.LT.OR P0, PT, R2, R232, P0 ;  /* 0x000000e80200720c */ /* 0x000fe40000701670 */
[C---:B------:R-:W-:Y:S02]  /*86c0*/  IADD3 R2, R0.reuse, 0x11, RZ ;  /* 0x0000001100027810 */ /* 0x040fe40007ffe0ff */
[----:B------:R-:W-:Y:S02]  /*86d0*/  IADD3 R3, R0, 0x18, RZ ;  /* 0x0000001800037810 */ /* 0x000fe40007ffe0ff */
[----:B------:R-:W-:Y:S02]  /*86e0*/  FSEL R14, R27, -INF , !P6 ;  /* 0xff8000001b0e7808 */ /* 0x000fe40007000000 */
[----:B------:R-:W-:-:S02]  /*86f0*/  FSEL R192, R32, -INF , !P1 ;  /* 0xff80000020c07808 */ /* 0x000fc40004800000 */
[----:B------:R-:W-:Y:S01]  /*8700*/  FSEL R193, R34, -INF , !P0 ;  /* 0xff80000022c17808 */ /* 0x000fe20004000000 */
[----:B------:R-:W-:Y:S01]  /*8710*/  HMMA.16816.F32 R168, R8, R194, R236 ;  /* 0x000000c208a8723c */ /* 0x000fe200000018ec */
[CC--:B------:R-:W-:Y:S02]  /*8720*/  ISETP.GE.AND P6, PT, R2.reuse, R235.reuse, PT ;  /* 0x000000eb0200720c */ /* 0x0c0fe40003fc6270 */
[----:B------:R-:W-:Y:S02]  /*8730*/  ISETP.GE.AND P1, PT, R2, R234, PT ;  /* 0x000000ea0200720c */ /* 0x000fe40003f26270 */
[----:B------:R-:W-:-:S03]  /*8740*/  ISETP.GE.AND P0, PT, R3, R235, PT ;  /* 0x000000eb0300720c */ /* 0x000fc60003f06270 */
[----:B--2---:R-:W-:Y:S01]  /*8750*/  HMMA.16816.F32 R8, R4, R176, R188 ;  /* 0x000000b00408723c */ /* 0x004fe200000018bc */
[CC--:B------:R-:W-:Y:S02]  /*8760*/  ISETP.LT.OR P6, PT, R2.reuse, R233.reuse, P6 ;  /* 0x000000e90200720c */ /* 0x0c0fe400037c1670 */
[----:B------:R-:W-:Y:S02]  /*8770*/  ISETP.LT.OR P1, PT, R2, R232, P1 ;  /* 0x000000e80200720c */ /* 0x000fe40000f21670 */
[----:B------:R-:W-:Y:S02]  /*8780*/  ISETP.LT.OR P0, PT, R3, R233, P0 ;  /* 0x000000e90300720c */ /* 0x000fe40000701670 */
[----:B------:R-:W-:Y:S02]  /*8790*/  IADD3 R2, R0, 0x19, RZ ;  /* 0x0000001900027810 */ /* 0x000fe40007ffe0ff */
[----:B------:R-:W-:Y:S02]  /*87a0*/  FSEL R134, R33, -INF , !P6 ;  /* 0xff80000021867808 */ /* 0x000fe40007000000 */
[----:B------:R-:W-:-:S02]  /*87b0*/  FSEL R177, R35, -INF , !P1 ;  /* 0xff80000023b17808 */ /* 0x000fc40004800000 */
[----:B------:R-:W-:Y:S02]  /*87c0*/  FSEL R176, R28, -INF , !P0 ;  /* 0xff8000001cb07808 */ /* 0x000fe40004000000 */
[CC--:B------:R-:W-:Y:S02]  /*87d0*/  ISETP.GE.AND P6, PT, R3.reuse, R234.reuse, PT ;  /* 0x000000ea0300720c */ /* 0x0c0fe40003fc6270 */
[C---:B------:R-:W-:Y:S02]  /*87e0*/  ISETP.GE.AND P1, PT, R2.reuse, R235, PT ;  /* 0x000000eb0200720c */ /* 0x040fe40003f26270 */
[C---:B------:R-:W-:Y:S01]  /*87f0*/  ISETP.GE.AND P0, PT, R2.reuse, R234, PT ;  /* 0x000000ea0200720c */ /* 0x040fe20003f06270 */
[----:B------:R-:W-:Y:S01]  /*8800*/  HMMA.16816.F32 R24, R4, R178, R184 ;  /* 0x000000b20418723c */ /* 0x000fe200000018b8 */
        /* <DEDUP_REMOVED lines=8> */
[CC--:B------:R-:W-:Y:S02]  /*8890*/  ISETP.GE.AND P6, PT, R2.reuse, R235.reuse, PT ;  /* 0x000000eb0200720c */ /* 0x0c0fe40003fc6270 */
[C---:B------:R-:W-:Y:S02]  /*88a0*/  ISETP.GE.AND P1, PT, R2.reuse, R234, PT ;  /* 0x000000ea0200720c */ /* 0x040fe40003f26270 */
[C---:B------:R-:W-:Y:S01]  /*88b0*/  ISETP.GE.AND P0, PT, R3.reuse, R235, PT ;  /* 0x000000eb0300720c */ /* 0x040fe20003f06270 */
[----:B-1----:R-:W-:Y:S01]  /*88c0*/  HMMA.16816.F32 R28, R4, R172, R180 ;  /* 0x000000ac041c723c */ /* 0x002fe200000018b4 */
[CC--:B------:R-:W-:Y:S02]  /*88d0*/  ISETP.LT.OR P6, PT, R2.reuse, R233.reuse, P6 ;  /* 0x000000e90200720c */ /* 0x0c0fe400037c1670 */
[----:B------:R-:W-:Y:S02]  /*88e0*/  ISETP.LT.OR P1, PT, R2, R232, P1 ;  /* 0x000000e80200720c */ /* 0x000fe40000f21670 */
[----:B------:R-:W-:-:S02]  /*88f0*/  ISETP.LT.OR P0, PT, R3, R233, P0 ;  /* 0x000000e90300720c */ /* 0x000fc40000701670 */
[----:B------:R-:W-:Y:S02]  /*8900*/  IADD3 R2, R0, 0x28, RZ ;  /* 0x0000002800027810 */ /* 0x000fe40007ffe0ff */
[----:B------:R-:W-:Y:S02]  /*8910*/  FSEL R252, R8, -INF , !P6 ;  /* 0xff80000008fc7808 */ /* 0x000fe40007000000 */
[----:B------:R-:W-:Y:S02]  /*8920*/  FSEL R201, R10, -INF , !P1 ;  /* 0xff8000000ac97808 */ /* 0x000fe40004800000 */
[----:B------:R-:W-:Y:S02]  /*8930*/  FSEL R197, R9, -INF , !P0 ;  /* 0xff80000009c57808 */ /* 0x000fe40004000000 */
[----:B------:R-:W-:Y:S02]  /*8940*/  ISETP.GE.AND P6, PT, R3, R234, PT ;  /* 0x000000ea0300720c */ /* 0x000fe40003fc6270 */
[----:B------:R-:W-:-:S02]  /*8950*/  ISETP.GE.AND P1, PT, R2, R235, PT ;  /* 0x000000eb0200720c */ /* 0x000fc40003f26270 */
[C---:B------:R-:W-:Y:S02]  /*8960*/  ISETP.GE.AND P0, PT, R2.reuse, R234, PT ;  /* 0x000000ea0200720c */ /* 0x040fe40003f06270 */
[-C--:B------:R-:W-:Y:S02]  /*8970*/  ISETP.LT.OR P6, PT, R3, R232.reuse, P6 ;  /* 0x000000e80300720c */ /* 0x080fe400037c1670 */
[C---:B------:R-:W-:Y:S02]  /*8980*/  ISETP.LT.OR P1, PT, R2.reuse, R233, P1 ;  /* 0x000000e90200720c */ /* 0x040fe40000f21670 */
[----:B------:R-:W-:Y:S02]  /*8990*/  ISETP.LT.OR P0, PT, R2, R232, P0 ;  /* 0x000000e80200720c */ /* 0x000fe40000701670 */
[C---:B------:R-:W-:Y:S02]  /*89a0*/  IADD3 R8, R0.reuse, 0x29, RZ ;  /* 0x0000002900087810 */ /* 0x040fe40007ffe0ff */
[----:B------:R-:W-:-:S02]  /*89b0*/  IADD3 R3, R0, 0x30, RZ ;  /* 0x0000003000037810 */ /* 0x000fc40007ffe0ff */
[----:B------:R-:W-:Y:S02]  /*89c0*/  FSEL R195, R24, -INF , !P1 ;  /* 0xff80000018c37808 */ /* 0x000fe40004800000 */
[----:B------:R-:W-:Y:S02]  /*89d0*/  FSEL R198, R26, -INF , !P0 ;  /* 0xff8000001ac67808 */ /* 0x000fe40004000000 */
[C---:B------:R-:W-:Y:S02]  /*89e0*/  ISETP.GE.AND P1, PT, R8.reuse, R234, PT ;  /* 0x000000ea0800720c */ /* 0x040fe40003f26270 */
[C---:B------:R-:W-:Y:S01]  /*89f0*/  ISETP.GE.AND P0, PT, R3.reuse, R235, PT ;  /* 0x000000eb0300720c */ /* 0x040fe20003f06270 */
[----:B------:R-:W-:Y:S01]  /*8a00*/  HMMA.16816.F32 R4, R4, R174, R168 ;  /* 0x000000ae0404723c */ /* 0x000fe200000018a8 */
[----:B------:R-:W-:Y:S02]  /*8a10*/  ISETP.LT.OR P1, PT, R8, R232, P1 ;  /* 0x000000e80800720c */ /* 0x000fe40000f21670 */
[----:B------:R-:W-:-:S02]  /*8a20*/  ISETP.LT.OR P0, PT, R3, R233, P0 ;  /* 0x000000e90300720c */ /* 0x000fc40000701670 */
[----:B------:R-:W-:Y:S02]  /*8a30*/  IADD3 R2, R0, 0x31, RZ ;  /* 0x0000003100027810 */ /* 0x000fe40007ffe0ff */
[----:B------:R-:W-:Y:S02]  /*8a40*/  FSEL R199, R27, -INF , !P1 ;  /* 0xff8000001bc77808 */ /* 0x000fe40004800000 */
[----:B------:R-:W-:Y:S02]  /*8a50*/  FSEL R191, R28, -INF , !P0 ;  /* 0xff8000001cbf7808 */ /* 0x000fe40004000000 */
[CC--:B------:R-:W-:Y:S02]  /*8a60*/  ISETP.GE.AND P1, PT, R3.reuse, R234.reuse, PT ;  /* 0x000000ea0300720c */ /* 0x0c0fe40003f26270 */
[----:B------:R-:W-:Y:S02]  /*8a70*/  ISETP.GE.AND P0, PT, R2, R234, PT ;  /* 0x000000ea0200720c */ /* 0x000fe40003f06270 */
[----:B------:R-:W-:-:S02]  /*8a80*/  ISETP.LT.OR P1, PT, R3, R232, P1 ;  /* 0x000000e80300720c */ /* 0x000fc40000f21670 */
[----:B------:R-:W-:Y:S02]  /*8a90*/  ISETP.LT.OR P0, PT, R2, R232, P0 ;  /* 0x000000e80200720c */ /* 0x000fe40000701670 */
[----:B------:R-:W-:Y:S02]  /*8aa0*/  IADD3 R3, R0, 0x38, RZ ;  /* 0x0000003800037810 */ /* 0x000fe40007ffe0ff */
[----:B------:R-:W-:Y:S02]  /*8ab0*/  FSEL R196, R11, -INF , !P6 ;  /* 0xff8000000bc47808 */ /* 0x000fe40007000000 */
[----:B------:R-:W-:Y:S02]  /*8ac0*/  ISETP.GE.AND P6, PT, R8, R235, PT ;  /* 0x000000eb0800720c */ /* 0x000fe40003fc6270 */
[----:B------:R-:W-:Y:S02]  /*8ad0*/  FSEL R200, R31, -INF , !P0 ;  /* 0xff8000001fc87808 */ /* 0x000fe40004000000 */
[----:B------:R-:W-:-:S02]  /*8ae0*/  ISETP.GE.AND P0, PT, R3, R234, PT ;  /* 0x000000ea0300720c */ /* 0x000fc40003f06270 */
[----:B------:R-:W-:Y:S02]  /*8af0*/  ISETP.LT.OR P6, PT, R8, R233, P6 ;  /* 0x000000e90800720c */ /* 0x000fe400037c1670 */
[----:B------:R-:W-:Y:S02]  /*8b00*/  ISETP.LT.OR P0, PT, R3, R232, P0 ;  /* 0x000000e80300720c */ /* 0x000fe40000701670 */
[----:B------:R-:W-:Y:S02]  /*8b10*/  FSEL R194, R25, -INF , !P6 ;  /* 0xff80000019c27808 */ /* 0x000fe40007000000 */
[----:B------:R-:W-:Y:S02]  /*8b20*/  FSEL R34, R30, -INF , !P1 ;  /* 0xff8000001e227808 */ /* 0x000fe40004800000 */
[-C--:B------:R-:W-:Y:S02]  /*8b30*/  ISETP.GE.AND P6, PT, R2, R235.reuse, PT ;  /* 0x000000eb0200720c */ /* 0x080fe40003fc6270 */
[----:B------:R-:W-:-:S02]  /*8b40*/  ISETP.GE.AND P1, PT, R3, R235, PT ;  /* 0x000000eb0300720c */ /* 0x000fc40003f26270 */
[----:B------:R-:W-:Y:S02]  /*8b50*/  FSEL R25, R6, -INF , !P0 ;  /* 0xff80000006197808 */ /* 0x000fe40004000000 */
[----:B------:R-:W-:Y:S02]  /*8b60*/  PLOP3.LUT P0, PT, PT, PT, UP0, 0x80, 0x0 ;  /* 0x000000000000781c */ /* 0x000fe40003f0f008 */
[-C--:B------:R-:W-:Y:S02]  /*8b70*/  ISETP.LT.OR P6, PT, R2, R233.reuse, P6 ;  /* 0x000000e90200720c */ /* 0x080fe400037c1670 */
[----:B------:R-:W-:Y:S02]  /*8b80*/  ISETP.LT.OR P1, PT, R3, R233, P1 ;  /* 0x000000e90300720c */ /* 0x000fe40000f21670 */
[----:B------:R-:W-:Y:S02]  /*8b90*/  IADD3 R0, R0, 0x39, RZ ;  /* 0x0000003900007810 */ /* 0x000fe40007ffe0ff */
[----:B------:R-:W-:-:S02]  /*8ba0*/  FSEL R32, R29, -INF , !P6 ;  /* 0xff8000001d207808 */ /* 0x000fc40007000000 */
[----:B------:R-:W-:Y:S02]  /*8bb0*/  FSEL R24, R4, -INF , !P1 ;  /* 0xff80000004187808 */ /* 0x000fe40004800000 */
[C---:B------:R-:W-:Y:S02]  /*8bc0*/  ISETP.GE.AND P6, PT, R0.reuse, R235, PT ;  /* 0x000000eb0000720c */ /* 0x040fe40003fc6270 */
[C---:B------:R-:W-:Y:S02]  /*8bd0*/  ISETP.GE.AND P1, PT, R0.reuse, R234, PT ;  /* 0x000000ea0000720c */ /* 0x040fe40003f26270 */
[C---:B------:R-:W-:Y:S02]  /*8be0*/  ISETP.LT.OR P6, PT, R0.reuse, R233, P6 ;  /* 0x000000e90000720c */ /* 0x040fe400037c1670 */
[----:B------:R-:W-:Y:S02]  /*8bf0*/  ISETP.LT.OR P1, PT, R0, R232, P1 ;  /* 0x000000e80000720c */ /* 0x000fe40000f21670 */
[----:B------:R-:W-:-:S02]  /*8c00*/  FSEL R26, R5, -INF , !P6 ;  /* 0xff800000051a7808 */ /* 0x000fc40007000000 */
[----:B------:R-:W-:Y:S01]  /*8c10*/  FSEL R28, R7, -INF , !P1 ;  /* 0xff800000071c7808 */ /* 0x000fe20004800000 */
[----:B------:R-:W-:Y:S05]  /*8c20*/  @!P0 BRA `(.L_x_456) ;  /* 0x000004c000008947 */ /* 0x000fea0003800000 */
[----:B------:R-:W2:Y:S04]  /*8c30*/  LDL.64 R246, [R1+0x40] ;  /* 0x0000400001f67983 */ /* 0x000ea80000100a00 */
[----:B------:R-:W3:Y:S01]  /*8c40*/  LDL.64 R250, [R1+0x38] ;  /* 0x0000380001fa7983 */ /* 0x000ee20000100a00 */
[----:B------:R-:W-:Y:S01]  /*8c50*/  UIADD3 UR16, UR9, -0x3, URZ ;  /* 0xfffffffd09107890 */ /* 0x000fe2000fffe03f */
[----:B------:R-:W-:Y:S01]  /*8c60*/  BSSY B0, `(.L_x_457) ;  /* 0x0000047000007945 */ /* 0x000fe20003800000 */
[----:B------:R-:W-:Y:S01]  /*8c70*/  ULDC.64 UR4, c[0x0][0x198] ;  /* 0x0000660000047ab9 */ /* 0x000fe20000000a00 */
[----:B------:R1:W-:Y:S01]  /*8c80*/  @P5 STS.128 [R231+0x10000], RZ ;  /* 0x010000ffe7005388 */ /* 0x0003e20000000c00 */
[----:B------:R-:W-:-:S02]  /*8c90*/  USHF.R.S32.HI UR15, URZ, 0x1f, UR16 ;  /* 0x0000001f3f0f7899 */ /* 0x000fc40008011410 */
        /* <DEDUP_REMOVED lines=8> */
[----:B------:R-:W-:Y:S02]  /*8d20*/  @!P5 LEA R4, P6, R0, c[0x0][0x168], 0x1 ;  /* 0x00005a000004da11 */ /* 0x000fe400078c08ff */
[----:B---3--:R-:W-:Y:S02]  /*8d30*/  LEA.HI.X R3, R2, R251, R3, 0x6, P1 ;  /* 0x000000fb02037211 */ /* 0x008fe400008f3403 */
        /* <DEDUP_REMOVED lines=57> */
.L_x_458:
[----:B------:R-:W-:Y:S05]  /*90d0*/  BSYNC B0 ;  /* 0x0000000000007941 */ /* 0x000fea0003800000 */
.L_x_457:
[----:B------:R-:W0:Y:S02]  /*90e0*/  LDGDEPBAR ;  /* 0x00000000000079af */ /* 0x000e240000000000 */
.L_x_456:
[----:B------:R-:W-:Y:S02]  /*90f0*/  FMNMX.FTZ R0, R133, R16, !PT ;  /* 0x0000001085007209 */ /* 0x000fe40007810000 */
[----:B------:R-:W-:Y:S02]  /*9100*/  MOV R31, R201 ;  /* 0x000000c9001f7202 */ /* 0x000fe40000000f00 */
[----:B------:R-:W-:Y:S02]  /*9110*/  FMNMX.FTZ R0, R20, R0, !PT ;  /* 0x0000000014007209 */ /* 0x000fe40007810000 */
[----:B-1----:R-:W-:Y:S02]  /*9120*/  MOV R11, R200 ;  /* 0x000000c8000b7202 */ /* 0x002fe40000000f00 */
[----:B------:R-:W-:Y:S02]  /*9130*/  FMNMX.FTZ R0, R17, R0, !PT ;  /* 0x0000000011007209 */ /* 0x000fe40007810000 */
[----:B------:R-:W-:-:S02]  /*9140*/  MOV R30, R249 ;  /* 0x000000f9001e7202 */ /* 0x000fc40000000f00 */
[----:B------:R-:W-:Y:S02]  /*9150*/  FMNMX.FTZ R0, R19, R0, !PT ;  /* 0x0000000013007209 */ /* 0x000fe40007810000 */
[----:B------:R-:W-:Y:S02]  /*9160*/  MOV R9, R248 ;  /* 0x000000f800097202 */ /* 0x000fe40000000f00 */
        /* <DEDUP_REMOVED lines=36> */
[----:B------:R-:W-:Y:S01]  /*93b0*/  FMUL.FTZ R2, R8, c[0x0][0x23c] ;  /* 0x00008f0008027a20 */ /* 0x000fe20000410000 */
[----:B------:R1:W-:Y:S04]  /*93c0*/  STL [R1+0x28], R8 ;  /* 0x0000280801007387 */ /* 0x0003e80000100800 */
[----:B------:R-:W-:-:S05]  /*93d0*/  FSEL R2, R2, RZ, P6 ;  /* 0x000000ff02027208 */ /* 0x000fca0003000000 */
[--C-:B------:R-:W-:Y:S02]  /*93e0*/  FFMA.FTZ R20, R20, c[0x0][0x23c], -R2.reuse ;  /* 0x00008f0014147a23 */ /* 0x100fe40000010802 */
[--C-:B------:R-:W-:Y:S01]  /*93f0*/  FFMA.FTZ R16, R16, c[0x0][0x23c], -R2.reuse ;  /* 0x00008f0010107a23 */ /* 0x100fe20000010802 */
[----:B--2---:R-:W-:Y:S01]  /*9400*/  FMNMX.FTZ R7, R3, R5, !PT ;  /* 0x0000000503077209 */ /* 0x004fe20007810000 */
[--C-:B------:R-:W-:Y:S01]  /*9410*/  FFMA.FTZ R17, R17, c[0x0][0x23c], -R2.reuse ;  /* 0x00008f0011117a23 */ /* 0x100fe20000010802 */
[----:B------:R-:W-:Y:S01]  /*9420*/  FSEL R3, R8, RZ, P6 ;  /* 0x000000ff08037208 */ /* 0x000fe20003000000 */
[----:B------:R-:W-:Y:S01]  /*9430*/  FFMA.FTZ R19, R19, c[0x0][0x23c], -R2 ;  /* 0x00008f0013137a23 */ /* 0x000fe20000010802 */
[C---:B------:R-:W-:Y:S01]  /*9440*/  FSETP.NEU.FTZ.AND P1, PT, R7.reuse, -INF , PT ;  /* 0xff8000000700780b */ /* 0x040fe20003f3d000 */
[----:B------:R-:W-:Y:S01]  /*9450*/  FMUL.FTZ R0, R7, c[0x0][0x23c] ;  /* 0x00008f0007007a20 */ /* 0x000fe20000410000 */
[----:B------:R-:W2:Y:S01]  /*9460*/  MUFU.EX2 R6, R20 ;  /* 0x0000001400067308 */ /* 0x000ea20000000800 */
[----:B------:R-:W-:Y:S01]  /*9470*/  FADD.FTZ R5, R133, -R3 ;  /* 0x8000000385057221 */ /* 0x000fe20000010000 */
[----:B------:R-:W-:Y:S01]  /*9480*/  FSEL R4, R7, RZ, P1 ;  /* 0x000000ff07047208 */ /* 0x000fe20000800000 */
[----:B------:R3:W-:Y:S01]  /*9490*/  STL [R1+0x24], R7 ;  /* 0x0000240701007387 */ /* 0x0007e20000100800 */
[----:B------:R-:W-:Y:S01]  /*94a0*/  FSEL R0, R0, RZ, P1 ;  /* 0x000000ff00007208 */ /* 0x000fe20000800000 */
[----:B------:R-:W-:Y:S01]  /*94b0*/  FMUL.FTZ R5, R5, c[0x0][0x23c] ;  /* 0x00008f0005057a20 */ /* 0x000fe20000410000 */
[----:B------:R-:W-:-:S02]  /*94c0*/  MOV R133, R199 ;  /* 0x000000c700857202 */ /* 0x000fc40000000f00 */
[----:B------:R-:W-:Y:S01]  /*94d0*/  MUFU.EX2 R29, R16 ;  /* 0x00000010001d7308 */ /* 0x000fe20000000800 */
[--C-:B------:R-:W-:Y:S02]  /*94e0*/  FFMA.FTZ R21, R21, c[0x0][0x23c], -R0.reuse ;  /* 0x00008f0015157a23 */ /* 0x100fe40000010800 */
[--C-:B------:R-:W-:Y:S02]  /*94f0*/  FFMA.FTZ R18, R18, c[0x0][0x23c], -R0.reuse ;  /* 0x00008f0012127a23 */ /* 0x100fe40000010800 */
[--C-:B------:R-:W-:Y:S02]  /*9500*/  FFMA.FTZ R15, R15, c[0x0][0x23c], -R0.reuse ;  /* 0x00008f000f0f7a23 */ /* 0x100fe40000010800 */
[----:B------:R-:W-:Y:S01]  /*9510*/  FFMA.FTZ R3, R14, c[0x0][0x23c], -R0 ;  /* 0x00008f000e037a23 */ /* 0x000fe20000010800 */
[----:B------:R4:W-:Y:S08]  /*9520*/  MUFU.EX2 R10, R21 ;  /* 0x00000015000a7308 */ /* 0x0009f00000000800 */
[----:B------:R-:W-:Y:S08]  /*9530*/  MUFU.EX2 R33, R17 ;  /* 0x0000001100217308 */ /* 0x000ff00000000800 */
[----:B------:R-:W5:Y:S01]  /*9540*/  MUFU.EX2 R169, R19 ;  /* 0x0000001300a97308 */ /* 0x000f620000000800 */
[----:B----4-:R-:W4:Y:S07]  /*9550*/  LDSM.16.MT88.4 R20, [R206+0x18000] ;  /* 0x01800000ce14783b */ /* 0x010f2e0000004200 */
[----:B------:R1:W-:Y:S08]  /*9560*/  MUFU.EX2 R35, R18 ;  /* 0x0000001200237308 */ /* 0x0003f00000000800 */
[----:B------:R2:W-:Y:S01]  /*9570*/  MUFU.EX2 R27, R15 ;  /* 0x0000000f001b7308 */ /* 0x0005e20000000800 */
[----:B-1----:R-:W1:Y:S07]  /*9580*/  LDSM.16.MT88.4 R16, [R205+0x18000] ;  /* 0x01800000cd10783b */ /* 0x002e6e0000004200 */
[----:B------:R3:W3:Y:S01]  /*9590*/  MUFU.EX2 R168, R3 ;  /* 0x0000000300a87308 */ /* 0x0006e20000000800 */
[----:B--2---:R-:W2:Y:S07]  /*95a0*/  LDSM.16.MT88.4 R12, [R208+0x18000] ;  /* 0x01800000d00c783b */ /* 0x004eae0000004200 */
[----:B------:R-:W4:Y:S01]  /*95b0*/  MUFU.EX2 R8, R5 ;  /* 0x0000000500087308 */ /* 0x000f220000000800 */
[----:B---3--:R-:W-:Y:S01]  /*95c0*/  FADD.FTZ R3, R132, -R4 ;  /* 0x8000000484037221 */ /* 0x008fe20000010000 */
[----:B------:R-:W-:-:S02]  /*95d0*/  MOV R132, R6 ;  /* 0x0000000600847202 */ /* 0x000fc40000000f00 */
[----:B-----5:R-:W-:Y:S01]  /*95e0*/  F2FP.PACK_AB R6, R169, R33 ;  /* 0x00000021a906723e */ /* 0x020fe200000000ff */
[----:B------:R-:W-:Y:S01]  /*95f0*/  FMUL.FTZ R3, R3, c[0x0][0x23c] ;  /* 0x00008f0003037a20 */ /* 0x000fe20000410000 */
[----:B------:R-:W-:Y:S02]  /*9600*/  F2FP.PACK_AB R4, R132, R29 ;  /* 0x0000001d8404723e */ /* 0x000fe400000000ff */
[----:B------:R-:W-:Y:S01]  /*9610*/  F2FP.PACK_AB R7, R168, R35 ;  /* 0x00000023a807723e */ /* 0x000fe200000000ff */
[-C--:B----4-:R-:W-:Y:S01]  /*9620*/  FMUL.FTZ R144, R144, R8.reuse ;  /* 0x0000000890907220 */ /* 0x090fe20000410000 */
[----:B------:R-:W-:Y:S01]  /*9630*/  F2FP.PACK_AB R5, R10, R27 ;  /* 0x0000001b0a05723e */ /* 0x000fe200000000ff */
[----:B------:R-:W3:Y:S01]  /*9640*/  MUFU.EX2 R3, R3 ;  /* 0x0000000300037308 */ /* 0x000ee20000000800 */
[-C--:B------:R-:W-:Y:S02]  /*9650*/  FMUL.FTZ R145, R145, R8.reuse ;  /* 0x0000000891917220 */ /* 0x080fe40000410000 */
[----:B------:R-:W-:-:S02]  /*9660*/  FMUL.FTZ R148, R148, R8 ;  /* 0x0000000894947220 */ /* 0x000fc40000410000 */
[-C--:B------:R-:W-:Y:S02]  /*9670*/  FMUL.FTZ R149, R149, R8.reuse ;  /* 0x0000000895957220 */ /* 0x080fe40000410000 */
[-C--:B------:R-:W-:Y:S02]  /*9680*/  FMUL.FTZ R136, R136, R8.reuse ;  /* 0x0000000888887220 */ /* 0x080fe40000410000 */
[-C--:B------:R-:W-:Y:S02]  /*9690*/  FMUL.FTZ R137, R137, R8.reuse ;  /* 0x0000000889897220 */ /* 0x080fe40000410000 */
[-C--:B------:R-:W-:Y:S02]  /*96a0*/  FMUL.FTZ R140, R140, R8.reuse ;  /* 0x000000088c8c7220 */ /* 0x080fe40000410000 */
[-C--:B------:R-:W-:Y:S02]  /*96b0*/  FMUL.FTZ R141, R141, R8.reuse ;  /* 0x000000088d8d7220 */ /* 0x080fe40000410000 */
[----:B------:R-:W-:-:S02]  /*96c0*/  FMUL.FTZ R152, R152, R8 ;  /* 0x0000000898987220 */ /* 0x000fc40000410000 */
[-C--:B---3--:R-:W-:Y:S02]  /*96d0*/  FMUL.FTZ R146, R146, R3.reuse ;  /* 0x0000000392927220 */ /* 0x088fe40000410000 */
[-C--:B------:R-:W-:Y:S02]  /*96e0*/  FMUL.FTZ R147, R147, R3.reuse ;  /* 0x0000000393937220 */ /* 0x080fe40000410000 */
[-C--:B------:R-:W-:Y:S02]  /*96f0*/  FMUL.FTZ R150, R150, R3.reuse ;  /* 0x0000000396967220 */ /* 0x080fe40000410000 */
[-C--:B------:R-:W-:Y:S02]  /*9700*/  FMUL.FTZ R151, R151, R3.reuse ;  /* 0x0000000397977220 */ /* 0x080fe40000410000 */
[-C--:B------:R-:W-:Y:S01]  /*9710*/  FMUL.FTZ R138, R138, R3.reuse ;  /* 0x000000038a8a7220 */ /* 0x080fe20000410000 */
[----:B------:R-:W-:Y:S01]  /*9720*/  HMMA.16816.F32 R144, R4, R20, R144 ;  /* 0x000000140490723c */ /* 0x000fe20000001890 */
[----:B------:R-:W-:-:S02]  /*9730*/  FMUL.FTZ R139, R139, R3 ;  /* 0x000000038b8b7220 */ /* 0x000fc40000410000 */
[-C--:B------:R-:W-:Y:S02]  /*9740*/  FMUL.FTZ R142, R142, R3.reuse ;  /* 0x000000038e8e7220 */ /* 0x080fe40000410000 */
[-C--:B------:R-:W-:Y:S02]  /*9750*/  FMUL.FTZ R143, R143, R3.reuse ;  /* 0x000000038f8f7220 */ /* 0x080fe40000410000 */
[-C--:B------:R-:W-:Y:S01]  /*9760*/  FMUL.FTZ R153, R153, R8.reuse ;  /* 0x0000000899997220 */ /* 0x080fe20000410000 */
[----:B------:R-:W-:Y:S01]  /*9770*/  HMMA.16816.F32 R244, R4, R22, R148 ;  /* 0x0000001604f4723c */ /* 0x000fe20000001894 */
[-C--:B------:R-:W-:Y:S01]  /*9780*/  FMUL.FTZ R154, R154, R3.reuse ;  /* 0x000000039a9a7220 */ /* 0x080fe20000410000 */
[----:B------:R-:W3:Y:S01]  /*9790*/  LDSM.16.MT88.4 R20, [R205+0x1a000] ;  /* 0x01a00000cd14783b */ /* 0x000ee20000004200 */
        /* <DEDUP_REMOVED lines=9> */
[----:B------:R-:W1:Y:S01]  /*9830*/  LDSM.16.MT88.4 R16, [R207+0x18000] ;  /* 0x01800000cf10783b */ /* 0x000e620000004200 */
[----:B------:R-:W-:-:S02]  /*9840*/  FMUL.FTZ R38, R38, R3 ;  /* 0x0000000326267220 */ /* 0x000fc40000410000 */
[-C--:B------:R-:W-:Y:S02]  /*9850*/  FMUL.FTZ R39, R39, R3.reuse ;  /* 0x0000000327277220 */ /* 0x080fe40000410000 */
[-C--:B------:R-:W-:Y:S02]  /*9860*/  FMUL.FTZ R160, R160, R8.reuse ;  /* 0x00000008a0a07220 */ /* 0x080fe40000410000 */
[C---:B--2---:R-:W-:Y:S01]  /*9870*/  HMMA.16816.F32 R152, R4.reuse, R12, R152 ;  /* 0x0000000c0498723c */ /* 0x044fe20000001898 */
[-C--:B------:R-:W-:Y:S02]  /*9880*/  FMUL.FTZ R161, R161, R8.reuse ;  /* 0x00000008a1a17220 */ /* 0x080fe40000410000 */
[-C--:B------:R-:W-:Y:S02]  /*9890*/  FMUL.FTZ R162, R162, R3.reuse ;  /* 0x00000003a2a27220 */ /* 0x080fe40000410000 */
[----:B------:R-:W-:Y:S02]  /*98a0*/  FMUL.FTZ R163, R163, R3 ;  /* 0x00000003a3a37220 */ /* 0x000fe40000410000 */
[-C--:B------:R-:W-:Y:S01]  /*98b0*/  FMUL.FTZ R164, R164, R8.reuse ;  /* 0x00000008a4a47220 */ /* 0x080fe20000410000 */
[----:B------:R-:W-:Y:S01]  /*98c0*/  HMMA.16816.F32 R240, R4, R14, R156 ;  /* 0x0000000e04f0723c */ /* 0x000fe2000000189c */
[----:B------:R-:W2:Y:S01]  /*98d0*/  LDSM.16.MT88.4 R12, [R206+0x1a000] ;  /* 0x01a00000ce0c783b */ /* 0x000ea20000004200 */
[----:B------:R-:W-:-:S02]  /*98e0*/  FMUL.FTZ R165, R165, R8 ;  /* 0x00000008a5a57220 */ /* 0x000fc40000410000 */
[-C--:B------:R-:W-:Y:S02]  /*98f0*/  FMUL.FTZ R166, R166, R3.reuse ;  /* 0x00000003a6a67220 */ /* 0x080fe40000410000 */
[-C--:B------:R-:W-:Y:S02]  /*9900*/  FMUL.FTZ R167, R167, R3.reuse ;  /* 0x00000003a7a77220 */ /* 0x080fe40000410000 */
[-C--:B------:R-:W-:Y:S02]  /*9910*/  FMUL.FTZ R40, R40, R8.reuse ;  /* 0x0000000828287220 */ /* 0x080fe40000410000 */
[----:B------:R-:W-:Y:S01]  /*9920*/  FMUL.FTZ R41, R41, R8 ;  /* 0x0000000829297220 */ /* 0x000fe20000410000 */
[----:B---3--:R-:W-:Y:S01]  /*9930*/  HMMA.16816.F32 R200, R4, R20, R36 ;  /* 0x0000001404c8723c */ /* 0x008fe20000001824 */
[-C--:B------:R-:W-:Y:S02]  /*9940*/  FMUL.FTZ R42, R42, R3.reuse ;  /* 0x000000032a2a7220 */ /* 0x080fe40000410000 */
[----:B------:R-:W-:-:S02]  /*9950*/  FMUL.FTZ R43, R43, R3 ;  /* 0x000000032b2b7220 */ /* 0x000fc40000410000 */
[-C--:B------:R-:W-:Y:S02]  /*9960*/  FMUL.FTZ R44, R44, R8.reuse ;  /* 0x000000082c2c7220 */ /* 0x080fe40000410000 */
[----:B------:R-:W-:Y:S01]  /*9970*/  FMUL.FTZ R45, R45, R8 ;  /* 0x000000082d2d7220 */ /* 0x000fe20000410000 */
[----:B------:R-:W-:Y:S01]  /*9980*/  MOV R39, R198 ;  /* 0x000000c600277202 */ /* 0x000fe20000000f00 */
[----:B------:R-:W-:Y:S01]  /*9990*/  FMUL.FTZ R46, R46, R3 ;  /* 0x000000032e2e7220 */ /* 0x000fe20000410000 */
[----:B------:R-:W-:Y:S01]  /*99a0*/  MOV R38, R197 ;  /* 0x000000c500267202 */ /* 0x000fe20000000f00 */
[----:B------:R-:W-:Y:S01]  /*99b0*/  FMUL.FTZ R47, R47, R3 ;  /* 0x000000032f2f7220 */ /* 0x000fe20000410000 */
[----:B------:R-:W-:Y:S01]  /*99c0*/  MOV R37, R196 ;  /* 0x000000c400257202 */ /* 0x000fe20000000f00 */
[-C--:B------:R-:W-:Y:S01]  /*99d0*/  FMUL.FTZ R48, R48, R8.reuse ;  /* 0x0000000830307220 */ /* 0x080fe20000410000 */
[----:B-1----:R-:W-:Y:S01]  /*99e0*/  HMMA.16816.F32 R160, R4, R16, R160 ;  /* 0x0000001004a0723c */ /* 0x002fe200000018a0 */
[----:B------:R-:W-:Y:S01]  /*99f0*/  FMUL.FTZ R49, R49, R8 ;  /* 0x0000000831317220 */ /* 0x000fe20000410000 */
[----:B------:R-:W-:Y:S01]  /*9a00*/  MOV R36, R169 ;  /* 0x000000a900247202 */ /* 0x000fe20000000f00 */
[----:B------:R-:W-:-:S02]  /*9a10*/  FMUL.FTZ R50, R50, R3 ;  /* 0x0000000332327220 */ /* 0x000fc40000410000 */
[-C--:B------:R-:W-:Y:S02]  /*9a20*/  FMUL.FTZ R51, R51, R3.reuse ;  /* 0x0000000333337220 */ /* 0x080fe40000410000 */
[-C--:B------:R-:W-:Y:S01]  /*9a30*/  FMUL.FTZ R52, R52, R8.reuse ;  /* 0x0000000834347220 */ /* 0x080fe20000410000 */
[C---:B------:R-:W-:Y:S01]  /*9a40*/  HMMA.16816.F32 R236, R4.reuse, R18, R164 ;  /* 0x0000001204ec723c */ /* 0x040fe200000018a4 */
[----:B------:R-:W1:Y:S01]  /*9a50*/  LDSM.16.MT88.4 R16, [R208+0x1a000] ;  /* 0x01a00000d010783b */ /* 0x000e620000004200 */
[-C--:B------:R-:W-:Y:S02]  /*9a60*/  FMUL.FTZ R53, R53, R8.reuse ;  /* 0x0000000835357220 */ /* 0x080fe40000410000 */
[-C--:B------:R-:W-:Y:S02]  /*9a70*/  FMUL.FTZ R54, R54, R3.reuse ;  /* 0x0000000336367220 */ /* 0x080fe40000410000 */
[----:B------:R-:W-:Y:S02]  /*9a80*/  FMUL.FTZ R55, R55, R3 ;  /* 0x0000000337377220 */ /* 0x000fe40000410000 */
[----:B------:R-:W-:Y:S01]  /*9a90*/  HMMA.16816.F32 R196, R4, R22, R40 ;  /* 0x0000001604c4723c */ /* 0x000fe20000001828 */
[----:B------:R-:W3:Y:S01]  /*9aa0*/  LDSM.16.MT88.4 R20, [R207+0x1a000] ;  /* 0x01a00000cf14783b */ /* 0x000ee20000004200 */
[----:B------:R-:W-:-:S02]  /*9ab0*/  FMUL.FTZ R56, R56, R8 ;  /* 0x0000000838387220 */ /* 0x000fc40000410000 */
[----:B------:R-:W-:Y:S02]  /*9ac0*/  FMUL.FTZ R57, R57, R8 ;  /* 0x0000000839397220 */ /* 0x000fe40000410000 */
[----:B------:R-:W-:Y:S01]  /*9ad0*/  FMUL.FTZ R58, R58, R3 ;  /* 0x000000033a3a7220 */ /* 0x000fe20000410000 */
[----:B------:R-:W-:Y:S01]  /*9ae0*/  MOV R40, R191 ;  /* 0x000000bf00287202 */ /* 0x000fe20000000f00 */
[C---:B--2---:R-:W-:Y:S01]  /*9af0*/  HMMA.16816.F32 R180, R4.reuse, R14, R48 ;  /* 0x0000000e04b4723c */ /* 0x044fe20000001830 */
[----:B------:R-:W-:Y:S01]  /*9b00*/  FMUL.FTZ R59, R59, R3 ;  /* 0x000000033b3b7220 */ /* 0x000fe20000410000 */
[----:B------:R-:W-:Y:S01]  /*9b10*/  MOV R43, R168 ;  /* 0x000000a8002b7202 */ /* 0x000fe20000000f00 */
[-C--:B------:R-:W-:Y:S01]  /*9b20*/  FMUL.FTZ R60, R60, R8.reuse ;  /* 0x000000083c3c7220 */ /* 0x080fe20000410000 */
[----:B------:R-:W-:Y:S01]  /*9b30*/  MOV R42, R35 ;  /* 0x00000023002a7202 */ /* 0x000fe20000000f00 */
[----:B------:R-:W-:Y:S01]  /*9b40*/  FMUL.FTZ R61, R61, R8 ;  /* 0x000000083d3d7220 */ /* 0x000fe20000410000 */
[----:B------:R-:W-:Y:S01]  /*9b50*/  MOV R41, R33 ;  /* 0x0000002100297202 */ /* 0x000fe20000000f00 */
[-C--:B------:R-:W-:Y:S01]  /*9b60*/  FMUL.FTZ R62, R62, R3.reuse ;  /* 0x000000033e3e7220 */ /* 0x080fe20000410000 */
[----:B------:R-:W-:Y:S01]  /*9b70*/  HMMA.16816.F32 R188, R4, R12, R44 ;  /* 0x0000000c04bc723c */ /* 0x000fe2000000182c */
[----:B------:R-:W2:Y:S01]  /*9b80*/  LDSM.16.MT88.4 R12, [R205+0x1c000] ;  /* 0x01c00000cd0c783b */ /* 0x000ea20000004200 */
[----:B------:R-:W-:-:S02]  /*9b90*/  FMUL.FTZ R63, R63, R3 ;  /* 0x000000033f3f7220 */ /* 0x000fc40000410000 */
[-C--:B------:R-:W-:Y:S02]  /*9ba0*/  FMUL.FTZ R64, R64, R8.reuse ;  /* 0x0000000840407220 */ /* 0x080fe40000410000 */
[----:B------:R-:W-:Y:S01]  /*9bb0*/  FMUL.FTZ R65, R65, R8 ;  /* 0x0000000841417220 */ /* 0x000fe20000410000 */
[----:B------:R-:W-:Y:S01]  /*9bc0*/  MOV R47, R34 ;  /* 0x00000022002f7202 */ /* 0x000fe20000000f00 */
[-C--:B------:R-:W-:Y:S02]  /*9bd0*/  FMUL.FTZ R66, R66, R3.reuse ;  /* 0x0000000342427220 */ /* 0x080fe40000410000 */
[----:B------:R-:W-:Y:S02]  /*9be0*/  FMUL.FTZ R67, R67, R3 ;  /* 0x0000000343437220 */ /* 0x000fe40000410000 */
[-C--:B------:R-:W-:Y:S02]  /*9bf0*/  FMUL.FTZ R68, R68, R8.reuse ;  /* 0x0000000844447220 */ /* 0x080fe40000410000 */
[----:B------:R-:W-:-:S02]  /*9c00*/  FMUL.FTZ R69, R69, R8 ;  /* 0x0000000845457220 */ /* 0x000fc40000410000 */
[-C--:B------:R-:W-:Y:S01]  /*9c10*/  FMUL.FTZ R70, R70, R3.reuse ;  /* 0x0000000346467220 */ /* 0x080fe20000410000 */
[C---:B-1----:R-:W-:Y:S01]  /*9c20*/  HMMA.16816.F32 R172, R4.reuse, R16, R52 ;  /* 0x0000001004ac723c */ /* 0x042fe20000001834 */
[-C--:B------:R-:W-:Y:S02]  /*9c30*/  FMUL.FTZ R71, R71, R3.reuse ;  /* 0x0000000347477220 */ /* 0x080fe40000410000 */
[-C--:B------:R-:W-:Y:S02]  /*9c40*/  FMUL.FTZ R72, R72, R8.reuse ;  /* 0x0000000848487220 */ /* 0x080fe40000410000 */
[-C--:B------:R-:W-:Y:S02]  /*9c50*/  FMUL.FTZ R73, R73, R8.reuse ;  /* 0x0000000849497220 */ /* 0x080fe40000410000 */
[-C--:B------:R-:W-:Y:S01]  /*9c60*/  FMUL.FTZ R74, R74, R3.reuse ;  /* 0x000000034a4a7220 */ /* 0x080fe20000410000 */
[C---:B------:R-:W-:Y:S01]  /*9c70*/  HMMA.16816.F32 R168, R4.reuse, R18, R56 ;  /* 0x0000001204a8723c */ /* 0x040fe20000001838 */
[----:B------:R-:W-:Y:S01]  /*9c80*/  FMUL.FTZ R75, R75, R3 ;  /* 0x000000034b4b7220 */ /* 0x000fe20000410000 */
[----:B------:R-:W1:Y:S01]  /*9c90*/  LDSM.16.MT88.4 R16, [R206+0x1c000] ;  /* 0x01c00000ce10783b */ /* 0x000e620000004200 */
[-C--:B------:R-:W-:Y:S01]  /*9ca0*/  FMUL.FTZ R76, R76, R8.reuse ;  /* 0x000000084c4c7220 */ /* 0x080fe20000410000 */
[----:B------:R-:W-:Y:S01]  /*9cb0*/  MOV R55, R41 ;  /* 0x0000002900377202 */ /* 0x000fe20000000f00 */
[----:B------:R-:W-:Y:S01]  /*9cc0*/  FMUL.FTZ R77, R77, R8 ;  /* 0x000000084d4d7220 */ /* 0x000fe20000410000 */
[----:B------:R-:W-:Y:S01]  /*9cd0*/  MOV R54, R42 ;  /* 0x0000002a00367202 */ /* 0x000fe20000000f00 */
[-C--:B------:R-:W-:Y:S01]  /*9ce0*/  FMUL.FTZ R78, R78, R3.reuse ;  /* 0x000000034e4e7220 */ /* 0x080fe20000410000 */
[C---:B---3--:R-:W-:Y:S01]  /*9cf0*/  HMMA.16816.F32 R156, R4.reuse, R20, R60 ;  /* 0x00000014049c723c */ /* 0x048fe2000000183c */
[----:B------:R-:W-:Y:S01]  /*9d00*/  FMUL.FTZ R79, R79, R3 ;  /* 0x000000034f4f7220 */ /* 0x000fe20000410000 */
[----:B------:R-:W-:Y:S01]  /*9d10*/  MOV R56, R132 ;  /* 0x0000008400387202 */ /* 0x000fe20000000f00 */
[-C--:B------:R-:W-:Y:S01]  /*9d20*/  FMUL.FTZ R84, R84, R8.reuse ;  /* 0x0000000854547220 */ /* 0x080fe20000410000 */
[----:B------:R-:W-:Y:S01]  /*9d30*/  MOV R132, R31 ;  /* 0x0000001f00847202 */ /* 0x000fe20000000f00 */
[-C--:B------:R-:W-:Y:S01]  /*9d40*/  FMUL.FTZ R85, R85, R8.reuse ;  /* 0x0000000855557220 */ /* 0x080fe20000410000 */
[----:B------:R-:W-:Y:S01]  /*9d50*/  MOV R53, R43 ;  /* 0x0000002b00357202 */ /* 0x000fe20000000f00 */
[-C--:B------:R-:W-:Y:S01]  /*9d60*/  FMUL.FTZ R86, R86, R3.reuse ;  /* 0x0000000356567220 */ /* 0x080fe20000410000 */
[C---:B------:R-:W-:Y:S01]  /*9d70*/  HMMA.16816.F32 R148, R4.reuse, R22, R64 ;  /* 0x000000160494723c */ /* 0x040fe20000001840 */
[----:B------:R-:W3:Y:S01]  /*9d80*/  LDSM.16.MT88.4 R20, [R208+0x1c000] ;  /* 0x01c00000d014783b */ /* 0x000ee20000004200 */
[----:B------:R-:W-:Y:S01]  /*9d90*/  FMUL.FTZ R87, R87, R3 ;  /* 0x0000000357577220 */ /* 0x000fe20000410000 */
[----:B------:R-:W-:Y:S01]  /*9da0*/  MOV R61, R27 ;  /* 0x0000001b003d7202 */ /* 0x000fe20000000f00 */
[-C--:B------:R-:W-:Y:S01]  /*9db0*/  FMUL.FTZ R88, R88, R8.reuse ;  /* 0x0000000858587220 */ /* 0x080fe20000410000 */
[----:B------:R-:W-:Y:S01]  /*9dc0*/  MOV R60, R25 ;  /* 0x00000019003c7202 */ /* 0x000fe20000000f00 */
[----:B------:R-:W-:Y:S01]  /*9dd0*/  FMUL.FTZ R89, R89, R8 ;  /* 0x0000000859597220 */ /* 0x000fe20000410000 */
[----:B------:R-:W-:Y:S01]  /*9de0*/  MOV R66, R26 ;  /* 0x0000001a00427202 */ /* 0x000fe20000000f00 */
[C---:B--2---:R-:W-:Y:S01]  /*9df0*/  HMMA.16816.F32 R164, R4.reuse, R12, R68 ;  /* 0x0000000c04a4723c */ /* 0x044fe20000001844 */
[-C--:B------:R-:W-:Y:S01]  /*9e00*/  FMUL.FTZ R90, R90, R3.reuse ;  /* 0x000000035a5a7220 */ /* 0x080fe20000410000 */
[----:B------:R-:W-:Y:S01]  /*9e10*/  MOV R64, R24 ;  /* 0x0000001800407202 */ /* 0x000fe20000000f00 */
[----:B------:R-:W-:Y:S01]  /*9e20*/  FMUL.FTZ R91, R91, R3 ;  /* 0x000000035b5b7220 */ /* 0x000fe20000410000 */
[----:B------:R-:W-:Y:S01]  /*9e30*/  LDSM.16.MT88.4 R24, [R207+0x1e000] ;  /* 0x01e00000cf18783b */ /* 0x000fe20000004200 */
[-C--:B------:R-:W-:Y:S01]  /*9e40*/  FMUL.FTZ R92, R92, R8.reuse ;  /* 0x000000085c5c7220 */ /* 0x080fe20000410000 */
[----:B------:R-:W-:Y:S01]  /*9e50*/  MOV R67, R133 ;  /* 0x0000008500437202 */ /* 0x000fe20000000f00 */
[----:B------:R-:W-:Y:S01]  /*9e60*/  FMUL.FTZ R93, R93, R8 ;  /* 0x000000085d5d7220 */ /* 0x000fe20000410000 */
[C---:B------:R-:W-:Y:S01]  /*9e70*/  HMMA.16816.F32 R184, R4.reuse, R14, R72 ;  /* 0x0000000e04b8723c */ /* 0x040fe20000001848 */
[----:B------:R-:W2:Y:S01]  /*9e80*/  LDSM.16.MT88.4 R12, [R207+0x1c000] ;  /* 0x01c00000cf0c783b */ /* 0x000ea20000004200 */
[----:B------:R-:W-:Y:S01]  /*9e90*/  FMUL.FTZ R94, R94, R3 ;  /* 0x000000035e5e7220 */ /* 0x000fe20000410000 */
[----:B------:R-:W-:Y:S01]  /*9ea0*/  MOV R71, R9 ;  /* 0x0000000900477202 */ /* 0x000fe20000000f00 */
[----:B------:R-:W-:Y:S01]  /*9eb0*/  FMUL.FTZ R95, R95, R3 ;  /* 0x000000035f5f7220 */ /* 0x000fe20000410000 */
[----:B------:R-:W-:Y:S01]  /*9ec0*/  MOV R133, R30 ;  /* 0x0000001e00857202 */ /* 0x000fe20000000f00 */
[-C--:B------:R-:W-:Y:S01]  /*9ed0*/  FMUL.FTZ R96, R96, R8.reuse ;  /* 0x0000000860607220 */ /* 0x080fe20000410000 */
[----:B------:R-:W-:Y:S01]  /*9ee0*/  MOV R63, R29 ;  /* 0x0000001d003f7202 */ /* 0x000fe20000000f00 */
[----:B------:R-:W-:Y:S01]  /*9ef0*/  FMUL.FTZ R97, R97, R8 ;  /* 0x0000000861617220 */ /* 0x000fe20000410000 */
[----:B------:R-:W-:Y:S01]  /*9f00*/  MOV R62, R28 ;  /* 0x0000001c003e7202 */ /* 0x000fe20000000f00 */
[-C--:B------:R-:W-:Y:S01]  /*9f10*/  FMUL.FTZ R98, R98, R3.reuse ;  /* 0x0000000362627220 */ /* 0x080fe20000410000 */
[C---:B-1----:R-:W-:Y:S01]  /*9f20*/  HMMA.16816.F32 R140, R4.reuse, R16, R76 ;  /* 0x00000010048c723c */ /* 0x042fe2000000184c */
[-C--:B------:R-:W-:Y:S01]  /*9f30*/  FMUL.FTZ R99, R99, R3.reuse ;  /* 0x0000000363637220 */ /* 0x080fe20000410000 */
[----:B------:R-:W-:Y:S01]  /*9f40*/  LDSM.16.MT88.4 R28, [R208+0x18800] ;  /* 0x01880000d01c783b */ /* 0x000fe20000004200 */
        /* <DEDUP_REMOVED lines=8> */
[--C-:B------:R-:W-:Y:S01]  /*9fd0*/  FFMA.FTZ R9, R192, c[0x0][0x23c], -R2.reuse ;  /* 0x00008f00c0097a23 */ /* 0x100fe20000010802 */
[----:B------:R-:W-:Y:S01]  /*9fe0*/  MOV R58, R38 ;  /* 0x00000026003a7202 */ /* 0x000fe20000000f00 */
[-C--:B------:R-:W-:Y:S01]  /*9ff0*/  FMUL.FTZ R108, R108, R8.reuse ;  /* 0x000000086c6c7220 */ /* 0x080fe20000410000 */
[C---:B---3--:R-:W-:Y:S01]  /*a000*/  HMMA.16816.F32 R32, R4.reuse, R20, R84 ;  /* 0x000000140420723c */ /* 0x048fe20000001854 */
[----:B------:R1:W-:Y:S01]  /*a010*/  MUFU.EX2 R68, R9 ;  /* 0x0000000900447308 */ /* 0x0003e20000000800 */
[----:B------:R-:W-:Y:S01]  /*a020*/  FMUL.FTZ R109, R109, R8 ;  /* 0x000000086d6d7220 */ /* 0x000fe20000410000 */
[----:B------:R-:W-:Y:S01]  /*a030*/  MOV R57, R39 ;  /* 0x0000002700397202 */ /* 0x000fe20000000f00 */
[-C--:B------:R-:W-:Y:S01]  /*a040*/  FMUL.FTZ R110, R110, R3.reuse ;  /* 0x000000036e6e7220 */ /* 0x080fe20000410000 */
[----:B------:R-:W-:Y:S01]  /*a050*/  MOV R72, R64 ;  /* 0x0000004000487202 */ /* 0x000fe20000000f00 */
[----:B------:R-:W-:Y:S01]  /*a060*/  FMUL.FTZ R111, R111, R3 ;  /* 0x000000036f6f7220 */ /* 0x000fe20000410000 */
[----:B------:R-:W-:Y:S01]  /*a070*/  MOV R86, R47 ;  /* 0x0000002f00567202 */ /* 0x000fe20000000f00 */
[C---:B------:R-:W-:Y:S01]  /*a080*/  HMMA.16816.F32 R88, R4.reuse, R22, R88 ;  /* 0x000000160458723c */ /* 0x040fe20000001858 */
[----:B------:R-:W3:Y:S01]  /*a090*/  LDSM.16.MT88.4 R20, [R206+0x1e000] ;  /* 0x01e00000ce14783b */ /* 0x000ee20000004200 */
[----:B------:R-:W-:Y:S01]  /*a0a0*/  FMUL.FTZ R112, R112, R8 ;  /* 0x0000000870707220 */ /* 0x000fe20000410000 */
[----:B------:R-:W-:Y:S01]  /*a0b0*/  MOV R74, R66 ;  /* 0x00000042004a7202 */ /* 0x000fe20000000f00 */
[----:B------:R-:W-:Y:S01]  /*a0c0*/  FMUL.FTZ R113, R113, R8 ;  /* 0x0000000871717220 */ /* 0x000fe20000410000 */
[----:B------:R-:W-:Y:S01]  /*a0d0*/  MOV R75, R67 ;  /* 0x00000043004b7202 */ /* 0x000fe20000000f00 */
[-C--:B------:R-:W-:Y:S01]  /*a0e0*/  FMUL.FTZ R114, R114, R3.reuse ;  /* 0x0000000372727220 */ /* 0x080fe20000410000 */
[----:B------:R-:W-:Y:S01]  /*a0f0*/  MOV R64, R52 ;  /* 0x0000003400407202 */ /* 0x000fe20000000f00 */
[C---:B--2---:R-:W-:Y:S01]  /*a100*/  HMMA.16816.F32 R92, R4.reuse, R12, R92 ;  /* 0x0000000c045c723c */ /* 0x044fe2000000185c */
[----:B-1----:R-:W-:Y:S01]  /*a110*/  FFMA.FTZ R9, R134, c[0x0][0x23c], -R2 ;  /* 0x00008f0086097a23 */ /* 0x002fe20000010802 */
[----:B------:R-:W-:Y:S01]  /*a120*/  MOV R66, R54 ;  /* 0x0000003600427202 */ /* 0x000fe20000000f00 */
[----:B------:R-:W-:Y:S01]  /*a130*/  FMUL.FTZ R115, R115, R3 ;  /* 0x0000000373737220 */ /* 0x000fe20000410000 */
[----:B------:R-:W-:Y:S01]  /*a140*/  MOV R67, R55 ;  /* 0x0000003700437202 */ /* 0x000fe20000000f00 */
[-C--:B------:R-:W-:Y:S01]  /*a150*/  FMUL.FTZ R116, R116, R8.reuse ;  /* 0x0000000874747220 */ /* 0x080fe20000410000 */
[----:B------:R1:W2:Y:S01]  /*a160*/  MUFU.EX2 R87, R9 ;  /* 0x0000000900577308 */ /* 0x0002a20000000800 */
[----:B------:R-:W-:Y:S01]  /*a170*/  FMUL.FTZ R117, R117, R8 ;  /* 0x0000000875757220 */ /* 0x000fe20000410000 */
[C---:B------:R-:W-:Y:S01]  /*a180*/  HMMA.16816.F32 R96, R4.reuse, R14, R96 ;  /* 0x0000000e0460723c */ /* 0x040fe20000001860 */
[----:B------:R-:W4:Y:S01]  /*a190*/  LDSM.16.MT88.4 R12, [R208+0x1e000] ;  /* 0x01e00000d00c783b */ /* 0x000f220000004200 */
[----:B------:R-:W-:Y:S01]  /*a1a0*/  FMUL.FTZ R118, R118, R3 ;  /* 0x0000000376767220 */ /* 0x000fe20000410000 */
[----:B------:R-:W-:Y:S01]  /*a1b0*/  MOV R69, R57 ;  /* 0x0000003900457202 */ /* 0x000fe20000000f00 */
[----:B------:R-:W-:Y:S01]  /*a1c0*/  FMUL.FTZ R119, R119, R3 ;  /* 0x0000000377777220 */ /* 0x000fe20000410000 */
[----:B------:R-:W-:Y:S01]  /*a1d0*/  MOV R70, R58 ;  /* 0x0000003a00467202 */ /* 0x000fe20000000f00 */
[----:B------:R-:W-:Y:S01]  /*a1e0*/  FMUL.FTZ R120, R120, R8 ;  /* 0x0000000878787220 */ /* 0x000fe20000410000 */
[----:B------:R-:W-:Y:S01]  /*a1f0*/  MOV R85, R40 ;  /* 0x0000002800557202 */ /* 0x000fe20000000f00 */
[----:B------:R-:W-:Y:S01]  /*a200*/  HMMA.16816.F32 R80, R4, R18, R80 ;  /* 0x000000120450723c */ /* 0x000fe20000001850 */
[----:B------:R-:W5:Y:S01]  /*a210*/  LDSM.16.MT88.4 R16, [R205+0x1e000] ;  /* 0x01e00000cd10783b */ /* 0x000f620000004200 */
[----:B------:R-:W-:Y:S01]  /*a220*/  FMUL.FTZ R121, R121, R8 ;  /* 0x0000000879797220 */ /* 0x000fe20000410000 */
[----:B------:R-:W-:Y:S01]  /*a230*/  MOV R192, R133 ;  /* 0x0000008500c07202 */ /* 0x000fe20000000f00 */
[----:B------:R-:W-:-:S02]  /*a240*/  FMUL.FTZ R122, R122, R3 ;  /* 0x000000037a7a7220 */ /* 0x000fc40000410000 */
[-C--:B------:R-:W-:Y:S02]  /*a250*/  FMUL.FTZ R123, R123, R3.reuse ;  /* 0x000000037b7b7220 */ /* 0x080fe40000410000 */
[--C-:B-1----:R-:W-:Y:S02]  /*a260*/  FFMA.FTZ R9, R135, c[0x0][0x23c], -R2.reuse ;  /* 0x00008f0087097a23 */ /* 0x102fe40000010802 */
[----:B------:R-:W-:Y:S01]  /*a270*/  FFMA.FTZ R10, R176, c[0x0][0x23c], -R2 ;  /* 0x00008f00b00a7a23 */ /* 0x000fe20000010802 */
[----:B------:R-:W-:Y:S01]  /*a280*/  MOV R176, R62 ;  /* 0x0000003e00b07202 */ /* 0x000fe20000000f00 */
[----:B------:R1:W-:Y:S01]  /*a290*/  MUFU.EX2 R73, R9 ;  /* 0x0000000900497308 */ /* 0x0003e20000000800 */
[-C--:B------:R-:W-:Y:S02]  /*a2a0*/  FMUL.FTZ R100, R100, R8.reuse ;  /* 0x0000000864647220 */ /* 0x080fe40000410000 */
[----:B------:R-:W-:Y:S01]  /*a2b0*/  FMUL.FTZ R101, R101, R8 ;  /* 0x0000000865657220 */ /* 0x000fe20000410000 */
[----:B---3--:R-:W-:Y:S01]  /*a2c0*/  HMMA.16816.F32 R108, R4, R20, R108 ;  /* 0x00000014046c723c */ /* 0x008fe2000000186c */
[----:B------:R-:W-:-:S03]  /*a2d0*/  FMUL.FTZ R102, R102, R3 ;  /* 0x0000000366667220 */ /* 0x000fc60000410000 */
[----:B------:R3:W-:Y:S01]  /*a2e0*/  MUFU.EX2 R78, R10 ;  /* 0x0000000a004e7308 */ /* 0x0007e20000000800 */
[----:B------:R-:W-:Y:S02]  /*a2f0*/  FMUL.FTZ R103, R103, R3 ;  /* 0x0000000367677220 */ /* 0x000fe40000410000 */
[-C--:B------:R-:W-:Y:S01]  /*a300*/  FMUL.FTZ R104, R104, R8.reuse ;  /* 0x0000000868687220 */ /* 0x080fe20000410000 */
[----:B------:R-:W-:Y:S01]  /*a310*/  HMMA.16816.F32 R112, R4, R22, R112 ;  /* 0x000000160470723c */ /* 0x000fe20000001870 */
[----:B------:R-:W2:Y:S01]  /*a320*/  LDSM.16.MT88.4 R20, [R205+0x18800] ;  /* 0x01880000cd14783b */ /* 0x000ea20000004200 */
[----:B------:R-:W-:Y:S02]  /*a330*/  FMUL.FTZ R105, R105, R8 ;  /* 0x0000000869697220 */ /* 0x000fe40000410000 */
[----:B-1----:R-:W-:Y:S01]  /*a340*/  FFMA.FTZ R9, R177, c[0x0][0x23c], -R0 ;  /* 0x00008f00b1097a23 */ /* 0x002fe20000010800 */
[----:B------:R-:W-:Y:S01]  /*a350*/  MOV R177, R61 ;  /* 0x0000003d00b17202 */ /* 0x000fe20000000f00 */
[----:B------:R-:W-:-:S02]  /*a360*/  FMUL.FTZ R106, R106, R3 ;  /* 0x000000036a6a7220 */ /* 0x000fc40000410000 */
[C---:B----4-:R-:W-:Y:S01]  /*a370*/  HMMA.16816.F32 R48, R4.reuse, R12, R116 ;  /* 0x0000000c0430723c */ /* 0x050fe20000001874 */
[----:B------:R1:W-:Y:S01]  /*a380*/  MUFU.EX2 R77, R9 ;  /* 0x00000009004d7308 */ /* 0x0003e20000000800 */
[----:B------:R-:W-:Y:S02]  /*a390*/  FMUL.FTZ R107, R107, R3 ;  /* 0x000000036b6b7220 */ /* 0x000fe40000410000 */
[----:B---3--:R-:W-:Y:S02]  /*a3a0*/  FFMA.FTZ R10, R193, c[0x0][0x23c], -R0 ;  /* 0x00008f00c10a7a23 */ /* 0x008fe40000010800 */
[-C--:B------:R-:W-:Y:S02]  /*a3b0*/  FMUL.FTZ R124, R124, R8.reuse ;  /* 0x000000087c7c7220 */ /* 0x080fe40000410000 */
[----:B------:R-:W-:Y:S01]  /*a3c0*/  HMMA.16816.F32 R120, R4, R14, R120 ;  /* 0x0000000e0478723c */ /* 0x000fe20000001878 */
[----:B------:R-:W3:Y:S01]  /*a3d0*/  LDSM.16.MT88.4 R12, [R207+0x18800] ;  /* 0x01880000cf0c783b */ /* 0x000ee20000004200 */
[----:B------:R4:W2:Y:S01]  /*a3e0*/  MUFU.EX2 R84, R10 ;  /* 0x0000000a00547308 */ /* 0x0008a20000000800 */
[----:B------:R-:W-:-:S02]  /*a3f0*/  FMUL.FTZ R125, R125, R8 ;  /* 0x000000087d7d7220 */ /* 0x000fc40000410000 */
[-C--:B------:R-:W-:Y:S02]  /*a400*/  FMUL.FTZ R126, R126, R3.reuse ;  /* 0x000000037e7e7220 */ /* 0x080fe40000410000 */
[-C--:B------:R-:W-:Y:S01]  /*a410*/  FMUL.FTZ R127, R127, R3.reuse ;  /* 0x000000037f7f7220 */ /* 0x080fe20000410000 */
[C---:B-----5:R-:W-:Y:S01]  /*a420*/  HMMA.16816.F32 R100, R4.reuse, R16, R100 ;  /* 0x000000100464723c */ /* 0x060fe20000001864 */
[----:B-1----:R-:W-:Y:S01]  /*a430*/  FFMA.FTZ R9, R179, c[0x0][0x23c], -R0 ;  /* 0x00008f00b3097a23 */ /* 0x002fe20000010800 */
[----:B------:R-:W-:Y:S01]  /*a440*/  MOV R179, R74 ;  /* 0x0000004a00b37202 */ /* 0x000fe20000000f00 */
[-C--:B------:R-:W-:Y:S02]  /*a450*/  FMUL.FTZ R128, R128, R8.reuse ;  /* 0x0000000880807220 */ /* 0x080fe40000410000 */
[----:B------:R1:W-:Y:S01]  /*a460*/  MUFU.EX2 R79, R9 ;  /* 0x00000009004f7308 */ /* 0x0003e20000000800 */
[----:B------:R-:W-:Y:S02]  /*a470*/  FMUL.FTZ R129, R129, R8 ;  /* 0x0000000881817220 */ /* 0x000fe40000410000 */
[-C--:B------:R-:W-:Y:S01]  /*a480*/  FMUL.FTZ R130, R130, R3.reuse ;  /* 0x0000000382827220 */ /* 0x080fe20000410000 */
[----:B------:R-:W-:Y:S01]  /*a490*/  HMMA.16816.F32 R104, R4, R18, R104 ;  /* 0x000000120468723c */ /* 0x000fe20000001868 */
[----:B------:R-:W-:Y:S01]  /*a4a0*/  FMUL.FTZ R131, R131, R3 ;  /* 0x0000000383837220 */ /* 0x000fe20000410000 */
[----:B------:R-:W-:Y:S01]  /*a4b0*/  LDSM.16.MT88.4 R16, [R206+0x18800] ;  /* 0x01880000ce10783b */ /* 0x000fe20000004200 */
[----:B----4-:R-:W-:-:S05]  /*a4c0*/  MOV R10, R60 ;  /* 0x0000003c000a7202 */ /* 0x010fca0000000f00 */
[----:B------:R-:W-:Y:S01]  /*a4d0*/  HMMA.16816.F32 R124, R4, R24, R124 ;  /* 0x00000018047c723c */ /* 0x000fe2000000187c */
[----:B-1----:R-:W-:-:S04]  /*a4e0*/  FFMA.FTZ R9, R178, c[0x0][0x23c], -R0 ;  /* 0x00008f00b2097a23 */ /* 0x002fc80000010800 */
[----:B------:R-:W1:Y:S03]  /*a4f0*/  MUFU.EX2 R178, R9 ;  /* 0x0000000900b27308 */ /* 0x000e660000000800 */
[----:B------:R-:W-:Y:S01]  /*a500*/  HMMA.16816.F32 R128, R4, R26, R128 ;  /* 0x0000001a0480723c */ /* 0x000fe20000001880 */
[----:B------:R-:W4:Y:S06]  /*a510*/  LDSM.16.MT88.4 R24, [R205+0x1a800] ;  /* 0x01a80000cd18783b */ /* 0x000f2c0000004200 */
[----:B--2---:R-:W-:-:S02]  /*a520*/  F2FP.PACK_AB R4, R87, R68 ;  /* 0x000000445704723e */ /* 0x004fc400000000ff */
[----:B------:R-:W-:Y:S02]  /*a530*/  F2FP.PACK_AB R5, R77, R84 ;  /* 0x000000544d05723e */ /* 0x000fe400000000ff */
[----:B------:R-:W-:Y:S02]  /*a540*/  F2FP.PACK_AB R6, R73, R78 ;  /* 0x0000004e4906723e */ /* 0x000fe400000000ff */
[----:B-1----:R-:W-:Y:S01]  /*a550*/  F2FP.PACK_AB R7, R178, R79 ;  /* 0x0000004fb207723e */ /* 0x002fe200000000ff */
[----:B------:R-:W-:-:S06]  /*a560*/  FFMA.FTZ R9, R252, c[0x0][0x23c], -R2 ;  /* 0x00008f00fc097a23 */ /* 0x000fcc0000010802 */
[C---:B------:R-:W-:Y:S07]  /*a570*/  HMMA.16816.F32 R44, R4.reuse, R30, R240 ;  /* 0x0000001e042c723c */ /* 0x040fee00000018f0 */
[----:B------:R-:W-:Y:S01]  /*a580*/  MOV R241, R65 ;  /* 0x0000004100f17202 */ /* 0x000fe20000000f00 */
[----:B------:R-:W-:Y:S01]  /*a590*/  HMMA.16816.F32 R136, R4, R20, R136 ;  /* 0x000000140488723c */ /* 0x000fe20000001888 */
[----:B------:R-:W-:Y:S02]  /*a5a0*/  MOV R65, R53 ;  /* 0x0000003500417202 */ /* 0x000fe40000000f00 */
[----:B------:R-:W-:-:S02]  /*a5b0*/  MOV R243, R71 ;  /* 0x0000004700f37202 */ /* 0x000fc40000000f00 */
[----:B------:R-:W-:Y:S02]  /*a5c0*/  MOV R242, R68 ;  /* 0x0000004400f27202 */ /* 0x000fe40000000f00 */
[----:B------:R-:W-:Y:S01]  /*a5d0*/  MOV R68, R56 ;  /* 0x0000003800447202 */ /* 0x000fe20000000f00 */
[C---:B------:R-:W-:Y:S01]  /*a5e0*/  HMMA.16816.F32 R36, R4.reuse, R22, R248 ;  /* 0x000000160424723c */ /* 0x040fe200000018f8 */
[----:B------:R-:W1:Y:S01]  /*a5f0*/  LDSM.16.MT88.4 R20, [R206+0x1a800] ;  /* 0x01a80000ce14783b */ /* 0x000e620000004200 */
[----:B------:R-:W-:Y:S02]  /*a600*/  MOV R71, R59 ;  /* 0x0000003b00477202 */ /* 0x000fe40000000f00 */
[----:B------:R-:W-:Y:S02]  /*a610*/  MOV R193, R68 ;  /* 0x0000004400c17202 */ /* 0x000fe40000000f00 */
[----:B------:R-:W-:Y:S02]  /*a620*/  MOV R240, R65 ;  /* 0x0000004100f07202 */ /* 0x000fe40000000f00 */
[----:B---3--:R-:W-:Y:S01]  /*a630*/  HMMA.16816.F32 R160, R4, R12, R160 ;  /* 0x0000000c04a0723c */ /* 0x008fe200000018a0 */
[----:B------:R-:W-:-:S02]  /*a640*/  MOV R248, R78 ;  /* 0x0000004e00f87202 */ /* 0x000fc40000000f00 */
[----:B------:R-:W-:Y:S02]  /*a650*/  MOV R249, R79 ;  /* 0x0000004f00f97202 */ /* 0x000fe40000000f00 */
[----:B------:R-:W-:Y:S02]  /*a660*/  MOV R250, R72 ;  /* 0x0000004800fa7202 */ /* 0x000fe40000000f00 */
[----:B------:R-:W-:Y:S01]  /*a670*/  MOV R251, R73 ;  /* 0x0000004900fb7202 */ /* 0x000fe20000000f00 */
[C---:B------:R-:W-:Y:S01]  /*a680*/  HMMA.16816.F32 R52, R4.reuse, R14, R236 ;  /* 0x0000000e0434723c */ /* 0x040fe200000018ec */
[----:B------:R-:W2:Y:S06]  /*a690*/  LDSM.16.MT88.4 R12, [R207+0x1a800] ;  /* 0x01a80000cf0c783b */ /* 0x000eac0000004200 */
[----:B------:R-:W-:Y:S01]  /*a6a0*/  MOV R238, R69 ;  /* 0x0000004500ee7202 */ /* 0x000fe20000000f00 */
[----:B----4-:R-:W-:Y:S01]  /*a6b0*/  HMMA.16816.F32 R56, R4, R24, R200 ;  /* 0x000000180438723c */ /* 0x010fe200000018c8 */
[----:B------:R-:W-:-:S02]  /*a6c0*/  MOV R239, R71 ;  /* 0x0000004700ef7202 */ /* 0x000fc40000000f00 */
[----:B------:R-:W-:Y:S02]  /*a6d0*/  MOV R237, R66 ;  /* 0x0000004200ed7202 */ /* 0x000fe40000000f00 */
[----:B------:R-:W-:Y:S02]  /*a6e0*/  MOV R236, R86 ;  /* 0x0000005600ec7202 */ /* 0x000fe40000000f00 */
[----:B------:R-:W-:Y:S01]  /*a6f0*/  MOV R201, R63 ;  /* 0x0000003f00c97202 */ /* 0x000fe20000000f00 */
[----:B------:R-:W-:Y:S01]  /*a700*/  HMMA.16816.F32 R40, R4, R18, R244 ;  /* 0x000000120428723c */ /* 0x000fe200000018f4 */
[----:B------:R-:W-:Y:S01]  /*a710*/  MOV R200, R84 ;  /* 0x0000005400c87202 */ /* 0x000fe20000000f00 */
[----:B------:R3:W-:Y:S01]  /*a720*/  MUFU.EX2 R244, R9 ;  /* 0x0000000900f47308 */ /* 0x0007e20000000800 */
[----:B------:R-:W-:Y:S02]  /*a730*/  MOV R202, R85 ;  /* 0x0000005500ca7202 */ /* 0x000fe40000000f00 */
[----:B------:R-:W-:-:S02]  /*a740*/  MOV R203, R76 ;  /* 0x0000004c00cb7202 */ /* 0x000fc40000000f00 */
[----:B------:R-:W-:Y:S01]  /*a750*/  IMAD.MOV.U32 R247, RZ, RZ, R64 ;  /* 0x000000fffff77224 */ /* 0x000fe200078e0040 */
[C---:B------:R-:W-:Y:S01]  /*a760*/  HMMA.16816.F32 R60, R4.reuse, R26, R196 ;  /* 0x0000001a043c723c */ /* 0x040fe200000018c4 */
[----:B------:R-:W-:Y:S01]  /*a770*/  MOV R245, R87 ;  /* 0x0000005700f57202 */ /* 0x000fe20000000f00 */
[----:B------:R-:W4:Y:S01]  /*a780*/  LDSM.16.MT88.4 R24, [R206+0x1c800] ;  /* 0x01c80000ce18783b */ /* 0x000f220000004200 */
[----:B------:R-:W-:Y:S02]  /*a790*/  MOV R246, R77 ;  /* 0x0000004d00f67202 */ /* 0x000fe40000000f00 */
[----:B------:R-:W-:Y:S02]  /*a7a0*/  MOV R252, R200 ;  /* 0x000000c800fc7202 */ /* 0x000fe40000000f00 */
[----:B------:R-:W-:Y:S01]  /*a7b0*/  MOV R196, R70 ;  /* 0x0000004600c47202 */ /* 0x000fe20000000f00 */
[----:B------:R-:W-:Y:S01]  /*a7c0*/  HMMA.16816.F32 R144, R4, R16, R144 ;  /* 0x000000100490723c */ /* 0x000fe20000001890 */
[----:B------:R-:W-:Y:S01]  /*a7d0*/  MOV R199, R67 ;  /* 0x0000004300c77202 */ /* 0x000fe20000000f00 */
[----:B------:R-:W-:Y:S01]  /*a7e0*/  LDSM.16.MT88.4 R16, [R208+0x1a800] ;  /* 0x01a80000d010783b */ /* 0x000fe20000004200 */
[----:B------:R-:W-:Y:S01]  /*a7f0*/  MOV R197, R132 ;  /* 0x0000008400c57202 */ /* 0x000fe20000000f00 */
[----:B---3--:R-:W-:Y:S01]  /*a800*/  FFMA.FTZ R9, R196, c[0x0][0x23c], -R2 ;  /* 0x00008f00c4097a23 */ /* 0x008fe20000010802 */
[----:B------:R-:W-:-:S02]  /*a810*/  MOV R198, R75 ;  /* 0x0000004b00c67202 */ /* 0x000fc40000000f00 */
[----:B------:R-:W-:Y:S01]  /*a820*/  MOV R196, R241 ;  /* 0x000000f100c47202 */ /* 0x000fe20000000f00 */
[C---:B-1----:R-:W-:Y:S01]  /*a830*/  HMMA.16816.F32 R64, R4.reuse, R20, R188 ;  /* 0x000000140440723c */ /* 0x042fe200000018bc */
[----:B------:R-:W-:Y:S02]  /*a840*/  MOV R200, R202 ;  /* 0x000000ca00c87202 */ /* 0x000fe40000000f00 */
[----:B------:R-:W-:Y:S02]  /*a850*/  MOV R202, R250 ;  /* 0x000000fa00ca7202 */ /* 0x000fe40000000f00 */
[----:B------:R-:W-:Y:S01]  /*a860*/  MOV R250, R251 ;  /* 0x000000fb00fa7202 */ /* 0x000fe20000000f00 */
[----:B------:R-:W-:Y:S01]  /*a870*/  IMAD.MOV.U32 R251, RZ, RZ, R178 ;  /* 0x000000fffffb7224 */ /* 0x000fe200078e00b2 */
[----:B------:R-:W-:Y:S01]  /*a880*/  MOV R191, R198 ;  /* 0x000000c600bf7202 */ /* 0x000fe20000000f00 */
[----:B------:R-:W-:Y:S01]  /*a890*/  HMMA.16816.F32 R68, R4, R22, R180 ;  /* 0x000000160444723c */ /* 0x000fe200000018b4 */
[----:B------:R-:W1:Y:S01]  /*a8a0*/  LDSM.16.MT88.4 R20, [R208+0x1c800] ;  /* 0x01c80000d014783b */ /* 0x000e620000004200 */
[----:B------:R-:W-:-:S02]  /*a8b0*/  MOV R198, R243 ;  /* 0x000000f300c67202 */ /* 0x000fc40000000f00 */
[----:B------:R3:W5:Y:S01]  /*a8c0*/  MUFU.EX2 R243, R9 ;  /* 0x0000000900f37308 */ /* 0x0007620000000800 */
[----:B------:R-:W-:Y:S02]  /*a8d0*/  MOV R190, R197 ;  /* 0x000000c500be7202 */ /* 0x000fe40000000f00 */
[----:B------:R-:W-:Y:S01]  /*a8e0*/  MOV R197, R242 ;  /* 0x000000f200c57202 */ /* 0x000fe20000000f00 */
[----:B--2---:R-:W-:Y:S01]  /*a8f0*/  HMMA.16816.F32 R84, R4, R12, R156 ;  /* 0x0000000c0454723c */ /* 0x004fe2000000189c */
[----:B------:R-:W-:Y:S02]  /*a900*/  MOV R188, R193 ;  /* 0x000000c100bc7202 */ /* 0x000fe40000000f00 */
[----:B------:R-:W-:-:S05]  /*a910*/  MOV R183, R192 ;  /* 0x000000c000b77202 */ /* 0x000fca0000000f00 */
[----:B------:R-:W-:Y:S01]  /*a920*/  HMMA.16816.F32 R132, R4, R14, R148 ;  /* 0x0000000e0484723c */ /* 0x000fe20000001894 */
[----:B------:R-:W2:Y:S01]  /*a930*/  LDSM.16.MT88.4 R12, [R207+0x1c800] ;  /* 0x01c80000cf0c783b */ /* 0x000ea20000004200 */
[----:B---3--:R-:W-:-:S04]  /*a940*/  FFMA.FTZ R9, R195, c[0x0][0x23c], -R2 ;  /* 0x00008f00c3097a23 */ /* 0x008fc80000010802 */
[----:B------:R3:W-:Y:S02]  /*a950*/  MUFU.EX2 R242, R9 ;  /* 0x0000000900f27308 */ /* 0x0007e40000000800 */
[C---:B----4-:R-:W-:Y:S08]  /*a960*/  HMMA.16816.F32 R156, R4.reuse, R24, R140 ;  /* 0x00000018049c723c */ /* 0x050ff0000000188c */
[----:B------:R-:W-:Y:S01]  /*a970*/  HMMA.16816.F32 R152, R4, R28, R152 ;  /* 0x0000001c0498723c */ /* 0x000fe20000001898 */
[----:B------:R-:W4:Y:S01]  /*a980*/  LDSM.16.MT88.4 R28, [R205+0x1c800] ;  /* 0x01c80000cd1c783b */ /* 0x000f220000004200 */
[----:B---3--:R-:W-:-:S06]  /*a990*/  FFMA.FTZ R9, R194, c[0x0][0x23c], -R2 ;  /* 0x00008f00c2097a23 */ /* 0x008fcc0000010802 */
[C---:B-1----:R-:W-:Y:S01]  /*a9a0*/  HMMA.16816.F32 R116, R4.reuse, R22, R88 ;  /* 0x000000160474723c */ /* 0x042fe20000001858 */
[----:B------:R1:W-:Y:S07]  /*a9b0*/  MUFU.EX2 R241, R9 ;  /* 0x0000000900f17308 */ /* 0x0003ee0000000800 */
[C---:B------:R-:W-:Y:S08]  /*a9c0*/  HMMA.16816.F32 R72, R4.reuse, R16, R172 ;  /* 0x000000100448723c */ /* 0x040ff000000018ac */
[----:B--2---:R-:W-:Y:S01]  /*a9d0*/  HMMA.16816.F32 R88, R4, R12, R92 ;  /* 0x0000000c0458723c */ /* 0x004fe2000000185c */
[----:B-1----:R-:W-:Y:S01]  /*a9e0*/  FFMA.FTZ R9, R190, c[0x0][0x23c], -R0 ;  /* 0x00008f00be097a23 */ /* 0x002fe20000010800 */
[----:B------:R-:W-:-:S02]  /*a9f0*/  MOV R190, R191 ;  /* 0x000000bf00be7202 */ /* 0x000fc40000000f00 */
[----:B------:R-:W-:-:S04]  /*aa00*/  MOV R191, R196 ;  /* 0x000000c400bf7202 */ /* 0x000fc80000000f00 */
[C---:B------:R-:W-:Y:S01]  /*aa10*/  HMMA.16816.F32 R96, R4.reuse, R14, R96 ;  /* 0x0000000e0460723c */ /* 0x040fe20000001860 */
[----:B------:R-:W1:Y:S01]  /*aa20*/  LDSM.16.MT88.4 R12, [R207+0x1e800] ;  /* 0x01e80000cf0c783b */ /* 0x000e620000004200 */
[----:B------:R-:W-:Y:S02]  /*aa30*/  MOV R196, R197 ;  /* 0x000000c500c47202 */ /* 0x000fe40000000f00 */
[----:B------:R-:W-:Y:S02]  /*aa40*/  MOV R197, R198 ;  /* 0x000000c600c57202 */ /* 0x000fe40000000f00 */
[----:B------:R-:W-:Y:S02]  /*aa50*/  MOV R198, R199 ;  /* 0x000000c700c67202 */ /* 0x000fe40000000f00 */
[----:B------:R-:W-:Y:S01]  /*aa60*/  HMMA.16816.F32 R76, R4, R18, R168 ;  /* 0x00000012044c723c */ /* 0x000fe200000018a8 */
[----:B------:R-:W2:Y:S01]  /*aa70*/  LDSM.16.MT88.4 R16, [R205+0x1e800] ;  /* 0x01e80000cd10783b */ /* 0x000ea20000004200 */
[----:B------:R-:W-:-:S02]  /*aa80*/  MOV R199, R237 ;  /* 0x000000ed00c77202 */ /* 0x000fc40000000f00 */
[----:B------:R-:W-:Y:S02]  /*aa90*/  MOV R237, R240 ;  /* 0x000000f000ed7202 */ /* 0x000fe40000000f00 */
[----:B------:R3:W-:Y:S01]  /*aaa0*/  MUFU.EX2 R240, R9 ;  /* 0x0000000900f07308 */ /* 0x0007e20000000800 */
[----:B------:R-:W-:Y:S01]  /*aab0*/  MOV R180, R197 ;  /* 0x000000c500b47202 */ /* 0x000fe20000000f00 */
[----:B------:R-:W-:Y:S01]  /*aac0*/  HMMA.16816.F32 R148, R4, R26, R80 ;  /* 0x0000001a0494723c */ /* 0x000fe20000001850 */
[----:B------:R-:W2:Y:S01]  /*aad0*/  LDSM.16.MT88.4 R24, [R206+0x1e800] ;  /* 0x01e80000ce18783b */ /* 0x000ea20000004200 */
[----:B------:R-:W-:Y:S02]  /*aae0*/  MOV R189, R237 ;  /* 0x000000ed00bd7202 */ /* 0x000fe40000000f00 */
[----:B------:R-:W-:Y:S02]  /*aaf0*/  MOV R181, R198 ;  /* 0x000000c600b57202 */ /* 0x000fe40000000f00 */
[----:B------:R-:W-:-:S02]  /*ab00*/  MOV R182, R199 ;  /* 0x000000c700b67202 */ /* 0x000fc40000000f00 */
[C---:B------:R-:W-:Y:S01]  /*ab10*/  HMMA.16816.F32 R140, R4.reuse, R20, R32 ;  /* 0x00000014048c723c */ /* 0x040fe20000001820 */
[----:B------:R-:W5:Y:S04]  /*ab20*/  LDSM.16.MT88.4 R20, [R208+0x1e800] ;  /* 0x01e80000d014783b */ /* 0x000f680000004200 */
[----:B------:R-:W-:Y:S01]  /*ab30*/  LDSM.16.MT88.4 R32, [R205+0x19000] ;  /* 0x01900000cd20783b */ /* 0x000fe20000004200 */
[--C-:B---3--:R-:W-:Y:S02]  /*ab40*/  FFMA.FTZ R9, R239, c[0x0][0x23c], -R0.reuse ;  /* 0x00008f00ef097a23 */ /* 0x108fe40000010800 */
[C---:B----4-:R-:W-:Y:S02]  /*ab50*/  HMMA.16816.F32 R164, R4.reuse, R28, R164 ;  /* 0x0000001c04a4723c */ /* 0x050fe400000018a4 */
[----:B------:R3:W4:Y:S06]  /*ab60*/  MUFU.EX2 R239, R9 ;  /* 0x0000000900ef7308 */ /* 0x00072c0000000800 */
[C---:B------:R-:W-:Y:S01]  /*ab70*/  HMMA.16816.F32 R184, R4.reuse, R30, R184 ;  /* 0x0000001e04b8723c */ /* 0x040fe200000018b8 */
[----:B------:R-:W-:Y:S07]  /*ab80*/  LDSM.16.MT88.4 R28, [R205+0x1b000] ;  /* 0x01b00000cd1c783b */ /* 0x000fee0000004200 */
[----:B-1----:R-:W-:Y:S01]  /*ab90*/  HMMA.16816.F32 R124, R4, R12, R124 ;  /* 0x0000000c047c723c */ /* 0x002fe2000000187c */
[----:B---3--:R-:W-:-:S04]  /*aba0*/  FFMA.FTZ R9, R238, c[0x0][0x23c], -R0 ;  /* 0x00008f00ee097a23 */ /* 0x008fc80000010800 */
[----:B------:R1:W-:Y:S03]  /*abb0*/  MUFU.EX2 R238, R9 ;  /* 0x0000000900ee7308 */ /* 0x0003e60000000800 */
[C---:B------:R-:W-:Y:S01]  /*abc0*/  HMMA.16816.F32 R128, R4.reuse, R14, R128 ;  /* 0x0000000e0480723c */ /* 0x040fe20000001880 */
[----:B------:R-:W3:Y:S07]  /*abd0*/  LDSM.16.MT88.4 R12, [R207+0x19000] ;  /* 0x01900000cf0c783b */ /* 0x000eee0000004200 */
[----:B--2---:R-:W-:Y:S01]  /*abe0*/  HMMA.16816.F32 R80, R4, R16, R100 ;  /* 0x000000100450723c */ /* 0x004fe20000001864 */
[----:B-1----:R-:W-:Y:S01]  /*abf0*/  FFMA.FTZ R9, R190, c[0x0][0x23c], -R0 ;  /* 0x00008f00be097a23 */ /* 0x002fe20000010800 */
[----:B------:R-:W-:-:S06]  /*ac00*/  MOV R190, R196 ;  /* 0x000000c400be7202 */ /* 0x000fcc0000000f00 */
[C---:B------:R-:W-:Y:S01]  /*ac10*/  HMMA.16816.F32 R104, R4.reuse, R18, R104 ;  /* 0x000000120468723c */ /* 0x040fe20000001868 */
[----:B------:R-:W1:Y:S01]  /*ac20*/  LDSM.16.MT88.4 R16, [R206+0x19000] ;  /* 0x01900000ce10783b */ /* 0x000e620000004200 */
[----:B------:R2:W1:Y:S06]  /*ac30*/  MUFU.EX2 R237, R9 ;  /* 0x0000000900ed7308 */ /* 0x00046c0000000800 */
[C---:B------:R-:W-:Y:S08]  /*ac40*/  HMMA.16816.F32 R108, R4.reuse, R24, R108 ;  /* 0x00000018046c723c */ /* 0x040ff0000000186c */
[----:B------:R-:W-:Y:S01]  /*ac50*/  HMMA.16816.F32 R112, R4, R26, R112 ;  /* 0x0000001a0470723c */ /* 0x000fe20000001870 */
[----:B------:R-:W3:Y:S01]  /*ac60*/  LDSM.16.MT88.4 R24, [R208+0x19000] ;  /* 0x01900000d018783b */ /* 0x000ee20000004200 */
[----:B--2---:R-:W-:Y:S01]  /*ac70*/  FFMA.FTZ R9, R200, c[0x0][0x23c], -R2 ;  /* 0x00008f00c8097a23 */ /* 0x004fe20000010802 */
[----:B------:R-:W-:-:S03]  /*ac80*/  MOV R200, R236 ;  /* 0x000000ec00c87202 */ /* 0x000fc60000000f00 */
[----:B------:R2:W-:Y:S02]  /*ac90*/  MUFU.EX2 R236, R9 ;  /* 0x0000000900ec7308 */ /* 0x0005e40000000800 */
[C---:B-----5:R-:W-:Y:S08]  /*aca0*/  HMMA.16816.F32 R48, R4.reuse, R20, R48 ;  /* 0x000000140430723c */ /* 0x060ff00000001830 */
[----:B------:R-:W-:Y:S01]  /*acb0*/  HMMA.16816.F32 R120, R4, R22, R120 ;  /* 0x000000160478723c */ /* 0x000fe20000001878 */
[----:B------:R-:W-:Y:S01]  /*acc0*/  LDSM.16.MT88.4 R20, [R206+0x1b000] ;  /* 0x01b00000ce14783b */ /* 0x000fe20000004200 */
[----:B--2---:R-:W-:-:S05]  /*acd0*/  FFMA.FTZ R9, R203, c[0x0][0x23c], -R2 ;  /* 0x00008f00cb097a23 */ /* 0x004fca0000010802 */
[----:B------:R-:W-:Y:S02]  /*ace0*/  F2FP.PACK_AB R4, R243, R244 ;  /* 0x000000f4f304723e */ /* 0x000fe400000000ff */
[----:B----4-:R-:W-:Y:S01]  /*acf0*/  F2FP.PACK_AB R5, R239, R240 ;  /* 0x000000f0ef05723e */ /* 0x010fe200000000ff */
[----:B------:R2:W4:Y:S01]  /*ad00*/  MUFU.EX2 R203, R9 ;  /* 0x0000000900cb7308 */ /* 0x0005220000000800 */
[----:B------:R-:W-:Y:S02]  /*ad10*/  F2FP.PACK_AB R6, R241, R242 ;  /* 0x000000f2f106723e */ /* 0x000fe400000000ff */
[----:B-1----:R-:W-:-:S07]  /*ad20*/  F2FP.PACK_AB R7, R237, R238 ;  /* 0x000000eeed07723e */ /* 0x002fce00000000ff */
[----:B---3--:R-:W-:Y:S01]  /*ad30*/  HMMA.16816.F32 R160, R4, R12, R160 ;  /* 0x0000000c04a0723c */ /* 0x008fe200000018a0 */
[----:B--2---:R-:W-:-:S07]  /*ad40*/  FFMA.FTZ R9, R202, c[0x0][0x23c], -R2 ;  /* 0x00008f00ca097a23 */ /* 0x004fce0000010802 */
[C---:B------:R-:W-:Y:S01]  /*ad50*/  HMMA.16816.F32 R196, R4.reuse, R14, R52 ;  /* 0x0000000e04c4723c */ /* 0x040fe20000001834 */
[----:B------:R-:W1:Y:S01]  /*ad60*/  LDSM.16.MT88.4 R12, [R207+0x1b000] ;  /* 0x01b00000cf0c783b */ /* 0x000e620000004200 */
[----:B------:R-:W-:Y:S06]  /*ad70*/  MUFU.EX2 R202, R9 ;  /* 0x0000000900ca7308 */ /* 0x000fec0000000800 */
[C---:B------:R-:W-:Y:S08]  /*ad80*/  HMMA.16816.F32 R144, R4.reuse, R16, R144 ;  /* 0x000000100490723c */ /* 0x040ff00000001890 */
[C---:B------:R-:W-:Y:S01]  /*ad90*/  HMMA.16816.F32 R40, R4.reuse, R18, R40 ;  /* 0x000000120428723c */ /* 0x040fe20000001828 */
[----:B------:R-:W2:Y:S07]  /*ada0*/  LDSM.16.MT88.4 R16, [R208+0x1b000] ;  /* 0x01b00000d010783b */ /* 0x000eae0000004200 */
[C---:B------:R-:W-:Y:S08]  /*adb0*/  HMMA.16816.F32 R152, R4.reuse, R24, R152 ;  /* 0x000000180498723c */ /* 0x040ff00000001898 */
[C---:B------:R-:W-:Y:S01]  /*adc0*/  HMMA.16816.F32 R44, R4.reuse, R26, R44 ;  /* 0x0000001a042c723c */ /* 0x040fe2000000182c */
[----:B------:R-:W-:Y:S07]  /*add0*/  LDSM.16.MT88.4 R24, [R206+0x1d000] ;  /* 0x01d00000ce18783b */ /* 0x000fee0000004200 */
[C---:B------:R-:W-:Y:S07]  /*ade0*/  HMMA.16816.F32 R192, R4.reuse, R28, R56 ;  /* 0x0000001c04c0723c */ /* 0x040fee0000001838 */
[----:B------:R-:W-:Y:S01]  /*adf0*/  MOV R56, R182 ;  /* 0x000000b600387202 */ /* 0x000fe20000000f00 */
[----:B-1----:R-:W-:Y:S01]  /*ae00*/  HMMA.16816.F32 R84, R4, R12, R84 ;  /* 0x0000000c0454723c */ /* 0x002fe20000001854 */
[----:B------:R-:W-:-:S02]  /*ae10*/  MOV R57, R181 ;  /* 0x000000b500397202 */ /* 0x000fc40000000f00 */
[----:B------:R-:W-:Y:S02]  /*ae20*/  MOV R58, R180 ;  /* 0x000000b4003a7202 */ /* 0x000fe40000000f00 */
[----:B------:R-:W-:-:S03]  /*ae30*/  MOV R59, R177 ;  /* 0x000000b1003b7202 */ /* 0x000fc60000000f00 */
[C---:B------:R-:W-:Y:S01]  /*ae40*/  HMMA.16816.F32 R92, R4.reuse, R14, R132 ;  /* 0x0000000e045c723c */ /* 0x040fe20000001884 */
[----:B------:R-:W1:Y:S07]  /*ae50*/  LDSM.16.MT88.4 R12, [R207+0x1d000] ;  /* 0x01d00000cf0c783b */ /* 0x000e6e0000004200 */
[C---:B------:R-:W-:Y:S08]  /*ae60*/  HMMA.16816.F32 R28, R4.reuse, R30, R60 ;  /* 0x0000001e041c723c */ /* 0x040ff0000000183c */
[C---:B------:R-:W-:Y:S08]  /*ae70*/  HMMA.16816.F32 R60, R4.reuse, R22, R68 ;  /* 0x00000016043c723c */ /* 0x040ff00000001844 */
[C---:B--2---:R-:W-:Y:S07]  /*ae80*/  HMMA.16816.F32 R68, R4.reuse, R16, R72 ;  /* 0x000000100444723c */ /* 0x044fee0000001848 */
[----:B------:R-:W-:Y:S01]  /*ae90*/  MOV R73, R179 ;  /* 0x000000b300497202 */ /* 0x000fe20000000f00 */
[----:B------:R-:W-:Y:S01]  /*aea0*/  HMMA.16816.F32 R52, R4, R20, R64 ;  /* 0x000000140434723c */ /* 0x000fe20000001840 */
[----:B------:R-:W-:Y:S01]  /*aeb0*/  MOV R74, R176 ;  /* 0x000000b0004a7202 */ /* 0x000fe20000000f00 */
[----:B------:R-:W2:Y:S01]  /*aec0*/  LDSM.16.MT88.4 R20, [R208+0x1d000] ;  /* 0x01d00000d014783b */ /* 0x000ea20000004200 */
[----:B------:R-:W-:Y:S01]  /*aed0*/  MOV R75, R191 ;  /* 0x000000bf004b7202 */ /* 0x000fe20000000f00 */
[----:B------:R-:W-:Y:S01]  /*aee0*/  FFMA.FTZ R2, R73, c[0x0][0x23c], -R2 ;  /* 0x00008f0049027a23 */ /* 0x000fe20000010802 */
[----:B------:R-:W-:-:S02]  /*aef0*/  MOV R73, R74 ;  /* 0x0000004a00497202 */ /* 0x000fc40000000f00 */
[----:B------:R-:W-:Y:S01]  /*af00*/  MOV R64, R190 ;  /* 0x000000be00407202 */ /* 0x000fe20000000f00 */
[C---:B------:R-:W-:Y:S01]  /*af10*/  HMMA.16816.F32 R136, R4.reuse, R32, R136 ;  /* 0x000000200488723c */ /* 0x040fe20000001888 */
[----:B------:R-:W-:Y:S02]  /*af20*/  MOV R65, R189 ;  /* 0x000000bd00417202 */ /* 0x000fe40000000f00 */
[----:B------:R-:W-:Y:S02]  /*af30*/  MOV R66, R188 ;  /* 0x000000bc00427202 */ /* 0x000fe40000000f00 */
[----:B------:R-:W-:Y:S02]  /*af40*/  MOV R67, R183 ;  /* 0x000000b700437202 */ /* 0x000fe40000000f00 */
        /* <DEDUP_REMOVED lines=8> */
[----:B------:R-:W-:Y:S02]  /*afd0*/  MOV R67, R56 ;  /* 0x0000003800437202 */ /* 0x000fe40000000f00 */
[----:B------:R-:W-:Y:S02]  /*afe0*/  MOV R56, R57 ;  /* 0x0000003900387202 */ /* 0x000fe40000000f00 */
[----:B------:R-:W-:-:S02]  /*aff0*/  MOV R57, R58 ;  /* 0x0000003a00397202 */ /* 0x000fc40000000f00 */
[C---:B------:R-:W-:Y:S01]  /*b000*/  HMMA.16816.F32 R180, R4.reuse, R26, R148 ;  /* 0x0000001a04b4723c */ /* 0x040fe20000001894 */
[----:B------:R-:W-:Y:S01]  /*b010*/  MOV R58, R201 ;  /* 0x000000c9003a7202 */ /* 0x000fe20000000f00 */
[----:B------:R-:W-:Y:S01]  /*b020*/  LDSM.16.MT88.4 R148, [R206+0x19800] ;  /* 0x01980000ce94783b */ /* 0x000fe20000004200 */
[----:B------:R3:W5:Y:S01]  /*b030*/  MUFU.EX2 R201, R2 ;  /* 0x0000000200c97308 */ /* 0x0007620000000800 */
[----:B------:R-:W-:Y:S02]  /*b040*/  MOV R97, R66 ;  /* 0x0000004200617202 */ /* 0x000fe40000000f00 */
[----:B------:R-:W-:Y:S02]  /*b050*/  MOV R88, R58 ;  /* 0x0000003a00587202 */ /* 0x000fe40000000f00 */
[----:B------:R-:W-:Y:S01]  /*b060*/  HMMA.16816.F32 R36, R4, R34, R36 ;  /* 0x000000220424723c */ /* 0x000fe20000001824 */
[----:B------:R-:W4:Y:S01]  /*b070*/  LDSM.16.MT88.4 R32, [R205+0x1d000] ;  /* 0x01d00000cd20783b */ /* 0x000f220000004200 */
[----:B------:R-:W-:-:S02]  /*b080*/  MOV R96, R65 ;  /* 0x0000004100607202 */ /* 0x000fc40000000f00 */
[----:B------:R-:W-:Y:S02]  /*b090*/  MOV R99, R56 ;  /* 0x0000003800637202 */ /* 0x000fe40000000f00 */
[----:B------:R-:W-:Y:S02]  /*b0a0*/  MOV R90, R57 ;  /* 0x00000039005a7202 */ /* 0x000fe40000000f00 */
[C---:B--2---:R-:W-:Y:S01]  /*b0b0*/  HMMA.16816.F32 R172, R4.reuse, R20, R140 ;  /* 0x0000001404ac723c */ /* 0x044fe2000000188c */
[----:B------:R-:W-:Y:S01]  /*b0c0*/  LDSM.16.MT88.4 R140, [R205+0x19800] ;  /* 0x01980000cd8c783b */ /* 0x000fe20000004200 */
[----:B------:R-:W-:Y:S01]  /*b0d0*/  MOV R89, R59 ;  /* 0x0000003b00597202 */ /* 0x000fe20000000f00 */
[--C-:B---3--:R-:W-:Y:S01]  /*b0e0*/  FFMA.FTZ R2, R200, c[0x0][0x23c], -R0.reuse ;  /* 0x00008f00c8027a23 */ /* 0x108fe20000010800 */
[----:B------:R-:W-:Y:S01]  /*b0f0*/  MOV R91, R74 ;  /* 0x0000004a005b7202 */ /* 0x000fe20000000f00 */
[----:B------:R-:W-:Y:S01]  /*b100*/  LDSM.16.MT88.4 R56, [R208+0x1b800] ;  /* 0x01b80000d038783b */ /* 0x000fe20000004200 */
[----:B------:R-:W-:Y:S01]  /*b110*/  MOV R98, R67 ;  /* 0x0000004300627202 */ /* 0x000fe20000000f00 */
[----:B------:R2:W-:Y:S01]  /*b120*/  MUFU.EX2 R200, R2 ;  /* 0x0000000200c87308 */ /* 0x0005e20000000800 */
[C---:B------:R-:W-:Y:S01]  /*b130*/  HMMA.16816.F32 R76, R4.reuse, R18, R76 ;  /* 0x00000012044c723c */ /* 0x040fe2000000184c */
[----:B------:R-:W3:Y:S07]  /*b140*/  LDSM.16.MT88.4 R16, [R205+0x1f000] ;  /* 0x01f00000cd10783b */ /* 0x000eee0000004200 */
[----:B------:R-:W-:Y:S01]  /*b150*/  HMMA.16816.F32 R176, R4, R22, R116 ;  /* 0x0000001604b0723c */ /* 0x000fe20000001874 */
[----:B------:R-:W3:Y:S01]  /*b160*/  LDSM.16.MT88.4 R20, [R208+0x1f000] ;  /* 0x01f00000d014783b */ /* 0x000ee20000004200 */
[----:B--2---:R-:W-:-:S06]  /*b170*/  FFMA.FTZ R2, R11, c[0x0][0x23c], -R0 ;  /* 0x00008f000b027a23 */ /* 0x004fcc0000010800 */
[C---:B-1----:R-:W-:Y:S01]  /*b180*/  HMMA.16816.F32 R124, R4.reuse, R12, R124 ;  /* 0x0000000c047c723c */ /* 0x042fe2000000187c */
[----:B------:R1:W2:Y:S07]  /*b190*/  MUFU.EX2 R11, R2 ;  /* 0x00000002000b7308 */ /* 0x0002ae0000000800 */
[C---:B------:R-:W-:Y:S07]  /*b1a0*/  HMMA.16816.F32 R12, R4.reuse, R14, R128 ;  /* 0x0000000e040c723c */ /* 0x040fee0000001880 */
[----:B----4-:R-:W-:Y:S01]  /*b1b0*/  F2FP.PACK_AB R128, R203, R236 ;  /* 0x000000eccb80723e */ /* 0x010fe200000000ff */
[----:B------:R-:W-:Y:S01]  /*b1c0*/  HMMA.16816.F32 R100, R4, R32, R164 ;  /* 0x000000200464723c */ /* 0x000fe200000018a4 */
[----:B-----5:R-:W-:Y:S01]  /*b1d0*/  F2FP.PACK_AB R130, R201, R202 ;  /* 0x000000cac982723e */ /* 0x020fe200000000ff */
[----:B------:R-:W4:Y:S01]  /*b1e0*/  LDSM.16.MT88.4 R164, [R207+0x19800] ;  /* 0x01980000cfa4783b */ /* 0x000f220000004200 */
[--C-:B-1----:R-:W-:Y:S01]  /*b1f0*/  FFMA.FTZ R2, R10, c[0x0][0x23c], -R0.reuse ;  /* 0x00008f000a027a23 */ /* 0x102fe20000010800 */
[----:B--2---:R-:W-:Y:S01]  /*b200*/  F2FP.PACK_AB R129, R11, R200 ;  /* 0x000000c80b81723e */ /* 0x004fe200000000ff */
[----:B------:R-:W-:-:S02]  /*b210*/  FFMA.FTZ R0, R73, c[0x0][0x23c], -R0 ;  /* 0x00008f0049007a23 */ /* 0x000fc40000010800 */
[----:B------:R1:W-:Y:S01]  /*b220*/  MUFU.EX2 R10, R2 ;  /* 0x00000002000a7308 */ /* 0x0003e20000000800 */
[C---:B------:R-:W-:Y:S07]  /*b230*/  HMMA.16816.F32 R184, R4.reuse, R34, R184 ;  /* 0x0000002204b8723c */ /* 0x040fee00000018b8 */
[----:B------:R-:W2:Y:S01]  /*b240*/  MUFU.EX2 R9, R0 ;  /* 0x0000000000097308 */ /* 0x000ea20000000800 */
[----:B---3--:R-:W-:Y:S01]  /*b250*/  HMMA.16816.F32 R32, R4, R16, R80 ;  /* 0x000000100420723c */ /* 0x008fe20000001850 */
[----:B-1----:R-:W-:-:S07]  /*b260*/  MOV R2, R96 ;  /* 0x0000006000027202 */ /* 0x002fce0000000f00 */
[----:B------:R-:W-:Y:S01]  /*b270*/  HMMA.16816.F32 R188, R4, R24, R156 ;  /* 0x0000001804bc723c */ /* 0x000fe2000000189c */
[----:B------:R-:W-:Y:S01]  /*b280*/  MOV R82, R75 ;  /* 0x0000004b00527202 */ /* 0x000fe20000000f00 */
[----:B------:R-:W1:Y:S01]  /*b290*/  LDSM.16.MT88.4 R24, [R206+0x1f000] ;  /* 0x01f00000ce18783b */ /* 0x000e620000004200 */
[----:B------:R-:W-:-:S03]  /*b2a0*/  MOV R83, R64 ;  /* 0x0000004000537202 */ /* 0x000fc60000000f00 */
[----:B------:R-:W-:Y:S01]  /*b2b0*/  LDSM.16.MT88.4 R156, [R208+0x19800] ;  /* 0x01980000d09c783b */ /* 0x000fe20000004200 */
[----:B--2---:R-:W-:Y:S01]  /*b2c0*/  F2FP.PACK_AB R131, R9, R10 ;  /* 0x0000000a0983723e */ /* 0x004fe200000000ff */
[----:B------:R-:W-:Y:S01]  /*b2d0*/  HMMA.16816.F32 R116, R4, R20, R48 ;  /* 0x000000140474723c */ /* 0x000fe20000001830 */
[----:B------:R-:W-:Y:S01]  /*b2e0*/  MOV R0, R97 ;  /* 0x0000006100007202 */ /* 0x000fe20000000f00 */
[----:B------:R-:W-:Y:S04]  /*b2f0*/  LDSM.16.MT88.4 R48, [R206+0x1b800] ;  /* 0x01b80000ce30783b */ /* 0x000fe80000004200 */
[----:B------:R-:W-:Y:S02]  /*b300*/  LDSM.16.MT88.4 R64, [R207+0x1b800] ;  /* 0x01b80000cf40783b */ /* 0x000fe40000004200 */
[C---:B------:R-:W-:Y:S02]  /*b310*/  HMMA.16816.F32 R144, R128.reuse, R148, R144 ;  /* 0x000000948090723c */ /* 0x040fe40000001890 */
[----:B------:R-:W-:Y:S06]  /*b320*/  LDSM.16.MT88.4 R72, [R205+0x1d800] ;  /* 0x01d80000cd48783b */ /* 0x000fec0000004200 */
[C---:B------:R-:W-:Y:S01]  /*b330*/  HMMA.16816.F32 R148, R128.reuse, R150, R40 ;  /* 0x000000968094723c */ /* 0x040fe20000001828 */
[----:B------:R-:W2:Y:S07]  /*b340*/  LDSM.16.MT88.4 R40, [R205+0x1b800] ;  /* 0x01b80000cd28783b */ /* 0x000eae0000004200 */
[C---:B------:R-:W-:Y:S08]  /*b350*/  HMMA.16816.F32 R136, R128.reuse, R140, R136 ;  /* 0x0000008c8088723c */ /* 0x040ff00000001888 */
[C---:B------:R-:W-:Y:S08]  /*b360*/  HMMA.16816.F32 R140, R128.reuse, R142, R36 ;  /* 0x0000008e808c723c */ /* 0x040ff00000001824 */
[C---:B----4-:R-:W-:Y:S08]  /*b370*/  HMMA.16816.F32 R160, R128.reuse, R164, R160 ;  /* 0x000000a480a0723c */ /* 0x050ff000000018a0 */
[----:B------:R-:W-:Y:S07]  /*b380*/  HMMA.16816.F32 R164, R128, R166, R196 ;  /* 0x000000a680a4723c */ /* 0x000fee00000018c4 */
[----:B------:R-:W-:Y:S01]  /*b390*/  MOV R196, R99 ;  /* 0x0000006300c47202 */ /* 0x000fe20000000f00 */
[----:B-1----:R-:W-:Y:S01]  /*b3a0*/  HMMA.16816.F32 R108, R4, R24, R108 ;  /* 0x00000018046c723c */ /* 0x002fe2000000186c */
[----:B------:R-:W-:-:S02]  /*b3b0*/  MOV R199, R82 ;  /* 0x0000005200c77202 */ /* 0x000fc40000000f00 */
[----:B------:R-:W-:Y:S02]  /*b3c0*/  MOV R197, R98 ;  /* 0x0000006200c57202 */ /* 0x000fe40000000f00 */
[----:B------:R-:W-:Y:S01]  /*b3d0*/  MOV R198, R83 ;  /* 0x0000005300c67202 */ /* 0x000fe20000000f00 */
[----:B------:R-:W-:Y:S02]  /*b3e0*/  LDSM.16.MT88.4 R96, [R207+0x1d800] ;  /* 0x01d80000cf60783b */ /* 0x000fe40000004200 */
[----:B--2---:R-:W-:Y:S02]  /*b3f0*/  HMMA.16816.F32 R36, R128, R40, R192 ;  /* 0x000000288024723c */ /* 0x004fe400000018c0 */
[----:B------:R-:W1:Y:S05]  /*b400*/  LDSM.16.MT88.4 R80, [R206+0x1d800] ;  /* 0x01d80000ce50783b */ /* 0x000e6a0000004200 */
[----:B------:R-:W-:Y:S01]  /*b410*/  MOV R192, R88 ;  /* 0x0000005800c07202 */ /* 0x000fe20000000f00 */
[----:B------:R-:W-:Y:S01]  /*b420*/  HMMA.16816.F32 R16, R4, R18, R104 ;  /* 0x000000120410723c */ /* 0x000fe20000001868 */
[----:B------:R-:W-:Y:S01]  /*b430*/  MOV R193, R89 ;  /* 0x0000005900c17202 */ /* 0x000fe20000000f00 */
[----:B------:R-:W-:Y:S01]  /*b440*/  LDSM.16.MT88.4 R104, [R205+0x1f800] ;  /* 0x01f80000cd68783b */ /* 0x000fe20000004200 */
[----:B------:R-:W-:Y:S01]  /*b450*/  MOV R194, R90 ;  /* 0x0000005a00c27202 */ /* 0x000fe20000000f00 */
[----:B------:R-:W-:Y:S01]  /*b460*/  FFMA.FTZ R0, R0, R8, R192 ;  /* 0x0000000800007223 */ /* 0x000fe200000100c0 */
[----:B------:R-:W-:-:S02]  /*b470*/  MOV R195, R91 ;  /* 0x0000005b00c37202 */ /* 0x000fc40000000f00 */
[----:B------:R-:W2:Y:S01]  /*b480*/  LDSM.16.MT88.4 R88, [R208+0x1d800] ;  /* 0x01d80000d058783b */ /* 0x000ea20000004200 */
[----:B------:R-:W-:Y:S01]  /*b490*/  FADD.FTZ R2, R2, R0 ;  /* 0x0000000002027221 */ /* 0x000fe20000010000 */
[C---:B------:R-:W-:Y:S01]  /*b4a0*/  HMMA.16816.F32 R24, R4.reuse, R26, R112 ;  /* 0x0000001a0418723c */ /* 0x040fe20000001870 */
[----:B------:R-:W-:Y:S01]  /*b4b0*/  FFMA.FTZ R3, R194, R3, R193 ;  /* 0x00000003c2037223 */ /* 0x000fe200000100c1 */
[----:B------:R-:W3:Y:S01]  /*b4c0*/  LDSM.16.MT88.4 R112, [R206+0x1f800] ;  /* 0x01f80000ce70783b */ /* 0x000ee20000004200 */
[----:B------:R-:W-:Y:S02]  /*b4d0*/  FADD.FTZ R2, R196, R2 ;  /* 0x00000002c4027221 */ /* 0x000fe40000010000 */
[----:B------:R-:W-:Y:S02]  /*b4e0*/  FADD.FTZ R0, R195, R3 ;  /* 0x00000003c3007221 */ /* 0x000fe40000010000 */
[----:B------:R-:W-:Y:S01]  /*b4f0*/  FADD.FTZ R2, R247, R2 ;  /* 0x00000002f7027221 */ /* 0x000fe20000010000 */
[----:B------:R-:W-:Y:S01]  /*b500*/  HMMA.16816.F32 R20, R4, R22, R120 ;  /* 0x000000160414723c */ /* 0x000fe20000001878 */
[----:B------:R-:W4:Y:S01]  /*b510*/  LDL R247, [R1+0x24] ;  /* 0x0000240001f77983 */ /* 0x000f220000100800 */
[----:B------:R-:W-:-:S02]  /*b520*/  FADD.FTZ R0, R197, R0 ;  /* 0x00000000c5007221 */ /* 0x000fc40000010000 */
[----:B------:R-:W-:Y:S01]  /*b530*/  FADD.FTZ R2, R199, R2 ;  /* 0x00000002c7027221 */ /* 0x000fe20000010000 */
[----:B------:R-:W5:Y:S03]  /*b540*/  LDSM.16.MT88.4 R120, [R208+0x1f800] ;  /* 0x01f80000d078783b */ /* 0x000f660000004200 */
[----:B------:R-:W-:Y:S01]  /*b550*/  FADD.FTZ R2, R245, R2 ;  /* 0x00000002f5027221 */ /* 0x000fe20000010000 */
[----:B------:R-:W1:Y:S01]  /*b560*/  LDSM.16.MT88.4 R4, [R207+0x1f800] ;  /* 0x01f80000cf04783b */ /* 0x000e620000004200 */
[----:B------:R-:W-:Y:S02]  /*b570*/  HMMA.16816.F32 R152, R128, R156, R152 ;  /* 0x0000009c8098723c */ /* 0x000fe40000001898 */
[----:B------:R-:W-:-:S04]  /*b580*/  FADD.FTZ R2, R248, R2 ;  /* 0x00000002f8027221 */ /* 0x000fc80000010000 */
[----:B------:R-:W-:Y:S02]  /*b590*/  FADD.FTZ R2, R250, R2 ;  /* 0x00000002fa027221 */ /* 0x000fe40000010000 */
[----:B------:R-:W-:Y:S01]  /*b5a0*/  FADD.FTZ R0, R198, R0 ;  /* 0x00000000c6007221 */ /* 0x000fe20000010000 */
[----:B------:R-:W-:Y:S01]  /*b5b0*/  HMMA.16816.F32 R156, R128, R158, R44 ;  /* 0x0000009e809c723c */ /* 0x000fe2000000182c */
[----:B------:R-:W-:Y:S02]  /*b5c0*/  FADD.FTZ R2, R244, R2 ;  /* 0x00000002f4027221 */ /* 0x000fe40000010000 */
[----:B------:R-:W4:Y:S01]  /*b5d0*/  LDL R244, [R1+0x28] ;  /* 0x0000280001f47983 */ /* 0x000f220000100800 */
[----:B------:R-:W-:-:S04]  /*b5e0*/  FADD.FTZ R0, R252, R0 ;  /* 0x00000000fc007221 */ /* 0x000fc80000010000 */
[----:B------:R-:W-:Y:S01]  /*b5f0*/  FADD.FTZ R0, R246, R0 ;  /* 0x00000000f6007221 */ /* 0x000fe20000010000 */
[----:B------:R-:W-:Y:S03]  /*b600*/  HMMA.16816.F32 R44, R128, R48, R52 ;  /* 0x00000030802c723c */ /* 0x000fe60000001834 */
[----:B------:R-:W-:-:S04]  /*b610*/  FADD.FTZ R0, R249, R0 ;  /* 0x00000000f9007221 */ /* 0x000fc80000010000 */
[----:B------:R-:W-:Y:S01]  /*b620*/  FADD.FTZ R0, R251, R0 ;  /* 0x00000000fb007221 */ /* 0x000fe20000010000 */
[C---:B------:R-:W-:Y:S03]  /*b630*/  HMMA.16816.F32 R48, R128.reuse, R50, R60 ;  /* 0x000000328030723c */ /* 0x040fe6000000183c */
        /* <DEDUP_REMOVED lines=18> */
[C---:B------:R-:W-:Y:S02]  /*b760*/  HMMA.16816.F32 R64, R128.reuse, R66, R92 ;  /* 0x000000428040723c */ /* 0x040fe4000000185c */
[----:B------:R3:W-:Y:S04]  /*b770*/  STL [R1+0x14], R246 ;  /* 0x000014f601007387 */ /* 0x0007e80000100800 */
[----:B------:R3:W-:Y:S02]  /*b780*/  STL [R1+0x18], R245 ;  /* 0x000018f501007387 */ /* 0x0007e40000100800 */
[C---:B------:R-:W-:Y:S08]  /*b790*/  HMMA.16816.F32 R68, R128.reuse, R72, R100 ;  /* 0x000000488044723c */ /* 0x040ff00000001864 */
[C---:B-1----:R-:W-:Y:S08]  /*b7a0*/  HMMA.16816.F32 R76, R128.reuse, R80, R188 ;  /* 0x00000050804c723c */ /* 0x042ff000000018bc */
[C---:B--2---:R-:W-:Y:S08]  /*b7b0*/  HMMA.16816.F32 R84, R128.reuse, R88, R172 ;  /* 0x000000588054723c */ /* 0x044ff000000018ac */
[C---:B------:R-:W-:Y:S08]  /*b7c0*/  HMMA.16816.F32 R92, R128.reuse, R96, R168 ;  /* 0x00000060805c723c */ /* 0x040ff000000018a8 */
[C---:B------:R-:W-:Y:S08]  /*b7d0*/  HMMA.16816.F32 R100, R128.reuse, R104, R32 ;  /* 0x000000688064723c */ /* 0x040ff00000001820 */
[C---:B---3--:R-:W-:Y:S08]  /*b7e0*/  HMMA.16816.F32 R108, R128.reuse, R112, R108 ;  /* 0x00000070806c723c */ /* 0x048ff0000000186c */
        /* <DEDUP_REMOVED lines=11> */
[----:B----4-:R-:W-:-:S02]  /*b8a0*/  MOV R132, R247 ;  /* 0x000000f700847202 */ /* 0x010fc40000000f00 */
[----:B------:R-:W-:Y:S01]  /*b8b0*/  MOV R133, R244 ;  /* 0x000000f400857202 */ /* 0x000fe20000000f00 */
[----:B------:R-:W-:Y:S05]  /*b8c0*/  @!P0 BRA `(.L_x_455) ;  /* 0x0000488000008947 */ /* 0x000fea0003800000 */
[----:B------:R-:W2:Y:S04]  /*b8d0*/  LDL.64 R248, [R1+0x60] ;  /* 0x0000600001f87983 */ /* 0x000ea80000100a00 */
[----:B------:R-:W3:Y:S01]  /*b8e0*/  LDL.64 R250, [R1+0x58] ;  /* 0x0000580001fa7983 */ /* 0x000ee20000100a00 */
[----:B------:R-:W-:Y:S01]  /*b8f0*/  UIADD3 UR25, UR9, -0x3, URZ ;  /* 0xfffffffd09197890 */ /* 0x000fe2000fffe03f */
[----:B------:R-:W-:-:S04]  /*b900*/  DEPBAR.LE SB0, 0x0 ;  /* 0x000080000000791a */ /* 0x000fc80000000000 */
[----:B------:R-:W-:Y:S01]  /*b910*/  USHF.R.S32.HI UR15, URZ, 0x1f, UR25 ;  /* 0x0000001f3f0f7899 */ /* 0x000fe20008011419 */
[----:B------:R-:W-:Y:S01]  /*b920*/  BAR.SYNC.DEFER_BLOCKING 0x0 ;  /* 0x0000000000007b1d */ /* 0x000fe20000010000 */
[----:B------:R-:W-:-:S05]  /*b930*/  UISETP.GT.AND UP0, UPT, UR25, UR10, UPT ;  /* 0x0000000a1900728c */ /* 0x000fca000bf04270 */
[----:B------:R-:W-:Y:S02]  /*b940*/  ULDC.64 UR4, c[0x0][0x1a0] ;  /* 0x0000680000047ab9 */ /* 0x000fe40000000a00 */
[----:B------:R-:W-:Y:S02]  /*b950*/  UIMAD UR15, UR15, UR4, URZ ;  /* 0x000000040f0f72a4 */ /* 0x000fe4000f8e023f */
[----:B------:R-:W-:Y:S02]  /*b960*/  UIMAD.WIDE.U32 UR30, UR25, UR4, URZ ;  /* 0x00000004191e72a5 */ /* 0x000fe4000f8e003f */
[----:B------:R-:W-:-:S04]  /*b970*/  UIMAD UR5, UR25, UR5, UR15 ;  /* 0x00000005190572a4 */ /* 0x000fc8000f8e020f */
[----:B------:R-:W-:Y:S01]  /*b980*/  UIADD3 UR5, UR31, UR5, URZ ;  /* 0x000000051f057290 */ /* 0x000fe2000fffe03f */
[----:B------:R-:W-:Y:S02]  /*b990*/  IMAD.U32 R2, RZ, RZ, UR30 ;  /* 0x0000001eff027e24 */ /* 0x000fe4000f8e00ff */
[----:B------:R-:W-:-:S03]  /*b9a0*/  IMAD.U32 R3, RZ, RZ, UR31 ;  /* 0x0000001fff037e24 */ /* 0x000fc6000f8e00ff */
[----:B------:R-:W-:Y:S01]  /*b9b0*/  IMAD.U32 R3, RZ, RZ, UR5 ;  /* 0x00000005ff037e24 */ /* 0x000fe2000f8e00ff */
[----:B------:R-:W-:Y:S01]  /*b9c0*/  @P5 STS.128 [R231+0x18000], RZ ;  /* 0x018000ffe7005388 */ /* 0x000fe20000000c00 */
[----:B--2---:R-:W-:-:S04]  /*b9d0*/  LEA R0, P0, R2, R248, 0x6 ;  /* 0x000000f802007211 */ /* 0x004fc800078030ff */
[----:B------:R-:W-:Y:S02]  /*b9e0*/  @!P5 LEA R20, P6, R0, c[0x0][0x170], 0x1 ;  /* 0x00005c000014da11 */ /* 0x000fe400078c08ff */
[----:B---3--:R-:W-:Y:S02]  /*b9f0*/  LEA.HI.X R3, R2, R251, R3, 0x6, P0 ;  /* 0x000000fb02037211 */ /* 0x008fe400000f3403 */
[C---:B------:R-:W-:Y:S02]  /*ba00*/  @!P4 LEA R16, P1, R0.reuse, c[0x0][0x170], 0x1 ;  /* 0x00005c000010ca11 */ /* 0x040fe400078208ff */
[C---:B------:R-:W-:Y:S02]  /*ba10*/  @!P3 LEA R14, P0, R0.reuse, c[0x0][0x170], 0x1 ;  /* 0x00005c00000eba11 */ /* 0x040fe400078008ff */
[C---:B------:R-:W-:Y:S02]  /*ba20*/  @!P5 LEA.HI.X R21, R0.reuse, c[0x0][0x174], R3, 0x1, P6 ;  /* 0x00005d000015da11 */ /* 0x040fe400030f0c03 */
[----:B------:R-:W-:-:S02]  /*ba30*/  IADD3 R2, P6, R0, UR23, RZ ;  /* 0x0000001700027c10 */ /* 0x000fc4000ffde0ff */
[C-C-:B------:R-:W-:Y:S01]  /*ba40*/  @!P4 LEA.HI.X R17, R0.reuse, c[0x0][0x174], R3.reuse, 0x1, P1 ;  /* 0x00005d000011ca11 */ /* 0x140fe200008f0c03 */
[----:B------:R-:W-:Y:S01]  /*ba50*/  @!PT LDS RZ, [RZ] ;  /* 0x00000000fffff984 */ /* 0x000fe20000000800 */
[----:B------:R-:W-:Y:S01]  /*ba60*/  @!PT LDS RZ, [RZ] ;  /* 0x00000000fffff984 */ /* 0x000fe20000000800 */
[----:B------:R-:W-:Y:S01]  /*ba70*/  @!PT LDS RZ, [RZ] ;  /* 0x00000000fffff984 */ /* 0x000fe20000000800 */
[----:B------:R1:W-:Y:S01]  /*ba80*/  @!P5 LDGSTS.E.BYPASS.LTC128B.128 [R231+0x18000], [R20.64] ;  /* 0x1800000014e7dfae */ /* 0x0003e2000b901d52 */
[C---:B------:R-:W-:Y:S02]  /*ba90*/  @!P2 LEA R12, P1, R0.reuse, c[0x0][0x170], 0x1 ;  /* 0x00005c00000caa11 */ /* 0x040fe400078208ff */
[--C-:B------:R-:W-:Y:S01]  /*baa0*/  @!P3 LEA.HI.X R15, R0, c[0x0][0x174], R3.reuse, 0x1, P0 ;  /* 0x00005d00000fba11 */ /* 0x100fe200000f0c03 */
[----:B------:R-:W-:Y:S01]  /*bab0*/  @P4 STS.128 [R231+0x1a000], RZ ;  /* 0x01a000ffe7004388 */ /* 0x000fe20000000c00 */
[----:B------:R-:W-:Y:S02]  /*bac0*/  @!P5 LEA R18, P0, R2, c[0x0][0x170], 0x1 ;  /* 0x00005c000212da11 */ /* 0x000fe400078008ff */
[----:B------:R-:W-:Y:S01]  /*bad0*/  IADD3.X R4, R3, UR24, RZ, P6, !PT ;  /* 0x0000001803047c10 */ /* 0x000fe2000b7fe4ff */
[----:B------:R-:W-:Y:S01]  /*bae0*/  @!PT LDS RZ, [RZ] ;  /* 0x00000000fffff984 */ /* 0x000fe20000000800 */
[----:B------:R-:W-:Y:S01]  /*baf0*/  @!PT LDS RZ, [RZ] ;  /* 0x00000000fffff984 */ /* 0x000fe20000000800 */
[----:B------:R-:W-:Y:S01]  /*bb00*/  @!PT LDS RZ, [RZ] ;  /* 0x00000000fffff984 */ /* 0x000fe20000000800 */
[----:B------:R2:W-:Y:S01]  /*bb10*/  @!P4 LDGSTS.E.BYPASS.LTC128B.128 [R231+0x1a000], [R16.64+0x80] ;  /* 0x1a00008010e7cfae */ /* 0x0005e2000b901d52 */
[----:B------:R-:W-:-:S02]  /*bb20*/  @!P2 LEA.HI.X R13, R0, c[0x0][0x174], R3, 0x1, P1 ;  /* 0x00005d00000daa11 */ /* 0x000fc400008f0c03 */
[C---:B------:R-:W-:Y:S01]  /*bb30*/  @!P4 LEA R10, P6, R2.reuse, c[0x0][0x170], 0x1 ;  /* 0x00005c00020aca11 */ /* 0x040fe200078c08ff */
[----:B------:R-:W-:Y:S01]  /*bb40*/  @P3 STS.128 [R231+0x1c000], RZ ;  /* 0x01c000ffe7003388 */ /* 0x000fe20000000c00 */
[C---:B------:R-:W-:Y:S02]  /*bb50*/  @!P3 LEA R8, P1, R2.reuse, c[0x0][0x170], 0x1 ;  /* 0x00005c000208ba11 */ /* 0x040fe400078208ff */
[C-C-:B------:R-:W-:Y:S01]  /*bb60*/  @!P5 LEA.HI.X R19, R2.reuse, c[0x0][0x174], R4.reuse, 0x1, P0 ;  /* 0x00005d000213da11 */ /* 0x140fe200000f0c04 */
[----:B------:R-:W-:Y:S01]  /*bb70*/  @!PT LDS RZ, [RZ] ;  /* 0x00000000fffff984 */ /* 0x000fe20000000800 */
[----:B------:R-:W-:Y:S01]  /*bb80*/  @!PT LDS RZ, [RZ] ;  /* 0x00000000fffff984 */ /* 0x000fe20000000800 */
[----:B------:R-:W-:Y:S01]  /*bb90*/  @!PT LDS RZ, [RZ] ;  /* 0x00000000fffff984 */ /* 0x000fe20000000800 */
[----:B------:R3:W-:Y:S01]  /*bba0*/  @!P3 LDGSTS.E.BYPASS.LTC128B.128 [R231+0x1c000], [R14.64+0x100] ;  /* 0x1c0001000ee7bfae */ /* 0x0007e2000b901d52 */
[C---:B------:R-:W-:Y:S02]  /*bbb0*/  @!P2 LEA R6, P0, R2.reuse, c[0x0][0x170], 0x1 ;  /* 0x00005c000206aa11 */ /* 0x040fe400078008ff */
[C-C-:B------:R-:W-:Y:S01]  /*bbc0*/  @!P4 LEA.HI.X R11, R2.reuse, c[0x0][0x174], R4.reuse, 0x1, P6 ;  /* 0x00005d00020bca11 */ /* 0x140fe200030f0c04 */
[----:B------:R-:W-:Y:S01]  /*bbd0*/  @P2 STS.128 [R231+0x1e000], RZ ;  /* 0x01e000ffe7002388 */ /* 0x000fe20000000c00 */
[----:B------:R-:W-:-:S02]  /*bbe0*/  @!P3 LEA.HI.X R9, R2, c[0x0][0x174], R4, 0x1, P1 ;  /* 0x00005d000209ba11 */ /* 0x000fc400008f0c04 */
[----:B------:R-:W-:Y:S01]  /*bbf0*/  @!P2 LEA.HI.X R7, R2, c[0x0][0x174], R4, 0x1, P0 ;  /* 0x00005d000207aa11 */ /* 0x000fe200000f0c04 */
[----:B------:R-:W-:Y:S01]  /*bc00*/  @!PT LDS RZ, [RZ] ;  /* 0x00000000fffff984 */ /* 0x000fe20000000800 */
[----:B------:R-:W-:Y:S01]  /*bc10*/  @!PT LDS RZ, [RZ] ;  /* 0x00000000fffff984 */ /* 0x000fe20000000800 */
[----:B------:R-:W-:Y:S01]  /*bc20*/  @!PT LDS RZ, [RZ] ;  /* 0x00000000fffff984 */ /* 0x000fe20000000800 */
[----:B------:R3:W-:Y:S01]  /*bc30*/  @!P2 LDGSTS.E.BYPASS.LTC128B.128 [R231+0x1e000], [R12.64+0x180] ;  /* 0x1e0001800ce7afae */ /* 0x0007e2000b901d52 */
[----:B------:R-:W-:-:S03]  /*bc40*/  PLOP3.LUT P0, PT, PT, PT, UP0, 0x80, 0x0 ;  /* 0x000000000000781c */ /* 0x000fc60003f0f008 */
        /* <DEDUP_REMOVED lines=20> */
[----:B---3--:R-:W-:Y:S04]  /*bd90*/  LDSM.16.M88.4 R12, [R204+0x10000] ;  /* 0x01000000cc0c783b */ /* 0x008fe80000000200 */
[----:B-1----:R-:W-:Y:S04]  /*bda0*/  LDSM.16.M88.4 R20, [R204+0x10800] ;  /* 0x01080000cc14783b */ /* 0x002fe80000000200 */
[----:B------:R-:W-:Y:S04]  /*bdb0*/  LDSM.16.M88.4 R168, [R204+0x11000] ;  /* 0x01100000cca8783b */ /* 0x000fe80000000200 */
[----:B------:R-:W-:Y:S04]  /*bdc0*/  LDSM.16.M88.4 R132, [R204+0x11800] ;  /* 0x01180000cc84783b */ /* 0x000fe80000000200 */
[----:B----4-:R-:W-:Y:S04]  /*bdd0*/  LDSM.16.M88.4 R8, [R212] ;  /* 0x00000000d408783b */ /* 0x010fe80000000200 */
[----:B------:R-:W-:Y:S04]  /*bde0*/  LDSM.16.M88.4 R32, [R215] ;  /* 0x00000000d720783b */ /* 0x000fe80000000200 */
[----:B-----5:R-:W1:Y:S04]  /*bdf0*/  LDSM.16.M88.4 R4, [R211] ;  /* 0x00000000d304783b */ /* 0x020e680000000200 */
[----:B------:R-:W3:Y:S04]  /*be00*/  LDSM.16.M88.4 R172, [R230] ;  /* 0x00000000e6ac783b */ /* 0x000ee80000000200 */
[----:B------:R-:W4:Y:S04]  /*be10*/  LDSM.16.M88.4 R192, [R229] ;  /* 0x00000000e5c0783b */ /* 0x000f280000000200 */
[----:B------:R-:W-:Y:S04]  /*be20*/  LDSM.16.M88.4 R200, [R228] ;  /* 0x00000000e4c8783b */ /* 0x000fe80000000200 */
[----:B------:R-:W0:Y:S01]  /*be30*/  LDGDEPBAR ;  /* 0x00000000000079af */ /* 0x000e220000000000 */
[C---:B-1----:R-:W-:Y:S08]  /*be40*/  HMMA.16816.F32 R28, R4.reuse, R12, RZ ;  /* 0x0000000c041c723c */ /* 0x042ff000000018ff */
[C---:B------:R-:W-:Y:S08]  /*be50*/  HMMA.16816.F32 R24, R4.reuse, R14, RZ ;  /* 0x0000000e0418723c */ /* 0x040ff000000018ff */
[C---:B--2---:R-:W-:Y:S08]  /*be60*/  HMMA.16816.F32 R16, R4.reuse, R20, RZ ;  /* 0x000000140410723c */ /* 0x044ff000000018ff */
[C---:B------:R-:W-:Y:S01]  /*be70*/  HMMA.16816.F32 R12, R4.reuse, R22, RZ ;  /* 0x00000016040c723c */ /* 0x040fe200000018ff */
[----:B------:R-:W-:Y:S07]  /*be80*/  LDSM.16.M88.4 R20, [R210+0x10000] ;  /* 0x01000000d214783b */ /* 0x000fee0000000200 */
[C---:B------:R-:W-:Y:S08]  /*be90*/  HMMA.16816.F32 R180, R4.reuse, R168, RZ ;  /* 0x000000a804b4723c */ /* 0x040ff000000018ff */
[C---:B------:R-:W-:Y:S08]  /*bea0*/  HMMA.16816.F32 R184, R4.reuse, R170, RZ ;  /* 0x000000aa04b8723c */ /* 0x040ff000000018ff */
[C---:B------:R-:W-:Y:S08]  /*beb0*/  HMMA.16816.F32 R188, R4.reuse, R132, RZ ;  /* 0x0000008404bc723c */ /* 0x040ff000000018ff */
[----:B------:R-:W-:Y:S01]  /*bec0*/  HMMA.16816.F32 R196, R4, R134, RZ ;  /* 0x0000008604c4723c */ /* 0x000fe200000018ff */
[----:B------:R-:W1:Y:S04]  /*bed0*/  LDSM.16.M88.4 R4, [R214] ;  /* 0x00000000d604783b */ /* 0x000e680000000200 */
[----:B------:R-:W-:Y:S03]  /*bee0*/  LDSM.16.M88.4 R132, [R210+0x11000] ;  /* 0x01100000d284783b */ /* 0x000fe60000000200 */
[C---:B------:R-:W-:Y:S08]  /*bef0*/  HMMA.16816.F32 R176, R8.reuse, R32, R28 ;  /* 0x0000002008b0723c */ /* 0x040ff0000000181c */
[C---:B------:R-:W-:Y:S08]  /*bf00*/  HMMA.16816.F32 R168, R8.reuse, R34, R24 ;  /* 0x0000002208a8723c */ /* 0x040ff00000001818 */
[C---:B---3--:R-:W-:Y:S01]  /*bf10*/  HMMA.16816.F32 R32, R8.reuse, R172, R16 ;  /* 0x000000ac0820723c */ /* 0x048fe20000001810 */
[----:B------:R-:W2:Y:S07]  /*bf20*/  LDSM.16.M88.4 R16, [R210+0x10800] ;  /* 0x01080000d210783b */ /* 0x000eae0000000200 */
[C---:B------:R-:W-:Y:S01]  /*bf30*/  HMMA.16816.F32 R12, R8.reuse, R174, R12 ;  /* 0x000000ae080c723c */ /* 0x040fe2000000180c */
[----:B------:R-:W-:Y:S07]  /*bf40*/  LDSM.16.M88.4 R172, [R209+0x1000] ;  /* 0x00100000d1ac783b */ /* 0x000fee0000000200 */
[C---:B----4-:R-:W-:Y:S01]  /*bf50*/  HMMA.16816.F32 R28, R8.reuse, R192, R180 ;  /* 0x000000c0081c723c */ /* 0x050fe200000018b4 */
[----:B------:R-:W-:Y:S07]  /*bf60*/  LDSM.16.M88.4 R180, [R209+0x800] ;  /* 0x00080000d1b4783b */ /* 0x000fee0000000200 */
[----:B------:R-:W-:Y:S01]  /*bf70*/  HMMA.16816.F32 R24, R8, R194, R184 ;  /* 0x000000c20818723c */ /* 0x000fe200000018b8 */
[----:B------:R-:W3:Y:S07]  /*bf80*/  LDSM.16.M88.4 R192, [R210+0x11800] ;  /* 0x01180000d2c0783b */ /* 0x000eee0000000200 */
[----:B-1----:R-:W-:Y:S08]  /*bf90*/  HMMA.16816.F32 R236, R4, R20, R176 ;  /* 0x0000001404ec723c */ /* 0x002ff000000018b0 */
[C---:B------:R-:W-:Y:S08]  /*bfa0*/  HMMA.16816.F32 R188, R8.reuse, R200, R188 ;  /* 0x000000c808bc723c */ /* 0x040ff000000018bc */
[----:B------:R-:W-:Y:S01]  /*bfb0*/  HMMA.16816.F32 R184, R8, R202, R196 ;  /* 0x000000ca08b8723c */ /* 0x000fe200000018c4 */
[----:B------:R-:W-:Y:S07]  /*bfc0*/  LDSM.16.M88.4 R8, [R213] ;  /* 0x00000000d508783b */ /* 0x000fee0000000200 */
[C---:B--2---:R-:W-:Y:S01]  /*bfd0*/  HMMA.16816.F32 R176, R4.reuse, R18, R12 ;  /* 0x0000001204b0723c */ /* 0x044fe2000000180c */
[----:B------:R-:W1:Y:S07]  /*bfe0*/  LDSM.16.M88.4 R12, [R209] ;  /* 0x00000000d10c783b */ /* 0x000e6e0000000200 */
[C---:B------:R-:W-:Y:S01]  /*bff0*/  HMMA.16816.F32 R200, R4.reuse, R22, R168 ;  /* 0x0000001604c8723c */ /* 0x040fe200000018a8 */
[----:B------:R-:W-:Y:S07]  /*c000*/  LDSM.16.M88.4 R20, [R204+0x12000] ;  /* 0x01200000cc14783b */ /* 0x000fee0000000200 */
[C---:B------:R-:W-:Y:S01]  /*c010*/  HMMA.16816.F32 R168, R4.reuse, R132, R28 ;  /* 0x0000008404a8723c */ /* 0x040fe2000000181c */
[----:B------:R-:W2:Y:S07]  /*c020*/  LDSM.16.M88.4 R28, [R209+0x1800] ;  /* 0x00180000d11c783b */ /* 0x000eae0000000200 */
[C---:B------:R-:W-:Y:S08]  /*c030*/  HMMA.16816.F32 R196, R4.reuse, R16, R32 ;  /* 0x0000001004c4723c */ /* 0x040ff00000001820 */
[C---:B------:R-:W-:Y:S08]  /*c040*/  HMMA.16816.F32 R132, R4.reuse, R134, R24 ;  /* 0x000000860484723c */ /* 0x040ff00000001818 */
[C---:B---3--:R-:W-:Y:S08]  /*c050*/  HMMA.16816.F32 R32, R4.reuse, R192, R188 ;  /* 0x000000c00420723c */ /* 0x048ff000000018bc */
[----:B------:R-:W-:Y:S01]  /*c060*/  HMMA.16816.F32 R24, R4, R194, R184 ;  /* 0x000000c20418723c */ /* 0x000fe200000018b8 */
[----:B------:R-:W3:Y:S04]  /*c070*/  LDSM.16.M88.4 R4, [R211+0x4000] ;  /* 0x00400000d304783b */ /* 0x000ee80000000200 */
[----:B------:R-:W4:Y:S03]  /*c080*/  LDSM.16.M88.4 R184, [R204+0x12800] ;  /* 0x01280000ccb8783b */ /* 0x000f260000000200 */
[C---:B-1----:R-:W-:Y:S01]  /*c090*/  HMMA.16816.F32 R16, R8.reuse, R12, R236 ;  /* 0x0000000c0810723c */ /* 0x042fe200000018ec */
[----:B------:R-:W-:Y:S07]  /*c0a0*/  LDSM.16.M88.4 R236, [R221] ;  /* 0x00000000ddec783b */ /* 0x000fee0000000200 */
[C---:B------:R-:W-:Y:S01]  /*c0b0*/  HMMA.16816.F32 R12, R8.reuse, R14, R200 ;  /* 0x0000000e080c723c */ /* 0x040fe200000018c8 */
[----:B------:R-:W-:Y:S07]  /*c0c0*/  LDSM.16.M88.4 R200, [R210+0x13800] ;  /* 0x01380000d2c8783b */ /* 0x000fee0000000200 */
[C---:B------:R-:W-:Y:S08]  /*c0d0*/  HMMA.16816.F32 R192, R8.reuse, R182, R176 ;  /* 0x000000b608c0723c */ /* 0x040ff000000018b0 */
[C---:B------:R-:W-:Y:S08]  /*c0e0*/  HMMA.16816.F32 R188, R8.reuse, R172, R168 ;  /* 0x000000ac08bc723c */ /* 0x040ff000000018a8 */
[C---:B------:R-:W-:Y:S08]  /*c0f0*/  HMMA.16816.F32 R176, R8.reuse, R174, R132 ;  /* 0x000000ae08b0723c */ /* 0x040ff00000001884 */
[C---:B------:R-:W-:Y:S01]  /*c100*/  HMMA.16816.F32 R196, R8.reuse, R180, R196 ;  /* 0x000000b408c4723c */ /* 0x040fe200000018c4 */
[----:B------:R-:W1:Y:S07]  /*c110*/  LDSM.16.M88.4 R180, [R204+0x13000] ;  /* 0x01300000ccb4783b */ /* 0x000e6e0000000200 */
[C---:B--2---:R-:W-:Y:S01]  /*c120*/  HMMA.16816.F32 R168, R8.reuse, R28, R32 ;  /* 0x0000001c08a8723c */ /* 0x044fe20000001820 */
[----:B------:R-:W-:Y:S07]  /*c130*/  LDSM.16.M88.4 R32, [R226] ;  /* 0x00000000e220783b */ /* 0x000fee0000000200 */
[----:B------:R-:W-:Y:S01]  /*c140*/  HMMA.16816.F32 R132, R8, R30, R24 ;  /* 0x0000001e0884723c */ /* 0x000fe20000001818 */
[----:B------:R-:W2:Y:S04]  /*c150*/  LDSM.16.M88.4 R24, [R204+0x13800] ;  /* 0x01380000cc18783b */ /* 0x000ea80000000200 */
[----:B------:R-:W-:Y:S03]  /*c160*/  LDSM.16.M88.4 R8, [R212+0x4000] ;  /* 0x00400000d408783b */ /* 0x000fe60000000200 */
[C---:B---3--:R-:W-:Y:S08]  /*c170*/  HMMA.16816.F32 R28, R4.reuse, R20, R16 ;  /* 0x00000014041c723c */ /* 0x048ff00000001810 */
[C---:B------:R-:W-:Y:S01]  /*c180*/  HMMA.16816.F32 R16, R4.reuse, R22, R12 ;  /* 0x000000160410723c */ /* 0x040fe2000000180c */
[----:B------:R-:W3:Y:S07]  /*c190*/  LDSM.16.M88.4 R20, [R227] ;  /* 0x00000000e314783b */ /* 0x000eee0000000200 */
[C---:B----4-:R-:W-:Y:S01]  /*c1a0*/  HMMA.16816.F32 R12, R4.reuse, R184, R196 ;  /* 0x000000b8040c723c */ /* 0x050fe200000018c4 */
[----:B------:R-:W4:Y:S07]  /*c1b0*/  LDSM.16.M88.4 R196, [R225] ;  /* 0x00000000e1c4783b */ /* 0x000f2e0000000200 */
[C---:B------:R-:W-:Y:S08]  /*c1c0*/  HMMA.16816.F32 R172, R4.reuse, R186, R192 ;  /* 0x000000ba04ac723c */ /* 0x040ff000000018c0 */
[C---:B-1----:R-:W-:Y:S08]  /*c1d0*/  HMMA.16816.F32 R192, R4.reuse, R180, R188 ;  /* 0x000000b404c0723c */ /* 0x042ff000000018bc */
[C---:B--2---:R-:W-:Y:S08]  /*c1e0*/  HMMA.16816.F32 R188, R4.reuse, R24, R168 ;  /* 0x0000001804bc723c */ /* 0x044ff000000018a8 */
[----:B------:R-:W-:Y:S08]  /*c1f0*/  HMMA.16816.F32 R184, R4, R182, R176 ;  /* 0x000000b604b8723c */ /* 0x000ff000000018b0 */
[C---:B---3--:R-:W-:Y:S01]  /*c200*/  HMMA.16816.F32 R168, R8.reuse, R22, R16 ;  /* 0x0000001608a8723c */ /* 0x048fe20000001810 */
[----:B------:R-:W1:Y:S07]  /*c210*/  LDSM.16.M88.4 R16, [R224] ;  /* 0x00000000e010783b */ /* 0x000e6e0000000200 */
[----:B------:R-:W-:Y:S08]  /*c220*/  HMMA.16816.F32 R176, R8, R20, R28 ;  /* 0x0000001408b0723c */ /* 0x000ff0000000181c */
[----:B------:R-:W-:Y:S01]  /*c230*/  HMMA.16816.F32 R180, R4, R26, R132 ;  /* 0x0000001a04b4723c */ /* 0x000fe20000001884 */
[----:B------:R-:W-:Y:S04]  /*c240*/  LDSM.16.M88.4 R4, [R214+0x4000] ;  /* 0x00400000d604783b */ /* 0x000fe80000000200 */
[----:B------:R-:W-:Y:S03]  /*c250*/  LDSM.16.M88.4 R132, [R210+0x13000] ;  /* 0x01300000d284783b */ /* 0x000fe60000000200 */
[C---:B------:R-:W-:Y:S01]  /*c260*/  HMMA.16816.F32 R28, R8.reuse, R32, R12 ;  /* 0x00000020081c723c */ /* 0x040fe2000000180c */
[----:B------:R-:W2:Y:S07]  /*c270*/  LDSM.16.M88.4 R12, [R210+0x12000] ;  /* 0x01200000d20c783b */ /* 0x000eae0000000200 */
[C---:B------:R-:W-:Y:S01]  /*c280*/  HMMA.16816.F32 R24, R8.reuse, R34, R172 ;  /* 0x000000220818723c */ /* 0x040fe200000018ac */
[----:B------:R-:W3:Y:S07]  /*c290*/  LDSM.16.M88.4 R32, [R210+0x12800] ;  /* 0x01280000d220783b */ /* 0x000eee0000000200 */
[C---:B----4-:R-:W-:Y:S08]  /*c2a0*/  HMMA.16816.F32 R20, R8.reuse, R196, R192 ;  /* 0x000000c40814723c */ /* 0x050ff000000018c0 */
[C---:B-1----:R-:W-:Y:S08]  /*c2b0*/  HMMA.16816.F32 R188, R8.reuse, R16, R188 ;  /* 0x0000001008bc723c */ /* 0x042ff000000018bc */
[C---:B------:R-:W-:Y:S01]  /*c2c0*/  HMMA.16816.F32 R172, R8.reuse, R198, R184 ;  /* 0x000000c608ac723c */ /* 0x040fe200000018b8 */
[----:B------:R-:W-:Y:S07]  /*c2d0*/  LDSM.16.M88.4 R184, [R209+0x2000] ;  /* 0x00200000d1b8783b */ /* 0x000fee0000000200 */
[----:B------:R-:W-:Y:S01]  /*c2e0*/  HMMA.16816.F32 R16, R8, R18, R180 ;  /* 0x000000120810723c */ /* 0x000fe200000018b4 */
[----:B------:R-:W1:Y:S04]  /*c2f0*/  LDSM.16.M88.4 R8, [R213+0x4000] ;  /* 0x00400000d508783b */ /* 0x000e680000000200 */
[----:B------:R-:W4:Y:S03]  /*c300*/  LDSM.16.M88.4 R180, [R209+0x2800] ;  /* 0x00280000d1b4783b */ /* 0x000f260000000200 */
[C---:B--2---:R-:W-:Y:S08]  /*c310*/  HMMA.16816.F32 R196, R4.reuse, R12, R176 ;  /* 0x0000000c04c4723c */ /* 0x044ff000000018b0 */
[C---:B------:R-:W-:Y:S08]  /*c320*/  HMMA.16816.F32 R192, R4.reuse, R14, R168 ;  /* 0x0000000e04c0723c */ /* 0x040ff000000018a8 */
[C---:B---3--:R-:W-:Y:S08]  /*c330*/  HMMA.16816.F32 R176, R4.reuse, R32, R28 ;  /* 0x0000002004b0723c */ /* 0x048ff0000000181c */
[C---:B------:R-:W-:Y:S01]  /*c340*/  HMMA.16816.F32 R168, R4.reuse, R34, R24 ;  /* 0x0000002204a8723c */ /* 0x040fe20000001818 */
[----:B------:R-:W2:Y:S07]  /*c350*/  LDSM.16.M88.4 R32, [R209+0x3000] ;  /* 0x00300000d120783b */ /* 0x000eae0000000200 */
[C---:B------:R-:W-:Y:S08]  /*c360*/  HMMA.16816.F32 R28, R4.reuse, R132, R20 ;  /* 0x00000084041c723c */ /* 0x040ff00000001814 */
[C---:B------:R-:W-:Y:S08]  /*c370*/  HMMA.16816.F32 R24, R4.reuse, R134, R172 ;  /* 0x000000860418723c */ /* 0x040ff000000018ac */
[C---:B------:R-:W-:Y:S01]  /*c380*/  HMMA.16816.F32 R12, R4.reuse, R202, R16 ;  /* 0x000000ca040c723c */ /* 0x040fe20000001810 */
[----:B------:R-:W3:Y:S07]  /*c390*/  LDSM.16.M88.4 R16, [R209+0x3800] ;  /* 0x00380000d110783b */ /* 0x000eee0000000200 */
[----:B------:R-:W-:Y:S01]  /*c3a0*/  HMMA.16816.F32 R20, R4, R200, R188 ;  /* 0x000000c80414723c */ /* 0x000fe200000018bc */
[----:B------:R-:W-:Y:S04]  /*c3b0*/  LDSM.16.M88.4 R4, [R211+0x8000] ;  /* 0x00800000d304783b */ /* 0x000fe80000000200 */
[----:B------:R-:W5:Y:S03]  /*c3c0*/  LDSM.16.M88.4 R200, [R204+0x14000] ;  /* 0x01400000ccc8783b */ /* 0x000f660000000200 */
[C---:B-1----:R-:W-:Y:S01]  /*c3d0*/  HMMA.16816.F32 R132, R8.reuse, R184, R196 ;  /* 0x000000b80884723c */ /* 0x042fe200000018c4 */
[----:B------:R-:W1:Y:S07]  /*c3e0*/  LDSM.16.M88.4 R188, [R204+0x14800] ;  /* 0x01480000ccbc783b */ /* 0x000e6e0000000200 */
[C---:B------:R-:W-:Y:S08]  /*c3f0*/  HMMA.16816.F32 R192, R8.reuse, R186, R192 ;  /* 0x000000ba08c0723c */ /* 0x040ff000000018c0 */
[C---:B----4-:R-:W-:Y:S08]  /*c400*/  HMMA.16816.F32 R184, R8.reuse, R180, R176 ;  /* 0x000000b408b8723c */ /* 0x050ff000000018b0 */
[C---:B--2---:R-:W-:Y:S01]  /*c410*/  HMMA.16816.F32 R176, R8.reuse, R32, R28 ;  /* 0x0000002008b0723c */ /* 0x044fe2000000181c */
[----:B------:R-:W-:Y:S07]  /*c420*/  LDSM.16.M88.4 R28, [R204+0x15800] ;  /* 0x01580000cc1c783b */ /* 0x000fee0000000200 */
[C---:B------:R-:W-:Y:S01]  /*c430*/  HMMA.16816.F32 R172, R8.reuse, R34, R24 ;  /* 0x0000002208ac723c */ /* 0x040fe20000001818 */
[----:B------:R-:W2:Y:S07]  /*c440*/  LDSM.16.M88.4 R32, [R204+0x15000] ;  /* 0x01500000cc20783b */ /* 0x000eae0000000200 */
[C---:B------:R-:W-:Y:S08]  /*c450*/  HMMA.16816.F32 R180, R8.reuse, R182, R168 ;  /* 0x000000b608b4723c */ /* 0x040ff000000018a8 */
[C---:B---3--:R-:W-:Y:S01]  /*c460*/  HMMA.16816.F32 R168, R8.reuse, R16, R20 ;  /* 0x0000001008a8723c */ /* 0x048fe20000001814 */
[----:B------:R-:W-:Y:S07]  /*c470*/  LDSM.16.M88.4 R20, [R223] ;  /* 0x00000000df14783b */ /* 0x000fee0000000200 */
[----:B------:R-:W-:Y:S01]  /*c480*/  HMMA.16816.F32 R24, R8, R18, R12 ;  /* 0x000000120818723c */ /* 0x000fe2000000180c */
[----:B------:R-:W3:Y:S07]  /*c490*/  LDSM.16.M88.4 R8, [R212+0x8000] ;  /* 0x00800000d408783b */ /* 0x000eee0000000200 */
[C---:B-----5:R-:W-:Y:S08]  /*c4a0*/  HMMA.16816.F32 R12, R4.reuse, R202, R192 ;  /* 0x000000ca040c723c */ /* 0x060ff000000018c0 */
[C---:B-1----:R-:W-:Y:S01]  /*c4b0*/  HMMA.16816.F32 R192, R4.reuse, R190, R180 ;  /* 0x000000be04c0723c */ /* 0x042fe200000018b4 */
[----:B------:R-:W1:Y:S07]  /*c4c0*/  LDSM.16.M88.4 R180, [R222] ;  /* 0x00000000deb4783b */ /* 0x000e6e0000000200 */
[C---:B------:R-:W-:Y:S08]  /*c4d0*/  HMMA.16816.F32 R16, R4.reuse, R200, R132 ;  /* 0x000000c80410723c */ /* 0x040ff00000001884 */
[C---:B------:R-:W-:Y:S08]  /*c4e0*/  HMMA.16816.F32 R196, R4.reuse, R188, R184 ;  /* 0x000000bc04c4723c */ /* 0x040ff000000018b8 */
[C---:B--2---:R-:W-:Y:S08]  /*c4f0*/  HMMA.16816.F32 R176, R4.reuse, R32, R176 ;  /* 0x0000002004b0723c */ /* 0x044ff000000018b0 */
[C---:B------:R-:W-:Y:S01]  /*c500*/  HMMA.16816.F32 R188, R4.reuse, R34, R172 ;  /* 0x0000002204bc723c */ /* 0x040fe200000018ac */
[----:B------:R-:W2:Y:S04]  /*c510*/  LDSM.16.M88.4 R172, [R220] ;  /* 0x00000000dcac783b */ /* 0x000ea80000000200 */
[----:B------:R-:W-:Y:S03]  /*c520*/  LDSM.16.M88.4 R32, [R210+0x14800] ;  /* 0x01480000d220783b */ /* 0x000fe60000000200 */
[C---:B------:R-:W-:Y:S01]  /*c530*/  HMMA.16816.F32 R200, R4.reuse, R28, R168 ;  /* 0x0000001c04c8723c */ /* 0x040fe200000018a8 */
[----:B------:R-:W-:Y:S07]  /*c540*/  LDSM.16.M88.4 R168, [R210+0x15000] ;  /* 0x01500000d2a8783b */ /* 0x000fee0000000200 */
[----:B------:R-:W-:Y:S01]  /*c550*/  HMMA.16816.F32 R184, R4, R30, R24 ;  /* 0x0000001e04b8723c */ /* 0x000fe20000001818 */
[----:B------:R-:W-:Y:S07]  /*c560*/  LDSM.16.M88.4 R4, [R214+0x8000] ;  /* 0x00800000d604783b */ /* 0x000fee0000000200 */
[C---:B---3--:R-:W-:Y:S01]  /*c570*/  HMMA.16816.F32 R28, R8.reuse, R22, R12 ;  /* 0x00000016081c723c */ /* 0x048fe2000000180c */
[----:B------:R-:W3:Y:S07]  /*c580*/  LDSM.16.M88.4 R12, [R210+0x14000] ;  /* 0x01400000d20c783b */ /* 0x000eee0000000200 */
[C---:B------:R-:W-:Y:S08]  /*c590*/  HMMA.16816.F32 R132, R8.reuse, R20, R16 ;  /* 0x000000140884723c */ /* 0x040ff00000001810 */
[C---:B------:R-:W-:Y:S08]  /*c5a0*/  HMMA.16816.F32 R16, R8.reuse, R236, R176 ;  /* 0x000000ec0810723c */ /* 0x040ff000000018b0 */
[C---:B------:R-:W-:Y:S01]  /*c5b0*/  HMMA.16816.F32 R176, R8.reuse, R238, R188 ;  /* 0x000000ee08b0723c */ /* 0x040fe200000018bc */
[----:B------:R-:W4:Y:S07]  /*c5c0*/  LDSM.16.M88.4 R236, [R210+0x15800] ;  /* 0x01580000d2ec783b */ /* 0x000f2e0000000200 */
[C---:B-1----:R-:W-:Y:S08]  /*c5d0*/  HMMA.16816.F32 R24, R8.reuse, R180, R196 ;  /* 0x000000b40818723c */ /* 0x042ff000000018c4 */
[C---:B------:R-:W-:Y:S08]  /*c5e0*/  HMMA.16816.F32 R20, R8.reuse, R182, R192 ;  /* 0x000000b60814723c */ /* 0x040ff000000018c0 */
[C---:B--2---:R-:W-:Y:S01]  /*c5f0*/  HMMA.16816.F32 R180, R8.reuse, R172, R200 ;  /* 0x000000ac08b4723c */ /* 0x044fe200000018c8 */
[----:B------:R-:W-:Y:S07]  /*c600*/  LDSM.16.M88.4 R200, [R209+0x4000] ;  /* 0x00400000d1c8783b */ /* 0x000fee0000000200 */
[----:B------:R-:W-:Y:S01]  /*c610*/  HMMA.16816.F32 R172, R8, R174, R184 ;  /* 0x000000ae08ac723c */ /* 0x000fe200000018b8 */
[----:B------:R-:W1:Y:S07]  /*c620*/  LDSM.16.M88.4 R8, [R213+0x8000] ;  /* 0x00800000d508783b */ /* 0x000e6e0000000200 */
[C---:B---3--:R-:W-:Y:S08]  /*c630*/  HMMA.16816.F32 R196, R4.reuse, R14, R28 ;  /* 0x0000000e04c4723c */ /* 0x048ff0000000181c */
[C---:B------:R-:W-:Y:S08]  /*c640*/  HMMA.16816.F32 R192, R4.reuse, R32, R24 ;  /* 0x0000002004c0723c */ /* 0x040ff00000001818 */
[C---:B------:R-:W-:Y:S01]  /*c650*/  HMMA.16816.F32 R184, R4.reuse, R34, R20 ;  /* 0x0000002204b8723c */ /* 0x040fe20000001814 */
[----:B------:R-:W-:Y:S07]  /*c660*/  LDSM.16.M88.4 R20, [R209+0x5800] ;  /* 0x00580000d114783b */ /* 0x000fee0000000200 */
[C---:B------:R-:W-:Y:S01]  /*c670*/  HMMA.16816.F32 R188, R4.reuse, R12, R132 ;  /* 0x0000000c04bc723c */ /* 0x040fe20000001884 */
[----:B------:R-:W-:Y:S07]  /*c680*/  LDSM.16.M88.4 R132, [R209+0x5000] ;  /* 0x00500000d184783b */ /* 0x000fee0000000200 */
[C---:B------:R-:W-:Y:S08]  /*c690*/  HMMA.16816.F32 R32, R4.reuse, R168, R16 ;  /* 0x000000a80420723c */ /* 0x040ff00000001810 */
[C---:B------:R-:W-:Y:S01]  /*c6a0*/  HMMA.16816.F32 R28, R4.reuse, R170, R176 ;  /* 0x000000aa041c723c */ /* 0x040fe200000018b0 */
[----:B------:R-:W2:Y:S07]  /*c6b0*/  LDSM.16.M88.4 R168, [R209+0x4800] ;  /* 0x00480000d1a8783b */ /* 0x000eae0000000200 */
[C---:B----4-:R-:W-:Y:S01]  /*c6c0*/  HMMA.16816.F32 R24, R4.reuse, R236, R180 ;  /* 0x000000ec0418723c */ /* 0x050fe200000018b4 */
[----:B------:R-:W-:Y:S07]  /*c6d0*/  LDSM.16.M88.4 R180, [R204+0x16800] ;  /* 0x01680000ccb4783b */ /* 0x000fee0000000200 */
[----:B------:R-:W-:Y:S01]  /*c6e0*/  HMMA.16816.F32 R16, R4, R238, R172 ;  /* 0x000000ee0410723c */ /* 0x000fe200000018ac */
[----:B------:R-:W-:Y:S04]  /*c6f0*/  LDSM.16.M88.4 R4, [R211+0xc000] ;  /* 0x00c00000d304783b */ /* 0x000fe80000000200 */
[----:B------:R-:W3:Y:S03]  /*c700*/  LDSM.16.M88.4 R172, [R204+0x16000] ;  /* 0x01600000ccac783b */ /* 0x000ee60000000200 */
[C---:B-1----:R-:W-:Y:S01]  /*c710*/  HMMA.16816.F32 R12, R8.reuse, R200, R188 ;  /* 0x000000c8080c723c */ /* 0x042fe200000018bc */
[----:B------:R-:W1:Y:S07]  /*c720*/  LDSM.16.M88.4 R188, [R204+0x17000] ;  /* 0x01700000ccbc783b */ /* 0x000e6e0000000200 */
[C---:B------:R-:W-:Y:S08]  /*c730*/  HMMA.16816.F32 R176, R8.reuse, R202, R196 ;  /* 0x000000ca08b0723c */ /* 0x040ff000000018c4 */
[C---:B--2---:R-:W-:Y:S08]  /*c740*/  HMMA.16816.F32 R200, R8.reuse, R168, R192 ;  /* 0x000000a808c8723c */ /* 0x044ff000000018c0 */
[C---:B------:R-:W-:Y:S01]  /*c750*/  HMMA.16816.F32 R196, R8.reuse, R170, R184 ;  /* 0x000000aa08c4723c */ /* 0x040fe200000018b8 */
[----:B------:R-:W2:Y:S07]  /*c760*/  LDSM.16.M88.4 R168, [R204+0x17800] ;  /* 0x01780000cca8783b */ /* 0x000eae0000000200 */
[C---:B------:R-:W-:Y:S08]  /*c770*/  HMMA.16816.F32 R192, R8.reuse, R132, R32 ;  /* 0x0000008408c0723c */ /* 0x040ff00000001820 */
[C---:B------:R-:W-:Y:S01]  /*c780*/  HMMA.16816.F32 R184, R8.reuse, R134, R28 ;  /* 0x0000008608b8723c */ /* 0x040fe2000000181c */
[----:B------:R-:W-:Y:S07]  /*c790*/  LDSM.16.M88.4 R132, [R218] ;  /* 0x00000000da84783b */ /* 0x000fee0000000200 */
[C---:B------:R-:W-:Y:S01]  /*c7a0*/  HMMA.16816.F32 R32, R8.reuse, R20, R24 ;  /* 0x000000140820723c */ /* 0x040fe20000001818 */
[----:B------:R-:W-:Y:S07]  /*c7b0*/  LDSM.16.M88.4 R24, [R219] ;  /* 0x00000000db18783b */ /* 0x000fee0000000200 */
[----:B------:R-:W-:Y:S08]  /*c7c0*/  HMMA.16816.F32 R28, R8, R22, R16 ;  /* 0x00000016081c723c */ /* 0x000ff00000001810 */
[C---:B---3--:R-:W-:Y:S01]  /*c7d0*/  HMMA.16816.F32 R20, R4.reuse, R172, R12 ;  /* 0x000000ac0414723c */ /* 0x048fe2000000180c */
[----:B------:R-:W3:Y:S07]  /*c7e0*/  LDSM.16.M88.4 R12, [R212+0xc000] ;  /* 0x00c00000d40c783b */ /* 0x000eee0000000200 */
[C---:B------:R-:W-:Y:S08]  /*c7f0*/  HMMA.16816.F32 R8, R4.reuse, R180, R200 ;  /* 0x000000b40408723c */ /* 0x040ff000000018c8 */
[C---:B------:R-:W-:Y:S08]  /*c800*/  HMMA.16816.F32 R16, R4.reuse, R174, R176 ;  /* 0x000000ae0410723c */ /* 0x040ff000000018b0 */
[C---:B------:R-:W-:Y:S08]  /*c810*/  HMMA.16816.F32 R180, R4.reuse, R182, R196 ;  /* 0x000000b604b4723c */ /* 0x040ff000000018c4 */
[C---:B-1----:R-:W-:Y:S08]  /*c820*/  HMMA.16816.F32 R200, R4.reuse, R188, R192 ;  /* 0x000000bc04c8723c */ /* 0x042ff000000018c0 */
[C---:B------:R-:W-:Y:S01]  /*c830*/  HMMA.16816.F32 R196, R4.reuse, R190, R184 ;  /* 0x000000be04c4723c */ /* 0x040fe200000018b8 */
[----:B------:R-:W1:Y:S04]  /*c840*/  LDSM.16.M88.4 R188, [R217] ;  /* 0x00000000d9bc783b */ /* 0x000e680000000200 */
[----:B------:R-:W4:Y:S03]  /*c850*/  LDSM.16.M88.4 R184, [R216] ;  /* 0x00000000d8b8783b */ /* 0x000f260000000200 */
[----:B--2---:R-:W-:Y:S08]  /*c860*/  HMMA.16816.F32 R192, R4, R168, R32 ;  /* 0x000000a804c0723c */ /* 0x004ff00000001820 */
[C---:B---3--:R-:W-:Y:S08]  /*c870*/  HMMA.16816.F32 R172, R12.reuse, R24, R20 ;  /* 0x000000180cac723c */ /* 0x048ff00000001814 */
[C---:B------:R-:W-:Y:S01]  /*c880*/  HMMA.16816.F32 R32, R12.reuse, R26, R16 ;  /* 0x0000001a0c20723c */ /* 0x040fe20000001810 */
[----:B------:R-:W-:Y:S07]  /*c890*/  LDSM.16.M88.4 R24, [R210+0x16800] ;  /* 0x01680000d218783b */ /* 0x000fee0000000200 */
[----:B------:R-:W-:Y:S01]  /*c8a0*/  HMMA.16816.F32 R20, R12, R132, R8 ;  /* 0x000000840c14723c */ /* 0x000fe20000001808 */
[----:B------:R-:W2:Y:S07]  /*c8b0*/  LDSM.16.M88.4 R8, [R214+0xc000] ;  /* 0x00c00000d608783b */ /* 0x000eae0000000200 */
[----:B------:R-:W-:Y:S01]  /*c8c0*/  HMMA.16816.F32 R176, R4, R170, R28 ;  /* 0x000000aa04b0723c */ /* 0x000fe2000000181c */
[----:B------:R-:W3:Y:S04]  /*c8d0*/  LDSM.16.M88.4 R28, [R210+0x16000] ;  /* 0x01600000d21c783b */ /* 0x000ee80000000200 */
[----:B------:R-:W5:Y:S03]  /*c8e0*/  LDSM.16.M88.4 R168, [R210+0x17000] ;  /* 0x01700000d2a8783b */ /* 0x000f660000000200 */
[C---:B-1----:R-:W-:Y:S08]  /*c8f0*/  HMMA.16816.F32 R4, R12.reuse, R188, R200 ;  /* 0x000000bc0c04723c */ /* 0x042ff000000018c8 */
[C---:B------:R-:W-:Y:S01]  /*c900*/  HMMA.16816.F32 R16, R12.reuse, R134, R180 ;  /* 0x000000860c10723c */ /* 0x040fe200000018b4 */
[----:B------:R-:W-:Y:S07]  /*c910*/  LDSM.16.M88.4 R132, [R209+0x6000] ;  /* 0x00600000d184783b */ /* 0x000fee0000000200 */
[C---:B------:R-:W-:Y:S01]  /*c920*/  HMMA.16816.F32 R196, R12.reuse, R190, R196 ;  /* 0x000000be0cc4723c */ /* 0x040fe200000018c4 */
[----:B------:R-:W1:Y:S07]  /*c930*/  LDSM.16.M88.4 R188, [R210+0x17800] ;  /* 0x01780000d2bc783b */ /* 0x000e6e0000000200 */
[C---:B----4-:R-:W-:Y:S08]  /*c940*/  HMMA.16816.F32 R200, R12.reuse, R184, R192 ;  /* 0x000000b80cc8723c */ /* 0x050ff000000018c0 */
[----:B------:R-:W-:Y:S08]  /*c950*/  HMMA.16816.F32 R192, R12, R186, R176 ;  /* 0x000000ba0cc0723c */ /* 0x000ff000000018b0 */
[C---:B--2---:R-:W-:Y:S08]  /*c960*/  HMMA.16816.F32 R176, R8.reuse, R24, R20 ;  /* 0x0000001808b0723c */ /* 0x044ff00000001814 */
[C---:B---3--:R-:W-:Y:S08]  /*c970*/  HMMA.16816.F32 R184, R8.reuse, R28, R172 ;  /* 0x0000001c08b8723c */ /* 0x048ff000000018ac */
[C---:B------:R-:W-:Y:S01]  /*c980*/  HMMA.16816.F32 R180, R8.reuse, R30, R32 ;  /* 0x0000001e08b4723c */ /* 0x040fe20000001820 */
[----:B------:R-:W-:Y:S04]  /*c990*/  LDSM.16.M88.4 R28, [R209+0x7000] ;  /* 0x00700000d11c783b */ /* 0x000fe80000000200 */
[----:B------:R-:W-:Y:S03]  /*c9a0*/  LDSM.16.M88.4 R32, [R209+0x6800] ;  /* 0x00680000d120783b */ /* 0x000fe60000000200 */
[C---:B-----5:R-:W-:Y:S01]  /*c9b0*/  HMMA.16816.F32 R20, R8.reuse, R168, R4 ;  /* 0x000000a80814723c */ /* 0x060fe20000001804 */
[----:B------:R-:W2:Y:S07]  /*c9c0*/  LDSM.16.M88.4 R4, [R213+0xc000] ;  /* 0x00c00000d504783b */ /* 0x000eae0000000200 */
[----:B------:R-:W-:Y:S01]  /*c9d0*/  HMMA.16816.F32 R172, R8, R26, R16 ;  /* 0x0000001a08ac723c */ /* 0x000fe20000001810 */
[----:B------:R-:W3:Y:S01]  /*c9e0*/  LDSM.16.M88.4 R24, [R209+0x7800] ;  /* 0x00780000d118783b */ /* 0x000ee20000000200 */
[----:B------:R-:W-:-:S06]  /*c9f0*/  DEPBAR.LE SB0, 0x0 ;  /* 0x000080000000791a */ /* 0x000fcc0000000000 */
[C---:B------:R-:W-:Y:S08]  /*ca00*/  HMMA.16816.F32 R16, R8.reuse, R170, R196 ;  /* 0x000000aa0810723c */ /* 0x040ff000000018c4 */
[C---:B-1----:R-:W-:Y:S08]  /*ca10*/  HMMA.16816.F32 R12, R8.reuse, R188, R200 ;  /* 0x000000bc080c723c */ /* 0x042ff000000018c8 */
[----:B------:R-:W-:Y:S08]  /*ca20*/  HMMA.16816.F32 R8, R8, R190, R192 ;  /* 0x000000be0808723c */ /* 0x000ff000000018c0 */
[C---:B--2---:R-:W-:Y:S08]  /*ca30*/  HMMA.16816.F32 R20, R4.reuse, R28, R20 ;  /* 0x0000001c0414723c */ /* 0x044ff00000001814 */
[C---:B------:R-:W-:Y:S08]  /*ca40*/  HMMA.16816.F32 R28, R4.reuse, R30, R16 ;  /* 0x0000001e041c723c */ /* 0x040ff00000001810 */
[C---:B---3--:R-:W-:Y:S08]  /*ca50*/  HMMA.16816.F32 R16, R4.reuse, R24, R12 ;  /* 0x000000180410723c */ /* 0x048ff0000000180c */
        /* <DEDUP_REMOVED lines=55> */
[----:B---3--:R-:W-:-:S04]  /*cdd0*/  @!P5 LEA R8, P6, R2, c[0x0][0x168], 0x1 ;  /* 0x00005a000208da11 */ /* 0x008fc800078c08ff */
[C---:B------:R-:W-:Y:S02]  /*cde0*/  @!P5 LEA.HI.X R9, R2.reuse, c[0x0][0x16c], R3, 0x1, P6 ;  /* 0x00005b000209da11 */ /* 0x040fe400030f0c03 */
[----:B----4-:R-:W-:-:S03]  /*cdf0*/  @!P4 LEA R6, P1, R2, c[0x0][0x168], 0x1 ;  /* 0x00005a000206ca11 */ /* 0x010fc600078208ff */
[----:B------:R-:W-:Y:S01]  /*ce00*/  @!PT LDS RZ, [RZ] ;  /* 0x00000000fffff984 */ /* 0x000fe20000000800 */
[----:B------:R-:W-:Y:S01]  /*ce10*/  @!PT LDS RZ, [RZ] ;  /* 0x00000000fffff984 */ /* 0x000fe20000000800 */
[----:B------:R-:W-:Y:S01]  /*ce20*/  @!PT LDS RZ, [RZ] ;  /* 0x00000000fffff984 */ /* 0x000fe20000000800 */
[----:B------:R1:W-:Y:S01]  /*ce30*/  @!P5 LDGSTS.E.BYPASS.LTC128B.128 [R231+0x11000], [R8.64] ;  /* 0x1100000008e7dfae */ /* 0x0003e2000b901d52 */
[----:B------:R-:W-:-:S03]  /*ce40*/  @!P4 LEA.HI.X R7, R2, c[0x0][0x16c], R3, 0x1, P1 ;  /* 0x00005b000207ca11 */ /* 0x000fc600008f0c03 */
        /* <DEDUP_REMOVED lines=18> */
.L_x_461:
[----:B------:R-:W-:Y:S05]  /*cf70*/  BSYNC B0 ;  /* 0x0000000000007941 */ /* 0x000fea0003800000 */
.L_x_460:
[----:B------:R-:W0:Y:S02]  /*cf80*/  LDGDEPBAR ;  /* 0x00000000000079af */ /* 0x000e240000000000 */
.L_x_459:
[----:B------:R-:W2:Y:S01]  /*cf90*/  S2R R2, SR_TID.X ;  /* 0x0000000000027919 */ /* 0x000ea20000002100 */
[----:B------:R-:W-:Y:S01]  /*cfa0*/  IMAD.U32 R0, RZ, RZ, UR25 ;  /* 0x00000019ff007e24 */ /* 0x000fe2000f8e00ff */
[----:B------:R-:W-:Y:S01]  /*cfb0*/  MOV R189, R245 ;  /* 0x000000f500bd7202 */ /* 0x000fe20000000f00 */
[----:B------:R-:W-:Y:S01]  /*cfc0*/  IMAD.MOV.U32 R188, RZ, RZ, R246 ;  /* 0x000000ffffbc7224 */ /* 0x000fe200078e00f6 */
[----:B--2---:R-:W-:-:S04]  /*cfd0*/  SHF.L.U32 R2, R2, 0x1, RZ ;  /* 0x0000000102027819 */ /* 0x004fc800000006ff */
        /* <DEDUP_REMOVED lines=14> */
[----:B-1----:R-:W-:Y:S02]  /*d0c0*/  FSEL R5, R184, -INF , !P2 ;  /* 0xff800000b8057808 */ /* 0x002fe40005000000 */
        /* <DEDUP_REMOVED lines=19> */
[----:B------:R-:W-:Y:S02]  /*d200*/  IADD3 R4, R0, 0x20, RZ ;  /* 0x0000002000047810 */ /* 0x000fe40007ffe0ff */
[----:B------:R-:W-:Y:S02]  /*d210*/  FSEL R8, R180, -INF , !P0 ;  /* 0xff800000b4087808 */ /* 0x000fe40004000000 */
[----:B------:R-:W-:Y:S02]  /*d220*/  FSEL R9, R182, -INF , !P3 ;  /* 0xff800000b6097808 */ /* 0x000fe40005800000 */
[----:B------:R-:W-:-:S02]  /*d230*/  FSEL R11, R181, -INF , !P6 ;  /* 0xff800000b50b7808 */ /* 0x000fc40007000000 */
[-C--:B------:R-:W-:Y:S02]  /*d240*/  ISETP.GE.AND P0, PT, R2, R234.reuse, PT ;  /* 0x000000ea0200720c */ /* 0x080fe40003f06270 */
[CC--:B------:R-:W-:Y:S02]  /*d250*/  ISETP.GE.AND P3, PT, R3.reuse, R235.reuse, PT ;  /* 0x000000eb0300720c */ /* 0x0c0fe40003f66270 */
[----:B------:R-:W-:Y:S02]  /*d260*/  ISETP.GE.AND P6, PT, R3, R234, PT ;  /* 0x000000ea0300720c */ /* 0x000fe40003fc6270 */
[----:B------:R-:W-:Y:S01]  /*d270*/  FSEL R134, R178, -INF , !P1 ;  /* 0xff800000b2867808 */ /* 0x000fe20004800000 */
[----:B------:R-:W-:Y:S01]  /*d280*/  IMAD.MOV.U32 R178, RZ, RZ, R189 ;  /* 0x000000ffffb27224 */ /* 0x000fe200078e00bd */
[----:B------:R-:W-:Y:S02]  /*d290*/  FSEL R33, R177, -INF , !P4 ;  /* 0xff800000b1217808 */ /* 0x000fe40006000000 */
[----:B------:R-:W-:-:S02]  /*d2a0*/  ISETP.GE.AND P1, PT, R4, R235, PT ;  /* 0x000000eb0400720c */ /* 0x000fc40003f26270 */
[----:B------:R-:W-:Y:S02]  /*d2b0*/  ISETP.GE.AND P4, PT, R4, R234, PT ;  /* 0x000000ea0400720c */ /* 0x000fe40003f86270 */
[-C--:B------:R-:W-:Y:S02]  /*d2c0*/  ISETP.LT.OR P0, PT, R2, R232.reuse, P0 ;  /* 0x000000e80200720c */ /* 0x080fe40000701670 */
[C---:B------:R-:W-:Y:S02]  /*d2d0*/  ISETP.LT.OR P3, PT, R3.reuse, R233, P3 ;  /* 0x000000e90300720c */ /* 0x040fe40001f61670 */
[----:B------:R-:W-:Y:S02]  /*d2e0*/  ISETP.LT.OR P6, PT, R3, R232, P6 ;  /* 0x000000e80300720c */ /* 0x000fe400037c1670 */
[C---:B------:R-:W-:Y:S02]  /*d2f0*/  IADD3 R2, R0.reuse, 0x19, RZ ;  /* 0x0000001900027810 */ /* 0x040fe40007ffe0ff */
[----:B------:R-:W-:-:S02]  /*d300*/  IADD3 R3, R0, 0x21, RZ ;  /* 0x0000002100037810 */ /* 0x000fc40007ffe0ff */
[C---:B------:R-:W-:Y:S02]  /*d310*/  ISETP.LT.OR P1, PT, R4.reuse, R233, P1 ;  /* 0x000000e90400720c */ /* 0x040fe40000f21670 */
[----:B------:R-:W-:Y:S02]  /*d320*/  ISETP.LT.OR P4, PT, R4, R232, P4 ;  /* 0x000000e80400720c */ /* 0x000fe40002781670 */
[----:B------:R-:W-:Y:S02]  /*d330*/  FMNMX.FTZ R4, R244, R5, !PT ;  /* 0x00000005f4047209 */ /* 0x000fe40007810000 */
[----:B------:R-:W-:Y:S02]  /*d340*/  FSEL R32, R176, -INF , !P5 ;  /* 0xff800000b0207808 */ /* 0x000fe40006800000 */
[----:B------:R-:W-:Y:S02]  /*d350*/  FSEL R135, R179, -INF , !P0 ;  /* 0xff800000b3877808 */ /* 0x000fe40004000000 */
[----:B------:R-:W-:-:S02]  /*d360*/  FSEL R34, R172, -INF , !P3 ;  /* 0xff800000ac227808 */ /* 0x000fc40005800000 */
[-C--:B------:R-:W-:Y:S02]  /*d370*/  ISETP.GE.AND P5, PT, R2, R234.reuse, PT ;  /* 0x000000ea0200720c */ /* 0x080fe40003fa6270 */
[C---:B------:R-:W-:Y:S02]  /*d380*/  ISETP.GE.AND P0, PT, R3.reuse, R235, PT ;  /* 0x000000eb0300720c */ /* 0x040fe40003f06270 */
[C---:B------:R-:W-:Y:S02]  /*d390*/  ISETP.GE.AND P3, PT, R3.reuse, R234, PT ;  /* 0x000000ea0300720c */ /* 0x040fe40003f66270 */
[----:B------:R-:W-:Y:S02]  /*d3a0*/  FMNMX.FTZ R4, R12, R4, !PT ;  /* 0x000000040c047209 */ /* 0x000fe40007810000 */
[----:B------:R-:W-:Y:S02]  /*d3b0*/  ISETP.LT.OR P5, PT, R2, R232, P5 ;  /* 0x000000e80200720c */ /* 0x000fe40002fa1670 */
[----:B------:R-:W-:-:S02]  /*d3c0*/  ISETP.LT.OR P0, PT, R3, R233, P0 ;  /* 0x000000e90300720c */ /* 0x000fc40000701670 */
[----:B------:R-:W-:Y:S02]  /*d3d0*/  ISETP.LT.OR P3, PT, R3, R232, P3 ;  /* 0x000000e80300720c */ /* 0x000fe40001f61670 */
[----:B------:R-:W-:Y:S02]  /*d3e0*/  FSEL R7, R183, -INF , !P2 ;  /* 0xff800000b7077808 */ /* 0x000fe40005000000 */
[----:B------:R-:W-:Y:S02]  /*d3f0*/  IADD3 R3, R0, 0x29, RZ ;  /* 0x0000002900037810 */ /* 0x000fe40007ffe0ff */
[----:B------:R-:W-:Y:S02]  /*d400*/  ISETP.GE.AND P2, PT, R2, R235, PT ;  /* 0x000000eb0200720c */ /* 0x000fe40003f46270 */
[----:B------:R-:W-:Y:S02]  /*d410*/  FMNMX.FTZ R4, R8, R4, !PT ;  /* 0x0000000408047209 */ /* 0x000fe40007810000 */
[----:B------:R-:W-:-:S02]  /*d420*/  FSEL R168, R175, -INF , !P5 ;  /* 0xff800000afa87808 */ /* 0x000fc40006800000 */
[----:B------:R-:W-:Y:S02]  /*d430*/  FSEL R250, R20, -INF , !P1 ;  /* 0xff80000014fa7808 */ /* 0x000fe40004800000 */
[C---:B------:R-:W-:Y:S02]  /*d440*/  ISETP.GE.AND P5, PT, R3.reuse, R235, PT ;  /* 0x000000eb0300720c */ /* 0x040fe40003fa6270 */
[----:B------:R-:W-:Y:S02]  /*d450*/  ISETP.GE.AND P1, PT, R3, R234, PT ;  /* 0x000000ea0300720c */ /* 0x000fe40003f26270 */
[----:B------:R-:W-:Y:S02]  /*d460*/  ISETP.LT.OR P2, PT, R2, R233, P2 ;  /* 0x000000e90200720c */ /* 0x000fe40001741670 */
[----:B------:R-:W-:Y:S02]  /*d470*/  FMNMX.FTZ R4, R11, R4, !PT ;  /* 0x000000040b047209 */ /* 0x000fe40007810000 */
[----:B------:R-:W-:-:S02]  /*d480*/  IADD3 R2, R0, 0x28, RZ ;  /* 0x0000002800027810 */ /* 0x000fc40007ffe0ff */
[C---:B------:R-:W-:Y:S02]  /*d490*/  ISETP.LT.OR P5, PT, R3.reuse, R233, P5 ;  /* 0x000000e90300720c */ /* 0x040fe40002fa1670 */
[----:B------:R-:W-:Y:S02]  /*d4a0*/  ISETP.LT.OR P1, PT, R3, R232, P1 ;  /* 0x000000e80300720c */ /* 0x000fe40000f21670 */
[----:B------:R-:W-:Y:S02]  /*d4b0*/  FSEL R169, R174, -INF , !P6 ;  /* 0xff800000aea97808 */ /* 0x000fe40007000000 */
[----:B------:R-:W-:Y:S02]  /*d4c0*/  FSEL R35, R173, -INF , !P2 ;  /* 0xff800000ad237808 */ /* 0x000fe40005000000 */
[----:B------:R-:W-:Y:S02]  /*d4d0*/  FMNMX.FTZ R3, R32, R4, !PT ;  /* 0x0000000420037209 */ /* 0x000fe40007810000 */
[----:B------:R-:W-:-:S02]  /*d4e0*/  ISETP.GE.AND P6, PT, R2, R235, PT ;  /* 0x000000eb0200720c */ /* 0x000fc40003fc6270 */
[C---:B------:R-:W-:Y:S02]  /*d4f0*/  ISETP.GE.AND P2, PT, R2.reuse, R234, PT ;  /* 0x000000ea0200720c */ /* 0x040fe40003f46270 */
[----:B------:R-:W-:Y:S02]  /*d500*/  FMNMX.FTZ R4, R247, R6, !PT ;  /* 0x00000006f7047209 */ /* 0x000fe40007810000 */
[C---:B------:R-:W-:Y:S02]  /*d510*/  ISETP.LT.OR P6, PT, R2.reuse, R233, P6 ;  /* 0x000000e90200720c */ /* 0x040fe400037c1670 */
[----:B------:R-:W-:Y:S02]  /*d520*/  ISETP.LT.OR P2, PT, R2, R232, P2 ;  /* 0x000000e80200720c */ /* 0x000fe40001741670 */
[----:B------:R-:W-:Y:S02]  /*d530*/  FMNMX.FTZ R4, R10, R4, !PT ;  /* 0x000000040a047209 */ /* 0x000fe40007810000 */
[----:B------:R-:W-:-:S02]  /*d540*/  IADD3 R2, R0, 0x30, RZ ;  /* 0x0000003000027810 */ /* 0x000fc40007ffe0ff */
[----:B------:R-:W-:Y:S02]  /*d550*/  FSEL R170, R22, -INF , !P4 ;  /* 0xff80000016aa7808 */ /* 0x000fe40006000000 */
[----:B------:R-:W-:Y:S02]  /*d560*/  FSEL R251, R21, -INF , !P0 ;  /* 0xff80000015fb7808 */ /* 0x000fe40004000000 */
[----:B------:R-:W-:Y:S02]  /*d570*/  FMNMX.FTZ R4, R9, R4, !PT ;  /* 0x0000000409047209 */ /* 0x000fe40007810000 */
[C---:B------:R-:W-:Y:S02]  /*d580*/  ISETP.GE.AND P4, PT, R2.reuse, R235, PT ;  /* 0x000000eb0200720c */ /* 0x040fe40003f86270 */
[----:B------:R-:W-:Y:S02]  /*d590*/  ISETP.GE.AND P0, PT, R2, R234, PT ;  /* 0x000000ea0200720c */ /* 0x000fe40003f06270 */
[----:B------:R-:W-:-:S02]  /*d5a0*/  FMNMX.FTZ R4, R7, R4, !PT ;  /* 0x0000000407047209 */ /* 0x000fc40007810000 */
[C---:B------:R-:W-:Y:S02]  /*d5b0*/  ISETP.LT.OR P4, PT, R2.reuse, R233, P4 ;  /* 0x000000e90200720c */ /* 0x040fe40002781670 */
[----:B------:R-:W-:Y:S02]  /*d5c0*/  ISETP.LT.OR P0, PT, R2, R232, P0 ;  /* 0x000000e80200720c */ /* 0x000fe40000701670 */
        /* <DEDUP_REMOVED lines=8> */
[----:B------:R-:W-:Y:S02]  /*d650*/  IADD3 R3, R0, 0x31, RZ ;  /* 0x0000003100037810 */ /* 0x000fe40007ffe0ff */
[----:B------:R-:W-:-:S02]  /*d660*/  FSEL R248, R28, -INF , !P6 ;  /* 0xff8000001cf87808 */ /* 0x000fc40007000000 */
[----:B------:R-:W-:Y:S02]  /*d670*/  FMNMX.FTZ R13, R251, R13, !PT ;  /* 0x0000000dfb0d7209 */ /* 0x000fe40007810000 */
[----:B------:R-:W-:Y:S02]  /*d680*/  FSEL R252, R23, -INF , !P3 ;  /* 0xff80000017fc7808 */ /* 0x000fe40005800000 */
[----:B------:R-:W-:Y:S01]  /*d690*/  FMNMX.FTZ R4, R170, R4, !PT ;  /* 0x00000004aa047209 */ /* 0x000fe20007810000 */
[----:B------:R-:W-:Y:S01]  /*d6a0*/  LDSM.16.MT88.4 R20, [R206+0x18000] ;  /* 0x01800000ce14783b */ /* 0x000fe20000004200 */
[----:B------:R-:W-:Y:S02]  /*d6b0*/  IADD3 R2, R0, 0x38, RZ ;  /* 0x0000003800027810 */ /* 0x000fe40007ffe0ff */
[----:B------:R-:W-:Y:S02]  /*d6c0*/  ISETP.GE.AND P3, PT, R3, R235, PT ;  /* 0x000000eb0300720c */ /* 0x000fe40003f66270 */
[----:B------:R-:W-:-:S02]  /*d6d0*/  FSEL R249, R29, -INF , !P5 ;  /* 0xff8000001df97808 */ /* 0x000fc40006800000 */
[----:B------:R-:W-:Y:S02]  /*d6e0*/  FMNMX.FTZ R13, R248, R13, !PT ;  /* 0x0000000df80d7209 */ /* 0x000fe40007810000 */
[----:B------:R-:W-:Y:S02]  /*d6f0*/  FSEL R171, R30, -INF , !P2 ;  /* 0xff8000001eab7808 */ /* 0x000fe40005000000 */
[----:B------:R-:W-:Y:S02]  /*d700*/  FMNMX.FTZ R4, R252, R4, !PT ;  /* 0x00000004fc047209 */ /* 0x000fe40007810000 */
[----:B------:R-:W-:Y:S02]  /*d710*/  IADD3 R0, R0, 0x39, RZ ;  /* 0x0000003900007810 */ /* 0x000fe40007ffe0ff */
[----:B------:R-:W-:Y:S02]  /*d720*/  ISETP.GE.AND P6, PT, R2, R235, PT ;  /* 0x000000eb0200720c */ /* 0x000fe40003fc6270 */
[----:B------:R-:W-:-:S02]  /*d730*/  ISETP.LT.OR P3, PT, R3, R233, P3 ;  /* 0x000000e90300720c */ /* 0x000fc40001f61670 */
[----:B------:R-:W-:Y:S02]  /*d740*/  FSEL R177, R16, -INF , !P4 ;  /* 0xff80000010b17808 */ /* 0x000fe40006000000 */
[----:B------:R-:W-:Y:S02]  /*d750*/  FMNMX.FTZ R13, R249, R13, !PT ;  /* 0x0000000df90d7209 */ /* 0x000fe40007810000 */
[----:B------:R-:W-:Y:S02]  /*d760*/  FSEL R195, R31, -INF , !P1 ;  /* 0xff8000001fc37808 */ /* 0x000fe40004800000 */
[-C--:B------:R-:W-:Y:S02]  /*d770*/  ISETP.GE.AND P1, PT, R2, R234.reuse, PT ;  /* 0x000000ea0200720c */ /* 0x080fe40003f26270 */
[----:B------:R-:W-:Y:S02]  /*d780*/  ISETP.GE.AND P2, PT, R3, R234, PT ;  /* 0x000000ea0300720c */ /* 0x000fe40003f46270 */
[----:B------:R-:W-:-:S02]  /*d790*/  FMNMX.FTZ R4, R171, R4, !PT ;  /* 0x00000004ab047209 */ /* 0x000fc40007810000 */
[----:B------:R-:W-:Y:S02]  /*d7a0*/  ISETP.GE.AND P5, PT, R0, R235, PT ;  /* 0x000000eb0000720c */ /* 0x000fe40003fa6270 */
[C---:B------:R-:W-:Y:S02]  /*d7b0*/  ISETP.LT.OR P6, PT, R2.reuse, R233, P6 ;  /* 0x000000e90200720c */ /* 0x040fe400037c1670 */
[----:B------:R-:W-:Y:S02]  /*d7c0*/  FSEL R194, R17, -INF , !P3 ;  /* 0xff80000011c27808 */ /* 0x000fe40005800000 */
[----:B------:R-:W-:Y:S02]  /*d7d0*/  FMNMX.FTZ R13, R177, R13, !PT ;  /* 0x0000000db10d7209 */ /* 0x000fe40007810000 */
[-C--:B------:R-:W-:Y:S02]  /*d7e0*/  ISETP.LT.OR P1, PT, R2, R232.reuse, P1 ;  /* 0x000000e80200720c */ /* 0x080fe40000f21670 */
        /* <DEDUP_REMOVED lines=12> */
[----:B------:R-:W-:-:S02]  /*d8b0*/  FSEL R180, R26, -INF , !P1 ;  /* 0xff8000001ab47808 */ /* 0x000fc40004800000 */
[----:B------:R-:W-:Y:S02]  /*d8c0*/  FMNMX.FTZ R0, R175, R2, !PT ;  /* 0x00000002af007209 */ /* 0x000fe40007810000 */
[----:B------:R-:W-:Y:S02]  /*d8d0*/  FMNMX.FTZ R133, R181, R133, !PT ;  /* 0x00000085b5857209 */ /* 0x000fe40007810000 */
[----:B------:R-:W-:Y:S02]  /*d8e0*/  FSEL R176, R27, -INF , !P0 ;  /* 0xff8000001bb07808 */ /* 0x000fe40004000000 */
[----:B------:R-:W-:Y:S01]  /*d8f0*/  FMNMX.FTZ R0, R180, R0, !PT ;  /* 0x00000000b4007209 */ /* 0x000fe20007810000 */
[----:B------:R-:W1:Y:S01]  /*d900*/  SHFL.BFLY PT, R3, R133, 0x2, 0x1f ;  /* 0x0c401f0085037f89 */ /* 0x000e6200000e0000 */
[----:B------:R-:W-:Y:S02]  /*d910*/  MOV R182, R188 ;  /* 0x000000bc00b67202 */ /* 0x000fe40000000f00 */
[----:B------:R-:W-:Y:S01]  /*d920*/  FMNMX.FTZ R0, R176, R0, !PT ;  /* 0x00000000b0007209 */ /* 0x000fe20007810000 */
[----:B------:R-:W-:Y:S04]  /*d930*/  LDSM.16.MT88.4 R24, [R208+0x18000] ;  /* 0x01800000d018783b */ /* 0x000fe80000004200 */
        /* <DEDUP_REMOVED lines=8> */
[----:B--2---:R-:W-:-:S04]  /*d9c0*/  FMNMX.FTZ R132, R0, R132, !PT ;  /* 0x0000008400847209 */ /* 0x004fc80007810000 */
[----:B------:R-:W-:Y:S02]  /*d9d0*/  FSEL R2, R2, RZ, P1 ;  /* 0x000000ff02027208 */ /* 0x000fe40000800000 */
[C---:B------:R-:W-:Y:S01]  /*d9e0*/  FSETP.NEU.FTZ.AND P0, PT, R132.reuse, -INF , PT ;  /* 0xff8000008400780b */ /* 0x040fe20003f1d000 */
[----:B------:R-:W-:Y:S01]  /*d9f0*/  FMUL.FTZ R0, R132, c[0x0][0x23c] ;  /* 0x00008f0084007a20 */ /* 0x000fe20000410000 */
[----:B------:R-:W-:Y:S01]  /*da00*/  FSEL R3, R133, RZ, P1 ;  /* 0x000000ff85037208 */ /* 0x000fe20000800000 */
[--C-:B------:R-:W-:Y:S01]  /*da10*/  FFMA.FTZ R12, R12, c[0x0][0x23c], -R2.reuse ;  /* 0x00008f000c0c7a23 */ /* 0x100fe20000010802 */
[----:B------:R-:W-:Y:S01]  /*da20*/  FSEL R4, R132, RZ, P0 ;  /* 0x000000ff84047208 */ /* 0x000fe20000000000 */
[--C-:B------:R-:W-:Y:S01]  /*da30*/  FFMA.FTZ R5, R5, c[0x0][0x23c], -R2.reuse ;  /* 0x00008f0005057a23 */ /* 0x100fe20000010802 */
[----:B------:R-:W-:Y:S01]  /*da40*/  FSEL R0, R0, RZ, P0 ;  /* 0x000000ff00007208 */ /* 0x000fe20000000000 */
[----:B------:R1:W-:Y:S01]  /*da50*/  MUFU.EX2 R179, R12 ;  /* 0x0000000c00b37308 */ /* 0x0003e20000000800 */
[----:B------:R-:W-:-:S02]  /*da60*/  FFMA.FTZ R8, R8, c[0x0][0x23c], -R2 ;  /* 0x00008f0008087a23 */ /* 0x000fc40000010802 */
[----:B------:R-:W-:Y:S02]  /*da70*/  FFMA.FTZ R11, R11, c[0x0][0x23c], -R2 ;  /* 0x00008f000b0b7a23 */ /* 0x000fe40000010802 */
[--C-:B------:R-:W-:Y:S02]  /*da80*/  FFMA.FTZ R9, R9, c[0x0][0x23c], -R0.reuse ;  /* 0x00008f0009097a23 */ /* 0x100fe40000010800 */
[--C-:B------:R-:W-:Y:S01]  /*da90*/  FFMA.FTZ R6, R6, c[0x0][0x23c], -R0.reuse ;  /* 0x00008f0006067a23 */ /* 0x100fe20000010800 */
[----:B------:R2:W3:Y:S01]  /*daa0*/  MUFU.EX2 R191, R5 ;  /* 0x0000000500bf7308 */ /* 0x0004e20000000800 */
[----:B------:R-:W-:Y:S01]  /*dab0*/  FFMA.FTZ R10, R10, c[0x0][0x23c], -R0 ;  /* 0x00008f000a0a7a23 */ /* 0x000fe20000010800 */
[----:B-1----:R-:W1:Y:S06]  /*dac0*/  LDSM.16.MT88.4 R12, [R205+0x18000] ;  /* 0x01800000cd0c783b */ /* 0x002e6c0000004200 */
[----:B------:R-:W-:Y:S01]  /*dad0*/  MUFU.EX2 R173, R9 ;  /* 0x0000000900ad7308 */ /* 0x000fe20000000800 */
[----:B--2---:R-:W-:-:S07]  /*dae0*/  FADD.FTZ R5, R244, -R3 ;  /* 0x80000003f4057221 */ /* 0x004fce0000010000 */
[----:B------:R-:W-:Y:S01]  /*daf0*/  MUFU.EX2 R174, R8 ;  /* 0x0000000800ae7308 */ /* 0x000fe20000000800 */
[----:B------:R-:W-:Y:S02]  /*db00*/  FFMA.FTZ R3, R7, c[0x0][0x23c], -R0 ;  /* 0x00008f0007037a23 */ /* 0x000fe40000010800 */
[----:B------:R-:W-:-:S05]  /*db10*/  FMUL.FTZ R5, R5, c[0x0][0x23c] ;  /* 0x00008f0005057a20 */ /* 0x000fca0000410000 */
[----:B------:R2:W4:Y:S08]  /*db20*/  MUFU.EX2 R9, R3 ;  /* 0x0000000300097308 */ /* 0x0005300000000800 */
[----:B------:R-:W5:Y:S01]  /*db30*/  MUFU.EX2 R183, R11 ;  /* 0x0000000b00b77308 */ /* 0x000f620000000800 */
[----:B--2---:R-:W-:-:S07]  /*db40*/  FADD.FTZ R3, R247, -R4 ;  /* 0x80000004f7037221 */ /* 0x004fce0000010000 */
[----:B------:R5:W-:Y:S01]  /*db50*/  MUFU.EX2 R192, R6 ;  /* 0x0000000600c07308 */ /* 0x000be20000000800 */
[----:B---3--:R-:W-:Y:S01]  /*db60*/  F2FP.PACK_AB R4, R179, R191 ;  /* 0x000000bfb304723e */ /* 0x008fe200000000ff */
[----:B------:R-:W-:Y:S01]  /*db70*/  FMUL.FTZ R3, R3, c[0x0][0x23c] ;  /* 0x00008f0003037a20 */ /* 0x000fe20000410000 */
[----:B----4-:R-:W-:-:S05]  /*db80*/  F2FP.PACK_AB R7, R9, R173 ;  /* 0x000000ad0907723e */ /* 0x010fca00000000ff */
[----:B------:R-:W2:Y:S08]  /*db90*/  MUFU.EX2 R172, R10 ;  /* 0x0000000a00ac7308 */ /* 0x000eb00000000800 */
[----:B------:R2:W3:Y:S01]  /*dba0*/  MUFU.EX2 R8, R5 ;  /* 0x0000000500087308 */ /* 0x0004e20000000800 */
[----:B-----5:R-:W-:-:S07]  /*dbb0*/  F2FP.PACK_AB R6, R183, R174 ;  /* 0x000000aeb706723e */ /* 0x020fce00000000ff */
[----:B------:R-:W4:Y:S01]  /*dbc0*/  MUFU.EX2 R3, R3 ;  /* 0x0000000300037308 */ /* 0x000f220000000800 */
[----:B--2---:R-:W-:Y:S01]  /*dbd0*/  F2FP.PACK_AB R5, R172, R192 ;  /* 0x000000c0ac05723e */ /* 0x004fe200000000ff */
[-C--:B---3--:R-:W-:Y:S02]  /*dbe0*/  FMUL.FTZ R140, R140, R8.reuse ;  /* 0x000000088c8c7220 */ /* 0x088fe40000410000 */
[-C--:B------:R-:W-:Y:S02]  /*dbf0*/  FMUL.FTZ R141, R141, R8.reuse ;  /* 0x000000088d8d7220 */ /* 0x080fe40000410000 */
[-C--:B------:R-:W-:Y:S02]  /*dc00*/  FMUL.FTZ R136, R136, R8.reuse ;  /* 0x0000000888887220 */ /* 0x080fe40000410000 */
[----:B------:R-:W-:Y:S02]  /*dc10*/  FMUL.FTZ R137, R137, R8 ;  /* 0x0000000889897220 */ /* 0x000fe40000410000 */
[----:B----4-:R-:W-:-:S02]  /*dc20*/  FMUL.FTZ R142, R142, R3 ;  /* 0x000000038e8e7220 */ /* 0x010fc40000410000 */
        /* <DEDUP_REMOVED lines=31> */
[----:B------:R-:W-:Y:S01]  /*de20*/  IMAD.MOV.U32 R141, RZ, RZ, R13 ;  /* 0x000000ffff8d7224 */ /* 0x000fe200078e000d */
[----:B------:R-:W-:Y:S01]  /*de30*/  MOV R140, R14 ;  /* 0x0000000e008c7202 */ /* 0x000fe20000000f00 */
[----:B------:R-:W-:Y:S01]  /*de40*/  IMAD.MOV.U32 R11, RZ, RZ, R15 ;  /* 0x000000ffff0b7224 */ /* 0x000fe200078e000f */
[----:B------:R-:W-:Y:S01]  /*de50*/  MOV R10, R12 ;  /* 0x0000000c000a7202 */ /* 0x000fe20000000f00 */
[-C--:B------:R-:W-:Y:S01]  /*de60*/  FMUL.FTZ R38, R38, R3.reuse ;  /* 0x0000000326267220 */ /* 0x080fe20000410000 */
        /* <DEDUP_REMOVED lines=26> */
[----:B------:R-:W-:Y:S02]  /*e010*/  FMUL.FTZ R60, R60, R8 ;  /* 0x000000083c3c7220 */ /* 0x000fe40000410000 */
[----:B------:R-:W-:Y:S01]  /*e020*/  IMAD.MOV.U32 R39, RZ, RZ, R11 ;  /* 0x000000ffff277224 */ /* 0x000fe200078e000b */
[C---:B------:R-:W-:Y:S01]  /*e030*/  HMMA.16816.F32 R200, R4.reuse, R22, R40 ;  /* 0x0000001604c8723c */ /* 0x040fe20000001828 */
[----:B------:R-:W2:Y:S01]  /*e040*/  LDSM.16.MT88.4 R20, [R207+0x1a000] ;  /* 0x01a00000cf14783b */ /* 0x000ea20000004200 */
[----:B------:R-:W-:Y:S01]  /*e050*/  MOV R36, R10 ;  /* 0x0000000a00247202 */ /* 0x000fe20000000f00 */
[----:B------:R-:W-:Y:S01]  /*e060*/  IMAD.MOV.U32 R11, RZ, RZ, R195 ;  /* 0x000000ffff0b7224 */ /* 0x000fe200078e00c3 */
[----:B------:R-:W-:Y:S01]  /*e070*/  MOV R10, R194 ;  /* 0x000000c2000a7202 */ /* 0x000fe20000000f00 */
[----:B------:R-:W-:Y:S01]  /*e080*/  FMUL.FTZ R61, R61, R8 ;  /* 0x000000083d3d7220 */ /* 0x000fe20000410000 */
[----:B------:R-:W-:Y:S01]  /*e090*/  MOV R38, R140 ;  /* 0x0000008c00267202 */ /* 0x000fe20000000f00 */
[----:B------:R-:W-:Y:S01]  /*e0a0*/  IMAD.MOV.U32 R43, RZ, RZ, R193 ;  /* 0x000000ffff2b7224 */ /* 0x000fe200078e00c1 */
[----:B------:R-:W-:Y:S01]  /*e0b0*/  MOV R42, R192 ;  /* 0x000000c0002a7202 */ /* 0x000fe20000000f00 */
[----:B---3--:R-:W-:Y:S01]  /*e0c0*/  HMMA.16816.F32 R196, R4, R12, R44 ;  /* 0x0000000c04c4723c */ /* 0x008fe2000000182c */
[-C--:B------:R-:W-:Y:S01]  /*e0d0*/  FMUL.FTZ R62, R62, R3.reuse ;  /* 0x000000033e3e7220 */ /* 0x080fe20000410000 */
[----:B------:R-:W-:Y:S01]  /*e0e0*/  MOV R40, R190 ;  /* 0x000000be00287202 */ /* 0x000fe20000000f00 */
[----:B------:R-:W-:-:S02]  /*e0f0*/  FMUL.FTZ R63, R63, R3 ;  /* 0x000000033f3f7220 */ /* 0x000fc40000410000 */
[-C--:B------:R-:W-:Y:S02]  /*e100*/  FMUL.FTZ R64, R64, R8.reuse ;  /* 0x0000000840407220 */ /* 0x080fe40000410000 */
[-C--:B------:R-:W-:Y:S01]  /*e110*/  FMUL.FTZ R65, R65, R8.reuse ;  /* 0x0000000841417220 */ /* 0x080fe20000410000 */
[C---:B------:R-:W-:Y:S01]  /*e120*/  HMMA.16816.F32 R192, R4.reuse, R14, R48 ;  /* 0x0000000e04c0723c */ /* 0x040fe20000001830 */
[----:B------:R-:W3:Y:S01]  /*e130*/  LDSM.16.MT88.4 R12, [R205+0x1c000] ;  /* 0x01c00000cd0c783b */ /* 0x000ee20000004200 */
[-C--:B------:R-:W-:Y:S02]  /*e140*/  FMUL.FTZ R66, R66, R3.reuse ;  /* 0x0000000342427220 */ /* 0x080fe40000410000 */
[----:B------:R-:W-:Y:S02]  /*e150*/  FMUL.FTZ R67, R67, R3 ;  /* 0x0000000343437220 */ /* 0x000fe40000410000 */
[----:B------:R-:W-:Y:S01]  /*e160*/  IMAD.MOV.U32 R41, RZ, RZ, R191 ;  /* 0x000000ffff297224 */ /* 0x000fe200078e00bf */
[----:B------:R-:W-:Y:S01]  /*e170*/  MOV R51, R179 ;  /* 0x000000b300337202 */ /* 0x000fe20000000f00 */
[----:B-1----:R-:W-:Y:S01]  /*e180*/  HMMA.16816.F32 R188, R4, R16, R52 ;  /* 0x0000001004bc723c */ /* 0x002fe20000001834 */
[----:B------:R-:W-:Y:S01]  /*e190*/  FMUL.FTZ R68, R68, R8 ;  /* 0x0000000844447220 */ /* 0x000fe20000410000 */
[----:B------:R-:W-:Y:S01]  /*e1a0*/  MOV R49, R174 ;  /* 0x000000ae00317202 */ /* 0x000fe20000000f00 */
[----:B------:R-:W-:-:S02]  /*e1b0*/  FMUL.FTZ R69, R69, R8 ;  /* 0x0000000845457220 */ /* 0x000fc40000410000 */
[-C--:B------:R-:W-:Y:S02]  /*e1c0*/  FMUL.FTZ R70, R70, R3.reuse ;  /* 0x0000000346467220 */ /* 0x080fe40000410000 */
[----:B------:R-:W-:Y:S01]  /*e1d0*/  FMUL.FTZ R71, R71, R3 ;  /* 0x0000000347477220 */ /* 0x000fe20000410000 */
[----:B------:R-:W-:Y:S01]  /*e1e0*/  HMMA.16816.F32 R184, R4, R18, R56 ;  /* 0x0000001204b8723c */ /* 0x000fe20000001838 */
[-C--:B------:R-:W-:Y:S01]  /*e1f0*/  FMUL.FTZ R72, R72, R8.reuse ;  /* 0x0000000848487220 */ /* 0x080fe20000410000 */
[----:B------:R-:W-:Y:S01]  /*e200*/  MOV R54, R183 ;  /* 0x000000b700367202 */ /* 0x000fe20000000f00 */
[----:B------:R-:W-:Y:S01]  /*e210*/  FMUL.FTZ R73, R73, R8 ;  /* 0x0000000849497220 */ /* 0x000fe20000410000 */
[----:B------:R-:W-:Y:S01]  /*e220*/  LDSM.16.MT88.4 R16, [R206+0x1c000] ;  /* 0x01c00000ce10783b */ /* 0x000fe20000004200 */
[-C--:B------:R-:W-:Y:S02]  /*e230*/  FMUL.FTZ R74, R74, R3.reuse ;  /* 0x000000034a4a7220 */ /* 0x080fe40000410000 */
[----:B------:R-:W-:Y:S01]  /*e240*/  FMUL.FTZ R75, R75, R3 ;  /* 0x000000034b4b7220 */ /* 0x000fe20000410000 */
[----:B------:R-:W-:Y:S01]  /*e250*/  MOV R57, R182 ;  /* 0x000000b600397202 */ /* 0x000fe20000000f00 */
[----:B------:R-:W-:Y:S01]  /*e260*/  IMAD.MOV.U32 R55, RZ, RZ, R181 ;  /* 0x000000ffff377224 */ /* 0x000fe200078e00b5 */
[----:B------:R-:W-:Y:S01]  /*e270*/  MOV R58, R9 ;  /* 0x00000009003a7202 */ /* 0x000fe20000000f00 */
[----:B------:R-:W-:-:S02]  /*e280*/  IMAD.MOV.U32 R56, RZ, RZ, R180 ;  /* 0x000000ffff387224 */ /* 0x000fc400078e00b4 */
[C---:B--2---:R-:W-:Y:S01]  /*e290*/  HMMA.16816.F32 R180, R4.reuse, R20, R60 ;  /* 0x0000001404b4723c */ /* 0x044fe2000000183c */
[----:B------:R-:W-:Y:S02]  /*e2a0*/  IMAD.MOV.U32 R53, RZ, RZ, R177 ;  /* 0x000000ffff357224 */ /* 0x000fe400078e00b1 */
[----:B------:R-:W-:Y:S01]  /*e2b0*/  IMAD.MOV.U32 R52, RZ, RZ, R11 ;  /* 0x000000ffff347224 */ /* 0x000fe200078e000b */
[----:B------:R-:W-:Y:S01]  /*e2c0*/  MOV R11, R175 ;  /* 0x000000af000b7202 */ /* 0x000fe20000000f00 */
[----:B------:R-:W-:Y:S02]  /*e2d0*/  IMAD.MOV.U32 R37, RZ, RZ, R141 ;  /* 0x000000ffff257224 */ /* 0x000fe400078e008d */
[----:B------:R-:W-:Y:S01]  /*e2e0*/  MOV R62, R178 ;  /* 0x000000b2003e7202 */ /* 0x000fe20000000f00 */
[----:B------:R-:W-:Y:S02]  /*e2f0*/  IMAD.MOV.U32 R63, RZ, RZ, R176 ;  /* 0x000000ffff3f7224 */ /* 0x000fe400078e00b0 */
[----:B------:R-:W-:Y:S01]  /*e300*/  HMMA.16816.F32 R176, R4, R22, R64 ;  /* 0x0000001604b0723c */ /* 0x000fe20000001840 */
[----:B------:R-:W1:Y:S01]  /*e310*/  LDSM.16.MT88.4 R20, [R208+0x1c000] ;  /* 0x01c00000d014783b */ /* 0x000e620000004200 */
[----:B------:R-:W-:-:S02]  /*e320*/  IMAD.MOV.U32 R48, RZ, RZ, R173 ;  /* 0x000000ffff307224 */ /* 0x000fc400078e00ad */
[----:B------:R-:W-:Y:S02]  /*e330*/  IMAD.MOV.U32 R50, RZ, RZ, R172 ;  /* 0x000000ffff327224 */ /* 0x000fe400078e00ac */
[-C--:B------:R-:W-:Y:S01]  /*e340*/  FMUL.FTZ R156, R156, R8.reuse ;  /* 0x000000089c9c7220 */ /* 0x080fe20000410000 */
[----:B------:R-:W-:Y:S01]  /*e350*/  MOV R64, R43 ;  /* 0x0000002b00407202 */ /* 0x000fe20000000f00 */
[C---:B---3--:R-:W-:Y:S01]  /*e360*/  HMMA.16816.F32 R140, R4.reuse, R12, R68 ;  /* 0x0000000c048c723c */ /* 0x048fe20000001844 */
[----:B------:R-:W-:Y:S01]  /*e370*/  FMUL.FTZ R157, R157, R8 ;  /* 0x000000089d9d7220 */ /* 0x000fe20000410000 */
[----:B------:R-:W-:Y:S01]  /*e380*/  MOV R43, R39 ;  /* 0x00000027002b7202 */ /* 0x000fe20000000f00 */
[-C--:B------:R-:W-:Y:S01]  /*e390*/  FMUL.FTZ R158, R158, R3.reuse ;  /* 0x000000039e9e7220 */ /* 0x080fe20000410000 */
[----:B------:R-:W-:Y:S01]  /*e3a0*/  MOV R39, R28 ;  /* 0x0000001c00277202 */ /* 0x000fe20000000f00 */
[----:B------:R-:W-:Y:S02]  /*e3b0*/  FMUL.FTZ R159, R159, R3 ;  /* 0x000000039f9f7220 */ /* 0x000fe40000410000 */
[-C--:B------:R-:W-:Y:S01]  /*e3c0*/  FMUL.FTZ R84, R84, R8.reuse ;  /* 0x0000000854547220 */ /* 0x080fe20000410000 */
[----:B------:R-:W-:Y:S01]  /*e3d0*/  HMMA.16816.F32 R172, R4, R14, R72 ;  /* 0x0000000e04ac723c */ /* 0x000fe20000001848 */
[----:B------:R-:W2:Y:S01]  /*e3e0*/  LDSM.16.MT88.4 R12, [R207+0x1c000] ;  /* 0x01c00000cf0c783b */ /* 0x000ea20000004200 */
[----:B------:R-:W-:Y:S01]  /*e3f0*/  FMUL.FTZ R85, R85, R8 ;  /* 0x0000000855557220 */ /* 0x000fe20000410000 */
[----:B------:R-:W-:Y:S01]  /*e400*/  MOV R71, R57 ;  /* 0x0000003900477202 */ /* 0x000fe20000000f00 */
[----:B------:R-:W-:-:S02]  /*e410*/  FMUL.FTZ R86, R86, R3 ;  /* 0x0000000356567220 */ /* 0x000fc40000410000 */
[-C--:B------:R-:W-:Y:S01]  /*e420*/  FMUL.FTZ R87, R87, R3.reuse ;  /* 0x0000000357577220 */ /* 0x080fe20000410000 */
[----:B------:R-:W-:Y:S01]  /*e430*/  MOV R75, R48 ;  /* 0x00000030004b7202 */ /* 0x000fe20000000f00 */
[-C--:B------:R-:W-:Y:S01]  /*e440*/  FMUL.FTZ R88, R88, R8.reuse ;  /* 0x0000000858587220 */ /* 0x080fe20000410000 */
[----:B------:R-:W-:Y:S01]  /*e450*/  HMMA.16816.F32 R244, R4, R26, R156 ;  /* 0x0000001a04f4723c */ /* 0x000fe2000000189c */
[-C--:B------:R-:W-:Y:S02]  /*e460*/  FMUL.FTZ R89, R89, R8.reuse ;  /* 0x0000000859597220 */ /* 0x080fe40000410000 */
[-C--:B------:R-:W-:Y:S02]  /*e470*/  FMUL.FTZ R90, R90, R3.reuse ;  /* 0x000000035a5a7220 */ /* 0x080fe40000410000 */
[----:B------:R-:W-:Y:S02]  /*e480*/  FMUL.FTZ R91, R91, R3 ;  /* 0x000000035b5b7220 */ /* 0x000fe40000410000 */
        /* <DEDUP_REMOVED lines=26> */
[C---:B------:R-:W-:Y:S01]  /*e630*/  HMMA.16816.F32 R152, R4.reuse, R24, R152 ;  /* 0x000000180498723c */ /* 0x040fe20000001898 */
[----:B------:R-:W-:Y:S01]  /*e640*/  FFMA.FTZ R9, R32, c[0x0][0x23c], -R2 ;  /* 0x00008f0020097a23 */ /* 0x000fe20000010802 */
[----:B------:R-:W-:Y:S01]  /*e650*/  LDSM.16.MT88.4 R24, [R207+0x1e000] ;  /* 0x01e00000cf18783b */ /* 0x000fe20000004200 */
[----:B------:R-:W-:Y:S02]  /*e660*/  IMAD.MOV.U32 R59, RZ, RZ, R10 ;  /* 0x000000ffff3b7224 */ /* 0x000fe400078e000a */
[-C--:B------:R-:W-:Y:S01]  /*e670*/  FMUL.FTZ R108, R108, R8.reuse ;  /* 0x000000086c6c7220 */ /* 0x080fe20000410000 */
[----:B------:R3:W4:Y:S01]  /*e680*/  MUFU.EX2 R60, R9 ;  /* 0x00000009003c7308 */ /* 0x0007220000000800 */
[-C--:B------:R-:W-:Y:S01]  /*e690*/  FMUL.FTZ R109, R109, R8.reuse ;  /* 0x000000086d6d7220 */ /* 0x080fe20000410000 */
[C---:B------:R-:W-:Y:S01]  /*e6a0*/  HMMA.16816.F32 R164, R4.reuse, R16, R76 ;  /* 0x0000001004a4723c */ /* 0x040fe2000000184c */
[----:B------:R-:W-:Y:S01]  /*e6b0*/  FMUL.FTZ R110, R110, R3 ;  /* 0x000000036e6e7220 */ /* 0x000fe20000410000 */
[----:B------:R-:W-:Y:S01]  /*e6c0*/  MOV R66, R59 ;  /* 0x0000003b00427202 */ /* 0x000fe20000000f00 */
[----:B------:R-:W-:Y:S01]  /*e6d0*/  FMUL.FTZ R111, R111, R3 ;  /* 0x000000036f6f7220 */ /* 0x000fe20000410000 */
[----:B------:R-:W-:Y:S01]  /*e6e0*/  MOV R59, R41 ;  /* 0x00000029003b7202 */ /* 0x000fe20000000f00 */
[-C--:B------:R-:W-:Y:S01]  /*e6f0*/  FMUL.FTZ R112, R112, R8.reuse ;  /* 0x0000000870707220 */ /* 0x080fe20000410000 */
[----:B------:R-:W-:Y:S01]  /*e700*/  MOV R41, R37 ;  /* 0x0000002500297202 */ /* 0x000fe20000000f00 */
[----:B------:R-:W-:Y:S01]  /*e710*/  FMUL.FTZ R113, R113, R8 ;  /* 0x0000000871717220 */ /* 0x000fe20000410000 */
[----:B------:R-:W-:Y:S01]  /*e720*/  HMMA.16816.F32 R148, R4, R18, R80 ;  /* 0x000000120494723c */ /* 0x000fe20000001850 */
[----:B------:R-:W5:Y:S01]  /*e730*/  LDSM.16.MT88.4 R16, [R205+0x1e000] ;  /* 0x01e00000cd10783b */ /* 0x000f620000004200 */
[-C--:B------:R-:W-:Y:S01]  /*e740*/  FMUL.FTZ R114, R114, R3.reuse ;  /* 0x0000000372727220 */ /* 0x080fe20000410000 */
[----:B------:R-:W-:Y:S01]  /*e750*/  MOV R37, R30 ;  /* 0x0000001e00257202 */ /* 0x000fe20000000f00 */
[----:B------:R-:W-:-:S02]  /*e760*/  FMUL.FTZ R115, R115, R3 ;  /* 0x0000000373737220 */ /* 0x000fc40000410000 */
[----:B---3--:R-:W-:Y:S02]  /*e770*/  FFMA.FTZ R9, R33, c[0x0][0x23c], -R2 ;  /* 0x00008f0021097a23 */ /* 0x008fe40000010802 */
[-C--:B------:R-:W-:Y:S01]  /*e780*/  FMUL.FTZ R116, R116, R8.reuse ;  /* 0x0000000874747220 */ /* 0x080fe20000410000 */
[C---:B-1----:R-:W-:Y:S01]  /*e790*/  HMMA.16816.F32 R108, R4.reuse, R20, R108 ;  /* 0x00000014046c723c */ /* 0x042fe2000000186c */
[-C--:B------:R-:W-:Y:S01]  /*e7a0*/  FMUL.FTZ R117, R117, R8.reuse ;  /* 0x0000000875757220 */ /* 0x080fe20000410000 */
[----:B------:R1:W3:Y:S01]  /*e7b0*/  MUFU.EX2 R74, R9 ;  /* 0x00000009004a7308 */ /* 0x0002e20000000800 */
        /* <DEDUP_REMOVED lines=8> */
[----:B------:R-:W-:Y:S01]  /*e840*/  IMAD.MOV.U32 R67, RZ, RZ, R58 ;  /* 0x000000ffff437224 */ /* 0x000fe200078e003a */
[C---:B--2---:R-:W-:Y:S01]  /*e850*/  HMMA.16816.F32 R44, R4.reuse, R12, R116 ;  /* 0x0000000c042c723c */ /* 0x044fe20000001874 */
[----:B------:R-:W-:Y:S02]  /*e860*/  IMAD.MOV.U32 R65, RZ, RZ, R40 ;  /* 0x000000ffff417224 */ /* 0x000fe400078e0028 */
[----:B-1----:R-:W-:Y:S01]  /*e870*/  FFMA.FTZ R9, R35, c[0x0][0x23c], -R2 ;  /* 0x00008f0023097a23 */ /* 0x002fe20000010802 */
[----:B------:R-:W-:Y:S01]  /*e880*/  MOV R35, R67 ;  /* 0x0000004300237202 */ /* 0x000fe20000000f00 */
[----:B------:R-:W-:Y:S01]  /*e890*/  IMAD.MOV.U32 R58, RZ, RZ, R42 ;  /* 0x000000ffff3a7224 */ /* 0x000fe200078e002a */
[----:B------:R-:W-:Y:S01]  /*e8a0*/  MOV R33, R65 ;  /* 0x0000004100217202 */ /* 0x000fe20000000f00 */
[----:B------:R-:W-:Y:S01]  /*e8b0*/  IMAD.MOV.U32 R40, RZ, RZ, R36 ;  /* 0x000000ffff287224 */ /* 0x000fe200078e0024 */
[----:B------:R1:W-:Y:S01]  /*e8c0*/  MUFU.EX2 R57, R9 ;  /* 0x0000000900397308 */ /* 0x0003e20000000800 */
[----:B------:R-:W-:Y:S01]  /*e8d0*/  IMAD.MOV.U32 R42, RZ, RZ, R38 ;  /* 0x000000ffff2a7224 */ /* 0x000fe200078e0026 */
[----:B------:R-:W-:Y:S01]  /*e8e0*/  HMMA.16816.F32 R120, R4, R14, R120 ;  /* 0x0000000e0478723c */ /* 0x000fe20000001878 */
[----:B------:R-:W-:Y:S01]  /*e8f0*/  IMAD.MOV.U32 R36, RZ, RZ, R31 ;  /* 0x000000ffff247224 */ /* 0x000fe200078e001f */
[----:B------:R-:W-:Y:S01]  /*e900*/  LDSM.16.MT88.4 R12, [R207+0x18800] ;  /* 0x01880000cf0c783b */ /* 0x000fe20000004200 */
[----:B------:R-:W-:Y:S01]  /*e910*/  IMAD.MOV.U32 R38, RZ, RZ, R29 ;  /* 0x000000ffff267224 */ /* 0x000fe200078e001d */
[----:B------:R-:W-:Y:S01]  /*e920*/  MOV R65, R50 ;  /* 0x0000003200417202 */ /* 0x000fe20000000f00 */
[----:B------:R-:W-:Y:S01]  /*e930*/  FFMA.FTZ R10, R34, c[0x0][0x23c], -R2 ;  /* 0x00008f00220a7a23 */ /* 0x000fe20000010802 */
[----:B------:R-:W2:Y:S01]  /*e940*/  LDSM.16.MT88.4 R28, [R208+0x18800] ;  /* 0x01880000d01c783b */ /* 0x000ea20000004200 */
[----:B------:R-:W-:-:S02]  /*e950*/  IMAD.MOV.U32 R61, RZ, RZ, R56 ;  /* 0x000000ffff3d7224 */ /* 0x000fc400078e0038 */
[----:B------:R3:W2:Y:S01]  /*e960*/  MUFU.EX2 R73, R10 ;  /* 0x0000000a00497308 */ /* 0x0006a20000000800 */
[-C--:B------:R-:W-:Y:S02]  /*e970*/  FMUL.FTZ R100, R100, R8.reuse ;  /* 0x0000000864647220 */ /* 0x080fe40000410000 */
[----:B------:R-:W-:Y:S02]  /*e980*/  FMUL.FTZ R101, R101, R8 ;  /* 0x0000000865657220 */ /* 0x000fe40000410000 */
[----:B-1----:R-:W-:Y:S01]  /*e990*/  FFMA.FTZ R9, R135, c[0x0][0x23c], -R0 ;  /* 0x00008f0087097a23 */ /* 0x002fe20000010800 */
[----:B------:R-:W-:Y:S01]  /*e9a0*/  MOV R135, R171 ;  /* 0x000000ab00877202 */ /* 0x000fe20000000f00 */
[-C--:B------:R-:W-:Y:S02]  /*e9b0*/  FMUL.FTZ R102, R102, R3.reuse ;  /* 0x0000000366667220 */ /* 0x080fe40000410000 */
[----:B------:R1:W-:Y:S01]  /*e9c0*/  MUFU.EX2 R72, R9 ;  /* 0x0000000900487308 */ /* 0x0003e20000000800 */
[----:B------:R-:W-:-:S02]  /*e9d0*/  FMUL.FTZ R103, R103, R3 ;  /* 0x0000000367677220 */ /* 0x000fc40000410000 */
[-C--:B------:R-:W-:Y:S02]  /*e9e0*/  FMUL.FTZ R104, R104, R8.reuse ;  /* 0x0000000868687220 */ /* 0x080fe40000410000 */
[----:B------:R-:W-:Y:S02]  /*e9f0*/  FMUL.FTZ R105, R105, R8 ;  /* 0x0000000869697220 */ /* 0x000fe40000410000 */
[----:B---3--:R-:W-:Y:S01]  /*ea00*/  FFMA.FTZ R10, R134, c[0x0][0x23c], -R0 ;  /* 0x00008f00860a7a23 */ /* 0x008fe20000010800 */
[----:B----4-:R-:W-:Y:S01]  /*ea10*/  MOV R134, R60 ;  /* 0x0000003c00867202 */ /* 0x010fe20000000f00 */
[-C--:B------:R-:W-:Y:S01]  /*ea20*/  FMUL.FTZ R106, R106, R3.reuse ;  /* 0x000000036a6a7220 */ /* 0x080fe20000410000 */
[----:B-----5:R-:W-:Y:S01]  /*ea30*/  HMMA.16816.F32 R100, R4, R16, R100 ;  /* 0x000000100464723c */ /* 0x020fe20000001864 */
[----:B------:R-:W-:Y:S02]  /*ea40*/  FMUL.FTZ R107, R107, R3 ;  /* 0x000000036b6b7220 */ /* 0x000fe40000410000 */
[----:B------:R-:W3:Y:S01]  /*ea50*/  MUFU.EX2 R10, R10 ;  /* 0x0000000a000a7308 */ /* 0x000ee20000000800 */
[----:B------:R-:W-:-:S02]  /*ea60*/  FMUL.FTZ R124, R124, R8 ;  /* 0x000000087c7c7220 */ /* 0x000fc40000410000 */
[----:B-1----:R-:W-:Y:S02]  /*ea70*/  FFMA.FTZ R9, R169, c[0x0][0x23c], -R0 ;  /* 0x00008f00a9097a23 */ /* 0x002fe40000010800 */
[-C--:B------:R-:W-:Y:S01]  /*ea80*/  FMUL.FTZ R125, R125, R8.reuse ;  /* 0x000000087d7d7220 */ /* 0x080fe20000410000 */
[----:B------:R-:W-:Y:S01]  /*ea90*/  HMMA.16816.F32 R104, R4, R18, R104 ;  /* 0x000000120468723c */ /* 0x000fe20000001868 */
[-C--:B------:R-:W-:Y:S01]  /*eaa0*/  FMUL.FTZ R126, R126, R3.reuse ;  /* 0x000000037e7e7220 */ /* 0x080fe20000410000 */
[----:B------:R1:W-:Y:S01]  /*eab0*/  MUFU.EX2 R56, R9 ;  /* 0x0000000900387308 */ /* 0x0003e20000000800 */
[----:B------:R-:W-:Y:S01]  /*eac0*/  FMUL.FTZ R127, R127, R3 ;  /* 0x000000037f7f7220 */ /* 0x000fe20000410000 */
[----:B------:R-:W-:Y:S01]  /*ead0*/  LDSM.16.MT88.4 R16, [R206+0x18800] ;  /* 0x01880000ce10783b */ /* 0x000fe20000004200 */
[-C--:B------:R-:W-:Y:S02]  /*eae0*/  FMUL.FTZ R128, R128, R8.reuse ;  /* 0x0000000880807220 */ /* 0x080fe40000410000 */
[----:B------:R-:W-:-:S02]  /*eaf0*/  FMUL.FTZ R129, R129, R8 ;  /* 0x0000000881817220 */ /* 0x000fc40000410000 */
[-C--:B------:R-:W-:Y:S01]  /*eb00*/  FMUL.FTZ R130, R130, R3.reuse ;  /* 0x0000000382827220 */ /* 0x080fe20000410000 */
[C---:B------:R-:W-:Y:S01]  /*eb10*/  HMMA.16816.F32 R124, R4.reuse, R24, R124 ;  /* 0x00000018047c723c */ /* 0x040fe2000000187c */
[----:B------:R-:W-:Y:S02]  /*eb20*/  FMUL.FTZ R131, R131, R3 ;  /* 0x0000000383837220 */ /* 0x000fe40000410000 */
[----:B------:R-:W-:Y:S02]  /*eb30*/  IMAD.MOV.U32 R32, RZ, RZ, R64 ;  /* 0x000000ffff207224 */ /* 0x000fe400078e0040 */
[----:B------:R-:W-:Y:S02]  /*eb40*/  IMAD.MOV.U32 R34, RZ, RZ, R66 ;  /* 0x000000ffff227224 */ /* 0x000fe400078e0042 */
[----:B------:R-:W-:Y:S01]  /*eb50*/  IMAD.MOV.U32 R64, RZ, RZ, R49 ;  /* 0x000000ffff407224 */ /* 0x000fe200078e0031 */
[----:B------:R-:W-:Y:S01]  /*eb60*/  HMMA.16816.F32 R128, R4, R26, R128 ;  /* 0x0000001a0480723c */ /* 0x000fe20000001880 */
[----:B-1----:R-:W-:Y:S01]  /*eb70*/  FFMA.FTZ R9, R168, c[0x0][0x23c], -R0 ;  /* 0x00008f00a8097a23 */ /* 0x002fe20000010800 */
[----:B------:R-:W1:Y:S01]  /*eb80*/  LDSM.16.MT88.4 R24, [R205+0x1a800] ;  /* 0x01a80000cd18783b */ /* 0x000e620000004200 */
[----:B------:R-:W-:-:S02]  /*eb90*/  IMAD.MOV.U32 R66, RZ, RZ, R51 ;  /* 0x000000ffff427224 */ /* 0x000fc400078e0033 */
[----:B------:R-:W4:Y:S01]  /*eba0*/  MUFU.EX2 R60, R9 ;  /* 0x00000009003c7308 */ /* 0x000f220000000800 */
[----:B------:R-:W-:Y:S01]  /*ebb0*/  IMAD.MOV.U32 R67, RZ, RZ, R52 ;  /* 0x000000ffff437224 */ /* 0x000fe200078e0034 */
[----:B------:R-:W-:Y:S02]  /*ebc0*/  F2FP.PACK_AB R4, R74, R134 ;  /* 0x000000864a04723e */ /* 0x000fe400000000ff */
[----:B--2---:R-:W-:Y:S02]  /*ebd0*/  F2FP.PACK_AB R6, R57, R73 ;  /* 0x000000493906723e */ /* 0x004fe400000000ff */
[----:B---3--:R-:W-:Y:S02]  /*ebe0*/  F2FP.PACK_AB R5, R72, R10 ;  /* 0x0000000a4805723e */ /* 0x008fe400000000ff */
[----:B----4-:R-:W-:Y:S01]  /*ebf0*/  F2FP.PACK_AB R7, R60, R56 ;  /* 0x000000383c07723e */ /* 0x010fe200000000ff */
[----:B------:R-:W-:-:S06]  /*ec00*/  FFMA.FTZ R9, R250, c[0x0][0x23c], -R2 ;  /* 0x00008f00fa097a23 */ /* 0x000fcc0000010802 */
[C---:B------:R-:W-:Y:S08]  /*ec10*/  HMMA.16816.F32 R136, R4.reuse, R20, R136 ;  /* 0x000000140488723c */ /* 0x040ff00000001888 */
[C---:B------:R-:W-:Y:S01]  /*ec20*/  HMMA.16816.F32 R36, R4.reuse, R22, R36 ;  /* 0x000000160424723c */ /* 0x040fe20000001824 */
[----:B------:R-:W2:Y:S07]  /*ec30*/  LDSM.16.MT88.4 R20, [R206+0x1a800] ;  /* 0x01a80000ce14783b */ /* 0x000eae0000004200 */
[C---:B------:R-:W-:Y:S07]  /*ec40*/  HMMA.16816.F32 R48, R4.reuse, R30, R244 ;  /* 0x0000001e0430723c */ /* 0x040fee00000018f4 */
[----:B------:R-:W-:Y:S01]  /*ec50*/  IMAD.MOV.U32 R246, RZ, RZ, R53 ;  /* 0x000000fffff67224 */ /* 0x000fe200078e0035 */
[----:B------:R-:W-:Y:S01]  /*ec60*/  MOV R245, R54 ;  /* 0x0000003600f57202 */ /* 0x000fe20000000f00 */
[----:B------:R-:W-:Y:S01]  /*ec70*/  IMAD.MOV.U32 R244, RZ, RZ, R55 ;  /* 0x000000fffff47224 */ /* 0x000fe200078e0037 */
[----:B------:R-:W-:Y:S01]  /*ec80*/  HMMA.16816.F32 R160, R4, R12, R160 ;  /* 0x0000000c04a0723c */ /* 0x000fe200000018a0 */
[----:B------:R-:W-:Y:S01]  /*ec90*/  MOV R247, R10 ;  /* 0x0000000a00f77202 */ /* 0x000fe20000000f00 */
[----:B------:R-:W-:-:S06]  /*eca0*/  IMAD.MOV.U32 R10, RZ, RZ, R61 ;  /* 0x000000ffff0a7224 */ /* 0x000fcc00078e003d */
[C---:B------:R-:W-:Y:S01]  /*ecb0*/  HMMA.16816.F32 R52, R4.reuse, R14, R240 ;  /* 0x0000000e0434723c */ /* 0x040fe200000018f0 */
[----:B------:R-:W3:Y:S06]  /*ecc0*/  LDSM.16.MT88.4 R12, [R207+0x1a800] ;  /* 0x01a80000cf0c783b */ /* 0x000eec0000004200 */
[----:B------:R-:W-:Y:S01]  /*ecd0*/  MOV R243, R71 ;  /* 0x0000004700f37202 */ /* 0x000fe20000000f00 */
[----:B------:R-:W-:Y:S01]  /*ece0*/  IMAD.MOV.U32 R241, RZ, RZ, R63 ;  /* 0x000000fffff17224 */ /* 0x000fe200078e003f */
[----:B-1----:R-:W-:Y:S01]  /*ecf0*/  HMMA.16816.F32 R68, R4, R26, R200 ;  /* 0x0000001a0444723c */ /* 0x002fe200000018c8 */
[----:B------:R-:W-:-:S02]  /*ed00*/  MOV R242, R62 ;  /* 0x0000003e00f27202 */ /* 0x000fc40000000f00 */
[----:B------:R-:W-:-:S04]  /*ed10*/  MOV R240, R60 ;  /* 0x0000003c00f07202 */ /* 0x000fc80000000f00 */
[----:B------:R-:W-:Y:S01]  /*ed20*/  IMAD.MOV.U32 R203, RZ, RZ, R57 ;  /* 0x000000ffffcb7224 */ /* 0x000fe200078e0039 */
[----:B------:R-:W-:Y:S01]  /*ed30*/  MOV R202, R58 ;  /* 0x0000003a00ca7202 */ /* 0x000fe20000000f00 */
[----:B------:R-:W-:Y:S01]  /*ed40*/  IMAD.MOV.U32 R201, RZ, RZ, R59 ;  /* 0x000000ffffc97224 */ /* 0x000fe200078e003b */
[----:B------:R-:W-:Y:S01]  /*ed50*/  MOV R200, R56 ;  /* 0x0000003800c87202 */ /* 0x000fe20000000f00 */
[C---:B------:R-:W-:Y:S01]  /*ed60*/  HMMA.16816.F32 R60, R4.reuse, R24, R236 ;  /* 0x00000018043c723c */ /* 0x040fe200000018ec */
[----:B------:R-:W1:Y:S06]  /*ed70*/  LDSM.16.MT88.4 R24, [R206+0x1c800] ;  /* 0x01c80000ce18783b */ /* 0x000e6c0000004200 */
[----:B------:R-:W-:Y:S01]  /*ed80*/  IMAD.MOV.U32 R237, RZ, RZ, R64 ;  /* 0x000000ffffed7224 */ /* 0x000fe200078e0040 */
[----:B--2---:R-:W-:Y:S01]  /*ed90*/  HMMA.16816.F32 R56, R4, R20, R196 ;  /* 0x000000140438723c */ /* 0x004fe200000018c4 */
[----:B------:R-:W-:Y:S01]  /*eda0*/  MOV R238, R65 ;  /* 0x0000004100ee7202 */ /* 0x000fe20000000f00 */
[----:B------:R-:W-:Y:S01]  /*edb0*/  IMAD.MOV.U32 R239, RZ, RZ, R66 ;  /* 0x000000ffffef7224 */ /* 0x000fe200078e0042 */
[----:B------:R-:W-:-:S04]  /*edc0*/  MOV R236, R75 ;  /* 0x0000004b00ec7202 */ /* 0x000fc80000000f00 */
[----:B------:R-:W-:Y:S01]  /*edd0*/  MOV R196, R67 ;  /* 0x0000004300c47202 */ /* 0x000fe20000000f00 */
[----:B------:R-:W-:Y:S01]  /*ede0*/  HMMA.16816.F32 R144, R4, R16, R144 ;  /* 0x000000100490723c */ /* 0x000fe20000001890 */
[----:B------:R-:W-:Y:S01]  /*edf0*/  IMAD.MOV.U32 R199, RZ, RZ, R73 ;  /* 0x000000ffffc77224 */ /* 0x000fe200078e0049 */
[----:B------:R-:W-:Y:S01]  /*ee00*/  MOV R198, R72 ;  /* 0x0000004800c67202 */ /* 0x000fe20000000f00 */
[----:B------:R-:W-:-:S05]  /*ee10*/  IMAD.MOV.U32 R197, RZ, RZ, R74 ;  /* 0x000000ffffc57224 */ /* 0x000fca00078e004a */
[C---:B------:R-:W-:Y:S01]  /*ee20*/  HMMA.16816.F32 R64, R4.reuse, R22, R192 ;  /* 0x000000160440723c */ /* 0x040fe200000018c0 */
[----:B------:R-:W2:Y:S06]  /*ee30*/  LDSM.16.MT88.4 R20, [R208+0x1c800] ;  /* 0x01c80000d014783b */ /* 0x000eac0000004200 */
[----:B------:R-:W-:Y:S01]  /*ee40*/  IMAD.MOV.U32 R195, RZ, RZ, R252 ;  /* 0x000000ffffc37224 */ /* 0x000fe200078e00fc */
[C---:B---3--:R-:W-:Y:S01]  /*ee50*/  HMMA.16816.F32 R76, R4.reuse, R12, R180 ;  /* 0x0000000c044c723c */ /* 0x048fe200000018b4 */
[----:B------:R3:W-:Y:S01]  /*ee60*/  MUFU.EX2 R183, R9 ;  /* 0x0000000900b77308 */ /* 0x0007e20000000800 */
[----:B------:R-:W-:Y:S01]  /*ee70*/  IMAD.MOV.U32 R194, RZ, RZ, R170 ;  /* 0x000000ffffc27224 */ /* 0x000fe200078e00aa */
[----:B------:R-:W-:Y:S01]  /*ee80*/  MOV R193, R197 ;  /* 0x000000c500c17202 */ /* 0x000fe20000000f00 */
[----:B------:R-:W-:Y:S01]  /*ee90*/  IMAD.MOV.U32 R192, RZ, RZ, R196 ;  /* 0x000000ffffc07224 */ /* 0x000fe200078e00c4 */
[----:B------:R-:W-:Y:S01]  /*eea0*/  MOV R197, R201 ;  /* 0x000000c900c57202 */ /* 0x000fe20000000f00 */
[----:B------:R-:W-:Y:S01]  /*eeb0*/  IMAD.MOV.U32 R196, RZ, RZ, R200 ;  /* 0x000000ffffc47224 */ /* 0x000fe200078e00c8 */
[----:B------:R-:W-:Y:S01]  /*eec0*/  MOV R201, R241 ;  /* 0x000000f100c97202 */ /* 0x000fe20000000f00 */
[C---:B------:R-:W-:Y:S01]  /*eed0*/  HMMA.16816.F32 R84, R4.reuse, R14, R176 ;  /* 0x0000000e0454723c */ /* 0x040fe200000018b0 */
[----:B------:R-:W4:Y:S01]  /*eee0*/  LDSM.16.MT88.4 R12, [R207+0x1c800] ;  /* 0x01c80000cf0c783b */ /* 0x000f220000004200 */
[----:B------:R-:W-:Y:S01]  /*eef0*/  IMAD.MOV.U32 R200, RZ, RZ, R240 ;  /* 0x000000ffffc87224 */ /* 0x000fe200078e00f0 */
[----:B------:R-:W-:Y:S01]  /*ef00*/  MOV R241, R245 ;  /* 0x000000f500f17202 */ /* 0x000fe20000000f00 */
[----:B------:R-:W-:Y:S01]  /*ef10*/  IMAD.MOV.U32 R240, RZ, RZ, R244 ;  /* 0x000000fffff07224 */ /* 0x000fe200078e00f4 */
[----:B------:R-:W-:Y:S01]  /*ef20*/  MOV R245, R35 ;  /* 0x0000002300f57202 */ /* 0x000fe20000000f00 */
[----:B------:R-:W-:Y:S01]  /*ef30*/  IMAD.MOV.U32 R244, RZ, RZ, R134 ;  /* 0x000000fffff47224 */ /* 0x000fe200078e0086 */
[----:B------:R-:W-:Y:S01]  /*ef40*/  MOV R178, R241 ;  /* 0x000000f100b27202 */ /* 0x000fe20000000f00 */
[----:B------:R-:W-:Y:S01]  /*ef50*/  HMMA.16816.F32 R40, R4, R18, R40 ;  /* 0x000000120428723c */ /* 0x000fe20000001828 */
[----:B------:R-:W5:Y:S01]  /*ef60*/  LDSM.16.MT88.4 R16, [R208+0x1a800] ;  /* 0x01a80000d010783b */ /* 0x000f620000004200 */
[----:B---3--:R-:W-:-:S02]  /*ef70*/  FFMA.FTZ R9, R251, c[0x0][0x23c], -R2 ;  /* 0x00008f00fb097a23 */ /* 0x008fc40000010802 */
[----:B------:R-:W-:Y:S02]  /*ef80*/  IMAD.MOV.U32 R134, RZ, RZ, R32 ;  /* 0x000000ffff867224 */ /* 0x000fe400078e0020 */
[----:B------:R3:W2:Y:S01]  /*ef90*/  MUFU.EX2 R252, R9 ;  /* 0x0000000900fc7308 */ /* 0x0006a20000000800 */
[----:B------:R-:W-:Y:S01]  /*efa0*/  IMAD.MOV.U32 R182, RZ, RZ, R201 ;  /* 0x000000ffffb67224 */ /* 0x000fe200078e00c9 */
[----:B------:R-:W-:Y:S01]  /*efb0*/  HMMA.16816.F32 R152, R4, R28, R152 ;  /* 0x0000001c0498723c */ /* 0x000fe20000001898 */
[----:B------:R-:W5:Y:S01]  /*efc0*/  LDSM.16.MT88.4 R28, [R205+0x1c800] ;  /* 0x01c80000cd1c783b */ /* 0x000f620000004200 */
[----:B------:R-:W-:-:S06]  /*efd0*/  IMAD.MOV.U32 R179, RZ, RZ, R240 ;  /* 0x000000ffffb37224 */ /* 0x000fcc00078e00f0 */
[----:B-1----:R-:W-:Y:S01]  /*efe0*/  HMMA.16816.F32 R164, R4, R24, R164 ;  /* 0x0000001804a4723c */ /* 0x002fe200000018a4 */
[----:B---3--:R-:W-:-:S07]  /*eff0*/  FFMA.FTZ R9, R248, c[0x0][0x23c], -R2 ;  /* 0x00008f00f8097a23 */ /* 0x008fce0000010802 */
[C---:B--2---:R-:W-:Y:S01]  /*f000*/  HMMA.16816.F32 R116, R4.reuse, R22, R88 ;  /* 0x000000160474723c */ /* 0x044fe20000001858 */
[----:B------:R1:W-:Y:S07]  /*f010*/  MUFU.EX2 R250, R9 ;  /* 0x0000000900fa7308 */ /* 0x0003ee0000000800 */
[C---:B------:R-:W-:Y:S01]  /*f020*/  HMMA.16816.F32 R148, R4.reuse, R26, R148 ;  /* 0x0000001a0494723c */ /* 0x040fe20000001894 */
[----:B------:R-:W-:Y:S07]  /*f030*/  LDSM.16.MT88.4 R24, [R206+0x1e800] ;  /* 0x01e80000ce18783b */ /* 0x000fee0000004200 */
[----:B----4-:R-:W-:Y:S01]  /*f040*/  HMMA.16816.F32 R88, R4, R12, R92 ;  /* 0x0000000c0458723c */ /* 0x010fe2000000185c */
[----:B-1----:R-:W-:-:S04]  /*f050*/  FFMA.FTZ R9, R249, c[0x0][0x23c], -R2 ;  /* 0x00008f00f9097a23 */ /* 0x002fc80000010802 */
[----:B------:R1:W2:Y:S02]  /*f060*/  MUFU.EX2 R251, R9 ;  /* 0x0000000900fb7308 */ /* 0x0002a40000000800 */
[----:B------:R-:W-:Y:S01]  /*f070*/  MOV R95, R134 ;  /* 0x00000086005f7202 */ /* 0x000fe20000000f00 */
[C---:B------:R-:W-:Y:S01]  /*f080*/  HMMA.16816.F32 R96, R4.reuse, R14, R96 ;  /* 0x0000000e0460723c */ /* 0x040fe20000001860 */
[----:B------:R-:W3:Y:S07]  /*f090*/  LDSM.16.MT88.4 R12, [R207+0x1e800] ;  /* 0x01e80000cf0c783b */ /* 0x000eee0000004200 */
[----:B-----5:R-:W-:Y:S01]  /*f0a0*/  HMMA.16816.F32 R72, R4, R16, R188 ;  /* 0x000000100448723c */ /* 0x020fe200000018bc */
[----:B-1----:R-:W-:-:S06]  /*f0b0*/  FFMA.FTZ R9, R194, c[0x0][0x23c], -R0 ;  /* 0x00008f00c2097a23 */ /* 0x002fcc0000010800 */
[----:B------:R-:W-:Y:S01]  /*f0c0*/  MOV R191, R195 ;  /* 0x000000c300bf7202 */ /* 0x000fe20000000f00 */
[C---:B------:R-:W-:Y:S01]  /*f0d0*/  HMMA.16816.F32 R80, R4.reuse, R18, R184 ;  /* 0x000000120450723c */ /* 0x040fe200000018b8 */
[----:B------:R-:W1:Y:S01]  /*f0e0*/  LDSM.16.MT88.4 R16, [R205+0x1e800] ;  /* 0x01e80000cd10783b */ /* 0x000e620000004200 */
[----:B------:R4:W-:Y:S01]  /*f0f0*/  MUFU.EX2 R249, R9 ;  /* 0x0000000900f97308 */ /* 0x0009e20000000800 */
[----:B------:R-:W-:Y:S01]  /*f100*/  IMAD.MOV.U32 R194, RZ, RZ, R198 ;  /* 0x000000ffffc27224 */ /* 0x000fe200078e00c6 */
[----:B------:R-:W-:Y:S01]  /*f110*/  MOV R195, R199 ;  /* 0x000000c700c37202 */ /* 0x000fe20000000f00 */
[----:B------:R-:W-:Y:S01]  /*f120*/  IMAD.MOV.U32 R198, RZ, RZ, R202 ;  /* 0x000000ffffc67224 */ /* 0x000fe200078e00ca */
[----:B------:R-:W-:Y:S01]  /*f130*/  MOV R199, R203 ;  /* 0x000000cb00c77202 */ /* 0x000fe20000000f00 */
[----:B------:R-:W-:Y:S01]  /*f140*/  IMAD.MOV.U32 R202, RZ, RZ, R242 ;  /* 0x000000ffffca7224 */ /* 0x000fe200078e00f2 */
[C---:B------:R-:W-:Y:S01]  /*f150*/  HMMA.16816.F32 R156, R4.reuse, R20, R156 ;  /* 0x00000014049c723c */ /* 0x040fe2000000189c */
        /* <DEDUP_REMOVED lines=8> */
[----:B------:R-:W-:Y:S01]  /*f1e0*/  LDSM.16.MT88.4 R32, [R205+0x19000] ;  /* 0x01900000cd20783b */ /* 0x000fe20000004200 */
[----:B----4-:R-:W-:Y:S01]  /*f1f0*/  FFMA.FTZ R9, R191, c[0x0][0x23c], -R0 ;  /* 0x00008f00bf097a23 */ /* 0x010fe20000010800 */
[----:B------:R-:W-:Y:S01]  /*f200*/  MOV R188, R196 ;  /* 0x000000c400bc7202 */ /* 0x000fe20000000f00 */
[----:B------:R-:W-:Y:S01]  /*f210*/  IMAD.MOV.U32 R189, RZ, RZ, R195 ;  /* 0x000000ffffbd7224 */ /* 0x000fe200078e00c3 */
[----:B------:R-:W-:Y:S01]  /*f220*/  MOV R187, R197 ;  /* 0x000000c500bb7202 */ /* 0x000fe20000000f00 */
[----:B------:R4:W1:Y:S01]  /*f230*/  MUFU.EX2 R248, R9 ;  /* 0x0000000900f87308 */ /* 0x0008620000000800 */
[----:B------:R-:W-:Y:S01]  /*f240*/  MOV R185, R199 ;  /* 0x000000c700b97202 */ /* 0x000fe20000000f00 */
[----:B------:R-:W-:Y:S01]  /*f250*/  HMMA.16816.F32 R168, R4, R30, R172 ;  /* 0x0000001e04a8723c */ /* 0x000fe200000018ac */
[----:B------:R-:W-:Y:S01]  /*f260*/  LDSM.16.MT88.4 R28, [R205+0x1b000] ;  /* 0x01b00000cd1c783b */ /* 0x000fe20000004200 */
[----:B------:R-:W-:Y:S01]  /*f270*/  MOV R191, R193 ;  /* 0x000000c100bf7202 */ /* 0x000fe20000000f00 */
[----:B------:R-:W-:Y:S01]  /*f280*/  IMAD.MOV.U32 R176, RZ, RZ, R243 ;  /* 0x000000ffffb07224 */ /* 0x000fe200078e00f3 */
[----:B------:R-:W-:-:S02]  /*f290*/  MOV R190, R194 ;  /* 0x000000c200be7202 */ /* 0x000fc40000000f00 */
[----:B------:R-:W-:Y:S01]  /*f2a0*/  MOV R184, R200 ;  /* 0x000000c800b87202 */ /* 0x000fe20000000f00 */
[----:B------:R-:W-:Y:S01]  /*f2b0*/  IMAD.MOV.U32 R173, RZ, RZ, R246 ;  /* 0x000000ffffad7224 */ /* 0x000fe200078e00f6 */
[C---:B---3--:R-:W-:Y:S01]  /*f2c0*/  HMMA.16816.F32 R124, R4.reuse, R12, R124 ;  /* 0x0000000c047c723c */ /* 0x048fe2000000187c */
[----:B------:R-:W-:Y:S02]  /*f2d0*/  MOV R175, R244 ;  /* 0x000000f400af7202 */ /* 0x000fe40000000f00 */
[----:B------:R-:W-:Y:S02]  /*f2e0*/  MOV R174, R245 ;  /* 0x000000f500ae7202 */ /* 0x000fe40000000f00 */
[----:B------:R-:W-:Y:S01]  /*f2f0*/  MOV R172, R247 ;  /* 0x000000f700ac7202 */ /* 0x000fe20000000f00 */
[----:B----4-:R-:W-:Y:S01]  /*f300*/  FFMA.FTZ R9, R135, c[0x0][0x23c], -R0 ;  /* 0x00008f0087097a23 */ /* 0x010fe20000010800 */
[----:B------:R-:W-:Y:S01]  /*f310*/  MOV R181, R202 ;  /* 0x000000ca00b57202 */ /* 0x000fe20000000f00 */
[----:B------:R-:W-:Y:S01]  /*f320*/  HMMA.16816.F32 R128, R4, R14, R128 ;  /* 0x0000000e0480723c */ /* 0x000fe20000001880 */
[----:B------:R-:W3:Y:S01]  /*f330*/  LDSM.16.MT88.4 R12, [R207+0x19000] ;  /* 0x01900000cf0c783b */ /* 0x000ee20000004200 */
[----:B------:R4:W-:Y:S01]  /*f340*/  MUFU.EX2 R135, R9 ;  /* 0x0000000900877308 */ /* 0x0009e20000000800 */
[----:B------:R-:W-:-:S02]  /*f350*/  MOV R180, R203 ;  /* 0x000000cb00b47202 */ /* 0x000fc40000000f00 */
[----:B------:R-:W-:-:S03]  /*f360*/  MOV R177, R242 ;  /* 0x000000f200b17202 */ /* 0x000fc60000000f00 */
[C---:B-1----:R-:W-:Y:S08]  /*f370*/  HMMA.16816.F32 R100, R4.reuse, R16, R100 ;  /* 0x000000100464723c */ /* 0x042ff00000001864 */
[----:B------:R-:W-:Y:S01]  /*f380*/  HMMA.16816.F32 R104, R4, R18, R104 ;  /* 0x000000120468723c */ /* 0x000fe20000001868 */
[----:B------:R-:W1:Y:S01]  /*f390*/  LDSM.16.MT88.4 R16, [R206+0x19000] ;  /* 0x01900000ce10783b */ /* 0x000e620000004200 */
[----:B----4-:R-:W-:-:S04]  /*f3a0*/  FFMA.FTZ R9, R192, c[0x0][0x23c], -R0 ;  /* 0x00008f00c0097a23 */ /* 0x010fc80000010800 */
[----:B------:R4:W1:Y:S02]  /*f3b0*/  MUFU.EX2 R134, R9 ;  /* 0x0000000900867308 */ /* 0x0008640000000800 */
[C---:B------:R-:W-:Y:S08]  /*f3c0*/  HMMA.16816.F32 R108, R4.reuse, R24, R108 ;  /* 0x00000018046c723c */ /* 0x040ff0000000186c */
[----:B------:R-:W-:Y:S01]  /*f3d0*/  HMMA.16816.F32 R112, R4, R26, R112 ;  /* 0x0000001a0470723c */ /* 0x000fe20000001870 */
[----:B------:R-:W-:Y:S01]  /*f3e0*/  LDSM.16.MT88.4 R24, [R208+0x19000] ;  /* 0x01900000d018783b */ /* 0x000fe20000004200 */
[----:B----4-:R-:W-:-:S06]  /*f3f0*/  IMAD.MOV.U32 R9, RZ, RZ, R177 ;  /* 0x000000ffff097224 */ /* 0x010fcc00078e00b1 */
[----:B-----5:R-:W-:Y:S01]  /*f400*/  HMMA.16816.F32 R44, R4, R20, R44 ;  /* 0x00000014042c723c */ /* 0x020fe2000000182c */
[----:B------:R-:W-:-:S07]  /*f410*/  FFMA.FTZ R9, R9, c[0x0][0x23c], -R2 ;  /* 0x00008f0009097a23 */ /* 0x000fce0000010802 */
[----:B------:R-:W-:Y:S01]  /*f420*/  HMMA.16816.F32 R120, R4, R22, R120 ;  /* 0x000000160478723c */ /* 0x000fe20000001878 */
[----:B------:R-:W-:Y:S06]  /*f430*/  LDSM.16.MT88.4 R20, [R206+0x1b000] ;  /* 0x01b00000ce14783b */ /* 0x000fec0000004200 */
[----:B------:R-:W-:Y:S02]  /*f440*/  F2FP.PACK_AB R4, R252, R183 ;  /* 0x000000b7fc04723e */ /* 0x000fe400000000ff */
[----:B--2---:R-:W-:Y:S02]  /*f450*/  F2FP.PACK_AB R6, R251, R250 ;  /* 0x000000fafb06723e */ /* 0x004fe400000000ff */
[----:B------:R-:W-:-:S02]  /*f460*/  F2FP.PACK_AB R5, R248, R249 ;  /* 0x000000f9f805723e */ /* 0x000fc400000000ff */
[----:B-1----:R-:W-:-:S07]  /*f470*/  F2FP.PACK_AB R7, R134, R135 ;  /* 0x000000878607723e */ /* 0x002fce00000000ff */
[C---:B---3--:R-:W-:Y:S08]  /*f480*/  HMMA.16816.F32 R160, R4.reuse, R12, R160 ;  /* 0x0000000c04a0723c */ /* 0x048ff000000018a0 */
[C---:B------:R-:W-:Y:S01]  /*f490*/  HMMA.16816.F32 R244, R4.reuse, R14, R52 ;  /* 0x0000000e04f4723c */ /* 0x040fe20000001834 */
[----:B------:R-:W1:Y:S07]  /*f4a0*/  LDSM.16.MT88.4 R12, [R207+0x1b000] ;  /* 0x01b00000cf0c783b */ /* 0x000e6e0000004200 */
[C---:B------:R-:W-:Y:S08]  /*f4b0*/  HMMA.16816.F32 R144, R4.reuse, R16, R144 ;  /* 0x000000100490723c */ /* 0x040ff00000001890 */
[C---:B------:R-:W-:Y:S01]  /*f4c0*/  HMMA.16816.F32 R40, R4.reuse, R18, R40 ;  /* 0x000000120428723c */ /* 0x040fe20000001828 */
[----:B------:R-:W2:Y:S07]  /*f4d0*/  LDSM.16.MT88.4 R16, [R208+0x1b000] ;  /* 0x01b00000d010783b */ /* 0x000eae0000004200 */
[C---:B------:R-:W-:Y:S08]  /*f4e0*/  HMMA.16816.F32 R136, R4.reuse, R32, R136 ;  /* 0x000000200488723c */ /* 0x040ff00000001888 */
[C---:B------:R-:W-:Y:S01]  /*f4f0*/  HMMA.16816.F32 R36, R4.reuse, R34, R36 ;  /* 0x000000220424723c */ /* 0x040fe20000001824 */
[----:B------:R-:W3:Y:S07]  /*f500*/  LDSM.16.MT88.4 R32, [R205+0x1d000] ;  /* 0x01d00000cd20783b */ /* 0x000eee0000004200 */
[C---:B------:R-:W-:Y:S07]  /*f510*/  HMMA.16816.F32 R196, R4.reuse, R30, R68 ;  /* 0x0000001e04c4723c */ /* 0x040fee0000001844 */
[----:B------:R-:W-:Y:S01]  /*f520*/  MOV R31, R184 ;  /* 0x000000b8001f7202 */ /* 0x000fe20000000f00 */
[----:B-1----:R-:W-:Y:S01]  /*f530*/  HMMA.16816.F32 R76, R4, R12, R76 ;  /* 0x0000000c044c723c */ /* 0x002fe2000000184c */
[----:B------:R-:W-:-:S07]  /*f540*/  MOV R30, R185 ;  /* 0x000000b9001e7202 */ /* 0x000fce0000000f00 */
[C---:B------:R-:W-:Y:S01]  /*f550*/  HMMA.16816.F32 R84, R4.reuse, R14, R84 ;  /* 0x0000000e0454723c */ /* 0x040fe20000001854 */
[----:B------:R-:W1:Y:S07]  /*f560*/  LDSM.16.MT88.4 R12, [R207+0x1d000] ;  /* 0x01d00000cf0c783b */ /* 0x000e6e0000004200 */
[C---:B--2---:R-:W-:Y:S07]  /*f570*/  HMMA.16816.F32 R68, R4.reuse, R16, R72 ;  /* 0x000000100444723c */ /* 0x044fee0000001848 */
[----:B------:R-:W-:Y:S01]  /*f580*/  MOV R72, R182 ;  /* 0x000000b600487202 */ /* 0x000fe20000000f00 */
[----:B------:R-:W-:Y:S01]  /*f590*/  HMMA.16816.F32 R192, R4, R18, R80 ;  /* 0x0000001204c0723c */ /* 0x000fe20000001850 */
[----:B------:R-:W2:Y:S01]  /*f5a0*/  LDSM.16.MT88.4 R16, [R205+0x1f000] ;  /* 0x01f00000cd10783b */ /* 0x000ea20000004200 */
[----:B------:R-:W-:Y:S01]  /*f5b0*/  IMAD.MOV.U32 R73, RZ, RZ, R186 ;  /* 0x000000ffff497224 */ /* 0x000fe200078e00ba */
[----:B------:R-:W-:Y:S01]  /*f5c0*/  MOV R74, R187 ;  /* 0x000000bb004a7202 */ /* 0x000fe20000000f00 */
[----:B------:R-:W-:-:S03]  /*f5d0*/  IMAD.MOV.U32 R75, RZ, RZ, R236 ;  /* 0x000000ffff4b7224 */ /* 0x000fc600078e00ec */
[----:B------:R-:W-:Y:S01]  /*f5e0*/  MOV R83, R179 ;  /* 0x000000b300537202 */ /* 0x000fe20000000f00 */
[C---:B------:R-:W-:Y:S01]  /*f5f0*/  HMMA.16816.F32 R152, R4.reuse, R24, R152 ;  /* 0x000000180498723c */ /* 0x040fe20000001898 */
[----:B------:R-:W-:Y:S01]  /*f600*/  IMAD.MOV.U32 R80, RZ, RZ, R95 ;  /* 0x000000ffff507224 */ /* 0x000fe200078e005f */
[----:B------:R-:W-:Y:S02]  /*f610*/  MOV R82, R172 ;  /* 0x000000ac00527202 */ /* 0x000fe40000000f00 */
[----:B------:R-:W-:Y:S02]  /*f620*/  MOV R81, R83 ;  /* 0x0000005300517202 */ /* 0x000fe40000000f00 */
[----:B------:R-:W-:Y:S01]  /*f630*/  MOV R83, R72 ;  /* 0x0000004800537202 */ /* 0x000fe20000000f00 */
[----:B------:R-:W-:Y:S01]  /*f640*/  IMAD.MOV.U32 R72, RZ, RZ, R73 ;  /* 0x000000ffff487224 */ /* 0x000fe200078e0049 */
[----:B------:R-:W-:Y:S01]  /*f650*/  HMMA.16816.F32 R200, R4, R26, R48 ;  /* 0x0000001a04c8723c */ /* 0x000fe20000001830 */
[----:B------:R-:W4:Y:S01]  /*f660*/  LDSM.16.MT88.4 R24, [R206+0x1d000] ;  /* 0x01d00000ce18783b */ /* 0x000f220000004200 */
[----:B------:R-:W-:-:S02]  /*f670*/  MOV R73, R74 ;  /* 0x0000004a00497202 */ /* 0x000fc40000000f00 */
        /* <DEDUP_REMOVED lines=8> */
[----:B------:R-:W-:Y:S01]  /*f700*/  MOV R57, R238 ;  /* 0x000000ee00397202 */ /* 0x000fe20000000f00 */
[C---:B------:R-:W-:Y:S01]  /*f710*/  HMMA.16816.F32 R240, R4.reuse, R28, R60 ;  /* 0x0000001c04f0723c */ /* 0x040fe2000000183c */
[----:B------:R-:W-:Y:S01]  /*f720*/  MOV R59, R176 ;  /* 0x000000b0003b7202 */ /* 0x000fe20000000f00 */
[----:B------:R-:W-:Y:S01]  /*f730*/  IMAD.MOV.U32 R75, RZ, RZ, R56 ;  /* 0x000000ffff4b7224 */ /* 0x000fe200078e0038 */
[----:B------:R-:W-:Y:S02]  /*f740*/  MOV R56, R57 ;  /* 0x0000003900387202 */ /* 0x000fe40000000f00 */
[----:B------:R-:W-:Y:S01]  /*f750*/  MOV R57, R58 ;  /* 0x0000003a00397202 */ /* 0x000fe20000000f00 */
[----:B------:R-:W-:Y:S01]  /*f760*/  IMAD.MOV.U32 R58, RZ, RZ, R59 ;  /* 0x000000ffff3a7224 */ /* 0x000fe200078e003b */
[----:B------:R-:W-:Y:S01]  /*f770*/  MOV R28, R175 ;  /* 0x000000af001c7202 */ /* 0x000fe20000000f00 */
[----:B---3--:R-:W-:Y:S01]  /*f780*/  HMMA.16816.F32 R92, R4, R32, R140 ;  /* 0x00000020045c723c */ /* 0x008fe2000000188c */
[----:B------:R-:W-:-:S02]  /*f790*/  IMAD.MOV.U32 R29, RZ, RZ, R183 ;  /* 0x000000ffff1d7224 */ /* 0x000fc400078e00b7 */
[----:B------:R-:W-:Y:S02]  /*f7a0*/  MOV R59, R28 ;  /* 0x0000001c003b7202 */ /* 0x000fe40000000f00 */
[----:B------:R3:W-:Y:S02]  /*f7b0*/  MUFU.EX2 R28, R9 ;  /* 0x00000009001c7308 */ /* 0x0007e40000000800 */
[----:B------:R-:W-:Y:S01]  /*f7c0*/  MOV R143, R173 ;  /* 0x000000ad008f7202 */ /* 0x000fe20000000f00 */
[C---:B------:R-:W-:Y:S01]  /*f7d0*/  HMMA.16816.F32 R60, R4.reuse, R22, R64 ;  /* 0x00000016043c723c */ /* 0x040fe20000001840 */
[----:B------:R-:W5:Y:S06]  /*f7e0*/  LDSM.16.MT88.4 R20, [R208+0x1d000] ;  /* 0x01d00000d014783b */ /* 0x000f6c0000004200 */
[----:B------:R-:W-:Y:S01]  /*f7f0*/  MOV R64, R188 ;  /* 0x000000bc00407202 */ /* 0x000fe20000000f00 */
[----:B------:R-:W-:Y:S01]  /*f800*/  IMAD.MOV.U32 R65, RZ, RZ, R189 ;  /* 0x000000ffff417224 */ /* 0x000fe200078e00bd */
[----:B------:R-:W-:Y:S01]  /*f810*/  MOV R66, R190 ;  /* 0x000000be00427202 */ /* 0x000fe20000000f00 */
[----:B-1----:R-:W-:Y:S01]  /*f820*/  HMMA.16816.F32 R172, R4, R12, R88 ;  /* 0x0000000c04ac723c */ /* 0x002fe20000001858 */
[----:B------:R-:W-:Y:S01]  /*f830*/  MOV R67, R191 ;  /* 0x000000bf00437202 */ /* 0x000fe20000000f00 */
[----:B---3--:R-:W-:-:S02]  /*f840*/  FFMA.FTZ R9, R143, c[0x0][0x23c], -R2 ;  /* 0x00008f008f097a23 */ /* 0x008fc40000010802 */
[----:B------:R-:W-:Y:S03]  /*f850*/  LDSM.16.MT88.4 R140, [R205+0x19800] ;  /* 0x01980000cd8c783b */ /* 0x000fe60000004200 */
[----:B------:R-:W-:Y:S01]  /*f860*/  IMAD.MOV.U32 R88, RZ, RZ, R50 ;  /* 0x000000ffff587224 */ /* 0x000fe200078e0032 */
[----:B------:R-:W-:Y:S01]  /*f870*/  HMMA.16816.F32 R188, R4, R34, R168 ;  /* 0x0000002204bc723c */ /* 0x000fe200000018a8 */
[----:B------:R-:W-:Y:S01]  /*f880*/  MOV R89, R51 ;  /* 0x0000003300597202 */ /* 0x000fe20000000f00 */
[----:B------:R-:W-:Y:S01]  /*f890*/  IMAD.MOV.U32 R91, RZ, RZ, R56 ;  /* 0x000000ffff5b7224 */ /* 0x000fe200078e0038 */
[----:B------:R-:W-:-:S05]  /*f8a0*/  MOV R90, R57 ;  /* 0x00000039005a7202 */ /* 0x000fca0000000f00 */
[C---:B------:R-:W-:Y:S01]  /*f8b0*/  HMMA.16816.F32 R168, R4.reuse, R14, R96 ;  /* 0x0000000e04a8723c */ /* 0x040fe20000001860 */
[----:B------:R-:W1:Y:S06]  /*f8c0*/  LDSM.16.MT88.4 R12, [R207+0x1f000] ;  /* 0x01f00000cf0c783b */ /* 0x000e6c0000004200 */
[----:B------:R-:W-:Y:S01]  /*f8d0*/  MOV R99, R49 ;  /* 0x0000003100637202 */ /* 0x000fe20000000f00 */
[C---:B--2---:R-:W-:Y:S01]  /*f8e0*/  HMMA.16816.F32 R32, R4.reuse, R18, R104 ;  /* 0x000000120420723c */ /* 0x044fe20000001868 */
[----:B------:R2:W3:Y:S01]  /*f8f0*/  MUFU.EX2 R18, R9 ;  /* 0x0000000900127308 */ /* 0x0004e20000000800 */
[----:B------:R-:W-:Y:S01]  /*f900*/  MOV R98, R48 ;  /* 0x0000003000627202 */ /* 0x000fe20000000f00 */
[----:B------:R-:W-:Y:S01]  /*f910*/  IMAD.MOV.U32 R97, RZ, RZ, R59 ;  /* 0x000000ffff617224 */ /* 0x000fe200078e003b */
[----:B------:R-:W-:Y:S01]  /*f920*/  MOV R96, R58 ;  /* 0x0000003a00607202 */ /* 0x000fe20000000f00 */
[----:B------:R-:W-:Y:S03]  /*f930*/  LDSM.16.MT88.4 R48, [R206+0x1b800] ;  /* 0x01b80000ce30783b */ /* 0x000fe60000004200 */
[C---:B----4-:R-:W-:Y:S01]  /*f940*/  HMMA.16816.F32 R184, R4.reuse, R26, R148 ;  /* 0x0000001a04b8723c */ /* 0x050fe20000001894 */
[----:B------:R-:W-:Y:S04]  /*f950*/  LDSM.16.MT88.4 R148, [R206+0x19800] ;  /* 0x01980000ce94783b */ /* 0x000fe80000004200 */
[----:B------:R-:W-:Y:S03]  /*f960*/  LDSM.16.MT88.4 R56, [R208+0x1b800] ;  /* 0x01b80000d038783b */ /* 0x000fe60000004200 */
[C---:B------:R-:W-:Y:S01]  /*f970*/  HMMA.16816.F32 R100, R4.reuse, R16, R100 ;  /* 0x000000100464723c */ /* 0x040fe20000001864 */
[--C-:B--2---:R-:W-:Y:S01]  /*f980*/  FFMA.FTZ R9, R80, c[0x0][0x23c], -R2.reuse ;  /* 0x00008f0050097a23 */ /* 0x104fe20000010802 */
[----:B------:R-:W-:Y:S01]  /*f990*/  MOV R80, R75 ;  /* 0x0000004b00507202 */ /* 0x000fe20000000f00 */
[----:B------:R-:W-:Y:S01]  /*f9a0*/  FFMA.FTZ R2, R81, c[0x0][0x23c], -R2 ;  /* 0x00008f0051027a23 */ /* 0x000fe20000010802 */
[----:B------:R-:W-:Y:S01]  /*f9b0*/  MOV R81, R74 ;  /* 0x0000004a00517202 */ /* 0x000fe20000000f00 */
[----:B------:R-:W-:Y:S01]  /*f9c0*/  MUFU.EX2 R19, R9 ;  /* 0x0000000900137308 */ /* 0x000fe20000000800 */
[----:B------:R-:W-:Y:S02]  /*f9d0*/  LDSM.16.MT88.4 R104, [R205+0x1f800] ;  /* 0x01f80000cd68783b */ /* 0x000fe40000004200 */
[C---:B------:R-:W-:Y:S02]  /*f9e0*/  HMMA.16816.F32 R236, R4.reuse, R24, R164 ;  /* 0x0000001804ec723c */ /* 0x040fe400000018a4 */
[----:B------:R-:W-:Y:S03]  /*f9f0*/  LDSM.16.MT88.4 R164, [R207+0x19800] ;  /* 0x01980000cfa4783b */ /* 0x000fe60000004200 */
[----:B------:R2:W4:Y:S01]  /*fa00*/  MUFU.EX2 R17, R2 ;  /* 0x0000000200117308 */ /* 0x0005220000000800 */
[----:B------:R-:W4:Y:S02]  /*fa10*/  LDSM.16.MT88.4 R24, [R206+0x1f000] ;  /* 0x01f00000ce18783b */ /* 0x000f240000004200 */
[C---:B-----5:R-:W-:Y:S02]  /*fa20*/  HMMA.16816.F32 R176, R4.reuse, R20, R156 ;  /* 0x0000001404b0723c */ /* 0x060fe4000000189c */
[----:B------:R-:W-:Y:S06]  /*fa30*/  LDSM.16.MT88.4 R156, [R208+0x19800] ;  /* 0x01980000d09c783b */ /* 0x000fec0000004200 */
[----:B-1----:R-:W-:Y:S01]  /*fa40*/  HMMA.16816.F32 R124, R4, R12, R124 ;  /* 0x0000000c047c723c */ /* 0x002fe2000000187c */
[----:B--2---:R-:W-:-:S02]  /*fa50*/  FFMA.FTZ R2, R82, c[0x0][0x23c], -R0 ;  /* 0x00008f0052027a23 */ /* 0x004fc40000010800 */
[----:B------:R-:W-:-:S05]  /*fa60*/  IMAD.MOV.U32 R82, RZ, RZ, R73 ;  /* 0x000000ffff527224 */ /* 0x000fca00078e0049 */
[C---:B------:R-:W-:Y:S01]  /*fa70*/  HMMA.16816.F32 R12, R4.reuse, R14, R128 ;  /* 0x0000000e040c723c */ /* 0x040fe20000001880 */
[----:B------:R1:W-:Y:S06]  /*fa80*/  MUFU.EX2 R16, R2 ;  /* 0x0000000200107308 */ /* 0x0003ec0000000800 */
[----:B---3--:R-:W-:Y:S01]  /*fa90*/  F2FP.PACK_AB R128, R18, R28 ;  /* 0x0000001c1280723e */ /* 0x008fe200000000ff */
[----:B------:R-:W-:Y:S01]  /*faa0*/  HMMA.16816.F32 R180, R4, R22, R116 ;  /* 0x0000001604b4723c */ /* 0x000fe20000001874 */
[----:B----4-:R-:W-:Y:S01]  /*fab0*/  F2FP.PACK_AB R130, R17, R19 ;  /* 0x000000131182723e */ /* 0x010fe200000000ff */
[----:B------:R-:W2:Y:S01]  /*fac0*/  LDSM.16.MT88.4 R20, [R208+0x1f000] ;  /* 0x01f00000d014783b */ /* 0x000ea20000004200 */
[----:B-1----:R-:W-:-:S04]  /*fad0*/  FFMA.FTZ R2, R11, c[0x0][0x23c], -R0 ;  /* 0x00008f000b027a23 */ /* 0x002fc80000010800 */
[----:B------:R1:W3:Y:S01]  /*fae0*/  MUFU.EX2 R11, R2 ;  /* 0x00000002000b7308 */ /* 0x0002e20000000800 */
[C---:B------:R-:W-:Y:S08]  /*faf0*/  HMMA.16816.F32 R108, R4.reuse, R24, R108 ;  /* 0x00000018046c723c */ /* 0x040ff0000000186c */
[C---:B------:R-:W-:Y:S01]  /*fb00*/  HMMA.16816.F32 R24, R4.reuse, R26, R112 ;  /* 0x0000001a0418723c */ /* 0x040fe20000001870 */
[----:B------:R-:W-:Y:S01]  /*fb10*/  LDSM.16.MT88.4 R112, [R206+0x1f800] ;  /* 0x01f80000ce70783b */ /* 0x000fe20000004200 */
[--C-:B-1----:R-:W-:Y:S01]  /*fb20*/  FFMA.FTZ R2, R10, c[0x0][0x23c], -R0.reuse ;  /* 0x00008f000a027a23 */ /* 0x102fe20000010800 */
[----:B---3--:R-:W-:Y:S01]  /*fb30*/  F2FP.PACK_AB R129, R11, R16 ;  /* 0x000000100b81723e */ /* 0x008fe200000000ff */
[----:B------:R-:W-:Y:S01]  /*fb40*/  FFMA.FTZ R0, R83, c[0x0][0x23c], -R0 ;  /* 0x00008f0053007a23 */ /* 0x000fe20000010800 */
[----:B------:R-:W-:Y:S01]  /*fb50*/  MOV R83, R72 ;  /* 0x0000004800537202 */ /* 0x000fe20000000f00 */
[----:B------:R1:W-:Y:S01]  /*fb60*/  MUFU.EX2 R10, R2 ;  /* 0x00000002000a7308 */ /* 0x0003e20000000800 */
[----:B------:R-:W-:Y:S07]  /*fb70*/  LDSM.16.MT88.4 R72, [R205+0x1d800] ;  /* 0x01d80000cd48783b */ /* 0x000fee0000004200 */
[----:B------:R-:W3:Y:S01]  /*fb80*/  MUFU.EX2 R9, R0 ;  /* 0x0000000000097308 */ /* 0x000ee20000000800 */
[----:B--2---:R-:W-:Y:S01]  /*fb90*/  HMMA.16816.F32 R116, R4, R20, R44 ;  /* 0x000000140474723c */ /* 0x004fe2000000182c */
[----:B-1----:R-:W-:-:S07]  /*fba0*/  MOV R2, R89 ;  /* 0x0000005900027202 */ /* 0x002fce0000000f00 */
[----:B------:R-:W-:Y:S01]  /*fbb0*/  HMMA.16816.F32 R20, R4, R22, R120 ;  /* 0x000000160414723c */ /* 0x000fe20000001878 */
[----:B------:R-:W-:Y:S04]  /*fbc0*/  LDSM.16.MT88.4 R120, [R208+0x1f800] ;  /* 0x01f80000d078783b */ /* 0x000fe80000004200 */
[----:B------:R-:W-:Y:S01]  /*fbd0*/  LDSM.16.MT88.4 R4, [R207+0x1f800] ;  /* 0x01f80000cf04783b */ /* 0x000fe20000004200 */
[----:B---3--:R-:W-:Y:S02]  /*fbe0*/  F2FP.PACK_AB R131, R9, R10 ;  /* 0x0000000a0983723e */ /* 0x008fe400000000ff */
[----:B------:R-:W-:-:S05]  /*fbf0*/  MOV R0, R88 ;  /* 0x0000005800007202 */ /* 0x000fca0000000f00 */
[C---:B------:R-:W-:Y:S08]  /*fc00*/  HMMA.16816.F32 R144, R128.reuse, R148, R144 ;  /* 0x000000948090723c */ /* 0x040ff00000001890 */
[C---:B------:R-:W-:Y:S01]  /*fc10*/  HMMA.16816.F32 R148, R128.reuse, R150, R40 ;  /* 0x000000968094723c */ /* 0x040fe20000001828 */
[----:B------:R-:W1:Y:S07]  /*fc20*/  LDSM.16.MT88.4 R40, [R205+0x1b800] ;  /* 0x01b80000cd28783b */ /* 0x000e6e0000004200 */
[C---:B------:R-:W-:Y:S08]  /*fc30*/  HMMA.16816.F32 R136, R128.reuse, R140, R136 ;  /* 0x0000008c8088723c */ /* 0x040ff00000001888 */
[C---:B------:R-:W-:Y:S08]  /*fc40*/  HMMA.16816.F32 R140, R128.reuse, R142, R36 ;  /* 0x0000008e808c723c */ /* 0x040ff00000001824 */
[C---:B------:R-:W-:Y:S08]  /*fc50*/  HMMA.16816.F32 R160, R128.reuse, R164, R160 ;  /* 0x000000a480a0723c */ /* 0x040ff000000018a0 */
[C---:B------:R-:W-:Y:S07]  /*fc60*/  HMMA.16816.F32 R164, R128.reuse, R166, R244 ;  /* 0x000000a680a4723c */ /* 0x040fee00000018f4 */
[----:B------:R-:W-:Y:S01]  /*fc70*/  MOV R245, R98 ;  /* 0x0000006200f57202 */ /* 0x000fe20000000f00 */
[----:B------:R-:W-:Y:S01]  /*fc80*/  IMAD.MOV.U32 R244, RZ, RZ, R99 ;  /* 0x000000fffff47224 */ /* 0x000fe200078e0063 */
[----:B-1----:R-:W-:Y:S01]  /*fc90*/  HMMA.16816.F32 R36, R128, R40, R240 ;  /* 0x000000288024723c */ /* 0x002fe200000018f0 */
[----:B------:R-:W-:Y:S01]  /*fca0*/  MOV R246, R97 ;  /* 0x0000006100f67202 */ /* 0x000fe20000000f00 */
[----:B------:R-:W-:-:S02]  /*fcb0*/  IMAD.MOV.U32 R247, RZ, RZ, R96 ;  /* 0x000000fffff77224 */ /* 0x000fc400078e0060 */
[----:B------:R-:W1:Y:S03]  /*fcc0*/  LDSM.16.MT88.4 R96, [R207+0x1d800] ;  /* 0x01d80000cf60783b */ /* 0x000e660000004200 */
[----:B------:R-:W-:Y:S01]  /*fcd0*/  IMAD.MOV.U32 R240, RZ, RZ, R90 ;  /* 0x000000fffff07224 */ /* 0x000fe200078e005a */
[C---:B------:R-:W-:Y:S01]  /*fce0*/  HMMA.16816.F32 R40, R128.reuse, R42, R196 ;  /* 0x0000002a8028723c */ /* 0x040fe200000018c4 */
[----:B------:R-:W-:Y:S01]  /*fcf0*/  MOV R241, R91 ;  /* 0x0000005b00f17202 */ /* 0x000fe20000000f00 */
[----:B------:R-:W-:Y:S01]  /*fd00*/  IMAD.MOV.U32 R243, RZ, RZ, R81 ;  /* 0x000000fffff37224 */ /* 0x000fe200078e0051 */
[----:B------:R-:W-:Y:S01]  /*fd10*/  MOV R242, R80 ;  /* 0x0000005000f27202 */ /* 0x000fe20000000f00 */
[----:B------:R-:W-:Y:S03]  /*fd20*/  LDSM.16.MT88.4 R88, [R208+0x1d800] ;  /* 0x01d80000d058783b */ /* 0x000fe60000004200 */
[----:B------:R-:W-:Y:S01]  /*fd30*/  MOV R198, R82 ;  /* 0x0000005200c67202 */ /* 0x000fe20000000f00 */
[----:B------:R-:W-:Y:S01]  /*fd40*/  HMMA.16816.F32 R152, R128, R156, R152 ;  /* 0x0000009c8098723c */ /* 0x000fe20000001898 */
[----:B------:R-:W-:-:S02]  /*fd50*/  MOV R199, R83 ;  /* 0x0000005300c77202 */ /* 0x000fc40000000f00 */
[----:B------:R-:W-:Y:S01]  /*fd60*/  LDSM.16.MT88.4 R80, [R206+0x1d800] ;  /* 0x01d80000ce50783b */ /* 0x000fe20000004200 */
[----:B------:R-:W-:Y:S02]  /*fd70*/  FFMA.FTZ R2, R2, R8, R198 ;  /* 0x0000000802027223 */ /* 0x000fe400000100c6 */
[----:B------:R-:W-:Y:S02]  /*fd80*/  FFMA.FTZ R0, R0, R3, R199 ;  /* 0x0000000300007223 */ /* 0x000fe400000100c7 */
[----:B------:R-:W-:Y:S01]  /*fd90*/  FADD.FTZ R2, R240, R2 ;  /* 0x00000002f0027221 */ /* 0x000fe20000010000 */
[----:B------:R-:W-:Y:S01]  /*fda0*/  HMMA.16816.F32 R156, R128, R158, R200 ;  /* 0x0000009e809c723c */ /* 0x000fe200000018c8 */
[----:B------:R-:W-:Y:S02]  /*fdb0*/  FADD.FTZ R0, R241, R0 ;  /* 0x00000000f1007221 */ /* 0x000fe40000010000 */
[----:B------:R-:W-:Y:S02]  /*fdc0*/  FADD.FTZ R2, R242, R2 ;  /* 0x00000002f2027221 */ /* 0x000fe40000010000 */
[----:B------:R-:W-:-:S02]  /*fdd0*/  FADD.FTZ R0, R243, R0 ;  /* 0x00000000f3007221 */ /* 0x000fc40000010000 */
[----:B------:R-:W-:Y:S01]  /*fde0*/  FADD.FTZ R2, R244, R2 ;  /* 0x00000002f4027221 */ /* 0x000fe20000010000 */
[----:B------:R-:W-:Y:S01]  /*fdf0*/  MOV R200, R67 ;  /* 0x0000004300c87202 */ /* 0x000fe20000000f00 */
[----:B------:R-:W-:Y:S01]  /*fe00*/  FADD.FTZ R0, R245, R0 ;  /* 0x00000000f5007221 */ /* 0x000fe20000010000 */
[----:B------:R-:W-:Y:S01]  /*fe10*/  MOV R201, R66 ;  /* 0x0000004200c97202 */ /* 0x000fe20000000f00 */
[----:B------:R-:W-:Y:S01]  /*fe20*/  FADD.FTZ R2, R246, R2 ;  /* 0x00000002f6027221 */ /* 0x000fe20000010000 */
[----:B------:R-:W-:Y:S01]  /*fe30*/  MOV R203, R64 ;  /* 0x0000004000cb7202 */ /* 0x000fe20000000f00 */
[----:B------:R-:W-:Y:S01]  /*fe40*/  FADD.FTZ R0, R247, R0 ;  /* 0x00000000f7007221 */ /* 0x000fe20000010000 */
[----:B------:R-:W-:Y:S01]  /*fe50*/  HMMA.16816.F32 R44, R128, R48, R52 ;  /* 0x00000030802c723c */ /* 0x000fe20000001834 */
[----:B------:R-:W-:Y:S02]  /*fe60*/  IMAD.MOV.U32 R202, RZ, RZ, R65 ;  /* 0x000000ffffca7224 */ /* 0x000fe400078e0041 */
[----:B------:R-:W-:Y:S01]  /*fe70*/  FADD.FTZ R2, R200, R2 ;  /* 0x00000002c8027221 */ /* 0x000fe20000010000 */
[----:B------:R-:W2:Y:S01]  /*fe80*/  LDSM.16.MT88.4 R64, [R207+0x1b800] ;  /* 0x01b80000cf40783b */ /* 0x000ea20000004200 */
[----:B------:R-:W-:-:S02]  /*fe90*/  FADD.FTZ R0, R201, R0 ;  /* 0x00000000c9007221 */ /* 0x000fc40000010000 */
        /* <DEDUP_REMOVED lines=16> */
[C---:B-1----:R-:W-:Y:S01]  /*ffa0*/  HMMA.16816.F32 R92, R128.reuse, R96, R172 ;  /* 0x00000060805c723c */ /* 0x042fe200000018ac */
[----:B------:R-:W-:Y:S02]  /*ffb0*/  FADD.FTZ R0, R16, R0 ;  /* 0x0000000010007221 */ /* 0x000fe40000010000 */
[----:B------:R-:W-:Y:S02]  /*ffc0*/  FADD.FTZ R2, R18, R2 ;  /* 0x0000000212027221 */ /* 0x000fe40000010000 */
[----:B------:R-:W-:Y:S02]  /*ffd0*/  FADD.FTZ R0, R11, R0 ;  /* 0x000000000b007221 */ /* 0x000fe40000010000 */
[----:B------:R-:W-:Y:S01]  /*ffe0*/  FADD.FTZ R2, R19, R2 ;  /* 0x0000000213027221 */ /* 0x000fe20000010000 */
[----:B------:R-:W-:Y:S01]  /*fff0*/  HMMA.16816.F32 R100, R128, R104, R100 ;  /* 0x000000688064723c */ /* 0x000fe20000001864 */
[----:B------:R-:W-:-:S02]  /*10000*/  FADD.FTZ R0, R10, R0 ;  /* 0x000000000a007221 */ /* 0x000fc40000010000 */
[----:B------:R-:W-:Y:S02]  /*10010*/  FADD.FTZ R2, R17, R2 ;  /* 0x0000000211027221 */ /* 0x000fe40000010000 */
[----:B------:R-:W-:-:S03]  /*10020*/  FADD.FTZ R0, R9, R0 ;  /* 0x0000000009007221 */ /* 0x000fc60000010000 */
[C---:B--2---:R-:W-:Y:S01]  /*10030*/  HMMA.16816.F32 R60, R128.reuse, R64, R76 ;  /* 0x00000040803c723c */ /* 0x044fe2000000184c */
[----:B------:R1:W-:Y:S04]  /*10040*/  STL [R1+0x14], R2 ;  /* 0x0000140201007387 */ /* 0x0003e80000100800 */
        /* <DEDUP_REMOVED lines=16> */
.L_x_455:
[----:B-1----:R-:W-:-:S06]  /*10150*/  UISETP.GT.AND UP0, UPT, UR25, UR10, UPT ;  /* 0x0000000a1900728c */ /* 0x002fcc000bf04270 */
[----:B------:R-:W-:-:S13]  /*10160*/  PLOP3.LUT P0, PT, PT, PT, UP0, 0x80, 0x0 ;  /* 0x000000000000781c */ /* 0x000fda0003f0f008 */
[----:B------:R-:W-:Y:S05]  /*10170*/  @!P0 BRA `(.L_x_462) ;  /* 0x000040d000008947 */ /* 0x000fea0003800000 */
[----:B------:R-:W2:Y:S01]  /*10180*/  LDL.64 R16, [R1+0x30] ;  /* 0x0000300001107983 */ /* 0x000ea20000100a00 */
[----:B------:R-:W-:Y:S01]  /*10190*/  USHF.R.S32.HI UR9, URZ, 0x1f, UR8 ;  /* 0x0000001f3f097899 */ /* 0x000fe20008011408 */
[----:B------:R-:W-:Y:S01]  /*101a0*/  IMAD.U32 R4, RZ, RZ, UR8 ;  /* 0x00000008ff047e24 */ /* 0x000fe2000f8e00ff */
[----:B------:R-:W-:Y:S01]  /*101b0*/  ULDC.64 UR4, c[0x0][0x1b0] ;  /* 0x00006c0000047ab9 */ /* 0x000fe20000000a00 */
[----:B------:R-:W-:Y:S01]  /*101c0*/  IMAD.U32 R0, RZ, RZ, UR8 ;  /* 0x00000008ff007e24 */ /* 0x000fe2000f8e00ff */
[----:B------:R-:W-:Y:S01]  /*101d0*/  UIMAD UR4, UR9, UR4, URZ ;  /* 0x00000004090472a4 */ /* 0x000fe2000f8e023f */
[----:B------:R-:W1:Y:S01]  /*101e0*/  S2R R8, SR_TID.X ;  /* 0x0000000000087919 */ /* 0x000e620000002100 */
[----:B------:R-:W-:Y:S02]  /*101f0*/  IMAD.MOV.U32 R134, RZ, RZ, R132 ;  /* 0x000000ffff867224 */ /* 0x000fe400078e0084 */
[----:B------:R-:W-:-:S03]  /*10200*/  UIMAD UR15, UR8, UR5, UR4 ;  /* 0x00000005080f72a4 */ /* 0x000fc6000f8e0204 */
[----:B------:R-:W-:Y:S02]  /*10210*/  ULDC.64 UR4, c[0x0][0x1b8] ;  /* 0x00006e0000047ab9 */ /* 0x000fe40000000a00 */
[----:B------:R-:W-:Y:S01]  /*10220*/  UIMAD UR4, UR9, UR4, URZ ;  /* 0x00000004090472a4 */ /* 0x000fe2000f8e023f */
[----:B------:R-:W-:Y:S01]  /*10230*/  IMAD.U32 R6, RZ, RZ, UR15 ;  /* 0x0000000fff067e24 */ /* 0x000fe2000f8e00ff */
[----:B------:R-:W-:Y:S02]  /*10240*/  UIADD3 UR9, UR25, -0x1, URZ ;  /* 0xffffffff19097890 */ /* 0x000fe4000fffe03f */
[----:B------:R-:W-:-:S06]  /*10250*/  UIMAD UR4, UR8, UR5, UR4 ;  /* 0x00000005080472a4 */ /* 0x000fcc000f8e0204 */
[----:B------:R-:W-:Y:S01]  /*10260*/  IMAD.U32 R252, RZ, RZ, UR4 ;  /* 0x00000004fffc7e24 */ /* 0x000fe2000f8e00ff */
[----:B-1----:R-:W-:Y:S02]  /*10270*/  SHF.R.S32.HI R7, RZ, 0x1f, R8 ;  /* 0x0000001fff077819 */ /* 0x002fe40000011408 */
[--C-:B--2---:R-:W-:Y:S01]  /*10280*/  SHF.R.S32.HI R3, RZ, 0x1f, R16.reuse ;  /* 0x0000001fff037819 */ /* 0x104fe20000011410 */
[----:B------:R-:W-:-:S04]  /*10290*/  IMAD.MOV.U32 R2, RZ, RZ, R16 ;  /* 0x000000ffff027224 */ /* 0x000fc800078e0010 */
[----:B------:R-:W-:-:S04]  /*102a0*/  IMAD.WIDE.U32 R4, R4, c[0x0][0x1b0], R2 ;  /* 0x00006c0004047a25 */ /* 0x000fc800078e0002 */
[----:B------:R-:W-:Y:S01]  /*102b0*/  IMAD.WIDE.U32 R2, R0, c[0x0][0x1b8], R2 ;  /* 0x00006e0000027a25 */ /* 0x000fe200078e0002 */
[----:B------:R-:W-:Y:S01]  /*102c0*/  IADD3 R4, P1, R4, UR12, RZ ;  /* 0x0000000c04047c10 */ /* 0x000fe2000ff3e0ff */
[----:B------:R-:W-:Y:S01]  /*102d0*/  UMOV UR12, URZ ;  /* 0x0000003f000c7c82 */ /* 0x000fe20008000000 */
[----:B------:R-:W-:Y:S02]  /*102e0*/  LEA.HI R0, R7, R8, RZ, 0x3 ;  /* 0x0000000807007211 */ /* 0x000fe400078f18ff */
[----:B------:R-:W-:Y:S01]  /*102f0*/  IADD3.X R5, R6, UR11, R5, P1, !PT ;  /* 0x0000000b06057c10 */ /* 0x000fe20008ffe405 */
[----:B------:R-:W-:Y:S01]  /*10300*/  UIADD3 UR11, UR25, -0x2, URZ ;  /* 0xfffffffe190b7890 */ /* 0x000fe2000fffe03f */
[----:B------:R-:W-:Y:S02]  /*10310*/  IADD3 R2, P0, R2, UR28, RZ ;  /* 0x0000001c02027c10 */ /* 0x000fe4000ff1e0ff */
[----:B------:R-:W-:Y:S02]  /*10320*/  LEA R6, P1, R4, c[0x0][0x168], 0x1 ;  /* 0x00005a0004067a11 */ /* 0x000fe400078208ff */
[----:B------:R-:W-:-:S02]  /*10330*/  IADD3.X R252, R252, UR26, R3, P0, !PT ;  /* 0x0000001afcfc7c10 */ /* 0x000fc400087fe403 */
[----:B------:R-:W-:Y:S01]  /*10340*/  LEA.HI.X R4, R4, c[0x0][0x16c], R5, 0x1, P1 ;  /* 0x00005b0004047a11 */ /* 0x000fe200008f0c05 */
[----:B------:R-:W-:Y:S01]  /*10350*/  STL [R1+0x10], R6 ;  /* 0x0000100601007387 */ /* 0x000fe20000100800 */
[C---:B------:R-:W-:Y:S02]  /*10360*/  LEA R3, P0, R2.reuse, c[0x0][0x170], 0x1 ;  /* 0x00005c0002037a11 */ /* 0x040fe400078008ff */
[----:B------:R-:W-:Y:S01]  /*10370*/  SHF.R.S32.HI R0, RZ, 0x3, R0 ;  /* 0x00000003ff007819 */ /* 0x000fe20000011400 */
[----:B------:R-:W-:Y:S01]  /*10380*/  STL [R1+0xc], R4 ;  /* 0x00000c0401007387 */ /* 0x000fe20000100800 */
[----:B------:R-:W-:Y:S02]  /*10390*/  LEA.HI.X R252, R2, c[0x0][0x174], R252, 0x1, P0 ;  /* 0x00005d0002fc7a11 */ /* 0x000fe400000f0cfc */
[----:B------:R-:W-:Y:S01]  /*103a0*/  IADD3 R250, P1, R0, 0x20, RZ ;  /* 0x0000002000fa7810 */ /* 0x000fe20007f3e0ff */
[----:B------:R1:W-:Y:S01]  /*103b0*/  STL [R1+0x8], R3 ;  /* 0x0000080301007387 */ /* 0x0003e20000100800 */
[----:B------:R-:W-:-:S03]  /*103c0*/  SHF.R.S32.HI R0, RZ, 0x1f, R0 ;  /* 0x0000001fff007819 */ /* 0x000fc60000011400 */
[----:B------:R-:W2:Y:S01]  /*103d0*/  LDL.LU.64 R12, [R1+0x58] ;  /* 0x00005800010c7983 */ /* 0x000ea20000300a00 */
[----:B------:R-:W-:Y:S01]  /*103e0*/  ISETP.GE.AND P5, PT, R16, c[0x0][0x220], PT ;  /* 0x0000880010007a0c */ /* 0x000fe20003fa6270 */
[----:B------:R-:W-:Y:S02]  /*103f0*/  IMAD.X R251, RZ, RZ, R0, P1 ;  /* 0x000000fffffb7224 */ /* 0x000fe400008e0600 */
[----:B------:R-:W3:Y:S04]  /*10400*/  LDL.LU.64 R10, [R1+0x60] ;  /* 0x00006000010a7983 */ /* 0x000ee80000300a00 */
[----:B------:R-:W4:Y:S04]  /*10410*/  LDL R15, [R1+0x4c] ;  /* 0x00004c00010f7983 */ /* 0x000f280000100800 */
[----:B------:R-:W5:Y:S04]  /*10420*/  LDL R14, [R1+0x48] ;  /* 0x00004800010e7983 */ /* 0x000f680000100800 */
[----:B------:R-:W5:Y:S01]  /*10430*/  LDL R9, [R1+0x50] ;  /* 0x0000500001097983 */ /* 0x000f620000100800 */
[----:B-1----:R-:W-:-:S02]  /*10440*/  IMAD.MOV.U32 R3, RZ, RZ, R133 ;  /* 0x000000ffff037224 */ /* 0x002fc400078e0085 */
[----:B--2---:R-:W-:Y:S02]  /*10450*/  IMAD.MOV.U32 R5, RZ, RZ, R13 ;  /* 0x000000ffff057224 */ /* 0x004fe400078e000d */
[----:B---3--:R-:W-:-:S05]  /*10460*/  IMAD.MOV.U32 R4, RZ, RZ, R10 ;  /* 0x000000ffff047224 */ /* 0x008fca00078e000a */
[----:B------:R1:W-:Y:S01]  /*10470*/  STL.64 [R1+0x20], R4 ;  /* 0x0000200401007387 */ /* 0x0003e20000100a00 */
[----:B----4-:R-:W-:Y:S02]  /*10480*/  ISETP.GE.AND P4, PT, R15, c[0x0][0x220], PT ;  /* 0x000088000f007a0c */ /* 0x010fe40003f86270 */
[----:B-----5:R-:W-:Y:S02]  /*10490*/  ISETP.GE.AND P3, PT, R14, c[0x0][0x220], PT ;  /* 0x000088000e007a0c */ /* 0x020fe40003f66270 */
[----:B------:R-:W-:Y:S01]  /*104a0*/  ISETP.GE.AND P2, PT, R9, c[0x0][0x220], PT ;  /* 0x0000880009007a0c */ /* 0x000fe20003f46270 */
[----:B------:R-:W-:Y:S05]  /*104b0*/  BRA `(.L_x_463) ;  /* 0x000003e000007947 */ /* 0x000fea0003800000 */
.L_x_465:
[----:B------:R-:W2:Y:S01]  /*104c0*/  LDL.64 R236, [R1+0x40] ;  /* 0x0000400001ec7983 */ /* 0x000ea20000100a00 */
[----:B------:R-:W-:Y:S02]  /*104d0*/  ULDC.64 UR4, c[0x0][0x198] ;  /* 0x0000660000047ab9 */ /* 0x000fe40000000a00 */
[----:B------:R-:W-:Y:S01]  /*104e0*/  UIADD3 UR16, UR25, -0x2, URZ ;  /* 0xfffffffe19107890 */ /* 0x000fe2000fffe03f */
[----:B------:R-:W3:Y:S03]  /*104f0*/  LDL.64 R174, [R1+0x38] ;  /* 0x0000380001ae7983 */ /* 0x000ee60000100a00 */
[----:B------:R-:W-:Y:S01]  /*10500*/  USHF.R.S32.HI UR15, URZ, 0x1f, UR16 ;  /* 0x0000001f3f0f7899 */ /* 0x000fe20008011410 */
[----:B------:R1:W-:Y:S01]  /*10510*/  @P5 STS.128 [R231+0x10000], RZ ;  /* 0x010000ffe7005388 */ /* 0x0003e20000000c00 */
        /* <DEDUP_REMOVED lines=8> */
[----:B------:R-:W-:Y:S02]  /*105a0*/  @!P5 LEA R172, P6, R0, c[0x0][0x168], 0x1 ;  /* 0x00005a0000acda11 */ /* 0x000fe400078c08ff */
[----:B---3--:R-:W-:Y:S02]  /*105b0*/  LEA.HI.X R135, R170, R175, R135, 0x6, P0 ;  /* 0x000000afaa877211 */ /* 0x008fe400000f3487 */
[C---:B------:R-:W-:Y:S02]  /*105c0*/  IADD3 R2, P1, R0.reuse, UR7, RZ ;  /* 0x0000000700027c10 */ /* 0x040fe4000ff3e0ff */
[----:B------:R-:W-:Y:S02]  /*105d0*/  @!P5 LEA.HI.X R173, R0, c[0x0][0x16c], R135, 0x1, P6 ;  /* 0x00005b0000adda11 */ /* 0x000fe400030f0c87 */
[C---:B------:R-:W-:Y:S02]  /*105e0*/  @!P5 LEA R170, P0, R2.reuse, c[0x0][0x168], 0x1 ;  /* 0x00005a0002aada11 */ /* 0x040fe400078008ff */
[----:B------:R-:W-:Y:S01]  /*105f0*/  IADD3.X R171, R135, UR6, RZ, P1, !PT ;  /* 0x0000000687ab7c10 */ /* 0x000fe20008ffe4ff */
        /* <DEDUP_REMOVED lines=42> */
.L_x_463:
[----:B------:R-:W2:Y:S01]  /*108a0*/  LDL.64 R238, [R1] ;  /* 0x0000000001ee7983 */ /* 0x000ea20000100a00 */
[----:B------:R-:W-:Y:S01]  /*108b0*/  UIADD3 UR4, UR9, -UR12, URZ ;  /* 0x8000000c09047290 */ /* 0x000fe2000fffe03f */
[----:B------:R-:W-:Y:S04]  /*108c0*/  DEPBAR.LE SB0, 0x0 ;  /* 0x000080000000791a */ /* 0x000fe80000000000 */
[----:B-1----:R-:W3:Y:S01]  /*108d0*/  LDL.64 R4, [R1+0x20] ;  /* 0x0000200001047983 */ /* 0x002ee20000100a00 */
[----:B------:R-:W-:Y:S01]  /*108e0*/  IMAD.U32 R0, RZ, RZ, UR4 ;  /* 0x00000004ff007e24 */ /* 0x000fe2000f8e00ff */
[----:B------:R-:W-:Y:S01]  /*108f0*/  UIADD3 UR8, UR25, -0x1, URZ ;  /* 0xffffffff19087890 */ /* 0x000fe2000fffe03f */
[----:B------:R-:W-:Y:S01]  /*10900*/  IMAD.U32 R2, RZ, RZ, UR22 ;  /* 0x00000016ff027e24 */ /* 0x000fe2000f8e00ff */
[----:B------:R-:W4:Y:S02]  /*10910*/  LDL R16, [R1+0x8] ;  /* 0x0000080001107983 */ /* 0x000f240000100800 */
[----:B------:R-:W-:Y:S02]  /*10920*/  USHF.R.S32.HI UR5, URZ, 0x1f, UR8 ;  /* 0x0000001f3f057899 */ /* 0x000fe40008011408 */
[----:B------:R-:W-:Y:S01]  /*10930*/  BAR.SYNC.DEFER_BLOCKING 0x0 ;  /* 0x0000000000007b1d */ /* 0x000fe20000010000 */
[----:B------:R-:W-:Y:S02]  /*10940*/  UIMAD UR4, UR21, UR8, URZ ;  /* 0x00000008150472a4 */ /* 0x000fe4000f8e023f */
[----:B------:R-:W-:Y:S02]  /*10950*/  UISETP.GT.AND UP0, UPT, UR8, UR10, UPT ;  /* 0x0000000a0800728c */ /* 0x000fe4000bf04270 */
[----:B------:R-:W-:Y:S01]  /*10960*/  UIMAD UR4, UR5, UR22, UR4 ;  /* 0x00000016050472a4 */ /* 0x000fe2000f8e0204 */
[----:B------:R-:W-:Y:S04]  /*10970*/  @P5 STS.128 [R231+0x18000], RZ ;  /* 0x018000ffe7005388 */ /* 0x000fe80000000c00 */
[----:B------:R-:W5:Y:S04]  /*10980*/  LDL R236, [R1+0x10] ;  /* 0x0000100001ec7983 */ /* 0x000f680000100800 */
[----:B------:R-:W5:Y:S01]  /*10990*/  LDL R135, [R1+0xc] ;  /* 0x00000c0001877983 */ /* 0x000f620000100800 */
[C---:B--2---:R-:W-:Y:S04]  /*109a0*/  LEA R6, P0, R0.reuse, R238, 0x6 ;  /* 0x000000ee00067211 */ /* 0x044fe800078030ff */
[----:B------:R-:W-:Y:S01]  /*109b0*/  LEA.HI.X.SX32 R7, R0, R239, 0x6, P0 ;  /* 0x000000ef00077211 */ /* 0x000fe200000f36ff */
[----:B------:R-:W-:Y:S04]  /*109c0*/  IMAD.WIDE.U32 R14, R6, c[0x0][0x1a0], RZ ;  /* 0x00006800060e7a25 */ /* 0x000fe800078e00ff */
[----:B---3--:R-:W-:Y:S01]  /*109d0*/  IMAD.WIDE.U32 R8, R2, UR8, R4 ;  /* 0x0000000802087c25 */ /* 0x008fe2000f8e0004 */
[----:B------:R-:W-:Y:S03]  /*109e0*/  LEA R4, P1, R0, R250, 0x6 ;  /* 0x000000fa00047211 */ /* 0x000fe600078230ff */
[----:B------:R-:W-:Y:S01]  /*109f0*/  IMAD R7, R7, c[0x0][0x1a0], RZ ;  /* 0x0000680007077a24 */ /* 0x000fe200078e02ff */
[----:B------:R-:W-:Y:S01]  /*10a00*/  @!P5 LEA R10, P0, R8, c[0x0][0x170], 0x1 ;  /* 0x00005c00080ada11 */ /* 0x000fe200078008ff */
[----:B------:R-:W-:Y:S01]  /*10a10*/  IMAD.WIDE.U32 R12, R4, c[0x0][0x1a0], RZ ;  /* 0x00006800040c7a25 */ /* 0x000fe200078e00ff */
[-C--:B------:R-:W-:Y:S02]  /*10a20*/  LEA.HI.X.SX32 R5, R0, R251.reuse, 0x6, P1 ;  /* 0x000000fb00057211 */ /* 0x080fe400008f36ff */
[----:B------:R-:W-:Y:S01]  /*10a30*/  IADD3 R0, R9, UR4, RZ ;  /* 0x0000000409007c10 */ /* 0x000fe2000fffe0ff */
[----:B------:R-:W-:Y:S01]  /*10a40*/  IMAD R7, R6, c[0x0][0x1a4], R7 ;  /* 0x0000690006077a24 */ /* 0x000fe200078e0207 */
[----:B----4-:R-:W-:Y:S01]  /*10a50*/  LEA R6, P6, R14, R16, 0x1 ;  /* 0x000000100e067211 */ /* 0x010fe200078c08ff */
[----:B------:R-:W-:Y:S01]  /*10a60*/  IMAD R5, R5, c[0x0][0x1a0], RZ ;  /* 0x0000680005057a24 */ /* 0x000fe200078e02ff */
[C---:B------:R-:W-:Y:S01]  /*10a70*/  @!P5 LEA.HI.X R11, R8.reuse, c[0x0][0x174], R0, 0x1, P0 ;  /* 0x00005d00080bda11 */ /* 0x040fe200000f0c00 */
[----:B------:R-:W-:Y:S01]  /*10a80*/  IMAD.IADD R7, R15, 0x1, R7 ;  /* 0x000000010f077824 */ /* 0x000fe200078e0207 */
[----:B------:R-:W-:Y:S01]  /*10a90*/  @!P5 IADD3 R2, P1, R8, UR23, RZ ;  /* 0x000000170802dc10 */ /* 0x000fe2000ff3e0ff */
[----:B------:R-:W-:Y:S01]  /*10aa0*/  IMAD R5, R4, c[0x0][0x1a4], R5 ;  /* 0x0000690004057a24 */ /* 0x000fe200078e0205 */
[----:B------:R-:W-:Y:S01]  /*10ab0*/  UIADD3 UR4, UR11, -UR12, URZ ;  /* 0x8000000c0b047290 */ /* 0x000fe2000fffe03f */
[----:B------:R-:W-:Y:S01]  /*10ac0*/  @!PT LDS RZ, [RZ] ;  /* 0x00000000fffff984 */ /* 0x000fe20000000800 */
[----:B------:R-:W-:Y:S01]  /*10ad0*/  @!PT LDS RZ, [RZ] ;  /* 0x00000000fffff984 */ /* 0x000fe20000000800 */
[----:B------:R-:W-:Y:S01]  /*10ae0*/  @!PT LDS RZ, [RZ] ;  /* 0x00000000fffff984 */ /* 0x000fe20000000800 */
[----:B------:R1:W-:Y:S01]  /*10af0*/  @!P5 LDGSTS.E.BYPASS.LTC128B.128 [R231+0x18000], [R10.64] ;  /* 0x180000000ae7dfae */ /* 0x0003e2000b901d52 */
[----:B------:R-:W-:Y:S01]  /*10b00*/  LEA.HI.X R7, R14, R252, R7, 0x1, P6 ;  /* 0x000000fc0e077211 */ /* 0x000fe200030f0c07 */
[----:B------:R-:W-:Y:S01]  /*10b10*/  IMAD.IADD R5, R13, 0x1, R5 ;  /* 0x000000010d057824 */ /* 0x000fe200078e0205 */
[----:B------:R-:W-:Y:S01]  /*10b20*/  @!P5 LEA R8, P0, R2, c[0x0][0x170], 0x1 ;  /* 0x00005c000208da11 */ /* 0x000fe200078008ff */
[----:B------:R-:W-:Y:S01]  /*10b30*/  @P4 STS.128 [R231+0x1a000], RZ ;  /* 0x01a000ffe7004388 */ /* 0x000fe20000000c00 */
[----:B------:R-:W-:Y:S02]  /*10b40*/  @!P5 IADD3.X R0, R0, UR24, RZ, P1, !PT ;  /* 0x000000180000dc10 */ /* 0x000fe40008ffe4ff */
[----:B------:R-:W-:Y:S01]  /*10b50*/  LEA R4, P1, R12, R16, 0x1 ;  /* 0x000000100c047211 */ /* 0x000fe200078208ff */
[----:B------:R-:W-:Y:S01]  /*10b60*/  @!PT LDS RZ, [RZ] ;  /* 0x00000000fffff984 */ /* 0x000fe20000000800 */
[----:B------:R-:W-:Y:S01]  /*10b70*/  @!PT LDS RZ, [RZ] ;  /* 0x00000000fffff984 */ /* 0x000fe20000000800 */
[----:B------:R-:W-:Y:S01]  /*10b80*/  @!PT LDS RZ, [RZ] ;  /* 0x00000000fffff984 */ /* 0x000fe20000000800 */
[----:B------:R2:W-:Y:S01]  /*10b90*/  @!P4 LDGSTS.E.BYPASS.LTC128B.128 [R231+0x1a000], [R6.64+0x80] ;  /* 0x1a00008006e7cfae */ /* 0x0005e2000b901d52 */
[----:B------:R-:W-:Y:S01]  /*10ba0*/  @!P5 LEA.HI.X R9, R2, c[0x0][0x174], R0, 0x1, P0 ;  /* 0x00005d000209da11 */ /* 0x000fe200000f0c00 */
[----:B------:R-:W-:Y:S01]  /*10bb0*/  IMAD.U32 R0, RZ, RZ, UR4 ;  /* 0x00000004ff007e24 */ /* 0x000fe2000f8e00ff */
[----:B------:R-:W-:Y:S01]  /*10bc0*/  LEA.HI.X R5, R12, R252, R5, 0x1, P1 ;  /* 0x000000fc0c057211 */ /* 0x000fe200008f0c05 */
[----:B------:R-:W-:Y:S03]  /*10bd0*/  @P3 STS.128 [R231+0x1c000], RZ ;  /* 0x01c000ffe7003388 */ /* 0x000fe60000000c00 */
[C---:B------:R-:W-:Y:S01]  /*10be0*/  LEA R132, P0, R0.reuse, R250, 0x6 ;  /* 0x000000fa00847211 */ /* 0x040fe200078030ff */
[----:B------:R-:W-:Y:S01]  /*10bf0*/  @!PT LDS RZ, [RZ] ;  /* 0x00000000fffff984 */ /* 0x000fe20000000800 */
[----:B------:R-:W-:Y:S01]  /*10c00*/  @!PT LDS RZ, [RZ] ;  /* 0x00000000fffff984 */ /* 0x000fe20000000800 */
[----:B------:R-:W-:Y:S01]  /*10c10*/  @!PT LDS RZ, [RZ] ;  /* 0x00000000fffff984 */ /* 0x000fe20000000800 */
[----:B------:R2:W-:Y:S03]  /*10c20*/  @!P3 LDGSTS.E.BYPASS.LTC128B.128 [R231+0x1c000], [R6.64+0x100] ;  /* 0x1c00010006e7bfae */ /* 0x0005e6000b901d52 */
[----:B------:R-:W-:Y:S01]  /*10c30*/  LEA.HI.X.SX32 R133, R0, R251, 0x6, P0 ;  /* 0x000000fb00857211 */ /* 0x000fe200000f36ff */
[----:B------:R-:W-:Y:S01]  /*10c40*/  @P2 STS.128 [R231+0x1e000], RZ ;  /* 0x01e000ffe7002388 */ /* 0x000fe20000000c00 */
[----:B------:R-:W-:Y:S03]  /*10c50*/  PLOP3.LUT P0, PT, PT, PT, UP0, 0x80, 0x0 ;  /* 0x000000000000781c */ /* 0x000fe60003f0f008 */
[----:B------:R-:W-:Y:S01]  /*10c60*/  @!PT LDS RZ, [RZ] ;  /* 0x00000000fffff984 */ /* 0x000fe20000000800 */
[----:B------:R-:W-:Y:S01]  /*10c70*/  @!PT LDS RZ, [RZ] ;  /* 0x00000000fffff984 */ /* 0x000fe20000000800 */
[----:B------:R-:W-:Y:S01]  /*10c80*/  @!PT LDS RZ, [RZ] ;  /* 0x00000000fffff984 */ /* 0x000fe20000000800 */
[----:B------:R2:W-:Y:S01]  /*10c90*/  @!P2 LDGSTS.E.BYPASS.LTC128B.128 [R231+0x1e000], [R6.64+0x180] ;  /* 0x1e00018006e7afae */ /* 0x0005e2000b901d52 */
[----:B------:R-:W-:Y:S03]  /*10ca0*/  IMAD R133, R133, c[0x0][0x198], RZ ;  /* 0x0000660085857a24 */ /* 0x000fe600078e02ff */
[----:B------:R-:W-:Y:S01]  /*10cb0*/  @P5 STS.128 [R231+0x19000], RZ ;  /* 0x019000ffe7005388 */ /* 0x000fe20000000c00 */
[----:B------:R-:W-:Y:S03]  /*10cc0*/  IMAD R133, R132, c[0x0][0x19c], R133 ;  /* 0x0000670084857a24 */ /* 0x000fe600078e0285 */
        /* <DEDUP_REMOVED lines=20> */
[----:B-1----:R-:W2:Y:S04]  /*10e10*/  LDSM.16.M88.4 R8, [R204+0x10000] ;  /* 0x01000000cc08783b */ /* 0x002ea80000000200 */
[----:B------:R-:W1:Y:S04]  /*10e20*/  LDSM.16.M88.4 R16, [R204+0x10800] ;  /* 0x01080000cc10783b */ /* 0x000e680000000200 */
[----:B------:R-:W3:Y:S04]  /*10e30*/  LDSM.16.M88.4 R24, [R204+0x11000] ;  /* 0x01100000cc18783b */ /* 0x000ee80000000200 */
[----:B------:R-:W0:Y:S04]  /*10e40*/  LDGDEPBAR ;  /* 0x00000000000079af */ /* 0x000e280000000000 */
[----:B------:R-:W4:Y:S04]  /*10e50*/  LDSM.16.M88.4 R168, [R204+0x11800] ;  /* 0x01180000cca8783b */ /* 0x000f280000000200 */
[----:B------:R-:W-:Y:S04]  /*10e60*/  LDSM.16.M88.4 R172, [R212] ;  /* 0x00000000d4ac783b */ /* 0x000fe80000000200 */
[----:B------:R-:W3:Y:S04]  /*10e70*/  LDSM.16.M88.4 R176, [R215] ;  /* 0x00000000d7b0783b */ /* 0x000ee80000000200 */
[----:B------:R-:W3:Y:S04]  /*10e80*/  LDSM.16.M88.4 R180, [R230] ;  /* 0x00000000e6b4783b */ /* 0x000ee80000000200 */
[----:B------:R-:W3:Y:S04]  /*10e90*/  LDSM.16.M88.4 R184, [R229] ;  /* 0x00000000e5b8783b */ /* 0x000ee80000000200 */
[----:B------:R-:W-:Y:S01]  /*10ea0*/  LDSM.16.M88.4 R188, [R210+0x10000] ;  /* 0x01000000d2bc783b */ /* 0x000fe20000000200 */
[C---:B--2---:R-:W-:Y:S03]  /*10eb0*/  HMMA.16816.F32 R4, R32.reuse, R8, RZ ;  /* 0x000000082004723c */ /* 0x044fe600000018ff */
[----:B------:R-:W-:Y:S04]  /*10ec0*/  LDSM.16.M88.4 R192, [R210+0x10800] ;  /* 0x01080000d2c0783b */ /* 0x000fe80000000200 */
[----:B------:R-:W-:Y:S01]  /*10ed0*/  LDSM.16.M88.4 R196, [R211+0x4000] ;  /* 0x00400000d3c4783b */ /* 0x000fe20000000200 */
[C---:B------:R-:W-:Y:S03]  /*10ee0*/  HMMA.16816.F32 R8, R32.reuse, R10, RZ ;  /* 0x0000000a2008723c */ /* 0x040fe600000018ff */
[----:B------:R-:W-:Y:S05]  /*10ef0*/  LDSM.16.M88.4 R200, [R204+0x12000] ;  /* 0x01200000ccc8783b */ /* 0x000fea0000000200 */
[C---:B-1----:R-:W-:Y:S08]  /*10f00*/  HMMA.16816.F32 R12, R32.reuse, R16, RZ ;  /* 0x00000010200c723c */ /* 0x042ff000000018ff */
[C---:B------:R-:W-:Y:S08]  /*10f10*/  HMMA.16816.F32 R16, R32.reuse, R18, RZ ;  /* 0x000000122010723c */ /* 0x040ff000000018ff */
[C---:B---3--:R-:W-:Y:S08]  /*10f20*/  HMMA.16816.F32 R20, R32.reuse, R24, RZ ;  /* 0x000000182014723c */ /* 0x048ff000000018ff */
[C---:B------:R-:W-:Y:S08]  /*10f30*/  HMMA.16816.F32 R24, R32.reuse, R26, RZ ;  /* 0x0000001a2018723c */ /* 0x040ff000000018ff */
[C---:B----4-:R-:W-:Y:S08]  /*10f40*/  HMMA.16816.F32 R28, R32.reuse, R168, RZ ;  /* 0x000000a8201c723c */ /* 0x050ff000000018ff */
[----:B------:R-:W-:Y:S01]  /*10f50*/  HMMA.16816.F32 R32, R32, R170, RZ ;  /* 0x000000aa2020723c */ /* 0x000fe200000018ff */
[----:B------:R-:W1:Y:S07]  /*10f60*/  LDSM.16.M88.4 R168, [R228] ;  /* 0x00000000e4a8783b */ /* 0x000e6e0000000200 */
[C---:B------:R-:W-:Y:S08]  /*10f70*/  HMMA.16816.F32 R4, R172.reuse, R176, R4 ;  /* 0x000000b0ac04723c */ /* 0x040ff00000001804 */
[C---:B------:R-:W-:Y:S01]  /*10f80*/  HMMA.16816.F32 R8, R172.reuse, R178, R8 ;  /* 0x000000b2ac08723c */ /* 0x040fe20000001808 */
[----:B------:R-:W2:Y:S07]  /*10f90*/  LDSM.16.M88.4 R176, [R214] ;  /* 0x00000000d6b0783b */ /* 0x000eae0000000200 */
[C---:B------:R-:W-:Y:S08]  /*10fa0*/  HMMA.16816.F32 R12, R172.reuse, R180, R12 ;  /* 0x000000b4ac0c723c */ /* 0x040ff0000000180c */
[C---:B------:R-:W-:Y:S01]  /*10fb0*/  HMMA.16816.F32 R16, R172.reuse, R182, R16 ;  /* 0x000000b6ac10723c */ /* 0x040fe20000001810 */
[----:B------:R-:W3:Y:S07]  /*10fc0*/  LDSM.16.M88.4 R180, [R210+0x11000] ;  /* 0x01100000d2b4783b */ /* 0x000eee0000000200 */
[C---:B------:R-:W-:Y:S08]  /*10fd0*/  HMMA.16816.F32 R20, R172.reuse, R184, R20 ;  /* 0x000000b8ac14723c */ /* 0x040ff00000001814 */
[C---:B------:R-:W-:Y:S01]  /*10fe0*/  HMMA.16816.F32 R24, R172.reuse, R186, R24 ;  /* 0x000000baac18723c */ /* 0x040fe20000001818 */
[----:B------:R-:W4:Y:S07]  /*10ff0*/  LDSM.16.M88.4 R184, [R210+0x11800] ;  /* 0x01180000d2b8783b */ /* 0x000f2e0000000200 */
[C---:B-1----:R-:W-:Y:S08]  /*11000*/  HMMA.16816.F32 R28, R172.reuse, R168, R28 ;  /* 0x000000a8ac1c723c */ /* 0x042ff0000000181c */
[----:B------:R-:W-:Y:S01]  /*11010*/  HMMA.16816.F32 R32, R172, R170, R32 ;  /* 0x000000aaac20723c */ /* 0x000fe20000001820 */
[----:B------:R-:W-:Y:S04]  /*11020*/  LDSM.16.M88.4 R168, [R213] ;  /* 0x00000000d5a8783b */ /* 0x000fe80000000200 */
[----:B------:R-:W1:Y:S03]  /*11030*/  LDSM.16.M88.4 R172, [R209] ;  /* 0x00000000d1ac783b */ /* 0x000e660000000200 */
[C---:B--2---:R-:W-:Y:S08]  /*11040*/  HMMA.16816.F32 R4, R176.reuse, R188, R4 ;  /* 0x000000bcb004723c */ /* 0x044ff00000001804 */
[C---:B------:R-:W-:Y:S01]  /*11050*/  HMMA.16816.F32 R8, R176.reuse, R190, R8 ;  /* 0x000000beb008723c */ /* 0x040fe20000001808 */
[----:B------:R-:W2:Y:S07]  /*11060*/  LDSM.16.M88.4 R188, [R209+0x800] ;  /* 0x00080000d1bc783b */ /* 0x000eae0000000200 */
[C---:B------:R-:W-:Y:S08]  /*11070*/  HMMA.16816.F32 R12, R176.reuse, R192, R12 ;  /* 0x000000c0b00c723c */ /* 0x040ff0000000180c */
[C---:B------:R-:W-:Y:S01]  /*11080*/  HMMA.16816.F32 R16, R176.reuse, R194, R16 ;  /* 0x000000c2b010723c */ /* 0x040fe20000001810 */
[----:B------:R-:W2:Y:S07]  /*11090*/  LDSM.16.M88.4 R192, [R209+0x1000] ;  /* 0x00100000d1c0783b */ /* 0x000eae0000000200 */
[C---:B---3--:R-:W-:Y:S08]  /*110a0*/  HMMA.16816.F32 R20, R176.reuse, R180, R20 ;  /* 0x000000b4b014723c */ /* 0x048ff00000001814 */
[C---:B------:R-:W-:Y:S01]  /*110b0*/  HMMA.16816.F32 R24, R176.reuse, R182, R24 ;  /* 0x000000b6b018723c */ /* 0x040fe20000001818 */
[----:B------:R-:W3:Y:S07]  /*110c0*/  LDSM.16.M88.4 R180, [R209+0x1800] ;  /* 0x00180000d1b4783b */ /* 0x000eee0000000200 */
[C---:B----4-:R-:W-:Y:S08]  /*110d0*/  HMMA.16816.F32 R28, R176.reuse, R184, R28 ;  /* 0x000000b8b01c723c */ /* 0x050ff0000000181c */
[----:B------:R-:W-:Y:S01]  /*110e0*/  HMMA.16816.F32 R32, R176, R186, R32 ;  /* 0x000000bab020723c */ /* 0x000fe20000001820 */
[----:B------:R-:W4:Y:S04]  /*110f0*/  LDSM.16.M88.4 R176, [R204+0x12800] ;  /* 0x01280000ccb0783b */ /* 0x000f280000000200 */
[----:B------:R-:W-:Y:S03]  /*11100*/  LDSM.16.M88.4 R184, [R204+0x13800] ;  /* 0x01380000ccb8783b */ /* 0x000fe60000000200 */
[C---:B-1----:R-:W-:Y:S08]  /*11110*/  HMMA.16816.F32 R4, R168.reuse, R172, R4 ;  /* 0x000000aca804723c */ /* 0x042ff00000001804 */
[C---:B------:R-:W-:Y:S01]  /*11120*/  HMMA.16816.F32 R8, R168.reuse, R174, R8 ;  /* 0x000000aea808723c */ /* 0x040fe20000001808 */
[----:B------:R-:W1:Y:S07]  /*11130*/  LDSM.16.M88.4 R172, [R204+0x13000] ;  /* 0x01300000ccac783b */ /* 0x000e6e0000000200 */
[C---:B--2---:R-:W-:Y:S08]  /*11140*/  HMMA.16816.F32 R12, R168.reuse, R188, R12 ;  /* 0x000000bca80c723c */ /* 0x044ff0000000180c */
[C---:B------:R-:W-:Y:S01]  /*11150*/  HMMA.16816.F32 R16, R168.reuse, R190, R16 ;  /* 0x000000bea810723c */ /* 0x040fe20000001810 */
[----:B------:R-:W-:Y:S07]  /*11160*/  LDSM.16.M88.4 R188, [R226] ;  /* 0x00000000e2bc783b */ /* 0x000fee0000000200 */
[C---:B------:R-:W-:Y:S08]  /*11170*/  HMMA.16816.F32 R20, R168.reuse, R192, R20 ;  /* 0x000000c0a814723c */ /* 0x040ff00000001814 */
[C---:B------:R-:W-:Y:S01]  /*11180*/  HMMA.16816.F32 R24, R168.reuse, R194, R24 ;  /* 0x000000c2a818723c */ /* 0x040fe20000001818 */
[----:B------:R-:W-:Y:S07]  /*11190*/  LDSM.16.M88.4 R192, [R224] ;  /* 0x00000000e0c0783b */ /* 0x000fee0000000200 */
[C---:B---3--:R-:W-:Y:S08]  /*111a0*/  HMMA.16816.F32 R28, R168.reuse, R180, R28 ;  /* 0x000000b4a81c723c */ /* 0x048ff0000000181c */
[----:B------:R-:W-:Y:S01]  /*111b0*/  HMMA.16816.F32 R32, R168, R182, R32 ;  /* 0x000000b6a820723c */ /* 0x000fe20000001820 */
[----:B------:R-:W-:Y:S04]  /*111c0*/  LDSM.16.M88.4 R168, [R212+0x4000] ;  /* 0x00400000d4a8783b */ /* 0x000fe80000000200 */
[----:B------:R-:W2:Y:S03]  /*111d0*/  LDSM.16.M88.4 R180, [R227] ;  /* 0x00000000e3b4783b */ /* 0x000ea60000000200 */
[C---:B------:R-:W-:Y:S08]  /*111e0*/  HMMA.16816.F32 R4, R196.reuse, R200, R4 ;  /* 0x000000c8c404723c */ /* 0x040ff00000001804 */
[C---:B------:R-:W-:Y:S01]  /*111f0*/  HMMA.16816.F32 R8, R196.reuse, R202, R8 ;  /* 0x000000cac408723c */ /* 0x040fe20000001808 */
[----:B------:R-:W-:Y:S07]  /*11200*/  LDSM.16.M88.4 R200, [R210+0x12000] ;  /* 0x01200000d2c8783b */ /* 0x000fee0000000200 */
[C---:B----4-:R-:W-:Y:S08]  /*11210*/  HMMA.16816.F32 R12, R196.reuse, R176, R12 ;  /* 0x000000b0c40c723c */ /* 0x050ff0000000180c */
[C---:B------:R-:W-:Y:S01]  /*11220*/  HMMA.16816.F32 R16, R196.reuse, R178, R16 ;  /* 0x000000b2c410723c */ /* 0x040fe20000001810 */
[----:B------:R-:W3:Y:S07]  /*11230*/  LDSM.16.M88.4 R176, [R225] ;  /* 0x00000000e1b0783b */ /* 0x000eee0000000200 */
        /* <DEDUP_REMOVED lines=10> */
[C---:B------:R-:W-:Y:S08]  /*112e0*/  HMMA.16816.F32 R12, R168.reuse, R188, R12 ;  /* 0x000000bca80c723c */ /* 0x040ff0000000180c */
[C---:B------:R-:W-:Y:S01]  /*112f0*/  HMMA.16816.F32 R16, R168.reuse, R190, R16 ;  /* 0x000000bea810723c */ /* 0x040fe20000001810 */
[----:B------:R-:W-:Y:S07]  /*11300*/  LDSM.16.M88.4 R188, [R209+0x2800] ;  /* 0x00280000d1bc783b */ /* 0x000fee0000000200 */
[C---:B---3--:R-:W-:Y:S08]  /*11310*/  HMMA.16816.F32 R20, R168.reuse, R176, R20 ;  /* 0x000000b0a814723c */ /* 0x048ff00000001814 */
[C---:B------:R-:W-:Y:S01]  /*11320*/  HMMA.16816.F32 R24, R168.reuse, R178, R24 ;  /* 0x000000b2a818723c */ /* 0x040fe20000001818 */
[----:B------:R-:W-:Y:S07]  /*11330*/  LDSM.16.M88.4 R176, [R209+0x2000] ;  /* 0x00200000d1b0783b */ /* 0x000fee0000000200 */
[C---:B------:R-:W-:Y:S08]  /*11340*/  HMMA.16816.F32 R28, R168.reuse, R192, R28 ;  /* 0x000000c0a81c723c */ /* 0x040ff0000000181c */
[----:B------:R-:W-:Y:S01]  /*11350*/  HMMA.16816.F32 R32, R168, R194, R32 ;  /* 0x000000c2a820723c */ /* 0x000fe20000001820 */
[----:B------:R-:W3:Y:S04]  /*11360*/  LDSM.16.M88.4 R168, [R213+0x4000] ;  /* 0x00400000d5a8783b */ /* 0x000ee80000000200 */
        /* <DEDUP_REMOVED lines=22> */
[----:B------:R-:W-:Y:S07]  /*114d0*/  LDSM.16.M88.4 R192, [R223] ;  /* 0x00000000dfc0783b */ /* 0x000fee0000000200 */
[C---:B-1----:R-:W-:Y:S08]  /*114e0*/  HMMA.16816.F32 R28, R168.reuse, R200, R28 ;  /* 0x000000c8a81c723c */ /* 0x042ff0000000181c */
[----:B------:R-:W-:Y:S01]  /*114f0*/  HMMA.16816.F32 R32, R168, R202, R32 ;  /* 0x000000caa820723c */ /* 0x000fe20000001820 */
[----:B------:R-:W1:Y:S04]  /*11500*/  LDSM.16.M88.4 R168, [R204+0x15800] ;  /* 0x01580000cca8783b */ /* 0x000e680000000200 */
[----:B------:R-:W-:Y:S03]  /*11510*/  LDSM.16.M88.4 R200, [R220] ;  /* 0x00000000dcc8783b */ /* 0x000fe60000000200 */
[C---:B--2---:R-:W-:Y:S08]  /*11520*/  HMMA.16816.F32 R4, R180.reuse, R184, R4 ;  /* 0x000000b8b404723c */ /* 0x044ff00000001804 */
[C---:B------:R-:W-:Y:S01]  /*11530*/  HMMA.16816.F32 R8, R180.reuse, R186, R8 ;  /* 0x000000bab408723c */ /* 0x040fe20000001808 */
[----:B------:R-:W2:Y:S07]  /*11540*/  LDSM.16.M88.4 R184, [R221] ;  /* 0x00000000ddb8783b */ /* 0x000eae0000000200 */
[C---:B----4-:R-:W-:Y:S08]  /*11550*/  HMMA.16816.F32 R12, R180.reuse, R172, R12 ;  /* 0x000000acb40c723c */ /* 0x050ff0000000180c */
[C---:B------:R-:W-:Y:S01]  /*11560*/  HMMA.16816.F32 R16, R180.reuse, R174, R16 ;  /* 0x000000aeb410723c */ /* 0x040fe20000001810 */
[----:B------:R-:W-:Y:S07]  /*11570*/  LDSM.16.M88.4 R172, [R210+0x14000] ;  /* 0x01400000d2ac783b */ /* 0x000fee0000000200 */
[C---:B---3--:R-:W-:Y:S08]  /*11580*/  HMMA.16816.F32 R20, R180.reuse, R176, R20 ;  /* 0x000000b0b414723c */ /* 0x048ff00000001814 */
        /* <DEDUP_REMOVED lines=24> */
[----:B------:R-:W1:Y:S07]  /*11710*/  LDSM.16.M88.4 R176, [R209+0x5800] ;  /* 0x00580000d1b0783b */ /* 0x000e6e0000000200 */
[C---:B---3--:R-:W-:Y:S08]  /*11720*/  HMMA.16816.F32 R20, R168.reuse, R180, R20 ;  /* 0x000000b4a814723c */ /* 0x048ff00000001814 */
[C---:B------:R-:W-:Y:S01]  /*11730*/  HMMA.16816.F32 R24, R168.reuse, R182, R24 ;  /* 0x000000b6a818723c */ /* 0x040fe20000001818 */
[----:B------:R-:W3:Y:S07]  /*11740*/  LDSM.16.M88.4 R180, [R211+0xc000] ;  /* 0x00c00000d3b4783b */ /* 0x000eee0000000200 */
[C---:B----4-:R-:W-:Y:S08]  /*11750*/  HMMA.16816.F32 R28, R168.reuse, R192, R28 ;  /* 0x000000c0a81c723c */ /* 0x050ff0000000181c */
[----:B------:R-:W-:Y:S01]  /*11760*/  HMMA.16816.F32 R32, R168, R194, R32 ;  /* 0x000000c2a820723c */ /* 0x000fe20000001820 */
[----:B------:R-:W4:Y:S04]  /*11770*/  LDSM.16.M88.4 R168, [R204+0x16800] ;  /* 0x01680000cca8783b */ /* 0x000f280000000200 */
[----:B------:R-:W3:Y:S03]  /*11780*/  LDSM.16.M88.4 R192, [R204+0x17000] ;  /* 0x01700000ccc0783b */ /* 0x000ee60000000200 */
[C---:B--2---:R-:W-:Y:S08]  /*11790*/  HMMA.16816.F32 R4, R184.reuse, R196, R4 ;  /* 0x000000c4b804723c */ /* 0x044ff00000001804 */
[C---:B------:R-:W-:Y:S01]  /*117a0*/  HMMA.16816.F32 R8, R184.reuse, R198, R8 ;  /* 0x000000c6b808723c */ /* 0x040fe20000001808 */
[----:B------:R-:W2:Y:S07]  /*117b0*/  LDSM.16.M88.4 R196, [R204+0x17800] ;  /* 0x01780000ccc4783b */ /* 0x000eae0000000200 */
[C---:B------:R-:W-:Y:S08]  /*117c0*/  HMMA.16816.F32 R12, R184.reuse, R188, R12 ;  /* 0x000000bcb80c723c */ /* 0x040ff0000000180c */
[C---:B------:R-:W-:Y:S01]  /*117d0*/  HMMA.16816.F32 R16, R184.reuse, R190, R16 ;  /* 0x000000beb810723c */ /* 0x040fe20000001810 */
[----:B------:R-:W-:Y:S07]  /*117e0*/  LDSM.16.M88.4 R188, [R217] ;  /* 0x00000000d9bc783b */ /* 0x000fee0000000200 */
[C---:B-1----:R-:W-:Y:S08]  /*117f0*/  HMMA.16816.F32 R20, R184.reuse, R172, R20 ;  /* 0x000000acb814723c */ /* 0x042ff00000001814 */
[C---:B------:R-:W-:Y:S01]  /*11800*/  HMMA.16816.F32 R24, R184.reuse, R174, R24 ;  /* 0x000000aeb818723c */ /* 0x040fe20000001818 */
[----:B------:R-:W-:Y:S07]  /*11810*/  LDSM.16.M88.4 R172, [R212+0xc000] ;  /* 0x00c00000d4ac783b */ /* 0x000fee0000000200 */
[C---:B------:R-:W-:Y:S08]  /*11820*/  HMMA.16816.F32 R28, R184.reuse, R176, R28 ;  /* 0x000000b0b81c723c */ /* 0x040ff0000000181c */
[----:B------:R-:W-:Y:S01]  /*11830*/  HMMA.16816.F32 R32, R184, R178, R32 ;  /* 0x000000b2b820723c */ /* 0x000fe20000001820 */
[----:B------:R-:W1:Y:S04]  /*11840*/  LDSM.16.M88.4 R176, [R219] ;  /* 0x00000000dbb0783b */ /* 0x000e680000000200 */
[----:B------:R-:W1:Y:S03]  /*11850*/  LDSM.16.M88.4 R184, [R218] ;  /* 0x00000000dab8783b */ /* 0x000e660000000200 */
[C---:B---3--:R-:W-:Y:S08]  /*11860*/  HMMA.16816.F32 R4, R180.reuse, R200, R4 ;  /* 0x000000c8b404723c */ /* 0x048ff00000001804 */
[C---:B------:R-:W-:Y:S01]  /*11870*/  HMMA.16816.F32 R8, R180.reuse, R202, R8 ;  /* 0x000000cab408723c */ /* 0x040fe20000001808 */
[----:B------:R-:W-:Y:S07]  /*11880*/  LDSM.16.M88.4 R200, [R210+0x16000] ;  /* 0x01600000d2c8783b */ /* 0x000fee0000000200 */
[C---:B----4-:R-:W-:Y:S08]  /*11890*/  HMMA.16816.F32 R12, R180.reuse, R168, R12 ;  /* 0x000000a8b40c723c */ /* 0x050ff0000000180c */
[C---:B------:R-:W-:Y:S01]  /*118a0*/  HMMA.16816.F32 R16, R180.reuse, R170, R16 ;  /* 0x000000aab410723c */ /* 0x040fe20000001810 */
[----:B------:R-:W3:Y:S07]  /*118b0*/  LDSM.16.M88.4 R168, [R216] ;  /* 0x00000000d8a8783b */ /* 0x000eee0000000200 */
[C---:B------:R-:W-:Y:S08]  /*118c0*/  HMMA.16816.F32 R20, R180.reuse, R192, R20 ;  /* 0x000000c0b414723c */ /* 0x040ff00000001814 */
[C---:B------:R-:W-:Y:S01]  /*118d0*/  HMMA.16816.F32 R24, R180.reuse, R194, R24 ;  /* 0x000000c2b418723c */ /* 0x040fe20000001818 */
[----:B------:R-:W4:Y:S07]  /*118e0*/  LDSM.16.M88.4 R192, [R214+0xc000] ;  /* 0x00c00000d6c0783b */ /* 0x000f2e0000000200 */
[C---:B--2---:R-:W-:Y:S08]  /*118f0*/  HMMA.16816.F32 R28, R180.reuse, R196, R28 ;  /* 0x000000c4b41c723c */ /* 0x044ff0000000181c */
[----:B------:R-:W-:Y:S01]  /*11900*/  HMMA.16816.F32 R32, R180, R198, R32 ;  /* 0x000000c6b420723c */ /* 0x000fe20000001820 */
[----:B------:R-:W2:Y:S04]  /*11910*/  LDSM.16.M88.4 R180, [R210+0x16800] ;  /* 0x01680000d2b4783b */ /* 0x000ea80000000200 */
        /* <DEDUP_REMOVED lines=10> */
[C---:B---3--:R-:W-:Y:S08]  /*119c0*/  HMMA.16816.F32 R28, R172.reuse, R168, R28 ;  /* 0x000000a8ac1c723c */ /* 0x048ff0000000181c */
[----:B------:R-:W-:Y:S01]  /*119d0*/  HMMA.16816.F32 R32, R172, R170, R32 ;  /* 0x000000aaac20723c */ /* 0x000fe20000001820 */
[----:B------:R-:W-:Y:S04]  /*119e0*/  LDSM.16.M88.4 R168, [R213+0xc000] ;  /* 0x00c00000d5a8783b */ /* 0x000fe80000000200 */
[----:B------:R-:W3:Y:S03]  /*119f0*/  LDSM.16.M88.4 R172, [R209+0x6000] ;  /* 0x00600000d1ac783b */ /* 0x000ee60000000200 */
[C---:B----4-:R-:W-:Y:S08]  /*11a00*/  HMMA.16816.F32 R4, R192.reuse, R200, R4 ;  /* 0x000000c8c004723c */ /* 0x050ff00000001804 */
[C---:B------:R-:W-:Y:S08]  /*11a10*/  HMMA.16816.F32 R8, R192.reuse, R202, R8 ;  /* 0x000000cac008723c */ /* 0x040ff00000001808 */
[C---:B--2---:R-:W-:Y:S08]  /*11a20*/  HMMA.16816.F32 R12, R192.reuse, R180, R12 ;  /* 0x000000b4c00c723c */ /* 0x044ff0000000180c */
[C---:B------:R-:W-:Y:S01]  /*11a30*/  HMMA.16816.F32 R16, R192.reuse, R182, R16 ;  /* 0x000000b6c010723c */ /* 0x040fe20000001810 */
[----:B------:R-:W2:Y:S01]  /*11a40*/  LDSM.16.M88.4 R180, [R209+0x7800] ;  /* 0x00780000d1b4783b */ /* 0x000ea20000000200 */
[----:B------:R-:W-:Y:S04]  /*11a50*/  DEPBAR.LE SB0, 0x0 ;  /* 0x000080000000791a */ /* 0x000fe80000000000 */
[----:B------:R-:W-:Y:S02]  /*11a60*/  BAR.SYNC.DEFER_BLOCKING 0x0 ;  /* 0x0000000000007b1d */ /* 0x000fe40000010000 */
[C---:B------:R-:W-:Y:S08]  /*11a70*/  HMMA.16816.F32 R20, R192.reuse, R196, R20 ;  /* 0x000000c4c014723c */ /* 0x040ff00000001814 */
[C---:B------:R-:W-:Y:S08]  /*11a80*/  HMMA.16816.F32 R24, R192.reuse, R198, R24 ;  /* 0x000000c6c018723c */ /* 0x040ff00000001818 */
[C---:B-1----:R-:W-:Y:S08]  /*11a90*/  HMMA.16816.F32 R28, R192.reuse, R176, R28 ;  /* 0x000000b0c01c723c */ /* 0x042ff0000000181c */
[----:B------:R-:W-:Y:S08]  /*11aa0*/  HMMA.16816.F32 R32, R192, R178, R32 ;  /* 0x000000b2c020723c */ /* 0x000ff00000001820 */
[C---:B---3--:R-:W-:Y:S07]  /*11ab0*/  HMMA.16816.F32 R4, R168.reuse, R172, R4 ;  /* 0x000000aca804723c */ /* 0x048fee0000001804 */
[C---:B------:R-:W-:Y:S01]  /*11ac0*/  LEA R172, P1, R0.reuse, R238, 0x6 ;  /* 0x000000ee00ac7211 */ /* 0x040fe200078230ff */
[C---:B------:R-:W-:Y:S04]  /*11ad0*/  HMMA.16816.F32 R8, R168.reuse, R174, R8 ;  /* 0x000000aea808723c */ /* 0x040fe80000001808 */
[----:B------:R-:W-:Y:S04]  /*11ae0*/  LEA.HI.X.SX32 R173, R0, R239, 0x6, P1 ;  /* 0x000000ef00ad7211 */ /* 0x000fe800008f36ff */
[C---:B------:R-:W-:Y:S04]  /*11af0*/  HMMA.16816.F32 R12, R168.reuse, R184, R12 ;  /* 0x000000b8a80c723c */ /* 0x040fe8000000180c */
[----:B------:R-:W-:Y:S04]  /*11b00*/  IMAD R0, R173, c[0x0][0x198], RZ ;  /* 0x00006600ad007a24 */ /* 0x000fe800078e02ff */
[C---:B------:R-:W-:Y:S04]  /*11b10*/  HMMA.16816.F32 R16, R168.reuse, R186, R16 ;  /* 0x000000baa810723c */ /* 0x040fe80000001810 */
[C---:B------:R-:W-:Y:S02]  /*11b20*/  IMAD R0, R172.reuse, c[0x0][0x19c], R0 ;  /* 0x00006700ac007a24 */ /* 0x040fe400078e0200 */
[----:B------:R-:W-:Y:S02]  /*11b30*/  IMAD.WIDE.U32 R172, R172, c[0x0][0x198], RZ ;  /* 0x00006600acac7a25 */ /* 0x000fe400078e00ff */
[C---:B------:R-:W-:Y:S04]  /*11b40*/  HMMA.16816.F32 R20, R168.reuse, R188, R20 ;  /* 0x000000bca814723c */ /* 0x040fe80000001814 */
[----:B------:R-:W-:Y:S04]  /*11b50*/  IMAD.IADD R0, R173, 0x1, R0 ;  /* 0x00000001ad007824 */ /* 0x000fe800078e0200 */
[C---:B------:R-:W-:Y:S08]  /*11b60*/  HMMA.16816.F32 R24, R168.reuse, R190, R24 ;  /* 0x000000bea818723c */ /* 0x040ff00000001818 */
[C---:B--2---:R-:W-:Y:S08]  /*11b70*/  HMMA.16816.F32 R28, R168.reuse, R180, R28 ;  /* 0x000000b4a81c723c */ /* 0x044ff0000000181c */
[----:B------:R-:W-:Y:S07]  /*11b80*/  HMMA.16816.F32 R32, R168, R182, R32 ;  /* 0x000000b6a820723c */ /* 0x000fee0000001820 */
[-C--:B-----5:R-:W-:Y:S01]  /*11b90*/  LEA R168, P6, R172, R236.reuse, 0x1 ;  /* 0x000000ecaca87211 */ /* 0x0a0fe200078c08ff */
[----:B------:R-:W-:Y:S04]  /*11ba0*/  IMAD.WIDE.U32 R170, R132, c[0x0][0x198], RZ ;  /* 0x0000660084aa7a25 */ /* 0x000fe800078e00ff */
[-C--:B------:R-:W-:Y:S01]  /*11bb0*/  LEA.HI.X R169, R172, R135.reuse, R0, 0x1, P6 ;  /* 0x00000087aca97211 */ /* 0x080fe200030f0c00 */
[----:B------:R-:W-:Y:S01]  /*11bc0*/  IMAD.IADD R133, R171, 0x1, R133 ;  /* 0x00000001ab857824 */ /* 0x000fe200078e0285 */
[C---:B------:R-:W-:Y:S04]  /*11bd0*/  LEA R132, P1, R170.reuse, R236, 0x1 ;  /* 0x000000ecaa847211 */ /* 0x040fe800078208ff */
[----:B------:R-:W-:Y:S01]  /*11be0*/  LEA.HI.X R133, R170, R135, R133, 0x1, P1 ;  /* 0x00000087aa857211 */ /* 0x000fe200008f0c85 */
[----:B------:R-:W-:-:S05]  /*11bf0*/  @P0 BRA `(.L_x_465) ;  /* 0xffffe8c000000947 */ /* 0x000fca000383ffff */
.L_x_464:
[----:B------:R-:W2:Y:S01]  /*11c00*/  S2R R2, SR_TID.X ;  /* 0x0000000000027919 */ /* 0x000ea20000002100 */
[----:B------:R-:W-:Y:S01]  /*11c10*/  MOV R0, UR8 ;  /* 0x0000000800007c02 */ /* 0x000fe20008000f00 */
[----:B------:R-:W-:Y:S02]  /*11c20*/  UISETP.GT.AND UP0, UPT, UR8, UR10, UPT ;  /* 0x0000000a0800728c */ /* 0x000fe4000bf04270 */
[----:B------:R-:W-:Y:S02]  /*11c30*/  UIADD3 UR12, UR12, 0x1, URZ ;  /* 0x000000010c0c7890 */ /* 0x000fe4000fffe03f */
[----:B------:R-:W-:Y:S01]  /*11c40*/  UMOV UR25, UR8 ;  /* 0x0000000800197c82 */ /* 0x000fe20008000000 */
[----:B--2---:R-:W-:Y:S04]  /*11c50*/  SHF.L.U32 R2, R2, 0x1, RZ ;  /* 0x0000000102027819 */ /* 0x004fe800000006ff */
[----:B------:R-:W-:Y:S04]  /*11c60*/  LOP3.LUT R2, R2, 0x6, RZ, 0xc0, !PT ;  /* 0x0000000602027812 */ /* 0x000fe800078ec0ff */
[----:B------:R-:W-:Y:S04]  /*11c70*/  LEA R0, R0, R2, 0x6 ;  /* 0x0000000200007211 */ /* 0x000fe800078e30ff */
[C---:B------:R-:W-:Y:S02]  /*11c80*/  ISETP.GE.AND P0, PT, R0.reuse, R233, PT ;  /* 0x000000e90000720c */ /* 0x040fe40003f06270 */
[C---:B------:R-:W-:Y:S02]  /*11c90*/  IADD3 R2, R0.reuse, 0x1, RZ ;  /* 0x0000000100027810 */ /* 0x040fe40007ffe0ff */
[C---:B------:R-:W-:Y:S02]  /*11ca0*/  ISETP.GE.OR P0, PT, R0.reuse, R235, !P0 ;  /* 0x000000eb0000720c */ /* 0x040fe40004706670 */
[-C--:B------:R-:W-:Y:S02]  /*11cb0*/  ISETP.GE.AND P6, PT, R0, R232.reuse, PT ;  /* 0x000000e80000720c */ /* 0x080fe40003fc6270 */
[----:B-1----:R-:W-:Y:S02]  /*11cc0*/  FSEL R168, R4, -INF , !P0 ;  /* 0xff80000004a87808 */ /* 0x002fe40004000000 */
[C---:B------:R-:W-:Y:S02]  /*11cd0*/  ISETP.GE.AND P1, PT, R2.reuse, R233, PT ;  /* 0x000000e90200720c */ /* 0x040fe40003f26270 */
[----:B------:R-:W-:Y:S02]  /*11ce0*/  ISETP.GE.AND P0, PT, R2, R232, PT ;  /* 0x000000e80200720c */ /* 0x000fe40003f06270 */
[C---:B------:R-:W-:Y:S02]  /*11cf0*/  IADD3 R132, R0.reuse, 0x8, RZ ;  /* 0x0000000800847810 */ /* 0x040fe40007ffe0ff */
[-C--:B------:R-:W-:Y:S02]  /*11d00*/  ISETP.GE.OR P6, PT, R0, R234.reuse, !P6 ;  /* 0x000000ea0000720c */ /* 0x080fe400077c6670 */
[C---:B------:R-:W-:Y:S02]  /*11d10*/  ISETP.GE.OR P1, PT, R2.reuse, R235, !P1 ;  /* 0x000000eb0200720c */ /* 0x040fe40004f26670 */
[----:B------:R-:W-:Y:S02]  /*11d20*/  ISETP.GE.OR P0, PT, R2, R234, !P0 ;  /* 0x000000ea0200720c */ /* 0x000fe40004706670 */
[----:B------:R-:W-:Y:S02]  /*11d30*/  IADD3 R2, R0, 0x9, RZ ;  /* 0x0000000900027810 */ /* 0x000fe40007ffe0ff */
[----:B------:R-:W-:Y:S02]  /*11d40*/  FSEL R169, R6, -INF , !P6 ;  /* 0xff80000006a97808 */ /* 0x000fe40007000000 */
[----:B------:R-:W-:Y:S02]  /*11d50*/  FSEL R170, R5, -INF , !P1 ;  /* 0xff80000005aa7808 */ /* 0x000fe40004800000 */
[----:B------:R-:W-:Y:S02]  /*11d60*/  FSEL R7, R7, -INF , !P0 ;  /* 0xff80000007077808 */ /* 0x000fe40004000000 */
[CC--:B------:R-:W-:Y:S02]  /*11d70*/  ISETP.GE.AND P6, PT, R132.reuse, R233.reuse, PT ;  /* 0x000000e98400720c */ /* 0x0c0fe40003fc6270 */
[----:B------:R-:W-:Y:S02]  /*11d80*/  ISETP.GE.AND P0, PT, R132, R232, PT ;  /* 0x000000e88400720c */ /* 0x000fe40003f06270 */
[----:B------:R-:W-:Y:S02]  /*11d90*/  ISETP.GE.AND P1, PT, R2, R233, PT ;  /* 0x000000e90200720c */ /* 0x000fe40003f26270 */
[C---:B------:R-:W-:Y:S02]  /*11da0*/  IADD3 R5, R0.reuse, 0x10, RZ ;  /* 0x0000001000057810 */ /* 0x040fe40007ffe0ff */
[----:B------:R-:W-:Y:S02]  /*11db0*/  IADD3 R4, R0, 0x11, RZ ;  /* 0x0000001100047810 */ /* 0x000fe40007ffe0ff */
[CC--:B------:R-:W-:Y:S02]  /*11dc0*/  ISETP.GE.OR P6, PT, R132.reuse, R235.reuse, !P6 ;  /* 0x000000eb8400720c */ /* 0x0c0fe400077c6670 */
[----:B------:R-:W-:Y:S02]  /*11dd0*/  ISETP.GE.OR P0, PT, R132, R234, !P0 ;  /* 0x000000ea8400720c */ /* 0x000fe40004706670 */
[----:B------:R-:W-:Y:S02]  /*11de0*/  ISETP.GE.OR P1, PT, R2, R235, !P1 ;  /* 0x000000eb0200720c */ /* 0x000fe40004f26670 */
[----:B------:R-:W-:Y:S02]  /*11df0*/  FSEL R8, R8, -INF , !P6 ;  /* 0xff80000008087808 */ /* 0x000fe40007000000 */
[----:B------:R-:W-:Y:S02]  /*11e00*/  FSEL R9, R9, -INF , !P1 ;  /* 0xff80000009097808 */ /* 0x000fe40004800000 */
[CC--:B------:R-:W-:Y:S02]  /*11e10*/  ISETP.GE.AND P1, PT, R5.reuse, R233.reuse, PT ;  /* 0x000000e90500720c */ /* 0x0c0fe40003f26270 */
[----:B------:R-:W-:Y:S02]  /*11e20*/  FSEL R10, R10, -INF , !P0 ;  /* 0xff8000000a0a7808 */ /* 0x000fe40004000000 */
[----:B------:R-:W-:Y:S02]  /*11e30*/  ISETP.GE.AND P0, PT, R4, R233, PT ;  /* 0x000000e90400720c */ /* 0x000fe40003f06270 */
[----:B------:R-:W-:Y:S02]  /*11e40*/  ISETP.GE.AND P6, PT, R2, R232, PT ;  /* 0x000000e80200720c */ /* 0x000fe40003fc6270 */
[-C--:B------:R-:W-:Y:S02]  /*11e50*/  ISETP.GE.OR P1, PT, R5, R235.reuse, !P1 ;  /* 0x000000eb0500720c */ /* 0x080fe40004f26670 */
[----:B------:R-:W-:Y:S02]  /*11e60*/  ISETP.GE.OR P0, PT, R4, R235, !P0 ;  /* 0x000000eb0400720c */ /* 0x000fe40004706670 */
        /* <DEDUP_REMOVED lines=15> */
[----:B------:R-:W-:Y:S02]  /*11f60*/  ISETP.GE.AND P6, PT, R4, R233, PT ;  /* 0x000000e90400720c */ /* 0x000fe40003fc6270 */
[-C--:B------:R-:W-:Y:S02]  /*11f70*/  ISETP.GE.AND P1, PT, R2, R232.reuse, PT ;  /* 0x000000e80200720c */ /* 0x080fe40003f26270 */
[C---:B------:R-:W-:Y:S02]  /*11f80*/  ISETP.GE.AND P0, PT, R4.reuse, R232, PT ;  /* 0x000000e80400720c */ /* 0x040fe40003f06270 */
[----:B------:R-:W-:Y:S02]  /*11f90*/  ISETP.GE.OR P6, PT, R4, R235, !P6 ;  /* 0x000000eb0400720c */ /* 0x000fe400077c6670 */
[-C--:B------:R-:W-:Y:S02]  /*11fa0*/  ISETP.GE.OR P1, PT, R2, R234.reuse, !P1 ;  /* 0x000000ea0200720c */ /* 0x080fe40004f26670 */
[----:B------:R-:W-:Y:S02]  /*11fb0*/  IADD3 R2, R0, 0x20, RZ ;  /* 0x0000002000027810 */ /* 0x000fe40007ffe0ff */
        /* <DEDUP_REMOVED lines=8> */
[----:B------:R-:W-:Y:S02]  /*12040*/  FMNMX.FTZ R5, R168, R3, !PT ;  /* 0x00000003a8057209 */ /* 0x000fe40007810000 */
[CC--:B------:R-:W-:Y:S02]  /*12050*/  ISETP.GE.OR P6, PT, R2.reuse, R235.reuse, !P6 ;  /* 0x000000eb0200720c */ /* 0x0c0fe400077c6670 */
[----:B------:R-:W-:Y:S02]  /*12060*/  ISETP.GE.OR P1, PT, R2, R234, !P1 ;  /* 0x000000ea0200720c */ /* 0x000fe40004f26670 */
[----:B------:R-:W-:Y:S02]  /*12070*/  ISETP.GE.OR P0, PT, R4, R235, !P0 ;  /* 0x000000eb0400720c */ /* 0x000fe40004706670 */
[----:B------:R-:W-:Y:S02]  /*12080*/  IADD3 R2, R0, 0x28, RZ ;  /* 0x0000002800027810 */ /* 0x000fe40007ffe0ff */
[----:B------:R-:W-:Y:S02]  /*12090*/  FMNMX.FTZ R5, R170, R5, !PT ;  /* 0x00000005aa057209 */ /* 0x000fe40007810000 */
[----:B------:R-:W-:Y:S02]  /*120a0*/  FSEL R185, R21, -INF , !P0 ;  /* 0xff80000015b97808 */ /* 0x000fe40004000000 */
[----:B------:R-:W-:Y:S02]  /*120b0*/  FSEL R188, R22, -INF , !P1 ;  /* 0xff80000016bc7808 */ /* 0x000fe40004800000 */
[----:B------:R-:W-:Y:S02]  /*120c0*/  FMNMX.FTZ R12, R169, R134, !PT ;  /* 0x00000086a90c7209 */ /* 0x000fe40007810000 */
[C---:B------:R-:W-:Y:S02]  /*120d0*/  ISETP.GE.AND P0, PT, R2.reuse, R233, PT ;  /* 0x000000e90200720c */ /* 0x040fe40003f06270 */
[-C--:B------:R-:W-:Y:S02]  /*120e0*/  ISETP.GE.AND P1, PT, R2, R232.reuse, PT ;  /* 0x000000e80200720c */ /* 0x080fe40003f26270 */
[----:B------:R-:W-:Y:S02]  /*120f0*/  FMNMX.FTZ R5, R8, R5, !PT ;  /* 0x0000000508057209 */ /* 0x000fe40007810000 */
[----:B------:R-:W-:Y:S02]  /*12100*/  FSEL R182, R20, -INF , !P6 ;  /* 0xff80000014b67808 */ /* 0x000fe40007000000 */
[----:B------:R-:W-:Y:S02]  /*12110*/  ISETP.GE.AND P6, PT, R4, R232, PT ;  /* 0x000000e80400720c */ /* 0x000fe40003fc6270 */
[C---:B------:R-:W-:Y:S02]  /*12120*/  ISETP.GE.OR P0, PT, R2.reuse, R235, !P0 ;  /* 0x000000eb0200720c */ /* 0x040fe40004706670 */
[----:B------:R-:W-:Y:S02]  /*12130*/  ISETP.GE.OR P1, PT, R2, R234, !P1 ;  /* 0x000000ea0200720c */ /* 0x000fe40004f26670 */
[----:B------:R-:W-:Y:S02]  /*12140*/  FMNMX.FTZ R2, R9, R5, !PT ;  /* 0x0000000509027209 */ /* 0x000fe40007810000 */
[----:B------:R-:W-:Y:S02]  /*12150*/  FMNMX.FTZ R12, R7, R12, !PT ;  /* 0x0000000c070c7209 */ /* 0x000fe40007810000 */
[----:B------:R-:W-:Y:S02]  /*12160*/  FMNMX.FTZ R133, R174, R2, !PT ;  /* 0x00000002ae857209 */ /* 0x000fe40007810000 */
[----:B------:R-:W-:Y:S02]  /*12170*/  ISETP.GE.OR P6, PT, R4, R234, !P6 ;  /* 0x000000ea0400720c */ /* 0x000fe400077c6670 */
[C---:B------:R-:W-:Y:S02]  /*12180*/  IADD3 R6, R0.reuse, 0x29, RZ ;  /* 0x0000002900067810 */ /* 0x040fe40007ffe0ff */
[----:B------:R-:W-:Y:S02]  /*12190*/  IADD3 R5, R0, 0x30, RZ ;  /* 0x0000003000057810 */ /* 0x000fe40007ffe0ff */
[----:B------:R-:W-:Y:S02]  /*121a0*/  FMNMX.FTZ R12, R10, R12, !PT ;  /* 0x0000000c0a0c7209 */ /* 0x000fe40007810000 */
[----:B------:R-:W-:Y:S02]  /*121b0*/  FSEL R189, R23, -INF , !P6 ;  /* 0xff80000017bd7808 */ /* 0x000fe40007000000 */
[----:B------:R-:W-:Y:S01]  /*121c0*/  FMNMX.FTZ R133, R175, R133, !PT ;  /* 0x00000085af857209 */ /* 0x000fe20007810000 */
[----:B------:R-:W-:Y:S01]  /*121d0*/  LDSM.16.MT88.4 R20, [R206+0x18000] ;  /* 0x01800000ce14783b */ /* 0x000fe20000004200 */
[-C--:B------:R-:W-:Y:S02]  /*121e0*/  ISETP.GE.AND P6, PT, R6, R233.reuse, PT ;  /* 0x000000e90600720c */ /* 0x080fe40003fc6270 */
[----:B------:R-:W-:Y:S02]  /*121f0*/  FSEL R183, R24, -INF , !P0 ;  /* 0xff80000018b77808 */ /* 0x000fe40004000000 */
[----:B------:R-:W-:Y:S02]  /*12200*/  FMNMX.FTZ R12, R11, R12, !PT ;  /* 0x0000000c0b0c7209 */ /* 0x000fe40007810000 */
[C---:B------:R-:W-:Y:S02]  /*12210*/  ISETP.GE.AND P0, PT, R5.reuse, R233, PT ;  /* 0x000000e90500720c */ /* 0x040fe40003f06270 */
[----:B------:R-:W-:Y:S02]  /*12220*/  FMNMX.FTZ R133, R176, R133, !PT ;  /* 0x00000085b0857209 */ /* 0x000fe40007810000 */
[----:B------:R-:W-:Y:S02]  /*12230*/  FMNMX.FTZ R12, R178, R12, !PT ;  /* 0x0000000cb20c7209 */ /* 0x000fe40007810000 */
[-C--:B------:R-:W-:Y:S02]  /*12240*/  ISETP.GE.OR P6, PT, R6, R235.reuse, !P6 ;  /* 0x000000eb0600720c */ /* 0x080fe400077c6670 */
[----:B------:R-:W-:Y:S02]  /*12250*/  ISETP.GE.OR P0, PT, R5, R235, !P0 ;  /* 0x000000eb0500720c */ /* 0x000fe40004706670 */
[C---:B------:R-:W-:Y:S02]  /*12260*/  IADD3 R4, R0.reuse, 0x31, RZ ;  /* 0x0000003100047810 */ /* 0x040fe40007ffe0ff */
[----:B------:R-:W-:Y:S02]  /*12270*/  IADD3 R2, R0, 0x38, RZ ;  /* 0x0000003800027810 */ /* 0x000fe40007ffe0ff */
[----:B------:R-:W-:Y:S02]  /*12280*/  FMNMX.FTZ R133, R177, R133, !PT ;  /* 0x00000085b1857209 */ /* 0x000fe40007810000 */
[----:B------:R-:W-:Y:S02]  /*12290*/  FSEL R203, R28, -INF , !P0 ;  /* 0xff8000001ccb7808 */ /* 0x000fe40004000000 */
[----:B------:R-:W-:Y:S02]  /*122a0*/  FMNMX.FTZ R12, R179, R12, !PT ;  /* 0x0000000cb30c7209 */ /* 0x000fe40007810000 */
[----:B------:R-:W-:Y:S02]  /*122b0*/  FSEL R184, R25, -INF , !P6 ;  /* 0xff80000019b87808 */ /* 0x000fe40007000000 */
[-C--:B------:R-:W-:Y:S02]  /*122c0*/  ISETP.GE.AND P6, PT, R4, R233.reuse, PT ;  /* 0x000000e90400720c */ /* 0x080fe40003fc6270 */
[----:B------:R-:W-:Y:S02]  /*122d0*/  ISETP.GE.AND P0, PT, R2, R233, PT ;  /* 0x000000e90200720c */ /* 0x000fe40003f06270 */
[-C--:B------:R-:W-:Y:S02]  /*122e0*/  ISETP.GE.OR P6, PT, R4, R235.reuse, !P6 ;  /* 0x000000eb0400720c */ /* 0x080fe400077c6670 */
[----:B------:R-:W-:Y:S02]  /*122f0*/  FMNMX.FTZ R12, R180, R12, !PT ;  /* 0x0000000cb40c7209 */ /* 0x000fe40007810000 */
[----:B------:R-:W-:Y:S02]  /*12300*/  ISETP.GE.OR P0, PT, R2, R235, !P0 ;  /* 0x000000eb0200720c */ /* 0x000fe40004706670 */
[----:B------:R-:W-:Y:S02]  /*12310*/  IADD3 R0, R0, 0x39, RZ ;  /* 0x0000003900007810 */ /* 0x000fe40007ffe0ff */
[----:B------:R-:W-:Y:S02]  /*12320*/  FMNMX.FTZ R133, R182, R133, !PT ;  /* 0x00000085b6857209 */ /* 0x000fe40007810000 */
[----:B------:R-:W-:Y:S02]  /*12330*/  FSEL R236, R29, -INF , !P6 ;  /* 0xff8000001dec7808 */ /* 0x000fe40007000000 */
[----:B------:R-:W-:Y:S02]  /*12340*/  FMNMX.FTZ R12, R181, R12, !PT ;  /* 0x0000000cb50c7209 */ /* 0x000fe40007810000 */
[----:B------:R-:W-:Y:S02]  /*12350*/  FSEL R238, R32, -INF , !P0 ;  /* 0xff80000020ee7808 */ /* 0x000fe40004000000 */
[----:B------:R-:W-:Y:S02]  /*12360*/  ISETP.GE.AND P0, PT, R6, R232, PT ;  /* 0x000000e80600720c */ /* 0x000fe40003f06270 */
[----:B------:R-:W-:Y:S02]  /*12370*/  FMNMX.FTZ R133, R185, R133, !PT ;  /* 0x00000085b9857209 */ /* 0x000fe40007810000 */
[----:B------:R-:W-:Y:S02]  /*12380*/  ISETP.GE.AND P6, PT, R0, R233, PT ;  /* 0x000000e90000720c */ /* 0x000fe40003fc6270 */
[----:B------:R-:W-:Y:S02]  /*12390*/  FMNMX.FTZ R133, R183, R133, !PT ;  /* 0x00000085b7857209 */ /* 0x000fe40007810000 */
[----:B------:R-:W-:Y:S02]  /*123a0*/  ISETP.GE.OR P0, PT, R6, R234, !P0 ;  /* 0x000000ea0600720c */ /* 0x000fe40004706670 */
[----:B------:R-:W-:Y:S02]  /*123b0*/  FMNMX.FTZ R6, R188, R12, !PT ;  /* 0x0000000cbc067209 */ /* 0x000fe40007810000 */
[----:B------:R-:W-:Y:S01]  /*123c0*/  ISETP.GE.OR P6, PT, R0, R235, !P6 ;  /* 0x000000eb0000720c */ /* 0x000fe200077c6670 */
[----:B------:R-:W-:Y:S01]  /*123d0*/  LDSM.16.MT88.4 R12, [R205+0x18000] ;  /* 0x01800000cd0c783b */ /* 0x000fe20000004200 */
[----:B------:R-:W-:Y:S02]  /*123e0*/  FMNMX.FTZ R133, R184, R133, !PT ;  /* 0x00000085b8857209 */ /* 0x000fe40007810000 */
[----:B------:R-:W-:Y:S02]  /*123f0*/  FSEL R239, R33, -INF , !P6 ;  /* 0xff80000021ef7808 */ /* 0x000fe40007000000 */
[----:B------:R-:W-:Y:S02]  /*12400*/  FSEL R186, R26, -INF , !P1 ;  /* 0xff8000001aba7808 */ /* 0x000fe40004800000 */
        /* <DEDUP_REMOVED lines=16> */
[----:B------:R-:W-:Y:S02]  /*12510*/  FMNMX.FTZ R133, R238, R133, !PT ;  /* 0x00000085ee857209 */ /* 0x000fe40007810000 */
[----:B------:R-:W-:Y:S02]  /*12520*/  ISETP.GE.AND P0, PT, R0, R232, PT ;  /* 0x000000e80000720c */ /* 0x000fe40003f06270 */
[----:B------:R-:W-:Y:S02]  /*12530*/  FSEL R241, R34, -INF , !P6 ;  /* 0xff80000022f17808 */ /* 0x000fe40007000000 */
[----:B------:R-:W-:Y:S02]  /*12540*/  FMNMX.FTZ R133, R239, R133, !PT ;  /* 0x00000085ef857209 */ /* 0x000fe40007810000 */
[----:B------:R-:W-:Y:S02]  /*12550*/  ISETP.GE.OR P0, PT, R0, R234, !P0 ;  /* 0x000000ea0000720c */ /* 0x000fe40004706670 */
[----:B------:R-:W-:Y:S01]  /*12560*/  FMNMX.FTZ R0, R240, R2, !PT ;  /* 0x00000002f0007209 */ /* 0x000fe20007810000 */
[----:B------:R-:W1:Y:S01]  /*12570*/  SHFL.BFLY PT, R6, R133, 0x2, 0x1f ;  /* 0x0c401f0085067f89 */ /* 0x000e6200000e0000 */
[----:B------:R-:W-:Y:S02]  /*12580*/  FSEL R135, R35, -INF , !P0 ;  /* 0xff80000023877808 */ /* 0x000fe40004000000 */
[----:B------:R-:W-:Y:S04]  /*12590*/  FMNMX.FTZ R0, R241, R0, !PT ;  /* 0x00000000f1007209 */ /* 0x000fe80007810000 */
[----:B------:R-:W-:Y:S05]  /*125a0*/  FMNMX.FTZ R0, R135, R0, !PT ;  /* 0x0000000087007209 */ /* 0x000fea0007810000 */
[----:B------:R-:W2:Y:S01]  /*125b0*/  SHFL.BFLY PT, R2, R0, 0x2, 0x1f ;  /* 0x0c401f0000027f89 */ /* 0x000ea200000e0000 */
[----:B-1----:R-:W-:Y:S07]  /*125c0*/  FMNMX.FTZ R133, R133, R6, !PT ;  /* 0x0000000685857209 */ /* 0x002fee0007810000 */
[----:B------:R-:W1:Y:S01]  /*125d0*/  SHFL.BFLY PT, R4, R133, 0x1, 0x1f ;  /* 0x0c201f0085047f89 */ /* 0x000e6200000e0000 */
[----:B--2---:R-:W-:Y:S07]  /*125e0*/  FMNMX.FTZ R0, R0, R2, !PT ;  /* 0x0000000200007209 */ /* 0x004fee0007810000 */
[----:B------:R-:W2:Y:S01]  /*125f0*/  SHFL.BFLY PT, R2, R0, 0x1, 0x1f ;  /* 0x0c201f0000027f89 */ /* 0x000ea200000e0000 */
[----:B-1----:R-:W-:Y:S04]  /*12600*/  FMNMX.FTZ R133, R133, R4, !PT ;  /* 0x0000000485857209 */ /* 0x002fe80007810000 */
[C---:B------:R-:W-:Y:S01]  /*12610*/  FSETP.NEU.FTZ.AND P1, PT, R133.reuse, -INF , PT ;  /* 0xff8000008500780b */ /* 0x040fe20003f3d000 */
[C---:B------:R-:W-:Y:S05]  /*12620*/  FMUL.FTZ R172, R133.reuse, c[0x0][0x23c] ;  /* 0x00008f0085ac7a20 */ /* 0x040fea0000410000 */
[----:B------:R-:W-:Y:S02]  /*12630*/  FSEL R172, R172, RZ, P1 ;  /* 0x000000ffacac7208 */ /* 0x000fe40000800000 */
[----:B--2---:R-:W-:Y:S02]  /*12640*/  FMNMX.FTZ R132, R0, R2, !PT ;  /* 0x0000000200847209 */ /* 0x004fe40007810000 */
[----:B------:R-:W-:Y:S01]  /*12650*/  FSEL R0, R133, RZ, P1 ;  /* 0x000000ff85007208 */ /* 0x000fe20000800000 */
[--C-:B------:R-:W-:Y:S01]  /*12660*/  FFMA.FTZ R168, R168, c[0x0][0x23c], -R172.reuse ;  /* 0x00008f00a8a87a23 */ /* 0x100fe200000108ac */
[C---:B------:R-:W-:Y:S01]  /*12670*/  FSETP.NEU.FTZ.AND P0, PT, R132.reuse, -INF , PT ;  /* 0xff8000008400780b */ /* 0x040fe20003f1d000 */
[----:B------:R-:W-:Y:S02]  /*12680*/  FMUL.FTZ R173, R132, c[0x0][0x23c] ;  /* 0x00008f0084ad7a20 */ /* 0x000fe40000410000 */
[----:B------:R-:W-:Y:S01]  /*12690*/  FADD.FTZ R0, -R0, R3 ;  /* 0x0000000300007221 */ /* 0x000fe20000010100 */
[----:B------:R-:W-:Y:S01]  /*126a0*/  FSEL R2, R132, RZ, P0 ;  /* 0x000000ff84027208 */ /* 0x000fe20000000000 */
[--C-:B------:R-:W-:Y:S01]  /*126b0*/  FFMA.FTZ R170, R170, c[0x0][0x23c], -R172.reuse ;  /* 0x00008f00aaaa7a23 */ /* 0x100fe200000108ac */
[----:B------:R-:W-:Y:S01]  /*126c0*/  FSEL R173, R173, RZ, P0 ;  /* 0x000000ffadad7208 */ /* 0x000fe20000000000 */
[----:B------:R-:W-:Y:S01]  /*126d0*/  FMUL.FTZ R0, R0, c[0x0][0x23c] ;  /* 0x00008f0000007a20 */ /* 0x000fe20000410000 */
[----:B------:R-:W-:Y:S01]  /*126e0*/  MUFU.EX2 R246, R168 ;  /* 0x000000a800f67308 */ /* 0x000fe20000000800 */
[--C-:B------:R-:W-:Y:S01]  /*126f0*/  FFMA.FTZ R8, R8, c[0x0][0x23c], -R172.reuse ;  /* 0x00008f0008087a23 */ /* 0x100fe200000108ac */
[----:B------:R-:W-:Y:S01]  /*12700*/  PLOP3.LUT P0, PT, PT, PT, UP0, 0x80, 0x0 ;  /* 0x000000000000781c */ /* 0x000fe20003f0f008 */
[----:B------:R-:W-:Y:S02]  /*12710*/  FFMA.FTZ R9, R9, c[0x0][0x23c], -R172 ;  /* 0x00008f0009097a23 */ /* 0x000fe400000108ac */
[--C-:B------:R-:W-:Y:S02]  /*12720*/  FFMA.FTZ R169, R169, c[0x0][0x23c], -R173.reuse ;  /* 0x00008f00a9a97a23 */ /* 0x100fe400000108ad */
[--C-:B------:R-:W-:Y:S02]  /*12730*/  FFMA.FTZ R7, R7, c[0x0][0x23c], -R173.reuse ;  /* 0x00008f0007077a23 */ /* 0x100fe400000108ad */
[--C-:B------:R-:W-:Y:S01]  /*12740*/  FFMA.FTZ R10, R10, c[0x0][0x23c], -R173.reuse ;  /* 0x00008f000a0a7a23 */ /* 0x100fe200000108ad */
[----:B------:R1:W2:Y:S01]  /*12750*/  MUFU.EX2 R3, R0 ;  /* 0x0000000000037308 */ /* 0x0002a20000000800 */
[--C-:B------:R-:W-:Y:S09]  /*12760*/  FFMA.FTZ R11, R11, c[0x0][0x23c], -R173.reuse ;  /* 0x00008f000b0b7a23 */ /* 0x100ff200000108ad */
[----:B------:R3:W-:Y:S10]  /*12770*/  MUFU.EX2 R248, R8 ;  /* 0x0000000800f87308 */ /* 0x0007f40000000800 */
[----:B------:R4:W-:Y:S01]  /*12780*/  MUFU.EX2 R247, R9 ;  /* 0x0000000900f77308 */ /* 0x0009e20000000800 */
[----:B-1----:R-:W-:Y:S02]  /*12790*/  FADD.FTZ R0, -R2, R134 ;  /* 0x0000008602007221 */ /* 0x002fe40000010100 */
[C---:B--2---:R-:W-:Y:S02]  /*127a0*/  FMUL.FTZ R4, R3.reuse, R136 ;  /* 0x0000008803047220 */ /* 0x044fe40000410000 */
[----:B------:R-:W-:Y:S05]  /*127b0*/  FMUL.FTZ R0, R0, c[0x0][0x23c] ;  /* 0x00008f0000007a20 */ /* 0x000fea0000410000 */
[----:B------:R-:W-:Y:S01]  /*127c0*/  MUFU.EX2 R244, R7 ;  /* 0x0000000700f47308 */ /* 0x000fe20000000800 */
[C---:B------:R-:W-:Y:S02]  /*127d0*/  FMUL.FTZ R5, R3.reuse, R137 ;  /* 0x0000008903057220 */ /* 0x040fe40000410000 */
[C---:B------:R-:W-:Y:S02]  /*127e0*/  FMUL.FTZ R16, R3.reuse, R148 ;  /* 0x0000009403107220 */ /* 0x040fe40000410000 */
[C---:B---3--:R-:W-:Y:S02]  /*127f0*/  FMUL.FTZ R8, R3.reuse, R140 ;  /* 0x0000008c03087220 */ /* 0x048fe40000410000 */
[C---:B------:R-:W-:Y:S02]  /*12800*/  FMUL.FTZ R17, R3.reuse, R149 ;  /* 0x0000009503117220 */ /* 0x040fe40000410000 */
[C---:B------:R-:W-:Y:S01]  /*12810*/  FMUL.FTZ R24, R3.reuse, R156 ;  /* 0x0000009c03187220 */ /* 0x040fe20000410000 */
[----:B------:R-:W-:Y:S01]  /*12820*/  MUFU.EX2 R243, R10 ;  /* 0x0000000a00f37308 */ /* 0x000fe20000000800 */
[C---:B------:R-:W-:Y:S02]  /*12830*/  FMUL.FTZ R25, R3.reuse, R157 ;  /* 0x0000009d03197220 */ /* 0x040fe40000410000 */
[--C-:B------:R-:W-:Y:S02]  /*12840*/  FFMA.FTZ R2, R174, c[0x0][0x23c], -R172.reuse ;  /* 0x00008f00ae027a23 */ /* 0x100fe400000108ac */
[C---:B----4-:R-:W-:Y:S02]  /*12850*/  FMUL.FTZ R9, R3.reuse, R141 ;  /* 0x0000008d03097220 */ /* 0x050fe40000410000 */
        /* <DEDUP_REMOVED lines=8> */
[----:B------:R-:W2:Y:S01]  /*128e0*/  MUFU.EX2 R0, R0 ;  /* 0x0000000000007308 */ /* 0x000ea20000000800 */
[C---:B------:R-:W-:Y:S02]  /*128f0*/  FMUL.FTZ R45, R3.reuse, R45 ;  /* 0x0000002d032d7220 */ /* 0x040fe40000410000 */
[C---:B------:R-:W-:Y:S02]  /*12900*/  FMUL.FTZ R48, R3.reuse, R48 ;  /* 0x0000003003307220 */ /* 0x040fe40000410000 */
[C---:B------:R-:W-:Y:S02]  /*12910*/  FMUL.FTZ R49, R3.reuse, R49 ;  /* 0x0000003103317220 */ /* 0x040fe40000410000 */
[C---:B------:R-:W-:Y:S02]  /*12920*/  FMUL.FTZ R52, R3.reuse, R52 ;  /* 0x0000003403347220 */ /* 0x040fe40000410000 */
[C---:B------:R-:W-:Y:S01]  /*12930*/  FMUL.FTZ R53, R3.reuse, R53 ;  /* 0x0000003503357220 */ /* 0x040fe20000410000 */
[----:B------:R-:W3:Y:S01]  /*12940*/  MUFU.EX2 R249, R170 ;  /* 0x000000aa00f97308 */ /* 0x000ee20000000800 */
[C---:B------:R-:W-:Y:S02]  /*12950*/  FMUL.FTZ R56, R3.reuse, R56 ;  /* 0x0000003803387220 */ /* 0x040fe40000410000 */
[C---:B------:R-:W-:Y:S01]  /*12960*/  FMUL.FTZ R57, R3.reuse, R57 ;  /* 0x0000003903397220 */ /* 0x040fe20000410000 */
[----:B-1----:R-:W-:Y:S01]  /*12970*/  F2FP.PACK_AB R171, R242, R243 ;  /* 0x000000f3f2ab723e */ /* 0x002fe200000000ff */
        /* <DEDUP_REMOVED lines=9> */
[----:B------:R-:W2:Y:S01]  /*12a10*/  LDSM.16.MT88.4 R136, [R207+0x18000] ;  /* 0x01800000cf88783b */ /* 0x000ea20000004200 */
[C---:B------:R-:W-:Y:S01]  /*12a20*/  FMUL.FTZ R11, R0.reuse, R143 ;  /* 0x0000008f000b7220 */ /* 0x040fe20000410000 */
[----:B------:R4:W-:Y:S01]  /*12a30*/  MUFU.EX2 R202, R2 ;  /* 0x0000000200ca7308 */ /* 0x0009e20000000800 */
[C---:B------:R-:W-:Y:S01]  /*12a40*/  FMUL.FTZ R18, R0.reuse, R150 ;  /* 0x0000009600127220 */ /* 0x040fe20000410000 */
[----:B---3--:R-:W-:Y:S01]  /*12a50*/  F2FP.PACK_AB R168, R249, R246 ;  /* 0x000000f6f9a8723e */ /* 0x008fe200000000ff */
[C---:B------:R-:W-:Y:S01]  /*12a60*/  FMUL.FTZ R19, R0.reuse, R151 ;  /* 0x0000009700137220 */ /* 0x040fe20000410000 */
[----:B------:R-:W-:Y:S01]  /*12a70*/  F2FP.PACK_AB R170, R247, R248 ;  /* 0x000000f8f7aa723e */ /* 0x000fe200000000ff */
[C---:B------:R-:W-:Y:S01]  /*12a80*/  FMUL.FTZ R26, R0.reuse, R158 ;  /* 0x0000009e001a7220 */ /* 0x040fe20000410000 */
[----:B------:R-:W3:Y:S01]  /*12a90*/  LDSM.16.MT88.4 R140, [R205+0x1a000] ;  /* 0x01a00000cd8c783b */ /* 0x000ee20000004200 */
[C---:B------:R-:W-:Y:S02]  /*12aa0*/  FMUL.FTZ R27, R0.reuse, R159 ;  /* 0x0000009f001b7220 */ /* 0x040fe40000410000 */
[C---:B------:R-:W-:Y:S02]  /*12ab0*/  FMUL.FTZ R34, R0.reuse, R166 ;  /* 0x000000a600227220 */ /* 0x040fe40000410000 */
[----:B------:R-:W-:Y:S01]  /*12ac0*/  FMUL.FTZ R35, R0, R167 ;  /* 0x000000a700237220 */ /* 0x000fe20000410000 */
[----:B-1----:R-:W-:Y:S01]  /*12ad0*/  F2FP.PACK_AB R169, R244, R245 ;  /* 0x000000f5f4a9723e */ /* 0x002fe200000000ff */
[C---:B------:R-:W-:Y:S01]  /*12ae0*/  FMUL.FTZ R38, R0.reuse, R38 ;  /* 0x0000002600267220 */ /* 0x040fe20000410000 */
[----:B------:R-:W-:Y:S01]  /*12af0*/  LDSM.16.MT88.4 R148, [R206+0x18800] ;  /* 0x01880000ce94783b */ /* 0x000fe20000004200 */
[C---:B------:R-:W-:Y:S02]  /*12b00*/  FMUL.FTZ R39, R0.reuse, R39 ;  /* 0x0000002700277220 */ /* 0x040fe40000410000 */
[C---:B------:R-:W-:Y:S02]  /*12b10*/  FMUL.FTZ R42, R0.reuse, R42 ;  /* 0x0000002a002a7220 */ /* 0x040fe40000410000 */
[C---:B------:R-:W-:Y:S03]  /*12b20*/  HMMA.16816.F32 R4, R168.reuse, R12, R4 ;  /* 0x0000000ca804723c */ /* 0x040fe60000001804 */
[----:B------:R-:W-:Y:S02]  /*12b30*/  LDSM.16.MT88.4 R156, [R205+0x1a800] ;  /* 0x01a80000cd9c783b */ /* 0x000fe40000004200 */
[--C-:B----4-:R-:W-:Y:S02]  /*12b40*/  FFMA.FTZ R2, R175, c[0x0][0x23c], -R172.reuse ;  /* 0x00008f00af027a23 */ /* 0x110fe400000108ac */
[C---:B------:R-:W-:Y:S01]  /*12b50*/  FMUL.FTZ R12, R3.reuse, R144 ;  /* 0x00000090030c7220 */ /* 0x040fe20000410000 */
[C---:B------:R-:W-:Y:S01]  /*12b60*/  HMMA.16816.F32 R8, R168.reuse, R14, R8 ;  /* 0x0000000ea808723c */ /* 0x040fe20000001808 */
[----:B------:R1:W4:Y:S02]  /*12b70*/  MUFU.EX2 R201, R2 ;  /* 0x0000000200c97308 */ /* 0x0003240000000800 */
[----:B------:R-:W-:Y:S01]  /*12b80*/  LDSM.16.MT88.4 R164, [R206+0x1c800] ;  /* 0x01c80000cea4783b */ /* 0x000fe20000004200 */
[C---:B------:R-:W-:Y:S02]  /*12b90*/  FMUL.FTZ R13, R3.reuse, R145 ;  /* 0x00000091030d7220 */ /* 0x040fe40000410000 */
[C---:B------:R-:W-:Y:S02]  /*12ba0*/  FMUL.FTZ R43, R0.reuse, R43 ;  /* 0x0000002b002b7220 */ /* 0x040fe40000410000 */
[C---:B------:R-:W-:Y:S04]  /*12bb0*/  FMUL.FTZ R14, R0.reuse, R146 ;  /* 0x00000092000e7220 */ /* 0x040fe80000410000 */
[C---:B------:R-:W-:Y:S02]  /*12bc0*/  FMUL.FTZ R15, R0.reuse, R147 ;  /* 0x00000093000f7220 */ /* 0x040fe40000410000 */
[----:B------:R-:W5:Y:S01]  /*12bd0*/  LDSM.16.MT88.4 R144, [R206+0x1a000] ;  /* 0x01a00000ce90783b */ /* 0x000f620000004200 */
[C---:B------:R-:W-:Y:S02]  /*12be0*/  FMUL.FTZ R46, R0.reuse, R46 ;  /* 0x0000002e002e7220 */ /* 0x040fe40000410000 */
[C---:B------:R-:W-:Y:S02]  /*12bf0*/  FMUL.FTZ R47, R0.reuse, R47 ;  /* 0x0000002f002f7220 */ /* 0x040fe40000410000 */
[C---:B------:R-:W-:Y:S03]  /*12c00*/  HMMA.16816.F32 R12, R168.reuse, R20, R12 ;  /* 0x00000014a80c723c */ /* 0x040fe6000000180c */
[C---:B------:R-:W-:Y:S02]  /*12c10*/  FMUL.FTZ R50, R0.reuse, R50 ;  /* 0x0000003200327220 */ /* 0x040fe40000410000 */
[----:B------:R-:W-:Y:S02]  /*12c20*/  FMUL.FTZ R51, R0, R51 ;  /* 0x0000003300337220 */ /* 0x000fe40000410000 */
[C---:B------:R-:W-:Y:S01]  /*12c30*/  FMUL.FTZ R20, R3.reuse, R152 ;  /* 0x0000009803147220 */ /* 0x040fe20000410000 */
[C---:B------:R-:W-:Y:S04]  /*12c40*/  HMMA.16816.F32 R16, R168.reuse, R22, R16 ;  /* 0x00000016a810723c */ /* 0x040fe80000001810 */
[C---:B------:R-:W-:Y:S02]  /*12c50*/  FMUL.FTZ R21, R3.reuse, R153 ;  /* 0x0000009903157220 */ /* 0x040fe40000410000 */
[--C-:B-1----:R-:W-:Y:S02]  /*12c60*/  FFMA.FTZ R2, R176, c[0x0][0x23c], -R172.reuse ;  /* 0x00008f00b0027a23 */ /* 0x102fe400000108ac */
[C---:B------:R-:W-:Y:S02]  /*12c70*/  FMUL.FTZ R22, R0.reuse, R154 ;  /* 0x0000009a00167220 */ /* 0x040fe40000410000 */
[----:B------:R1:W-:Y:S02]  /*12c80*/  MUFU.EX2 R200, R2 ;  /* 0x0000000200c87308 */ /* 0x0003e40000000800 */
[C---:B------:R-:W-:Y:S02]  /*12c90*/  FMUL.FTZ R23, R0.reuse, R155 ;  /* 0x0000009b00177220 */ /* 0x040fe40000410000 */
[----:B------:R-:W-:Y:S01]  /*12ca0*/  LDSM.16.MT88.4 R152, [R207+0x18800] ;  /* 0x01880000cf98783b */ /* 0x000fe20000004200 */
[C---:B------:R-:W-:Y:S02]  /*12cb0*/  FMUL.FTZ R54, R0.reuse, R54 ;  /* 0x0000003600367220 */ /* 0x040fe40000410000 */
[C---:B------:R-:W-:Y:S02]  /*12cc0*/  FMUL.FTZ R55, R0.reuse, R55 ;  /* 0x0000003700377220 */ /* 0x040fe40000410000 */
[C---:B------:R-:W-:Y:S03]  /*12cd0*/  HMMA.16816.F32 R20, R168.reuse, R28, R20 ;  /* 0x0000001ca814723c */ /* 0x040fe60000001814 */
[C---:B------:R-:W-:Y:S02]  /*12ce0*/  FMUL.FTZ R58, R0.reuse, R58 ;  /* 0x0000003a003a7220 */ /* 0x040fe40000410000 */
[C---:B------:R-:W-:Y:S02]  /*12cf0*/  FMUL.FTZ R59, R0.reuse, R59 ;  /* 0x0000003b003b7220 */ /* 0x040fe40000410000 */
[C---:B------:R-:W-:Y:S01]  /*12d00*/  FMUL.FTZ R28, R3.reuse, R160 ;  /* 0x000000a0031c7220 */ /* 0x040fe20000410000 */
[C---:B------:R-:W-:Y:S04]  /*12d10*/  HMMA.16816.F32 R24, R168.reuse, R30, R24 ;  /* 0x0000001ea818723c */ /* 0x040fe80000001818 */
[----:B------:R-:W-:Y:S02]  /*12d20*/  FMUL.FTZ R29, R3, R161 ;  /* 0x000000a1031d7220 */ /* 0x000fe40000410000 */
[C---:B------:R-:W-:Y:S02]  /*12d30*/  FMUL.FTZ R62, R0.reuse, R62 ;  /* 0x0000003e003e7220 */ /* 0x040fe40000410000 */
[C---:B------:R-:W-:Y:S04]  /*12d40*/  FMUL.FTZ R30, R0.reuse, R162 ;  /* 0x000000a2001e7220 */ /* 0x040fe80000410000 */
[C---:B------:R-:W-:Y:S02]  /*12d50*/  FMUL.FTZ R31, R0.reuse, R163 ;  /* 0x000000a3001f7220 */ /* 0x040fe40000410000 */
[----:B------:R-:W-:Y:S01]  /*12d60*/  LDSM.16.MT88.4 R160, [R205+0x1c800] ;  /* 0x01c80000cda0783b */ /* 0x000fe20000004200 */
[--C-:B-1----:R-:W-:Y:S02]  /*12d70*/  FFMA.FTZ R2, R177, c[0x0][0x23c], -R172.reuse ;  /* 0x00008f00b1027a23 */ /* 0x102fe400000108ac */
[C---:B------:R-:W-:Y:S02]  /*12d80*/  FMUL.FTZ R63, R0.reuse, R63 ;  /* 0x0000003f003f7220 */ /* 0x040fe40000410000 */
[C---:B--2---:R-:W-:Y:S01]  /*12d90*/  HMMA.16816.F32 R28, R168.reuse, R136, R28 ;  /* 0x00000088a81c723c */ /* 0x044fe2000000181c */
[----:B------:R1:W-:Y:S02]  /*12da0*/  MUFU.EX2 R199, R2 ;  /* 0x0000000200c77308 */ /* 0x0003e40000000800 */
[C---:B------:R-:W-:Y:S02]  /*12db0*/  FMUL.FTZ R66, R0.reuse, R66 ;  /* 0x0000004200427220 */ /* 0x040fe40000410000 */
[C---:B------:R-:W-:Y:S02]  /*12dc0*/  FMUL.FTZ R67, R0.reuse, R67 ;  /* 0x0000004300437220 */ /* 0x040fe40000410000 */
[C---:B------:R-:W-:Y:S01]  /*12dd0*/  FMUL.FTZ R69, R3.reuse, R69 ;  /* 0x0000004503457220 */ /* 0x040fe20000410000 */
[C---:B------:R-:W-:Y:S01]  /*12de0*/  HMMA.16816.F32 R32, R168.reuse, R138, R32 ;  /* 0x0000008aa820723c */ /* 0x040fe20000001820 */
[----:B------:R-:W2:Y:S03]  /*12df0*/  LDSM.16.MT88.4 R136, [R208+0x1a000] ;  /* 0x01a00000d088783b */ /* 0x000ea60000004200 */
[C---:B------:R-:W-:Y:S02]  /*12e00*/  FMUL.FTZ R70, R0.reuse, R70 ;  /* 0x0000004600467220 */ /* 0x040fe40000410000 */
[----:B------:R-:W-:Y:S02]  /*12e10*/  FMUL.FTZ R71, R0, R71 ;  /* 0x0000004700477220 */ /* 0x000fe40000410000 */
[C---:B---3--:R-:W-:Y:S04]  /*12e20*/  HMMA.16816.F32 R36, R168.reuse, R140, R36 ;  /* 0x0000008ca824723c */ /* 0x048fe80000001824 */
[C---:B------:R-:W-:Y:S02]  /*12e30*/  FMUL.FTZ R72, R3.reuse, R72 ;  /* 0x0000004803487220 */ /* 0x040fe40000410000 */
[C---:B------:R-:W-:Y:S02]  /*12e40*/  FMUL.FTZ R73, R3.reuse, R73 ;  /* 0x0000004903497220 */ /* 0x040fe40000410000 */
[C---:B------:R-:W-:Y:S01]  /*12e50*/  HMMA.16816.F32 R40, R168.reuse, R142, R40 ;  /* 0x0000008ea828723c */ /* 0x040fe20000001828 */
[----:B------:R-:W3:Y:S03]  /*12e60*/  LDSM.16.MT88.4 R140, [R207+0x1a000] ;  /* 0x01a00000cf8c783b */ /* 0x000ee60000004200 */
[--C-:B-1----:R-:W-:Y:S02]  /*12e70*/  FFMA.FTZ R2, R178, c[0x0][0x23c], -R173.reuse ;  /* 0x00008f00b2027a23 */ /* 0x102fe400000108ad */
[C---:B------:R-:W-:Y:S02]  /*12e80*/  FMUL.FTZ R74, R0.reuse, R74 ;  /* 0x0000004a004a7220 */ /* 0x040fe40000410000 */
[C---:B-----5:R-:W-:Y:S01]  /*12e90*/  HMMA.16816.F32 R44, R168.reuse, R144, R44 ;  /* 0x00000090a82c723c */ /* 0x060fe2000000182c */
[----:B------:R1:W-:Y:S03]  /*12ea0*/  MUFU.EX2 R198, R2 ;  /* 0x0000000200c67308 */ /* 0x0003e60000000800 */
[C---:B------:R-:W-:Y:S02]  /*12eb0*/  FMUL.FTZ R75, R0.reuse, R75 ;  /* 0x0000004b004b7220 */ /* 0x040fe40000410000 */
[C---:B------:R-:W-:Y:S02]  /*12ec0*/  FMUL.FTZ R76, R3.reuse, R76 ;  /* 0x0000004c034c7220 */ /* 0x040fe40000410000 */
[C---:B------:R-:W-:Y:S01]  /*12ed0*/  HMMA.16816.F32 R48, R168.reuse, R146, R48 ;  /* 0x00000092a830723c */ /* 0x040fe20000001830 */
[----:B------:R-:W5:Y:S03]  /*12ee0*/  LDSM.16.MT88.4 R144, [R205+0x1c000] ;  /* 0x01c00000cd90783b */ /* 0x000f660000004200 */
[C---:B------:R-:W-:Y:S02]  /*12ef0*/  FMUL.FTZ R77, R3.reuse, R77 ;  /* 0x0000004d034d7220 */ /* 0x040fe40000410000 */
[C---:B------:R-:W-:Y:S02]  /*12f00*/  FMUL.FTZ R78, R0.reuse, R78 ;  /* 0x0000004e004e7220 */ /* 0x040fe40000410000 */
[C---:B------:R-:W-:Y:S01]  /*12f10*/  FMUL.FTZ R79, R0.reuse, R79 ;  /* 0x0000004f004f7220 */ /* 0x040fe20000410000 */
[C---:B--2---:R-:W-:Y:S03]  /*12f20*/  HMMA.16816.F32 R52, R168.reuse, R136, R52 ;  /* 0x00000088a834723c */ /* 0x044fe60000001834 */
[C---:B------:R-:W-:Y:S02]  /*12f30*/  FMUL.FTZ R80, R3.reuse, R80 ;  /* 0x0000005003507220 */ /* 0x040fe40000410000 */
[----:B------:R-:W-:Y:S02]  /*12f40*/  FMUL.FTZ R81, R3, R81 ;  /* 0x0000005103517220 */ /* 0x000fe40000410000 */
[C---:B------:R-:W-:Y:S01]  /*12f50*/  FMUL.FTZ R82, R0.reuse, R82 ;  /* 0x0000005200527220 */ /* 0x040fe20000410000 */
[C---:B------:R-:W-:Y:S01]  /*12f60*/  HMMA.16816.F32 R56, R168.reuse, R138, R56 ;  /* 0x0000008aa838723c */ /* 0x040fe20000001838 */
[----:B------:R-:W2:Y:S03]  /*12f70*/  LDSM.16.MT88.4 R136, [R206+0x1c000] ;  /* 0x01c00000ce88783b */ /* 0x000ea60000004200 */
[--C-:B-1----:R-:W-:Y:S02]  /*12f80*/  FFMA.FTZ R2, R179, c[0x0][0x23c], -R173.reuse ;  /* 0x00008f00b3027a23 */ /* 0x102fe400000108ad */
[C---:B------:R-:W-:Y:S02]  /*12f90*/  FMUL.FTZ R83, R0.reuse, R83 ;  /* 0x0000005300537220 */ /* 0x040fe40000410000 */
[C---:B---3--:R-:W-:Y:S01]  /*12fa0*/  HMMA.16816.F32 R60, R168.reuse, R140, R60 ;  /* 0x0000008ca83c723c */ /* 0x048fe2000000183c */
[----:B------:R-:W-:Y:S01]  /*12fb0*/  LDSM.16.MT88.4 R176, [R206+0x1b800] ;  /* 0x01b80000ceb0783b */ /* 0x000fe20000004200 */
[----:B------:R1:W3:Y:S02]  /*12fc0*/  MUFU.EX2 R197, R2 ;  /* 0x0000000200c57308 */ /* 0x0002e40000000800 */
[C---:B------:R-:W-:Y:S02]  /*12fd0*/  FMUL.FTZ R84, R3.reuse, R84 ;  /* 0x0000005403547220 */ /* 0x040fe40000410000 */
[C---:B------:R-:W-:Y:S02]  /*12fe0*/  FMUL.FTZ R85, R3.reuse, R85 ;  /* 0x0000005503557220 */ /* 0x040fe40000410000 */
[C---:B------:R-:W-:Y:S01]  /*12ff0*/  HMMA.16816.F32 R64, R168.reuse, R142, R64 ;  /* 0x0000008ea840723c */ /* 0x040fe20000001840 */
[----:B------:R-:W1:Y:S03]  /*13000*/  LDSM.16.MT88.4 R140, [R208+0x1c000] ;  /* 0x01c00000d08c783b */ /* 0x000e660000004200 */
[C---:B------:R-:W-:Y:S02]  /*13010*/  FMUL.FTZ R86, R0.reuse, R86 ;  /* 0x0000005600567220 */ /* 0x040fe40000410000 */
[C---:B------:R-:W-:Y:S02]  /*13020*/  FMUL.FTZ R87, R0.reuse, R87 ;  /* 0x0000005700577220 */ /* 0x040fe40000410000 */
[C---:B-----5:R-:W-:Y:S04]  /*13030*/  HMMA.16816.F32 R68, R168.reuse, R144, R68 ;  /* 0x00000090a844723c */ /* 0x060fe80000001844 */
        /* <DEDUP_REMOVED lines=9> */
[C---:B------:R-:W-:Y:S02]  /*130d0*/  FMUL.FTZ R94, R0.reuse, R94 ;  /* 0x0000005e005e7220 */ /* 0x040fe40000410000 */
[C---:B------:R-:W-:Y:S01]  /*130e0*/  FMUL.FTZ R95, R0.reuse, R95 ;  /* 0x0000005f005f7220 */ /* 0x040fe20000410000 */
[C---:B------:R-:W-:Y:S01]  /*130f0*/  HMMA.16816.F32 R80, R168.reuse, R138, R80 ;  /* 0x0000008aa850723c */ /* 0x040fe20000001850 */
[----:B------:R-:W2:Y:S03]  /*13100*/  LDSM.16.MT88.4 R136, [R205+0x1e000] ;  /* 0x01e00000cd88783b */ /* 0x000ea60000004200 */
[C---:B------:R-:W-:Y:S02]  /*13110*/  FMUL.FTZ R96, R3.reuse, R96 ;  /* 0x0000006003607220 */ /* 0x040fe40000410000 */
[C---:B------:R-:W-:Y:S02]  /*13120*/  FMUL.FTZ R97, R3.reuse, R97 ;  /* 0x0000006103617220 */ /* 0x040fe40000410000 */
[C---:B-1----:R-:W-:Y:S04]  /*13130*/  HMMA.16816.F32 R84, R168.reuse, R140, R84 ;  /* 0x0000008ca854723c */ /* 0x042fe80000001854 */
        /* <DEDUP_REMOVED lines=15> */
[----:B------:R-:W-:Y:S02]  /*13230*/  FMUL.FTZ R107, R0, R107 ;  /* 0x0000006b006b7220 */ /* 0x000fe40000410000 */
[--C-:B------:R-:W-:Y:S02]  /*13240*/  FFMA.FTZ R2, R180, c[0x0][0x23c], -R173.reuse ;  /* 0x00008f00b4027a23 */ /* 0x100fe400000108ad */
[C---:B------:R-:W-:Y:S02]  /*13250*/  FMUL.FTZ R108, R3.reuse, R108 ;  /* 0x0000006c036c7220 */ /* 0x040fe40000410000 */
[C---:B------:R-:W-:Y:S01]  /*13260*/  FMUL.FTZ R109, R3.reuse, R109 ;  /* 0x0000006d036d7220 */ /* 0x040fe20000410000 */
[C---:B------:R-:W-:Y:S01]  /*13270*/  HMMA.16816.F32 R104, R168.reuse, R138, R104 ;  /* 0x0000008aa868723c */ /* 0x040fe20000001868 */
[----:B------:R-:W2:Y:S01]  /*13280*/  LDSM.16.MT88.4 R136, [R207+0x1e000] ;  /* 0x01e00000cf88783b */ /* 0x000ea20000004200 */
[----:B------:R2:W-:Y:S01]  /*13290*/  MUFU.EX2 R196, R2 ;  /* 0x0000000200c47308 */ /* 0x0005e20000000800 */
[C---:B------:R-:W-:Y:S02]  /*132a0*/  FMUL.FTZ R110, R0.reuse, R110 ;  /* 0x0000006e006e7220 */ /* 0x040fe40000410000 */
[C---:B------:R-:W-:Y:S02]  /*132b0*/  FMUL.FTZ R111, R0.reuse, R111 ;  /* 0x0000006f006f7220 */ /* 0x040fe40000410000 */
[C---:B------:R-:W-:Y:S02]  /*132c0*/  FMUL.FTZ R112, R3.reuse, R112 ;  /* 0x0000007003707220 */ /* 0x040fe40000410000 */
[C---:B------:R-:W-:Y:S03]  /*132d0*/  FMUL.FTZ R113, R3.reuse, R113 ;  /* 0x0000007103717220 */ /* 0x040fe60000410000 */
        /* <DEDUP_REMOVED lines=8> */
[C---:B------:R-:W-:Y:S02]  /*13360*/  FMUL.FTZ R119, R0.reuse, R119 ;  /* 0x0000007700777220 */ /* 0x040fe40000410000 */
[C---:B------:R-:W-:Y:S02]  /*13370*/  FMUL.FTZ R120, R3.reuse, R120 ;  /* 0x0000007803787220 */ /* 0x040fe40000410000 */
[----:B------:R-:W-:Y:S03]  /*13380*/  FMUL.FTZ R121, R3, R121 ;  /* 0x0000007903797220 */ /* 0x000fe60000410000 */
[C---:B-----5:R-:W-:Y:S03]  /*13390*/  HMMA.16816.F32 R116, R168.reuse, R144, R116 ;  /* 0x00000090a874723c */ /* 0x060fe60000001874 */
[C---:B------:R-:W-:Y:S02]  /*133a0*/  FMUL.FTZ R122, R0.reuse, R122 ;  /* 0x0000007a007a7220 */ /* 0x040fe40000410000 */
[C---:B------:R-:W-:Y:S02]  /*133b0*/  FMUL.FTZ R123, R0.reuse, R123 ;  /* 0x0000007b007b7220 */ /* 0x040fe40000410000 */
[--C-:B--2---:R-:W-:Y:S02]  /*133c0*/  FFMA.FTZ R2, R181, c[0x0][0x23c], -R173.reuse ;  /* 0x00008f00b5027a23 */ /* 0x104fe400000108ad */
[C---:B------:R-:W-:Y:S02]  /*133d0*/  FMUL.FTZ R124, R3.reuse, R124 ;  /* 0x0000007c037c7220 */ /* 0x040fe40000410000 */
[----:B------:R2:W5:Y:S01]  /*133e0*/  MUFU.EX2 R195, R2 ;  /* 0x0000000200c37308 */ /* 0x0005620000000800 */
[C---:B------:R-:W-:Y:S01]  /*133f0*/  HMMA.16816.F32 R120, R168.reuse, R146, R120 ;  /* 0x00000092a878723c */ /* 0x040fe20000001878 */
[----:B------:R-:W1:Y:S02]  /*13400*/  LDSM.16.MT88.4 R144, [R208+0x18800] ;  /* 0x01880000d090783b */ /* 0x000e640000004200 */
[C---:B------:R-:W-:Y:S02]  /*13410*/  FMUL.FTZ R125, R3.reuse, R125 ;  /* 0x0000007d037d7220 */ /* 0x040fe40000410000 */
[C---:B------:R-:W-:Y:S02]  /*13420*/  FMUL.FTZ R126, R0.reuse, R126 ;  /* 0x0000007e007e7220 */ /* 0x040fe40000410000 */
[C---:B------:R-:W-:Y:S02]  /*13430*/  FMUL.FTZ R127, R0.reuse, R127 ;  /* 0x0000007f007f7220 */ /* 0x040fe40000410000 */
[C---:B------:R-:W-:Y:S03]  /*13440*/  FMUL.FTZ R128, R3.reuse, R128 ;  /* 0x0000008003807220 */ /* 0x040fe60000410000 */
[----:B------:R-:W-:Y:S02]  /*13450*/  FMUL.FTZ R129, R3, R129 ;  /* 0x0000008103817220 */ /* 0x000fe40000410000 */
[C---:B------:R-:W-:Y:S03]  /*13460*/  HMMA.16816.F32 R124, R168.reuse, R136, R124 ;  /* 0x00000088a87c723c */ /* 0x040fe6000000187c */
[C---:B------:R-:W-:Y:S02]  /*13470*/  FMUL.FTZ R130, R0.reuse, R130 ;  /* 0x0000008200827220 */ /* 0x040fe40000410000 */
[----:B------:R-:W-:Y:S02]  /*13480*/  FMUL.FTZ R131, R0, R131 ;  /* 0x0000008300837220 */ /* 0x000fe40000410000 */
[----:B----4-:R-:W-:Y:S02]  /*13490*/  F2FP.PACK_AB R136, R201, R202 ;  /* 0x000000cac988723e */ /* 0x010fe400000000ff */
[----:B---3--:R-:W-:Y:S03]  /*134a0*/  F2FP.PACK_AB R137, R197, R198 ;  /* 0x000000c6c589723e */ /* 0x008fe600000000ff */
[----:B------:R-:W-:Y:S03]  /*134b0*/  HMMA.16816.F32 R128, R168, R138, R128 ;  /* 0x0000008aa880723c */ /* 0x000fe60000001880 */
[--C-:B--2---:R-:W-:Y:S04]  /*134c0*/  FFMA.FTZ R2, R182, c[0x0][0x23c], -R172.reuse ;  /* 0x00008f00b6027a23 */ /* 0x104fe800000108ac */
[----:B------:R-:W-:Y:S01]  /*134d0*/  F2FP.PACK_AB R138, R199, R200 ;  /* 0x000000c8c78a723e */ /* 0x000fe200000000ff */
[----:B------:R2:W-:Y:S01]  /*134e0*/  MUFU.EX2 R194, R2 ;  /* 0x0000000200c27308 */ /* 0x0005e20000000800 */
[----:B-----5:R-:W-:Y:S07]  /*134f0*/  F2FP.PACK_AB R139, R195, R196 ;  /* 0x000000c4c38b723e */ /* 0x020fee00000000ff */
[C---:B-1----:R-:W-:Y:S08]  /*13500*/  HMMA.16816.F32 R4, R136.reuse, R140, R4 ;  /* 0x0000008c8804723c */ /* 0x042ff00000001804 */
[C---:B------:R-:W-:Y:S01]  /*13510*/  HMMA.16816.F32 R8, R136.reuse, R142, R8 ;  /* 0x0000008e8808723c */ /* 0x040fe20000001808 */
[----:B------:R-:W1:Y:S07]  /*13520*/  LDSM.16.MT88.4 R140, [R206+0x1a800] ;  /* 0x01a80000ce8c783b */ /* 0x000e6e0000004200 */
[C---:B------:R-:W-:Y:S04]  /*13530*/  HMMA.16816.F32 R12, R136.reuse, R148, R12 ;  /* 0x00000094880c723c */ /* 0x040fe8000000180c */
[--C-:B--2---:R-:W-:Y:S04]  /*13540*/  FFMA.FTZ R2, R185, c[0x0][0x23c], -R172.reuse ;  /* 0x00008f00b9027a23 */ /* 0x104fe800000108ac */
[C---:B------:R-:W-:Y:S01]  /*13550*/  HMMA.16816.F32 R16, R136.reuse, R150, R16 ;  /* 0x000000968810723c */ /* 0x040fe20000001810 */
[----:B------:R-:W-:Y:S01]  /*13560*/  LDSM.16.MT88.4 R148, [R207+0x1a800] ;  /* 0x01a80000cf94783b */ /* 0x000fe20000004200 */
[----:B------:R2:W3:Y:S06]  /*13570*/  MUFU.EX2 R193, R2 ;  /* 0x0000000200c17308 */ /* 0x0004ec0000000800 */
[C---:B------:R-:W-:Y:S08]  /*13580*/  HMMA.16816.F32 R20, R136.reuse, R144, R20 ;  /* 0x000000908814723c */ /* 0x040ff00000001814 */
[C---:B------:R-:W-:Y:S01]  /*13590*/  HMMA.16816.F32 R24, R136.reuse, R146, R24 ;  /* 0x000000928818723c */ /* 0x040fe20000001818 */
[----:B------:R-:W4:Y:S07]  /*135a0*/  LDSM.16.MT88.4 R144, [R208+0x1a800] ;  /* 0x01a80000d090783b */ /* 0x000f2e0000004200 */
[C---:B------:R-:W-:Y:S04]  /*135b0*/  HMMA.16816.F32 R28, R136.reuse, R152, R28 ;  /* 0x00000098881c723c */ /* 0x040fe8000000181c */
[--C-:B--2---:R-:W-:Y:S04]  /*135c0*/  FFMA.FTZ R2, R183, c[0x0][0x23c], -R172.reuse ;  /* 0x00008f00b7027a23 */ /* 0x104fe800000108ac */
[C---:B------:R-:W-:Y:S01]  /*135d0*/  HMMA.16816.F32 R32, R136.reuse, R154, R32 ;  /* 0x0000009a8820723c */ /* 0x040fe20000001820 */
[----:B------:R-:W2:Y:S01]  /*135e0*/  LDSM.16.MT88.4 R152, [R208+0x1c800] ;  /* 0x01c80000d098783b */ /* 0x000ea20000004200 */
[----:B------:R5:W-:Y:S06]  /*135f0*/  MUFU.EX2 R192, R2 ;  /* 0x0000000200c07308 */ /* 0x000bec0000000800 */
[C---:B------:R-:W-:Y:S08]  /*13600*/  HMMA.16816.F32 R36, R136.reuse, R156, R36 ;  /* 0x0000009c8824723c */ /* 0x040ff00000001824 */
[C---:B------:R-:W-:Y:S01]  /*13610*/  HMMA.16816.F32 R40, R136.reuse, R158, R40 ;  /* 0x0000009e8828723c */ /* 0x040fe20000001828 */
[----:B------:R-:W-:Y:S07]  /*13620*/  LDSM.16.MT88.4 R156, [R206+0x19000] ;  /* 0x01900000ce9c783b */ /* 0x000fee0000004200 */
[C---:B-1----:R-:W-:Y:S04]  /*13630*/  HMMA.16816.F32 R44, R136.reuse, R140, R44 ;  /* 0x0000008c882c723c */ /* 0x042fe8000000182c */
[--C-:B-----5:R-:W-:Y:S04]  /*13640*/  FFMA.FTZ R2, R184, c[0x0][0x23c], -R172.reuse ;  /* 0x00008f00b8027a23 */ /* 0x120fe800000108ac */
[C---:B------:R-:W-:Y:S01]  /*13650*/  HMMA.16816.F32 R48, R136.reuse, R142, R48 ;  /* 0x0000008e8830723c */ /* 0x040fe20000001830 */
[----:B------:R-:W1:Y:S01]  /*13660*/  LDSM.16.MT88.4 R140, [R207+0x1c800] ;  /* 0x01c80000cf8c783b */ /* 0x000e620000004200 */
[----:B------:R5:W1:Y:S06]  /*13670*/  MUFU.EX2 R191, R2 ;  /* 0x0000000200bf7308 */ /* 0x000a6c0000000800 */
[C---:B----4-:R-:W-:Y:S08]  /*13680*/  HMMA.16816.F32 R52, R136.reuse, R144, R52 ;  /* 0x000000908834723c */ /* 0x050ff00000001834 */
[C---:B------:R-:W-:Y:S01]  /*13690*/  HMMA.16816.F32 R56, R136.reuse, R146, R56 ;  /* 0x000000928838723c */ /* 0x040fe20000001838 */
[----:B------:R-:W4:Y:S07]  /*136a0*/  LDSM.16.MT88.4 R144, [R205+0x1e800] ;  /* 0x01e80000cd90783b */ /* 0x000f2e0000004200 */
[C---:B------:R-:W-:Y:S04]  /*136b0*/  HMMA.16816.F32 R60, R136.reuse, R148, R60 ;  /* 0x00000094883c723c */ /* 0x040fe8000000183c */
[--C-:B-----5:R-:W-:Y:S04]  /*136c0*/  FFMA.FTZ R2, R188, c[0x0][0x23c], -R173.reuse ;  /* 0x00008f00bc027a23 */ /* 0x120fe800000108ad */
[C---:B------:R-:W-:Y:S01]  /*136d0*/  HMMA.16816.F32 R64, R136.reuse, R150, R64 ;  /* 0x000000968840723c */ /* 0x040fe20000001840 */
[----:B------:R-:W5:Y:S01]  /*136e0*/  LDSM.16.MT88.4 R148, [R206+0x1e800] ;  /* 0x01e80000ce94783b */ /* 0x000f620000004200 */
[----:B------:R1:W-:Y:S06]  /*136f0*/  MUFU.EX2 R190, R2 ;  /* 0x0000000200be7308 */ /* 0x0003ec0000000800 */
[C---:B------:R-:W-:Y:S08]  /*13700*/  HMMA.16816.F32 R68, R136.reuse, R160, R68 ;  /* 0x000000a08844723c */ /* 0x040ff00000001844 */
[C---:B------:R-:W-:Y:S01]  /*13710*/  HMMA.16816.F32 R72, R136.reuse, R162, R72 ;  /* 0x000000a28848723c */ /* 0x040fe20000001848 */
[----:B------:R-:W-:Y:S07]  /*13720*/  LDSM.16.MT88.4 R160, [R207+0x19000] ;  /* 0x01900000cfa0783b */ /* 0x000fee0000004200 */
[C---:B------:R-:W-:Y:S04]  /*13730*/  HMMA.16816.F32 R76, R136.reuse, R164, R76 ;  /* 0x000000a4884c723c */ /* 0x040fe8000000184c */
[--C-:B-1----:R-:W-:Y:S04]  /*13740*/  FFMA.FTZ R2, R189, c[0x0][0x23c], -R173.reuse ;  /* 0x00008f00bd027a23 */ /* 0x102fe800000108ad */
[C---:B------:R-:W-:Y:S01]  /*13750*/  HMMA.16816.F32 R80, R136.reuse, R166, R80 ;  /* 0x000000a68850723c */ /* 0x040fe20000001850 */
[----:B------:R-:W-:Y:S01]  /*13760*/  LDSM.16.MT88.4 R164, [R206+0x1d000] ;  /* 0x01d00000cea4783b */ /* 0x000fe20000004200 */
[----:B------:R1:W1:Y:S06]  /*13770*/  MUFU.EX2 R189, R2 ;  /* 0x0000000200bd7308 */ /* 0x00026c0000000800 */
[C---:B--2---:R-:W-:Y:S08]  /*13780*/  HMMA.16816.F32 R84, R136.reuse, R152, R84 ;  /* 0x000000988854723c */ /* 0x044ff00000001854 */
[C---:B------:R-:W-:Y:S01]  /*13790*/  HMMA.16816.F32 R88, R136.reuse, R154, R88 ;  /* 0x0000009a8858723c */ /* 0x040fe20000001858 */
[----:B------:R-:W2:Y:S07]  /*137a0*/  LDSM.16.MT88.4 R152, [R208+0x1e800] ;  /* 0x01e80000d098783b */ /* 0x000eae0000004200 */
[C---:B------:R-:W-:Y:S04]  /*137b0*/  HMMA.16816.F32 R92, R136.reuse, R140, R92 ;  /* 0x0000008c885c723c */ /* 0x040fe8000000185c */
[--C-:B-1----:R-:W-:Y:S04]  /*137c0*/  FFMA.FTZ R2, R186, c[0x0][0x23c], -R173.reuse ;  /* 0x00008f00ba027a23 */ /* 0x102fe800000108ad */
[C---:B------:R-:W-:Y:S01]  /*137d0*/  HMMA.16816.F32 R96, R136.reuse, R142, R96 ;  /* 0x0000008e8860723c */ /* 0x040fe20000001860 */
[----:B------:R-:W1:Y:S01]  /*137e0*/  LDSM.16.MT88.4 R140, [R207+0x1e800] ;  /* 0x01e80000cf8c783b */ /* 0x000e620000004200 */
[----:B------:R2:W-:Y:S06]  /*137f0*/  MUFU.EX2 R188, R2 ;  /* 0x0000000200bc7308 */ /* 0x0005ec0000000800 */
[C---:B----4-:R-:W-:Y:S08]  /*13800*/  HMMA.16816.F32 R100, R136.reuse, R144, R100 ;  /* 0x000000908864723c */ /* 0x050ff00000001864 */
[C---:B------:R-:W-:Y:S01]  /*13810*/  HMMA.16816.F32 R104, R136.reuse, R146, R104 ;  /* 0x000000928868723c */ /* 0x040fe20000001868 */
[----:B------:R-:W4:Y:S07]  /*13820*/  LDSM.16.MT88.4 R144, [R205+0x19000] ;  /* 0x01900000cd90783b */ /* 0x000f2e0000004200 */
[C---:B-----5:R-:W-:Y:S04]  /*13830*/  HMMA.16816.F32 R108, R136.reuse, R148, R108 ;  /* 0x00000094886c723c */ /* 0x060fe8000000186c */
[--C-:B--2---:R-:W-:Y:S04]  /*13840*/  FFMA.FTZ R2, R187, c[0x0][0x23c], -R173.reuse ;  /* 0x00008f00bb027a23 */ /* 0x104fe800000108ad */
[C---:B------:R-:W-:Y:S01]  /*13850*/  HMMA.16816.F32 R112, R136.reuse, R150, R112 ;  /* 0x000000968870723c */ /* 0x040fe20000001870 */
[----:B------:R-:W2:Y:S01]  /*13860*/  LDSM.16.MT88.4 R148, [R208+0x19000] ;  /* 0x01900000d094783b */ /* 0x000ea20000004200 */
[----:B------:R5:W2:Y:S06]  /*13870*/  MUFU.EX2 R187, R2 ;  /* 0x0000000200bb7308 */ /* 0x000aac0000000800 */
[C---:B------:R-:W-:Y:S08]  /*13880*/  HMMA.16816.F32 R116, R136.reuse, R152, R116 ;  /* 0x000000988874723c */ /* 0x040ff00000001874 */
[C---:B------:R-:W-:Y:S01]  /*13890*/  HMMA.16816.F32 R120, R136.reuse, R154, R120 ;  /* 0x0000009a8878723c */ /* 0x040fe20000001878 */
[----:B------:R-:W-:Y:S07]  /*138a0*/  LDSM.16.MT88.4 R152, [R208+0x1b000] ;  /* 0x01b00000d098783b */ /* 0x000fee0000004200 */
[C---:B-1----:R-:W-:Y:S04]  /*138b0*/  HMMA.16816.F32 R124, R136.reuse, R140, R124 ;  /* 0x0000008c887c723c */ /* 0x042fe8000000187c */
[--C-:B-----5:R-:W-:Y:S02]  /*138c0*/  FFMA.FTZ R2, R203, c[0x0][0x23c], -R172.reuse ;  /* 0x00008f00cb027a23 */ /* 0x120fe400000108ac */
[----:B------:R-:W5:Y:S02]  /*138d0*/  LDL.LU R203, [R1+0x18] ;  /* 0x0000180001cb7983 */ /* 0x000f640000300800 */
[----:B------:R-:W-:Y:S01]  /*138e0*/  HMMA.16816.F32 R128, R136, R142, R128 ;  /* 0x0000008e8880723c */ /* 0x000fe20000001880 */
[----:B------:R1:W-:Y:S01]  /*138f0*/  MUFU.EX2 R186, R2 ;  /* 0x0000000200ba7308 */ /* 0x0003e20000000800 */
[----:B------:R-:W1:Y:S05]  /*13900*/  LDSM.16.MT88.4 R140, [R205+0x1b000] ;  /* 0x01b00000cd8c783b */ /* 0x000e6a0000004200 */
[----:B---3--:R-:W-:Y:S02]  /*13910*/  F2FP.PACK_AB R136, R193, R194 ;  /* 0x000000c2c188723e */ /* 0x008fe400000000ff */
[----:B------:R-:W-:Y:S03]  /*13920*/  F2FP.PACK_AB R138, R191, R192 ;  /* 0x000000c0bf8a723e */ /* 0x000fe600000000ff */
[----:B------:R-:W-:Y:S02]  /*13930*/  F2FP.PACK_AB R137, R189, R190 ;  /* 0x000000bebd89723e */ /* 0x000fe400000000ff */
[----:B--2---:R-:W-:Y:S07]  /*13940*/  F2FP.PACK_AB R139, R187, R188 ;  /* 0x000000bcbb8b723e */ /* 0x004fee00000000ff */
[C---:B----4-:R-:W-:Y:S03]  /*13950*/  HMMA.16816.F32 R4, R136.reuse, R144, R4 ;  /* 0x000000908804723c */ /* 0x050fe60000001804 */
[--C-:B-1----:R-:W-:Y:S02]  /*13960*/  FFMA.FTZ R2, R236, c[0x0][0x23c], -R172.reuse ;  /* 0x00008f00ec027a23 */ /* 0x102fe400000108ac */
[----:B------:R-:W2:Y:S03]  /*13970*/  LDL.LU R236, [R1+0x14] ;  /* 0x0000140001ec7983 */ /* 0x000ea60000300800 */
[C---:B------:R-:W-:Y:S01]  /*13980*/  HMMA.16816.F32 R8, R136.reuse, R146, R8 ;  /* 0x000000928808723c */ /* 0x040fe20000001808 */
[----:B------:R1:W3:Y:S01]  /*13990*/  MUFU.EX2 R185, R2 ;  /* 0x0000000200b97308 */ /* 0x0002e20000000800 */
[----:B------:R-:W4:Y:S06]  /*139a0*/  LDSM.16.MT88.4 R144, [R206+0x1b000] ;  /* 0x01b00000ce90783b */ /* 0x000f2c0000004200 */
[C---:B------:R-:W-:Y:S08]  /*139b0*/  HMMA.16816.F32 R12, R136.reuse, R156, R12 ;  /* 0x0000009c880c723c */ /* 0x040ff0000000180c */
[C---:B------:R-:W-:Y:S01]  /*139c0*/  HMMA.16816.F32 R16, R136.reuse, R158, R16 ;  /* 0x0000009e8810723c */ /* 0x040fe20000001810 */
[----:B------:R-:W4:Y:S07]  /*139d0*/  LDSM.16.MT88.4 R156, [R207+0x1b000] ;  /* 0x01b00000cf9c783b */ /* 0x000f2e0000004200 */
[C---:B------:R-:W-:Y:S04]  /*139e0*/  HMMA.16816.F32 R20, R136.reuse, R148, R20 ;  /* 0x000000948814723c */ /* 0x040fe80000001814 */
[--C-:B-1----:R-:W-:Y:S01]  /*139f0*/  FFMA.FTZ R2, R238, c[0x0][0x23c], -R172.reuse ;  /* 0x00008f00ee027a23 */ /* 0x102fe200000108ac */
[----:B---3--:R-:W-:Y:S01]  /*13a00*/  F2FP.PACK_AB R168, R185, R186 ;  /* 0x000000bab9a8723e */ /* 0x008fe200000000ff */
[----:B------:R-:W-:Y:S02]  /*13a10*/  FFMA.FTZ R172, R239, c[0x0][0x23c], -R172 ;  /* 0x00008f00efac7a23 */ /* 0x000fe400000108ac */
[C---:B------:R-:W-:Y:S01]  /*13a20*/  HMMA.16816.F32 R24, R136.reuse, R150, R24 ;  /* 0x000000968818723c */ /* 0x040fe20000001818 */
[----:B------:R-:W1:Y:S01]  /*13a30*/  LDSM.16.MT88.4 R148, [R205+0x1d000] ;  /* 0x01d00000cd94783b */ /* 0x000e620000004200 */
[----:B------:R-:W-:Y:S06]  /*13a40*/  MUFU.EX2 R183, R172 ;  /* 0x000000ac00b77308 */ /* 0x000fec0000000800 */
[C---:B------:R-:W-:Y:S04]  /*13a50*/  HMMA.16816.F32 R28, R136.reuse, R160, R28 ;  /* 0x000000a0881c723c */ /* 0x040fe8000000181c */
[----:B------:R3:W3:Y:S04]  /*13a60*/  MUFU.EX2 R184, R2 ;  /* 0x0000000200b87308 */ /* 0x0006e80000000800 */
[C---:B------:R-:W-:Y:S01]  /*13a70*/  HMMA.16816.F32 R32, R136.reuse, R162, R32 ;  /* 0x000000a28820723c */ /* 0x040fe20000001820 */
[----:B------:R-:W1:Y:S07]  /*13a80*/  LDSM.16.MT88.4 R160, [R208+0x1d000] ;  /* 0x01d00000d0a0783b */ /* 0x000e6e0000004200 */
[C---:B------:R-:W-:Y:S08]  /*13a90*/  HMMA.16816.F32 R36, R136.reuse, R140, R36 ;  /* 0x0000008c8824723c */ /* 0x040ff00000001824 */
[C---:B------:R-:W-:Y:S01]  /*13aa0*/  HMMA.16816.F32 R40, R136.reuse, R142, R40 ;  /* 0x0000008e8828723c */ /* 0x040fe20000001828 */
[----:B------:R-:W1:Y:S03]  /*13ab0*/  LDSM.16.MT88.4 R140, [R207+0x1d000] ;  /* 0x01d00000cf8c783b */ /* 0x000e660000004200 */
[--C-:B---3--:R-:W-:Y:S01]  /*13ac0*/  FFMA.FTZ R2, R237, c[0x0][0x23c], -R173.reuse ;  /* 0x00008f00ed027a23 */ /* 0x108fe200000108ad */
[----:B------:R-:W-:Y:S03]  /*13ad0*/  F2FP.PACK_AB R170, R183, R184 ;  /* 0x000000b8b7aa723e */ /* 0x000fe600000000ff */
[C---:B----4-:R-:W-:Y:S01]  /*13ae0*/  HMMA.16816.F32 R44, R136.reuse, R144, R44 ;  /* 0x00000090882c723c */ /* 0x050fe2000000182c */
[----:B------:R3:W-:Y:S07]  /*13af0*/  MUFU.EX2 R182, R2 ;  /* 0x0000000200b67308 */ /* 0x0007ee0000000800 */
[C---:B------:R-:W-:Y:S01]  /*13b00*/  HMMA.16816.F32 R48, R136.reuse, R146, R48 ;  /* 0x000000928830723c */ /* 0x040fe20000001830 */
[----:B------:R-:W4:Y:S07]  /*13b10*/  LDSM.16.MT88.4 R144, [R205+0x1f000] ;  /* 0x01f00000cd90783b */ /* 0x000f2e0000004200 */
[C---:B------:R-:W-:Y:S08]  /*13b20*/  HMMA.16816.F32 R52, R136.reuse, R152, R52 ;  /* 0x000000988834723c */ /* 0x040ff00000001834 */
[C---:B------:R-:W-:Y:S01]  /*13b30*/  HMMA.16816.F32 R56, R136.reuse, R154, R56 ;  /* 0x0000009a8838723c */ /* 0x040fe20000001838 */
[----:B------:R-:W-:Y:S03]  /*13b40*/  LDSM.16.MT88.4 R152, [R208+0x1f000] ;  /* 0x01f00000d098783b */ /* 0x000fe60000004200 */
[--C-:B---3--:R-:W-:Y:S04]  /*13b50*/  FFMA.FTZ R2, R240, c[0x0][0x23c], -R173.reuse ;  /* 0x00008f00f0027a23 */ /* 0x108fe800000108ad */
[C---:B------:R-:W-:Y:S01]  /*13b60*/  HMMA.16816.F32 R60, R136.reuse, R156, R60 ;  /* 0x0000009c883c723c */ /* 0x040fe2000000183c */
[----:B------:R3:W3:Y:S07]  /*13b70*/  MUFU.EX2 R181, R2 ;  /* 0x0000000200b57308 */ /* 0x0006ee0000000800 */
[C---:B------:R-:W-:Y:S01]  /*13b80*/  HMMA.16816.F32 R64, R136.reuse, R158, R64 ;  /* 0x0000009e8840723c */ /* 0x040fe20000001840 */
[----:B------:R-:W-:Y:S07]  /*13b90*/  LDSM.16.MT88.4 R156, [R206+0x19800] ;  /* 0x01980000ce9c783b */ /* 0x000fee0000004200 */
[C---:B-1----:R-:W-:Y:S08]  /*13ba0*/  HMMA.16816.F32 R68, R136.reuse, R148, R68 ;  /* 0x000000948844723c */ /* 0x042ff00000001844 */
[C---:B------:R-:W-:Y:S01]  /*13bb0*/  HMMA.16816.F32 R72, R136.reuse, R150, R72 ;  /* 0x000000968848723c */ /* 0x040fe20000001848 */
[----:B------:R-:W1:Y:S03]  /*13bc0*/  LDSM.16.MT88.4 R148, [R206+0x1f000] ;  /* 0x01f00000ce94783b */ /* 0x000e660000004200 */
[--C-:B---3--:R-:W-:Y:S01]  /*13bd0*/  FFMA.FTZ R2, R241, c[0x0][0x23c], -R173.reuse ;  /* 0x00008f00f1027a23 */ /* 0x108fe200000108ad */
[----:B------:R-:W-:Y:S01]  /*13be0*/  F2FP.PACK_AB R169, R181, R182 ;  /* 0x000000b6b5a9723e */ /* 0x000fe200000000ff */
[----:B------:R-:W-:Y:S02]  /*13bf0*/  FFMA.FTZ R173, R135, c[0x0][0x23c], -R173 ;  /* 0x00008f0087ad7a23 */ /* 0x000fe400000108ad */
[C---:B------:R-:W-:Y:S01]  /*13c00*/  HMMA.16816.F32 R76, R136.reuse, R164, R76 ;  /* 0x000000a4884c723c */ /* 0x040fe2000000184c */
[----:B------:R-:W-:Y:S07]  /*13c10*/  MUFU.EX2 R180, R2 ;  /* 0x0000000200b47308 */ /* 0x000fee0000000800 */
[C---:B------:R-:W-:Y:S01]  /*13c20*/  HMMA.16816.F32 R80, R136.reuse, R166, R80 ;  /* 0x000000a68850723c */ /* 0x040fe20000001850 */
[----:B------:R-:W-:Y:S02]  /*13c30*/  LDSM.16.MT88.4 R164, [R207+0x19800] ;  /* 0x01980000cfa4783b */ /* 0x000fe40000004200 */
[----:B------:R3:W1:Y:S05]  /*13c40*/  MUFU.EX2 R134, R173 ;  /* 0x000000ad00867308 */ /* 0x00066a0000000800 */
[C---:B------:R-:W-:Y:S08]  /*13c50*/  HMMA.16816.F32 R84, R136.reuse, R160, R84 ;  /* 0x000000a08854723c */ /* 0x040ff00000001854 */
[C---:B------:R-:W-:Y:S01]  /*13c60*/  HMMA.16816.F32 R88, R136.reuse, R162, R88 ;  /* 0x000000a28858723c */ /* 0x040fe20000001858 */
[----:B------:R-:W-:Y:S07]  /*13c70*/  LDSM.16.MT88.4 R160, [R208+0x19800] ;  /* 0x01980000d0a0783b */ /* 0x000fee0000004200 */
[C---:B------:R-:W-:Y:S01]  /*13c80*/  HMMA.16816.F32 R92, R136.reuse, R140, R92 ;  /* 0x0000008c885c723c */ /* 0x040fe2000000185c */
[----:B---3--:R-:W-:Y:S03]  /*13c90*/  LDSM.16.MT88.4 R172, [R205+0x1b800] ;  /* 0x01b80000cdac783b */ /* 0x008fe60000004200 */
[----:B-1----:R-:W-:Y:S04]  /*13ca0*/  F2FP.PACK_AB R171, R134, R180 ;  /* 0x000000b486ab723e */ /* 0x002fe800000000ff */
[C---:B------:R-:W-:Y:S01]  /*13cb0*/  HMMA.16816.F32 R96, R136.reuse, R142, R96 ;  /* 0x0000008e8860723c */ /* 0x040fe20000001860 */
[----:B------:R-:W1:Y:S07]  /*13cc0*/  LDSM.16.MT88.4 R140, [R207+0x1f000] ;  /* 0x01f00000cf8c783b */ /* 0x000e6e0000004200 */
[C---:B----4-:R-:W-:Y:S08]  /*13cd0*/  HMMA.16816.F32 R100, R136.reuse, R144, R100 ;  /* 0x000000908864723c */ /* 0x050ff00000001864 */
[C---:B------:R-:W-:Y:S01]  /*13ce0*/  HMMA.16816.F32 R104, R136.reuse, R146, R104 ;  /* 0x000000928868723c */ /* 0x040fe20000001868 */
[----:B------:R-:W3:Y:S07]  /*13cf0*/  LDSM.16.MT88.4 R144, [R205+0x19800] ;  /* 0x01980000cd90783b */ /* 0x000eee0000004200 */
[C---:B------:R-:W-:Y:S08]  /*13d00*/  HMMA.16816.F32 R108, R136.reuse, R148, R108 ;  /* 0x00000094886c723c */ /* 0x040ff0000000186c */
[C---:B------:R-:W-:Y:S08]  /*13d10*/  HMMA.16816.F32 R112, R136.reuse, R150, R112 ;  /* 0x000000968870723c */ /* 0x040ff00000001870 */
[C---:B------:R-:W-:Y:S08]  /*13d20*/  HMMA.16816.F32 R116, R136.reuse, R152, R116 ;  /* 0x000000988874723c */ /* 0x040ff00000001874 */
[C---:B------:R-:W-:Y:S08]  /*13d30*/  HMMA.16816.F32 R120, R136.reuse, R154, R120 ;  /* 0x0000009a8878723c */ /* 0x040ff00000001878 */
[C---:B-1----:R-:W-:Y:S08]  /*13d40*/  HMMA.16816.F32 R124, R136.reuse, R140, R124 ;  /* 0x0000008c887c723c */ /* 0x042ff0000000187c */
[----:B------:R-:W-:Y:S08]  /*13d50*/  HMMA.16816.F32 R128, R136, R142, R128 ;  /* 0x0000008e8880723c */ /* 0x000ff00000001880 */
[C---:B---3--:R-:W-:Y:S01]  /*13d60*/  HMMA.16816.F32 R136, R168.reuse, R144, R4 ;  /* 0x00000090a888723c */ /* 0x048fe20000001804 */
[----:B------:R-:W1:Y:S07]  /*13d70*/  LDSM.16.MT88.4 R4, [R208+0x1b800] ;  /* 0x01b80000d004783b */ /* 0x000e6e0000004200 */
[C---:B------:R-:W-:Y:S01]  /*13d80*/  HMMA.16816.F32 R140, R168.reuse, R146, R8 ;  /* 0x00000092a88c723c */ /* 0x040fe20000001808 */
[----:B------:R-:W3:Y:S07]  /*13d90*/  LDSM.16.MT88.4 R8, [R207+0x1b800] ;  /* 0x01b80000cf08783b */ /* 0x000eee0000004200 */
[C---:B------:R-:W-:Y:S01]  /*13da0*/  HMMA.16816.F32 R144, R168.reuse, R156, R12 ;  /* 0x0000009ca890723c */ /* 0x040fe2000000180c */
[----:B------:R-:W4:Y:S03]  /*13db0*/  LDSM.16.MT88.4 R12, [R205+0x1d800] ;  /* 0x01d80000cd0c783b */ /* 0x000f260000004200 */
[----:B-----5:R-:W-:Y:S04]  /*13dc0*/  FFMA.FTZ R0, R0, R203, R245 ;  /* 0x000000cb00007223 */ /* 0x020fe800000100f5 */
[C---:B------:R-:W-:Y:S01]  /*13dd0*/  HMMA.16816.F32 R148, R168.reuse, R158, R16 ;  /* 0x0000009ea894723c */ /* 0x040fe20000001810 */
[----:B------:R-:W5:Y:S03]  /*13de0*/  LDSM.16.MT88.4 R16, [R206+0x1d800] ;  /* 0x01d80000ce10783b */ /* 0x000f660000004200 */
[----:B------:R-:W-:Y:S04]  /*13df0*/  FADD.FTZ R0, R244, R0 ;  /* 0x00000000f4007221 */ /* 0x000fe80000010000 */
[C---:B------:R-:W-:Y:S01]  /*13e00*/  HMMA.16816.F32 R152, R168.reuse, R160, R20 ;  /* 0x000000a0a898723c */ /* 0x040fe20000001814 */
[----:B------:R-:W1:Y:S03]  /*13e10*/  LDSM.16.MT88.4 R20, [R208+0x1d800] ;  /* 0x01d80000d014783b */ /* 0x000e660000004200 */
[----:B------:R-:W-:Y:S04]  /*13e20*/  FADD.FTZ R0, R243, R0 ;  /* 0x00000000f3007221 */ /* 0x000fe80000010000 */
[C---:B------:R-:W-:Y:S01]  /*13e30*/  HMMA.16816.F32 R156, R168.reuse, R162, R24 ;  /* 0x000000a2a89c723c */ /* 0x040fe20000001818 */
[----:B------:R-:W1:Y:S03]  /*13e40*/  LDSM.16.MT88.4 R24, [R207+0x1d800] ;  /* 0x01d80000cf18783b */ /* 0x000e660000004200 */
[----:B------:R-:W-:Y:S04]  /*13e50*/  FADD.FTZ R0, R242, R0 ;  /* 0x00000000f2007221 */ /* 0x000fe80000010000 */
[C---:B------:R-:W-:Y:S01]  /*13e60*/  HMMA.16816.F32 R160, R168.reuse, R164, R28 ;  /* 0x000000a4a8a0723c */ /* 0x040fe2000000181c */
[----:B------:R-:W1:Y:S03]  /*13e70*/  LDSM.16.MT88.4 R28, [R205+0x1f800] ;  /* 0x01f80000cd1c783b */ /* 0x000e660000004200 */
[----:B------:R-:W-:Y:S02]  /*13e80*/  FADD.FTZ R0, R198, R0 ;  /* 0x00000000c6007221 */ /* 0x000fe40000010000 */
[----:B--2---:R-:W-:Y:S01]  /*13e90*/  FFMA.FTZ R2, R3, R236, R246 ;  /* 0x000000ec03027223 */ /* 0x004fe200000100f6 */
[----:B------:R-:W-:Y:S01]  /*13ea0*/  MOV R3, R133 ;  /* 0x0000008500037202 */ /* 0x000fe20000000f00 */
[C---:B------:R-:W-:Y:S04]  /*13eb0*/  HMMA.16816.F32 R164, R168.reuse, R166, R32 ;  /* 0x000000a6a8a4723c */ /* 0x040fe80000001820 */
[----:B------:R-:W-:Y:S02]  /*13ec0*/  FADD.FTZ R0, R197, R0 ;  /* 0x00000000c5007221 */ /* 0x000fe40000010000 */
[----:B------:R-:W-:Y:S02]  /*13ed0*/  FADD.FTZ R2, R249, R2 ;  /* 0x00000002f9027221 */ /* 0x000fe40000010000 */
        /* <DEDUP_REMOVED lines=30> */
[----:B------:R-:W3:Y:S03]  /*140c0*/  LDSM.16.MT88.4 R12, [R207+0x1f800] ;  /* 0x01f80000cf0c783b */ /* 0x000ee60000004200 */
[----:B------:R-:W-:Y:S01]  /*140d0*/  FADD.FTZ R0, R134, R0 ;  /* 0x0000000086007221 */ /* 0x000fe20000010000 */
[----:B------:R-:W-:Y:S01]  /*140e0*/  MOV R134, R132 ;  /* 0x0000008400867202 */ /* 0x000fe20000000f00 */
[----:B------:R-:W-:Y:S02]  /*140f0*/  FADD.FTZ R2, R191, R2 ;  /* 0x00000002bf027221 */ /* 0x000fe40000010000 */
[C---:B-----5:R-:W-:Y:S04]  /*14100*/  HMMA.16816.F32 R76, R168.reuse, R16, R76 ;  /* 0x00000010a84c723c */ /* 0x060fe8000000184c */
[----:B------:R-:W-:Y:S04]  /*14110*/  FADD.FTZ R2, R186, R2 ;  /* 0x00000002ba027221 */ /* 0x000fe80000010000 */
[C---:B------:R-:W-:Y:S04]  /*14120*/  HMMA.16816.F32 R80, R168.reuse, R18, R80 ;  /* 0x00000012a850723c */ /* 0x040fe80000001850 */
[----:B------:R-:W-:Y:S04]  /*14130*/  FADD.FTZ R2, R185, R2 ;  /* 0x00000002b9027221 */ /* 0x000fe80000010000 */
[C---:B------:R-:W-:Y:S04]  /*14140*/  HMMA.16816.F32 R84, R168.reuse, R20, R84 ;  /* 0x00000014a854723c */ /* 0x040fe80000001854 */
[----:B------:R-:W-:Y:S04]  /*14150*/  FADD.FTZ R2, R184, R2 ;  /* 0x00000002b8027221 */ /* 0x000fe80000010000 */
[C---:B------:R-:W-:Y:S04]  /*14160*/  HMMA.16816.F32 R88, R168.reuse, R22, R88 ;  /* 0x00000016a858723c */ /* 0x040fe80000001858 */
[----:B------:R-:W-:Y:S04]  /*14170*/  FADD.FTZ R2, R183, R2 ;  /* 0x00000002b7027221 */ /* 0x000fe80000010000 */
[C---:B------:R-:W-:Y:S01]  /*14180*/  HMMA.16816.F32 R92, R168.reuse, R24, R92 ;  /* 0x00000018a85c723c */ /* 0x040fe2000000185c */
[----:B------:R4:W-:Y:S04]  /*14190*/  STL [R1+0x14], R2 ;  /* 0x0000140201007387 */ /* 0x0009e80000100800 */
[----:B------:R4:W-:Y:S03]  /*141a0*/  STL [R1+0x18], R0 ;  /* 0x0000180001007387 */ /* 0x0009e60000100800 */
        /* <DEDUP_REMOVED lines=9> */
[----:B----4-:R-:W-:-:S07]  /*14240*/  @P0 BRA `(.L_x_463) ;  /* 0xffffc65000000947 */ /* 0x010fce000383ffff */
.L_x_462:
[----:B------:R-:W2:Y:S01]  /*14250*/  LDL.LU R4, [R1+0x14] ;  /* 0x0000140001047983 */ /* 0x000ea20000300800 */
[----:B------:R-:W1:Y:S01]  /*14260*/  S2UR UR6, SR_CTAID.Y ;  /* 0x00000000000679c3 */ /* 0x000e620000002600 */
[----:B------:R-:W-:-:S02]  /*14270*/  UISETP.NE.AND UP4, UPT, UR13, -0x1, UPT ;  /* 0xffffffff0d00788c */ /* 0x000fc4000bf85270 */
[----:B------:R-:W3:Y:S01]  /*14280*/  LDL.LU R5, [R1+0x18] ;  /* 0x0000180001057983 */ /* 0x000ee20000300800 */
[----:B------:R-:W-:Y:S01]  /*14290*/  ULDC.64 UR4, c[0x0][0x1e8] ;  /* 0x00007a0000047ab9 */ /* 0x000fe20000000a00 */
[----:B------:R-:W-:Y:S01]  /*142a0*/  BSSY B0, `(.L_x_466) ;  /* 0x0000193000007945 */ /* 0x000fe20003800000 */
[----:B------:R-:W-:Y:S02]  /*142b0*/  ULDC.U8 UR9, c[0x0][0x329] ;  /* 0x0000ca4000097ab9 */ /* 0x000fe40000000000 */
[----:B------:R-:W-:Y:S01]  /*142c0*/  UISETP.NE.AND UP1, UPT, UR9, URZ, UPT ;  /* 0x0000003f0900728c */ /* 0x000fe2000bf25270 */
[----:B------:R-:W4:Y:S01]  /*142d0*/  S2UR UR10, SR_CTAID.Z ;  /* 0x00000000000a79c3 */ /* 0x000f220000002700 */
[----:B------:R-:W-:Y:S02]  /*142e0*/  ULDC UR8, c[0x0][0x214] ;  /* 0x0000850000087ab9 */ /* 0x000fe40000000800 */
[----:B------:R-:W-:Y:S02]  /*142f0*/  @UP4 UIMAD.WIDE.U32 UR22, UR13, UR4, URZ ;  /* 0x000000040d1642a5 */ /* 0x000fe4000f8e003f */
[----:B------:R-:W-:-:S02]  /*14300*/  UMOV UR26, URZ ;  /* 0x0000003f001a7c82 */ /* 0x000fc40008000000 */
[----:B------:R-:W-:Y:S02]  /*14310*/  @UP4 UIMAD UR7, UR13, UR5, UR23 ;  /* 0x000000050d0742a4 */ /* 0x000fe4000f8e0217 */
[----:B------:R-:W-:Y:S02]  /*14320*/  UMOV UR27, URZ ;  /* 0x0000003f001b7c82 */ /* 0x000fe40008000000 */
[----:B------:R-:W-:Y:S02]  /*14330*/  ULDC.64 UR4, c[0x0][0x1e0] ;  /* 0x0000780000047ab9 */ /* 0x000fe40000000a00 */
[----:B------:R-:W-:Y:S02]  /*14340*/  @UP1 ULDC UR11, c[0x0][0x210] ;  /* 0x00008400000b1ab9 */ /* 0x000fe40000000800 */
[----:B-1----:R-:W-:Y:S02]  /*14350*/  @!UP4 USHF.R.S32.HI UR12, URZ, 0x1f, UR6 ;  /* 0x0000001f3f0cc899 */ /* 0x002fe40008011406 */
[----:B------:R-:W-:-:S02]  /*14360*/  @!UP4 UIMAD.WIDE.U32 UR24, UR6, UR4, URZ ;  /* 0x000000040618c2a5 */ /* 0x000fc4000f8e003f */
[----:B------:R-:W-:Y:S02]  /*14370*/  @!UP4 UIMAD UR12, UR12, UR4, URZ ;  /* 0x000000040c0cc2a4 */ /* 0x000fe4000f8e023f */
[----:B------:R-:W-:Y:S02]  /*14380*/  @UP1 UIMAD UR11, UR11, UR8, URZ ;  /* 0x000000080b0b12a4 */ /* 0x000fe4000f8e023f */
[----:B------:R-:W-:Y:S02]  /*14390*/  ULDC.U8 UR4, c[0x0][0x328] ;  /* 0x0000ca0000047ab9 */ /* 0x000fe40000000000 */
[----:B------:R-:W-:Y:S02]  /*143a0*/  UISETP.NE.AND UP3, UPT, UR4, URZ, UPT ;  /* 0x0000003f0400728c */ /* 0x000fe4000bf65270 */
[----:B------:R-:W-:Y:S02]  /*143b0*/  @!UP4 UIMAD UR12, UR6, UR5, UR12 ;  /* 0x00000005060cc2a4 */ /* 0x000fe4000f8e020c */
[----:B------:R-:W-:Y:S01]  /*143c0*/  UISETP.NE.OR UP2, UPT, UR9, URZ, !UP3 ;  /* 0x0000003f0900728c */ /* 0x000fe2000df45670 */
[----:B------:R-:W1:Y:S01]  /*143d0*/  S2UR UR9, SR_CTAID.X ;  /* 0x00000000000979c3 */ /* 0x000e620000002500 */
[----:B------:R-:W-:-:S02]  /*143e0*/  ULDC UR5, c[0x0][0x234] ;  /* 0x00008d0000057ab9 */ /* 0x000fc40000000800 */
[----:B------:R-:W-:Y:S02]  /*143f0*/  UISETP.NE.OR UP0, UPT, UR13, -0x1, UP2 ;  /* 0xffffffff0d00788c */ /* 0x000fe40009705670 */
[----:B------:R-:W-:Y:S02]  /*14400*/  @!UP1 USEL UR11, UR8, UR5, !UP3 ;  /* 0x00000005080b9287 */ /* 0x000fe4000d800000 */
[----:B------:R-:W-:Y:S02]  /*14410*/  ULDC UR4, c[0x0][0x1c0] ;  /* 0x0000700000047ab9 */ /* 0x000fe40000000800 */
[----:B------:R-:W-:Y:S02]  /*14420*/  @UP1 UMOV UR15, 0x1 ;  /* 0x00000001000f1882 */ /* 0x000fe40000000000 */
[----:B------:R-:W-:Y:S02]  /*14430*/  @!UP1 UIMAD UR15, UR11, UR4, URZ ;  /* 0x000000040b0f92a4 */ /* 0x000fe4000f8e023f */
[----:B------:R-:W-:-:S02]  /*14440*/  @UP1 ULDC UR16, c[0x0][0x210] ;  /* 0x0000840000101ab9 */ /* 0x000fc40000000800 */
[----:B------:R-:W-:Y:S02]  /*14450*/  UIMAD UR4, UR6, UR15, URZ ;  /* 0x0000000f060472a4 */ /* 0x000fe4000f8e023f */
[----:B------:R-:W-:Y:S02]  /*14460*/  @!UP1 UMOV UR16, 0x1 ;  /* 0x0000000100109882 */ /* 0x000fe40000000000 */
[----:B------:R-:W-:Y:S02]  /*14470*/  @!UP0 UIMAD UR13, UR6, UR8, URZ ;  /* 0x00000008060d82a4 */ /* 0x000fe4000f8e023f */
[----:B------:R-:W-:Y:S02]  /*14480*/  USEL UR4, UR4, URZ, UP2 ;  /* 0x0000003f04047287 */ /* 0x000fe40009000000 */
[----:B------:R-:W-:Y:S02]  /*14490*/  @!UP2 USHF.R.S32.HI UR27, URZ, 0x1f, UR13 ;  /* 0x0000001f3f1ba899 */ /* 0x000fe4000801140d */
[----:B-1----:R-:W-:-:S02]  /*144a0*/  UIMAD UR5, UR9, UR16, URZ ;  /* 0x00000010090572a4 */ /* 0x002fc4000f8e023f */
[----:B----4-:R-:W-:Y:S02]  /*144b0*/  UIMAD UR11, UR10, UR11, UR4 ;  /* 0x0000000b0a0b72a4 */ /* 0x010fe4000f8e0204 */
[----:B------:R-:W-:Y:S02]  /*144c0*/  USHF.L.U32 UR5, UR5, 0x7, URZ ;  /* 0x0000000705057899 */ /* 0x000fe4000800063f */
[----:B------:R-:W-:Y:S02]  /*144d0*/  @!UP2 UMOV UR26, UR13 ;  /* 0x0000000d001aac82 */ /* 0x000fe40008000000 */
[----:B------:R-:W-:Y:S02]  /*144e0*/  USHF.R.S32.HI UR4, URZ, 0x1f, UR5 ;  /* 0x0000001f3f047899 */ /* 0x000fe40008011405 */
[----:B------:R-:W-:Y:S02]  /*144f0*/  USHF.R.S32.HI UR6, URZ, 0x1f, UR11 ;  /* 0x0000001f3f067899 */ /* 0x000fe4000801140b */
[----:B------:R-:W-:-:S02]  /*14500*/  UIADD3 UR5, UP1, UP0, UR5, UR26, UR11 ;  /* 0x0000001a05057290 */ /* 0x000fc4000f83e00b */
[----:B------:R-:W-:Y:S02]  /*14510*/  @!UP4 UIADD3 UR7, UR25, UR12, URZ ;  /* 0x0000000c1907c290 */ /* 0x000fe4000fffe03f */
[----:B------:R-:W-:Y:S02]  /*14520*/  UIADD3.X UR4, UR4, UR27, UR6, UP1, UP0 ;  /* 0x0000001b04047290 */ /* 0x000fe40008fe0406 */
[----:B------:R-:W-:Y:S01]  /*14530*/  @!UP4 UMOV UR22, UR24 ;  /* 0x000000180016cc82 */ /* 0x000fe20008000000 */
[----:B--2---:R-:W1:Y:S04]  /*14540*/  SHFL.BFLY PT, R0, R4, 0x2, 0x1f ;  /* 0x0c401f0004007f89 */ /* 0x004e6800000e0000 */
[----:B---3--:R-:W2:Y:S01]  /*14550*/  SHFL.BFLY PT, R2, R5, 0x2, 0x1f ;  /* 0x0c401f0005027f89 */ /* 0x008ea200000e0000 */
[----:B-1----:R-:W-:-:S02]  /*14560*/  FADD.FTZ R0, R0, R4 ;  /* 0x0000000400007221 */ /* 0x002fc40000010000 */
[----:B--2---:R-:W-:-:S03]  /*14570*/  FADD.FTZ R2, R2, R5 ;  /* 0x0000000502027221 */ /* 0x004fc60000010000 */
[----:B------:R-:W1:Y:S04]  /*14580*/  SHFL.BFLY PT, R4, R0, 0x1, 0x1f ;  /* 0x0c201f0000047f89 */ /* 0x000e6800000e0000 */
[----:B------:R-:W2:Y:S01]  /*14590*/  SHFL.BFLY PT, R3, R2, 0x1, 0x1f ;  /* 0x0c201f0002037f89 */ /* 0x000ea200000e0000 */
[----:B-1----:R-:W-:Y:S01]  /*145a0*/  FADD.FTZ R134, R0, R4 ;  /* 0x0000000400867221 */ /* 0x002fe20000010000 */
[----:B------:R-:W-:Y:S01]  /*145b0*/  MOV R0, 0x3f800000 ;  /* 0x3f80000000007802 */ /* 0x000fe20000000f00 */
[----:B--2---:R-:W-:-:S03]  /*145c0*/  FADD.FTZ R135, R2, R3 ;  /* 0x0000000302877221 */ /* 0x004fc60000010000 */
[----:B------:R-:W-:Y:S02]  /*145d0*/  FSETP.NE.FTZ.AND P4, PT, R134, RZ, PT ;  /* 0x000000ff8600720b */ /* 0x000fe40003f95000 */
[----:B------:R-:W-:Y:S02]  /*145e0*/  MOV R2, 0x3f800000 ;  /* 0x3f80000000027802 */ /* 0x000fe40000000f00 */
[----:B------:R-:W-:-:S09]  /*145f0*/  FSETP.NE.FTZ.AND P3, PT, R135, RZ, PT ;  /* 0x000000ff8700720b */ /* 0x000fd20003f75000 */
[----:B------:R-:W1:Y:S08]  /*14600*/  @P4 MUFU.RCP R0, R134 ;  /* 0x0000008600004308 */ /* 0x000e700000001000 */
[----:B------:R-:W2:Y:S01]  /*14610*/  @P3 MUFU.RCP R2, R135 ;  /* 0x0000008700023308 */ /* 0x000ea20000001000 */
[C---:B-1----:R-:W-:Y:S02]  /*14620*/  FMUL.FTZ R169, R0.reuse, R164 ;  /* 0x000000a400a97220 */ /* 0x042fe40000410000 */
[----:B------:R-:W-:-:S02]  /*14630*/  FMUL.FTZ R164, R0, R40 ;  /* 0x0000002800a47220 */ /* 0x000fc40000410000 */
[C---:B------:R-:W-:Y:S02]  /*14640*/  FMUL.FTZ R40, R0.reuse, R81 ;  /* 0x0000005100287220 */ /* 0x040fe40000410000 */
[----:B------:R-:W1:Y:S01]  /*14650*/  S2R R81, SR_TID.X ;  /* 0x0000000000517919 */ /* 0x000e620000002100 */
[----:B------:R-:W-:Y:S02]  /*14660*/  FMUL.FTZ R12, R0, R153 ;  /* 0x00000099000c7220 */ /* 0x000fe40000410000 */
[C---:B--2---:R-:W-:Y:S02]  /*14670*/  FMUL.FTZ R20, R2.reuse, R39 ;  /* 0x0000002702147220 */ /* 0x044fe40000410000 */
[----:B------:R-:W-:Y:S02]  /*14680*/  FMUL.FTZ R39, R2, R82 ;  /* 0x0000005202277220 */ /* 0x000fe40000410000 */
[C---:B------:R-:W-:Y:S02]  /*14690*/  FMUL.FTZ R171, R0.reuse, R156 ;  /* 0x0000009c00ab7220 */ /* 0x040fe40000410000 */
[----:B------:R-:W-:-:S02]  /*146a0*/  FMUL.FTZ R170, R0, R160 ;  /* 0x000000a000aa7220 */ /* 0x000fc40000410000 */
[C---:B------:R-:W-:Y:S02]  /*146b0*/  FMUL.FTZ R176, R0.reuse, R136 ;  /* 0x0000008800b07220 */ /* 0x040fe40000410000 */
[C---:B------:R-:W-:Y:S02]  /*146c0*/  FMUL.FTZ R5, R0.reuse, R137 ;  /* 0x0000008900057220 */ /* 0x040fe40000410000 */
[C---:B------:R-:W-:Y:S02]  /*146d0*/  FMUL.FTZ R175, R0.reuse, R140 ;  /* 0x0000008c00af7220 */ /* 0x040fe40000410000 */
[C---:B------:R-:W-:Y:S01]  /*146e0*/  FMUL.FTZ R6, R0.reuse, R141 ;  /* 0x0000008d00067220 */ /* 0x040fe20000410000 */
[----:B------:R-:W-:Y:S01]  /*146f0*/  F2FP.PACK_AB R5, R5, R176 ;  /* 0x000000b00505723e */ /* 0x000fe200000000ff */
[C---:B------:R-:W-:Y:S02]  /*14700*/  FMUL.FTZ R174, R0.reuse, R144 ;  /* 0x0000009000ae7220 */ /* 0x040fe40000410000 */
[----:B------:R-:W-:Y:S01]  /*14710*/  FMUL.FTZ R7, R0, R145 ;  /* 0x0000009100077220 */ /* 0x000fe20000410000 */
[----:B------:R-:W-:Y:S01]  /*14720*/  F2FP.PACK_AB R6, R6, R175 ;  /* 0x000000af0606723e */ /* 0x000fe200000000ff */
[C---:B------:R-:W-:Y:S01]  /*14730*/  FMUL.FTZ R173, R0.reuse, R148 ;  /* 0x0000009400ad7220 */ /* 0x040fe20000410000 */
[----:B-1----:R-:W-:Y:S01]  /*14740*/  SHF.R.S32.HI R82, RZ, 0x1f, R81 ;  /* 0x0000001fff527819 */ /* 0x002fe20000011451 */
[C---:B------:R-:W-:Y:S01]  /*14750*/  FMUL.FTZ R10, R0.reuse, R149 ;  /* 0x00000095000a7220 */ /* 0x040fe20000410000 */
[----:B------:R-:W-:Y:S01]  /*14760*/  F2FP.PACK_AB R7, R7, R174 ;  /* 0x000000ae0707723e */ /* 0x000fe200000000ff */
[----:B------:R-:W-:Y:S01]  /*14770*/  FMUL.FTZ R172, R0, R152 ;  /* 0x0000009800ac7220 */ /* 0x000fe20000410000 */
[----:B------:R-:W-:Y:S01]  /*14780*/  LEA.HI R22, R82, R81, RZ, 0x2 ;  /* 0x0000005152167211 */ /* 0x000fe200078f10ff */
[----:B------:R-:W-:Y:S01]  /*14790*/  FMUL.FTZ R168, R0, R36 ;  /* 0x0000002400a87220 */ /* 0x000fe20000410000 */
[----:B------:R-:W-:Y:S01]  /*147a0*/  F2FP.PACK_AB R10, R10, R173 ;  /* 0x000000ad0a0a723e */ /* 0x000fe200000000ff */
[----:B------:R-:W-:Y:S01]  /*147b0*/  FMUL.FTZ R160, R0, R44 ;  /* 0x0000002c00a07220 */ /* 0x000fe20000410000 */
[----:B------:R-:W-:Y:S01]  /*147c0*/  F2FP.PACK_AB R12, R12, R172 ;  /* 0x000000ac0c0c723e */ /* 0x000fe200000000ff */
        /* <DEDUP_REMOVED lines=18> */
[----:B------:R-:W-:Y:S01]  /*148f0*/  FMUL.FTZ R48, R0, R65 ;  /* 0x0000004100307220 */ /* 0x000fe20000410000 */
[----:B------:R-:W-:Y:S01]  /*14900*/  F2FP.PACK_AB R52, R52, R152 ;  /* 0x000000983434723e */ /* 0x000fe200000000ff */
[C---:B------:R-:W-:Y:S01]  /*14910*/  FMUL.FTZ R145, R0.reuse, R68 ;  /* 0x0000004400917220 */ /* 0x040fe20000410000 */
[----:B------:R-:W-:Y:S01]  /*14920*/  F2FP.PACK_AB R68, R157, R171 ;  /* 0x000000ab9d44723e */ /* 0x000fe200000000ff */
[----:B------:R-:W-:Y:S01]  /*14930*/  FMUL.FTZ R69, R0, R69 ;  /* 0x0000004500457220 */ /* 0x000fe20000410000 */
[----:B------:R-:W-:Y:S01]  /*14940*/  F2FP.PACK_AB R48, R48, R148 ;  /* 0x000000943030723e */ /* 0x000fe200000000ff */
[----:B------:R-:W-:-:S02]  /*14950*/  FMUL.FTZ R72, R0, R72 ;  /* 0x0000004800487220 */ /* 0x000fc40000410000 */
[C---:B------:R-:W-:Y:S02]  /*14960*/  FMUL.FTZ R44, R0.reuse, R73 ;  /* 0x00000049002c7220 */ /* 0x040fe40000410000 */
[C---:B------:R-:W-:Y:S02]  /*14970*/  FMUL.FTZ R76, R0.reuse, R76 ;  /* 0x0000004c004c7220 */ /* 0x040fe40000410000 */
[----:B------:R-:W-:Y:S01]  /*14980*/  FMUL.FTZ R77, R0, R77 ;  /* 0x0000004d004d7220 */ /* 0x000fe20000410000 */
[----:B------:R-:W-:Y:S01]  /*14990*/  F2FP.PACK_AB R44, R44, R72 ;  /* 0x000000482c2c723e */ /* 0x000fe200000000ff */
[C---:B------:R-:W-:Y:S02]  /*149a0*/  FMUL.FTZ R80, R0.reuse, R80 ;  /* 0x0000005000507220 */ /* 0x040fe40000410000 */
[C---:B------:R-:W-:Y:S02]  /*149b0*/  FMUL.FTZ R84, R0.reuse, R84 ;  /* 0x0000005400547220 */ /* 0x040fe40000410000 */
        /* <DEDUP_REMOVED lines=23> */
[C---:B------:R-:W-:Y:S02]  /*14b30*/  FMUL.FTZ R117, R0.reuse, R117 ;  /* 0x0000007500757220 */ /* 0x040fe40000410000 */
[C---:B------:R-:W-:Y:S02]  /*14b40*/  FMUL.FTZ R120, R0.reuse, R120 ;  /* 0x0000007800787220 */ /* 0x040fe40000410000 */
[C---:B------:R-:W-:Y:S02]  /*14b50*/  FMUL.FTZ R121, R0.reuse, R121 ;  /* 0x0000007900797220 */ /* 0x040fe40000410000 */
        /* <DEDUP_REMOVED lines=10> */
[----:B------:R-:W-:Y:S01]  /*14c00*/  FMUL.FTZ R17, R2, R51 ;  /* 0x0000003302117220 */ /* 0x000fe20000410000 */
[----:B------:R-:W-:Y:S01]  /*14c10*/  F2FP.PACK_AB R61, R20, R61 ;  /* 0x0000003d143d723e */ /* 0x000fe200000000ff */
[----:B------:R-:W-:Y:S01]  /*14c20*/  FMUL.FTZ R3, R2, R67 ;  /* 0x0000004302037220 */ /* 0x000fe20000410000 */
[----:B------:R-:W-:Y:S01]  /*14c30*/  LOP3.LUT R0, R0, 0xfffffff8, RZ, 0xc0, !PT ;  /* 0xfffffff800007812 */ /* 0x000fe200078ec0ff */
        /* <DEDUP_REMOVED lines=123> */
[----:B-1----:R-:W-:-:S02]  /*153f0*/  MOV R5, 0x40 ;  /* 0x0000004000057802 */ /* 0x002fc40000000f00 */
[----:B--2---:R-:W-:Y:S02]  /*15400*/  IADD3 R4, R0, R3, RZ ;  /* 0x0000000300047210 */ /* 0x004fe40007ffe0ff */
[----:B------:R-:W-:Y:S02]  /*15410*/  SEL R5, R5, 0xffffffc0, !P2 ;  /* 0xffffffc005057807 */ /* 0x000fe40005000000 */
[-C--:B------:R-:W-:Y:S01]  /*15420*/  IADD3 R3, R3, R2.reuse, RZ ;  /* 0x0000000203037210 */ /* 0x080fe20007ffe0ff */
[----:B------:R1:W-:Y:S01]  /*15430*/  STS [R4], R7 ;  /* 0x0000000704007388 */ /* 0x0003e20000000800 */
[-C--:B---3--:R-:W-:Y:S02]  /*15440*/  IADD3 R6, R4, R5.reuse, RZ ;  /* 0x0000000504067210 */ /* 0x088fe40007ffe0ff */
        /* <DEDUP_REMOVED lines=58> */
[----:B------:R-:W-:-:S03]  /*157f0*/  LOP3.LUT P0, RZ, R0, 0x3, RZ, 0xc0, !PT ;  /* 0x0000000300ff7812 */ /* 0x000fc6000780c0ff */
[----:B------:R-:W-:Y:S04]  /*15800*/  STS [R8+0xc000], R20 ;  /* 0x00c0001408007388 */ /* 0x000fe80000000800 */
[----:B------:R4:W-:Y:S01]  /*15810*/  STS [R8+0xc400], R19 ;  /* 0x00c4001308007388 */ /* 0x0009e20000000800 */
[----:B--2---:R-:W2:Y:S03]  /*15820*/  @P4 MUFU.LG2 R4, R134 ;  /* 0x0000008600044308 */ /* 0x004ea60000000c00 */
[----:B------:R-:W-:Y:S04]  /*15830*/  STS [R6+0xc000], R18 ;  /* 0x00c0001206007388 */ /* 0x000fe80000000800 */
[----:B------:R-:W-:Y:S01]  /*15840*/  STS [R6+0xc400], R17 ;  /* 0x00c4001106007388 */ /* 0x000fe20000000800 */
[----:B---3--:R-:W3:Y:S03]  /*15850*/  @P3 MUFU.LG2 R3, R135 ;  /* 0x0000008700033308 */ /* 0x008ee60000000c00 */
[----:B------:R-:W-:Y:S04]  /*15860*/  STS [R5+0xc000], R14 ;  /* 0x00c0000e05007388 */ /* 0x000fe80000000800 */
[----:B------:R5:W-:Y:S01]  /*15870*/  STS [R5+0xc400], R13 ;  /* 0x00c4000d05007388 */ /* 0x000be20000000800 */
[----:B--2---:R-:W-:Y:S01]  /*15880*/  @P4 FMUL.FTZ R4, R4, 0.69314718246459960938 ;  /* 0x3f31721804044820 */ /* 0x004fe20000410000 */
[----:B-1----:R-:W-:-:S02]  /*15890*/  MOV R7, 0x7f800000 ;  /* 0x7f80000000077802 */ /* 0x002fc40000000f00 */
[----:B------:R-:W-:Y:S01]  /*158a0*/  BAR.SYNC.DEFER_BLOCKING 0x0 ;  /* 0x0000000000007b1d */ /* 0x000fe20000010000 */
[----:B------:R-:W-:Y:S02]  /*158b0*/  @P4 FFMA.FTZ R7, R133, c[0x0][0x238], R4 ;  /* 0x00008e0085074a23 */ /* 0x000fe40000010004 */
[----:B---3--:R-:W-:-:S03]  /*158c0*/  @P3 FMUL.FTZ R3, R3, 0.69314718246459960938 ;  /* 0x3f31721803033820 */ /* 0x008fc60000410000 */
[----:B------:R-:W1:Y:S01]  /*158d0*/  S2R R12, SR_TID.X ;  /* 0x00000000000c7919 */ /* 0x000e620000002100 */
[----:B----4-:R-:W-:Y:S01]  /*158e0*/  MOV R8, 0x7f800000 ;  /* 0x7f80000000087802 */ /* 0x010fe20000000f00 */
[----:B------:R-:W-:Y:S02]  /*158f0*/  @P3 FFMA.FTZ R8, R132, c[0x0][0x238], R3 ;  /* 0x00008e0084083a23 */ /* 0x000fe40000010003 */
        /* <DEDUP_REMOVED lines=9> */
[----:B------:R-:W-:Y:S01]  /*15990*/  IADD3 R0, -R0, R12, RZ ;  /* 0x0000000c00007210 */ /* 0x000fe20007ffe1ff */
[----:B------:R2:W1:Y:S01]  /*159a0*/  LDS.128 R40, [R231+0x5000] ;  /* 0x00500000e7287984 */ /* 0x0004620000000c00 */
[----:B------:R-:W-:Y:S02]  /*159b0*/  LEA.HI R2, R2, R15, RZ, 0x3 ;  /* 0x0000000f02027211 */ /* 0x000fe400078f18ff */
[----:B-----5:R-:W-:Y:S01]  /*159c0*/  SHF.R.S32.HI R5, RZ, 0x1f, R0 ;  /* 0x0000001fff057819 */ /* 0x020fe20000011400 */
        /* <DEDUP_REMOVED lines=32> */
.L_x_467:
[----:B---34-:R-:W-:Y:S05]  /*15bd0*/  BSYNC B0 ;  /* 0x0000000000007941 */ /* 0x018fea0003800000 */
.L_x_466:
[----:B------:R-:W3:Y:S04]  /*15be0*/  LDL.64 R86, [R1+0x30] ;  /* 0x0000300001567983 */ /* 0x000ee80000100a00 */
[----:B------:R4:W5:Y:S04]  /*15bf0*/  LDL R84, [R1+0x4c] ;  /* 0x00004c0001547983 */ /* 0x0009680000100800 */
[----:B------:R4:W5:Y:S04]  /*15c00*/  LDL R83, [R1+0x48] ;  /* 0x0000480001537983 */ /* 0x0009680000100800 */
[----:B------:R4:W5:Y:S01]  /*15c10*/  LDL R80, [R1+0x50] ;  /* 0x0000500001507983 */ /* 0x0009620000100800 */
[----:B------:R-:W-:Y:S01]  /*15c20*/  LEA.HI R14, R82, R81, RZ, 0x3 ;  /* 0x00000051520e7211 */ /* 0x000fe200078f18ff */
[----:B------:R-:W-:Y:S01]  /*15c30*/  UIMAD UR9, UR9, -0x80, UR17 ;  /* 0xffffff80090978a4 */ /* 0x000fe2000f8e0211 */
[----:B------:R-:W-:Y:S01]  /*15c40*/  LEA.HI R12, R9, R12, RZ, 0x3 ;  /* 0x0000000c090c7211 */ /* 0x000fe200078f18ff */
[----:B------:R-:W2:Y:S01]  /*15c50*/  S2R R10, SR_CTAID.Z ;  /* 0x00000000000a7919 */ /* 0x000ea20000002700 */
[----:B------:R-:W-:Y:S01]  /*15c60*/  SHF.R.S32.HI R4, RZ, 0x3, R14 ;  /* 0x00000003ff047819 */ /* 0x000fe2000001140e */
[----:B------:R-:W-:Y:S01]  /*15c70*/  USHF.R.S32.HI UR6, URZ, 0x1f, UR10 ;  /* 0x0000001f3f067899 */ /* 0x000fe2000801140a */
[----:B------:R-:W-:Y:S01]  /*15c80*/  SHF.R.S32.HI R12, RZ, 0x3, R12 ;  /* 0x00000003ff0c7819 */ /* 0x000fe2000001140c */
[----:B------:R-:W-:Y:S01]  /*15c90*/  ULDC.64 UR4, c[0x0][0x1f0] ;  /* 0x00007c0000047ab9 */ /* 0x000fe20000000a00 */
[----:B------:R-:W-:Y:S01]  /*15ca0*/  BSSY B0, `(.L_x_468) ;  /* 0x000001c000007945 */ /* 0x000fe20003800000 */
[----:B------:R-:W-:Y:S01]  /*15cb0*/  UIMAD UR4, UR6, UR4, URZ ;  /* 0x00000004060472a4 */ /* 0x000fe2000f8e023f */
[----:B------:R-:W-:-:S03]  /*15cc0*/  SHF.R.S32.HI R13, RZ, 0x1f, R12 ;  /* 0x0000001fff0d7819 */ /* 0x000fc6000001140c */
[----:B------:R-:W-:Y:S01]  /*15cd0*/  UIMAD UR4, UR10, UR5, UR4 ;  /* 0x000000050a0472a4 */ /* 0x000fe2000f8e0204 */
[----:B---3--:R-:W-:Y:S02]  /*15ce0*/  SHF.R.S32.HI R0, RZ, 0x1f, R86 ;  /* 0x0000001fff007819 */ /* 0x008fe40000011456 */
[----:B------:R-:W-:-:S04]  /*15cf0*/  IADD3 R2, P0, R86, UR22, RZ ;  /* 0x0000001656027c10 */ /* 0x000fc8000ff1e0ff */
[----:B------:R-:W-:Y:S02]  /*15d00*/  IADD3.X R3, R0, UR7, RZ, P0, !PT ;  /* 0x0000000700037c10 */ /* 0x000fe400087fe4ff */
[----:B------:R-:W-:Y:S01]  /*15d10*/  ISETP.GE.AND P0, PT, R4, UR9, PT ;  /* 0x0000000904007c0c */ /* 0x000fe2000bf06270 */
[----:B------:R-:W-:Y:S02]  /*15d20*/  IMAD.U32 R4, RZ, RZ, UR14 ;  /* 0x0000000eff047e24 */ /* 0x000fe4000f8e00ff */
[----:B--2---:R-:W-:-:S04]  /*15d30*/  IMAD.WIDE.U32 R10, R10, c[0x0][0x1f0], R2 ;  /* 0x00007c000a0a7a25 */ /* 0x004fc800078e0002 */
[----:B------:R-:W-:Y:S01]  /*15d40*/  IMAD.WIDE R4, R4, 0x80, R12 ;  /* 0x0000008004047825 */ /* 0x000fe200078e020c */
[----:B------:R-:W-:-:S05]  /*15d50*/  IADD3 R9, R11, UR4, RZ ;  /* 0x000000040b097c10 */ /* 0x000fca000fffe0ff */
[----:B------:R-:W-:Y:S05]  /*15d60*/  @P0 BRA `(.L_x_469) ;  /* 0x000000f000000947 */ /* 0x000fea0003800000 */
[----:B----4-:R-:W-:Y:S01]  /*15d70*/  IMAD R0, R5, c[0x0][0x1e8], RZ ;  /* 0x00007a0005007a24 */ /* 0x010fe200078e02ff */
[----:B------:R-:W-:Y:S01]  /*15d80*/  ISETP.GE.AND P3, PT, R86, c[0x0][0x220], PT ;  /* 0x0000880056007a0c */ /* 0x000fe20003f66270 */
[----:B------:R-:W-:Y:S01]  /*15d90*/  IMAD.MOV.U32 R8, RZ, RZ, R10 ;  /* 0x000000ffff087224 */ /* 0x000fe200078e000a */
[----:B-----5:R-:W-:Y:S01]  /*15da0*/  ISETP.GE.AND P2, PT, R84, c[0x0][0x220], PT ;  /* 0x0000880054007a0c */ /* 0x020fe20003f46270 */
        /* <DEDUP_REMOVED lines=11> */
.L_x_469:
[----:B----4-:R-:W-:Y:S05]  /*15e60*/  BSYNC B0 ;  /* 0x0000000000007941 */ /* 0x010fea0003800000 */
.L_x_468:
[----:B------:R-:W-:Y:S01]  /*15e70*/  LEA.HI.SX32 R0, R14, 0x20, 0x1d ;  /* 0x000000200e007811 */ /* 0x000fe200078feaff */
[----:B------:R-:W-:Y:S03]  /*15e80*/  BSSY B0, `(.L_x_470) ;  /* 0x0000015000007945 */ /* 0x000fe60003800000 */
[----:B------:R-:W-:-:S13]  /*15e90*/  ISETP.GE.AND P0, PT, R0, UR9, PT ;  /* 0x0000000900007c0c */ /* 0x000fda000bf06270 */
[----:B------:R-:W-:Y:S05]  /*15ea0*/  @P0 BRA `(.L_x_471) ;  /* 0x0000012000000947 */ /* 0x000fea0003800000 */
[----:B------:R-:W-:Y:S01]  /*15eb0*/  IADD3 R0, P0, R4, 0x20, RZ ;  /* 0x0000002004007810 */ /* 0x000fe20007f1e0ff */
[----:B--2---:R-:W-:Y:S01]  /*15ec0*/  IMAD.MOV.U32 R3, RZ, RZ, R9 ;  /* 0x000000ffff037224 */ /* 0x004fe200078e0009 */
        /* <DEDUP_REMOVED lines=16> */
.L_x_471:
[----:B------:R-:W-:Y:S05]  /*15fd0*/  BSYNC B0 ;  /* 0x0000000000007941 */ /* 0x000fea0003800000 */
.L_x_470:
        /* <DEDUP_REMOVED lines=22> */
.L_x_473:
[----:B------:R-:W-:Y:S05]  /*16140*/  BSYNC B0 ;  /* 0x0000000000007941 */ /* 0x000fea0003800000 */
.L_x_472:
[----:B------:R-:W-:-:S04]  /*16150*/  IADD3 R0, R12, 0x60, RZ ;  /* 0x000000600c007810 */ /* 0x000fc80007ffe0ff */
[----:B------:R-:W-:-:S13]  /*16160*/  ISETP.GE.AND P0, PT, R0, UR20, PT ;  /* 0x0000001400007c0c */ /* 0x000fda000bf06270 */
[----:B------:R-:W-:Y:S05]  /*16170*/  @P0 EXIT ;  /* 0x000000000000094d */ /* 0x000fea0003800000 */
[----:B------:R-:W-:Y:S01]  /*16180*/  IADD3 R6, P0, R4, 0x60, RZ ;  /* 0x0000006004067810 */ /* 0x000fe20007f1e0ff */
[----:B-12---:R-:W-:Y:S01]  /*16190*/  IMAD.MOV.U32 R2, RZ, RZ, R10 ;  /* 0x000000ffff027224 */ /* 0x006fe200078e000a */
        /* <DEDUP_REMOVED lines=18> */
.L_x_474:
        /* <DEDUP_REMOVED lines=12> */
.L_x_2032:


//--------------------- .text._ZN5flash16flash_fwd_kernelI23Flash_fwd_kernel_traitsILi256ELi128ELi64ELi8ELb0ELb0EN7cutlass6half_tE19Flash_kernel_traitsILi256ELi128ELi64ELi8ES3_EELb0ELb0ELb1ELb1ELb0ELb0ELb0ELb0EEEvNS_16Flash_fwd_paramsE --------------------------
	.section	.text._ZN5flash16flash_fwd_kernelI23Flash_fwd_kernel_traitsILi256ELi128ELi64ELi8ELb0ELb0EN7cutlass6half_tE19Flash_kernel_traitsILi256ELi128ELi64ELi8ES3_EELb0ELb0ELb1ELb1ELb0ELb0ELb0ELb0EEEvNS_16Flash_fwd_paramsE,"ax",@progbits
	.sectioninfo	@"SHI_REGISTERS=255"
	.align	128
        .global         _ZN5flash16flash_fwd_kernelI23Flash_fwd_kernel_traitsILi256ELi128ELi64ELi8ELb0ELb0EN7cutlass6half_tE19Flash_kernel_traitsILi256ELi128ELi64ELi8ES3_EELb0ELb0ELb1ELb1ELb0ELb0ELb0ELb0EEEvNS_16Flash_fwd_paramsE
        .type           _ZN5flash16flash_fwd_kernelI23Flash_fwd_kernel_traitsILi256ELi128ELi64ELi8ELb0ELb0EN7cutlass6half_tE19Flash_kernel_traitsILi256ELi128ELi64ELi8ES3_EELb0ELb0ELb1ELb1ELb0ELb0ELb0ELb0EEEvNS_16Flash_fwd_paramsE,@function
        .size           _ZN5flash16flash_fwd_kernelI23Flash_fwd_kernel_traitsILi256ELi128ELi64ELi8ELb0ELb0EN7cutlass6half_tE19Flash_kernel_traitsILi256ELi128ELi64ELi8ES3_EELb0ELb0ELb1ELb1ELb0ELb0ELb0ELb0EEEvNS_16Flash_fwd_paramsE,(.L_x_2033 - _ZN5flash16flash_fwd_kernelI23Flash_fwd_kernel_traitsILi256ELi128ELi64ELi8ELb0ELb0EN7cutlass6half_tE19Flash_kernel_traitsILi256ELi128ELi64ELi8ES3_EELb0ELb0ELb1ELb1ELb0ELb0ELb0ELb0EEEvNS_16Flash_fwd_paramsE)
        .other          _ZN5flash16flash_fwd_kernelI23Flash_fwd_kernel_traitsILi256ELi128ELi64ELi8ELb0ELb0EN7cutlass6half_tE19Flash_kernel_traitsILi256ELi128ELi64ELi8ES3_EELb0ELb0ELb1ELb1ELb0ELb0ELb0ELb0EEEvNS_16Flash_fwd_paramsE,@"STO_CUDA_ENTRY STV_DEFAULT"
_ZN5flash16flash_fwd_kernelI23Flash_fwd_kernel_traitsILi256ELi128ELi64ELi8ELb0ELb0EN7cutlass6half_tE19Flash_kernel_traitsILi256ELi128ELi64ELi8ES3_EELb0ELb0ELb1ELb1ELb0ELb0ELb0ELb0EEEvNS_16Flash_fwd_paramsE:
.text._ZN5flash16flash_fwd_kernelI23Flash_fwd_kernel_traitsILi256ELi128ELi64ELi8ELb0ELb0EN7cutlass6half_tE19Flash_kernel_traitsILi256ELi128ELi64ELi8ES3_EELb0ELb0ELb1ELb1ELb0ELb0ELb0ELb0EEEvNS_16Flash_fwd_paramsE:
        /* <DEDUP_REMOVED lines=56> */
.L_x_475:
[----:B-1----:R-:W-:Y:S02]  /*0380*/  ULDC UR6, c[0x0][0x218] ;  /* 0x0000860000067ab9 */ /* 0x002fe40000000800 */
.L_x_476:
        /* <DEDUP_REMOVED lines=125> */
.L_x_479:
[----:B------:R-:W-:Y:S05]  /*0b60*/  BSYNC B0 ;  /* 0x0000000000007941 */ /* 0x000fea0003800000 */
.L_x_478:
        /* <DEDUP_REMOVED lines=22> */
.L_x_481:
[----:B------:R-:W-:Y:S05]  /*0cd0*/  BSYNC B0 ;  /* 0x0000000000007941 */ /* 0x000fea0003800000 */
.L_x_480:
        /* <DEDUP_REMOVED lines=22> */
.L_x_483:
[----:B------:R-:W-:Y:S05]  /*0e40*/  BSYNC B0 ;  /* 0x0000000000007941 */ /* 0x000fea0003800000 */
.L_x_482:
        /* <DEDUP_REMOVED lines=21> */
.L_x_485:
[----:B------:R-:W-:Y:S05]  /*0fa0*/  BSYNC B0 ;  /* 0x0000000000007941 */ /* 0x000fea0003800000 */
.L_x_484:
        /* <DEDUP_REMOVED lines=35> */
.L_x_477:
[----:B-1----:R-:W-:Y:S02]  /*11e0*/  UISETP.NE.AND UP1, UPT, UR15, -0x1, UPT ;  /* 0xffffffff0f00788c */ /* 0x002fe4000bf25270 */
[----:B------:R-:W-:Y:S02]  /*11f0*/  UISETP.NE.AND UP0, UPT, UR8, -0x1, UPT ;  /* 0xffffffff0800788c */ /* 0x000fe4000bf05270 */
[----:B------:R-:W-:Y:S02]  /*1200*/  ULDC.64 UR4, c[0x0][0x190] ;  /* 0x0000640000047ab9 */ /* 0x000fe40000000a00 */
[----:B------:R-:W-:Y:S02]  /*1210*/  ULDC.64 UR6, c[0x0][0x178] ;  /* 0x00005e0000067ab9 */ /* 0x000fe40000000a00 */
[----:B------:R-:W-:Y:S01]  /*1220*/  PLOP3.LUT P0, PT, PT, PT, UP0, 0x80, 0x0 ;  /* 0x000000000000781c */ /* 0x000fe20003f0f008 */
[----:B------:R-:W-:-:S02]  /*1230*/  USHF.R.S32.HI UR23, URZ, 0x1f, UR24 ;  /* 0x0000001f3f177899 */ /* 0x000fc40008011418 */
[----:B------:R-:W-:Y:S02]  /*1240*/  @UP1 UIMAD.WIDE.U32 UR12, UR15, UR4, URZ ;  /* 0x000000040f0c12a5 */ /* 0x000fe4000f8e003f */
[----:B------:R-:W-:Y:S02]  /*1250*/  @!UP1 USHF.R.S32.HI UR11, URZ, 0x1f, UR22 ;  /* 0x0000001f3f0b9899 */ /* 0x000fe40008011416 */
[----:B------:R-:W-:Y:S02]  /*1260*/  @UP1 UIMAD UR25, UR15, UR5, UR13 ;  /* 0x000000050f1912a4 */ /* 0x000fe4000f8e020d */
[----:B------:R-:W-:Y:S02]  /*1270*/  @UP0 UIADD3 UR13, UR26, UR8, URZ ;  /* 0x000000081a0d0290 */ /* 0x000fe4000fffe03f */
[----:B------:R-:W-:Y:S02]  /*1280*/  ULDC.64 UR4, c[0x0][0x198] ;  /* 0x0000660000047ab9 */ /* 0x000fe40000000a00 */
[----:B------:R-:W-:-:S02]  /*1290*/  @!UP1 UIMAD UR11, UR11, UR6, URZ ;  /* 0x000000060b0b92a4 */ /* 0x000fc4000f8e023f */
[----:B------:R-:W-:Y:S02]  /*12a0*/  @UP0 UIMAD.WIDE.U32 UR28, UR13, UR4, URZ ;  /* 0x000000040d1c02a5 */ /* 0x000fe4000f8e003f */
[----:B------:R-:W-:Y:S02]  /*12b0*/  @!UP1 UIMAD.WIDE.U32 UR30, UR22, UR6, URZ ;  /* 0x00000006161e92a5 */ /* 0x000fe4000f8e003f */
[----:B------:R-:W-:Y:S02]  /*12c0*/  @!UP1 UIMAD UR7, UR22, UR7, UR11 ;  /* 0x00000007160792a4 */ /* 0x000fe4000f8e020b */
[----:B------:R-:W-:Y:S02]  /*12d0*/  @UP1 UMOV UR6, UR12 ;  /* 0x0000000c00061c82 */ /* 0x000fe40008000000 */
[----:B------:R-:W-:Y:S02]  /*12e0*/  @UP0 UIMAD UR11, UR13, UR5, UR29 ;  /* 0x000000050d0b02a4 */ /* 0x000fe4000f8e021d */
        /* <DEDUP_REMOVED lines=16> */
.L_x_486:
        /* <DEDUP_REMOVED lines=51> */
.L_x_487:
[----:B------:R-:W-:Y:S01]  /*1720*/  SHF.R.S32.HI R11, RZ, 0x1f, R24 ;  /* 0x0000001fff0b7819 */ /* 0x000fe20000011418 */
[----:B------:R-:W1:Y:S01]  /*1730*/  S2R R18, SR_CTAID.Z ;  /* 0x0000000000127919 */ /* 0x000e620000002700 */
[----:B------:R-:W-:Y:S01]  /*1740*/  ULDC.64 UR4, c[0x0][0x1b0] ;  /* 0x00006c0000047ab9 */ /* 0x000fe20000000a00 */
[----:B------:R-:W-:Y:S01]  /*1750*/  BSSY B0, `(.L_x_488) ;  /* 0x0000081000007945 */ /* 0x000fe20003800000 */
[CC--:B------:R-:W-:Y:S01]  /*1760*/  LEA.HI R0, R11.reuse, R24.reuse, RZ, 0x3 ;  /* 0x000000180b007211 */ /* 0x0c0fe200078f18ff */
[----:B------:R-:W-:Y:S01]  /*1770*/  UIMAD UR4, UR27, UR4, URZ ;  /* 0x000000041b0472a4 */ /* 0x000fe2000f8e023f */
[----:B------:R-:W-:Y:S02]  /*1780*/  LEA.HI R2, R11, R24, RZ, 0x4 ;  /* 0x000000180b027211 */ /* 0x000fe400078f20ff */
[----:B------:R-:W-:-:S02]  /*1790*/  SHF.R.S32.HI R26, RZ, 0x3, R0 ;  /* 0x00000003ff1a7819 */ /* 0x000fc40000011400 */
[----:B------:R-:W-:Y:S02]  /*17a0*/  LOP3.LUT R0, R0, 0xfffffff8, RZ, 0xc0, !PT ;  /* 0xfffffff800007812 */ /* 0x000fe400078ec0ff */
        /* <DEDUP_REMOVED lines=39> */
[----:B------:R-:W-:Y:S01]  /*1a20*/  IADD3 R104, R108, 0x80, RZ ;  /* 0x000000806c687810 */ /* 0x000fe20007ffe0ff */
[----:B------:R-:W-:Y:S01]  /*1a30*/  UIADD3 UR6, -UR17, UR19, URZ ;  /* 0x0000001311067290 */ /* 0x000fe2000fffe13f */
[----:B------:R-:W-:Y:S01]  /*1a40*/  IMAD.WIDE.U32 R2, R26, c[0x0][0x1a0], R108 ;  /* 0x000068001a027a25 */ /* 0x000fe200078e006c */
[----:B------:R-:W-:Y:S01]  /*1a50*/  LOP3.LUT R0, R0, 0x1c0, RZ, 0xc0, !PT ;  /* 0x000001c000007812 */ /* 0x000fe200078ec0ff */
[----:B------:R1:W-:Y:S01]  /*1a60*/  STL.64 [R1+0x10], R26 ;  /* 0x0000101a01007387 */ /* 0x0003e20000100a00 */
[----:B------:R-:W-:Y:S01]  /*1a70*/  IADD3 R4, P1, R4, UR12, RZ ;  /* 0x0000000c04047c10 */ /* 0x000fe2000ff3e0ff */
[----:B------:R-:W-:Y:S01]  /*1a80*/  IMAD R6, R26, c[0x0][0x1a4], R6 ;  /* 0x000069001a067a24 */ /* 0x000fe200078e0206 */
[----:B------:R-:W-:Y:S01]  /*1a90*/  IADD3 R2, P0, R2, UR14, RZ ;  /* 0x0000000e02027c10 */ /* 0x000fe2000ff1e0ff */
[----:B------:R-:W-:Y:S01]  /*1aa0*/  ULDC.64 UR4, c[0x0][0x1a8] ;  /* 0x00006a0000047ab9 */ /* 0x000fe20000000a00 */
[----:B------:R-:W-:Y:S01]  /*1ab0*/  LOP3.LUT R8, R0, 0x8, R8, 0xf8, !PT ;  /* 0x0000000800087812 */ /* 0x000fe200078ef808 */
        /* <DEDUP_REMOVED lines=9> */
[----:B------:R-:W-:-:S02]  /*1b50*/  ISETP.GE.AND P0, PT, R26, UR6, PT ;  /* 0x000000061a007c0c */ /* 0x000fc4000bf06270 */
[----:B------:R-:W-:Y:S01]  /*1b60*/  LOP3.LUT R7, R8, R7, RZ, 0x3c, !PT ;  /* 0x0000000708077212 */ /* 0x000fe200078e3cff */
[----:B------:R-:W-:Y:S01]  /*1b70*/  IMAD.WIDE.U32 R28, R6, c[0x0][0x1b8], R2 ;  /* 0x00006e00061c7a25 */ /* 0x000fe200078e0002 */
[----:B------:R1:W-:Y:S01]  /*1b80*/  STL.64 [R1+0x58], R32 ;  /* 0x0000582001007387 */ /* 0x0003e20000100a00 */
[----:B------:R-:W-:Y:S02]  /*1b90*/  IADD3 R35, R33, UR25, RZ ;  /* 0x0000001921237c10 */ /* 0x000fe4000fffe0ff */
[----:B------:R-:W-:Y:S01]  /*1ba0*/  LEA.HI R2, R11, R24, RZ, 0x5 ;  /* 0x000000180b027211 */ /* 0x000fe200078f28ff */
[----:B------:R1:W-:Y:S01]  /*1bb0*/  STL.64 [R1+0x78], R28 ;  /* 0x0000781c01007387 */ /* 0x0003e20000100a00 */
[----:B------:R-:W-:Y:S01]  /*1bc0*/  IADD3 R31, R29, UR7, RZ ;  /* 0x000000071d1f7c10 */ /* 0x000fe2000fffe0ff */
[----:B------:R-:W-:Y:S01]  /*1bd0*/  IMAD.SHL.U32 R4, R10, 0x40, RZ ;  /* 0x000000400a047824 */ /* 0x000fe200078e00ff */
[----:B------:R-:W-:Y:S01]  /*1be0*/  LOP3.LUT R0, R2, 0xffffffe0, RZ, 0xc0, !PT ;  /* 0xffffffe002007812 */ /* 0x000fe200078ec0ff */
[----:B------:R1:W-:Y:S01]  /*1bf0*/  STL [R1+0x64], R105 ;  /* 0x0000646901007387 */ /* 0x0003e20000100800 */
[----:B------:R-:W-:Y:S01]  /*1c00*/  IMAD.MOV.U32 R3, RZ, RZ, 0x10 ;  /* 0x00000010ff037424 */ /* 0x000fe200078e00ff */
[----:B------:R-:W-:Y:S01]  /*1c10*/  IADD3 R11, R19, UR4, RZ ;  /* 0x00000004130b7c10 */ /* 0x000fe2000fffe0ff */
[----:B------:R-:W-:Y:S01]  /*1c20*/  IMAD.MOV.U32 R5, RZ, RZ, 0x20 ;  /* 0x00000020ff057424 */ /* 0x000fe200078e00ff */
[----:B------:R1:W-:Y:S01]  /*1c30*/  STL [R1+0x60], R104 ;  /* 0x0000606801007387 */ /* 0x0003e20000100800 */
[----:B------:R-:W-:Y:S01]  /*1c40*/  IMAD.U32 R8, RZ, RZ, UR16 ;  /* 0x00000010ff087e24 */ /* 0x000fe2000f8e00ff */
[----:B------:R-:W-:Y:S01]  /*1c50*/  LOP3.LUT R4, R7, 0xfffffe00, R4, 0xf8, !PT ;  /* 0xfffffe0007047812 */ /* 0x000fe200078ef804 */
[----:B------:R-:W-:Y:S01]  /*1c60*/  IMAD.IADD R21, R24, 0x1, -R0 ;  /* 0x0000000118157824 */ /* 0x000fe200078e0a00 */
[----:B------:R1:W-:Y:S01]  /*1c70*/  STL [R1+0x68], R103 ;  /* 0x0000686701007387 */ /* 0x0003e20000100800 */
[----:B------:R-:W-:Y:S01]  /*1c80*/  SHF.R.S32.HI R100, RZ, 0x5, R2 ;  /* 0x00000005ff647819 */ /* 0x000fe20000011402 */
[----:B------:R-:W-:Y:S01]  /*1c90*/  IMAD.WIDE R8, R8, 0x80, R26 ;  /* 0x0000008008087825 */ /* 0x000fe200078e021a */
[----:B------:R-:W-:Y:S01]  /*1ca0*/  SEL R3, R3, 0xfffffff0, !P2 ;  /* 0xfffffff003037807 */ /* 0x000fe20005000000 */
[----:B------:R1:W-:Y:S01]  /*1cb0*/  STL [R1+0x74], R31 ;  /* 0x0000741f01007387 */ /* 0x0003e20000100800 */
[----:B------:R-:W-:Y:S01]  /*1cc0*/  SEL R0, R5, 0xffffffe0, !P3 ;  /* 0xffffffe005007807 */ /* 0x000fe20005800000 */
[----:B------:R-:W-:-:S02]  /*1cd0*/  IMAD.SHL.U32 R227, R227, 0x2, RZ ;  /* 0x00000002e3e37824 */ /* 0x000fc400078e00ff */
[----:B------:R1:W-:Y:S01]  /*1ce0*/  STL [R1+0x54], R35 ;  /* 0x0000542301007387 */ /* 0x0003e20000100800 */
        /* <DEDUP_REMOVED lines=39> */
.L_x_489:
[----:B------:R-:W-:Y:S05]  /*1f60*/  BSYNC B0 ;  /* 0x0000000000007941 */ /* 0x000fea0003800000 */
.L_x_488:
        /* <DEDUP_REMOVED lines=45> */
.L_x_491:
[----:B------:R-:W-:Y:S05]  /*2240*/  BSYNC B0 ;  /* 0x0000000000007941 */ /* 0x000fea0003800000 */
.L_x_490:
        /* <DEDUP_REMOVED lines=45> */
.L_x_493:
[----:B------:R-:W-:Y:S05]  /*2520*/  BSYNC B0 ;  /* 0x0000000000007941 */ /* 0x000fea0003800000 */
.L_x_492:
        /* <DEDUP_REMOVED lines=48> */
.L_x_495:
[----:B------:R-:W-:Y:S05]  /*2830*/  BSYNC B0 ;  /* 0x0000000000007941 */ /* 0x000fea0003800000 */
.L_x_494:
        /* <DEDUP_REMOVED lines=48> */
.L_x_497:
[----:B------:R-:W-:Y:S05]  /*2b40*/  BSYNC B0 ;  /* 0x0000000000007941 */ /* 0x000fea0003800000 */
.L_x_496:
        /* <DEDUP_REMOVED lines=42> */
.L_x_499:
[----:B------:R-:W-:Y:S05]  /*2df0*/  BSYNC B0 ;  /* 0x0000000000007941 */ /* 0x000fea0003800000 */
.L_x_498:
[----:B------:R-:W-:Y:S01]  /*2e00*/  ULDC.64 UR4, c[0x0][0x318] ;  /* 0x0000c60000047ab9 */ /* 0x000fe20000000a00 */
[----:B------:R-:W0:Y:S01]  /*2e10*/  LDGDEPBAR ;  /* 0x00000000000079af */ /* 0x000e220000000000 */
[----:B------:R-:W-:Y:S01]  /*2e20*/  UISETP.NE.U32.AND UP1, UPT, URZ, UR4, UPT ;  /* 0x000000043f00728c */ /* 0x000fe2000bf25070 */
[----:B--2-4-:R-:W-:Y:S02]  /*2e30*/  IMAD.MOV.U32 R10, RZ, RZ, R30 ;  /* 0x000000ffff0a7224 */ /* 0x014fe400078e001e */
[----:B------:R-:W-:Y:S01]  /*2e40*/  IMAD.MOV.U32 R11, RZ, RZ, R31 ;  /* 0x000000ffff0b7224 */ /* 0x000fe200078e001f */
        /* <DEDUP_REMOVED lines=15> */
[----:B------:R-:W-:Y:S01]  /*2f40*/  IMAD.U32 R6, RZ, RZ, UR22 ;  /* 0x00000016ff067e24 */ /* 0x000fe2000f8e00ff */
[----:B------:R-:W2:Y:S01]  /*2f50*/  @P0 MUFU.RCP R5, c[0x0][0x238] ;  /* 0x00008e0000050b08 */ /* 0x000ea20000001000 */
[----:B------:R-:W-:Y:S01]  /*2f60*/  ISETP.GE.AND P1, PT, R26, UR25, PT ;  /* 0x000000191a007c0c */ /* 0x000fe2000bf26270 */
[----:B------:R-:W-:-:S02]  /*2f70*/  ULDC.64 UR4, c[0x0][0x1a0] ;  /* 0x0000680000047ab9 */ /* 0x000fc40000000a00 */
[----:B------:R-:W-:-:S05]  /*2f80*/  MOV R7, UR23 ;  /* 0x0000001700077c02 */ /* 0x000fca0008000f00 */
[----:B------:R4:W2:Y:S01]  /*2f90*/  @P0 LDG.E R2, [R6.64] ;  /* 0x0000001406020981 */ /* 0x0008a2000c1e1900 */
[----:B------:R-:W-:Y:S01]  /*2fa0*/  MOV R10, R28 ;  /* 0x0000001c000a7202 */ /* 0x000fe20000000f00 */
[----:B------:R-:W-:Y:S01]  /*2fb0*/  USHF.L.U32 UR22, UR4, 0x6, URZ ;  /* 0x0000000604167899 */ /* 0x000fe2000800063f */
[----:B------:R-:W-:Y:S01]  /*2fc0*/  IMAD.SHL.U32 R24, R24, 0x2, RZ ;  /* 0x0000000218187824 */ /* 0x000fe200078e00ff */
[----:B------:R-:W-:Y:S01]  /*2fd0*/  BAR.SYNC.DEFER_BLOCKING 0x0 ;  /* 0x0000000000007b1d */ /* 0x000fe20000010000 */
[----:B------:R-:W-:-:S03]  /*2fe0*/  USHF.L.U64.HI UR7, UR4, UR7, UR5 ;  /* 0x0000000704077299 */ /* 0x000fc60008010205 */
[----:B------:R-:W-:Y:S01]  /*2ff0*/  IMAD.U32 R8, RZ, RZ, UR22 ;  /* 0x00000016ff087e24 */ /* 0x000fe2000f8e00ff */
[----:B------:R-:W-:Y:S01]  /*3000*/  UIMAD UR5, UR7, UR31, URZ ;  /* 0x0000001f070572a4 */ /* 0x000fe2000f8e023f */
[----:B------:R1:W-:Y:S01]  /*3010*/  STL.64 [R1+0x70], R10 ;  /* 0x0000700a01007387 */ /* 0x0003e20000100a00 */
[----:B------:R-:W-:Y:S01]  /*3020*/  UMOV UR23, URZ ;  /* 0x0000003f00177c82 */ /* 0x000fe20008000000 */
[----:B------:R-:W-:Y:S01]  /*3030*/  BSSY B0, `(.L_x_500) ;  /* 0x0000031000007945 */ /* 0x000fe20003800000 */
[----:B------:R-:W-:Y:S01]  /*3040*/  UIMAD UR26, UR26, UR22, UR5 ;  /* 0x000000161a1a72a4 */ /* 0x000fe2000f8e0205 */
[----:B------:R-:W-:Y:S01]  /*3050*/  LOP3.LUT R110, R24, 0x6, RZ, 0xc0, !PT ;  /* 0x00000006186e7812 */ /* 0x000fe200078ec0ff */
[----:B----4-:R-:W-:Y:S01]  /*3060*/  IMAD.WIDE.U32 R6, R8, UR31, R10 ;  /* 0x0000001f08067c25 */ /* 0x010fe2000f8e000a */
[----:B------:R1:W-:Y:S04]  /*3070*/  @P1 STS.128 [R227+0x18000], RZ ;  /* 0x018000ffe3001388 */ /* 0x0003e80000000c00 */
[----:B------:R1:W-:Y:S04]  /*3080*/  @P1 STS.128 [R227+0x1a000], RZ ;  /* 0x01a000ffe3001388 */ /* 0x0003e80000000c00 */
[----:B------:R1:W-:Y:S04]  /*3090*/  @P1 STS.128 [R227+0x1c000], RZ ;  /* 0x01c000ffe3001388 */ /* 0x0003e80000000c00 */
[----:B------:R1:W-:Y:S01]  /*30a0*/  @P1 STS.128 [R227+0x1e000], RZ ;  /* 0x01e000ffe3001388 */ /* 0x0003e20000000c00 */
[----:B--2---:R-:W-:-:S04]  /*30b0*/  @P0 FMUL.FTZ R2, R2, R5 ;  /* 0x0000000502020220 */ /* 0x004fc80000410000 */
[----:B------:R2:W4:Y:S02]  /*30c0*/  @P0 R2UR UR24, R2 ;  /* 0x00000000021803c2 */ /* 0x00052400000e0000 */
[----:B--2---:R-:W-:Y:S01]  /*30d0*/  SHF.R.S32.HI R2, RZ, 0x1f, R21 ;  /* 0x0000001fff027819 */ /* 0x004fe20000011415 */
[----:B----4-:R-:W-:-:S03]  /*30e0*/  @UP1 UMOV UR23, UR24 ;  /* 0x0000001800171c82 */ /* 0x010fc60008000000 */
[----:B------:R-:W-:-:S04]  /*30f0*/  LEA.HI R2, R2, R21, RZ, 0x2 ;  /* 0x0000001502027211 */ /* 0x000fc800078f10ff */
[----:B------:R-:W-:Y:S02]  /*3100*/  SHF.R.S32.HI R101, RZ, 0x2, R2 ;  /* 0x00000002ff657819 */ /* 0x000fe40000011402 */
[----:B------:R-:W-:Y:S01]  /*3110*/  IADD3 R2, R7, UR26, RZ ;  /* 0x0000001a07027c10 */ /* 0x000fe2000fffe0ff */
        /* <DEDUP_REMOVED lines=34> */
.L_x_501:
[----:B-1----:R-:W-:Y:S05]  /*3340*/  BSYNC B0 ;  /* 0x0000000000007941 */ /* 0x002fea0003800000 */
.L_x_500:
        /* <DEDUP_REMOVED lines=45> */
.L_x_503:
[----:B------:R-:W-:Y:S05]  /*3620*/  BSYNC B0 ;  /* 0x0000000000007941 */ /* 0x000fea0003800000 */
.L_x_502:
[C---:B------:R-:W-:Y:S01]  /*3630*/  IMAD.SHL.U32 R2, R22.reuse, 0x40, RZ ;  /* 0x0000004016027824 */ /* 0x040fe200078e00ff */
[----:B------:R-:W-:Y:S01]  /*3640*/  R2P PR, R22, 0x6 ;  /* 0x0000000616007804 */ /* 0x000fe20000000000 */
[----:B------:R-:W-:Y:S01]  /*3650*/  IMAD.SHL.U32 R5, R26, 0x8, RZ ;  /* 0x000000081a057824 */ /* 0x000fe200078e00ff */
[----:B------:R-:W-:Y:S01]  /*3660*/  UIADD3 UR4, UR18, -UR19, URZ ;  /* 0x8000001312047290 */ /* 0x000fe2000fffe03f */
[----:B------:R-:W0:Y:S01]  /*3670*/  LDGDEPBAR ;  /* 0x00000000000079af */ /* 0x000e220000000000 */
[----:B------:R-:W-:Y:S01]  /*3680*/  LOP3.LUT R2, R2, 0x1c0, RZ, 0xc0, !PT ;  /* 0x000001c002027812 */ /* 0x000fe200078ec0ff */
[----:B------:R-:W-:Y:S02]  /*3690*/  UIADD3 UR5, UR18, 0x1, -UR19 ;  /* 0x0000000112057890 */ /* 0x000fe4000fffe813 */
[----:B------:R-:W-:Y:S01]  /*36a0*/  UISETP.GT.AND UP0, UPT, UR31, UR10, UPT ;  /* 0x0000000a1f00728c */ /* 0x000fe2000bf04270 */
[----:B------:R-:W-:Y:S02]  /*36b0*/  LOP3.LUT R5, R2, 0x8, R5, 0xf8, !PT ;  /* 0x0000000802057812 */ /* 0x000fe400078ef805 */
[----:B------:R-:W-:-:S04]  /*36c0*/  SHF.R.U32.HI R2, RZ, 0x3, R2 ;  /* 0x00000003ff027819 */ /* 0x000fc80000011602 */
[----:B------:R-:W-:Y:S01]  /*36d0*/  LOP3.LUT R2, R5, R2, RZ, 0x3c, !PT ;  /* 0x0000000205027212 */ /* 0x000fe200078e3cff */
[----:B------:R-:W-:-:S04]  /*36e0*/  IMAD R5, R100, 0x400, R4 ;  /* 0x0000040064057824 */ /* 0x000fc800078e0204 */
[----:B------:R-:W-:Y:S02]  /*36f0*/  IMAD R2, R23, 0x200, R2 ;  /* 0x0000020017027824 */ /* 0x000fe400078e0202 */
[----:B------:R-:W-:Y:S01]  /*3700*/  IMAD.SHL.U32 R207, R5, 0x2, RZ ;  /* 0x0000000205cf7824 */ /* 0x000fe200078e00ff */
[----:B------:R-:W-:Y:S01]  /*3710*/  LEA R5, R100, UR17, 0x4 ;  /* 0x0000001164057c11 */ /* 0x000fe2000f8e20ff */
[----:B------:R-:W-:Y:S02]  /*3720*/  IMAD.SHL.U32 R200, R2, 0x2, RZ ;  /* 0x0000000202c87824 */ /* 0x000fe400078e00ff */
[--C-:B------:R-:W-:Y:S01]  /*3730*/  IMAD R208, R3, 0x2, R207.reuse ;  /* 0x0000000203d07824 */ /* 0x100fe200078e02cf */
[----:B--2---:R-:W-:Y:S01]  /*3740*/  LDSM.16.M88.4 R12, [R207] ;  /* 0x00000000cf0c783b */ /* 0x004fe20000000200 */
[----:B------:R-:W-:Y:S01]  /*3750*/  IMAD R210, R0, 0x2, R207 ;  /* 0x0000000200d27824 */ /* 0x000fe200078e02cf */
[----:B------:R-:W-:Y:S01]  /*3760*/  IADD3 R2, R200, 0x10000, RZ ;  /* 0x00010000c8027810 */ /* 0x000fe20007ffe0ff */
[----:B------:R-:W-:Y:S01]  /*3770*/  IMAD R209, R0, 0x2, R208 ;  /* 0x0000000200d17824 */ /* 0x000fe200078e02d0 */
[----:B------:R-:W2:Y:S01]  /*3780*/  LDSM.16.M88.4 R8, [R200+0x10000] ;  /* 0x01000000c808783b */ /* 0x000ea20000000200 */
[----:B------:R-:W-:Y:S01]  /*3790*/  IADD3 R211, R200, 0x10020, RZ ;  /* 0x00010020c8d37810 */ /* 0x000fe20007ffe0ff */
[----:B------:R-:W-:Y:S01]  /*37a0*/  IMAD.IADD R5, R101, 0x1, R5 ;  /* 0x0000000165057824 */ /* 0x000fe200078e0205 */
[----:B------:R-:W-:Y:S01]  /*37b0*/  @P1 IADD3 R211, R2, -0x20, RZ ;  /* 0xffffffe002d31810 */ /* 0x000fe20007ffe0ff */
[----:B------:R-:W4:Y:S01]  /*37c0*/  LDSM.16.M88.4 R16, [R200+0x10800] ;  /* 0x01080000c810783b */ /* 0x000f220000000200 */
[----:B------:R-:W-:-:S02]  /*37d0*/  IMAD.MOV.U32 R2, RZ, RZ, 0x40 ;  /* 0x00000040ff027424 */ /* 0x000fc400078e00ff */
[----:B------:R-:W-:Y:S01]  /*37e0*/  IADD3 R228, R5, UR4, RZ ;  /* 0x0000000405e47c10 */ /* 0x000fe2000fffe0ff */
[----:B------:R-:W5:Y:S01]  /*37f0*/  LDSM.16.M88.4 R24, [R200+0x11000] ;  /* 0x01100000c818783b */ /* 0x000f620000000200 */
[C---:B------:R-:W-:Y:S02]  /*3800*/  IADD3 R226, R211.reuse, 0x800, RZ ;  /* 0x00000800d3e27810 */ /* 0x040fe40007ffe0ff */
[----:B------:R-:W-:Y:S01]  /*3810*/  SEL R2, R2, 0xffffffc0, !P2 ;  /* 0xffffffc002027807 */ /* 0x000fe20005000000 */
[----:B------:R-:W1:Y:S01]  /*3820*/  LDSM.16.M88.4 R40, [R200+0x11800] ;  /* 0x01180000c828783b */ /* 0x000e620000000200 */
[C---:B------:R-:W-:Y:S02]  /*3830*/  IADD3 R225, R211.reuse, 0x1000, RZ ;  /* 0x00001000d3e17810 */ /* 0x040fe40007ffe0ff */
[C---:B------:R-:W-:Y:S01]  /*3840*/  IADD3 R224, R211.reuse, 0x1800, RZ ;  /* 0x00001800d3e07810 */ /* 0x040fe20007ffe0ff */
[----:B------:R-:W-:Y:S01]  /*3850*/  LDSM.16.M88.4 R20, [R211] ;  /* 0x00000000d314783b */ /* 0x000fe20000000200 */
[----:B------:R-:W-:Y:S01]  /*3860*/  IMAD.IADD R206, R200, 0x1, R2 ;  /* 0x00000001c8ce7824 */ /* 0x000fe200078e0202 */
[C---:B------:R-:W-:Y:S01]  /*3870*/  IADD3 R223, R211.reuse, 0x2000, RZ ;  /* 0x00002000d3df7810 */ /* 0x040fe20007ffe0ff */
[----:B------:R-:W-:Y:S01]  /*3880*/  IMAD.IADD R205, R2, 0x1, R211 ;  /* 0x0000000102cd7824 */ /* 0x000fe200078e02d3 */
[----:B------:R-:W-:Y:S01]  /*3890*/  LDSM.16.M88.4 R68, [R211+0x1800] ;  /* 0x00180000d344783b */ /* 0x000fe20000000200 */
[----:B------:R-:W-:Y:S01]  /*38a0*/  IMAD.U32 R2, RZ, RZ, UR31 ;  /* 0x0000001fff027e24 */ /* 0x000fe2000f8e00ff */
[----:B------:R-:W-:-:S02]  /*38b0*/  IADD3 R222, R211, 0x2800, RZ ;  /* 0x00002800d3de7810 */ /* 0x000fc40007ffe0ff */
[----:B------:R-:W-:Y:S01]  /*38c0*/  LDSM.16.M88.4 R28, [R211+0x800] ;  /* 0x00080000d31c783b */ /* 0x000fe20000000200 */
[----:B------:R-:W-:Y:S01]  /*38d0*/  IMAD R2, R2, 0x40, R110 ;  /* 0x0000004002027824 */ /* 0x000fe200078e026e */
[C---:B------:R-:W-:Y:S02]  /*38e0*/  IADD3 R221, R211.reuse, 0x3000, RZ ;  /* 0x00003000d3dd7810 */ /* 0x040fe40007ffe0ff */
[----:B------:R-:W-:Y:S01]  /*38f0*/  LDSM.16.M88.4 R80, [R206+0x10000] ;  /* 0x01000000ce50783b */ /* 0x000fe20000000200 */
[----:B------:R-:W-:Y:S01]  /*3900*/  IMAD.IADD R6, R228, 0x1, -R2 ;  /* 0x00000001e4067824 */ /* 0x000fe200078e0a02 */
[C---:B------:R-:W-:Y:S02]  /*3910*/  IADD3 R220, R211.reuse, 0x3800, RZ ;  /* 0x00003800d3dc7810 */ /* 0x040fe40007ffe0ff */
[----:B------:R-:W-:Y:S01]  /*3920*/  LDSM.16.M88.4 R60, [R211+0x1000] ;  /* 0x00100000d33c783b */ /* 0x000fe20000000200 */
[C---:B------:R-:W-:Y:S02]  /*3930*/  IADD3 R219, R211.reuse, 0x4000, RZ ;  /* 0x00004000d3db7810 */ /* 0x040fe40007ffe0ff */
[----:B------:R-:W-:Y:S01]  /*3940*/  IABS R7, R6 ;  /* 0x0000000600077213 */ /* 0x000fe20000000000 */
[----:B------:R-:W-:Y:S01]  /*3950*/  LDSM.16.M88.4 R84, [R206+0x10800] ;  /* 0x01080000ce54783b */ /* 0x000fe20000000200 */
[----:B------:R-:W-:-:S02]  /*3960*/  IADD3 R218, R211, 0x4800, RZ ;  /* 0x00004800d3da7810 */ /* 0x000fc40007ffe0ff */
[C---:B------:R-:W-:Y:S01]  /*3970*/  IADD3 R217, R211.reuse, 0x5000, RZ ;  /* 0x00005000d3d97810 */ /* 0x040fe20007ffe0ff */
[C---:B--2---:R-:W-:Y:S01]  /*3980*/  HMMA.16816.F32 R36, R12.reuse, R8, RZ ;  /* 0x000000080c24723c */ /* 0x044fe200000018ff */
[----:B------:R-:W-:Y:S01]  /*3990*/  LDSM.16.M88.4 R88, [R206+0x15800] ;  /* 0x01580000ce58783b */ /* 0x000fe20000000200 */
[C---:B------:R-:W-:Y:S02]  /*39a0*/  IADD3 R216, R211.reuse, 0x5800, RZ ;  /* 0x00005800d3d87810 */ /* 0x040fe40007ffe0ff */
[C---:B------:R-:W-:Y:S01]  /*39b0*/  IADD3 R215, R211.reuse, 0x6000, RZ ;  /* 0x00006000d3d77810 */ /* 0x040fe20007ffe0ff */
[----:B------:R-:W-:Y:S01]  /*39c0*/  LDSM.16.M88.4 R92, [R200+0x17000] ;  /* 0x01700000c85c783b */ /* 0x000fe20000000200 */
[C---:B------:R-:W-:Y:S02]  /*39d0*/  IADD3 R214, R211.reuse, 0x6800, RZ ;  /* 0x00006800d3d67810 */ /* 0x040fe40007ffe0ff */
[----:B------:R-:W-:Y:S01]  /*39e0*/  HMMA.16816.F32 R32, R12, R10, RZ ;  /* 0x0000000a0c20723c */ /* 0x000fe200000018ff */
[----:B------:R-:W2:Y:S01]  /*39f0*/  LDSM.16.M88.4 R8, [R208] ;  /* 0x00000000d008783b */ /* 0x000ea20000000200 */
[----:B------:R-:W-:-:S02]  /*3a00*/  IADD3 R213, R211, 0x7000, RZ ;  /* 0x00007000d3d57810 */ /* 0x000fc40007ffe0ff */
[----:B------:R-:W-:Y:S01]  /*3a10*/  IADD3 R212, R211, 0x7800, RZ ;  /* 0x00007800d3d47810 */ /* 0x000fe20007ffe0ff */
[----:B------:R-:W-:Y:S03]  /*3a20*/  LDSM.16.M88.4 R96, [R211+0x7000] ;  /* 0x00700000d360783b */ /* 0x000fe60000000200 */
[C---:B----4-:R-:W-:Y:S08]  /*3a30*/  HMMA.16816.F32 R44, R12.reuse, R16, RZ ;  /* 0x000000100c2c723c */ /* 0x050ff000000018ff */
[C---:B------:R-:W-:Y:S01]  /*3a40*/  HMMA.16816.F32 R48, R12.reuse, R18, RZ ;  /* 0x000000120c30723c */ /* 0x040fe200000018ff */
[----:B------:R-:W4:Y:S07]  /*3a50*/  LDSM.16.M88.4 R16, [R210] ;  /* 0x00000000d210783b */ /* 0x000f2e0000000200 */
[C---:B-----5:R-:W-:Y:S08]  /*3a60*/  HMMA.16816.F32 R52, R12.reuse, R24, RZ ;  /* 0x000000180c34723c */ /* 0x060ff000000018ff */
[C---:B------:R-:W-:Y:S08]  /*3a70*/  HMMA.16816.F32 R56, R12.reuse, R26, RZ ;  /* 0x0000001a0c38723c */ /* 0x040ff000000018ff */
[C---:B-1----:R-:W-:Y:S08]  /*3a80*/  HMMA.16816.F32 R24, R12.reuse, R42, RZ ;  /* 0x0000002a0c18723c */ /* 0x042ff000000018ff */
[----:B------:R-:W-:Y:S08]  /*3a90*/  HMMA.16816.F32 R64, R12, R40, RZ ;  /* 0x000000280c40723c */ /* 0x000ff000000018ff */
[C---:B--2---:R-:W-:Y:S08]  /*3aa0*/  HMMA.16816.F32 R40, R8.reuse, R20, R36 ;  /* 0x000000140828723c */ /* 0x044ff00000001824 */
[C---:B------:R-:W-:Y:S01]  /*3ab0*/  HMMA.16816.F32 R76, R8.reuse, R70, R24 ;  /* 0x00000046084c723c */ /* 0x040fe20000001818 */
[----:B------:R-:W1:Y:S07]  /*3ac0*/  LDSM.16.M88.4 R24, [R206+0x11000] ;  /* 0x01100000ce18783b */ /* 0x000e6e0000000200 */
[----:B------:R-:W-:Y:S01]  /*3ad0*/  HMMA.16816.F32 R36, R8, R30, R48 ;  /* 0x0000001e0824723c */ /* 0x000fe20000001830 */
[----:B------:R-:W-:Y:S07]  /*3ae0*/  LDSM.16.M88.4 R48, [R205] ;  /* 0x00000000cd30783b */ /* 0x000fee0000000200 */
[----:B----4-:R-:W-:Y:S01]  /*3af0*/  HMMA.16816.F32 R72, R16, R80, R40 ;  /* 0x000000501048723c */ /* 0x010fe20000001828 */
[----:B------:R-:W2:Y:S07]  /*3b00*/  LDSM.16.M88.4 R40, [R206+0x11800] ;  /* 0x01180000ce28783b */ /* 0x000eae0000000200 */
[C---:B------:R-:W-:Y:S08]  /*3b10*/  HMMA.16816.F32 R12, R8.reuse, R22, R32 ;  /* 0x00000016080c723c */ /* 0x040ff00000001820 */
[C---:B------:R-:W-:Y:S08]  /*3b20*/  HMMA.16816.F32 R32, R8.reuse, R60, R52 ;  /* 0x0000003c0820723c */ /* 0x040ff00000001834 */
[C---:B------:R-:W-:Y:S08]  /*3b30*/  HMMA.16816.F32 R20, R8.reuse, R28, R44 ;  /* 0x0000001c0814723c */ /* 0x040ff0000000182c */
[C---:B------:R-:W-:Y:S01]  /*3b40*/  HMMA.16816.F32 R28, R8.reuse, R62, R56 ;  /* 0x0000003e081c723c */ /* 0x040fe20000001838 */
[----:B------:R-:W-:Y:S07]  /*3b50*/  LDSM.16.M88.4 R56, [R205+0x800] ;  /* 0x00080000cd38783b */ /* 0x000fee0000000200 */
[----:B------:R-:W-:Y:S01]  /*3b60*/  HMMA.16816.F32 R60, R8, R68, R64 ;  /* 0x00000044083c723c */ /* 0x000fe20000001840 */
[----:B------:R-:W4:Y:S07]  /*3b70*/  LDSM.16.M88.4 R8, [R209] ;  /* 0x00000000d108783b */ /* 0x000f2e0000000200 */
[C---:B------:R-:W-:Y:S01]  /*3b80*/  HMMA.16816.F32 R52, R16.reuse, R86, R36 ;  /* 0x000000561034723c */ /* 0x040fe20000001824 */
[----:B------:R-:W5:Y:S07]  /*3b90*/  LDSM.16.M88.4 R36, [R205+0x1000] ;  /* 0x00100000cd24783b */ /* 0x000f6e0000000200 */
[C---:B------:R-:W-:Y:S01]  /*3ba0*/  HMMA.16816.F32 R68, R16.reuse, R82, R12 ;  /* 0x000000521044723c */ /* 0x040fe2000000180c */
[----:B------:R-:W-:Y:S04]  /*3bb0*/  LDSM.16.M88.4 R12, [R207+0x4000] ;  /* 0x00400000cf0c783b */ /* 0x000fe80000000200 */
[----:B------:R-:W-:Y:S03]  /*3bc0*/  LDSM.16.M88.4 R80, [R200+0x12000] ;  /* 0x01200000c850783b */ /* 0x000fe60000000200 */
[C---:B-1----:R-:W-:Y:S01]  /*3bd0*/  HMMA.16816.F32 R44, R16.reuse, R24, R32 ;  /* 0x00000018102c723c */ /* 0x042fe20000001820 */
[----:B------:R-:W1:Y:S07]  /*3be0*/  LDSM.16.M88.4 R32, [R205+0x1800] ;  /* 0x00180000cd20783b */ /* 0x000e6e0000000200 */
[C---:B------:R-:W-:Y:S01]  /*3bf0*/  HMMA.16816.F32 R64, R16.reuse, R84, R20 ;  /* 0x000000541040723c */ /* 0x040fe20000001814 */
[----:B------:R-:W3:Y:S07]  /*3c00*/  LDSM.16.M88.4 R84, [R200+0x12800] ;  /* 0x01280000c854783b */ /* 0x000eee0000000200 */
[C---:B------:R-:W-:Y:S08]  /*3c10*/  HMMA.16816.F32 R28, R16.reuse, R26, R28 ;  /* 0x0000001a101c723c */ /* 0x040ff0000000181c */
[C---:B--2---:R-:W-:Y:S01]  /*3c20*/  HMMA.16816.F32 R20, R16.reuse, R42, R76 ;  /* 0x0000002a1014723c */ /* 0x044fe2000000184c */
[----:B------:R-:W2:Y:S07]  /*3c30*/  LDSM.16.M88.4 R76, [R200+0x13000] ;  /* 0x01300000c84c783b */ /* 0x000eae0000000200 */
[----:B------:R-:W-:Y:S08]  /*3c40*/  HMMA.16816.F32 R24, R16, R40, R60 ;  /* 0x000000281018723c */ /* 0x000ff0000000183c */
[C---:B----4-:R-:W-:Y:S01]  /*3c50*/  HMMA.16816.F32 R40, R8.reuse, R50, R68 ;  /* 0x000000320828723c */ /* 0x050fe20000001844 */
[----:B------:R-:W4:Y:S07]  /*3c60*/  LDSM.16.M88.4 R68, [R200+0x13800] ;  /* 0x01380000c844783b */ /* 0x000f2e0000000200 */
[C---:B------:R-:W-:Y:S01]  /*3c70*/  HMMA.16816.F32 R16, R8.reuse, R48, R72 ;  /* 0x000000300810723c */ /* 0x040fe20000001848 */
[----:B------:R-:W-:Y:S07]  /*3c80*/  LDSM.16.M88.4 R72, [R211+0x3000] ;  /* 0x00300000d348783b */ /* 0x000fee0000000200 */
[C---:B------:R-:W-:Y:S08]  /*3c90*/  HMMA.16816.F32 R60, R8.reuse, R56, R64 ;  /* 0x00000038083c723c */ /* 0x040ff00000001840 */
[C---:B------:R-:W-:Y:S08]  /*3ca0*/  HMMA.16816.F32 R56, R8.reuse, R58, R52 ;  /* 0x0000003a0838723c */ /* 0x040ff00000001834 */
[C---:B-----5:R-:W-:Y:S08]  /*3cb0*/  HMMA.16816.F32 R48, R8.reuse, R36, R44 ;  /* 0x000000240830723c */ /* 0x060ff0000000182c */
[C---:B------:R-:W-:Y:S01]  /*3cc0*/  HMMA.16816.F32 R52, R8.reuse, R38, R28 ;  /* 0x000000260834723c */ /* 0x040fe2000000181c */
[----:B------:R-:W-:Y:S07]  /*3cd0*/  LDSM.16.M88.4 R28, [R211+0x2000] ;  /* 0x00200000d31c783b */ /* 0x000fee0000000200 */
[C---:B-1----:R-:W-:Y:S08]  /*3ce0*/  HMMA.16816.F32 R36, R8.reuse, R32, R24 ;  /* 0x000000200824723c */ /* 0x042ff00000001818 */
[----:B------:R-:W-:Y:S01]  /*3cf0*/  HMMA.16816.F32 R32, R8, R34, R20 ;  /* 0x000000220820723c */ /* 0x000fe20000001814 */
[----:B------:R-:W1:Y:S07]  /*3d00*/  LDSM.16.M88.4 R8, [R208+0x4000] ;  /* 0x00400000d008783b */ /* 0x000e6e0000000200 */
[C---:B------:R-:W-:Y:S01]  /*3d10*/  HMMA.16816.F32 R20, R12.reuse, R82, R40 ;  /* 0x000000520c14723c */ /* 0x040fe20000001828 */
[----:B------:R-:W5:Y:S07]  /*3d20*/  LDSM.16.M88.4 R40, [R211+0x2800] ;  /* 0x00280000d328783b */ /* 0x000f6e0000000200 */
[C---:B------:R-:W-:Y:S08]  /*3d30*/  HMMA.16816.F32 R24, R12.reuse, R80, R16 ;  /* 0x000000500c18723c */ /* 0x040ff00000001810 */
[C---:B---3--:R-:W-:Y:S08]  /*3d40*/  HMMA.16816.F32 R16, R12.reuse, R84, R60 ;  /* 0x000000540c10723c */ /* 0x048ff0000000183c */
[C---:B--2---:R-:W-:Y:S08]  /*3d50*/  HMMA.16816.F32 R48, R12.reuse, R76, R48 ;  /* 0x0000004c0c30723c */ /* 0x044ff00000001830 */
[C---:B------:R-:W-:Y:S01]  /*3d60*/  HMMA.16816.F32 R60, R12.reuse, R78, R52 ;  /* 0x0000004e0c3c723c */ /* 0x040fe20000001834 */
[----:B------:R-:W2:Y:S07]  /*3d70*/  LDSM.16.M88.4 R76, [R211+0x3800] ;  /* 0x00380000d34c783b */ /* 0x000eae0000000200 */
[C---:B----4-:R-:W-:Y:S01]  /*3d80*/  HMMA.16816.F32 R52, R12.reuse, R68, R36 ;  /* 0x000000440c34723c */ /* 0x050fe20000001824 */
[----:B------:R-:W-:Y:S07]  /*3d90*/  LDSM.16.M88.4 R36, [R206+0x12800] ;  /* 0x01280000ce24783b */ /* 0x000fee0000000200 */
[C---:B------:R-:W-:Y:S01]  /*3da0*/  HMMA.16816.F32 R44, R12.reuse, R86, R56 ;  /* 0x000000560c2c723c */ /* 0x040fe20000001838 */
[----:B------:R-:W-:Y:S07]  /*3db0*/  LDSM.16.M88.4 R84, [R206+0x12000] ;  /* 0x01200000ce54783b */ /* 0x000fee0000000200 */
[----:B------:R-:W-:Y:S01]  /*3dc0*/  HMMA.16816.F32 R68, R12, R70, R32 ;  /* 0x000000460c44723c */ /* 0x000fe20000001820 */
[----:B------:R-:W3:Y:S04]  /*3dd0*/  LDSM.16.M88.4 R12, [R210+0x4000] ;  /* 0x00400000d20c783b */ /* 0x000ee80000000200 */
[----:B------:R-:W4:Y:S03]  /*3de0*/  LDSM.16.M88.4 R32, [R206+0x13000] ;  /* 0x01300000ce20783b */ /* 0x000f260000000200 */
[C---:B-1----:R-:W-:Y:S08]  /*3df0*/  HMMA.16816.F32 R64, R8.reuse, R28, R24 ;  /* 0x0000001c0840723c */ /* 0x042ff00000001818 */
[C---:B------:R-:W-:Y:S08]  /*3e00*/  HMMA.16816.F32 R56, R8.reuse, R30, R20 ;  /* 0x0000001e0838723c */ /* 0x040ff00000001814 */
[C---:B-----5:R-:W-:Y:S08]  /*3e10*/  HMMA.16816.F32 R28, R8.reuse, R40, R16 ;  /* 0x00000028081c723c */ /* 0x060ff00000001810 */
[C---:B------:R-:W-:Y:S01]  /*3e20*/  HMMA.16816.F32 R16, R8.reuse, R74, R60 ;  /* 0x0000004a0810723c */ /* 0x040fe2000000183c */
[----:B------:R-:W1:Y:S07]  /*3e30*/  LDSM.16.M88.4 R60, [R206+0x13800] ;  /* 0x01380000ce3c783b */ /* 0x000e6e0000000200 */
[C---:B------:R-:W-:Y:S01]  /*3e40*/  HMMA.16816.F32 R20, R8.reuse, R72, R48 ;  /* 0x000000480814723c */ /* 0x040fe20000001830 */
[----:B------:R-:W-:Y:S07]  /*3e50*/  LDSM.16.M88.4 R72, [R205+0x2000] ;  /* 0x00200000cd48783b */ /* 0x000fee0000000200 */
[C---:B------:R-:W-:Y:S01]  /*3e60*/  HMMA.16816.F32 R24, R8.reuse, R42, R44 ;  /* 0x0000002a0818723c */ /* 0x040fe2000000182c */
[----:B------:R-:W-:Y:S07]  /*3e70*/  LDSM.16.M88.4 R44, [R205+0x3000] ;  /* 0x00300000cd2c783b */ /* 0x000fee0000000200 */
[C---:B--2---:R-:W-:Y:S08]  /*3e80*/  HMMA.16816.F32 R52, R8.reuse, R76, R52 ;  /* 0x0000004c0834723c */ /* 0x044ff00000001834 */
[----:B------:R-:W-:Y:S01]  /*3e90*/  HMMA.16816.F32 R48, R8, R78, R68 ;  /* 0x0000004e0830723c */ /* 0x000fe20000001844 */
[----:B------:R-:W2:Y:S07]  /*3ea0*/  LDSM.16.M88.4 R8, [R209+0x4000] ;  /* 0x00400000d108783b */ /* 0x000eae0000000200 */
[C---:B---3--:R-:W-:Y:S01]  /*3eb0*/  HMMA.16816.F32 R80, R12.reuse, R84, R64 ;  /* 0x000000540c50723c */ /* 0x048fe20000001840 */
[----:B------:R-:W3:Y:S07]  /*3ec0*/  LDSM.16.M88.4 R64, [R205+0x2800] ;  /* 0x00280000cd40783b */ /* 0x000eee0000000200 */
[C---:B------:R-:W-:Y:S08]  /*3ed0*/  HMMA.16816.F32 R76, R12.reuse, R86, R56 ;  /* 0x000000560c4c723c */ /* 0x040ff00000001838 */
[C---:B----4-:R-:W-:Y:S08]  /*3ee0*/  HMMA.16816.F32 R56, R12.reuse, R32, R20 ;  /* 0x000000200c38723c */ /* 0x050ff00000001814 */
[C---:B------:R-:W-:Y:S01]  /*3ef0*/  HMMA.16816.F32 R40, R12.reuse, R34, R16 ;  /* 0x000000220c28723c */ /* 0x040fe20000001810 */
[----:B------:R-:W4:Y:S04]  /*3f00*/  LDSM.16.M88.4 R32, [R205+0x3800] ;  /* 0x00380000cd20783b */ /* 0x000f280000000200 */
[----:B------:R-:W-:Y:S03]  /*3f10*/  LDSM.16.M88.4 R16, [R207+0x8000] ;  /* 0x00800000cf10783b */ /* 0x000fe60000000200 */
[C---:B------:R-:W-:Y:S01]  /*3f20*/  HMMA.16816.F32 R68, R12.reuse, R38, R24 ;  /* 0x000000260c44723c */ /* 0x040fe20000001818 */
[----:B------:R-:W5:Y:S07]  /*3f30*/  LDSM.16.M88.4 R24, [R200+0x14000] ;  /* 0x01400000c818783b */ /* 0x000f6e0000000200 */
[C---:B------:R-:W-:Y:S08]  /*3f40*/  HMMA.16816.F32 R84, R12.reuse, R36, R28 ;  /* 0x000000240c54723c */ /* 0x040ff0000000181c */
[C---:B-1----:R-:W-:Y:S08]  /*3f50*/  HMMA.16816.F32 R36, R12.reuse, R60, R52 ;  /* 0x0000003c0c24723c */ /* 0x042ff00000001834 */
[----:B------:R-:W-:Y:S01]  /*3f60*/  HMMA.16816.F32 R28, R12, R62, R48 ;  /* 0x0000003e0c1c723c */ /* 0x000fe20000001830 */
[----:B------:R-:W1:Y:S07]  /*3f70*/  LDSM.16.M88.4 R60, [R200+0x14800] ;  /* 0x01480000c83c783b */ /* 0x000e6e0000000200 */
[C---:B--2---:R-:W-:Y:S01]  /*3f80*/  HMMA.16816.F32 R20, R8.reuse, R72, R80 ;  /* 0x000000480814723c */ /* 0x044fe20000001850 */
[----:B------:R-:W-:Y:S07]  /*3f90*/  LDSM.16.M88.4 R80, [R205+0x5000] ;  /* 0x00500000cd50783b */ /* 0x000fee0000000200 */
[C---:B------:R-:W-:Y:S01]  /*3fa0*/  HMMA.16816.F32 R12, R8.reuse, R74, R76 ;  /* 0x0000004a080c723c */ /* 0x040fe2000000184c */
[----:B------:R-:W2:Y:S04]  /*3fb0*/  LDSM.16.M88.4 R72, [R200+0x15000] ;  /* 0x01500000c848783b */ /* 0x000ea80000000200 */
[----:B------:R-:W1:Y:S03]  /*3fc0*/  LDSM.16.M88.4 R76, [R200+0x15800] ;  /* 0x01580000c84c783b */ /* 0x000e660000000200 */
[C---:B---3--:R-:W-:Y:S01]  /*3fd0*/  HMMA.16816.F32 R52, R8.reuse, R64, R84 ;  /* 0x000000400834723c */ /* 0x048fe20000001854 */
[----:B------:R-:W-:Y:S07]  /*3fe0*/  LDSM.16.M88.4 R84, [R206+0x14800] ;  /* 0x01480000ce54783b */ /* 0x000fee0000000200 */
[C---:B------:R-:W-:Y:S08]  /*3ff0*/  HMMA.16816.F32 R68, R8.reuse, R66, R68 ;  /* 0x000000420844723c */ /* 0x040ff00000001844 */
[C---:B------:R-:W-:Y:S08]  /*4000*/  HMMA.16816.F32 R64, R8.reuse, R44, R56 ;  /* 0x0000002c0840723c */ /* 0x040ff00000001838 */
[C---:B----4-:R-:W-:Y:S08]  /*4010*/  HMMA.16816.F32 R48, R8.reuse, R32, R36 ;  /* 0x000000200830723c */ /* 0x050ff00000001824 */
[----:B------:R-:W-:Y:S08]  /*4020*/  HMMA.16816.F32 R56, R8, R46, R40 ;  /* 0x0000002e0838723c */ /* 0x000ff00000001828 */
[----:B-----5:R-:W-:Y:S08]  /*4030*/  HMMA.16816.F32 R36, R16, R24, R20 ;  /* 0x000000181024723c */ /* 0x020ff00000001814 */
[----:B------:R-:W-:Y:S01]  /*4040*/  HMMA.16816.F32 R44, R8, R34, R28 ;  /* 0x00000022082c723c */ /* 0x000fe2000000181c */
[----:B------:R-:W-:Y:S04]  /*4050*/  LDSM.16.M88.4 R28, [R211+0x4000] ;  /* 0x00400000d31c783b */ /* 0x000fe80000000200 */
[----:B------:R-:W-:Y:S03]  /*4060*/  LDSM.16.M88.4 R32, [R211+0x4800] ;  /* 0x00480000d320783b */ /* 0x000fe60000000200 */
[C---:B------:R-:W-:Y:S01]  /*4070*/  HMMA.16816.F32 R24, R16.reuse, R26, R12 ;  /* 0x0000001a1018723c */ /* 0x040fe2000000180c */
[----:B------:R-:W3:Y:S04]  /*4080*/  LDSM.16.M88.4 R12, [R208+0x8000] ;  /* 0x00800000d00c783b */ /* 0x000ee80000000200 */
[----:B------:R-:W-:Y:S03]  /*4090*/  LDSM.16.M88.4 R8, [R210+0x8000] ;  /* 0x00800000d208783b */ /* 0x000fe60000000200 */
[C---:B-1----:R-:W-:Y:S08]  /*40a0*/  HMMA.16816.F32 R20, R16.reuse, R60, R52 ;  /* 0x0000003c1014723c */ /* 0x042ff00000001834 */
[C---:B------:R-:W-:Y:S01]  /*40b0*/  HMMA.16816.F32 R40, R16.reuse, R62, R68 ;  /* 0x0000003e1028723c */ /* 0x040fe20000001844 */
[----:B------:R-:W1:Y:S04]  /*40c0*/  LDSM.16.M88.4 R60, [R211+0x5000] ;  /* 0x00500000d33c783b */ /* 0x000e680000000200 */
[----:B------:R-:W-:Y:S03]  /*40d0*/  LDSM.16.M88.4 R68, [R206+0x14000] ;  /* 0x01400000ce44783b */ /* 0x000fe60000000200 */
[C---:B--2---:R-:W-:Y:S01]  /*40e0*/  HMMA.16816.F32 R52, R16.reuse, R72, R64 ;  /* 0x000000481034723c */ /* 0x044fe20000001840 */
[----:B------:R-:W2:Y:S07]  /*40f0*/  LDSM.16.M88.4 R64, [R211+0x5800] ;  /* 0x00580000d340783b */ /* 0x000eae0000000200 */
[C---:B------:R-:W-:Y:S01]  /*4100*/  HMMA.16816.F32 R56, R16.reuse, R74, R56 ;  /* 0x0000004a1038723c */ /* 0x040fe20000001838 */
[----:B------:R-:W-:Y:S07]  /*4110*/  LDSM.16.M88.4 R72, [R205+0x4000] ;  /* 0x00400000cd48783b */ /* 0x000fee0000000200 */
[C---:B------:R-:W-:Y:S08]  /*4120*/  HMMA.16816.F32 R48, R16.reuse, R76, R48 ;  /* 0x0000004c1030723c */ /* 0x040ff00000001830 */
[----:B------:R-:W-:Y:S01]  /*4130*/  HMMA.16816.F32 R16, R16, R78, R44 ;  /* 0x0000004e1010723c */ /* 0x000fe2000000182c */
[----:B------:R-:W4:Y:S07]  /*4140*/  LDSM.16.M88.4 R76, [R206+0x15000] ;  /* 0x01500000ce4c783b */ /* 0x000f2e0000000200 */
[C---:B---3--:R-:W-:Y:S08]  /*4150*/  HMMA.16816.F32 R44, R12.reuse, R28, R36 ;  /* 0x0000001c0c2c723c */ /* 0x048ff00000001824 */
[C---:B------:R-:W-:Y:S08]  /*4160*/  HMMA.16816.F32 R36, R12.reuse, R30, R24 ;  /* 0x0000001e0c24723c */ /* 0x040ff00000001818 */
[C---:B------:R-:W-:Y:S08]  /*4170*/  HMMA.16816.F32 R28, R12.reuse, R32, R20 ;  /* 0x000000200c1c723c */ /* 0x040ff00000001814 */
[C---:B-1----:R-:W-:Y:S08]  /*4180*/  HMMA.16816.F32 R20, R12.reuse, R60, R52 ;  /* 0x0000003c0c14723c */ /* 0x042ff00000001834 */
[C---:B------:R-:W-:Y:S08]  /*4190*/  HMMA.16816.F32 R52, R12.reuse, R62, R56 ;  /* 0x0000003e0c34723c */ /* 0x040ff00000001838 */
[C---:B------:R-:W-:Y:S08]  /*41a0*/  HMMA.16816.F32 R24, R12.reuse, R34, R40 ;  /* 0x000000220c18723c */ /* 0x040ff00000001828 */
[C---:B--2---:R-:W-:Y:S08]  /*41b0*/  HMMA.16816.F32 R56, R12.reuse, R64, R48 ;  /* 0x000000400c38723c */ /* 0x044ff00000001830 */
[----:B------:R-:W-:Y:S01]  /*41c0*/  HMMA.16816.F32 R12, R12, R66, R16 ;  /* 0x000000420c0c723c */ /* 0x000fe20000001810 */
[----:B------:R-:W1:Y:S04]  /*41d0*/  LDSM.16.M88.4 R16, [R209+0x8000] ;  /* 0x00800000d110783b */ /* 0x000e680000000200 */
[----:B------:R-:W-:Y:S03]  /*41e0*/  LDSM.16.M88.4 R64, [R205+0x5800] ;  /* 0x00580000cd40783b */ /* 0x000fe60000000200 */
[C---:B------:R-:W-:Y:S08]  /*41f0*/  HMMA.16816.F32 R40, R8.reuse, R68, R44 ;  /* 0x000000440828723c */ /* 0x040ff0000000182c */
[C---:B------:R-:W-:Y:S01]  /*4200*/  HMMA.16816.F32 R48, R8.reuse, R70, R36 ;  /* 0x000000460830723c */ /* 0x040fe20000001824 */
[----:B------:R-:W2:Y:S07]  /*4210*/  LDSM.16.M88.4 R68, [R205+0x4800] ;  /* 0x00480000cd44783b */ /* 0x000eae0000000200 */
[C---:B------:R-:W-:Y:S08]  /*4220*/  HMMA.16816.F32 R36, R8.reuse, R84, R28 ;  /* 0x000000540824723c */ /* 0x040ff0000000181c */
[C---:B------:R-:W-:Y:S01]  /*4230*/  HMMA.16816.F32 R32, R8.reuse, R86, R24 ;  /* 0x000000560820723c */ /* 0x040fe20000001818 */
[----:B------:R-:W-:Y:S07]  /*4240*/  LDSM.16.M88.4 R84, [R200+0x16800] ;  /* 0x01680000c854783b */ /* 0x000fee0000000200 */
[C---:B----4-:R-:W-:Y:S08]  /*4250*/  HMMA.16816.F32 R28, R8.reuse, R76, R20 ;  /* 0x0000004c081c723c */ /* 0x050ff00000001814 */
[C---:B------:R-:W-:Y:S01]  /*4260*/  HMMA.16816.F32 R52, R8.reuse, R78, R52 ;  /* 0x0000004e0834723c */ /* 0x040fe20000001834 */
[----:B------:R-:W-:Y:S07]  /*4270*/  LDSM.16.M88.4 R76, [R200+0x16000] ;  /* 0x01600000c84c783b */ /* 0x000fee0000000200 */
[C---:B------:R-:W-:Y:S08]  /*4280*/  HMMA.16816.F32 R60, R8.reuse, R88, R56 ;  /* 0x00000058083c723c */ /* 0x040ff00000001838 */
[----:B------:R-:W-:Y:S01]  /*4290*/  HMMA.16816.F32 R24, R8, R90, R12 ;  /* 0x0000005a0818723c */ /* 0x000fe2000000180c */
[----:B------:R-:W3:Y:S04]  /*42a0*/  LDSM.16.M88.4 R12, [R207+0xc000] ;  /* 0x00c00000cf0c783b */ /* 0x000ee80000000200 */
[----:B------:R-:W-:Y:S03]  /*42b0*/  LDSM.16.M88.4 R8, [R208+0xc000] ;  /* 0x00c00000d008783b */ /* 0x000fe60000000200 */
[C---:B-1----:R-:W-:Y:S01]  /*42c0*/  HMMA.16816.F32 R20, R16.reuse, R72, R40 ;  /* 0x000000481014723c */ /* 0x042fe20000001828 */
[----:B------:R-:W-:Y:S07]  /*42d0*/  LDSM.16.M88.4 R88, [R211+0x6000] ;  /* 0x00600000d358783b */ /* 0x000fee0000000200 */
[C---:B------:R-:W-:Y:S01]  /*42e0*/  HMMA.16816.F32 R48, R16.reuse, R74, R48 ;  /* 0x0000004a1030723c */ /* 0x040fe20000001830 */
[----:B------:R-:W1:Y:S07]  /*42f0*/  LDSM.16.M88.4 R72, [R200+0x17800] ;  /* 0x01780000c848783b */ /* 0x000e6e0000000200 */
        /* <DEDUP_REMOVED lines=8> */
[----:B------:R-:W4:Y:S04]  /*4380*/  LDSM.16.M88.4 R64, [R211+0x7800] ;  /* 0x00780000d340783b */ /* 0x000f280000000200 */
[----:B------:R-:W5:Y:S03]  /*4390*/  LDSM.16.M88.4 R16, [R210+0xc000] ;  /* 0x00c00000d210783b */ /* 0x000f660000000200 */
[C---:B---3--:R-:W-:Y:S08]  /*43a0*/  HMMA.16816.F32 R32, R12.reuse, R76, R20 ;  /* 0x0000004c0c20723c */ /* 0x048ff00000001814 */
[C---:B------:R-:W-:Y:S08]  /*43b0*/  HMMA.16816.F32 R24, R12.reuse, R84, R44 ;  /* 0x000000540c18723c */ /* 0x040ff0000000182c */
[C---:B------:R-:W-:Y:S08]  /*43c0*/  HMMA.16816.F32 R20, R12.reuse, R86, R40 ;  /* 0x000000560c14723c */ /* 0x040ff00000001828 */
[C---:B------:R-:W-:Y:S08]  /*43d0*/  HMMA.16816.F32 R36, R12.reuse, R92, R36 ;  /* 0x0000005c0c24723c */ /* 0x040ff00000001824 */
[C---:B------:R-:W-:Y:S08]  /*43e0*/  HMMA.16816.F32 R44, R12.reuse, R94, R56 ;  /* 0x0000005e0c2c723c */ /* 0x040ff00000001838 */
[C---:B------:R-:W-:Y:S01]  /*43f0*/  HMMA.16816.F32 R28, R12.reuse, R78, R48 ;  /* 0x0000004e0c1c723c */ /* 0x040fe20000001830 */
[----:B------:R-:W3:Y:S07]  /*4400*/  LDSM.16.M88.4 R76, [R206+0x17000] ;  /* 0x01700000ce4c783b */ /* 0x000eee0000000200 */
[C---:B-1----:R-:W-:Y:S08]  /*4410*/  HMMA.16816.F32 R60, R12.reuse, R72, R60 ;  /* 0x000000480c3c723c */ /* 0x042ff0000000183c */
[----:B------:R-:W-:Y:S01]  /*4420*/  HMMA.16816.F32 R52, R12, R74, R52 ;  /* 0x0000004a0c34723c */ /* 0x000fe20000001834 */
[----:B------:R-:W-:Y:S07]  /*4430*/  LDSM.16.M88.4 R72, [R206+0x16800] ;  /* 0x01680000ce48783b */ /* 0x000fee0000000200 */
[C---:B------:R-:W-:Y:S08]  /*4440*/  HMMA.16816.F32 R48, R8.reuse, R88, R32 ;  /* 0x000000580830723c */ /* 0x040ff00000001820 */
[C---:B--2---:R-:W-:Y:S08]  /*4450*/  HMMA.16816.F32 R40, R8.reuse, R68, R24 ;  /* 0x000000440828723c */ /* 0x044ff00000001818 */
[C---:B------:R-:W-:Y:S01]  /*4460*/  HMMA.16816.F32 R24, R8.reuse, R70, R20 ;  /* 0x000000460818723c */ /* 0x040fe20000001814 */
[----:B------:R-:W1:Y:S07]  /*4470*/  LDSM.16.M88.4 R68, [R206+0x17800] ;  /* 0x01780000ce44783b */ /* 0x000e6e0000000200 */
[C---:B------:R-:W-:Y:S08]  /*4480*/  HMMA.16816.F32 R20, R8.reuse, R96, R36 ;  /* 0x000000600814723c */ /* 0x040ff00000001824 */
[C---:B------:R-:W-:Y:S01]  /*4490*/  HMMA.16816.F32 R12, R8.reuse, R98, R44 ;  /* 0x00000062080c723c */ /* 0x040fe2000000182c */
[----:B------:R-:W-:Y:S07]  /*44a0*/  LDSM.16.M88.4 R44, [R205+0x6000] ;  /* 0x00600000cd2c783b */ /* 0x000fee0000000200 */
[C---:B------:R-:W-:Y:S08]  /*44b0*/  HMMA.16816.F32 R56, R8.reuse, R90, R28 ;  /* 0x0000005a0838723c */ /* 0x040ff0000000181c */
[C---:B----4-:R-:W-:Y:S08]  /*44c0*/  HMMA.16816.F32 R32, R8.reuse, R64, R60 ;  /* 0x000000400820723c */ /* 0x050ff0000000183c */
[----:B------:R-:W-:Y:S01]  /*44d0*/  HMMA.16816.F32 R28, R8, R66, R52 ;  /* 0x00000042081c723c */ /* 0x000fe20000001834 */
[----:B------:R-:W2:Y:S07]  /*44e0*/  LDSM.16.M88.4 R8, [R209+0xc000] ;  /* 0x00c00000d108783b */ /* 0x000eae0000000200 */
[C---:B-----5:R-:W-:Y:S08]  /*44f0*/  HMMA.16816.F32 R36, R16.reuse, R80, R48 ;  /* 0x000000501024723c */ /* 0x060ff00000001830 */
[C---:B---3--:R-:W-:Y:S01]  /*4500*/  HMMA.16816.F32 R48, R16.reuse, R76, R20 ;  /* 0x0000004c1030723c */ /* 0x048fe20000001814 */
[----:B------:R-:W3:Y:S07]  /*4510*/  LDSM.16.M88.4 R20, [R205+0x6800] ;  /* 0x00680000cd14783b */ /* 0x000eee0000000200 */
[C---:B------:R-:W-:Y:S01]  /*4520*/  HMMA.16816.F32 R76, R16.reuse, R78, R12 ;  /* 0x0000004e104c723c */ /* 0x040fe2000000180c */
[----:B------:R4:W-:Y:S06]  /*4530*/  I2F R15, R7 ;  /* 0x00000007000f7306 */ /* 0x0009ec0000201400 */
[----:B------:R-:W-:Y:S01]  /*4540*/  IADD3 R14, R5, 0x8, RZ ;  /* 0x00000008050e7810 */ /* 0x000fe20007ffe0ff */
[----:B-1----:R-:W-:Y:S01]  /*4550*/  HMMA.16816.F32 R64, R16, R68, R32 ;  /* 0x000000441040723c */ /* 0x002fe20000001820 */
[----:B------:R-:W-:-:S02]  /*4560*/  IADD3 R12, R2, 0x1, RZ ;  /* 0x00000001020c7810 */ /* 0x000fc40007ffe0ff */
[----:B------:R-:W-:Y:S01]  /*4570*/  IADD3 R229, R14, UR4, RZ ;  /* 0x000000040ee57c10 */ /* 0x000fe2000fffe0ff */
[----:B------:R-:W-:Y:S02]  /*4580*/  ULDC UR4, c[0x0][0x2e8] ;  /* 0x0000ba0000047ab9 */ /* 0x000fe40000000800 */
[----:B------:R-:W-:Y:S01]  /*4590*/  IMAD.IADD R13, R228, 0x1, -R12 ;  /* 0x00000001e40d7824 */ /* 0x000fe200078e0a0c */
[----:B------:R-:W-:Y:S01]  /*45a0*/  UIADD3 UR4, UR5, UR4, URZ ;  /* 0x0000000405047290 */ /* 0x000fe2000fffe03f */
[----:B------:R-:W-:Y:S01]  /*45b0*/  IMAD.IADD R6, R229, 0x1, -R2 ;  /* 0x00000001e5067824 */ /* 0x000fe200078e0a02 */
[----:B------:R-:W-:Y:S04]  /*45c0*/  HMMA.16816.F32 R56, R16, R82, R56 ;  /* 0x000000521038723c */ /* 0x000fe80000001838 */
[----:B------:R-:W-:-:S04]  /*45d0*/  IABS R6, R6 ;  /* 0x0000000600067213 */ /* 0x000fc80000000000 */
[C---:B------:R-:W-:Y:S01]  /*45e0*/  HMMA.16816.F32 R40, R16.reuse, R72, R40 ;  /* 0x000000481028723c */ /* 0x040fe20000001828 */
[----:B----4-:R-:W-:Y:S01]  /*45f0*/  IMAD.MOV.U32 R7, RZ, RZ, R6 ;  /* 0x000000ffff077224 */ /* 0x010fe200078e0006 */
[----:B------:R-:W-:Y:S02]  /*4600*/  IABS R6, R13 ;  /* 0x0000000d00067213 */ /* 0x000fe40000000000 */
[----:B------:R-:W-:Y:S02]  /*4610*/  IADD3 R13, R5, UR4, RZ ;  /* 0x00000004050d7c10 */ /* 0x000fe4000fffe0ff */
[----:B------:R-:W-:Y:S01]  /*4620*/  IADD3 R5, R2, 0x10, RZ ;  /* 0x0000001002057810 */ /* 0x000fe20007ffe0ff */
[----:B------:R-:W1:Y:S01]  /*4630*/  I2F R7, R7 ;  /* 0x0000000700077306 */ /* 0x000e620000201400 */
[----:B------:R-:W-:Y:S01]  /*4640*/  HMMA.16816.F32 R24, R16, R74, R24 ;  /* 0x0000004a1018723c */ /* 0x000fe20000001818 */
[----:B------:R-:W-:Y:S02]  /*4650*/  IMNMX R233, R13, UR18, PT ;  /* 0x000000120de97c17 */ /* 0x000fe4000b800200 */
[----:B------:R-:W-:-:S02]  /*4660*/  IADD3 R13, R228, -c[0x0][0x2e4], RZ ;  /* 0x8000b900e40d7a10 */ /* 0x000fc40007ffe0ff */
[----:B------:R-:W-:Y:S02]  /*4670*/  ISETP.GE.AND P5, PT, R2, R233, PT ;  /* 0x000000e90200720c */ /* 0x000fe40003fa6270 */
[----:B------:R-:W4:Y:S01]  /*4680*/  I2F R6, R6 ;  /* 0x0000000600067306 */ /* 0x000f220000201400 */
[----:B------:R-:W-:Y:S01]  /*4690*/  HMMA.16816.F32 R68, R16, R70, R28 ;  /* 0x000000461044723c */ /* 0x000fe2000000181c */
[----:B------:R-:W-:Y:S01]  /*46a0*/  IMNMX R231, RZ, R13, !PT ;  /* 0x0000000dffe77217 */ /* 0x000fe20007800200 */
[----:B------:R-:W5:Y:S01]  /*46b0*/  LDSM.16.M88.4 R28, [R205+0x7000] ;  /* 0x00700000cd1c783b */ /* 0x000f620000000200 */
[----:B------:R-:W-:Y:S02]  /*46c0*/  ISETP.GE.AND P2, PT, R12, R233, PT ;  /* 0x000000e90c00720c */ /* 0x000fe40003f46270 */
[-C--:B------:R-:W-:Y:S02]  /*46d0*/  ISETP.LT.OR P5, PT, R2, R231.reuse, P5 ;  /* 0x000000e70200720c */ /* 0x080fe40002fa1670 */
[----:B------:R-:W-:Y:S01]  /*46e0*/  ISETP.LT.OR P2, PT, R12, R231, P2 ;  /* 0x000000e70c00720c */ /* 0x000fe20001741670 */
[C---:B--2---:R-:W-:Y:S08]  /*46f0*/  HMMA.16816.F32 R16, R8.reuse, R44, R36 ;  /* 0x0000002c0810723c */ /* 0x044ff00000001824 */
[C---:B---3--:R-:W-:Y:S08]  /*4700*/  HMMA.16816.F32 R36, R8.reuse, R20, R40 ;  /* 0x000000140824723c */ /* 0x048ff00000001828 */
[C---:B------:R-:W-:Y:S08]  /*4710*/  HMMA.16816.F32 R52, R8.reuse, R22, R24 ;  /* 0x000000160834723c */ /* 0x040ff00000001818 */
[----:B-1----:R-:W-:Y:S01]  /*4720*/  FFMA.FTZ R21, R7, -UR23, R18 ;  /* 0x8000001707157c23 */ /* 0x002fe20008010012 */
[----:B------:R-:W-:Y:S01]  /*4730*/  IADD3 R7, R2, 0x8, RZ ;  /* 0x0000000802077810 */ /* 0x000fe20007ffe0ff */
[----:B----4-:R-:W-:Y:S01]  /*4740*/  FFMA.FTZ R23, R6, -UR23, R17 ;  /* 0x8000001706177c23 */ /* 0x010fe20008010011 */
[----:B------:R-:W-:Y:S01]  /*4750*/  IADD3 R6, R2, 0x9, RZ ;  /* 0x0000000902067810 */ /* 0x000fe20007ffe0ff */
[----:B------:R-:W-:Y:S01]  /*4760*/  FFMA.FTZ R20, R15, -UR23, R16 ;  /* 0x800000170f147c23 */ /* 0x000fe20008010010 */
[----:B------:R-:W-:Y:S01]  /*4770*/  IADD3 R15, R14, UR4, RZ ;  /* 0x000000040e0f7c10 */ /* 0x000fe2000fffe0ff */
[C---:B------:R-:W-:Y:S01]  /*4780*/  IMAD.IADD R14, R228.reuse, 0x1, -R7 ;  /* 0x00000001e40e7824 */ /* 0x040fe200078e0a07 */
[----:B------:R-:W-:Y:S01]  /*4790*/  ISETP.GE.AND P0, PT, R7, R233, PT ;  /* 0x000000e90700720c */ /* 0x000fe20003f06270 */
[C---:B------:R-:W-:Y:S01]  /*47a0*/  IMAD.IADD R16, R228.reuse, 0x1, -R6 ;  /* 0x00000001e4107824 */ /* 0x040fe200078e0a06 */
[----:B------:R-:W-:Y:S01]  /*47b0*/  IMNMX R232, R15, UR18, PT ;  /* 0x000000120fe87c17 */ /* 0x000fe2000b800200 */
[----:B------:R-:W-:Y:S01]  /*47c0*/  IMAD.IADD R17, R228, 0x1, -R5 ;  /* 0x00000001e4117824 */ /* 0x000fe200078e0a05 */
[----:B------:R-:W-:Y:S01]  /*47d0*/  IABS R13, R14 ;  /* 0x0000000e000d7213 */ /* 0x000fe20000000000 */
[----:B------:R-:W-:Y:S01]  /*47e0*/  HMMA.16816.F32 R56, R8, R46, R56 ;  /* 0x0000002e0838723c */ /* 0x000fe20000001838 */
[----:B------:R-:W-:-:S02]  /*47f0*/  IABS R15, R16 ;  /* 0x00000010000f7213 */ /* 0x000fc40000000000 */
[----:B------:R1:W2:Y:S01]  /*4800*/  I2F R22, R13 ;  /* 0x0000000d00167306 */ /* 0x0002a20000201400 */
[----:B------:R-:W-:Y:S02]  /*4810*/  IADD3 R14, R229, -c[0x0][0x2e4], RZ ;  /* 0x8000b900e50e7a10 */ /* 0x000fe40007ffe0ff */
[----:B------:R-:W-:Y:S02]  /*4820*/  IABS R16, R17 ;  /* 0x0000001100107213 */ /* 0x000fe40000000000 */
[----:B------:R-:W-:Y:S01]  /*4830*/  IMNMX R230, RZ, R14, !PT ;  /* 0x0000000effe67217 */ /* 0x000fe20007800200 */
[----:B-----5:R-:W-:Y:S01]  /*4840*/  HMMA.16816.F32 R44, R8, R28, R48 ;  /* 0x0000001c082c723c */ /* 0x020fe20000001830 */
[----:B------:R-:W-:Y:S02]  /*4850*/  ISETP.GE.AND P1, PT, R12, R232, PT ;  /* 0x000000e80c00720c */ /* 0x000fe40003f26270 */
[----:B------:R-:W-:Y:S02]  /*4860*/  FSEL R61, R20, -INF , !P5 ;  /* 0xff800000143d7808 */ /* 0x000fe40006800000 */
[----:B------:R-:W-:-:S02]  /*4870*/  ISETP.LT.OR P1, PT, R12, R230, P1 ;  /* 0x000000e60c00720c */ /* 0x000fc40000f21670 */
[CC--:B------:R-:W-:Y:S01]  /*4880*/  ISETP.GE.AND P6, PT, R7.reuse, R232.reuse, PT ;  /* 0x000000e80700720c */ /* 0x0c0fe20003fc6270 */
[----:B------:R-:W-:Y:S01]  /*4890*/  HMMA.16816.F32 R40, R8, R30, R76 ;  /* 0x0000001e0828723c */ /* 0x000fe2000000184c */
[C---:B------:R-:W-:Y:S01]  /*48a0*/  ISETP.GE.AND P3, PT, R6.reuse, R233, PT ;  /* 0x000000e90600720c */ /* 0x040fe20003f66270 */
[----:B-1----:R-:W-:Y:S01]  /*48b0*/  IMAD.MOV.U32 R13, RZ, RZ, R15 ;  /* 0x000000ffff0d7224 */ /* 0x002fe200078e000f */
[-C--:B------:R-:W-:Y:S01]  /*48c0*/  ISETP.GE.AND P5, PT, R6, R232.reuse, PT ;  /* 0x000000e80600720c */ /* 0x080fe20003fa6270 */
[----:B------:R-:W1:Y:S01]  /*48d0*/  LDSM.16.M88.4 R28, [R205+0x7800] ;  /* 0x00780000cd1c783b */ /* 0x000e620000000200 */
[----:B------:R-:W-:Y:S01]  /*48e0*/  ISETP.GE.AND P4, PT, R2, R232, PT ;  /* 0x000000e80200720c */ /* 0x000fe20003f86270 */
[----:B------:R3:W-:Y:S01]  /*48f0*/  I2F R26, R13 ;  /* 0x0000000d001a7306 */ /* 0x0007e20000201400 */
[CC--:B------:R-:W-:Y:S01]  /*4900*/  ISETP.LT.OR P0, PT, R7.reuse, R231.reuse, P0 ;  /* 0x000000e70700720c */ /* 0x0c0fe20000701670 */
[----:B--2---:R-:W-:Y:S01]  /*4910*/  FFMA.FTZ R17, R22, -UR23, R56 ;  /* 0x8000001716117c23 */ /* 0x004fe20008010038 */
[----:B------:R-:W-:Y:S01]  /*4920*/  ISETP.LT.OR P6, PT, R7, R230, P6 ;  /* 0x000000e60700720c */ /* 0x000fe200037c1670 */
[----:B------:R-:W-:Y:S01]  /*4930*/  IMAD.IADD R7, R229, 0x1, -R7 ;  /* 0x00000001e5077824 */ /* 0x000fe200078e0a07 */
[----:B------:R-:W-:Y:S01]  /*4940*/  ISETP.LT.OR P3, PT, R6, R231, P3 ;  /* 0x000000e70600720c */ /* 0x000fe20001f61670 */
[----:B------:R-:W-:-:S04]  /*4950*/  DEPBAR.LE SB0, 0x0 ;  /* 0x000080000000791a */ /* 0x000fc80000000000 */
[----:B------:R-:W-:Y:S01]  /*4960*/  BAR.SYNC.DEFER_BLOCKING 0x0 ;  /* 0x0000000000007b1d */ /* 0x000fe20000010000 */
[-C--:B------:R-:W-:Y:S01]  /*4970*/  ISETP.LT.OR P5, PT, R6, R230.reuse, P5 ;  /* 0x000000e60600720c */ /* 0x080fe20002fa1670 */
[C---:B------:R-:W-:Y:S01]  /*4980*/  IMAD.IADD R6, R229.reuse, 0x1, -R6 ;  /* 0x00000001e5067824 */ /* 0x040fe200078e0a06 */
[----:B------:R-:W-:Y:S02]  /*4990*/  ISETP.LT.OR P4, PT, R2, R230, P4 ;  /* 0x000000e60200720c */ /* 0x000fe40002781670 */
[----:B------:R-:W-:Y:S01]  /*49a0*/  IABS R7, R7 ;  /* 0x0000000700077213 */ /* 0x000fe20000000000 */
[----:B---3--:R-:W-:Y:S01]  /*49b0*/  IMAD.IADD R13, R229, 0x1, -R12 ;  /* 0x00000001e50d7824 */ /* 0x008fe200078e0a0c */
[----:B------:R-:W-:Y:S01]  /*49c0*/  FSEL R62, R21, -INF , !P4 ;  /* 0xff800000153e7808 */ /* 0x000fe20006000000 */
[----:B------:R-:W-:Y:S01]  /*49d0*/  IMAD.MOV.U32 R12, RZ, RZ, R16 ;  /* 0x000000ffff0c7224 */ /* 0x000fe200078e0010 */
[----:B------:R-:W-:Y:S01]  /*49e0*/  FSEL R60, R23, -INF , !P2 ;  /* 0xff800000173c7808 */ /* 0x000fe20005000000 */
[----:B------:R-:W2:Y:S01]  /*49f0*/  I2F R18, R7 ;  /* 0x0000000700127306 */ /* 0x000ea20000201400 */
[----:B------:R-:W-:-:S02]  /*4a00*/  IABS R13, R13 ;  /* 0x0000000d000d7213 */ /* 0x000fc40000000000 */
[C---:B------:R-:W-:Y:S02]  /*4a10*/  ISETP.GE.AND P4, PT, R5.reuse, R233, PT ;  /* 0x000000e90500720c */ /* 0x040fe40003f86270 */
[C---:B------:R-:W-:Y:S02]  /*4a20*/  ISETP.GE.AND P2, PT, R5.reuse, R232, PT ;  /* 0x000000e80500720c */ /* 0x040fe40003f46270 */
[C---:B------:R-:W-:Y:S01]  /*4a30*/  ISETP.LT.OR P4, PT, R5.reuse, R231, P4 ;  /* 0x000000e70500720c */ /* 0x040fe20002781670 */
[----:B------:R3:W4:Y:S01]  /*4a40*/  I2F R25, R12 ;  /* 0x0000000c00197306 */ /* 0x0007220000201400 */
[----:B------:R-:W-:Y:S02]  /*4a50*/  ISETP.LT.OR P2, PT, R5, R230, P2 ;  /* 0x000000e60500720c */ /* 0x000fe40001741670 */
[----:B------:R-:W-:Y:S01]  /*4a60*/  FSEL R48, R17, -INF , !P0 ;  /* 0xff80000011307808 */ /* 0x000fe20004000000 */
[----:B--2---:R-:W-:Y:S01]  /*4a70*/  FFMA.FTZ R20, R18, -UR23, R58 ;  /* 0x8000001712147c23 */ /* 0x004fe2000801003a */
[----:B------:R-:W-:-:S04]  /*4a80*/  IADD3 R18, R2, 0x21, RZ ;  /* 0x0000002102127810 */ /* 0x000fc80007ffe0ff */
[----:B------:R-:W-:Y:S01]  /*4a90*/  FSEL R50, R20, -INF , !P6 ;  /* 0xff80000014327808 */ /* 0x000fe20007000000 */
[----:B---3--:R-:W-:Y:S01]  /*4aa0*/  IMAD.MOV.U32 R12, RZ, RZ, R13 ;  /* 0x000000ffff0c7224 */ /* 0x008fe200078e000d */
[----:B------:R-:W-:Y:S01]  /*4ab0*/  IABS R13, R6 ;  /* 0x00000006000d7213 */ /* 0x000fe20000000000 */
[----:B------:R-:W-:Y:S02]  /*4ac0*/  IMAD.IADD R6, R229, 0x1, -R5 ;  /* 0x00000001e5067824 */ /* 0x000fe400078e0a05 */
[----:B------:R2:W3:Y:S01]  /*4ad0*/  I2F R14, R12 ;  /* 0x0000000c000e7306 */ /* 0x0004e20000201400 */
[----:B----4-:R-:W-:Y:S02]  /*4ae0*/  FFMA.FTZ R22, R25, -UR23, R36 ;  /* 0x8000001719167c23 */ /* 0x010fe40008010024 */
[----:B------:R-:W-:Y:S01]  /*4af0*/  IMAD.MOV.U32 R7, RZ, RZ, R13 ;  /* 0x000000ffff077224 */ /* 0x000fe200078e000d */
[----:B------:R-:W-:Y:S02]  /*4b00*/  IABS R6, R6 ;  /* 0x0000000600067213 */ /* 0x000fe40000000000 */
[----:B------:R-:W-:-:S02]  /*4b10*/  FSEL R136, R22, -INF , !P4 ;  /* 0xff80000016887808 */ /* 0x000fc40006000000 */
[----:B------:R-:W4:Y:S01]  /*4b20*/  I2F R21, R7 ;  /* 0x0000000700157306 */ /* 0x000f220000201400 */
[----:B--2---:R-:W-:-:S07]  /*4b30*/  IADD3 R12, R2, 0x11, RZ ;  /* 0x00000011020c7810 */ /* 0x004fce0007ffe0ff */
[----:B------:R2:W5:Y:S01]  /*4b40*/  I2F R15, R6 ;  /* 0x00000006000f7306 */ /* 0x0005620000201400 */
[----:B---3--:R-:W-:Y:S02]  /*4b50*/  FFMA.FTZ R16, R14, -UR23, R19 ;  /* 0x800000170e107c23 */ /* 0x008fe40008010013 */
[----:B------:R-:W-:Y:S01]  /*4b60*/  FFMA.FTZ R19, R26, -UR23, R57 ;  /* 0x800000171a137c23 */ /* 0x000fe20008010039 */
[----:B------:R-:W-:Y:S01]  /*4b70*/  ISETP.GE.AND P0, PT, R12, R232, PT ;  /* 0x000000e80c00720c */ /* 0x000fe20003f06270 */
[----:B------:R-:W-:Y:S01]  /*4b80*/  IMAD.IADD R5, R228, 0x1, -R12 ;  /* 0x00000001e4057824 */ /* 0x000fe200078e0a0c */
[----:B------:R-:W-:Y:S01]  /*4b90*/  FSEL R51, R16, -INF , !P1 ;  /* 0xff80000010337808 */ /* 0x000fe20004800000 */
[----:B----4-:R-:W-:Y:S01]  /*4ba0*/  FFMA.FTZ R21, R21, -UR23, R59 ;  /* 0x8000001715157c23 */ /* 0x010fe2000801003b */
[----:B------:R-:W-:Y:S02]  /*4bb0*/  IADD3 R7, R2, 0x18, RZ ;  /* 0x0000001802077810 */ /* 0x000fe40007ffe0ff */
[----:B------:R-:W-:-:S02]  /*4bc0*/  IABS R5, R5 ;  /* 0x0000000500057213 */ /* 0x000fc40000000000 */
[-C--:B------:R-:W-:Y:S01]  /*4bd0*/  ISETP.GE.AND P6, PT, R7, R233.reuse, PT ;  /* 0x000000e90700720c */ /* 0x080fe20003fc6270 */
[----:B------:R-:W-:Y:S01]  /*4be0*/  IMAD.IADD R14, R228, 0x1, -R7 ;  /* 0x00000001e40e7824 */ /* 0x000fe200078e0a07 */
[----:B------:R-:W-:Y:S01]  /*4bf0*/  ISETP.GE.AND P1, PT, R12, R233, PT ;  /* 0x000000e90c00720c */ /* 0x000fe20003f26270 */
[----:B------:R-:W-:Y:S01]  /*4c00*/  IMAD.MOV.U32 R13, RZ, RZ, R5 ;  /* 0x000000ffff0d7224 */ /* 0x000fe200078e0005 */
[C---:B--2---:R-:W-:Y:S01]  /*4c10*/  IADD3 R6, R2.reuse, 0x19, RZ ;  /* 0x0000001902067810 */ /* 0x044fe20007ffe0ff */
[----:B-----5:R-:W-:Y:S01]  /*4c20*/  FFMA.FTZ R23, R15, -UR23, R38 ;  /* 0x800000170f177c23 */ /* 0x020fe20008010026 */
[----:B------:R-:W-:Y:S01]  /*4c30*/  IABS R5, R14 ;  /* 0x0000000e00057213 */ /* 0x000fe20000000000 */
[----:B------:R2:W-:Y:S01]  /*4c40*/  I2F R24, R13 ;  /* 0x0000000d00187306 */ /* 0x0005e20000201400 */
[----:B------:R-:W-:Y:S02]  /*4c50*/  FSEL R38, R19, -INF , !P3 ;  /* 0xff80000013267808 */ /* 0x000fe40005800000 */
[----:B------:R-:W-:Y:S01]  /*4c60*/  ISETP.GE.AND P3, PT, R7, R232, PT ;  /* 0x000000e80700720c */ /* 0x000fe20003f66270 */
[----:B------:R-:W-:Y:S01]  /*4c70*/  IMAD.MOV.U32 R14, RZ, RZ, R5 ;  /* 0x000000ffff0e7224 */ /* 0x000fe200078e0005 */
[----:B------:R-:W-:-:S02]  /*4c80*/  IADD3 R5, R2, 0x20, RZ ;  /* 0x0000002002057810 */ /* 0x000fc40007ffe0ff */
[CC--:B------:R-:W-:Y:S01]  /*4c90*/  ISETP.LT.OR P6, PT, R7.reuse, R231.reuse, P6 ;  /* 0x000000e70700720c */ /* 0x0c0fe200037c1670 */
[----:B------:R-:W3:Y:S01]  /*4ca0*/  I2F R26, R14 ;  /* 0x0000000e001a7306 */ /* 0x000ee20000201400 */
[-C--:B------:R-:W-:Y:S01]  /*4cb0*/  ISETP.LT.OR P3, PT, R7, R230.reuse, P3 ;  /* 0x000000e60700720c */ /* 0x080fe20001f61670 */
[----:B------:R-:W-:Y:S01]  /*4cc0*/  IMAD.IADD R15, R228, 0x1, -R5 ;  /* 0x00000001e40f7824 */ /* 0x000fe200078e0a05 */
[C---:B------:R-:W-:Y:S01]  /*4cd0*/  ISETP.LT.OR P1, PT, R12.reuse, R231, P1 ;  /* 0x000000e70c00720c */ /* 0x040fe20000f21670 */
[----:B------:R-:W-:Y:S01]  /*4ce0*/  IMAD.IADD R7, R229, 0x1, -R7 ;  /* 0x00000001e5077824 */ /* 0x000fe200078e0a07 */
[----:B------:R-:W-:Y:S02]  /*4cf0*/  ISETP.LT.OR P0, PT, R12, R230, P0 ;  /* 0x000000e60c00720c */ /* 0x000fe40000701670 */
[----:B------:R-:W-:Y:S01]  /*4d00*/  FSEL R49, R21, -INF , !P5 ;  /* 0xff80000015317808 */ /* 0x000fe20006800000 */
[----:B--2---:R-:W-:Y:S01]  /*4d10*/  IMAD.IADD R13, R228, 0x1, -R6 ;  /* 0x00000001e40d7824 */ /* 0x004fe200078e0a06 */
[----:B------:R-:W-:-:S02]  /*4d20*/  IABS R7, R7 ;  /* 0x0000000700077213 */ /* 0x000fc40000000000 */
[C---:B------:R-:W-:Y:S02]  /*4d30*/  ISETP.GE.AND P5, PT, R6.reuse, R233, PT ;  /* 0x000000e90600720c */ /* 0x040fe40003fa6270 */
[----:B------:R-:W-:Y:S02]  /*4d40*/  IABS R13, R13 ;  /* 0x0000000d000d7213 */ /* 0x000fe40000000000 */
[----:B------:R-:W-:Y:S01]  /*4d50*/  ISETP.GE.AND P4, PT, R6, R232, PT ;  /* 0x000000e80600720c */ /* 0x000fe20003f86270 */
[----:B---3--:R-:W-:Y:S01]  /*4d60*/  FFMA.FTZ R17, R26, -UR23, R52 ;  /* 0x800000171a117c23 */ /* 0x008fe20008010034 */
[----:B------:R-:W-:Y:S01]  /*4d70*/  ISETP.LT.OR P5, PT, R6, R231, P5 ;  /* 0x000000e70600720c */ /* 0x000fe20002fa1670 */
[----:B------:R-:W-:Y:S01]  /*4d80*/  IMAD.MOV.U32 R14, RZ, RZ, R13 ;  /* 0x000000ffff0e7224 */ /* 0x000fe200078e000d */
[----:B------:R-:W-:Y:S01]  /*4d90*/  IABS R13, R15 ;  /* 0x0000000f000d7213 */ /* 0x000fe20000000000 */
[----:B------:R-:W-:Y:S01]  /*4da0*/  IMAD.IADD R15, R228, 0x1, -R18 ;  /* 0x00000001e40f7824 */ /* 0x000fe200078e0a12 */
[----:B------:R-:W-:Y:S01]  /*4db0*/  ISETP.LT.OR P4, PT, R6, R230, P4 ;  /* 0x000000e60600720c */ /* 0x000fe20002781670 */
[----:B------:R2:W3:Y:S01]  /*4dc0*/  I2F R27, R14 ;  /* 0x0000000e001b7306 */ /* 0x0004e20000201400 */
[----:B------:R-:W-:Y:S01]  /*4dd0*/  IMAD.IADD R6, R229, 0x1, -R6 ;  /* 0x00000001e5067824 */ /* 0x000fe200078e0a06 */
[----:B------:R-:W-:-:S02]  /*4de0*/  FSEL R148, R23, -INF , !P2 ;  /* 0xff80000017947808 */ /* 0x000fc40005000000 */
[----:B------:R-:W-:Y:S02]  /*4df0*/  ISETP.GE.AND P2, PT, R5, R233, PT ;  /* 0x000000e90500720c */ /* 0x000fe40003f46270 */
[----:B------:R-:W-:Y:S02]  /*4e00*/  FSEL R131, R17, -INF , !P6 ;  /* 0xff80000011837808 */ /* 0x000fe40007000000 */
[----:B------:R4:W5:Y:S01]  /*4e10*/  I2F R25, R13 ;  /* 0x0000000d00197306 */ /* 0x0009620000201400 */
[----:B------:R-:W-:Y:S02]  /*4e20*/  ISETP.LT.OR P2, PT, R5, R231, P2 ;  /* 0x000000e70500720c */ /* 0x000fe40001741670 */
[----:B------:R-:W-:-:S04]  /*4e30*/  ISETP.GE.AND P6, PT, R18, R232, PT ;  /* 0x000000e81200720c */ /* 0x000fc80003fc6270 */
[----:B------:R-:W-:Y:S01]  /*4e40*/  ISETP.LT.OR P6, PT, R18, R230, P6 ;  /* 0x000000e61200720c */ /* 0x000fe200037c1670 */
[----:B--2---:R-:W-:Y:S01]  /*4e50*/  IMAD.IADD R14, R229, 0x1, -R12 ;  /* 0x00000001e50e7824 */ /* 0x004fe200078e0a0c */
[----:B------:R-:W-:Y:S01]  /*4e60*/  IABS R12, R15 ;  /* 0x0000000f000c7213 */ /* 0x000fe20000000000 */
[----:B---3--:R-:W-:-:S03]  /*4e70*/  FFMA.FTZ R21, R27, -UR23, R53 ;  /* 0x800000171b157c23 */ /* 0x008fc60008010035 */
[----:B------:R-:W-:Y:S01]  /*4e80*/  IABS R14, R14 ;  /* 0x0000000e000e7213 */ /* 0x000fe20000000000 */
[----:B------:R2:W-:Y:S01]  /*4e90*/  I2F R33, R12 ;  /* 0x0000000c00217306 */ /* 0x0005e20000201400 */
[----:B------:R-:W-:Y:S01]  /*4ea0*/  FSEL R128, R21, -INF , !P5 ;  /* 0xff80000015807808 */ /* 0x000fe20006800000 */
[----:B----4-:R-:W-:Y:S02]  /*4eb0*/  IMAD.MOV.U32 R13, RZ, RZ, R7 ;  /* 0x000000ffff0d7224 */ /* 0x010fe400078e0007 */
[----:B------:R-:W-:Y:S02]  /*4ec0*/  FFMA.FTZ R7, R24, -UR23, R37 ;  /* 0x8000001718077c23 */ /* 0x000fe40008010025 */
[----:B-----5:R-:W-:Y:S02]  /*4ed0*/  FFMA.FTZ R25, R25, -UR23, R44 ;  /* 0x8000001719197c23 */ /* 0x020fe4000801002c */
[----:B------:R3:W4:Y:S01]  /*4ee0*/  I2F R20, R13 ;  /* 0x0000000d00147306 */ /* 0x0007220000201400 */
[----:B------:R-:W-:-:S02]  /*4ef0*/  FSEL R135, R7, -INF , !P1 ;  /* 0xff80000007877808 */ /* 0x000fc40004800000 */
[C---:B------:R-:W-:Y:S02]  /*4f00*/  ISETP.GE.AND P1, PT, R5.reuse, R232, PT ;  /* 0x000000e80500720c */ /* 0x040fe40003f26270 */
[----:B------:R-:W-:Y:S02]  /*4f10*/  IADD3 R7, R2, 0x29, RZ ;  /* 0x0000002902077810 */ /* 0x000fe40007ffe0ff */
[----:B------:R-:W-:Y:S01]  /*4f20*/  ISETP.LT.OR P1, PT, R5, R230, P1 ;  /* 0x000000e60500720c */ /* 0x000fe20000f21670 */
[----:B--2---:R-:W-:Y:S01]  /*4f30*/  IMAD.MOV.U32 R12, RZ, RZ, R14 ;  /* 0x000000ffff0c7224 */ /* 0x004fe200078e000e */
[----:B------:R-:W-:Y:S01]  /*4f40*/  IABS R14, R6 ;  /* 0x00000006000e7213 */ /* 0x000fe20000000000 */
[----:B------:R-:W-:Y:S01]  /*4f50*/  IMAD.IADD R6, R229, 0x1, -R5 ;  /* 0x00000001e5067824 */ /* 0x000fe200078e0a05 */
[----:B------:R-:W-:Y:S01]  /*4f60*/  FSEL R235, R25, -INF , !P2 ;  /* 0xff80000019eb7808 */ /* 0x000fe20005000000 */
[----:B------:R2:W5:Y:S01]  /*4f70*/  I2F R16, R12 ;  /* 0x0000000c00107306 */ /* 0x0005620000201400 */
[----:B------:R-:W-:-:S02]  /*4f80*/  ISETP.GE.AND P2, PT, R7, R232, PT ;  /* 0x000000e80700720c */ /* 0x000fc40003f46270 */
[----:B------:R-:W-:Y:S01]  /*4f90*/  IABS R6, R6 ;  /* 0x0000000600067213 */ /* 0x000fe20000000000 */
[----:B---3--:R-:W-:Y:S01]  /*4fa0*/  IMAD.MOV.U32 R13, RZ, RZ, R14 ;  /* 0x000000ffff0d7224 */ /* 0x008fe200078e000e */
[----:B------:R-:W-:Y:S01]  /*4fb0*/  ISETP.LT.OR P2, PT, R7, R230, P2 ;  /* 0x000000e60700720c */ /* 0x000fe20001741670 */
[----:B------:R-:W-:Y:S02]  /*4fc0*/  IMAD.IADD R14, R228, 0x1, -R7 ;  /* 0x00000001e40e7824 */ /* 0x000fe400078e0a07 */
[----:B------:R3:W1:Y:S01]  /*4fd0*/  I2F R15, R6 ;  /* 0x00000006000f7306 */ /* 0x0006620000201400 */
[----:B----4-:R-:W-:Y:S01]  /*4fe0*/  FFMA.FTZ R22, R20, -UR23, R54 ;  /* 0x8000001714167c23 */ /* 0x010fe20008010036 */
[----:B------:R-:W-:-:S04]  /*4ff0*/  IADD3 R20, R2, 0x38, RZ ;  /* 0x0000003802147810 */ /* 0x000fc80007ffe0ff */
[----:B------:R-:W-:Y:S02]  /*5000*/  FSEL R130, R22, -INF , !P3 ;  /* 0xff80000016827808 */ /* 0x000fe40005800000 */
[----:B--2---:R-:W-:Y:S01]  /*5010*/  IADD3 R12, R2, 0x28, RZ ;  /* 0x00000028020c7810 */ /* 0x004fe20007ffe0ff */
[----:B------:R2:W4:Y:S01]  /*5020*/  I2F R19, R13 ;  /* 0x0000000d00137306 */ /* 0x0005220000201400 */
[----:B-----5:R-:W-:Y:S02]  /*5030*/  FFMA.FTZ R16, R16, -UR23, R39 ;  /* 0x8000001710107c23 */ /* 0x020fe40008010027 */
[----:B------:R-:W-:Y:S01]  /*5040*/  ISETP.GE.AND P3, PT, R12, R233, PT ;  /* 0x000000e90c00720c */ /* 0x000fe20003f66270 */
[----:B------:R-:W-:Y:S01]  /*5050*/  IMAD.IADD R5, R228, 0x1, -R12 ;  /* 0x00000001e4057824 */ /* 0x000fe200078e0a0c */
[----:B------:R-:W-:Y:S02]  /*5060*/  ISETP.GE.AND P5, PT, R12, R232, PT ;  /* 0x000000e80c00720c */ /* 0x000fe40003fa6270 */
[----:B---3--:R-:W-:Y:S01]  /*5070*/  IADD3 R6, R2, 0x30, RZ ;  /* 0x0000003002067810 */ /* 0x008fe20007ffe0ff */
[----:B-1----:R-:W-:Y:S01]  /*5080*/  FFMA.FTZ R23, R15, -UR23, R46 ;  /* 0x800000170f177c23 */ /* 0x002fe2000801002e */
[----:B------:R-:W-:-:S02]  /*5090*/  IABS R5, R5 ;  /* 0x0000000500057213 */ /* 0x000fc40000000000 */
[C---:B------:R-:W-:Y:S02]  /*50a0*/  ISETP.LT.OR P3, PT, R12.reuse, R231, P3 ;  /* 0x000000e70c00720c */ /* 0x040fe40001f61670 */
[----:B------:R-:W-:Y:S01]  /*50b0*/  ISETP.LT.OR P5, PT, R12, R230, P5 ;  /* 0x000000e60c00720c */ /* 0x000fe20002fa1670 */
[----:B------:R-:W-:Y:S01]  /*50c0*/  IMAD.IADD R12, R229, 0x1, -R12 ;  /* 0x00000001e50c7824 */ /* 0x000fe200078e0a0c */
[----:B------:R-:W-:Y:S01]  /*50d0*/  FSEL R134, R16, -INF , !P0 ;  /* 0xff80000010867808 */ /* 0x000fe20004000000 */
[----:B--2---:R-:W-:Y:S01]  /*50e0*/  IMAD.MOV.U32 R13, RZ, RZ, R5 ;  /* 0x000000ffff0d7224 */ /* 0x004fe200078e0005 */
[----:B------:R-:W-:Y:S01]  /*50f0*/  IABS R5, R14 ;  /* 0x0000000e00057213 */ /* 0x000fe20000000000 */
[----:B----4-:R-:W-:Y:S01]  /*5100*/  FFMA.FTZ R24, R19, -UR23, R55 ;  /* 0x8000001713187c23 */ /* 0x010fe20008010037 */
[C---:B------:R-:W-:Y:S01]  /*5110*/  IADD3 R19, R2.reuse, 0x39, RZ ;  /* 0x0000003902137810 */ /* 0x040fe20007ffe0ff */
[----:B------:R1:W-:Y:S01]  /*5120*/  I2F R32, R13 ;  /* 0x0000000d00207306 */ /* 0x0003e20000201400 */
[----:B------:R-:W-:Y:S01]  /*5130*/  IABS R12, R12 ;  /* 0x0000000c000c7213 */ /* 0x000fe20000000000 */
[----:B------:R-:W-:Y:S01]  /*5140*/  IMAD.MOV.U32 R14, RZ, RZ, R5 ;  /* 0x000000ffff0e7224 */ /* 0x000fe200078e0005 */
[----:B------:R-:W-:-:S02]  /*5150*/  IADD3 R5, R2, 0x31, RZ ;  /* 0x0000003102057810 */ /* 0x000fc40007ffe0ff */
[----:B------:R-:W-:Y:S02]  /*5160*/  FSEL R129, R24, -INF , !P4 ;  /* 0xff80000018817808 */ /* 0x000fe40006000000 */
[CC--:B------:R-:W-:Y:S01]  /*5170*/  ISETP.GE.AND P4, PT, R7.reuse, R233.reuse, PT ;  /* 0x000000e90700720c */ /* 0x0c0fe20003f86270 */
[----:B------:R-:W-:Y:S01]  /*5180*/  IMAD.IADD R15, R228, 0x1, -R5 ;  /* 0x00000001e40f7824 */ /* 0x000fe200078e0a05 */
[----:B------:R2:W-:Y:S01]  /*5190*/  I2F R36, R14 ;  /* 0x0000000e00247306 */ /* 0x0005e20000201400 */
[C---:B------:R-:W-:Y:S01]  /*51a0*/  ISETP.GE.AND P0, PT, R18.reuse, R233, PT ;  /* 0x000000e91200720c */ /* 0x040fe20003f06270 */
[----:B------:R-:W-:Y:S01]  /*51b0*/  HMMA.16816.F32 R24, R8, R28, R64 ;  /* 0x0000001c0818723c */ /* 0x000fe20000001840 */
[----:B------:R-:W-:Y:S02]  /*51c0*/  ISETP.LT.OR P4, PT, R7, R231, P4 ;  /* 0x000000e70700720c */ /* 0x000fe40002781670 */
[----:B------:R-:W-:Y:S01]  /*51d0*/  IABS R2, R15 ;  /* 0x0000000f00027213 */ /* 0x000fe20000000000 */
[----:B------:R-:W-:Y:S01]  /*51e0*/  FFMA.FTZ R15, R33, -UR23, R45 ;  /* 0x80000017210f7c23 */ /* 0x000fe2000801002d */
[----:B------:R-:W-:Y:S01]  /*51f0*/  ISETP.LT.OR P0, PT, R18, R231, P0 ;  /* 0x000000e71200720c */ /* 0x000fe20000701670 */
[----:B-1----:R-:W-:Y:S01]  /*5200*/  IMAD.IADD R13, R228, 0x1, -R6 ;  /* 0x00000001e40d7824 */ /* 0x002fe200078e0a06 */
[----:B------:R-:W-:-:S02]  /*5210*/  FSEL R149, R23, -INF , !P1 ;  /* 0xff80000017957808 */ /* 0x000fc40004800000 */
[----:B------:R-:W-:Y:S02]  /*5220*/  FSEL R234, R15, -INF , !P0 ;  /* 0xff8000000fea7808 */ /* 0x000fe40004000000 */
[----:B------:R-:W-:Y:S02]  /*5230*/  IABS R13, R13 ;  /* 0x0000000d000d7213 */ /* 0x000fe40000000000 */
[----:B------:R-:W-:Y:S01]  /*5240*/  ISETP.GE.AND P1, PT, R6, R233, PT ;  /* 0x000000e90600720c */ /* 0x000fe20003f26270 */
[----:B--2---:R-:W-:Y:S01]  /*5250*/  IMAD.IADD R14, R228, 0x1, -R20 ;  /* 0x00000001e40e7824 */ /* 0x004fe200078e0a14 */
[----:B------:R1:W-:Y:S01]  /*5260*/  I2F R35, R13 ;  /* 0x0000000d00237306 */ /* 0x0003e20000201400 */
[C---:B------:R-:W-:Y:S02]  /*5270*/  ISETP.GE.AND P0, PT, R6.reuse, R232, PT ;  /* 0x000000e80600720c */ /* 0x040fe40003f06270 */
[C---:B------:R-:W-:Y:S02]  /*5280*/  ISETP.LT.OR P1, PT, R6.reuse, R231, P1 ;  /* 0x000000e70600720c */ /* 0x040fe40000f21670 */
[----:B------:R-:W-:Y:S01]  /*5290*/  ISETP.LT.OR P0, PT, R6, R230, P0 ;  /* 0x000000e60600720c */ /* 0x000fe20000701670 */
[----:B-1----:R-:W-:Y:S01]  /*52a0*/  IMAD.MOV.U32 R13, RZ, RZ, R2 ;  /* 0x000000ffff0d7224 */ /* 0x002fe200078e0002 */
[----:B------:R-:W-:Y:S01]  /*52b0*/  IABS R2, R14 ;  /* 0x0000000e00027213 */ /* 0x000fe20000000000 */
[----:B------:R-:W-:-:S02]  /*52c0*/  IMAD.IADD R14, R229, 0x1, -R18 ;  /* 0x00000001e50e7824 */ /* 0x000fc400078e0a12 */
[----:B------:R1:W-:Y:S03]  /*52d0*/  I2F R34, R13 ;  /* 0x0000000d00227306 */ /* 0x0003e60000201400 */
[----:B------:R-:W-:-:S05]  /*52e0*/  IABS R14, R14 ;  /* 0x0000000e000e7213 */ /* 0x000fca0000000000 */
[----:B------:R2:W-:Y:S01]  /*52f0*/  I2F R33, R2 ;  /* 0x0000000200217306 */ /* 0x0005e20000201400 */
[----:B-1----:R-:W-:-:S07]  /*5300*/  IMAD.IADD R13, R228, 0x1, -R19 ;  /* 0x00000001e40d7824 */ /* 0x002fce00078e0a13 */
[----:B------:R-:W1:Y:S01]  /*5310*/  I2F R14, R14 ;  /* 0x0000000e000e7306 */ /* 0x000e620000201400 */
[----:B--2---:R-:W-:-:S07]  /*5320*/  IABS R2, R13 ;  /* 0x0000000d00027213 */ /* 0x004fce0000000000 */
[----:B------:R2:W-:Y:S02]  /*5330*/  I2F R22, R2 ;  /* 0x0000000200167306 */ /* 0x0005e40000201400 */
[----:B--2---:R-:W-:Y:S02]  /*5340*/  IMAD.IADD R2, R229, 0x1, -R7 ;  /* 0x00000001e5027824 */ /* 0x004fe400078e0a07 */
[----:B------:R-:W-:-:S03]  /*5350*/  IMAD.MOV.U32 R7, RZ, RZ, R12 ;  /* 0x000000ffff077224 */ /* 0x000fc600078e000c */
[----:B------:R-:W-:Y:S01]  /*5360*/  IABS R12, R2 ;  /* 0x00000002000c7213 */ /* 0x000fe20000000000 */
[----:B------:R-:W-:Y:S01]  /*5370*/  IMAD.IADD R2, R229, 0x1, -R6 ;  /* 0x00000001e5027824 */ /* 0x000fe200078e0a06 */
[----:B------:R2:W-:Y:S01]  /*5380*/  I2F R21, R7 ;  /* 0x0000000700157306 */ /* 0x0005e20000201400 */
[----:B-1----:R-:W-:-:S05]  /*5390*/  FFMA.FTZ R6, R14, -UR23, R47 ;  /* 0x800000170e067c23 */ /* 0x002fca000801002f */
[----:B------:R-:W-:Y:S01]  /*53a0*/  FSEL R252, R6, -INF , !P6 ;  /* 0xff80000006fc7808 */ /* 0x000fe20007000000 */
[----:B------:R-:W-:Y:S01]  /*53b0*/  IMAD.IADD R6, R229, 0x1, -R20 ;  /* 0x00000001e5067824 */ /* 0x000fe200078e0a14 */
[----:B------:R-:W-:-:S04]  /*53c0*/  ISETP.GE.AND P6, PT, R5, R233, PT ;  /* 0x000000e90500720c */ /* 0x000fc80003fc6270 */
[----:B------:R-:W-:Y:S01]  /*53d0*/  ISETP.LT.OR P6, PT, R5, R231, P6 ;  /* 0x000000e70500720c */ /* 0x000fe200037c1670 */
[----:B--2---:R-:W-:Y:S01]  /*53e0*/  IMAD.MOV.U32 R7, RZ, RZ, R12 ;  /* 0x000000ffff077224 */ /* 0x004fe200078e000c */
[----:B------:R-:W-:Y:S01]  /*53f0*/  IABS R12, R2 ;  /* 0x00000002000c7213 */ /* 0x000fe20000000000 */
[----:B------:R-:W-:Y:S02]  /*5400*/  IMAD.IADD R2, R229, 0x1, -R5 ;  /* 0x00000001e5027824 */ /* 0x000fe400078e0a05 */
[----:B------:R1:W-:Y:S03]  /*5410*/  I2F R18, R7 ;  /* 0x0000000700127306 */ /* 0x0003e60000201400 */
[----:B------:R-:W-:-:S05]  /*5420*/  IABS R2, R2 ;  /* 0x0000000200027213 */ /* 0x000fca0000000000 */
[----:B------:R2:W3:Y:S01]  /*5430*/  I2F R16, R2 ;  /* 0x0000000200107306 */ /* 0x0004e20000201400 */
[----:B-1----:R-:W-:-:S07]  /*5440*/  FFMA.FTZ R7, R32, -UR23, R40 ;  /* 0x8000001720077c23 */ /* 0x002fce0008010028 */
[----:B------:R1:W-:Y:S01]  /*5450*/  I2F R17, R12 ;  /* 0x0000000c00117306 */ /* 0x0003e20000201400 */
[----:B------:R-:W-:Y:S01]  /*5460*/  FSEL R178, R7, -INF , !P3 ;  /* 0xff80000007b27808 */ /* 0x000fe20005800000 */
[----:B------:R-:W-:Y:S01]  /*5470*/  FFMA.FTZ R7, R36, -UR23, R41 ;  /* 0x8000001724077c23 */ /* 0x000fe20008010029 */
[----:B------:R-:W-:Y:S01]  /*5480*/  ISETP.GE.AND P3, PT, R5, R232, PT ;  /* 0x000000e80500720c */ /* 0x000fe20003f66270 */
[----:B--2---:R-:W-:Y:S02]  /*5490*/  IMAD.IADD R2, R229, 0x1, -R19 ;  /* 0x00000001e5027824 */ /* 0x004fe400078e0a13 */
[----:B---3--:R-:W-:Y:S01]  /*54a0*/  FFMA.FTZ R16, R16, -UR23, R27 ;  /* 0x8000001710107c23 */ /* 0x008fe2000801001b */
[----:B------:R-:W-:Y:S02]  /*54b0*/  ISETP.LT.OR P3, PT, R5, R230, P3 ;  /* 0x000000e60500720c */ /* 0x000fe40001f61670 */
[----:B------:R-:W-:Y:S02]  /*54c0*/  IABS R2, R2 ;  /* 0x0000000200027213 */ /* 0x000fe40000000000 */
[----:B------:R-:W-:Y:S01]  /*54d0*/  IABS R5, R6 ;  /* 0x0000000600057213 */ /* 0x000fe20000000000 */
[----:B-1----:R-:W-:Y:S01]  /*54e0*/  HMMA.16816.F32 R12, R8, R30, R68 ;  /* 0x0000001e080c723c */ /* 0x002fe20000001844 */
[----:B------:R-:W-:-:S02]  /*54f0*/  FSEL R176, R7, -INF , !P4 ;  /* 0xff80000007b07808 */ /* 0x000fc40006000000 */
[----:B------:R-:W1:Y:S01]  /*5500*/  I2F R2, R2 ;  /* 0x0000000200027306 */ /* 0x000e620000201400 */
[C---:B------:R-:W-:Y:S01]  /*5510*/  ISETP.GE.AND P4, PT, R19.reuse, R233, PT ;  /* 0x000000e91300720c */ /* 0x040fe20003f86270 */
[----:B------:R-:W-:Y:S01]  /*5520*/  FFMA.FTZ R7, R34, -UR23, R25 ;  /* 0x8000001722077c23 */ /* 0x000fe20008010019 */
[----:B------:R-:W-:Y:S02]  /*5530*/  FSEL R157, R16, -INF , !P3 ;  /* 0xff800000109d7808 */ /* 0x000fe40005800000 */
[----:B------:R-:W-:Y:S01]  /*5540*/  ISETP.LT.OR P4, PT, R19, R231, P4 ;  /* 0x000000e71300720c */ /* 0x000fe20002781670 */
[----:B------:R-:W-:Y:S01]  /*5550*/  FFMA.FTZ R9, R21, -UR23, R42 ;  /* 0x8000001715097c23 */ /* 0x000fe2000801002a */
[----:B------:R-:W-:Y:S01]  /*5560*/  FSEL R159, R7, -INF , !P6 ;  /* 0xff800000079f7808 */ /* 0x000fe20007000000 */
[----:B------:R2:W3:Y:S01]  /*5570*/  I2F R6, R5 ;  /* 0x0000000500067306 */ /* 0x0004e20000201400 */
[----:B------:R-:W-:Y:S02]  /*5580*/  FFMA.FTZ R8, R18, -UR23, R43 ;  /* 0x8000001712087c23 */ /* 0x000fe4000801002b */
[----:B------:R-:W-:-:S02]  /*5590*/  FSEL R179, R9, -INF , !P5 ;  /* 0xff80000009b37808 */ /* 0x000fc40006800000 */
[----:B------:R-:W-:Y:S02]  /*55a0*/  ISETP.GE.AND P5, PT, R20, R233, PT ;  /* 0x000000e91400720c */ /* 0x000fe40003fa6270 */
[----:B------:R-:W-:Y:S02]  /*55b0*/  FSEL R177, R8, -INF , !P2 ;  /* 0xff80000008b17808 */ /* 0x000fe40005000000 */
[C---:B------:R-:W-:Y:S02]  /*55c0*/  ISETP.GE.AND P2, PT, R20.reuse, R232, PT ;  /* 0x000000e81400720c */ /* 0x040fe40003f46270 */
[C---:B------:R-:W-:Y:S02]  /*55d0*/  ISETP.LT.OR P5, PT, R20.reuse, R231, P5 ;  /* 0x000000e71400720c */ /* 0x040fe40002fa1670 */
[----:B------:R-:W-:Y:S01]  /*55e0*/  ISETP.LT.OR P2, PT, R20, R230, P2 ;  /* 0x000000e61400720c */ /* 0x000fe20001741670 */
[----:B------:R-:W-:Y:S02]  /*55f0*/  FFMA.FTZ R13, R22, -UR23, R13 ;  /* 0x80000017160d7c23 */ /* 0x000fe4000801000d */
[----:B--2---:R-:W-:-:S02]  /*5600*/  FFMA.FTZ R5, R35, -UR23, R24 ;  /* 0x8000001723057c23 */ /* 0x004fc40008010018 */
[----:B-1----:R-:W-:Y:S02]  /*5610*/  FFMA.FTZ R2, R2, -UR23, R15 ;  /* 0x8000001702027c23 */ /* 0x002fe4000801000f */
[----:B------:R-:W-:Y:S01]  /*5620*/  FFMA.FTZ R12, R33, -UR23, R12 ;  /* 0x80000017210c7c23 */ /* 0x000fe2000801000c */
[----:B------:R-:W-:Y:S01]  /*5630*/  FSEL R150, R5, -INF , !P1 ;  /* 0xff80000005967808 */ /* 0x000fe20004800000 */
[----:B------:R-:W-:Y:S01]  /*5640*/  FFMA.FTZ R5, R17, -UR23, R26 ;  /* 0x8000001711057c23 */ /* 0x000fe2000801001a */
[----:B------:R-:W-:Y:S01]  /*5650*/  ISETP.GE.AND P1, PT, R19, R232, PT ;  /* 0x000000e81300720c */ /* 0x000fe20003f26270 */
[----:B---3--:R-:W-:Y:S01]  /*5660*/  FFMA.FTZ R6, R6, -UR23, R14 ;  /* 0x8000001706067c23 */ /* 0x008fe2000801000e */
[----:B------:R-:W-:Y:S02]  /*5670*/  FSEL R156, R12, -INF , !P5 ;  /* 0xff8000000c9c7808 */ /* 0x000fe40006800000 */
[----:B------:R-:W-:Y:S02]  /*5680*/  FSEL R5, R5, -INF , !P0 ;  /* 0xff80000005057808 */ /* 0x000fe40004000000 */
[----:B------:R-:W-:-:S02]  /*5690*/  ISETP.LT.OR P1, PT, R19, R230, P1 ;  /* 0x000000e61300720c */ /* 0x000fc40000f21670 */
[----:B------:R-:W-:Y:S01]  /*56a0*/  PLOP3.LUT P0, PT, PT, PT, UP0, 0x80, 0x0 ;  /* 0x000000000000781c */ /* 0x000fe20003f0f008 */
[----:B------:R1:W-:Y:S01]  /*56b0*/  STL [R1+0x3c], R5 ;  /* 0x00003c0501007387 */ /* 0x0003e20000100800 */
[----:B------:R-:W-:Y:S02]  /*56c0*/  FSEL R2, R2, -INF , !P1 ;  /* 0xff80000002027808 */ /* 0x000fe40004800000 */
[----:B------:R-:W-:Y:S02]  /*56d0*/  FSEL R151, R6, -INF , !P2 ;  /* 0xff80000006977808 */ /* 0x000fe40005000000 */
[----:B-1----:R-:W-:-:S05]  /*56e0*/  FSEL R5, R13, -INF , !P4 ;  /* 0xff8000000d057808 */ /* 0x002fca0006000000 */
[----:B------:R1:W-:Y:S04]  /*56f0*/  STL [R1+0x38], R5 ;  /* 0x0000380501007387 */ /* 0x0003e80000100800 */
[----:B------:R1:W-:Y:S01]  /*5700*/  STL [R1+0x40], R2 ;  /* 0x0000400201007387 */ /* 0x0003e20000100800 */
        /* <DEDUP_REMOVED lines=13> */
[----:B-1----:R-:W-:Y:S02]  /*57e0*/  IADD3 R5, R7, UR4, RZ ;  /* 0x0000000407057c10 */ /* 0x002fe4000fffe0ff */
        /* <DEDUP_REMOVED lines=32> */
[----:B-1----:R-:W-:-:S03]  /*59f0*/  @!P5 LEA R8, P2, R2, c[0x0][0x168], 0x1 ;  /* 0x00005a000208da11 */ /* 0x002fc600078408ff */
        /* <DEDUP_REMOVED lines=24> */
.L_x_506:
[----:B------:R-:W-:Y:S05]  /*5b80*/  BSYNC B0 ;  /* 0x0000000000007941 */ /* 0x000fea0003800000 */
.L_x_505:
[----:B------:R-:W0:Y:S02]  /*5b90*/  LDGDEPBAR ;  /* 0x00000000000079af */ /* 0x000e240000000000 */
.L_x_504:
[----:B------:R-:W-:Y:S04]  /*5ba0*/  STL [R1+0xb0], R216 ;  /* 0x0000b0d801007387 */ /* 0x000fe80000100800 */
[----:B------:R-:W-:Y:S04]  /*5bb0*/  STL [R1+0xac], R215 ;  /* 0x0000acd701007387 */ /* 0x000fe80000100800 */
[----:B------:R-:W-:Y:S04]  /*5bc0*/  STL [R1+0xa8], R214 ;  /* 0x0000a8d601007387 */ /* 0x000fe80000100800 */
[----:B------:R3:W-:Y:S04]  /*5bd0*/  STL [R1+0xa4], R213 ;  /* 0x0000a4d501007387 */ /* 0x0007e80000100800 */
[----:B---3--:R-:W3:Y:S04]  /*5be0*/  LDL.LU R213, [R1+0x38] ;  /* 0x0000380001d57983 */ /* 0x008ee80000300800 */
[----:B------:R4:W-:Y:S04]  /*5bf0*/  STL [R1+0xa0], R212 ;  /* 0x0000a0d401007387 */ /* 0x0009e80000100800 */
[----:B----4-:R-:W4:Y:S04]  /*5c00*/  LDL.LU R212, [R1+0x40] ;  /* 0x0000400001d47983 */ /* 0x010f280000300800 */
[----:B------:R-:W-:Y:S04]  /*5c10*/  STL [R1+0x9c], R211 ;  /* 0x00009cd301007387 */ /* 0x000fe80000100800 */
[----:B------:R-:W-:Y:S04]  /*5c20*/  STL [R1+0x98], R210 ;  /* 0x000098d201007387 */ /* 0x000fe80000100800 */
[----:B------:R1:W-:Y:S04]  /*5c30*/  STL [R1+0x94], R209 ;  /* 0x000094d101007387 */ /* 0x0003e80000100800 */
[----:B-12---:R-:W2:Y:S01]  /*5c40*/  LDL.LU R209, [R1+0x3c] ;  /* 0x00003c0001d17983 */ /* 0x006ea20000300800 */
[----:B------:R-:W-:-:S02]  /*5c50*/  FMNMX.FTZ R2, R61, R60, !PT ;  /* 0x0000003c3d027209 */ /* 0x000fc40007810000 */
[----:B------:R-:W-:Y:S01]  /*5c60*/  SHF.L.U32 R201, R4, 0x1, RZ ;  /* 0x0000000104c97819 */ /* 0x000fe200000006ff */
[----:B------:R-:W-:Y:S01]  /*5c70*/  STL [R1+0x90], R208 ;  /* 0x000090d001007387 */ /* 0x000fe20000100800 */
[----:B------:R-:W-:Y:S02]  /*5c80*/  FMNMX.FTZ R2, R48, R2, !PT ;  /* 0x0000000230027209 */ /* 0x000fe40007810000 */
[----:B------:R-:W-:Y:S01]  /*5c90*/  LEA R204, R0, R201, 0x1 ;  /* 0x000000c900cc7211 */ /* 0x000fe200078e08ff */
[----:B------:R-:W-:Y:S01]  /*5ca0*/  IMAD R202, R3, 0x2, R201 ;  /* 0x0000000203ca7824 */ /* 0x000fe200078e02c9 */
[----:B------:R-:W-:Y:S01]  /*5cb0*/  FMNMX.FTZ R2, R38, R2, !PT ;  /* 0x0000000226027209 */ /* 0x000fe20007810000 */
[----:B------:R-:W-:Y:S02]  /*5cc0*/  STL [R1+0x8c], R207 ;  /* 0x00008ccf01007387 */ /* 0x000fe40000100800 */
[----:B------:R-:W-:Y:S01]  /*5cd0*/  IMAD R203, R0, 0x2, R202 ;  /* 0x0000000200cb7824 */ /* 0x000fe200078e02ca */
[----:B------:R-:W-:Y:S01]  /*5ce0*/  FMNMX.FTZ R2, R136, R2, !PT ;  /* 0x0000000288027209 */ /* 0x000fe20007810000 */
[----:B------:R-:W-:Y:S03]  /*5cf0*/  LDSM.16.MT88.4 R16, [R202+0x18000] ;  /* 0x01800000ca10783b */ /* 0x000fe60000004200 */
        /* <DEDUP_REMOVED lines=24> */
[----:B------:R-:W-:Y:S01]  /*5e80*/  STL [R1+0x80], R200 ;  /* 0x000080c801007387 */ /* 0x000fe20000100800 */
[----:B------:R-:W-:Y:S02]  /*5e90*/  FMNMX.FTZ R2, R149, R2, !PT ;  /* 0x0000000295027209 */ /* 0x000fe40007810000 */
[----:B------:R-:W-:Y:S02]  /*5ea0*/  FMNMX.FTZ R133, R156, R133, !PT ;  /* 0x000000859c857209 */ /* 0x000fe40007810000 */
[----:B------:R-:W-:-:S04]  /*5eb0*/  FMNMX.FTZ R2, R252, R2, !PT ;  /* 0x00000002fc027209 */ /* 0x000fc80007810000 */
[----:B------:R-:W-:-:S04]  /*5ec0*/  FMNMX.FTZ R2, R179, R2, !PT ;  /* 0x00000002b3027209 */ /* 0x000fc80007810000 */
[----:B------:R-:W-:Y:S02]  /*5ed0*/  FMNMX.FTZ R2, R177, R2, !PT ;  /* 0x00000002b1027209 */ /* 0x000fe40007810000 */
[----:B---3--:R-:W-:-:S05]  /*5ee0*/  FMNMX.FTZ R133, R213, R133, !PT ;  /* 0x00000085d5857209 */ /* 0x008fca0007810000 */
[----:B------:R-:W1:Y:S02]  /*5ef0*/  SHFL.BFLY PT, R5, R133, 0x2, 0x1f ;  /* 0x0c401f0085057f89 */ /* 0x000e6400000e0000 */
[----:B-1----:R-:W-:-:S05]  /*5f00*/  FMNMX.FTZ R133, R133, R5, !PT ;  /* 0x0000000585857209 */ /* 0x002fca0007810000 */
[----:B------:R-:W1:Y:S02]  /*5f10*/  SHFL.BFLY PT, R6, R133, 0x1, 0x1f ;  /* 0x0c201f0085067f89 */ /* 0x000e6400000e0000 */
[----:B-1----:R-:W-:-:S04]  /*5f20*/  FMNMX.FTZ R133, R133, R6, !PT ;  /* 0x0000000685857209 */ /* 0x002fc80007810000 */
[C---:B------:R-:W-:Y:S01]  /*5f30*/  FSETP.NEU.FTZ.AND P1, PT, R133.reuse, -INF , PT ;  /* 0xff8000008500780b */ /* 0x040fe20003f3d000 */
[----:B------:R-:W-:Y:S01]  /*5f40*/  FMUL.FTZ R8, R133, c[0x0][0x23c] ;  /* 0x00008f0085087a20 */ /* 0x000fe20000410000 */
[----:B--2---:R-:W-:-:S04]  /*5f50*/  FMNMX.FTZ R2, R209, R2, !PT ;  /* 0x00000002d1027209 */ /* 0x004fc80007810000 */
[----:B------:R-:W-:Y:S02]  /*5f60*/  FSEL R8, R8, RZ, P1 ;  /* 0x000000ff08087208 */ /* 0x000fe40000800000 */
[----:B------:R-:W-:-:S03]  /*5f70*/  FMNMX.FTZ R2, R157, R2, !PT ;  /* 0x000000029d027209 */ /* 0x000fc60007810000 */
[----:B------:R-:W-:Y:S01]  /*5f80*/  FFMA.FTZ R0, R136, c[0x0][0x23c], -R8 ;  /* 0x00008f0088007a23 */ /* 0x000fe20000010808 */
[----:B------:R-:W-:-:S03]  /*5f90*/  FMNMX.FTZ R2, R151, R2, !PT ;  /* 0x0000000297027209 */ /* 0x000fc60007810000 */
[----:B------:R1:W-:Y:S01]  /*5fa0*/  MUFU.EX2 R205, R0 ;  /* 0x0000000000cd7308 */ /* 0x0003e20000000800 */
[----:B----4-:R-:W-:-:S05]  /*5fb0*/  FMNMX.FTZ R2, R212, R2, !PT ;  /* 0x00000002d4027209 */ /* 0x010fca0007810000 */
[----:B------:R-:W2:Y:S01]  /*5fc0*/  SHFL.BFLY PT, R5, R2, 0x2, 0x1f ;  /* 0x0c401f0002057f89 */ /* 0x000ea200000e0000 */
[----:B-1----:R-:W-:Y:S01]  /*5fd0*/  FFMA.FTZ R0, R135, c[0x0][0x23c], -R8 ;  /* 0x00008f0087007a23 */ /* 0x002fe20000010808 */
[----:B------:R-:W-:-:S03]  /*5fe0*/  MOV R135, R157 ;  /* 0x0000009d00877202 */ /* 0x000fc60000000f00 */
[----:B------:R1:W-:Y:S01]  /*5ff0*/  MUFU.EX2 R9, R0 ;  /* 0x0000000000097308 */ /* 0x0003e20000000800 */
[----:B--2---:R-:W-:Y:S01]  /*6000*/  FMNMX.FTZ R2, R2, R5, !PT ;  /* 0x0000000502027209 */ /* 0x004fe20007810000 */
[----:B------:R-:W-:-:S04]  /*6010*/  FFMA.FTZ R5, R61, c[0x0][0x23c], -R8 ;  /* 0x00008f003d057a23 */ /* 0x000fc80000010808 */
[----:B------:R-:W2:Y:S02]  /*6020*/  SHFL.BFLY PT, R132, R2, 0x1, 0x1f ;  /* 0x0c201f0002847f89 */ /* 0x000ea400000e0000 */
[----:B------:R3:W-:Y:S01]  /*6030*/  MUFU.EX2 R214, R5 ;  /* 0x0000000500d67308 */ /* 0x0007e20000000800 */
[----:B-1----:R-:W-:-:S07]  /*6040*/  FFMA.FTZ R0, R131, c[0x0][0x23c], -R8 ;  /* 0x00008f0083007a23 */ /* 0x002fce0000010808 */
[----:B------:R1:W-:Y:S01]  /*6050*/  MUFU.EX2 R160, R0 ;  /* 0x0000000000a07308 */ /* 0x0003e20000000800 */
[----:B---3--:R-:W-:-:S07]  /*6060*/  FFMA.FTZ R5, R60, c[0x0][0x23c], -R8 ;  /* 0x00008f003c057a23 */ /* 0x008fce0000010808 */
[----:B------:R3:W-:Y:S01]  /*6070*/  MUFU.EX2 R10, R5 ;  /* 0x00000005000a7308 */ /* 0x0007e20000000800 */
[----:B--2---:R-:W-:Y:S01]  /*6080*/  FMNMX.FTZ R132, R2, R132, !PT ;  /* 0x0000008402847209 */ /* 0x004fe20007810000 */
[----:B-1----:R-:W-:-:S03]  /*6090*/  FFMA.FTZ R0, R128, c[0x0][0x23c], -R8 ;  /* 0x00008f0080007a23 */ /* 0x002fc60000010808 */
[C---:B------:R-:W-:Y:S01]  /*60a0*/  FSETP.NEU.FTZ.AND P1, PT, R132.reuse, -INF , PT ;  /* 0xff8000008400780b */ /* 0x040fe20003f3d000 */
[----:B------:R-:W-:-:S05]  /*60b0*/  FMUL.FTZ R2, R132, c[0x0][0x23c] ;  /* 0x00008f0084027a20 */ /* 0x000fca0000410000 */
[----:B------:R-:W-:Y:S01]  /*60c0*/  FSEL R2, R2, RZ, P1 ;  /* 0x000000ff02027208 */ /* 0x000fe20000800000 */
[----:B---3--:R-:W-:-:S04]  /*60d0*/  FFMA.FTZ R5, R48, c[0x0][0x23c], -R8 ;  /* 0x00008f0030057a23 */ /* 0x008fc80000010808 */
[--C-:B------:R-:W-:Y:S01]  /*60e0*/  FFMA.FTZ R4, R62, c[0x0][0x23c], -R2.reuse ;  /* 0x00008f003e047a23 */ /* 0x100fe20000010802 */
[----:B------:R1:W-:Y:S01]  /*60f0*/  MUFU.EX2 R207, R5 ;  /* 0x0000000500cf7308 */ /* 0x0003e20000000800 */
[----:B------:R-:W-:-:S07]  /*6100*/  FFMA.FTZ R3, R50, c[0x0][0x23c], -R2 ;  /* 0x00008f0032037a23 */ /* 0x000fce0000010802 */
[----:B------:R2:W-:Y:S01]  /*6110*/  MUFU.EX2 R215, R4 ;  /* 0x0000000400d77308 */ /* 0x0005e20000000800 */
[----:B-1----:R-:W-:-:S07]  /*6120*/  FFMA.FTZ R5, R38, c[0x0][0x23c], -R8 ;  /* 0x00008f0026057a23 */ /* 0x002fce0000010808 */
[----:B------:R1:W-:Y:S01]  /*6130*/  MUFU.EX2 R208, R3 ;  /* 0x0000000300d07308 */ /* 0x0003e20000000800 */
[----:B------:R-:W3:Y:S01]  /*6140*/  LDSM.16.MT88.4 R36, [R202+0x1a000] ;  /* 0x01a00000ca24783b */ /* 0x000ee20000004200 */
[----:B--2---:R-:W-:-:S06]  /*6150*/  FFMA.FTZ R4, R51, c[0x0][0x23c], -R2 ;  /* 0x00008f0033047a23 */ /* 0x004fcc0000010802 */
[----:B------:R-:W2:Y:S01]  /*6160*/  MUFU.EX2 R210, R5 ;  /* 0x0000000500d27308 */ /* 0x000ea20000000800 */
[----:B-1----:R-:W-:-:S07]  /*6170*/  FFMA.FTZ R3, R49, c[0x0][0x23c], -R2 ;  /* 0x00008f0031037a23 */ /* 0x002fce0000010802 */
[----:B------:R1:W4:Y:S01]  /*6180*/  MUFU.EX2 R158, R4 ;  /* 0x00000004009e7308 */ /* 0x0003220000000800 */
[----:B--2---:R-:W-:-:S07]  /*6190*/  F2FP.PACK_AB R6, R210, R207 ;  /* 0x000000cfd206723e */ /* 0x004fce00000000ff */
[----:B------:R-:W2:Y:S01]  /*61a0*/  MUFU.EX2 R211, R3 ;  /* 0x0000000300d37308 */ /* 0x000ea20000000800 */
[----:B-1----:R-:W-:Y:S02]  /*61b0*/  F2FP.PACK_AB R4, R10, R214 ;  /* 0x000000d60a04723e */ /* 0x002fe400000000ff */
[----:B----4-:R-:W-:Y:S02]  /*61c0*/  F2FP.PACK_AB R5, R158, R215 ;  /* 0x000000d79e05723e */ /* 0x010fe400000000ff */
[----:B--2---:R-:W-:-:S07]  /*61d0*/  F2FP.PACK_AB R7, R211, R208 ;  /* 0x000000d0d307723e */ /* 0x004fce00000000ff */
[C---:B------:R-:W-:Y:S08]  /*61e0*/  HMMA.16816.F32 R80, R4.reuse, R16, RZ ;  /* 0x000000100450723c */ /* 0x040ff000000018ff */
[C---:B------:R-:W-:Y:S01]  /*61f0*/  HMMA.16816.F32 R48, R4.reuse, R18, RZ ;  /* 0x000000120430723c */ /* 0x040fe200000018ff */
[----:B------:R-:W1:Y:S07]  /*6200*/  LDSM.16.MT88.4 R16, [R202+0x1c000] ;  /* 0x01c00000ca10783b */ /* 0x000e6e0000004200 */
[C---:B------:R-:W-:Y:S08]  /*6210*/  HMMA.16816.F32 R72, R4.reuse, R24, RZ ;  /* 0x000000180448723c */ /* 0x040ff000000018ff */
[C---:B------:R-:W-:Y:S01]  /*6220*/  HMMA.16816.F32 R104, R4.reuse, R26, RZ ;  /* 0x0000001a0468723c */ /* 0x040fe200000018ff */
[----:B------:R-:W2:Y:S07]  /*6230*/  LDSM.16.MT88.4 R24, [R203+0x1c000] ;  /* 0x01c00000cb18783b */ /* 0x000eae0000004200 */
[C---:B---3--:R-:W-:Y:S08]  /*6240*/  HMMA.16816.F32 R64, R4.reuse, R36, RZ ;  /* 0x000000240440723c */ /* 0x048ff000000018ff */
[C---:B------:R-:W-:Y:S01]  /*6250*/  HMMA.16816.F32 R96, R4.reuse, R38, RZ ;  /* 0x000000260460723c */ /* 0x040fe200000018ff */
[----:B------:R-:W3:Y:S07]  /*6260*/  LDSM.16.MT88.4 R36, [R201+0x1e000] ;  /* 0x01e00000c924783b */ /* 0x000eee0000004200 */
[C---:B------:R-:W-:Y:S08]  /*6270*/  HMMA.16816.F32 R76, R4.reuse, R12, RZ ;  /* 0x0000000c044c723c */ /* 0x040ff000000018ff */
[C---:B------:R-:W-:Y:S01]  /*6280*/  HMMA.16816.F32 R44, R4.reuse, R14, RZ ;  /* 0x0000000e042c723c */ /* 0x040fe200000018ff */
[----:B------:R-:W4:Y:S07]  /*6290*/  LDSM.16.MT88.4 R12, [R204+0x1c000] ;  /* 0x01c00000cc0c783b */ /* 0x000f2e0000004200 */
[C---:B------:R-:W-:Y:S08]  /*62a0*/  HMMA.16816.F32 R84, R4.reuse, R20, RZ ;  /* 0x000000140454723c */ /* 0x040ff000000018ff */
[C---:B------:R-:W-:Y:S01]  /*62b0*/  HMMA.16816.F32 R108, R4.reuse, R22, RZ ;  /* 0x00000016046c723c */ /* 0x040fe200000018ff */
[----:B------:R-:W2:Y:S07]  /*62c0*/  LDSM.16.MT88.4 R20, [R201+0x1c000] ;  /* 0x01c00000c914783b */ /* 0x000eae0000004200 */
[C---:B------:R-:W-:Y:S08]  /*62d0*/  HMMA.16816.F32 R68, R4.reuse, R40, RZ ;  /* 0x000000280444723c */ /* 0x040ff000000018ff */
[C---:B------:R-:W-:Y:S08]  /*62e0*/  HMMA.16816.F32 R100, R4.reuse, R42, RZ ;  /* 0x0000002a0464723c */ /* 0x040ff000000018ff */
[C---:B------:R-:W-:Y:S08]  /*62f0*/  HMMA.16816.F32 R60, R4.reuse, R32, RZ ;  /* 0x00000020043c723c */ /* 0x040ff000000018ff */
[C---:B------:R-:W-:Y:S01]  /*6300*/  HMMA.16816.F32 R40, R4.reuse, R34, RZ ;  /* 0x000000220428723c */ /* 0x040fe200000018ff */
[----:B------:R-:W4:Y:S07]  /*6310*/  LDSM.16.MT88.4 R32, [R202+0x1e000] ;  /* 0x01e00000ca20783b */ /* 0x000f2e0000004200 */
[C---:B-1----:R-:W-:Y:S08]  /*6320*/  HMMA.16816.F32 R112, R4.reuse, R16, RZ ;  /* 0x000000100470723c */ /* 0x042ff000000018ff */
[C---:B------:R-:W-:Y:S01]  /*6330*/  HMMA.16816.F32 R116, R4.reuse, R18, RZ ;  /* 0x000000120474723c */ /* 0x040fe200000018ff */
[----:B------:R-:W1:Y:S07]  /*6340*/  LDSM.16.MT88.4 R16, [R204+0x1e000] ;  /* 0x01e00000cc10783b */ /* 0x000e6e0000004200 */
[C---:B--2---:R-:W-:Y:S08]  /*6350*/  HMMA.16816.F32 R136, R4.reuse, R24, RZ ;  /* 0x000000180488723c */ /* 0x044ff000000018ff */
[C---:B------:R-:W-:Y:S01]  /*6360*/  HMMA.16816.F32 R140, R4.reuse, R26, RZ ;  /* 0x0000001a048c723c */ /* 0x040fe200000018ff */
[----:B------:R-:W2:Y:S07]  /*6370*/  LDSM.16.MT88.4 R24, [R203+0x1e000] ;  /* 0x01e00000cb18783b */ /* 0x000eae0000004200 */
[C---:B---3--:R-:W-:Y:S01]  /*6380*/  HMMA.16816.F32 R152, R4.reuse, R38, RZ ;  /* 0x000000260498723c */ /* 0x048fe200000018ff */
[----:B------:R3:W-:Y:S07]  /*6390*/  MUFU.EX2 R39, R0 ;  /* 0x0000000000277308 */ /* 0x0007ee0000000800 */
[C---:B----4-:R-:W-:Y:S08]  /*63a0*/  HMMA.16816.F32 R120, R4.reuse, R12, RZ ;  /* 0x0000000c0478723c */ /* 0x050ff000000018ff */
[C---:B------:R-:W-:Y:S01]  /*63b0*/  HMMA.16816.F32 R124, R4.reuse, R14, RZ ;  /* 0x0000000e047c723c */ /* 0x040fe200000018ff */
[--C-:B---3--:R-:W-:Y:S01]  /*63c0*/  FFMA.FTZ R0, R148, c[0x0][0x23c], -R2.reuse ;  /* 0x00008f0094007a23 */ /* 0x108fe20000010802 */
[----:B------:R-:W3:Y:S03]  /*63d0*/  LDSM.16.MT88.4 R12, [R202+0x18800] ;  /* 0x01880000ca0c783b */ /* 0x000ee60000004200 */
[----:B------:R4:W-:Y:S03]  /*63e0*/  MUFU.EX2 R200, R0 ;  /* 0x0000000000c87308 */ /* 0x0009e60000000800 */
[C---:B------:R-:W-:Y:S08]  /*63f0*/  HMMA.16816.F32 R52, R4.reuse, R20, RZ ;  /* 0x000000140434723c */ /* 0x040ff000000018ff */
[----:B------:R-:W-:Y:S01]  /*6400*/  HMMA.16816.F32 R88, R4, R22, RZ ;  /* 0x000000160458723c */ /* 0x000fe200000018ff */
[----:B------:R-:W1:Y:S01]  /*6410*/  LDSM.16.MT88.4 R20, [R204+0x18800] ;  /* 0x01880000cc14783b */ /* 0x000e620000004200 */
[----:B----4-:R-:W-:Y:S01]  /*6420*/  FFMA.FTZ R0, R134, c[0x0][0x23c], -R2 ;  /* 0x00008f0086007a23 */ /* 0x010fe20000010802 */
[----:B------:R-:W-:-:S05]  /*6430*/  MOV R134, R151 ;  /* 0x0000009700867202 */ /* 0x000fca0000000f00 */
[C---:B------:R-:W-:Y:S01]  /*6440*/  HMMA.16816.F32 R56, R4.reuse, R28, RZ ;  /* 0x0000001c0438723c */ /* 0x040fe200000018ff */
[----:B------:R4:W1:Y:S07]  /*6450*/  MUFU.EX2 R216, R0 ;  /* 0x0000000000d87308 */ /* 0x00086e0000000800 */
[C---:B------:R-:W-:Y:S01]  /*6460*/  HMMA.16816.F32 R92, R4.reuse, R30, RZ ;  /* 0x0000001e045c723c */ /* 0x040fe200000018ff */
[----:B------:R-:W2:Y:S07]  /*6470*/  LDSM.16.MT88.4 R28, [R201+0x18800] ;  /* 0x01880000c91c783b */ /* 0x000eae0000004200 */
[----:B------:R-:W-:Y:S01]  /*6480*/  HMMA.16816.F32 R144, R4, R36, RZ ;  /* 0x000000240490723c */ /* 0x000fe200000018ff */
[----:B----4-:R-:W-:-:S04]  /*6490*/  FFMA.FTZ R0, R130, c[0x0][0x23c], -R2 ;  /* 0x00008f0082007a23 */ /* 0x010fc80000010802 */
[----:B------:R4:W-:Y:S02]  /*64a0*/  MUFU.EX2 R38, R0 ;  /* 0x0000000000267308 */ /* 0x0009e40000000800 */
[----:B------:R-:W-:Y:S01]  /*64b0*/  MOV R37, R149 ;  /* 0x0000009500257202 */ /* 0x000fe20000000f00 */
[C---:B------:R-:W-:Y:S08]  /*64c0*/  HMMA.16816.F32 R164, R4.reuse, R32, RZ ;  /* 0x0000002004a4723c */ /* 0x040ff000000018ff */
[----:B------:R-:W-:Y:S01]  /*64d0*/  HMMA.16816.F32 R172, R4, R34, RZ ;  /* 0x0000002204ac723c */ /* 0x000fe200000018ff */
[----:B------:R-:W-:Y:S01]  /*64e0*/  LDSM.16.MT88.4 R32, [R203+0x18800] ;  /* 0x01880000cb20783b */ /* 0x000fe20000004200 */
[----:B----4-:R-:W-:-:S06]  /*64f0*/  FFMA.FTZ R0, R129, c[0x0][0x23c], -R2 ;  /* 0x00008f0081007a23 */ /* 0x010fcc0000010802 */
[C---:B-1----:R-:W-:Y:S01]  /*6500*/  HMMA.16816.F32 R184, R4.reuse, R16, RZ ;  /* 0x0000001004b8723c */ /* 0x042fe200000018ff */
[----:B------:R-:W1:Y:S07]  /*6510*/  MUFU.EX2 R206, R0 ;  /* 0x0000000000ce7308 */ /* 0x000e6e0000000800 */
[C---:B------:R-:W-:Y:S01]  /*6520*/  HMMA.16816.F32 R188, R4.reuse, R18, RZ ;  /* 0x0000001204bc723c */ /* 0x040fe200000018ff */
[----:B------:R-:W-:Y:S07]  /*6530*/  LDSM.16.MT88.4 R16, [R202+0x1a800] ;  /* 0x01a80000ca10783b */ /* 0x000fee0000004200 */
[C---:B--2---:R-:W-:Y:S08]  /*6540*/  HMMA.16816.F32 R236, R4.reuse, R24, RZ ;  /* 0x0000001804ec723c */ /* 0x044ff000000018ff */
[----:B------:R-:W-:Y:S01]  /*6550*/  HMMA.16816.F32 R244, R4, R26, RZ ;  /* 0x0000001a04f4723c */ /* 0x000fe200000018ff */
[----:B------:R-:W2:Y:S06]  /*6560*/  LDSM.16.MT88.4 R24, [R201+0x1a800] ;  /* 0x01a80000c918783b */ /* 0x000eac0000004200 */
[----:B------:R-:W-:-:S02]  /*6570*/  F2FP.PACK_AB R4, R9, R205 ;  /* 0x000000cd0904723e */ /* 0x000fc400000000ff */
[----:B------:R-:W-:Y:S02]  /*6580*/  F2FP.PACK_AB R5, R216, R200 ;  /* 0x000000c8d805723e */ /* 0x000fe400000000ff */
[----:B------:R-:W-:Y:S02]  /*6590*/  F2FP.PACK_AB R6, R39, R160 ;  /* 0x000000a02706723e */ /* 0x000fe400000000ff */
[----:B-1----:R-:W-:-:S07]  /*65a0*/  F2FP.PACK_AB R7, R206, R38 ;  /* 0x00000026ce07723e */ /* 0x002fce00000000ff */
[C---:B---3--:R-:W-:Y:S07]  /*65b0*/  HMMA.16816.F32 R196, R4.reuse, R12, R80 ;  /* 0x0000000c04c4723c */ /* 0x048fee0000001850 */
[----:B------:R-:W-:Y:S01]  /*65c0*/  IMAD.MOV.U32 R83, RZ, RZ, R160 ;  /* 0x000000ffff537224 */ /* 0x000fe200078e00a0 */
[----:B------:R-:W-:Y:S01]  /*65d0*/  HMMA.16816.F32 R168, R4, R14, R48 ;  /* 0x0000000e04a8723c */ /* 0x000fe20000001830 */
[----:B------:R-:W-:Y:S01]  /*65e0*/  MOV R80, R159 ;  /* 0x0000009f00507202 */ /* 0x000fe20000000f00 */
[----:B------:R-:W-:-:S02]  /*65f0*/  IMAD.MOV.U32 R81, RZ, RZ, R158 ;  /* 0x000000ffff517224 */ /* 0x000fc400078e009e */
[----:B------:R-:W-:-:S04]  /*6600*/  IMAD.MOV.U32 R82, RZ, RZ, R156 ;  /* 0x000000ffff527224 */ /* 0x000fc800078e009c */
[C---:B------:R-:W-:Y:S07]  /*6610*/  HMMA.16816.F32 R12, R4.reuse, R20, R76 ;  /* 0x00000014040c723c */ /* 0x040fee000000184c */
[----:B------:R-:W-:Y:S01]  /*6620*/  IMAD.MOV.U32 R76, RZ, RZ, R82 ;  /* 0x000000ffff4c7224 */ /* 0x000fe200078e0052 */
[----:B------:R-:W-:Y:S01]  /*6630*/  HMMA.16816.F32 R248, R4, R28, R84 ;  /* 0x0000001c04f8723c */ /* 0x000fe20000001854 */
[----:B------:R-:W-:Y:S01]  /*6640*/  MOV R79, R83 ;  /* 0x00000053004f7202 */ /* 0x000fe20000000f00 */
[----:B------:R-:W-:Y:S01]  /*6650*/  IMAD.MOV.U32 R78, RZ, RZ, R38 ;  /* 0x000000ffff4e7224 */ /* 0x000fe200078e0026 */
[----:B------:R-:W-:-:S04]  /*6660*/  MOV R77, R39 ;  /* 0x00000027004d7202 */ /* 0x000fc80000000f00 */
[----:B------:R-:W-:Y:S01]  /*6670*/  MOV R87, R10 ;  /* 0x0000000a00577202 */ /* 0x000fe20000000f00 */
[----:B------:R-:W-:Y:S01]  /*6680*/  HMMA.16816.F32 R240, R4, R30, R108 ;  /* 0x0000001e04f0723c */ /* 0x000fe2000000186c */
[----:B------:R-:W-:Y:S01]  /*6690*/  MOV R51, R170 ;  /* 0x000000aa00337202 */ /* 0x000fe20000000f00 */
[----:B------:R-:W-:Y:S01]  /*66a0*/  IMAD.MOV.U32 R50, RZ, RZ, R171 ;  /* 0x000000ffff327224 */ /* 0x000fe200078e00ab */
[----:B------:R-:W-:Y:S01]  /*66b0*/  MOV R49, R168 ;  /* 0x000000a800317202 */ /* 0x000fe20000000f00 */
[----:B------:R-:W-:-:S04]  /*66c0*/  IMAD.MOV.U32 R48, RZ, RZ, R169 ;  /* 0x000000ffff307224 */ /* 0x000fc800078e00a9 */
[----:B------:R-:W-:Y:S01]  /*66d0*/  MOV R86, R12 ;  /* 0x0000000c00567202 */ /* 0x000fe20000000f00 */
[----:B------:R-:W-:Y:S01]  /*66e0*/  IMAD.MOV.U32 R85, RZ, RZ, R13 ;  /* 0x000000ffff557224 */ /* 0x000fe200078e000d */
[----:B------:R-:W-:Y:S01]  /*66f0*/  MOV R84, R14 ;  /* 0x0000000e00547202 */ /* 0x000fe20000000f00 */
[----:B------:R-:W-:Y:S01]  /*6700*/  IMAD.MOV.U32 R11, RZ, RZ, R15 ;  /* 0x000000ffff0b7224 */ /* 0x000fe200078e000f */
[C---:B--2---:R-:W-:Y:S07]  /*6710*/  HMMA.16816.F32 R192, R4.reuse, R24, R68 ;  /* 0x0000001804c0723c */ /* 0x044fee0000001844 */
[----:B------:R-:W-:Y:S01]  /*6720*/  IMAD.MOV.U32 R71, RZ, RZ, R150 ;  /* 0x000000ffff477224 */ /* 0x000fe200078e0096 */
[C---:B------:R-:W-:Y:S08]  /*6730*/  HMMA.16816.F32 R12, R4.reuse, R22, R44 ;  /* 0x00000016040c723c */ /* 0x040ff0000000182c */
[C---:B------:R-:W-:Y:S08]  /*6740*/  HMMA.16816.F32 R20, R4.reuse, R32, R72 ;  /* 0x000000200414723c */ /* 0x040ff00000001848 */
[C---:B------:R-:W-:Y:S08]  /*6750*/  HMMA.16816.F32 R32, R4.reuse, R34, R104 ;  /* 0x000000220420723c */ /* 0x040ff00000001868 */
[----:B------:R-:W-:Y:S01]  /*6760*/  IMAD.MOV.U32 R36, RZ, RZ, R12 ;  /* 0x000000ffff247224 */ /* 0x000fe200078e000c */
[----:B------:R-:W-:Y:S01]  /*6770*/  MOV R10, R13 ;  /* 0x0000000d000a7202 */ /* 0x000fe20000000f00 */
[----:B------:R-:W-:Y:S01]  /*6780*/  IMAD.MOV.U32 R3, RZ, RZ, R14 ;  /* 0x000000ffff037224 */ /* 0x000fe200078e000e */
[----:B------:R-:W-:Y:S01]  /*6790*/  MOV R0, R15 ;  /* 0x0000000f00007202 */ /* 0x000fe20000000f00 */
[C---:B------:R-:W-:Y:S01]  /*67a0*/  HMMA.16816.F32 R168, R4.reuse, R16, R64 ;  /* 0x0000001004a8723c */ /* 0x040fe20000001840 */
[----:B------:R-:W1:Y:S03]  /*67b0*/  LDSM.16.MT88.4 R12, [R204+0x1a800] ;  /* 0x01a80000cc0c783b */ /* 0x000e660000004200 */
[----:B------:R-:W-:Y:S01]  /*67c0*/  IMAD.MOV.U32 R30, RZ, RZ, R21 ;  /* 0x000000ffff1e7224 */ /* 0x000fe200078e0015 */
[----:B------:R-:W-:Y:S01]  /*67d0*/  MOV R29, R22 ;  /* 0x00000016001d7202 */ /* 0x000fe20000000f00 */
        /* <DEDUP_REMOVED lines=10> */
[----:B------:R-:W-:Y:S01]  /*6880*/  LDSM.16.MT88.4 R28, [R202+0x1c800] ;  /* 0x01c80000ca1c783b */ /* 0x000fe20000004200 */
[C---:B------:R-:W-:Y:S03]  /*6890*/  HMMA.16816.F32 R156, R4.reuse, R18, R96 ;  /* 0x00000012049c723c */ /* 0x040fe60000001860 */
[----:B------:R-:W3:Y:S04]  /*68a0*/  LDSM.16.MT88.4 R32, [R201+0x1c800] ;  /* 0x01c80000c920783b */ /* 0x000ee80000004200 */
[----:B------:R-:W-:Y:S01]  /*68b0*/  LDSM.16.MT88.4 R16, [R203+0x1c800] ;  /* 0x01c80000cb10783b */ /* 0x000fe20000004200 */
[----:B------:R-:W-:Y:S01]  /*68c0*/  HMMA.16816.F32 R180, R4, R26, R100 ;  /* 0x0000001a04b4723c */ /* 0x000fe20000001864 */
[----:B------:R-:W-:Y:S01]  /*68d0*/  IMAD.MOV.U32 R96, RZ, RZ, R47 ;  /* 0x000000ffff607224 */ /* 0x000fe200078e002f */
[----:B------:R-:W-:Y:S01]  /*68e0*/  MOV R97, R46 ;  /* 0x0000002e00617202 */ /* 0x000fe20000000f00 */
[----:B------:R-:W-:Y:S01]  /*68f0*/  LDSM.16.MT88.4 R24, [R202+0x1e800] ;  /* 0x01e80000ca18783b */ /* 0x000fe20000004200 */
[----:B------:R-:W-:Y:S01]  /*6900*/  IMAD.MOV.U32 R98, RZ, RZ, R45 ;  /* 0x000000ffff627224 */ /* 0x000fe200078e002d */
[----:B------:R-:W-:-:S02]  /*6910*/  MOV R99, R72 ;  /* 0x0000004800637202 */ /* 0x000fc40000000f00 */
[----:B------:R-:W-:Y:S01]  /*6920*/  IMAD.MOV.U32 R102, RZ, RZ, R51 ;  /* 0x000000ffff667224 */ /* 0x000fe200078e0033 */
[----:B------:R-:W-:Y:S01]  /*6930*/  MOV R103, R50 ;  /* 0x0000003200677202 */ /* 0x000fe20000000f00 */
[----:B------:R-:W-:Y:S01]  /*6940*/  IMAD.MOV.U32 R100, RZ, RZ, R49 ;  /* 0x000000ffff647224 */ /* 0x000fe200078e0031 */
[----:B------:R-:W-:Y:S01]  /*6950*/  MOV R101, R48 ;  /* 0x0000003000657202 */ /* 0x000fe20000000f00 */
[C---:B-1----:R-:W-:Y:S08]  /*6960*/  HMMA.16816.F32 R160, R4.reuse, R12, R60 ;  /* 0x0000000c04a0723c */ /* 0x042ff0000000183c */
[C---:B------:R-:W-:Y:S01]  /*6970*/  HMMA.16816.F32 R148, R4.reuse, R14, R40 ;  /* 0x0000000e0494723c */ /* 0x040fe20000001828 */
[----:B------:R-:W1:Y:S07]  /*6980*/  LDSM.16.MT88.4 R12, [R204+0x1c800] ;  /* 0x01c80000cc0c783b */ /* 0x000e6e0000004200 */
[C---:B--2---:R-:W-:Y:S08]  /*6990*/  HMMA.16816.F32 R128, R4.reuse, R20, R56 ;  /* 0x000000140480723c */ /* 0x044ff00000001838 */
[C---:B------:R-:W-:Y:S01]  /*69a0*/  HMMA.16816.F32 R108, R4.reuse, R22, R92 ;  /* 0x00000016046c723c */ /* 0x040fe2000000185c */
[----:B------:R-:W2:Y:S06]  /*69b0*/  LDSM.16.MT88.4 R20, [R201+0x1e800] ;  /* 0x01e80000c914783b */ /* 0x000eac0000004200 */
[----:B------:R-:W-:Y:S01]  /*69c0*/  MOV R95, R44 ;  /* 0x0000002c005f7202 */ /* 0x000fe20000000f00 */
[----:B---3--:R-:W-:Y:S01]  /*69d0*/  HMMA.16816.F32 R104, R4, R32, R52 ;  /* 0x000000200468723c */ /* 0x008fe20000001834 */
[----:B------:R-:W-:Y:S01]  /*69e0*/  IMAD.MOV.U32 R94, RZ, RZ, R80 ;  /* 0x000000ffff5e7224 */ /* 0x000fe200078e0050 */
[----:B------:R-:W-:Y:S01]  /*69f0*/  MOV R93, R81 ;  /* 0x00000051005d7202 */ /* 0x000fe20000000f00 */
[----:B------:R-:W-:-:S04]  /*6a00*/  IMAD.MOV.U32 R92, RZ, RZ, R36 ;  /* 0x000000ffff5c7224 */ /* 0x000fc800078e0024 */
[----:B------:R-:W-:Y:S01]  /*6a10*/  IMAD.MOV.U32 R55, RZ, RZ, R0 ;  /* 0x000000ffff377224 */ /* 0x000fe200078e0000 */
[----:B------:R-:W-:Y:S01]  /*6a20*/  MOV R54, R3 ;  /* 0x0000000300367202 */ /* 0x000fe20000000f00 */
[----:B------:R-:W-:Y:S01]  /*6a30*/  FFMA.FTZ R0, R235, c[0x0][0x23c], -R8 ;  /* 0x00008f00eb007a23 */ /* 0x000fe20000010808 */
[C---:B------:R-:W-:Y:S01]  /*6a40*/  HMMA.16816.F32 R60, R4.reuse, R30, R116 ;  /* 0x0000001e043c723c */ /* 0x040fe20000001874 */
[----:B------:R-:W-:Y:S01]  /*6a50*/  IMAD.MOV.U32 R53, RZ, RZ, R10 ;  /* 0x000000ffff357224 */ /* 0x000fe200078e000a */
[----:B------:R-:W-:Y:S01]  /*6a60*/  MOV R52, R37 ;  /* 0x0000002500347202 */ /* 0x000fe20000000f00 */
[----:B------:R3:W-:Y:S04]  /*6a70*/  MUFU.EX2 R3, R0 ;  /* 0x0000000000037308 */ /* 0x0007e80000000800 */
[----:B------:R-:W-:Y:S01]  /*6a80*/  IMAD.MOV.U32 R117, RZ, RZ, R54 ;  /* 0x000000ffff757224 */ /* 0x000fe200078e0036 */
[----:B-1----:R-:W-:Y:S01]  /*6a90*/  HMMA.16816.F32 R44, R4, R12, R120 ;  /* 0x0000000c042c723c */ /* 0x002fe20000001878 */
[----:B------:R-:W-:-:S06]  /*6aa0*/  MOV R118, R55 ;  /* 0x0000003700767202 */ /* 0x000fcc0000000f00 */
[----:B------:R-:W-:Y:S01]  /*6ab0*/  IMAD.MOV.U32 R121, RZ, RZ, R11 ;  /* 0x000000ffff797224 */ /* 0x000fe200078e000b */
[C---:B------:R-:W-:Y:S01]  /*6ac0*/  HMMA.16816.F32 R56, R4.reuse, R14, R124 ;  /* 0x0000000e0438723c */ /* 0x040fe2000000187c */
[----:B------:R-:W1:Y:S01]  /*6ad0*/  LDSM.16.MT88.4 R12, [R203+0x1e800] ;  /* 0x01e80000cb0c783b */ /* 0x000e620000004200 */
[----:B------:R-:W-:Y:S01]  /*6ae0*/  MOV R123, R53 ;  /* 0x00000035007b7202 */ /* 0x000fe20000000f00 */
[----:B---3--:R-:W-:Y:S01]  /*6af0*/  FFMA.FTZ R0, R234, c[0x0][0x23c], -R8 ;  /* 0x00008f00ea007a23 */ /* 0x008fe20000010808 */
[----:B------:R-:W-:Y:S01]  /*6b00*/  MOV R120, R84 ;  /* 0x0000005400787202 */ /* 0x000fe20000000f00 */
[----:B------:R-:W-:Y:S02]  /*6b10*/  IMAD.MOV.U32 R122, RZ, RZ, R92 ;  /* 0x000000ffff7a7224 */ /* 0x000fe400078e005c */
[----:B------:R3:W4:Y:S01]  /*6b20*/  MUFU.EX2 R119, R0 ;  /* 0x0000000000777308 */ /* 0x0007220000000800 */
[----:B------:R-:W-:Y:S01]  /*6b30*/  HMMA.16816.F32 R72, R4, R28, R112 ;  /* 0x0000001c0448723c */ /* 0x000fe20000001870 */
[----:B------:R-:W1:Y:S01]  /*6b40*/  LDSM.16.MT88.4 R28, [R204+0x1e800] ;  /* 0x01e80000cc1c783b */ /* 0x000e620000004200 */
[----:B------:R-:W-:Y:S01]  /*6b50*/  MOV R124, R99 ;  /* 0x00000063007c7202 */ /* 0x000fe20000000f00 */
[----:B------:R-:W-:Y:S01]  /*6b60*/  IMAD.MOV.U32 R125, RZ, RZ, R68 ;  /* 0x000000ffff7d7224 */ /* 0x000fe200078e0044 */
[----:B------:R-:W-:Y:S01]  /*6b70*/  MOV R126, R69 ;  /* 0x00000045007e7202 */ /* 0x000fe20000000f00 */
[----:B------:R-:W-:-:S02]  /*6b80*/  IMAD.MOV.U32 R127, RZ, RZ, R70 ;  /* 0x000000ffff7f7224 */ /* 0x000fc400078e0046 */
[----:B------:R-:W-:Y:S01]  /*6b90*/  MOV R112, R93 ;  /* 0x0000005d00707202 */ /* 0x000fe20000000f00 */
[----:B------:R-:W-:Y:S01]  /*6ba0*/  HMMA.16816.F32 R48, R4, R16, R136 ;  /* 0x000000100430723c */ /* 0x000fe20000001888 */
[----:B------:R-:W-:Y:S01]  /*6bb0*/  IMAD.MOV.U32 R115, RZ, RZ, R94 ;  /* 0x000000ffff737224 */ /* 0x000fe200078e005e */
[----:B------:R-:W-:Y:S01]  /*6bc0*/  MOV R114, R71 ;  /* 0x0000004700727202 */ /* 0x000fe20000000f00 */
[----:B------:R-:W-:Y:S02]  /*6bd0*/  IMAD.MOV.U32 R113, RZ, RZ, R87 ;  /* 0x000000ffff717224 */ /* 0x000fe400078e0057 */
[----:B---3--:R-:W-:-:S03]  /*6be0*/  FFMA.FTZ R0, R178, c[0x0][0x23c], -R8 ;  /* 0x00008f00b2007a23 */ /* 0x008fc60000010808 */
[C---:B------:R-:W-:Y:S01]  /*6bf0*/  HMMA.16816.F32 R40, R4.reuse, R18, R140 ;  /* 0x000000120428723c */ /* 0x040fe2000000188c */
[----:B------:R-:W3:Y:S01]  /*6c00*/  LDSM.16.MT88.4 R16, [R201+0x19000] ;  /* 0x01900000c910783b */ /* 0x000ee20000004200 */
[----:B------:R-:W-:Y:S01]  /*6c10*/  MOV R136, R97 ;  /* 0x0000006100887202 */ /* 0x000fe20000000f00 */
[----:B------:R4:W-:Y:S01]  /*6c20*/  MUFU.EX2 R10, R0 ;  /* 0x00000000000a7308 */ /* 0x0009e20000000800 */
[----:B------:R-:W-:Y:S01]  /*6c30*/  IMAD.MOV.U32 R137, RZ, RZ, R98 ;  /* 0x000000ffff897224 */ /* 0x000fe200078e0062 */
[----:B------:R-:W-:Y:S01]  /*6c40*/  MOV R138, R86 ;  /* 0x00000056008a7202 */ /* 0x000fe20000000f00 */
[----:B------:R-:W-:Y:S01]  /*6c50*/  IMAD.MOV.U32 R139, RZ, RZ, R85 ;  /* 0x000000ffff8b7224 */ /* 0x000fe200078e0055 */
[----:B------:R-:W-:Y:S01]  /*6c60*/  MOV R142, R95 ;  /* 0x0000005f008e7202 */ /* 0x000fe20000000f00 */
[----:B------:R-:W-:Y:S01]  /*6c70*/  HMMA.16816.F32 R80, R4, R24, R164 ;  /* 0x000000180450723c */ /* 0x000fe200000018a4 */
[----:B------:R-:W-:Y:S01]  /*6c80*/  IMAD.MOV.U32 R143, RZ, RZ, R96 ;  /* 0x000000ffff8f7224 */ /* 0x000fe200078e0060 */
[----:B------:R-:W-:-:S06]  /*6c90*/  MOV R141, R79 ;  /* 0x0000004f008d7202 */ /* 0x000fcc0000000f00 */
[----:B--2---:R-:W-:Y:S01]  /*6ca0*/  HMMA.16816.F32 R36, R4, R20, R144 ;  /* 0x000000140424723c */ /* 0x004fe20000001890 */
[----:B------:R-:W-:Y:S02]  /*6cb0*/  IMAD.MOV.U32 R167, RZ, RZ, R76 ;  /* 0x000000ffffa77224 */ /* 0x000fe400078e004c */
[----:B----4-:R-:W-:-:S05]  /*6cc0*/  FFMA.FTZ R0, R176, c[0x0][0x23c], -R8 ;  /* 0x00008f00b0007a23 */ /* 0x010fca0000010808 */
[C---:B------:R-:W-:Y:S01]  /*6cd0*/  HMMA.16816.F32 R88, R4.reuse, R34, R88 ;  /* 0x000000220458723c */ /* 0x040fe20000001858 */
[----:B------:R2:W-:Y:S01]  /*6ce0*/  MUFU.EX2 R235, R0 ;  /* 0x0000000000eb7308 */ /* 0x0005e20000000800 */
[----:B------:R-:W-:Y:S06]  /*6cf0*/  LDSM.16.MT88.4 R32, [R204+0x19000] ;  /* 0x01900000cc20783b */ /* 0x000fec0000004200 */
[C---:B------:R-:W-:Y:S08]  /*6d00*/  HMMA.16816.F32 R64, R4.reuse, R22, R152 ;  /* 0x000000160440723c */ /* 0x040ff00000001898 */
[----:B-1----:R-:W-:Y:S01]  /*6d10*/  HMMA.16816.F32 R68, R4, R12, R236 ;  /* 0x0000000c0444723c */ /* 0x002fe200000018ec */
[----:B--2---:R-:W-:Y:S01]  /*6d20*/  FFMA.FTZ R0, R52, c[0x0][0x23c], -R2 ;  /* 0x00008f0034007a23 */ /* 0x004fe20000010802 */
[----:B------:R-:W-:Y:S01]  /*6d30*/  MOV R153, R139 ;  /* 0x0000008b00997202 */ /* 0x000fe20000000f00 */
[----:B------:R-:W-:Y:S01]  /*6d40*/  IMAD.MOV.U32 R152, RZ, RZ, R138 ;  /* 0x000000ffff987224 */ /* 0x000fe200078e008a */
[----:B------:R-:W-:Y:S01]  /*6d50*/  MOV R155, R121 ;  /* 0x00000079009b7202 */ /* 0x000fe20000000f00 */
[----:B------:R1:W-:Y:S01]  /*6d60*/  MUFU.EX2 R116, R0 ;  /* 0x0000000000747308 */ /* 0x0003e20000000800 */
[----:B------:R-:W-:-:S02]  /*6d70*/  IMAD.MOV.U32 R154, RZ, RZ, R120 ;  /* 0x000000ffff9a7224 */ /* 0x000fc400078e0078 */
[----:B------:R-:W-:Y:S01]  /*6d80*/  HMMA.16816.F32 R52, R4, R14, R244 ;  /* 0x0000000e0434723c */ /* 0x000fe200000018f4 */
[----:B------:R-:W-:Y:S01]  /*6d90*/  LDSM.16.MT88.4 R12, [R202+0x1b000] ;  /* 0x01b00000ca0c783b */ /* 0x000fe20000004200 */
[----:B------:R-:W-:Y:S01]  /*6da0*/  IMAD.MOV.U32 R178, RZ, RZ, R214 ;  /* 0x000000ffffb27224 */ /* 0x000fe200078e00d6 */
[----:B------:R-:W-:Y:S01]  /*6db0*/  MOV R234, R213 ;  /* 0x000000d500ea7202 */ /* 0x000fe20000000f00 */
[----:B------:R-:W-:-:S04]  /*6dc0*/  IMAD.MOV.U32 R140, RZ, RZ, R216 ;  /* 0x000000ffff8c7224 */ /* 0x000fc800078e00d8 */
[----:B------:R-:W-:Y:S01]  /*6dd0*/  HMMA.16816.F32 R92, R4, R26, R172 ;  /* 0x0000001a045c723c */ /* 0x000fe200000018ac */
[----:B------:R-:W-:Y:S01]  /*6de0*/  LDSM.16.MT88.4 R24, [R202+0x19000] ;  /* 0x01900000ca18783b */ /* 0x000fe20000004200 */
[----:B-1----:R-:W-:-:S06]  /*6df0*/  FFMA.FTZ R0, R252, c[0x0][0x23c], -R2 ;  /* 0x00008f00fc007a23 */ /* 0x002fcc0000010802 */
[----:B------:R-:W-:Y:S01]  /*6e00*/  HMMA.16816.F32 R96, R4, R28, R184 ;  /* 0x0000001c0460723c */ /* 0x000fe200000018b8 */
[----:B------:R1:W2:Y:S01]  /*6e10*/  MUFU.EX2 R166, R0 ;  /* 0x0000000000a67308 */ /* 0x0002a20000000800 */
[----:B------:R-:W-:Y:S01]  /*6e20*/  IMAD.MOV.U32 R172, RZ, RZ, R122 ;  /* 0x000000ffffac7224 */ /* 0x000fe200078e007a */
[----:B------:R-:W-:Y:S01]  /*6e30*/  MOV R173, R123 ;  /* 0x0000007b00ad7202 */ /* 0x000fe20000000f00 */
[----:B------:R-:W-:Y:S01]  /*6e40*/  IMAD.MOV.U32 R174, RZ, RZ, R117 ;  /* 0x000000ffffae7224 */ /* 0x000fe200078e0075 */
[----:B------:R-:W-:-:S03]  /*6e50*/  MOV R175, R118 ;  /* 0x0000007600af7202 */ /* 0x000fc60000000f00 */
[----:B------:R-:W-:Y:S01]  /*6e60*/  HMMA.16816.F32 R84, R4, R30, R188 ;  /* 0x0000001e0454723c */ /* 0x000fe200000018bc */
[----:B------:R-:W-:Y:S01]  /*6e70*/  IMAD.MOV.U32 R184, RZ, RZ, R142 ;  /* 0x000000ffffb87224 */ /* 0x000fe200078e008e */
[----:B------:R-:W-:Y:S01]  /*6e80*/  MOV R185, R143 ;  /* 0x0000008f00b97202 */ /* 0x000fe20000000f00 */
[----:B------:R-:W-:Y:S01]  /*6e90*/  IMAD.MOV.U32 R186, RZ, RZ, R136 ;  /* 0x000000ffffba7224 */ /* 0x000fe200078e0088 */
[----:B------:R-:W-:Y:S01]  /*6ea0*/  MOV R187, R137 ;  /* 0x0000008900bb7202 */ /* 0x000fe20000000f00 */
[----:B------:R-:W-:Y:S01]  /*6eb0*/  IMAD.MOV.U32 R142, RZ, RZ, R78 ;  /* 0x000000ffff8e7224 */ /* 0x000fe200078e004e */
[----:B------:R-:W-:Y:S02]  /*6ec0*/  MOV R143, R77 ;  /* 0x0000004d008f7202 */ /* 0x000fe40000000f00 */
[----:B------:R-:W-:Y:S01]  /*6ed0*/  MOV R176, R215 ;  /* 0x000000d700b07202 */ /* 0x000fe20000000f00 */
[----:B-1----:R-:W-:Y:S01]  /*6ee0*/  FFMA.FTZ R0, R179, c[0x0][0x23c], -R2 ;  /* 0x00008f00b3007a23 */ /* 0x002fe20000010802 */
[----:B------:R-:W-:Y:S01]  /*6ef0*/  F2FP.PACK_AB R4, R119, R3 ;  /* 0x000000037704723e */ /* 0x000fe200000000ff */
[----:B------:R-:W-:Y:S01]  /*6f00*/  IMAD.MOV.U32 R120, RZ, RZ, R212 ;  /* 0x000000ffff787224 */ /* 0x000fe200078e00d4 */
[----:B--2---:R-:W-:Y:S01]  /*6f10*/  F2FP.PACK_AB R5, R166, R116 ;  /* 0x00000074a605723e */ /* 0x004fe200000000ff */
[----:B------:R1:W2:Y:S01]  /*6f20*/  MUFU.EX2 R20, R0 ;  /* 0x0000000000147308 */ /* 0x0002a20000000800 */
[----:B------:R-:W-:Y:S01]  /*6f30*/  F2FP.PACK_AB R6, R235, R10 ;  /* 0x0000000aeb06723e */ /* 0x000fe200000000ff */
[----:B------:R-:W-:Y:S01]  /*6f40*/  IMAD.MOV.U32 R122, RZ, RZ, R210 ;  /* 0x000000ffff7a7224 */ /* 0x000fe200078e00d2 */
[----:B------:R-:W-:Y:S01]  /*6f50*/  MOV R121, R211 ;  /* 0x000000d300797202 */ /* 0x000fe20000000f00 */
[----:B------:R-:W-:Y:S01]  /*6f60*/  IMAD.MOV.U32 R117, RZ, RZ, R208 ;  /* 0x000000ffff757224 */ /* 0x000fe200078e00d0 */
[----:B------:R-:W-:Y:S01]  /*6f70*/  MOV R123, R209 ;  /* 0x000000d1007b7202 */ /* 0x000fe20000000f00 */
[----:B------:R-:W-:Y:S04]  /*6f80*/  LDSM.16.MT88.4 R28, [R203+0x1b000] ;  /* 0x01b00000cb1c783b */ /* 0x000fe80000004200 */
[----:B------:R4:W5:Y:S01]  /*6f90*/  LDL.LU R216, [R1+0xb0] ;  /* 0x0000b00001d87983 */ /* 0x0009620000300800 */
[----:B------:R-:W-:-:S03]  /*6fa0*/  MOV R118, R207 ;  /* 0x000000cf00767202 */ /* 0x000fc60000000f00 */
[----:B------:R4:W5:Y:S01]  /*6fb0*/  LDL.LU R215, [R1+0xac] ;  /* 0x0000ac0001d77983 */ /* 0x0009620000300800 */
[----:B-1----:R-:W-:Y:S01]  /*6fc0*/  FFMA.FTZ R0, R177, c[0x0][0x23c], -R2 ;  /* 0x00008f00b1007a23 */ /* 0x002fe20000010802 */
[----:B--2---:R-:W-:Y:S02]  /*6fd0*/  MOV R247, R20 ;  /* 0x0000001400f77202 */ /* 0x004fe40000000f00 */
[----:B------:R4:W5:Y:S01]  /*6fe0*/  LDL.LU R214, [R1+0xa8] ;  /* 0x0000a80001d67983 */ /* 0x0009620000300800 */
[----:B------:R-:W1:Y:S03]  /*6ff0*/  MUFU.EX2 R11, R0 ;  /* 0x00000000000b7308 */ /* 0x000e660000000800 */
[----:B------:R-:W2:Y:S04]  /*7000*/  LDSM.16.MT88.4 R20, [R203+0x19000] ;  /* 0x01900000cb14783b */ /* 0x000ea80000004200 */
[----:B------:R4:W5:Y:S04]  /*7010*/  LDL.LU R213, [R1+0xa4] ;  /* 0x0000a40001d57983 */ /* 0x0009680000300800 */
[----:B------:R4:W5:Y:S04]  /*7020*/  LDL.LU R212, [R1+0xa0] ;  /* 0x0000a00001d47983 */ /* 0x0009680000300800 */
[----:B------:R4:W5:Y:S01]  /*7030*/  LDL.LU R211, [R1+0x9c] ;  /* 0x00009c0001d37983 */ /* 0x0009620000300800 */
[----:B-1----:R-:W-:-:S02]  /*7040*/  F2FP.PACK_AB R7, R11, R247 ;  /* 0x000000f70b07723e */ /* 0x002fc400000000ff */
[----:B------:R-:W-:Y:S01]  /*7050*/  MOV R0, R114 ;  /* 0x0000007200007202 */ /* 0x000fe20000000f00 */
[----:B------:R4:W5:Y:S04]  /*7060*/  LDL.LU R210, [R1+0x98] ;  /* 0x0000980001d27983 */ /* 0x0009680000300800 */
[C---:B---3--:R-:W-:Y:S08]  /*7070*/  HMMA.16816.F32 R136, R4.reuse, R16, R248 ;  /* 0x000000100488723c */ /* 0x048ff000000018f8 */
[C---:B------:R-:W-:Y:S01]  /*7080*/  HMMA.16816.F32 R76, R4.reuse, R18, R240 ;  /* 0x00000012044c723c */ /* 0x040fe200000018f0 */
[----:B------:R-:W1:Y:S07]  /*7090*/  LDSM.16.MT88.4 R16, [R201+0x1b000] ;  /* 0x01b00000c910783b */ /* 0x000e6e0000004200 */
[C---:B--2---:R-:W-:Y:S08]  /*70a0*/  HMMA.16816.F32 R188, R4.reuse, R20, R124 ;  /* 0x0000001404bc723c */ /* 0x044ff0000000187c */
[C---:B------:R-:W-:Y:S08]  /*70b0*/  HMMA.16816.F32 R236, R4.reuse, R22, R184 ;  /* 0x0000001604ec723c */ /* 0x040ff000000018b8 */
[C---:B------:R-:W-:Y:S08]  /*70c0*/  HMMA.16816.F32 R144, R4.reuse, R24, R196 ;  /* 0x000000180490723c */ /* 0x040ff000000018c4 */
[C---:B------:R-:W-:Y:S01]  /*70d0*/  HMMA.16816.F32 R100, R4.reuse, R26, R100 ;  /* 0x0000001a0464723c */ /* 0x040fe20000001864 */
[----:B------:R-:W2:Y:S07]  /*70e0*/  LDSM.16.MT88.4 R24, [R204+0x1b000] ;  /* 0x01b00000cc18783b */ /* 0x000eae0000004200 */
[C---:B------:R-:W-:Y:S01]  /*70f0*/  HMMA.16816.F32 R152, R4.reuse, R32, R152 ;  /* 0x000000200498723c */ /* 0x040fe20000001898 */
[----:B------:R-:W-:Y:S01]  /*7100*/  FFMA.FTZ R0, R0, c[0x0][0x23c], -R8 ;  /* 0x00008f0000007a23 */ /* 0x000fe20000010808 */
[----:B------:R4:W5:Y:S06]  /*7110*/  LDL.LU R209, [R1+0x94] ;  /* 0x0000940001d17983 */ /* 0x00096c0000300800 */
[C---:B-1----:R-:W-:Y:S01]  /*7120*/  HMMA.16816.F32 R20, R4.reuse, R16, R192 ;  /* 0x000000100414723c */ /* 0x042fe200000018c0 */
[----:B------:R-:W-:Y:S01]  /*7130*/  MOV R186, R112 ;  /* 0x0000007000ba7202 */ /* 0x000fe20000000f00 */
[----:B------:R-:W-:Y:S01]  /*7140*/  IMAD.MOV.U32 R187, RZ, RZ, R113 ;  /* 0x000000ffffbb7224 */ /* 0x000fe200078e0071 */
[----:B------:R-:W-:Y:S01]  /*7150*/  MOV R164, R189 ;  /* 0x000000bd00a47202 */ /* 0x000fe20000000f00 */
[----:B------:R-:W-:Y:S01]  /*7160*/  IMAD.MOV.U32 R165, RZ, RZ, R188 ;  /* 0x000000ffffa57224 */ /* 0x000fe200078e00bc */
[----:B------:R-:W-:Y:S01]  /*7170*/  MOV R126, R191 ;  /* 0x000000bf007e7202 */ /* 0x000fe20000000f00 */
[----:B------:R-:W-:Y:S01]  /*7180*/  IMAD.MOV.U32 R127, RZ, RZ, R190 ;  /* 0x000000ffff7f7224 */ /* 0x000fe200078e00be */
[----:B------:R4:W5:Y:S01]  /*7190*/  LDL.LU R208, [R1+0x90] ;  /* 0x0000900001d07983 */ /* 0x0009620000300800 */
[C---:B------:R-:W-:Y:S03]  /*71a0*/  HMMA.16816.F32 R196, R4.reuse, R18, R180 ;  /* 0x0000001204c4723c */ /* 0x040fe600000018b4 */
[----:B------:R-:W1:Y:S04]  /*71b0*/  LDSM.16.MT88.4 R16, [R202+0x1d000] ;  /* 0x01d00000ca10783b */ /* 0x000e680000004200 */
[----:B------:R4:W5:Y:S01]  /*71c0*/  LDL.LU R207, [R1+0x8c] ;  /* 0x00008c0001cf7983 */ /* 0x0009620000300800 */
[----:B------:R-:W-:Y:S07]  /*71d0*/  HMMA.16816.F32 R32, R4, R34, R172 ;  /* 0x000000220420723c */ /* 0x000fee00000018ac */
        /* <DEDUP_REMOVED lines=13> */
[----:B------:R-:W-:-:S02]  /*72b0*/  MOV R117, R23 ;  /* 0x0000001700757202 */ /* 0x000fc40000000f00 */
[----:B------:R-:W3:Y:S01]  /*72c0*/  LDSM.16.MT88.4 R20, [R201+0x1d000] ;  /* 0x01d00000c914783b */ /* 0x000ee20000004200 */
[----:B------:R-:W-:Y:S01]  /*72d0*/  IMAD.MOV.U32 R243, RZ, RZ, R176 ;  /* 0x000000fffff37224 */ /* 0x000fe200078e00b0 */
[----:B------:R-:W-:Y:S01]  /*72e0*/  MOV R244, R178 ;  /* 0x000000b200f47202 */ /* 0x000fe20000000f00 */
[C---:B------:R-:W-:Y:S08]  /*72f0*/  HMMA.16816.F32 R192, R4.reuse, R14, R156 ;  /* 0x0000000e04c0723c */ /* 0x040ff0000000189c */
        /* <DEDUP_REMOVED lines=9> */
[----:B--2---:R-:W-:Y:S01]  /*7390*/  HMMA.16816.F32 R172, R4, R24, R160 ;  /* 0x0000001804ac723c */ /* 0x004fe200000018a0 */
[----:B------:R-:W-:Y:S01]  /*73a0*/  IMAD.MOV.U32 R156, RZ, RZ, R185 ;  /* 0x000000ffff9c7224 */ /* 0x000fe200078e00b9 */
[----:B------:R-:W-:Y:S01]  /*73b0*/  MOV R157, R186 ;  /* 0x000000ba009d7202 */ /* 0x000fe20000000f00 */
[----:B------:R-:W-:-:S04]  /*73c0*/  IMAD.MOV.U32 R158, RZ, RZ, R187 ;  /* 0x000000ffff9e7224 */ /* 0x000fc800078e00bb */
[----:B------:R-:W-:Y:S01]  /*73d0*/  IMAD.MOV.U32 R160, RZ, RZ, R245 ;  /* 0x000000ffffa07224 */ /* 0x000fe200078e00f5 */
[C---:B------:R-:W-:Y:S01]  /*73e0*/  HMMA.16816.F32 R120, R4.reuse, R26, R148 ;  /* 0x0000001a0478723c */ /* 0x040fe20000001894 */
[----:B------:R-:W-:Y:S01]  /*73f0*/  MOV R161, R246 ;  /* 0x000000f600a17202 */ /* 0x000fe20000000f00 */
[----:B------:R-:W-:Y:S01]  /*7400*/  IMAD.MOV.U32 R162, RZ, RZ, R247 ;  /* 0x000000ffffa27224 */ /* 0x000fe200078e00f7 */
[----:B------:R-:W-:Y:S01]  /*7410*/  MOV R163, R184 ;  /* 0x000000b800a37202 */ /* 0x000fe20000000f00 */
[----:B------:R-:W-:Y:S03]  /*7420*/  LDSM.16.MT88.4 R24, [R203+0x1d000] ;  /* 0x01d00000cb18783b */ /* 0x000fe60000004200 */
[----:B------:R-:W-:Y:S01]  /*7430*/  MOV R151, R244 ;  /* 0x000000f400977202 */ /* 0x000fe20000000f00 */
[C---:B-1----:R-:W-:Y:S08]  /*7440*/  HMMA.16816.F32 R184, R4.reuse, R18, R60 ;  /* 0x0000001204b8723c */ /* 0x042ff0000000183c */
[----:B------:R-:W-:Y:S01]  /*7450*/  HMMA.16816.F32 R244, R4, R16, R72 ;  /* 0x0000001004f4723c */ /* 0x000fe20000001848 */
[----:B------:R-:W1:Y:S01]  /*7460*/  LDSM.16.MT88.4 R16, [R202+0x1f000] ;  /* 0x01f00000ca10783b */ /* 0x000e620000004200 */
[----:B------:R-:W-:-:S06]  /*7470*/  IMAD.MOV.U32 R149, RZ, RZ, R115 ;  /* 0x000000ffff957224 */ /* 0x000fcc00078e0073 */
[----:B---3--:R-:W-:Y:S01]  /*7480*/  HMMA.16816.F32 R88, R4, R22, R88 ;  /* 0x000000160458723c */ /* 0x008fe20000001858 */
[----:B------:R-:W-:Y:S01]  /*7490*/  MOV R159, R242 ;  /* 0x000000f2009f7202 */ /* 0x000fe20000000f00 */
[----:B------:R-:W-:-:S06]  /*74a0*/  IMAD.MOV.U32 R150, RZ, RZ, R243 ;  /* 0x000000ffff967224 */ /* 0x000fcc00078e00f3 */
[C---:B------:R-:W-:Y:S01]  /*74b0*/  HMMA.16816.F32 R240, R4.reuse, R12, R44 ;  /* 0x0000000c04f0723c */ /* 0x040fe2000000182c */
[----:B------:R2:W-:Y:S07]  /*74c0*/  MUFU.EX2 R44, R0 ;  /* 0x00000000002c7308 */ /* 0x0005ee0000000800 */
[----:B------:R-:W-:Y:S01]  /*74d0*/  HMMA.16816.F32 R112, R4, R28, R128 ;  /* 0x0000001c0470723c */ /* 0x000fe20000001880 */
[----:B--2---:R-:W-:-:S07]  /*74e0*/  FFMA.FTZ R0, R149, c[0x0][0x23c], -R8 ;  /* 0x00008f0095007a23 */ /* 0x004fce0000010808 */
[C---:B------:R-:W-:Y:S01]  /*74f0*/  HMMA.16816.F32 R188, R4.reuse, R30, R108 ;  /* 0x0000001e04bc723c */ /* 0x040fe2000000186c */
[----:B------:R-:W2:Y:S01]  /*7500*/  LDSM.16.MT88.4 R28, [R201+0x1f000] ;  /* 0x01f00000c91c783b */ /* 0x000ea20000004200 */
[----:B------:R3:W1:Y:S06]  /*7510*/  MUFU.EX2 R45, R0 ;  /* 0x00000000002d7308 */ /* 0x00066c0000000800 */
[----:B------:R-:W-:Y:S01]  /*7520*/  HMMA.16816.F32 R180, R4, R14, R56 ;  /* 0x0000000e04b4723c */ /* 0x000fe20000001838 */
[----:B------:R-:W1:Y:S01]  /*7530*/  LDSM.16.MT88.4 R12, [R204+0x1f000] ;  /* 0x01f00000cc0c783b */ /* 0x000e620000004200 */
[----:B------:R-:W-:Y:S01]  /*7540*/  MOV R75, R151 ;  /* 0x00000097004b7202 */ /* 0x000fe20000000f00 */
[----:B------:R-:W-:-:S02]  /*7550*/  IMAD.MOV.U32 R130, RZ, RZ, R90 ;  /* 0x000000ffff827224 */ /* 0x000fc400078e005a */
[----:B---3--:R-:W-:-:S03]  /*7560*/  FFMA.FTZ R0, R252, c[0x0][0x23c], -R8 ;  /* 0x00008f00fc007a23 */ /* 0x008fc60000010808 */
[----:B------:R-:W-:Y:S01]  /*7570*/  HMMA.16816.F32 R248, R4, R20, R104 ;  /* 0x0000001404f8723c */ /* 0x000fe20000001868 */
[----:B------:R-:W-:Y:S01]  /*7580*/  MOV R131, R89 ;  /* 0x0000005900837202 */ /* 0x000fe20000000f00 */
[----:B------:R-:W-:Y:S01]  /*7590*/  IMAD.MOV.U32 R128, RZ, RZ, R88 ;  /* 0x000000ffff807224 */ /* 0x000fe200078e0058 */
[----:B------:R3:W-:Y:S01]  /*75a0*/  MUFU.EX2 R252, R0 ;  /* 0x0000000000fc7308 */ /* 0x0007e20000000800 */
[----:B------:R-:W-:Y:S01]  /*75b0*/  MOV R129, R91 ;  /* 0x0000005b00817202 */ /* 0x000fe20000000f00 */
[----:B------:R-:W-:Y:S02]  /*75c0*/  LDSM.16.MT88.4 R56, [R204+0x1b800] ;  /* 0x01b80000cc38783b */ /* 0x000fe40000004200 */
[----:B------:R-:W-:Y:S01]  /*75d0*/  IMAD.MOV.U32 R105, RZ, RZ, R160 ;  /* 0x000000ffff697224 */ /* 0x000fe200078e00a0 */
[----:B------:R-:W-:Y:S01]  /*75e0*/  MOV R104, R161 ;  /* 0x000000a100687202 */ /* 0x000fe20000000f00 */
[----:B------:R-:W-:Y:S01]  /*75f0*/  IMAD.MOV.U32 R160, RZ, RZ, R167 ;  /* 0x000000ffffa07224 */ /* 0x000fe200078e00a7 */
[----:B------:R-:W-:Y:S01]  /*7600*/  MOV R161, R235 ;  /* 0x000000eb00a17202 */ /* 0x000fe20000000f00 */
[----:B------:R-:W-:Y:S01]  /*7610*/  IMAD.MOV.U32 R167, RZ, RZ, R143 ;  /* 0x000000ffffa77224 */ /* 0x000fe200078e008f */
[----:B------:R-:W-:Y:S01]  /*7620*/  MOV R90, R163 ;  /* 0x000000a3005a7202 */ /* 0x000fe20000000f00 */
[----:B------:R-:W-:-:S02]  /*7630*/  IMAD.MOV.U32 R91, RZ, RZ, R162 ;  /* 0x000000ffff5b7224 */ /* 0x000fc400078e00a2 */
[----:B---3--:R-:W-:Y:S02]  /*7640*/  FFMA.FTZ R0, R150, c[0x0][0x23c], -R8 ;  /* 0x00008f0096007a23 */ /* 0x008fe40000010808 */
[----:B------:R-:W3:Y:S01]  /*7650*/  LDSM.16.MT88.4 R148, [R202+0x19800] ;  /* 0x01980000ca94783b */ /* 0x000ee20000004200 */
[----:B------:R-:W-:Y:S01]  /*7660*/  IMAD.MOV.U32 R89, RZ, RZ, R156 ;  /* 0x000000ffff597224 */ /* 0x000fe200078e009c */
[----:B------:R2:W-:Y:S01]  /*7670*/  MUFU.EX2 R235, R0 ;  /* 0x0000000000eb7308 */ /* 0x0005e20000000800 */
[----:B------:R-:W-:Y:S01]  /*7680*/  IMAD.MOV.U32 R162, RZ, RZ, R11 ;  /* 0x000000ffffa27224 */ /* 0x000fe200078e000b */
[----:B------:R-:W-:Y:S01]  /*7690*/  MOV R163, R10 ;  /* 0x0000000a00a37202 */ /* 0x000fe20000000f00 */
[----:B------:R-:W-:Y:S01]  /*76a0*/  IMAD.MOV.U32 R156, RZ, RZ, R9 ;  /* 0x000000ffff9c7224 */ /* 0x000fe200078e0009 */
[----:B------:R-:W-:Y:S01]  /*76b0*/  MOV R88, R157 ;  /* 0x0000009d00587202 */ /* 0x000fe20000000f00 */
[----:B------:R-:W-:Y:S01]  /*76c0*/  IMAD.MOV.U32 R106, RZ, RZ, R158 ;  /* 0x000000ffff6a7224 */ /* 0x000fe200078e009e */
[----:B------:R-:W-:Y:S01]  /*76d0*/  MOV R107, R159 ;  /* 0x0000009f006b7202 */ /* 0x000fe20000000f00 */
[----:B------:R-:W3:Y:S01]  /*76e0*/  LDSM.16.MT88.4 R8, [R203+0x1f000] ;  /* 0x01f00000cb08783b */ /* 0x000ee20000004200 */
[----:B-1----:R-:W-:Y:S01]  /*76f0*/  HMMA.16816.F32 R108, R4, R16, R80 ;  /* 0x00000010046c723c */ /* 0x002fe20000001850 */
[----:B------:R-:W-:Y:S01]  /*7700*/  IMAD.MOV.U32 R73, RZ, RZ, R160 ;  /* 0x000000ffff497224 */ /* 0x000fe200078e00a0 */
[----:B------:R-:W-:Y:S01]  /*7710*/  MOV R72, R161 ;  /* 0x000000a100487202 */ /* 0x000fe20000000f00 */
[----:B------:R-:W-:Y:S01]  /*7720*/  IMAD.MOV.U32 R158, RZ, RZ, R141 ;  /* 0x000000ffff9e7224 */ /* 0x000fe200078e008d */
[----:B------:R-:W-:Y:S01]  /*7730*/  MOV R157, R140 ;  /* 0x0000008c009d7202 */ /* 0x000fe20000000f00 */
[----:B------:R-:W-:-:S02]  /*7740*/  IMAD.MOV.U32 R160, RZ, RZ, R165 ;  /* 0x000000ffffa07224 */ /* 0x000fc400078e00a5 */
[----:B--2---:R-:W-:Y:S01]  /*7750*/  FFMA.FTZ R0, R234, c[0x0][0x23c], -R2 ;  /* 0x00008f00ea007a23 */ /* 0x004fe20000010802 */
[----:B------:R-:W-:Y:S01]  /*7760*/  MOV R159, R142 ;  /* 0x0000008e009f7202 */ /* 0x000fe20000000f00 */
[----:B------:R-:W-:Y:S01]  /*7770*/  IMAD.MOV.U32 R81, RZ, RZ, R166 ;  /* 0x000000ffff517224 */ /* 0x000fe200078e00a6 */
[----:B------:R-:W-:Y:S01]  /*7780*/  MOV R80, R167 ;  /* 0x000000a700507202 */ /* 0x000fe20000000f00 */
[----:B------:R1:W-:Y:S01]  /*7790*/  MUFU.EX2 R234, R0 ;  /* 0x0000000000ea7308 */ /* 0x0003e20000000800 */
[----:B------:R-:W-:Y:S01]  /*77a0*/  MOV R161, R164 ;  /* 0x000000a400a17202 */ /* 0x000fe20000000f00 */
[----:B------:R-:W-:Y:S01]  /*77b0*/  LDSM.16.MT88.4 R140, [R201+0x19800] ;  /* 0x01980000c98c783b */ /* 0x000fe20000004200 */
[----:B------:R-:W-:-:S03]  /*77c0*/  MOV R83, R45 ;  /* 0x0000002d00537202 */ /* 0x000fc60000000f00 */
[----:B------:R-:W2:Y:S01]  /*77d0*/  LDSM.16.MT88.4 R164, [R203+0x19800] ;  /* 0x01980000cba4783b */ /* 0x000ea20000004200 */
[----:B------:R-:W-:Y:S01]  /*77e0*/  MOV R74, R107 ;  /* 0x0000006b004a7202 */ /* 0x000fe20000000f00 */
[----:B------:R-:W-:Y:S01]  /*77f0*/  IMAD.MOV.U32 R107, RZ, RZ, R156 ;  /* 0x000000ffff6b7224 */ /* 0x000fe200078e009c */
[----:B------:R-:W-:Y:S01]  /*7800*/  MOV R46, R157 ;  /* 0x0000009d002e7202 */ /* 0x000fe20000000f00 */
[----:B------:R-:W-:Y:S01]  /*7810*/  IMAD.MOV.U32 R45, RZ, RZ, R158 ;  /* 0x000000ffff2d7224 */ /* 0x000fe200078e009e */
[----:B------:R-:W-:Y:S02]  /*7820*/  MOV R82, R159 ;  /* 0x0000009f00527202 */ /* 0x000fe40000000f00 */
[----:B------:R-:W2:Y:S01]  /*7830*/  LDSM.16.MT88.4 R156, [R204+0x19800] ;  /* 0x01980000cc9c783b */ /* 0x000ea20000004200 */
[--C-:B-1----:R-:W-:Y:S01]  /*7840*/  FFMA.FTZ R0, R135, c[0x0][0x23c], -R2.reuse ;  /* 0x00008f0087007a23 */ /* 0x102fe20000010802 */
[C---:B------:R-:W-:Y:S02]  /*7850*/  HMMA.16816.F32 R168, R4.reuse, R24, R48 ;  /* 0x0000001804a8723c */ /* 0x040fe40000001830 */
[----:B------:R-:W1:Y:S01]  /*7860*/  LDSM.16.MT88.4 R48, [R202+0x1b800] ;  /* 0x01b80000ca30783b */ /* 0x000e620000004200 */
[----:B------:R3:W1:Y:S05]  /*7870*/  MUFU.EX2 R135, R0 ;  /* 0x0000000000877308 */ /* 0x00066a0000000800 */
[----:B------:R-:W-:Y:S07]  /*7880*/  HMMA.16816.F32 R16, R4, R18, R92 ;  /* 0x000000120410723c */ /* 0x000fee000000185c */
[----:B------:R-:W-:Y:S01]  /*7890*/  MOV R93, R3 ;  /* 0x00000003005d7202 */ /* 0x000fe20000000f00 */
[----:B---3--:R-:W-:-:S02]  /*78a0*/  FFMA.FTZ R0, R134, c[0x0][0x23c], -R2 ;  /* 0x00008f0086007a23 */ /* 0x008fc40000010802 */
[----:B------:R-:W-:Y:S02]  /*78b0*/  FFMA.FTZ R2, R75, c[0x0][0x23c], -R2 ;  /* 0x00008f004b027a23 */ /* 0x000fe40000010802 */
[----:B------:R3:W-:Y:S08]  /*78c0*/  MUFU.EX2 R134, R0 ;  /* 0x0000000000867308 */ /* 0x0007f00000000800 */
[----:B------:R-:W2:Y:S01]  /*78d0*/  MUFU.EX2 R3, R2 ;  /* 0x0000000200037308 */ /* 0x000ea20000000800 */
[----:B------:R-:W-:Y:S01]  /*78e0*/  HMMA.16816.F32 R24, R4, R26, R40 ;  /* 0x0000001a0418723c */ /* 0x000fe20000001828 */
[----:B------:R-:W4:Y:S01]  /*78f0*/  LDSM.16.MT88.4 R40, [R201+0x1b800] ;  /* 0x01b80000c928783b */ /* 0x000f220000004200 */
[----:B------:R-:W-:Y:S01]  /*7900*/  IMAD.MOV.U32 R75, RZ, RZ, R106 ;  /* 0x000000ffff4b7224 */ /* 0x000fe200078e006a */
[----:B------:R-:W-:Y:S01]  /*7910*/  MOV R60, R131 ;  /* 0x00000083003c7202 */ /* 0x000fe20000000f00 */
[----:B------:R-:W-:Y:S01]  /*7920*/  IMAD.MOV.U32 R61, RZ, RZ, R130 ;  /* 0x000000ffff3d7224 */ /* 0x000fe200078e0082 */
[----:B------:R-:W-:Y:S01]  /*7930*/  MOV R62, R129 ;  /* 0x00000081003e7202 */ /* 0x000fe20000000f00 */
[----:B------:R-:W-:-:S02]  /*7940*/  IMAD.MOV.U32 R47, RZ, RZ, R128 ;  /* 0x000000ffff2f7224 */ /* 0x000fc400078e0080 */
[----:B---3--:R-:W-:Y:S01]  /*7950*/  IMAD.MOV.U32 R0, RZ, RZ, R206 ;  /* 0x000000ffff007224 */ /* 0x008fe200078e00ce */
[C---:B------:R-:W-:Y:S01]  /*7960*/  HMMA.16816.F32 R20, R4.reuse, R28, R36 ;  /* 0x0000001c0414723c */ /* 0x040fe20000001824 */
[----:B------:R-:W-:Y:S01]  /*7970*/  MOV R95, R119 ;  /* 0x00000077005f7202 */ /* 0x000fe20000000f00 */
[----:B------:R-:W-:Y:S01]  /*7980*/  IMAD.MOV.U32 R94, RZ, RZ, R116 ;  /* 0x000000ffff5e7224 */ /* 0x000fe200078e0074 */
[----:B------:R-:W-:Y:S01]  /*7990*/  F2FP.PACK_AB R128, R83, R44 ;  /* 0x0000002c5380723e */ /* 0x000fe200000000ff */
[----:B------:R-:W-:Y:S01]  /*79a0*/  IMAD.MOV.U32 R92, RZ, RZ, R0 ;  /* 0x000000ffff5c7224 */ /* 0x000fe200078e0000 */
[----:B-1----:R-:W-:Y:S01]  /*79b0*/  F2FP.PACK_AB R129, R135, R234 ;  /* 0x000000ea8781723e */ /* 0x002fe200000000ff */
[----:B------:R-:W-:Y:S01]  /*79c0*/  IMAD.MOV.U32 R63, RZ, RZ, R162 ;  /* 0x000000ffff3f7224 */ /* 0x000fe200078e00a2 */
[----:B------:R-:W-:Y:S01]  /*79d0*/  MOV R39, R117 ;  /* 0x0000007500277202 */ /* 0x000fe20000000f00 */
[----:B------:R-:W-:Y:S01]  /*79e0*/  IMAD.MOV.U32 R38, RZ, RZ, R118 ;  /* 0x000000ffff267224 */ /* 0x000fe200078e0076 */
[----:B------:R-:W-:Y:S01]  /*79f0*/  F2FP.PACK_AB R130, R235, R252 ;  /* 0x000000fceb82723e */ /* 0x000fe200000000ff */
[----:B------:R-:W-:Y:S01]  /*7a00*/  HMMA.16816.F32 R116, R4, R12, R96 ;  /* 0x0000000c0474723c */ /* 0x000fe20000001860 */
[----:B--2---:R-:W-:Y:S01]  /*7a10*/  F2FP.PACK_AB R131, R3, R134 ;  /* 0x000000860383723e */ /* 0x004fe200000000ff */
[----:B------:R-:W-:Y:S01]  /*7a20*/  IMAD.MOV.U32 R0, RZ, RZ, R47 ;  /* 0x000000ffff007224 */ /* 0x000fe200078e002f */
[----:B------:R-:W-:Y:S01]  /*7a30*/  MOV R2, R46 ;  /* 0x0000002e00027202 */ /* 0x000fe20000000f00 */
[----:B------:R-:W-:Y:S01]  /*7a40*/  IMAD.MOV.U32 R47, RZ, RZ, R73 ;  /* 0x000000ffff2f7224 */ /* 0x000fe200078e0049 */
[----:B------:R-:W-:Y:S01]  /*7a50*/  MOV R46, R72 ;  /* 0x00000048002e7202 */ /* 0x000fe20000000f00 */
        /* <DEDUP_REMOVED lines=8> */
[----:B------:R-:W2:Y:S01]  /*7ae0*/  LDSM.16.MT88.4 R72, [R201+0x1d800] ;  /* 0x01d80000c948783b */ /* 0x000ea20000004200 */
        /* <DEDUP_REMOVED lines=8> */
[----:B------:R-:W-:Y:S02]  /*7b70*/  IMAD.MOV.U32 R36, RZ, RZ, R125 ;  /* 0x000000ffff247224 */ /* 0x000fe400078e007d */
[----:B------:R-:W-:Y:S01]  /*7b80*/  HMMA.16816.F32 R148, R128, R150, R100 ;  /* 0x000000968094723c */ /* 0x000fe20000001864 */
[----:B------:R-:W-:Y:S01]  /*7b90*/  IMAD.MOV.U32 R45, RZ, RZ, R63 ;  /* 0x000000ffff2d7224 */ /* 0x000fe200078e003f */
[----:B------:R-:W-:Y:S01]  /*7ba0*/  MOV R88, R90 ;  /* 0x0000005a00587202 */ /* 0x000fe20000000f00 */
[----:B------:R-:W-:-:S04]  /*7bb0*/  IMAD.MOV.U32 R63, RZ, RZ, R89 ;  /* 0x000000ffff3f7224 */ /* 0x000fc800078e0059 */
[----:B------:R-:W-:Y:S01]  /*7bc0*/  IMAD.MOV.U32 R100, RZ, RZ, R61 ;  /* 0x000000ffff647224 */ /* 0x000fe200078e003d */
[----:B------:R-:W-:Y:S01]  /*7bd0*/  HMMA.16816.F32 R124, R4, R8, R68 ;  /* 0x00000008047c723c */ /* 0x000fe20000001844 */
[----:B------:R-:W-:Y:S01]  /*7be0*/  MOV R101, R62 ;  /* 0x0000003e00657202 */ /* 0x000fe20000000f00 */
[----:B------:R-:W-:Y:S01]  /*7bf0*/  IMAD.MOV.U32 R89, RZ, RZ, R91 ;  /* 0x000000ffff597224 */ /* 0x000fe200078e005b */
[----:B------:R-:W-:Y:S01]  /*7c00*/  MOV R90, R104 ;  /* 0x00000068005a7202 */ /* 0x000fe20000000f00 */
[----:B------:R-:W-:Y:S01]  /*7c10*/  IMAD.MOV.U32 R91, RZ, RZ, R105 ;  /* 0x000000ffff5b7224 */ /* 0x000fe200078e0069 */
[----:B------:R-:W-:-:S03]  /*7c20*/  MOV R103, R88 ;  /* 0x0000005800677202 */ /* 0x000fc60000000f00 */
[----:B------:R-:W-:Y:S01]  /*7c30*/  HMMA.16816.F32 R28, R4, R30, R64 ;  /* 0x0000001e041c723c */ /* 0x000fe20000001840 */
[----:B------:R-:W3:Y:S01]  /*7c40*/  LDSM.16.MT88.4 R64, [R203+0x1b800] ;  /* 0x01b80000cb40783b */ /* 0x000ee20000004200 */
[----:B------:R-:W-:Y:S01]  /*7c50*/  IMAD.MOV.U32 R102, RZ, RZ, R63 ;  /* 0x000000ffff667224 */ /* 0x000fe200078e003f */
[----:B------:R-:W-:-:S05]  /*7c60*/  MOV R104, R205 ;  /* 0x000000cd00687202 */ /* 0x000fca0000000f00 */
[C---:B------:R-:W-:Y:S01]  /*7c70*/  HMMA.16816.F32 R12, R4.reuse, R14, R84 ;  /* 0x0000000e040c723c */ /* 0x040fe20000001854 */
[----:B------:R-:W-:Y:S01]  /*7c80*/  IMAD.MOV.U32 R105, RZ, RZ, R200 ;  /* 0x000000ffff697224 */ /* 0x000fe200078e00c8 */
[----:B------:R1:W5:Y:S04]  /*7c90*/  LDL.LU R205, [R1+0x84] ;  /* 0x0000840001cd7983 */ /* 0x0003680000300800 */
[----:B------:R1:W5:Y:S02]  /*7ca0*/  LDL.LU R200, [R1+0x80] ;  /* 0x0000800001c87983 */ /* 0x0003640000300800 */
[----:B------:R-:W-:Y:S07]  /*7cb0*/  HMMA.16816.F32 R8, R4, R10, R52 ;  /* 0x0000000a0408723c */ /* 0x000fee0000001834 */
[----:B------:R-:W-:Y:S01]  /*7cc0*/  MOV R7, R2 ;  /* 0x0000000200077202 */ /* 0x000fe20000000f00 */
[----:B------:R-:W-:Y:S01]  /*7cd0*/  HMMA.16816.F32 R160, R128, R164, R160 ;  /* 0x000000a480a0723c */ /* 0x000fe200000018a0 */
[----:B------:R-:W-:-:S07]  /*7ce0*/  MOV R2, R60 ;  /* 0x0000003c00027202 */ /* 0x000fce0000000f00 */
[C---:B------:R-:W-:Y:S07]  /*7cf0*/  HMMA.16816.F32 R52, R128.reuse, R56, R172 ;  /* 0x000000388034723c */ /* 0x040fee00000018ac */
[----:B------:R-:W-:Y:S01]  /*7d00*/  MOV R172, R100 ;  /* 0x0000006400ac7202 */ /* 0x000fe20000000f00 */
[----:B------:R-:W-:Y:S01]  /*7d10*/  HMMA.16816.F32 R164, R128, R166, R236 ;  /* 0x000000a680a4723c */ /* 0x000fe200000018ec */
[----:B------:R-:W-:Y:S01]  /*7d20*/  MOV R173, R101 ;  /* 0x0000006500ad7202 */ /* 0x000fe20000000f00 */
[----:B------:R-:W-:Y:S01]  /*7d30*/  IMAD.MOV.U32 R174, RZ, RZ, R102 ;  /* 0x000000ffffae7224 */ /* 0x000fe200078e0066 */
[----:B------:R-:W-:-:S04]  /*7d40*/  MOV R175, R103 ;  /* 0x0000006700af7202 */ /* 0x000fc80000000f00 */
[----:B------:R-:W-:Y:S01]  /*7d50*/  IMAD.MOV.U32 R236, RZ, RZ, R0 ;  /* 0x000000ffffec7224 */ /* 0x000fe200078e0000 */
[----:B------:R-:W-:Y:S01]  /*7d60*/  HMMA.16816.F32 R136, R128, R140, R136 ;  /* 0x0000008c8088723c */ /* 0x000fe20000001888 */
[----:B------:R-:W-:Y:S02]  /*7d70*/  IMAD.MOV.U32 R0, RZ, RZ, R47 ;  /* 0x000000ffff007224 */ /* 0x000fe400078e002f */
[----:B------:R-:W-:Y:S02]  /*7d80*/  FADD.FTZ R2, R2, R172 ;  /* 0x000000ac02027221 */ /* 0x000fe40000010000 */
[----:B------:R-:W-:-:S03]  /*7d90*/  FADD.FTZ R0, R0, R173 ;  /* 0x000000ad00007221 */ /* 0x000fc60000010000 */
[----:B------:R-:W-:Y:S01]  /*7da0*/  HMMA.16816.F32 R140, R128, R142, R76 ;  /* 0x0000008e808c723c */ /* 0x000fe2000000184c */
[----:B------:R-:W-:Y:S01]  /*7db0*/  MOV R4, R105 ;  /* 0x0000006900047202 */ /* 0x000fe20000000f00 */
[----:B------:R-:W-:-:S05]  /*7dc0*/  FADD.FTZ R2, R174, R2 ;  /* 0x00000002ae027221 */ /* 0x000fca0000010000 */
[----:B------:R-:W-:Y:S01]  /*7dd0*/  MOV R77, R90 ;  /* 0x0000005a004d7202 */ /* 0x000fe20000000f00 */
[----:B------:R-:W-:Y:S01]  /*7de0*/  HMMA.16816.F32 R152, R128, R156, R152 ;  /* 0x0000009c8098723c */ /* 0x000fe20000001898 */
[----:B------:R-:W-:Y:S01]  /*7df0*/  MOV R78, R91 ;  /* 0x0000005b004e7202 */ /* 0x000fe20000000f00 */
[----:B------:R-:W-:-:S06]  /*7e00*/  IMAD.MOV.U32 R79, RZ, RZ, R104 ;  /* 0x000000ffff4f7224 */ /* 0x000fcc00078e0068 */
[----:B------:R-:W-:Y:S01]  /*7e10*/  HMMA.16816.F32 R156, R128, R158, R32 ;  /* 0x0000009e809c723c */ /* 0x000fe20000001820 */
[----:B------:R-:W-:-:S06]  /*7e20*/  FADD.FTZ R0, R175, R0 ;  /* 0x00000000af007221 */ /* 0x000fcc0000010000 */
[----:B------:R-:W-:Y:S01]  /*7e30*/  MOV R34, R44 ;  /* 0x0000002c00227202 */ /* 0x000fe20000000f00 */
[----:B------:R-:W-:Y:S01]  /*7e40*/  IMAD.MOV.U32 R33, RZ, RZ, R45 ;  /* 0x000000ffff217224 */ /* 0x000fe200078e002d */
[----:B------:R-:W-:Y:S02]  /*7e50*/  MOV R32, R46 ;  /* 0x0000002e00207202 */ /* 0x000fe40000000f00 */
[----:B------:R-:W-:Y:S01]  /*7e60*/  HMMA.16816.F32 R44, R128, R48, R176 ;  /* 0x00000030802c723c */ /* 0x000fe200000018b0 */
[----:B------:R-:W-:-:S07]  /*7e70*/  IMAD.MOV.U32 R6, RZ, RZ, R107 ;  /* 0x000000ffff067224 */ /* 0x000fce00078e006b */
[----:B------:R-:W-:Y:S01]  /*7e80*/  HMMA.16816.F32 R48, R128, R50, R192 ;  /* 0x000000328030723c */ /* 0x000fe200000018c0 */
[----:B------:R-:W-:-:S06]  /*7e90*/  IMAD.MOV.U32 R84, RZ, RZ, R99 ;  /* 0x000000ffff547224 */ /* 0x000fcc00078e0063 */
[----:B------:R-:W-:Y:S01]  /*7ea0*/  IMAD.MOV.U32 R192, RZ, RZ, R77 ;  /* 0x000000ffffc07224 */ /* 0x000fe200078e004d */
[----:B------:R-:W-:Y:S02]  /*7eb0*/  MOV R193, R78 ;  /* 0x0000004e00c17202 */ /* 0x000fe40000000f00 */
[----:B------:R-:W-:Y:S01]  /*7ec0*/  MOV R194, R79 ;  /* 0x0000004f00c27202 */ /* 0x000fe20000000f00 */
[----:B------:R-:W-:Y:S02]  /*7ed0*/  FADD.FTZ R2, R192, R2 ;  /* 0x00000002c0027221 */ /* 0x000fe40000010000 */
[----:B------:R-:W-:Y:S02]  /*7ee0*/  IMAD.MOV.U32 R195, RZ, RZ, R4 ;  /* 0x000000ffffc37224 */ /* 0x000fe400078e0004 */
[----:B------:R-:W-:Y:S01]  /*7ef0*/  FADD.FTZ R0, R193, R0 ;  /* 0x00000000c1007221 */ /* 0x000fe20000010000 */
[----:B------:R-:W-:Y:S01]  /*7f00*/  MOV R176, R6 ;  /* 0x0000000600b07202 */ /* 0x000fe20000000f00 */
[----:B------:R-:W-:Y:S01]  /*7f10*/  FADD.FTZ R2, R194, R2 ;  /* 0x00000002c2027221 */ /* 0x000fe20000010000 */
[----:B------:R-:W-:Y:S01]  /*7f20*/  MOV R85, R98 ;  /* 0x0000006200557202 */ /* 0x000fe20000000f00 */
[----:B------:R-:W-:-:S02]  /*7f30*/  IMAD.MOV.U32 R177, RZ, RZ, R7 ;  /* 0x000000ffffb17224 */ /* 0x000fc400078e0007 */
[----:B------:R-:W-:Y:S01]  /*7f40*/  FADD.FTZ R0, R195, R0 ;  /* 0x00000000c3007221 */ /* 0x000fe20000010000 */
[----:B------:R-:W-:Y:S01]  /*7f50*/  MOV R87, R96 ;  /* 0x0000006000577202 */ /* 0x000fe20000000f00 */
[----:B------:R-:W-:Y:S01]  /*7f60*/  FADD.FTZ R2, R176, R2 ;  /* 0x00000002b0027221 */ /* 0x000fe20000010000 */
[----:B------:R-:W-:Y:S01]  /*7f70*/  MOV R178, R84 ;  /* 0x0000005400b27202 */ /* 0x000fe20000000f00 */
[----:B----4-:R-:W-:Y:S01]  /*7f80*/  HMMA.16816.F32 R36, R128, R40, R36 ;  /* 0x000000288024723c */ /* 0x010fe20000001824 */
[----:B------:R-:W-:Y:S01]  /*7f90*/  MOV R179, R85 ;  /* 0x0000005500b37202 */ /* 0x000fe20000000f00 */
[----:B------:R-:W-:Y:S01]  /*7fa0*/  FADD.FTZ R0, R177, R0 ;  /* 0x00000000b1007221 */ /* 0x000fe20000010000 */
[----:B------:R-:W-:Y:S01]  /*7fb0*/  MOV R237, R80 ;  /* 0x0000005000ed7202 */ /* 0x000fe20000000f00 */
[----:B------:R-:W-:Y:S01]  /*7fc0*/  IMAD.MOV.U32 R238, RZ, RZ, R81 ;  /* 0x000000ffffee7224 */ /* 0x000fe200078e0051 */
[----:B------:R-:W-:Y:S01]  /*7fd0*/  MOV R239, R82 ;  /* 0x0000005200ef7202 */ /* 0x000fe20000000f00 */
[----:B------:R-:W-:-:S02]  /*7fe0*/  FADD.FTZ R2, R178, R2 ;  /* 0x00000002b2027221 */ /* 0x000fc40000010000 */
[----:B------:R-:W-:Y:S01]  /*7ff0*/  HMMA.16816.F32 R40, R128, R42, R196 ;  /* 0x0000002a8028723c */ /* 0x000fe200000018c4 */
[----:B------:R-:W-:-:S06]  /*8000*/  FADD.FTZ R0, R179, R0 ;  /* 0x00000000b3007221 */ /* 0x000fcc0000010000 */
[----:B------:R-:W-:Y:S02]  /*8010*/  MOV R196, R87 ;  /* 0x0000005700c47202 */ /* 0x000fe40000000f00 */
[----:B------:R-:W-:Y:S01]  /*8020*/  MOV R197, R92 ;  /* 0x0000005c00c57202 */ /* 0x000fe20000000f00 */
[----:B------:R-:W-:Y:S01]  /*8030*/  IMAD.MOV.U32 R198, RZ, RZ, R93 ;  /* 0x000000ffffc67224 */ /* 0x000fe200078e005d */
[----:B------:R-:W-:Y:S01]  /*8040*/  MOV R199, R94 ;  /* 0x0000005e00c77202 */ /* 0x000fe20000000f00 */
[----:B------:R-:W-:Y:S01]  /*8050*/  FADD.FTZ R2, R196, R2 ;  /* 0x00000002c4027221 */ /* 0x000fe20000010000 */
[C---:B--2---:R-:W-:Y:S01]  /*8060*/  HMMA.16816.F32 R68, R128.reuse, R72, R248 ;  /* 0x000000488044723c */ /* 0x044fe200000018f8 */
[----:B------:R-:W-:Y:S02]  /*8070*/  IMAD.MOV.U32 R86, RZ, RZ, R97 ;  /* 0x000000ffff567224 */ /* 0x000fe400078e0061 */
[----:B------:R-:W-:Y:S01]  /*8080*/  FADD.FTZ R0, R197, R0 ;  /* 0x00000000c5007221 */ /* 0x000fe20000010000 */
[----:B------:R-:W-:Y:S01]  /*8090*/  MOV R5, R106 ;  /* 0x0000006a00057202 */ /* 0x000fe20000000f00 */
[----:B------:R-:W-:Y:S01]  /*80a0*/  IMAD.MOV.U32 R76, RZ, RZ, R89 ;  /* 0x000000ffff4c7224 */ /* 0x000fe200078e0059 */
[----:B------:R-:W-:Y:S02]  /*80b0*/  LDSM.16.MT88.4 R96, [R203+0x1d800] ;  /* 0x01d80000cb60783b */ /* 0x000fe40000004200 */
[----:B------:R-:W-:Y:S01]  /*80c0*/  HMMA.16816.F32 R72, R128, R74, R236 ;  /* 0x0000004a8048723c */ /* 0x000fe200000018ec */
[----:B------:R-:W-:Y:S01]  /*80d0*/  FADD.FTZ R2, R198, R2 ;  /* 0x00000002c6027221 */ /* 0x000fe20000010000 */
[----:B------:R-:W2:Y:S01]  /*80e0*/  LDSM.16.MT88.4 R88, [R204+0x1d800] ;  /* 0x01d80000cc58783b */ /* 0x000ea20000004200 */
[----:B------:R-:W-:-:S02]  /*80f0*/  FADD.FTZ R0, R199, R0 ;  /* 0x00000000c7007221 */ /* 0x000fc40000010000 */
[----:B------:R-:W-:Y:S01]  /*8100*/  IMAD.MOV.U32 R35, RZ, RZ, R83 ;  /* 0x000000ffff237224 */ /* 0x000fe200078e0053 */
[----:B------:R-:W-:Y:S01]  /*8110*/  LDSM.16.MT88.4 R104, [R201+0x1f800] ;  /* 0x01f80000c968783b */ /* 0x000fe20000004200 */
[----:B------:R-:W-:Y:S01]  /*8120*/  MOV R236, R95 ;  /* 0x0000005f00ec7202 */ /* 0x000fe20000000f00 */
[----:B------:R-:W-:Y:S01]  /*8130*/  IMAD.MOV.U32 R237, RZ, RZ, R86 ;  /* 0x000000ffffed7224 */ /* 0x000fe200078e0056 */
[----:B------:R-:W-:Y:S01]  /*8140*/  MOV R238, R5 ;  /* 0x0000000500ee7202 */ /* 0x000fe20000000f00 */
[C---:B------:R-:W-:Y:S01]  /*8150*/  HMMA.16816.F32 R56, R128.reuse, R58, R120 ;  /* 0x0000003a8038723c */ /* 0x040fe20000001878 */
[----:B------:R-:W-:Y:S01]  /*8160*/  MOV R239, R76 ;  /* 0x0000004c00ef7202 */ /* 0x000fe20000000f00 */
[----:B------:R-:W-:Y:S01]  /*8170*/  FADD.FTZ R2, R236, R2 ;  /* 0x00000002ec027221 */ /* 0x000fe20000010000 */
[----:B------:R-:W4:Y:S01]  /*8180*/  LDSM.16.MT88.4 R80, [R202+0x1d800] ;  /* 0x01d80000ca50783b */ /* 0x000f220000004200 */
[----:B------:R-:W-:Y:S02]  /*8190*/  FADD.FTZ R0, R237, R0 ;  /* 0x00000000ed007221 */ /* 0x000fe40000010000 */
[----:B------:R-:W-:Y:S01]  /*81a0*/  FADD.FTZ R2, R238, R2 ;  /* 0x00000002ee027221 */ /* 0x000fe20000010000 */
[----:B------:R-:W-:Y:S01]  /*81b0*/  LDSM.16.MT88.4 R120, [R204+0x1f800] ;  /* 0x01f80000cc78783b */ /* 0x000fe20000004200 */
[----:B---3--:R-:W-:Y:S01]  /*81c0*/  HMMA.16816.F32 R60, R128, R64, R112 ;  /* 0x00000040803c723c */ /* 0x008fe20000001870 */
[----:B------:R-:W-:-:S02]  /*81d0*/  FADD.FTZ R0, R239, R0 ;  /* 0x00000000ef007221 */ /* 0x000fc40000010000 */
[----:B------:R-:W3:Y:S01]  /*81e0*/  LDSM.16.MT88.4 R112, [R202+0x1f800] ;  /* 0x01f80000ca70783b */ /* 0x000ee20000004200 */
[----:B------:R-:W-:-:S03]  /*81f0*/  FADD.FTZ R2, R32, R2 ;  /* 0x0000000220027221 */ /* 0x000fc60000010000 */
[----:B------:R-:W1:Y:S01]  /*8200*/  LDSM.16.MT88.4 R4, [R203+0x1f800] ;  /* 0x01f80000cb04783b */ /* 0x000e620000004200 */
        /* <DEDUP_REMOVED lines=8> */
[----:B------:R-:W-:-:S03]  /*8290*/  FADD.FTZ R250, R3, R0 ;  /* 0x0000000003fa7221 */ /* 0x000fc60000010000 */
[----:B------:R1:W-:Y:S04]  /*82a0*/  STL [R1+0x24], R249 ;  /* 0x000024f901007387 */ /* 0x0003e80000100800 */
[----:B------:R1:W-:Y:S01]  /*82b0*/  STL [R1+0x30], R250 ;  /* 0x000030fa01007387 */ /* 0x0003e20000100800 */
[C---:B--2---:R-:W-:Y:S08]  /*82c0*/  HMMA.16816.F32 R84, R128.reuse, R88, R240 ;  /* 0x000000588054723c */ /* 0x044ff000000018f0 */
[C---:B----4-:R-:W-:Y:S08]  /*82d0*/  HMMA.16816.F32 R76, R128.reuse, R80, R244 ;  /* 0x00000050804c723c */ /* 0x050ff000000018f4 */
[C---:B------:R-:W-:Y:S08]  /*82e0*/  HMMA.16816.F32 R92, R128.reuse, R96, R168 ;  /* 0x00000060805c723c */ /* 0x040ff000000018a8 */
[C---:B------:R-:W-:Y:S08]  /*82f0*/  HMMA.16816.F32 R100, R128.reuse, R104, R20 ;  /* 0x000000688064723c */ /* 0x040ff00000001814 */
[C---:B---3--:R-:W-:Y:S08]  /*8300*/  HMMA.16816.F32 R108, R128.reuse, R112, R108 ;  /* 0x00000070806c723c */ /* 0x048ff0000000186c */
        /* <DEDUP_REMOVED lines=9> */
[----:B------:R-:W-:Y:S01]  /*83a0*/  HMMA.16816.F32 R128, R128, R6, R8 ;  /* 0x000000068080723c */ /* 0x000fe20000001808 */
[----:B------:R-:W-:Y:S07]  /*83b0*/  @!P0 BRA `(.L_x_507) ;  /* 0x00009f0000008947 */ /* 0x000fee0003800000 */
[----:B------:R-:W2:Y:S01]  /*83c0*/  LDL.64 R198, [R1+0x48] ;  /* 0x0000480001c67983 */ /* 0x000ea20000100a00 */
[----:B------:R-:W-:-:S04]  /*83d0*/  DEPBAR.LE SB0, 0x0 ;  /* 0x000080000000791a */ /* 0x000fc80000000000 */
[----:B------:R-:W3:Y:S04]  /*83e0*/  LDL R237, [R1+0x64] ;  /* 0x0000640001ed7983 */ /* 0x000ee80000100800 */
[----:B------:R-:W4:Y:S04]  /*83f0*/  LDL R35, [R1+0x60] ;  /* 0x0000600001237983 */ /* 0x000f280000100800 */
[----:B------:R-:W4:Y:S04]  /*8400*/  LDL.64 R238, [R1+0x70] ;  /* 0x0000700001ee7983 */ /* 0x000f280000100a00 */
[----:B------:R-:W4:Y:S04]  /*8410*/  LDL.64 R32, [R1+0x78] ;  /* 0x0000780001207983 */ /* 0x000f280000100a00 */
[----:B------:R-:W4:Y:S01]  /*8420*/  LDL R34, [R1+0x68] ;  /* 0x0000680001227983 */ /* 0x000f220000100800 */
        /* <DEDUP_REMOVED lines=9> */
[----:B------:R-:W-:Y:S02]  /*84c0*/  IMAD.MOV.U32 R3, RZ, RZ, R239 ;  /* 0x000000ffff037224 */ /* 0x000fe400078e00ef */
        /* <DEDUP_REMOVED lines=62> */
[----:B--2--5:R-:W-:Y:S04]  /*88b0*/  LDSM.16.M88.4 R12, [R200+0x10000] ;  /* 0x01000000c80c783b */ /* 0x024fe80000000200 */
[----:B------:R-:W-:Y:S04]  /*88c0*/  LDSM.16.M88.4 R24, [R200+0x10800] ;  /* 0x01080000c818783b */ /* 0x000fe80000000200 */
[----:B------:R-:W-:Y:S04]  /*88d0*/  LDSM.16.M88.4 R20, [R200+0x11000] ;  /* 0x01100000c814783b */ /* 0x000fe80000000200 */
[----:B-1----:R-:W-:Y:S04]  /*88e0*/  LDSM.16.M88.4 R16, [R200+0x11800] ;  /* 0x01180000c810783b */ /* 0x002fe80000000200 */
[----:B----4-:R-:W1:Y:S04]  /*88f0*/  LDSM.16.M88.4 R4, [R207] ;  /* 0x00000000cf04783b */ /* 0x010e680000000200 */
[----:B---3--:R-:W-:Y:S04]  /*8900*/  LDSM.16.M88.4 R8, [R208] ;  /* 0x00000000d008783b */ /* 0x008fe80000000200 */
[----:B------:R-:W2:Y:S04]  /*8910*/  LDSM.16.M88.4 R168, [R211] ;  /* 0x00000000d3a8783b */ /* 0x000ea80000000200 */
[----:B------:R-:W3:Y:S04]  /*8920*/  LDSM.16.M88.4 R188, [R226] ;  /* 0x00000000e2bc783b */ /* 0x000ee80000000200 */
[----:B------:R-:W4:Y:S04]  /*8930*/  LDSM.16.M88.4 R192, [R225] ;  /* 0x00000000e1c0783b */ /* 0x000f280000000200 */
[----:B------:R-:W2:Y:S04]  /*8940*/  LDSM.16.M88.4 R244, [R224] ;  /* 0x00000000e0f4783b */ /* 0x000ea80000000200 */
[----:B------:R-:W-:Y:S04]  /*8950*/  LDSM.16.M88.4 R236, [R206+0x10800] ;  /* 0x01080000ceec783b */ /* 0x000fe80000000200 */
[----:B------:R-:W2:Y:S01]  /*8960*/  S2R R251, SR_TID.X ;  /* 0x0000000000fb7919 */ /* 0x000ea20000002100 */
[----:B------:R-:W-:-:S03]  /*8970*/  IMAD.U32 R0, RZ, RZ, UR31 ;  /* 0x0000001fff007e24 */ /* 0x000fc6000f8e00ff */
[----:B------:R-:W0:Y:S01]  /*8980*/  LDGDEPBAR ;  /* 0x00000000000079af */ /* 0x000e220000000000 */
[C---:B-1----:R-:W-:Y:S08]  /*8990*/  HMMA.16816.F32 R32, R4.reuse, R12, RZ ;  /* 0x0000000c0420723c */ /* 0x042ff000000018ff */
[C---:B------:R-:W-:Y:S08]  /*89a0*/  HMMA.16816.F32 R12, R4.reuse, R14, RZ ;  /* 0x0000000e040c723c */ /* 0x040ff000000018ff */
[C---:B------:R-:W-:Y:S08]  /*89b0*/  HMMA.16816.F32 R28, R4.reuse, R24, RZ ;  /* 0x00000018041c723c */ /* 0x040ff000000018ff */
[C---:B------:R-:W-:Y:S08]  /*89c0*/  HMMA.16816.F32 R184, R4.reuse, R26, RZ ;  /* 0x0000001a04b8723c */ /* 0x040ff000000018ff */
[C---:B------:R-:W-:Y:S08]  /*89d0*/  HMMA.16816.F32 R180, R4.reuse, R20, RZ ;  /* 0x0000001404b4723c */ /* 0x040ff000000018ff */
[C---:B------:R-:W-:Y:S01]  /*89e0*/  HMMA.16816.F32 R176, R4.reuse, R22, RZ ;  /* 0x0000001604b0723c */ /* 0x040fe200000018ff */
[----:B------:R-:W-:Y:S07]  /*89f0*/  LDSM.16.M88.4 R20, [R206+0x10000] ;  /* 0x01000000ce14783b */ /* 0x000fee0000000200 */
[C---:B------:R-:W-:Y:S08]  /*8a00*/  HMMA.16816.F32 R172, R4.reuse, R16, RZ ;  /* 0x0000001004ac723c */ /* 0x040ff000000018ff */
[----:B------:R-:W-:Y:S01]  /*8a10*/  HMMA.16816.F32 R24, R4, R18, RZ ;  /* 0x000000120418723c */ /* 0x000fe200000018ff */
[----:B------:R-:W1:Y:S07]  /*8a20*/  LDSM.16.M88.4 R4, [R210] ;  /* 0x00000000d204783b */ /* 0x000e6e0000000200 */
[C---:B--2---:R-:W-:Y:S01]  /*8a30*/  HMMA.16816.F32 R196, R8.reuse, R168, R32 ;  /* 0x000000a808c4723c */ /* 0x044fe20000001820 */
[----:B------:R-:W2:Y:S07]  /*8a40*/  LDSM.16.M88.4 R32, [R206+0x11800] ;  /* 0x01180000ce20783b */ /* 0x000eae0000000200 */
[C---:B------:R-:W-:Y:S01]  /*8a50*/  HMMA.16816.F32 R16, R8.reuse, R170, R12 ;  /* 0x000000aa0810723c */ /* 0x040fe2000000180c */
[----:B------:R-:W1:Y:S07]  /*8a60*/  LDSM.16.M88.4 R168, [R206+0x11000] ;  /* 0x01100000cea8783b */ /* 0x000e6e0000000200 */
[C---:B---3--:R-:W-:Y:S08]  /*8a70*/  HMMA.16816.F32 R240, R8.reuse, R190, R184 ;  /* 0x000000be08f0723c */ /* 0x048ff000000018b8 */
[C---:B----4-:R-:W-:Y:S08]  /*8a80*/  HMMA.16816.F32 R184, R8.reuse, R192, R180 ;  /* 0x000000c008b8723c */ /* 0x050ff000000018b4 */
[C---:B------:R-:W-:Y:S01]  /*8a90*/  HMMA.16816.F32 R12, R8.reuse, R188, R28 ;  /* 0x000000bc080c723c */ /* 0x040fe2000000181c */
[----:B------:R-:W-:Y:S07]  /*8aa0*/  LDSM.16.M88.4 R28, [R205] ;  /* 0x00000000cd1c783b */ /* 0x000fee0000000200 */
[C---:B------:R-:W-:Y:S01]  /*8ab0*/  HMMA.16816.F32 R180, R8.reuse, R194, R176 ;  /* 0x000000c208b4723c */ /* 0x040fe200000018b0 */
[----:B------:R-:W-:Y:S07]  /*8ac0*/  LDSM.16.M88.4 R192, [R205+0x800] ;  /* 0x00080000cdc0783b */ /* 0x000fee0000000200 */
[C---:B------:R-:W-:Y:S08]  /*8ad0*/  HMMA.16816.F32 R176, R8.reuse, R244, R172 ;  /* 0x000000f408b0723c */ /* 0x040ff000000018ac */
[----:B------:R-:W-:Y:S01]  /*8ae0*/  HMMA.16816.F32 R24, R8, R246, R24 ;  /* 0x000000f60818723c */ /* 0x000fe20000001818 */
[----:B------:R-:W3:Y:S07]  /*8af0*/  LDSM.16.M88.4 R8, [R209] ;  /* 0x00000000d108783b */ /* 0x000eee0000000200 */
[C---:B-1----:R-:W-:Y:S08]  /*8b00*/  HMMA.16816.F32 R188, R4.reuse, R20, R196 ;  /* 0x0000001404bc723c */ /* 0x042ff000000018c4 */
[C---:B------:R-:W-:Y:S01]  /*8b10*/  HMMA.16816.F32 R172, R4.reuse, R22, R16 ;  /* 0x0000001604ac723c */ /* 0x040fe20000001810 */
[----:B------:R-:W1:Y:S07]  /*8b20*/  LDSM.16.M88.4 R20, [R205+0x1800] ;  /* 0x00180000cd14783b */ /* 0x000e6e0000000200 */
[C---:B------:R-:W-:Y:S08]  /*8b30*/  HMMA.16816.F32 R16, R4.reuse, R236, R12 ;  /* 0x000000ec0410723c */ /* 0x040ff0000000180c */
[C---:B--2---:R-:W-:Y:S08]  /*8b40*/  HMMA.16816.F32 R176, R4.reuse, R32, R176 ;  /* 0x0000002004b0723c */ /* 0x044ff000000018b0 */
[C---:B------:R-:W-:Y:S01]  /*8b50*/  HMMA.16816.F32 R12, R4.reuse, R34, R24 ;  /* 0x00000022040c723c */ /* 0x040fe20000001818 */
[----:B------:R-:W2:Y:S04]  /*8b60*/  LDSM.16.M88.4 R24, [R205+0x1000] ;  /* 0x00100000cd18783b */ /* 0x000ea80000000200 */
[----:B------:R-:W-:Y:S03]  /*8b70*/  LDSM.16.M88.4 R32, [R200+0x12000] ;  /* 0x01200000c820783b */ /* 0x000fe60000000200 */
[C---:B------:R-:W-:Y:S01]  /*8b80*/  HMMA.16816.F32 R196, R4.reuse, R168, R184 ;  /* 0x000000a804c4723c */ /* 0x040fe200000018b8 */
[----:B------:R-:W-:Y:S07]  /*8b90*/  LDSM.16.M88.4 R184, [R200+0x12800] ;  /* 0x01280000c8b8783b */ /* 0x000fee0000000200 */
[C---:B------:R-:W-:Y:S08]  /*8ba0*/  HMMA.16816.F32 R236, R4.reuse, R238, R240 ;  /* 0x000000ee04ec723c */ /* 0x040ff000000018f0 */
[----:B------:R-:W-:Y:S01]  /*8bb0*/  HMMA.16816.F32 R168, R4, R170, R180 ;  /* 0x000000aa04a8723c */ /* 0x000fe200000018b4 */
[----:B------:R-:W4:Y:S07]  /*8bc0*/  LDSM.16.M88.4 R4, [R207+0x4000] ;  /* 0x00400000cf04783b */ /* 0x000f2e0000000200 */
[C---:B---3--:R-:W-:Y:S01]  /*8bd0*/  HMMA.16816.F32 R180, R8.reuse, R28, R188 ;  /* 0x0000001c08b4723c */ /* 0x048fe200000018bc */
[----:B------:R-:W-:Y:S07]  /*8be0*/  LDSM.16.M88.4 R188, [R222] ;  /* 0x00000000debc783b */ /* 0x000fee0000000200 */
[C---:B------:R-:W-:Y:S08]  /*8bf0*/  HMMA.16816.F32 R172, R8.reuse, R30, R172 ;  /* 0x0000001e08ac723c */ /* 0x040ff000000018ac */
[C---:B------:R-:W-:Y:S01]  /*8c00*/  HMMA.16816.F32 R28, R8.reuse, R192, R16 ;  /* 0x000000c0081c723c */ /* 0x040fe20000001810 */
[----:B------:R-:W-:Y:S07]  /*8c10*/  LDSM.16.M88.4 R16, [R200+0x13800] ;  /* 0x01380000c810783b */ /* 0x000fee0000000200 */
[C---:B-1----:R-:W-:Y:S08]  /*8c20*/  HMMA.16816.F32 R176, R8.reuse, R20, R176 ;  /* 0x0000001408b0723c */ /* 0x042ff000000018b0 */
[C---:B------:R-:W-:Y:S01]  /*8c30*/  HMMA.16816.F32 R12, R8.reuse, R22, R12 ;  /* 0x00000016080c723c */ /* 0x040fe2000000180c */
[----:B------:R-:W1:Y:S07]  /*8c40*/  LDSM.16.M88.4 R20, [R200+0x13000] ;  /* 0x01300000c814783b */ /* 0x000e6e0000000200 */
[C---:B------:R-:W-:Y:S01]  /*8c50*/  HMMA.16816.F32 R236, R8.reuse, R194, R236 ;  /* 0x000000c208ec723c */ /* 0x040fe200000018ec */
[----:B------:R-:W-:Y:S07]  /*8c60*/  LDSM.16.M88.4 R192, [R206+0x12800] ;  /* 0x01280000cec0783b */ /* 0x000fee0000000200 */
[C---:B--2---:R-:W-:Y:S08]  /*8c70*/  HMMA.16816.F32 R196, R8.reuse, R24, R196 ;  /* 0x0000001808c4723c */ /* 0x044ff000000018c4 */
[----:B------:R-:W-:Y:S01]  /*8c80*/  HMMA.16816.F32 R168, R8, R26, R168 ;  /* 0x0000001a08a8723c */ /* 0x000fe200000018a8 */
[----:B------:R-:W-:Y:S07]  /*8c90*/  LDSM.16.M88.4 R8, [R208+0x4000] ;  /* 0x00400000d008783b */ /* 0x000fee0000000200 */
[C---:B----4-:R-:W-:Y:S01]  /*8ca0*/  HMMA.16816.F32 R24, R4.reuse, R184, R28 ;  /* 0x000000b80418723c */ /* 0x050fe2000000181c */
[----:B------:R-:W2:Y:S07]  /*8cb0*/  LDSM.16.M88.4 R28, [R223] ;  /* 0x00000000df1c783b */ /* 0x000eae0000000200 */
[C---:B------:R-:W-:Y:S08]  /*8cc0*/  HMMA.16816.F32 R236, R4.reuse, R186, R236 ;  /* 0x000000ba04ec723c */ /* 0x040ff000000018ec */
[C---:B------:R-:W-:Y:S08]  /*8cd0*/  HMMA.16816.F32 R180, R4.reuse, R32, R180 ;  /* 0x0000002004b4723c */ /* 0x040ff000000018b4 */
[C---:B------:R-:W-:Y:S01]  /*8ce0*/  HMMA.16816.F32 R172, R4.reuse, R34, R172 ;  /* 0x0000002204ac723c */ /* 0x040fe200000018ac */
[----:B------:R-:W-:Y:S07]  /*8cf0*/  LDSM.16.M88.4 R32, [R206+0x12000] ;  /* 0x01200000ce20783b */ /* 0x000fee0000000200 */
[C---:B-1----:R-:W-:Y:S08]  /*8d00*/  HMMA.16816.F32 R196, R4.reuse, R20, R196 ;  /* 0x0000001404c4723c */ /* 0x042ff000000018c4 */
[C---:B------:R-:W-:Y:S01]  /*8d10*/  HMMA.16816.F32 R184, R4.reuse, R22, R168 ;  /* 0x0000001604b8723c */ /* 0x040fe200000018a8 */
[----:B------:R-:W1:Y:S07]  /*8d20*/  LDSM.16.M88.4 R20, [R221] ;  /* 0x00000000dd14783b */ /* 0x000e6e0000000200 */
[C---:B------:R-:W-:Y:S08]  /*8d30*/  HMMA.16816.F32 R176, R4.reuse, R16, R176 ;  /* 0x0000001004b0723c */ /* 0x040ff000000018b0 */
[----:B------:R-:W-:Y:S01]  /*8d40*/  HMMA.16816.F32 R12, R4, R18, R12 ;  /* 0x00000012040c723c */ /* 0x000fe2000000180c */
[----:B------:R-:W3:Y:S04]  /*8d50*/  LDSM.16.M88.4 R16, [R220] ;  /* 0x00000000dc10783b */ /* 0x000ee80000000200 */
[----:B------:R-:W4:Y:S03]  /*8d60*/  LDSM.16.M88.4 R4, [R210+0x4000] ;  /* 0x00400000d204783b */ /* 0x000f260000000200 */
[C---:B--2---:R-:W-:Y:S08]  /*8d70*/  HMMA.16816.F32 R180, R8.reuse, R28, R180 ;  /* 0x0000001c08b4723c */ /* 0x044ff000000018b4 */
[C---:B------:R-:W-:Y:S01]  /*8d80*/  HMMA.16816.F32 R172, R8.reuse, R30, R172 ;  /* 0x0000001e08ac723c */ /* 0x040fe200000018ac */
[----:B------:R-:W2:Y:S07]  /*8d90*/  LDSM.16.M88.4 R28, [R206+0x13000] ;  /* 0x01300000ce1c783b */ /* 0x000eae0000000200 */
[C---:B------:R-:W-:Y:S01]  /*8da0*/  HMMA.16816.F32 R168, R8.reuse, R188, R24 ;  /* 0x000000bc08a8723c */ /* 0x040fe20000001818 */
[----:B------:R-:W2:Y:S07]  /*8db0*/  LDSM.16.M88.4 R24, [R206+0x13800] ;  /* 0x01380000ce18783b */ /* 0x000eae0000000200 */
[C---:B------:R-:W-:Y:S08]  /*8dc0*/  HMMA.16816.F32 R236, R8.reuse, R190, R236 ;  /* 0x000000be08ec723c */ /* 0x040ff000000018ec */
[C---:B-1----:R-:W-:Y:S08]  /*8dd0*/  HMMA.16816.F32 R196, R8.reuse, R20, R196 ;  /* 0x0000001408c4723c */ /* 0x042ff000000018c4 */
[C---:B------:R-:W-:Y:S01]  /*8de0*/  HMMA.16816.F32 R188, R8.reuse, R22, R184 ;  /* 0x0000001608bc723c */ /* 0x040fe200000018b8 */
[----:B------:R-:W-:Y:S07]  /*8df0*/  LDSM.16.M88.4 R184, [R205+0x2800] ;  /* 0x00280000cdb8783b */ /* 0x000fee0000000200 */
[C---:B---3--:R-:W-:Y:S08]  /*8e00*/  HMMA.16816.F32 R176, R8.reuse, R16, R176 ;  /* 0x0000001008b0723c */ /* 0x048ff000000018b0 */
[----:B------:R-:W-:Y:S01]  /*8e10*/  HMMA.16816.F32 R20, R8, R18, R12 ;  /* 0x000000120814723c */ /* 0x000fe2000000180c */
[----:B------:R-:W-:Y:S04]  /*8e20*/  LDSM.16.M88.4 R8, [R209+0x4000] ;  /* 0x00400000d108783b */ /* 0x000fe80000000200 */
[----:B------:R-:W1:Y:S03]  /*8e30*/  LDSM.16.M88.4 R16, [R205+0x2000] ;  /* 0x00200000cd10783b */ /* 0x000e660000000200 */
[C---:B----4-:R-:W-:Y:S08]  /*8e40*/  HMMA.16816.F32 R180, R4.reuse, R32, R180 ;  /* 0x0000002004b4723c */ /* 0x050ff000000018b4 */
[C---:B------:R-:W-:Y:S01]  /*8e50*/  HMMA.16816.F32 R12, R4.reuse, R34, R172 ;  /* 0x00000022040c723c */ /* 0x040fe200000018ac */
[----:B------:R-:W3:Y:S07]  /*8e60*/  LDSM.16.M88.4 R172, [R205+0x3800] ;  /* 0x00380000cdac783b */ /* 0x000eee0000000200 */
[C---:B------:R-:W-:Y:S08]  /*8e70*/  HMMA.16816.F32 R32, R4.reuse, R192, R168 ;  /* 0x000000c00420723c */ /* 0x040ff000000018a8 */
[C---:B------:R-:W-:Y:S08]  /*8e80*/  HMMA.16816.F32 R236, R4.reuse, R194, R236 ;  /* 0x000000c204ec723c */ /* 0x040ff000000018ec */
[C---:B--2---:R-:W-:Y:S08]  /*8e90*/  HMMA.16816.F32 R192, R4.reuse, R30, R188 ;  /* 0x0000001e04c0723c */ /* 0x044ff000000018bc */
[C---:B------:R-:W-:Y:S01]  /*8ea0*/  HMMA.16816.F32 R188, R4.reuse, R24, R176 ;  /* 0x0000001804bc723c */ /* 0x040fe200000018b0 */
[----:B------:R-:W2:Y:S07]  /*8eb0*/  LDSM.16.M88.4 R176, [R205+0x3000] ;  /* 0x00300000cdb0783b */ /* 0x000eae0000000200 */
[C---:B------:R-:W-:Y:S08]  /*8ec0*/  HMMA.16816.F32 R196, R4.reuse, R28, R196 ;  /* 0x0000001c04c4723c */ /* 0x040ff000000018c4 */
[----:B------:R-:W-:Y:S01]  /*8ed0*/  HMMA.16816.F32 R168, R4, R26, R20 ;  /* 0x0000001a04a8723c */ /* 0x000fe20000001814 */
[----:B------:R-:W-:Y:S04]  /*8ee0*/  LDSM.16.M88.4 R4, [R207+0x8000] ;  /* 0x00800000cf04783b */ /* 0x000fe80000000200 */
[----:B------:R-:W4:Y:S03]  /*8ef0*/  LDSM.16.M88.4 R20, [R200+0x14000] ;  /* 0x01400000c814783b */ /* 0x000f260000000200 */
[C---:B-1----:R-:W-:Y:S01]  /*8f00*/  HMMA.16816.F32 R180, R8.reuse, R16, R180 ;  /* 0x0000001008b4723c */ /* 0x042fe200000018b4 */
[----:B------:R-:W1:Y:S07]  /*8f10*/  LDSM.16.M88.4 R24, [R200+0x14800] ;  /* 0x01480000c818783b */ /* 0x000e6e0000000200 */
[C---:B------:R-:W-:Y:S08]  /*8f20*/  HMMA.16816.F32 R16, R8.reuse, R18, R12 ;  /* 0x000000120810723c */ /* 0x040ff0000000180c */
[C---:B------:R-:W-:Y:S01]  /*8f30*/  HMMA.16816.F32 R12, R8.reuse, R184, R32 ;  /* 0x000000b8080c723c */ /* 0x040fe20000001820 */
[----:B------:R-:W-:Y:S07]  /*8f40*/  LDSM.16.M88.4 R32, [R200+0x15800] ;  /* 0x01580000c820783b */ /* 0x000fee0000000200 */
[C---:B------:R-:W-:Y:S08]  /*8f50*/  HMMA.16816.F32 R28, R8.reuse, R186, R236 ;  /* 0x000000ba081c723c */ /* 0x040ff000000018ec */
[C---:B---3--:R-:W-:Y:S08]  /*8f60*/  HMMA.16816.F32 R188, R8.reuse, R172, R188 ;  /* 0x000000ac08bc723c */ /* 0x048ff000000018bc */
[C---:B------:R-:W-:Y:S01]  /*8f70*/  HMMA.16816.F32 R168, R8.reuse, R174, R168 ;  /* 0x000000ae08a8723c */ /* 0x040fe200000018a8 */
[----:B------:R-:W3:Y:S07]  /*8f80*/  LDSM.16.M88.4 R172, [R200+0x15000] ;  /* 0x01500000c8ac783b */ /* 0x000eee0000000200 */
[C---:B--2---:R-:W-:Y:S08]  /*8f90*/  HMMA.16816.F32 R196, R8.reuse, R176, R196 ;  /* 0x000000b008c4723c */ /* 0x044ff000000018c4 */
[----:B------:R-:W-:Y:S01]  /*8fa0*/  HMMA.16816.F32 R192, R8, R178, R192 ;  /* 0x000000b208c0723c */ /* 0x000fe200000018c0 */
[----:B------:R-:W-:Y:S07]  /*8fb0*/  LDSM.16.M88.4 R8, [R208+0x8000] ;  /* 0x00800000d008783b */ /* 0x000fee0000000200 */
[C---:B----4-:R-:W-:Y:S08]  /*8fc0*/  HMMA.16816.F32 R180, R4.reuse, R20, R180 ;  /* 0x0000001404b4723c */ /* 0x050ff000000018b4 */
[C---:B------:R-:W-:Y:S01]  /*8fd0*/  HMMA.16816.F32 R176, R4.reuse, R22, R16 ;  /* 0x0000001604b0723c */ /* 0x040fe20000001810 */
[----:B------:R-:W2:Y:S07]  /*8fe0*/  LDSM.16.M88.4 R20, [R218] ;  /* 0x00000000da14783b */ /* 0x000eae0000000200 */
[C---:B-1----:R-:W-:Y:S08]  /*8ff0*/  HMMA.16816.F32 R16, R4.reuse, R24, R12 ;  /* 0x000000180410723c */ /* 0x042ff0000000180c */
[C---:B------:R-:W-:Y:S01]  /*9000*/  HMMA.16816.F32 R12, R4.reuse, R26, R28 ;  /* 0x0000001a040c723c */ /* 0x040fe2000000181c */
[----:B------:R-:W1:Y:S07]  /*9010*/  LDSM.16.M88.4 R24, [R219] ;  /* 0x00000000db18783b */ /* 0x000e6e0000000200 */
[C---:B---3--:R-:W-:Y:S08]  /*9020*/  HMMA.16816.F32 R236, R4.reuse, R172, R196 ;  /* 0x000000ac04ec723c */ /* 0x048ff000000018c4 */
[C---:B------:R-:W-:Y:S08]  /*9030*/  HMMA.16816.F32 R196, R4.reuse, R174, R192 ;  /* 0x000000ae04c4723c */ /* 0x040ff000000018c0 */
[C---:B------:R-:W-:Y:S08]  /*9040*/  HMMA.16816.F32 R192, R4.reuse, R32, R188 ;  /* 0x0000002004c0723c */ /* 0x040ff000000018bc */
[----:B------:R-:W-:Y:S01]  /*9050*/  HMMA.16816.F32 R28, R4, R34, R168 ;  /* 0x00000022041c723c */ /* 0x000fe200000018a8 */
[----:B------:R-:W3:Y:S04]  /*9060*/  LDSM.16.M88.4 R32, [R216] ;  /* 0x00000000d820783b */ /* 0x000ee80000000200 */
[----:B------:R-:W-:Y:S03]  /*9070*/  LDSM.16.M88.4 R4, [R210+0x8000] ;  /* 0x00800000d204783b */ /* 0x000fe60000000200 */
[C---:B--2---:R-:W-:Y:S01]  /*9080*/  HMMA.16816.F32 R172, R8.reuse, R20, R16 ;  /* 0x0000001408ac723c */ /* 0x044fe20000001810 */
[----:B------:R-:W-:Y:S04]  /*9090*/  LDSM.16.M88.4 R168, [R217] ;  /* 0x00000000d9a8783b */ /* 0x000fe80000000200 */
[----:B------:R-:W-:Y:S03]  /*90a0*/  LDSM.16.M88.4 R16, [R206+0x14800] ;  /* 0x01480000ce10783b */ /* 0x000fe60000000200 */
[C---:B------:R-:W-:Y:S01]  /*90b0*/  HMMA.16816.F32 R12, R8.reuse, R22, R12 ;  /* 0x00000016080c723c */ /* 0x040fe2000000180c */
[----:B------:R-:W2:Y:S07]  /*90c0*/  LDSM.16.M88.4 R20, [R206+0x14000] ;  /* 0x01400000ce14783b */ /* 0x000eae0000000200 */
[C---:B-1----:R-:W-:Y:S08]  /*90d0*/  HMMA.16816.F32 R188, R8.reuse, R24, R180 ;  /* 0x0000001808bc723c */ /* 0x042ff000000018b4 */
[C---:B------:R-:W-:Y:S08]  /*90e0*/  HMMA.16816.F32 R176, R8.reuse, R26, R176 ;  /* 0x0000001a08b0723c */ /* 0x040ff000000018b0 */
[C---:B---3--:R-:W-:Y:S08]  /*90f0*/  HMMA.16816.F32 R192, R8.reuse, R32, R192 ;  /* 0x0000002008c0723c */ /* 0x048ff000000018c0 */
[----:B------:R-:W-:Y:S01]  /*9100*/  HMMA.16816.F32 R24, R8, R34, R28 ;  /* 0x000000220818723c */ /* 0x000fe2000000181c */
[----:B------:R-:W1:Y:S04]  /*9110*/  LDSM.16.M88.4 R32, [R206+0x15000] ;  /* 0x01500000ce20783b */ /* 0x000e680000000200 */
[----:B------:R-:W3:Y:S03]  /*9120*/  LDSM.16.M88.4 R28, [R206+0x15800] ;  /* 0x01580000ce1c783b */ /* 0x000ee60000000200 */
[C---:B--2---:R-:W-:Y:S08]  /*9130*/  HMMA.16816.F32 R188, R4.reuse, R20, R188 ;  /* 0x0000001404bc723c */ /* 0x044ff000000018bc */
[----:B------:R-:W-:Y:S01]  /*9140*/  HMMA.16816.F32 R184, R4, R22, R176 ;  /* 0x0000001604b8723c */ /* 0x000fe200000018b0 */
[----:B------:R-:W-:Y:S07]  /*9150*/  LDSM.16.M88.4 R176, [R205+0x5000] ;  /* 0x00500000cdb0783b */ /* 0x000fee0000000200 */
[C---:B------:R-:W-:Y:S08]  /*9160*/  HMMA.16816.F32 R236, R8.reuse, R168, R236 ;  /* 0x000000a808ec723c */ /* 0x040ff000000018ec */
[----:B------:R-:W-:Y:S01]  /*9170*/  HMMA.16816.F32 R196, R8, R170, R196 ;  /* 0x000000aa08c4723c */ /* 0x000fe200000018c4 */
[----:B------:R-:W-:Y:S07]  /*9180*/  LDSM.16.M88.4 R8, [R205+0x4800] ;  /* 0x00480000cd08783b */ /* 0x000fee0000000200 */
[C---:B------:R-:W-:Y:S01]  /*9190*/  HMMA.16816.F32 R20, R4.reuse, R18, R12 ;  /* 0x000000120414723c */ /* 0x040fe2000000180c */
[----:B------:R-:W2:Y:S07]  /*91a0*/  LDSM.16.M88.4 R12, [R209+0x8000] ;  /* 0x00800000d10c783b */ /* 0x000eae0000000200 */
[C---:B------:R-:W-:Y:S01]  /*91b0*/  HMMA.16816.F32 R180, R4.reuse, R16, R172 ;  /* 0x0000001004b4723c */ /* 0x040fe200000018ac */
[----:B------:R-:W4:Y:S04]  /*91c0*/  LDSM.16.M88.4 R16, [R205+0x4000] ;  /* 0x00400000cd10783b */ /* 0x000f280000000200 */
[----:B------:R-:W4:Y:S03]  /*91d0*/  LDSM.16.M88.4 R172, [R205+0x5800] ;  /* 0x00580000cdac783b */ /* 0x000f260000000200 */
[C---:B-1----:R-:W-:Y:S08]  /*91e0*/  HMMA.16816.F32 R236, R4.reuse, R32, R236 ;  /* 0x0000002004ec723c */ /* 0x042ff000000018ec */
[C---:B------:R-:W-:Y:S08]  /*91f0*/  HMMA.16816.F32 R196, R4.reuse, R34, R196 ;  /* 0x0000002204c4723c */ /* 0x040ff000000018c4 */
[C---:B---3--:R-:W-:Y:S08]  /*9200*/  HMMA.16816.F32 R192, R4.reuse, R28, R192 ;  /* 0x0000001c04c0723c */ /* 0x048ff000000018c0 */
[----:B------:R-:W-:Y:S08]  /*9210*/  HMMA.16816.F32 R168, R4, R30, R24 ;  /* 0x0000001e04a8723c */ /* 0x000ff00000001818 */
[C---:B--2---:R-:W-:Y:S08]  /*9220*/  HMMA.16816.F32 R24, R12.reuse, R8, R180 ;  /* 0x000000080c18723c */ /* 0x044ff000000018b4 */
[C---:B------:R-:W-:Y:S01]  /*9230*/  HMMA.16816.F32 R4, R12.reuse, R10, R20 ;  /* 0x0000000a0c04723c */ /* 0x040fe20000001814 */
[----:B------:R-:W-:Y:S04]  /*9240*/  LDSM.16.M88.4 R8, [R207+0xc000] ;  /* 0x00c00000cf08783b */ /* 0x000fe80000000200 */
[----:B------:R-:W1:Y:S03]  /*9250*/  LDSM.16.M88.4 R20, [R200+0x16000] ;  /* 0x01600000c814783b */ /* 0x000e660000000200 */
[C---:B----4-:R-:W-:Y:S08]  /*9260*/  HMMA.16816.F32 R32, R12.reuse, R16, R188 ;  /* 0x000000100c20723c */ /* 0x050ff000000018bc */
[C---:B------:R-:W-:Y:S01]  /*9270*/  HMMA.16816.F32 R28, R12.reuse, R18, R184 ;  /* 0x000000120c1c723c */ /* 0x040fe200000018b8 */
[----:B------:R-:W2:Y:S04]  /*9280*/  LDSM.16.M88.4 R16, [R200+0x16800] ;  /* 0x01680000c810783b */ /* 0x000ea80000000200 */
[----:B------:R-:W3:Y:S03]  /*9290*/  LDSM.16.M88.4 R184, [R200+0x17000] ;  /* 0x01700000c8b8783b */ /* 0x000ee60000000200 */
[C---:B------:R-:W-:Y:S08]  /*92a0*/  HMMA.16816.F32 R192, R12.reuse, R172, R192 ;  /* 0x000000ac0cc0723c */ /* 0x040ff000000018c0 */
[C---:B------:R-:W-:Y:S08]  /*92b0*/  HMMA.16816.F32 R180, R12.reuse, R174, R168 ;  /* 0x000000ae0cb4723c */ /* 0x040ff000000018a8 */
[----:B------:R-:W-:Y:S01]  /*92c0*/  HMMA.16816.F32 R188, R12, R178, R196 ;  /* 0x000000b20cbc723c */ /* 0x000fe200000018c4 */
[----:B------:R-:W4:Y:S07]  /*92d0*/  LDSM.16.M88.4 R196, [R200+0x17800] ;  /* 0x01780000c8c4783b */ /* 0x000f2e0000000200 */
[----:B-1----:R-:W-:Y:S08]  /*92e0*/  HMMA.16816.F32 R172, R8, R22, R28 ;  /* 0x0000001608ac723c */ /* 0x002ff0000000181c */
[----:B------:R-:W-:Y:S01]  /*92f0*/  HMMA.16816.F32 R236, R12, R176, R236 ;  /* 0x000000b00cec723c */ /* 0x000fe200000018ec */
[----:B------:R-:W-:Y:S07]  /*9300*/  LDSM.16.M88.4 R12, [R215] ;  /* 0x00000000d70c783b */ /* 0x000fee0000000200 */
[C---:B--2---:R-:W-:Y:S08]  /*9310*/  HMMA.16816.F32 R28, R8.reuse, R16, R24 ;  /* 0x00000010081c723c */ /* 0x044ff00000001818 */
[C---:B------:R-:W-:Y:S01]  /*9320*/  HMMA.16816.F32 R24, R8.reuse, R18, R4 ;  /* 0x000000120818723c */ /* 0x040fe20000001804 */
[----:B------:R-:W1:Y:S04]  /*9330*/  LDSM.16.M88.4 R4, [R208+0xc000] ;  /* 0x00c00000d004783b */ /* 0x000e680000000200 */
[----:B------:R-:W2:Y:S03]  /*9340*/  LDSM.16.M88.4 R16, [R214] ;  /* 0x00000000d610783b */ /* 0x000ea60000000200 */
[C---:B------:R-:W-:Y:S01]  /*9350*/  HMMA.16816.F32 R176, R8.reuse, R20, R32 ;  /* 0x0000001408b0723c */ /* 0x040fe20000001820 */
[----:B------:R-:W2:Y:S07]  /*9360*/  LDSM.16.M88.4 R32, [R213] ;  /* 0x00000000d520783b */ /* 0x000eae0000000200 */
[C---:B---3--:R-:W-:Y:S08]  /*9370*/  HMMA.16816.F32 R20, R8.reuse, R184, R236 ;  /* 0x000000b80814723c */ /* 0x048ff000000018ec */
[C---:B------:R-:W-:Y:S01]  /*9380*/  HMMA.16816.F32 R168, R8.reuse, R186, R188 ;  /* 0x000000ba08a8723c */ /* 0x040fe200000018bc */
[----:B------:R-:W3:Y:S07]  /*9390*/  LDSM.16.M88.4 R184, [R212] ;  /* 0x00000000d4b8783b */ /* 0x000eee0000000200 */
[C---:B----4-:R-:W-:Y:S08]  /*93a0*/  HMMA.16816.F32 R236, R8.reuse, R196, R192 ;  /* 0x000000c408ec723c */ /* 0x050ff000000018c0 */
[----:B------:R-:W-:Y:S01]  /*93b0*/  HMMA.16816.F32 R196, R8, R198, R180 ;  /* 0x000000c608c4723c */ /* 0x000fe200000018b4 */
[----:B------:R-:W-:Y:S07]  /*93c0*/  LDSM.16.M88.4 R8, [R210+0xc000] ;  /* 0x00c00000d208783b */ /* 0x000fee0000000200 */
[C---:B-1----:R-:W-:Y:S01]  /*93d0*/  HMMA.16816.F32 R240, R4.reuse, R12, R176 ;  /* 0x0000000c04f0723c */ /* 0x042fe200000018b0 */
[----:B------:R-:W1:Y:S07]  /*93e0*/  LDSM.16.M88.4 R176, [R206+0x16000] ;  /* 0x01600000ceb0783b */ /* 0x000e6e0000000200 */
[C---:B------:R-:W-:Y:S08]  /*93f0*/  HMMA.16816.F32 R192, R4.reuse, R14, R172 ;  /* 0x0000000e04c0723c */ /* 0x040ff000000018ac */
[C---:B--2---:R-:W-:Y:S01]  /*9400*/  HMMA.16816.F32 R172, R4.reuse, R18, R24 ;  /* 0x0000001204ac723c */ /* 0x044fe20000001818 */
[----:B------:R-:W2:Y:S07]  /*9410*/  LDSM.16.M88.4 R24, [R206+0x17000] ;  /* 0x01700000ce18783b */ /* 0x000eae0000000200 */
[C---:B------:R-:W-:Y:S01]  /*9420*/  HMMA.16816.F32 R188, R4.reuse, R16, R28 ;  /* 0x0000001004bc723c */ /* 0x040fe2000000181c */
[----:B------:R-:W-:Y:S04]  /*9430*/  LDSM.16.M88.4 R28, [R205+0x6000] ;  /* 0x00600000cd1c783b */ /* 0x000fe80000000200 */
[----:B------:R-:W-:Y:S03]  /*9440*/  LDSM.16.M88.4 R16, [R206+0x16800] ;  /* 0x01680000ce10783b */ /* 0x000fe60000000200 */
[C---:B------:R-:W-:Y:S08]  /*9450*/  HMMA.16816.F32 R20, R4.reuse, R32, R20 ;  /* 0x000000200414723c */ /* 0x040ff00000001814 */
[C---:B------:R-:W-:Y:S08]  /*9460*/  HMMA.16816.F32 R168, R4.reuse, R34, R168 ;  /* 0x0000002204a8723c */ /* 0x040ff000000018a8 */
[C---:B---3--:R-:W-:Y:S08]  /*9470*/  HMMA.16816.F32 R180, R4.reuse, R184, R236 ;  /* 0x000000b804b4723c */ /* 0x048ff000000018ec */
[----:B------:R-:W-:Y:S01]  /*9480*/  HMMA.16816.F32 R196, R4, R186, R196 ;  /* 0x000000ba04c4723c */ /* 0x000fe200000018c4 */
[----:B------:R-:W3:Y:S01]  /*9490*/  LDSM.16.M88.4 R4, [R209+0xc000] ;  /* 0x00c00000d104783b */ /* 0x000ee20000000200 */
[----:B------:R-:W-:-:S06]  /*94a0*/  IMAD.SHL.U32 R251, R251, 0x2, RZ ;  /* 0x00000002fbfb7824 */ /* 0x000fcc00078e00ff */
[----:B-1----:R-:W-:Y:S01]  /*94b0*/  HMMA.16816.F32 R12, R8, R176, R240 ;  /* 0x000000b0080c723c */ /* 0x002fe200000018f0 */
[----:B------:R-:W-:-:S07]  /*94c0*/  LOP3.LUT R251, R251, 0x6, RZ, 0xc0, !PT ;  /* 0x00000006fbfb7812 */ /* 0x000fce00078ec0ff */
[----:B------:R-:W-:Y:S01]  /*94d0*/  HMMA.16816.F32 R32, R8, R178, R192 ;  /* 0x000000b20820723c */ /* 0x000fe200000018c0 */
[----:B------:R-:W1:Y:S01]  /*94e0*/  LDSM.16.M88.4 R176, [R206+0x17800] ;  /* 0x01780000ceb0783b */ /* 0x000e620000000200 */
[----:B------:R-:W-:-:S04]  /*94f0*/  IMAD R0, R0, 0x40, R251 ;  /* 0x0000004000007824 */ /* 0x000fc800078e02fb */
[--C-:B------:R-:W-:Y:S02]  /*9500*/  IMAD.IADD R2, R228, 0x1, -R0.reuse ;  /* 0x00000001e4027824 */ /* 0x100fe400078e0a00 */
[----:B--2---:R-:W-:Y:S03]  /*9510*/  HMMA.16816.F32 R184, R8, R24, R20 ;  /* 0x0000001808b8723c */ /* 0x004fe60000001814 */
[----:B------:R-:W-:Y:S01]  /*9520*/  IABS R2, R2 ;  /* 0x0000000200027213 */ /* 0x000fe20000000000 */
[----:B------:R-:W-:-:S05]  /*9530*/  IMAD.IADD R3, R229, 0x1, -R0 ;  /* 0x00000001e5037824 */ /* 0x000fca00078e0a00 */
[----:B------:R-:W-:Y:S01]  /*9540*/  IABS R3, R3 ;  /* 0x0000000300037213 */ /* 0x000fe20000000000 */
[----:B---3--:R-:W-:Y:S07]  /*9550*/  HMMA.16816.F32 R20, R4, R28, R12 ;  /* 0x0000001c0414723c */ /* 0x008fee000000180c */
[----:B------:R-:W-:Y:S01]  /*9560*/  IMAD.MOV.U32 R12, RZ, RZ, R2 ;  /* 0x000000ffff0c7224 */ /* 0x000fe200078e0002 */
[----:B------:R-:W-:-:S03]  /*9570*/  IADD3 R2, R0, 0x1, RZ ;  /* 0x0000000100027810 */ /* 0x000fc60007ffe0ff */
[----:B------:R2:W3:Y:S02]  /*9580*/  I2F R14, R12 ;  /* 0x0000000c000e7306 */ /* 0x0004e40000201400 */
[--C-:B------:R-:W-:Y:S01]  /*9590*/  IMAD.IADD R13, R228, 0x1, -R2.reuse ;  /* 0x00000001e40d7824 */ /* 0x100fe200078e0a02 */
[----:B------:R-:W-:Y:S01]  /*95a0*/  HMMA.16816.F32 R188, R8, R16, R188 ;  /* 0x0000001008bc723c */ /* 0x000fe200000018bc */
[C---:B------:R-:W-:Y:S01]  /*95b0*/  ISETP.GE.AND P1, PT, R0.reuse, R233, PT ;  /* 0x000000e90000720c */ /* 0x040fe20003f26270 */
[----:B--2---:R-:W-:Y:S02]  /*95c0*/  IMAD.MOV.U32 R12, RZ, RZ, R3 ;  /* 0x000000ffff0c7224 */ /* 0x004fe400078e0003 */
[----:B------:R-:W-:Y:S02]  /*95d0*/  IABS R3, R13 ;  /* 0x0000000d00037213 */ /* 0x000fe40000000000 */
[----:B------:R2:W4:Y:S01]  /*95e0*/  I2F R16, R12 ;  /* 0x0000000c00107306 */ /* 0x0005220000201400 */
[----:B------:R-:W-:Y:S01]  /*95f0*/  IMAD.IADD R13, R229, 0x1, -R2 ;  /* 0x00000001e50d7824 */ /* 0x000fe200078e0a02 */
[----:B------:R-:W-:-:S02]  /*9600*/  ISETP.LT.OR P1, PT, R0, R231, P1 ;  /* 0x000000e70000720c */ /* 0x000fc40000f21670 */
[----:B---3--:R-:W-:Y:S01]  /*9610*/  FFMA.FTZ R14, R14, -UR23, R20 ;  /* 0x800000170e0e7c23 */ /* 0x008fe20008010014 */
[----:B------:R-:W-:-:S03]  /*9620*/  ISETP.GE.AND P0, PT, R2, R233, PT ;  /* 0x000000e90200720c */ /* 0x000fc60003f06270 */
[----:B------:R3:W3:Y:S01]  /*9630*/  I2F R15, R3 ;  /* 0x00000003000f7306 */ /* 0x0006e20000201400 */
[----:B------:R-:W-:Y:S01]  /*9640*/  ISETP.GE.AND P6, PT, R2, R232, PT ;  /* 0x000000e80200720c */ /* 0x000fe20003fc6270 */
[----:B-1----:R-:W-:Y:S01]  /*9650*/  HMMA.16816.F32 R236, R8, R176, R180 ;  /* 0x000000b008ec723c */ /* 0x002fe200000018b4 */
[----:B--2---:R-:W-:-:S07]  /*9660*/  IADD3 R12, R0, 0x8, RZ ;  /* 0x00000008000c7810 */ /* 0x004fce0007ffe0ff */
[----:B------:R-:W-:Y:S01]  /*9670*/  HMMA.16816.F32 R28, R4, R30, R32 ;  /* 0x0000001e041c723c */ /* 0x000fe20000001820 */
[----:B------:R-:W-:Y:S02]  /*9680*/  FSEL R180, R14, -INF , !P1 ;  /* 0xff8000000eb47808 */ /* 0x000fe40004800000 */
[----:B---3--:R-:W-:Y:S01]  /*9690*/  IABS R3, R13 ;  /* 0x0000000d00037213 */ /* 0x008fe20000000000 */
[----:B------:R-:W-:-:S04]  /*96a0*/  IMAD.IADD R13, R228, 0x1, -R12 ;  /* 0x00000001e40d7824 */ /* 0x000fc800078e0a0c */
[C---:B------:R-:W-:Y:S01]  /*96b0*/  HMMA.16816.F32 R192, R8.reuse, R26, R168 ;  /* 0x0000001a08c0723c */ /* 0x040fe200000018a8 */
[----:B------:R-:W1:Y:S01]  /*96c0*/  LDSM.16.M88.4 R168, [R205+0x6800] ;  /* 0x00680000cda8783b */ /* 0x000e620000000200 */
[----:B------:R-:W-:Y:S02]  /*96d0*/  ISETP.GE.AND P1, PT, R0, R232, PT ;  /* 0x000000e80000720c */ /* 0x000fe40003f26270 */
[C---:B------:R-:W-:Y:S02]  /*96e0*/  ISETP.LT.OR P0, PT, R2.reuse, R231, P0 ;  /* 0x000000e70200720c */ /* 0x040fe40000701670 */
[-C--:B------:R-:W-:Y:S01]  /*96f0*/  ISETP.LT.OR P6, PT, R2, R230.reuse, P6 ;  /* 0x000000e60200720c */ /* 0x080fe200037c1670 */
[----:B----4-:R-:W-:Y:S01]  /*9700*/  FFMA.FTZ R14, R16, -UR23, R22 ;  /* 0x80000017100e7c23 */ /* 0x010fe20008010016 */
[----:B------:R-:W-:Y:S01]  /*9710*/  HMMA.16816.F32 R172, R8, R18, R172 ;  /* 0x0000001208ac723c */ /* 0x000fe200000018ac */
[----:B------:R-:W-:Y:S01]  /*9720*/  IABS R2, R13 ;  /* 0x0000000d00027213 */ /* 0x000fe20000000000 */
[----:B------:R2:W-:Y:S01]  /*9730*/  I2F R18, R3 ;  /* 0x0000000300127306 */ /* 0x0005e20000201400 */
[----:B------:R-:W-:Y:S01]  /*9740*/  IMAD.IADD R13, R229, 0x1, -R12 ;  /* 0x00000001e50d7824 */ /* 0x000fe200078e0a0c */
[----:B------:R-:W-:Y:S01]  /*9750*/  ISETP.LT.OR P1, PT, R0, R230, P1 ;  /* 0x000000e60000720c */ /* 0x000fe20000f21670 */
[----:B------:R-:W-:Y:S01]  /*9760*/  FFMA.FTZ R15, R15, -UR23, R21 ;  /* 0x800000170f0f7c23 */ /* 0x000fe20008010015 */
[----:B------:R-:W3:Y:S02]  /*9770*/  LDSM.16.M88.4 R24, [R205+0x7000] ;  /* 0x00700000cd18783b */ /* 0x000ee40000000200 */
[----:B------:R-:W-:-:S02]  /*9780*/  FSEL R177, R14, -INF , !P1 ;  /* 0xff8000000eb17808 */ /* 0x000fc40004800000 */
[----:B------:R4:W1:Y:S01]  /*9790*/  I2F R16, R2 ;  /* 0x0000000200107306 */ /* 0x0008620000201400 */
[----:B--2---:R-:W-:-:S05]  /*97a0*/  IADD3 R3, R0, 0x9, RZ ;  /* 0x0000000900037810 */ /* 0x004fca0007ffe0ff */
[----:B------:R-:W-:Y:S01]  /*97b0*/  IMAD.IADD R14, R228, 0x1, -R3 ;  /* 0x00000001e40e7824 */ /* 0x000fe200078e0a03 */
[----:B----4-:R-:W-:Y:S02]  /*97c0*/  IABS R2, R13 ;  /* 0x0000000d00027213 */ /* 0x010fe40000000000 */
[----:B------:R-:W-:-:S03]  /*97d0*/  FSEL R181, R15, -INF , !P0 ;  /* 0xff8000000fb57808 */ /* 0x000fc60004000000 */
[----:B------:R-:W-:Y:S01]  /*97e0*/  IMAD.MOV.U32 R13, RZ, RZ, R2 ;  /* 0x000000ffff0d7224 */ /* 0x000fe200078e0002 */
[----:B------:R-:W-:Y:S02]  /*97f0*/  IABS R2, R14 ;  /* 0x0000000e00027213 */ /* 0x000fe40000000000 */
[C---:B------:R-:W-:Y:S02]  /*9800*/  ISETP.GE.AND P1, PT, R12.reuse, R233, PT ;  /* 0x000000e90c00720c */ /* 0x040fe40003f26270 */
[C---:B------:R-:W-:Y:S01]  /*9810*/  ISETP.GE.AND P0, PT, R12.reuse, R232, PT ;  /* 0x000000e80c00720c */ /* 0x040fe20003f06270 */
[----:B------:R2:W4:Y:S01]  /*9820*/  I2F R17, R13 ;  /* 0x0000000d00117306 */ /* 0x0005220000201400 */
[C---:B------:R-:W-:Y:S02]  /*9830*/  ISETP.LT.OR P1, PT, R12.reuse, R231, P1 ;  /* 0x000000e70c00720c */ /* 0x040fe40000f21670 */
[----:B------:R-:W-:Y:S01]  /*9840*/  ISETP.LT.OR P0, PT, R12, R230, P0 ;  /* 0x000000e60c00720c */ /* 0x000fe20000701670 */
[----:B------:R-:W-:-:S02]  /*9850*/  IMAD.IADD R12, R229, 0x1, -R3 ;  /* 0x00000001e50c7824 */ /* 0x000fc400078e0a03 */
[----:B-1----:R-:W-:Y:S02]  /*9860*/  FFMA.FTZ R15, R16, -UR23, R28 ;  /* 0x80000017100f7c23 */ /* 0x002fe4000801001c */
[----:B------:R-:W-:Y:S01]  /*9870*/  FFMA.FTZ R14, R18, -UR23, R23 ;  /* 0x80000017120e7c23 */ /* 0x000fe20008010017 */
[----:B------:R-:W-:Y:S01]  /*9880*/  IABS R12, R12 ;  /* 0x0000000c000c7213 */ /* 0x000fe20000000000 */
[----:B--2---:R-:W-:-:S04]  /*9890*/  IMAD.MOV.U32 R13, RZ, RZ, R2 ;  /* 0x000000ffff0d7224 */ /* 0x004fc800078e0002 */
[----:B------:R1:W2:Y:S01]  /*98a0*/  I2F R16, R13 ;  /* 0x0000000d00107306 */ /* 0x0002a20000201400 */
[----:B------:R-:W-:Y:S02]  /*98b0*/  IADD3 R2, R0, 0x10, RZ ;  /* 0x0000001000027810 */ /* 0x000fe40007ffe0ff */
[----:B------:R-:W-:Y:S02]  /*98c0*/  FSEL R176, R14, -INF , !P6 ;  /* 0xff8000000eb07808 */ /* 0x000fe40007000000 */
[----:B------:R-:W-:Y:S02]  /*98d0*/  FSEL R135, R15, -INF , !P1 ;  /* 0xff8000000f877808 */ /* 0x000fe40004800000 */
[C---:B------:R-:W-:Y:S02]  /*98e0*/  ISETP.GE.AND P6, PT, R3.reuse, R233, PT ;  /* 0x000000e90300720c */ /* 0x040fe40003fc6270 */
[C---:B------:R-:W-:Y:S01]  /*98f0*/  ISETP.GE.AND P1, PT, R3.reuse, R232, PT ;  /* 0x000000e80300720c */ /* 0x040fe20003f26270 */
[----:B------:R-:W-:Y:S01]  /*9900*/  IMAD.IADD R14, R228, 0x1, -R2 ;  /* 0x00000001e40e7824 */ /* 0x000fe200078e0a02 */
[C---:B------:R-:W-:Y:S01]  /*9910*/  ISETP.LT.OR P6, PT, R3.reuse, R231, P6 ;  /* 0x000000e70300720c */ /* 0x040fe200037c1670 */
[----:B-1----:R-:W-:Y:S01]  /*9920*/  IMAD.MOV.U32 R13, RZ, RZ, R12 ;  /* 0x000000ffff0d7224 */ /* 0x002fe200078e000c */
[----:B------:R-:W-:-:S02]  /*9930*/  ISETP.LT.OR P1, PT, R3, R230, P1 ;  /* 0x000000e60300720c */ /* 0x000fc40000f21670 */
[----:B------:R-:W-:Y:S01]  /*9940*/  IADD3 R3, R0, 0x11, RZ ;  /* 0x0000001100037810 */ /* 0x000fe20007ffe0ff */
[----:B------:R1:W1:Y:S01]  /*9950*/  I2F R15, R13 ;  /* 0x0000000d000f7306 */ /* 0x0002620000201400 */
[----:B------:R-:W-:Y:S01]  /*9960*/  IABS R12, R14 ;  /* 0x0000000e000c7213 */ /* 0x000fe20000000000 */
[----:B------:R-:W-:Y:S01]  /*9970*/  HMMA.16816.F32 R196, R8, R178, R196 ;  /* 0x000000b208c4723c */ /* 0x000fe200000018c4 */
[----:B----4-:R-:W-:-:S06]  /*9980*/  FFMA.FTZ R14, R17, -UR23, R30 ;  /* 0x80000017110e7c23 */ /* 0x010fcc000801001e */
[----:B--2---:R-:W-:Y:S01]  /*9990*/  FFMA.FTZ R10, R16, -UR23, R29 ;  /* 0x80000017100a7c23 */ /* 0x004fe2000801001d */
[----:B------:R-:W-:Y:S01]  /*99a0*/  HMMA.16816.F32 R32, R4, R168, R188 ;  /* 0x000000a80420723c */ /* 0x000fe200000018bc */
[----:B------:R-:W-:Y:S02]  /*99b0*/  IMAD.IADD R8, R228, 0x1, -R3 ;  /* 0x00000001e4087824 */ /* 0x000fe400078e0a03 */
[----:B-1----:R-:W-:Y:S01]  /*99c0*/  IMAD.IADD R13, R229, 0x1, -R2 ;  /* 0x00000001e50d7824 */ /* 0x002fe200078e0a02 */
[----:B------:R-:W-:-:S04]  /*99d0*/  FSEL R134, R14, -INF , !P0 ;  /* 0xff8000000e867808 */ /* 0x000fc80004000000 */
[----:B------:R-:W-:Y:S02]  /*99e0*/  IABS R13, R13 ;  /* 0x0000000d000d7213 */ /* 0x000fe40000000000 */
[----:B------:R-:W-:Y:S02]  /*99f0*/  FSEL R30, R10, -INF , !P6 ;  /* 0xff8000000a1e7808 */ /* 0x000fe40007000000 */
[C---:B------:R-:W-:Y:S01]  /*9a00*/  ISETP.GE.AND P0, PT, R2.reuse, R233, PT ;  /* 0x000000e90200720c */ /* 0x040fe20003f06270 */
[----:B------:R-:W-:Y:S01]  /*9a10*/  IMAD.MOV.U32 R9, RZ, RZ, R13 ;  /* 0x000000ffff097224 */ /* 0x000fe200078e000d */
[----:B------:R-:W-:Y:S02]  /*9a20*/  IABS R8, R8 ;  /* 0x0000000800087213 */ /* 0x000fe40000000000 */
[C---:B------:R-:W-:Y:S01]  /*9a30*/  ISETP.GE.AND P6, PT, R2.reuse, R232, PT ;  /* 0x000000e80200720c */ /* 0x040fe20003fc6270 */
[----:B------:R-:W1:Y:S01]  /*9a40*/  I2F R12, R12 ;  /* 0x0000000c000c7306 */ /* 0x000e620000201400 */
[C---:B------:R-:W-:Y:S01]  /*9a50*/  ISETP.LT.OR P0, PT, R2.reuse, R231, P0 ;  /* 0x000000e70200720c */ /* 0x040fe20000701670 */
[----:B------:R-:W-:Y:S01]  /*9a60*/  IMAD.IADD R10, R229, 0x1, -R3 ;  /* 0x00000001e50a7824 */ /* 0x000fe200078e0a03 */
[----:B------:R-:W-:-:S02]  /*9a70*/  ISETP.LT.OR P6, PT, R2, R230, P6 ;  /* 0x000000e60200720c */ /* 0x000fc400037c1670 */
[----:B------:R-:W-:-:S03]  /*9a80*/  IADD3 R2, R0, 0x18, RZ ;  /* 0x0000001800027810 */ /* 0x000fc60007ffe0ff */
[----:B------:R2:W4:Y:S01]  /*9a90*/  I2F R13, R9 ;  /* 0x00000009000d7306 */ /* 0x0005220000201400 */
[----:B------:R-:W-:Y:S02]  /*9aa0*/  FFMA.FTZ R11, R15, -UR23, R31 ;  /* 0x800000170f0b7c23 */ /* 0x000fe4000801001f */
[----:B--2---:R-:W-:Y:S01]  /*9ab0*/  IMAD.MOV.U32 R9, RZ, RZ, R8 ;  /* 0x000000ffff097224 */ /* 0x004fe200078e0008 */
[----:B------:R-:W-:-:S04]  /*9ac0*/  IABS R8, R10 ;  /* 0x0000000a00087213 */ /* 0x000fc80000000000 */
[----:B------:R2:W2:Y:S01]  /*9ad0*/  I2F R14, R9 ;  /* 0x00000009000e7306 */ /* 0x0004a20000201400 */
[----:B------:R-:W-:Y:S01]  /*9ae0*/  IMAD.MOV.U32 R10, RZ, RZ, R8 ;  /* 0x000000ffff0a7224 */ /* 0x000fe200078e0008 */
[----:B------:R-:W-:Y:S01]  /*9af0*/  IADD3 R8, R0, 0x19, RZ ;  /* 0x0000001900087810 */ /* 0x000fe20007ffe0ff */
[----:B-1----:R-:W-:Y:S02]  /*9b00*/  FFMA.FTZ R12, R12, -UR23, R32 ;  /* 0x800000170c0c7c23 */ /* 0x002fe40008010020 */
[----:B--2---:R-:W-:-:S03]  /*9b10*/  IMAD.IADD R9, R228, 0x1, -R2 ;  /* 0x00000001e4097824 */ /* 0x004fc600078e0a02 */
[----:B------:R1:W2:Y:S02]  /*9b20*/  I2F R17, R10 ;  /* 0x0000000a00117306 */ /* 0x0002a40000201400 */
[----:B------:R-:W-:Y:S02]  /*9b30*/  IABS R9, R9 ;  /* 0x0000000900097213 */ /* 0x000fe40000000000 */
[----:B------:R-:W-:Y:S01]  /*9b40*/  FSEL R29, R11, -INF , !P1 ;  /* 0xff8000000b1d7808 */ /* 0x000fe20004800000 */
[----:B------:R-:W-:Y:S01]  /*9b50*/  IMAD.IADD R11, R229, 0x1, -R2 ;  /* 0x00000001e50b7824 */ /* 0x000fe200078e0a02 */
[----:B------:R-:W-:Y:S02]  /*9b60*/  FSEL R190, R12, -INF , !P0 ;  /* 0xff8000000cbe7808 */ /* 0x000fe40004000000 */
[C---:B------:R-:W-:Y:S01]  /*9b70*/  ISETP.GE.AND P1, PT, R3.reuse, R233, PT ;  /* 0x000000e90300720c */ /* 0x040fe20003f26270 */
[----:B-1----:R-:W-:Y:S01]  /*9b80*/  IMAD.MOV.U32 R10, RZ, RZ, R9 ;  /* 0x000000ffff0a7224 */ /* 0x002fe200078e0009 */
[----:B------:R-:W-:-:S03]  /*9b90*/  ISETP.GE.AND P0, PT, R3, R232, PT ;  /* 0x000000e80300720c */ /* 0x000fc60003f06270 */
[----:B------:R1:W1:Y:S01]  /*9ba0*/  I2F R15, R10 ;  /* 0x0000000a000f7306 */ /* 0x0002620000201400 */
[----:B------:R-:W-:Y:S01]  /*9bb0*/  HMMA.16816.F32 R168, R4, R170, R172 ;  /* 0x000000aa04a8723c */ /* 0x000fe200000018ac */
[C---:B------:R-:W-:Y:S02]  /*9bc0*/  ISETP.LT.OR P1, PT, R3.reuse, R231, P1 ;  /* 0x000000e70300720c */ /* 0x040fe40000f21670 */
[----:B------:R-:W-:Y:S02]  /*9bd0*/  ISETP.LT.OR P0, PT, R3, R230, P0 ;  /* 0x000000e60300720c */ /* 0x000fe40000701670 */
[----:B------:R-:W-:Y:S01]  /*9be0*/  IABS R9, R11 ;  /* 0x0000000b00097213 */ /* 0x000fe20000000000 */
[----:B----4-:R-:W-:Y:S02]  /*9bf0*/  FFMA.FTZ R13, R13, -UR23, R34 ;  /* 0x800000170d0d7c23 */ /* 0x010fe40008010022 */
[----:B-1----:R-:W-:Y:S01]  /*9c00*/  IMAD.IADD R10, R228, 0x1, -R8 ;  /* 0x00000001e40a7824 */ /* 0x002fe200078e0a08 */
[----:B------:R1:W-:Y:S04]  /*9c10*/  I2F R18, R9 ;  /* 0x0000000900127306 */ /* 0x0003e80000201400 */
[----:B------:R-:W-:Y:S01]  /*9c20*/  IABS R3, R10 ;  /* 0x0000000a00037213 */ /* 0x000fe20000000000 */
[----:B------:R-:W-:-:S02]  /*9c30*/  FFMA.FTZ R12, R14, -UR23, R33 ;  /* 0x800000170e0c7c23 */ /* 0x000fc40008010021 */
[----:B------:R-:W-:Y:S02]  /*9c40*/  IMAD.IADD R11, R229, 0x1, -R8 ;  /* 0x00000001e50b7824 */ /* 0x000fe400078e0a08 */
[----:B------:R-:W-:Y:S01]  /*9c50*/  IMAD.MOV.U32 R10, RZ, RZ, R3 ;  /* 0x000000ffff0a7224 */ /* 0x000fe200078e0003 */
[----:B------:R-:W-:Y:S02]  /*9c60*/  FSEL R244, R13, -INF , !P6 ;  /* 0xff8000000df47808 */ /* 0x000fe40007000000 */
[----:B------:R-:W-:Y:S02]  /*9c70*/  FSEL R189, R12, -INF , !P1 ;  /* 0xff8000000cbd7808 */ /* 0x000fe40004800000 */
[----:B-1----:R-:W-:Y:S01]  /*9c80*/  IADD3 R9, R0, 0x20, RZ ;  /* 0x0000002000097810 */ /* 0x002fe20007ffe0ff */
[----:B------:R1:W4:Y:S01]  /*9c90*/  I2F R16, R10 ;  /* 0x0000000a00107306 */ /* 0x0003220000201400 */
[C---:B------:R-:W-:Y:S02]  /*9ca0*/  ISETP.GE.AND P6, PT, R2.reuse, R233, PT ;  /* 0x000000e90200720c */ /* 0x040fe40003fc6270 */
[----:B------:R-:W-:-:S02]  /*9cb0*/  ISETP.GE.AND P1, PT, R2, R232, PT ;  /* 0x000000e80200720c */ /* 0x000fc40003f26270 */
[----:B------:R-:W-:Y:S02]  /*9cc0*/  IABS R3, R11 ;  /* 0x0000000b00037213 */ /* 0x000fe40000000000 */
[C---:B------:R-:W-:Y:S02]  /*9cd0*/  ISETP.LT.OR P6, PT, R2.reuse, R231, P6 ;  /* 0x000000e70200720c */ /* 0x040fe400037c1670 */
[----:B------:R-:W-:Y:S01]  /*9ce0*/  ISETP.LT.OR P1, PT, R2, R230, P1 ;  /* 0x000000e60200720c */ /* 0x000fe20000f21670 */
[----:B------:R4:W4:Y:S01]  /*9cf0*/  I2F R19, R3 ;  /* 0x0000000300137306 */ /* 0x0009220000201400 */
[--C-:B-1----:R-:W-:Y:S02]  /*9d00*/  IMAD.IADD R10, R228, 0x1, -R9.reuse ;  /* 0x00000001e40a7824 */ /* 0x102fe400078e0a09 */
[----:B------:R-:W-:-:S03]  /*9d10*/  IMAD.IADD R11, R229, 0x1, -R9 ;  /* 0x00000001e50b7824 */ /* 0x000fc600078e0a09 */
[----:B------:R-:W-:Y:S01]  /*9d20*/  IABS R2, R10 ;  /* 0x0000000a00027213 */ /* 0x000fe20000000000 */
[----:B--2---:R-:W-:Y:S02]  /*9d30*/  FFMA.FTZ R13, R17, -UR23, R35 ;  /* 0x80000017110d7c23 */ /* 0x004fe40008010023 */
[----:B------:R-:W-:Y:S01]  /*9d40*/  FFMA.FTZ R12, R15, -UR23, R168 ;  /* 0x800000170f0c7c23 */ /* 0x000fe200080100a8 */
[C---:B---3--:R-:W-:Y:S01]  /*9d50*/  HMMA.16816.F32 R20, R4.reuse, R24, R184 ;  /* 0x000000180414723c */ /* 0x048fe200000018b8 */
[----:B----4-:R-:W-:Y:S01]  /*9d60*/  IADD3 R3, R0, 0x21, RZ ;  /* 0x0000002100037810 */ /* 0x010fe20007ffe0ff */
[----:B------:R-:W-:Y:S01]  /*9d70*/  IMAD.MOV.U32 R10, RZ, RZ, R2 ;  /* 0x000000ffff0a7224 */ /* 0x000fe200078e0002 */
[----:B------:R-:W-:Y:S01]  /*9d80*/  IABS R2, R11 ;  /* 0x0000000b00027213 */ /* 0x000fe20000000000 */
[----:B------:R-:W1:Y:S01]  /*9d90*/  LDSM.16.M88.4 R32, [R205+0x7800] ;  /* 0x00780000cd20783b */ /* 0x000e620000000200 */
[----:B------:R-:W-:Y:S01]  /*9da0*/  FSEL R235, R13, -INF , !P0 ;  /* 0xff8000000deb7808 */ /* 0x000fe20004000000 */
[----:B------:R-:W-:Y:S01]  /*9db0*/  IMAD.IADD R11, R228, 0x1, -R3 ;  /* 0x00000001e40b7824 */ /* 0x000fe200078e0a03 */
[----:B------:R-:W-:Y:S01]  /*9dc0*/  ISETP.GE.AND P0, PT, R8, R233, PT ;  /* 0x000000e90800720c */ /* 0x000fe20003f06270 */
[----:B------:R2:W3:Y:S01]  /*9dd0*/  I2F R13, R10 ;  /* 0x0000000a000d7306 */ /* 0x0004e20000201400 */
[----:B------:R-:W-:Y:S01]  /*9de0*/  FSEL R188, R12, -INF , !P6 ;  /* 0xff8000000cbc7808 */ /* 0x000fe20007000000 */
[----:B------:R-:W-:Y:S01]  /*9df0*/  FFMA.FTZ R12, R16, -UR23, R169 ;  /* 0x80000017100c7c23 */ /* 0x000fe200080100a9 */
[C---:B------:R-:W-:Y:S01]  /*9e00*/  ISETP.GE.AND P6, PT, R8.reuse, R232, PT ;  /* 0x000000e80800720c */ /* 0x040fe20003fc6270 */
[----:B------:R-:W-:Y:S01]  /*9e10*/  HMMA.16816.F32 R172, R4, R26, R192 ;  /* 0x0000001a04ac723c */ /* 0x000fe200000018c0 */
[C---:B------:R-:W-:Y:S01]  /*9e20*/  ISETP.LT.OR P0, PT, R8.reuse, R231, P0 ;  /* 0x000000e70800720c */ /* 0x040fe20000701670 */
[----:B------:R-:W-:Y:S01]  /*9e30*/  UISETP.GT.AND UP0, UPT, UR31, UR10, UPT ;  /* 0x0000000a1f00728c */ /* 0x000fe2000bf04270 */
[----:B------:R-:W-:Y:S01]  /*9e40*/  ISETP.LT.OR P6, PT, R8, R230, P6 ;  /* 0x000000e60800720c */ /* 0x000fe200037c1670 */
[----:B------:R-:W-:Y:S01]  /*9e50*/  IMAD.IADD R8, R229, 0x1, -R3 ;  /* 0x00000001e5087824 */ /* 0x000fe200078e0a03 */
[----:B------:R-:W-:Y:S01]  /*9e60*/  FSEL R31, R12, -INF , !P0 ;  /* 0xff8000000c1f7808 */ /* 0x000fe20004000000 */
[----:B------:R-:W-:-:S04]  /*9e70*/  DEPBAR.LE SB0, 0x0 ;  /* 0x000080000000791a */ /* 0x000fc80000000000 */
[----:B--2---:R-:W-:Y:S01]  /*9e80*/  IMAD.MOV.U32 R10, RZ, RZ, R2 ;  /* 0x000000ffff0a7224 */ /* 0x004fe200078e0002 */
[----:B------:R-:W-:Y:S01]  /*9e90*/  IABS R2, R11 ;  /* 0x0000000b00027213 */ /* 0x000fe20000000000 */
[----:B------:R-:W-:Y:S02]  /*9ea0*/  FFMA.FTZ R11, R18, -UR23, R170 ;  /* 0x80000017120b7c23 */ /* 0x000fe400080100aa */
[----:B------:R2:W4:Y:S01]  /*9eb0*/  I2F R14, R10 ;  /* 0x0000000a000e7306 */ /* 0x0005220000201400 */
[----:B------:R-:W-:Y:S02]  /*9ec0*/  ISETP.GE.AND P0, PT, R9, R232, PT ;  /* 0x000000e80900720c */ /* 0x000fe40003f06270 */
[----:B------:R-:W-:Y:S02]  /*9ed0*/  FSEL R234, R11, -INF , !P1 ;  /* 0xff8000000bea7808 */ /* 0x000fe40004800000 */
[C---:B------:R-:W-:Y:S02]  /*9ee0*/  ISETP.GE.AND P1, PT, R9.reuse, R233, PT ;  /* 0x000000e90900720c */ /* 0x040fe40003f26270 */
[----:B------:R-:W-:Y:S01]  /*9ef0*/  IABS R8, R8 ;  /* 0x0000000800087213 */ /* 0x000fe20000000000 */
[----:B------:R-:W-:Y:S01]  /*9f00*/  BAR.SYNC.DEFER_BLOCKING 0x0 ;  /* 0x0000000000007b1d */ /* 0x000fe20000010000 */
[----:B------:R-:W-:Y:S01]  /*9f10*/  ISETP.LT.OR P1, PT, R9, R231, P1 ;  /* 0x000000e70900720c */ /* 0x000fe20000f21670 */
[----:B--2---:R-:W-:Y:S01]  /*9f20*/  IMAD.MOV.U32 R10, RZ, RZ, R2 ;  /* 0x000000ffff0a7224 */ /* 0x004fe200078e0002 */
[----:B------:R-:W-:-:S02]  /*9f30*/  IADD3 R2, R0, 0x28, RZ ;  /* 0x0000002800027810 */ /* 0x000fc40007ffe0ff */
[----:B------:R-:W-:-:S03]  /*9f40*/  ISETP.LT.OR P0, PT, R9, R230, P0 ;  /* 0x000000e60900720c */ /* 0x000fc60000701670 */
[--C-:B------:R-:W-:Y:S02]  /*9f50*/  IMAD.IADD R11, R228, 0x1, -R2.reuse ;  /* 0x00000001e40b7824 */ /* 0x100fe400078e0a02 */
[----:B------:R-:W-:Y:S01]  /*9f60*/  IMAD.IADD R9, R229, 0x1, -R2 ;  /* 0x00000001e5097824 */ /* 0x000fe200078e0a02 */
[----:B------:R2:W1:Y:S04]  /*9f70*/  I2F R15, R10 ;  /* 0x0000000a000f7306 */ /* 0x0004680000201400 */
[----:B------:R-:W-:Y:S01]  /*9f80*/  IABS R9, R9 ;  /* 0x0000000900097213 */ /* 0x000fe20000000000 */
[----:B------:R-:W-:Y:S02]  /*9f90*/  FFMA.FTZ R12, R19, -UR23, R171 ;  /* 0x80000017130c7c23 */ /* 0x000fe400080100ab */
[----:B--2---:R-:W-:Y:S01]  /*9fa0*/  IMAD.MOV.U32 R10, RZ, RZ, R8 ;  /* 0x000000ffff0a7224 */ /* 0x004fe200078e0008 */
[----:B------:R-:W-:Y:S01]  /*9fb0*/  IABS R8, R11 ;  /* 0x0000000b00087213 */ /* 0x000fe20000000000 */
[----:B------:R-:W-:-:S02]  /*9fc0*/  IMAD.MOV.U32 R11, RZ, RZ, R9 ;  /* 0x000000ffff0b7224 */ /* 0x000fc400078e0009 */
[----:B------:R2:W-:Y:S01]  /*9fd0*/  I2F R18, R10 ;  /* 0x0000000a00127306 */ /* 0x0005e20000201400 */
[----:B---3--:R-:W-:Y:S01]  /*9fe0*/  FFMA.FTZ R13, R13, -UR23, R20 ;  /* 0x800000170d0d7c23 */ /* 0x008fe20008010014 */
[----:B------:R-:W-:Y:S02]  /*9ff0*/  FSEL R191, R12, -INF , !P6 ;  /* 0xff8000000cbf7808 */ /* 0x000fe40007000000 */
[----:B------:R-:W-:-:S04]  /*a000*/  ISETP.GE.AND P6, PT, R3, R233, PT ;  /* 0x000000e90300720c */ /* 0x000fc80003fc6270 */
[----:B------:R3:W-:Y:S01]  /*a010*/  I2F R28, R11 ;  /* 0x0000000b001c7306 */ /* 0x0007e20000201400 */
[----:B--2---:R-:W-:Y:S01]  /*a020*/  IMAD.MOV.U32 R10, RZ, RZ, R8 ;  /* 0x000000ffff0a7224 */ /* 0x004fe200078e0008 */
[----:B------:R-:W-:-:S06]  /*a030*/  IADD3 R8, R0, 0x29, RZ ;  /* 0x0000002900087810 */ /* 0x000fcc0007ffe0ff */
[----:B------:R2:W2:Y:S01]  /*a040*/  I2F R17, R10 ;  /* 0x0000000a00117306 */ /* 0x0004a20000201400 */
[----:B---3--:R-:W-:Y:S01]  /*a050*/  IMAD.IADD R11, R229, 0x1, -R8 ;  /* 0x00000001e50b7824 */ /* 0x008fe200078e0a08 */
[----:B------:R-:W-:Y:S01]  /*a060*/  FSEL R243, R13, -INF , !P1 ;  /* 0xff8000000df37808 */ /* 0x000fe20004800000 */
[----:B----4-:R-:W-:Y:S01]  /*a070*/  FFMA.FTZ R14, R14, -UR23, R22 ;  /* 0x800000170e0e7c23 */ /* 0x010fe20008010016 */
[----:B------:R-:W-:Y:S01]  /*a080*/  IADD3 R9, R0, 0x30, RZ ;  /* 0x0000003000097810 */ /* 0x000fe20007ffe0ff */
[----:B-1----:R-:W-:Y:S01]  /*a090*/  FFMA.FTZ R12, R15, -UR23, R21 ;  /* 0x800000170f0c7c23 */ /* 0x002fe20008010015 */
[C---:B------:R-:W-:Y:S02]  /*a0a0*/  ISETP.GE.AND P1, PT, R3.reuse, R232, PT ;  /* 0x000000e80300720c */ /* 0x040fe40003f26270 */
[----:B------:R-:W-:Y:S01]  /*a0b0*/  IABS R11, R11 ;  /* 0x0000000b000b7213 */ /* 0x000fe20000000000 */
[----:B--2---:R-:W-:Y:S01]  /*a0c0*/  IMAD.IADD R10, R228, 0x1, -R8 ;  /* 0x00000001e40a7824 */ /* 0x004fe200078e0a08 */
[----:B------:R-:W-:-:S04]  /*a0d0*/  ISETP.LT.OR P6, PT, R3, R231, P6 ;  /* 0x000000e70300720c */ /* 0x000fc800037c1670 */
[----:B------:R-:W-:Y:S02]  /*a0e0*/  IABS R10, R10 ;  /* 0x0000000a000a7213 */ /* 0x000fe40000000000 */
[----:B------:R-:W-:Y:S01]  /*a0f0*/  ISETP.LT.OR P1, PT, R3, R230, P1 ;  /* 0x000000e60300720c */ /* 0x000fe20000f21670 */
[----:B------:R-:W-:Y:S01]  /*a100*/  IMAD.IADD R3, R228, 0x1, -R9 ;  /* 0x00000001e4037824 */ /* 0x000fe200078e0a09 */
[----:B------:R1:W-:Y:S01]  /*a110*/  I2F R19, R10 ;  /* 0x0000000a00137306 */ /* 0x0003e20000201400 */
[----:B------:R-:W-:Y:S02]  /*a120*/  FSEL R240, R14, -INF , !P0 ;  /* 0xff8000000ef07808 */ /* 0x000fe40004000000 */
[----:B------:R-:W-:Y:S02]  /*a130*/  FSEL R182, R12, -INF , !P6 ;  /* 0xff8000000cb67808 */ /* 0x000fe40007000000 */
[C---:B------:R-:W-:Y:S02]  /*a140*/  ISETP.GE.AND P0, PT, R2.reuse, R233, PT ;  /* 0x000000e90200720c */ /* 0x040fe40003f06270 */
[----:B------:R-:W-:-:S02]  /*a150*/  ISETP.GE.AND P6, PT, R2, R232, PT ;  /* 0x000000e80200720c */ /* 0x000fc40003fc6270 */
[----:B------:R-:W-:Y:S02]  /*a160*/  IABS R3, R3 ;  /* 0x0000000300037213 */ /* 0x000fe40000000000 */
[C---:B------:R-:W-:Y:S01]  /*a170*/  ISETP.LT.OR P0, PT, R2.reuse, R231, P0 ;  /* 0x000000e70200720c */ /* 0x040fe20000701670 */
[----:B-1----:R-:W-:Y:S02]  /*a180*/  IMAD.MOV.U32 R10, RZ, RZ, R11 ;  /* 0x000000ffff0a7224 */ /* 0x002fe400078e000b */
[----:B------:R-:W-:Y:S01]  /*a190*/  IMAD.IADD R11, R229, 0x1, -R9 ;  /* 0x00000001e50b7824 */ /* 0x000fe200078e0a09 */
[----:B------:R-:W-:Y:S01]  /*a1a0*/  ISETP.LT.OR P6, PT, R2, R230, P6 ;  /* 0x000000e60200720c */ /* 0x000fe200037c1670 */
[----:B------:R1:W-:Y:S03]  /*a1b0*/  I2F R16, R10 ;  /* 0x0000000a00107306 */ /* 0x0003e60000201400 */
[----:B------:R-:W-:Y:S01]  /*a1c0*/  IABS R2, R11 ;  /* 0x0000000b00027213 */ /* 0x000fe20000000000 */
[----:B------:R-:W-:Y:S01]  /*a1d0*/  HMMA.16816.F32 R24, R4, R32, R236 ;  /* 0x000000200418723c */ /* 0x000fe200000018ec */
[----:B------:R-:W-:-:S03]  /*a1e0*/  FFMA.FTZ R13, R17, -UR23, R172 ;  /* 0x80000017110d7c23 */ /* 0x000fc600080100ac */
[----:B------:R-:W-:Y:S02]  /*a1f0*/  IMAD.MOV.U32 R11, RZ, RZ, R2 ;  /* 0x000000ffff0b7224 */ /* 0x000fe400078e0002 */
[----:B------:R-:W-:Y:S02]  /*a200*/  FFMA.FTZ R12, R18, -UR23, R23 ;  /* 0x80000017120c7c23 */ /* 0x000fe40008010017 */
[----:B-1----:R-:W-:Y:S01]  /*a210*/  IMAD.MOV.U32 R10, RZ, RZ, R3 ;  /* 0x000000ffff0a7224 */ /* 0x002fe200078e0003 */
[----:B------:R-:W-:Y:S01]  /*a220*/  IADD3 R3, R0, 0x31, RZ ;  /* 0x0000003100037810 */ /* 0x000fe20007ffe0ff */
[----:B------:R1:W-:Y:S01]  /*a230*/  I2F R17, R11 ;  /* 0x0000000b00117306 */ /* 0x0003e20000201400 */
[----:B------:R-:W-:Y:S02]  /*a240*/  FSEL R168, R12, -INF , !P1 ;  /* 0xff8000000ca87808 */ /* 0x000fe40004800000 */
[----:B------:R-:W-:-:S05]  /*a250*/  FSEL R247, R13, -INF , !P0 ;  /* 0xff8000000df77808 */ /* 0x000fca0004000000 */
[----:B------:R2:W3:Y:S01]  /*a260*/  I2F R14, R10 ;  /* 0x0000000a000e7306 */ /* 0x0004e20000201400 */
[----:B------:R-:W-:Y:S02]  /*a270*/  IADD3 R2, R0, 0x38, RZ ;  /* 0x0000003800027810 */ /* 0x000fe40007ffe0ff */
[C---:B------:R-:W-:Y:S01]  /*a280*/  ISETP.GE.AND P1, PT, R8.reuse, R233, PT ;  /* 0x000000e90800720c */ /* 0x040fe20003f26270 */
[--C-:B-1----:R-:W-:Y:S01]  /*a290*/  IMAD.IADD R11, R229, 0x1, -R3.reuse ;  /* 0x00000001e50b7824 */ /* 0x102fe200078e0a03 */
[----:B------:R-:W-:Y:S01]  /*a2a0*/  ISETP.GE.AND P0, PT, R8, R232, PT ;  /* 0x000000e80800720c */ /* 0x000fe20003f06270 */
[----:B--2---:R-:W-:-:S03]  /*a2b0*/  IMAD.IADD R10, R228, 0x1, -R3 ;  /* 0x00000001e40a7824 */ /* 0x004fc600078e0a03 */
[----:B------:R-:W-:Y:S02]  /*a2c0*/  IABS R11, R11 ;  /* 0x0000000b000b7213 */ /* 0x000fe40000000000 */
[----:B------:R-:W-:Y:S02]  /*a2d0*/  IABS R10, R10 ;  /* 0x0000000a000a7213 */ /* 0x000fe40000000000 */
[C---:B------:R-:W-:Y:S02]  /*a2e0*/  ISETP.LT.OR P1, PT, R8.reuse, R231, P1 ;  /* 0x000000e70800720c */ /* 0x040fe40000f21670 */
[----:B------:R1:W2:Y:S01]  /*a2f0*/  I2F R15, R10 ;  /* 0x0000000a000f7306 */ /* 0x0002a20000201400 */
[----:B------:R-:W-:Y:S01]  /*a300*/  ISETP.LT.OR P0, PT, R8, R230, P0 ;  /* 0x000000e60800720c */ /* 0x000fe20000701670 */
[----:B------:R-:W-:Y:S01]  /*a310*/  IMAD.IADD R8, R228, 0x1, -R2 ;  /* 0x00000001e4087824 */ /* 0x000fe200078e0a02 */
[----:B------:R-:W-:Y:S01]  /*a320*/  HMMA.16816.F32 R20, R4, R34, R196 ;  /* 0x000000220414723c */ /* 0x000fe200000018c4 */
[----:B------:R-:W-:-:S06]  /*a330*/  IADD3 R0, R0, 0x39, RZ ;  /* 0x0000003900007810 */ /* 0x000fcc0007ffe0ff */
[----:B------:R-:W-:Y:S01]  /*a340*/  IABS R4, R8 ;  /* 0x0000000800047213 */ /* 0x000fe20000000000 */
[----:B-1----:R-:W-:Y:S02]  /*a350*/  IMAD.MOV.U32 R10, RZ, RZ, R11 ;  /* 0x000000ffff0a7224 */ /* 0x002fe400078e000b */
[----:B------:R-:W-:Y:S02]  /*a360*/  FFMA.FTZ R11, R28, -UR23, R174 ;  /* 0x800000171c0b7c23 */ /* 0x000fe400080100ae */
[----:B------:R-:W-:Y:S01]  /*a370*/  IMAD.IADD R6, R229, 0x1, -R2 ;  /* 0x00000001e5067824 */ /* 0x000fe200078e0a02 */
[----:B------:R1:W-:Y:S02]  /*a380*/  I2F R13, R10 ;  /* 0x0000000a000d7306 */ /* 0x0003e40000201400 */
[----:B------:R-:W-:Y:S02]  /*a390*/  FSEL R246, R11, -INF , !P6 ;  /* 0xff8000000bf67808 */ /* 0x000fe40007000000 */
[C---:B------:R-:W-:Y:S01]  /*a3a0*/  ISETP.GE.AND P6, PT, R9.reuse, R233, PT ;  /* 0x000000e90900720c */ /* 0x040fe20003fc6270 */
[----:B------:R-:W-:Y:S01]  /*a3b0*/  IMAD.MOV.U32 R5, RZ, RZ, R4 ;  /* 0x000000ffff057224 */ /* 0x000fe200078e0004 */
[----:B------:R-:W-:Y:S01]  /*a3c0*/  IABS R4, R6 ;  /* 0x0000000600047213 */ /* 0x000fe20000000000 */
[----:B---3--:R-:W-:Y:S01]  /*a3d0*/  FFMA.FTZ R7, R14, -UR23, R24 ;  /* 0x800000170e077c23 */ /* 0x008fe20008010018 */
[----:B------:R-:W-:Y:S01]  /*a3e0*/  ISETP.LT.OR P6, PT, R9, R231, P6 ;  /* 0x000000e70900720c */ /* 0x000fe200037c1670 */
[----:B------:R-:W-:-:S02]  /*a3f0*/  FFMA.FTZ R8, R19, -UR23, R173 ;  /* 0x8000001713087c23 */ /* 0x000fc400080100ad */
[----:B-1----:R-:W-:Y:S01]  /*a400*/  FFMA.FTZ R10, R16, -UR23, R175 ;  /* 0x80000017100a7c23 */ /* 0x002fe200080100af */
[----:B------:R-:W-:Y:S02]  /*a410*/  FSEL R248, R7, -INF , !P6 ;  /* 0xff80000007f87808 */ /* 0x000fe40007000000 */
[C---:B------:R-:W-:Y:S02]  /*a420*/  ISETP.GE.AND P6, PT, R3.reuse, R232, PT ;  /* 0x000000e80300720c */ /* 0x040fe40003fc6270 */
[----:B------:R-:W-:Y:S02]  /*a430*/  FSEL R252, R10, -INF , !P0 ;  /* 0xff8000000afc7808 */ /* 0x000fe40004000000 */
[----:B------:R1:W3:Y:S01]  /*a440*/  I2F R10, R4 ;  /* 0x00000004000a7306 */ /* 0x0002e20000201400 */
[----:B------:R-:W-:Y:S02]  /*a450*/  ISETP.GE.AND P0, PT, R3, R233, PT ;  /* 0x000000e90300720c */ /* 0x000fe40003f06270 */
[----:B------:R-:W-:-:S02]  /*a460*/  FSEL R245, R8, -INF , !P1 ;  /* 0xff80000008f57808 */ /* 0x000fc40004800000 */
[----:B------:R-:W-:Y:S02]  /*a470*/  ISETP.GE.AND P1, PT, R9, R232, PT ;  /* 0x000000e80900720c */ /* 0x000fe40003f26270 */
[C---:B------:R-:W-:Y:S01]  /*a480*/  ISETP.LT.OR P0, PT, R3.reuse, R231, P0 ;  /* 0x000000e70300720c */ /* 0x040fe20000701670 */
[----:B------:R4:W3:Y:S01]  /*a490*/  I2F R12, R5 ;  /* 0x00000005000c7306 */ /* 0x0008e20000201400 */
[-C--:B------:R-:W-:Y:S01]  /*a4a0*/  ISETP.LT.OR P6, PT, R3, R230.reuse, P6 ;  /* 0x000000e60300720c */ /* 0x080fe200037c1670 */
[----:B-1----:R-:W-:Y:S01]  /*a4b0*/  IMAD.IADD R4, R228, 0x1, -R0 ;  /* 0x00000001e4047824 */ /* 0x002fe200078e0a00 */
[----:B------:R-:W-:Y:S01]  /*a4c0*/  ISETP.LT.OR P1, PT, R9, R230, P1 ;  /* 0x000000e60900720c */ /* 0x000fe20000f21670 */
[----:B--2---:R-:W-:-:S03]  /*a4d0*/  FFMA.FTZ R9, R15, -UR23, R25 ;  /* 0x800000170f097c23 */ /* 0x004fc60008010019 */
[----:B------:R-:W-:Y:S01]  /*a4e0*/  IABS R3, R4 ;  /* 0x0000000400037213 */ /* 0x000fe20000000000 */
[----:B----4-:R-:W-:-:S04]  /*a4f0*/  IMAD.IADD R5, R229, 0x1, -R0 ;  /* 0x00000001e5057824 */ /* 0x010fc800078e0a00 */
[----:B------:R-:W-:Y:S01]  /*a500*/  IMAD.MOV.U32 R4, RZ, RZ, R3 ;  /* 0x000000ffff047224 */ /* 0x000fe200078e0003 */
[----:B------:R-:W-:Y:S02]  /*a510*/  FSEL R241, R9, -INF , !P0 ;  /* 0xff80000009f17808 */ /* 0x000fe40004000000 */
[----:B------:R-:W-:Y:S01]  /*a520*/  IABS R3, R5 ;  /* 0x0000000500037213 */ /* 0x000fe20000000000 */
[----:B------:R-:W-:Y:S01]  /*a530*/  FFMA.FTZ R6, R17, -UR23, R26 ;  /* 0x8000001711067c23 */ /* 0x000fe2000801001a */
[----:B------:R-:W-:Y:S01]  /*a540*/  ISETP.GE.AND P0, PT, R2, R232, PT ;  /* 0x000000e80200720c */ /* 0x000fe20003f06270 */
[----:B------:R-:W1:Y:S01]  /*a550*/  I2F R4, R4 ;  /* 0x0000000400047306 */ /* 0x000e620000201400 */
[----:B---3--:R-:W-:Y:S02]  /*a560*/  FFMA.FTZ R5, R10, -UR23, R22 ;  /* 0x800000170a057c23 */ /* 0x008fe40008010016 */
[----:B------:R-:W-:Y:S02]  /*a570*/  FSEL R242, R6, -INF , !P1 ;  /* 0xff80000006f27808 */ /* 0x000fe40004800000 */
[----:B------:R-:W-:-:S03]  /*a580*/  ISETP.LT.OR P0, PT, R2, R230, P0 ;  /* 0x000000e60200720c */ /* 0x000fc60000701670 */
[----:B------:R-:W2:Y:S01]  /*a590*/  I2F R3, R3 ;  /* 0x0000000300037306 */ /* 0x000ea20000201400 */
[----:B------:R-:W-:Y:S01]  /*a5a0*/  ISETP.GE.AND P1, PT, R2, R233, PT ;  /* 0x000000e90200720c */ /* 0x000fe20003f26270 */
[----:B------:R-:W-:Y:S01]  /*a5b0*/  FFMA.FTZ R7, R13, -UR23, R27 ;  /* 0x800000170d077c23 */ /* 0x000fe2000801001b */
[----:B------:R-:W-:Y:S01]  /*a5c0*/  FSEL R178, R5, -INF , !P0 ;  /* 0xff80000005b27808 */ /* 0x000fe20004000000 */
[----:B------:R-:W-:Y:S01]  /*a5d0*/  FFMA.FTZ R8, R12, -UR23, R20 ;  /* 0x800000170c087c23 */ /* 0x000fe20008010014 */
[----:B------:R-:W-:Y:S02]  /*a5e0*/  ISETP.LT.OR P1, PT, R2, R231, P1 ;  /* 0x000000e70200720c */ /* 0x000fe40000f21670 */
[----:B------:R-:W-:Y:S02]  /*a5f0*/  PLOP3.LUT P0, PT, PT, PT, UP0, 0x80, 0x0 ;  /* 0x000000000000781c */ /* 0x000fe40003f0f008 */
[----:B------:R-:W-:Y:S02]  /*a600*/  FSEL R251, R7, -INF , !P6 ;  /* 0xff80000007fb7808 */ /* 0x000fe40007000000 */
[----:B------:R-:W-:-:S02]  /*a610*/  FSEL R179, R8, -INF , !P1 ;  /* 0xff80000008b37808 */ /* 0x000fc40004800000 */
[C---:B------:R-:W-:Y:S02]  /*a620*/  ISETP.GE.AND P6, PT, R0.reuse, R233, PT ;  /* 0x000000e90000720c */ /* 0x040fe40003fc6270 */
[----:B------:R-:W-:Y:S01]  /*a630*/  ISETP.GE.AND P1, PT, R0, R232, PT ;  /* 0x000000e80000720c */ /* 0x000fe20003f26270 */
[----:B-1----:R-:W-:Y:S01]  /*a640*/  FFMA.FTZ R2, R4, -UR23, R21 ;  /* 0x8000001704027c23 */ /* 0x002fe20008010015 */
[C---:B------:R-:W-:Y:S02]  /*a650*/  ISETP.LT.OR P6, PT, R0.reuse, R231, P6 ;  /* 0x000000e70000720c */ /* 0x040fe400037c1670 */
[----:B------:R-:W-:Y:S01]  /*a660*/  ISETP.LT.OR P1, PT, R0, R230, P1 ;  /* 0x000000e60000720c */ /* 0x000fe20000f21670 */
[----:B--2---:R-:W-:Y:S01]  /*a670*/  FFMA.FTZ R0, R3, -UR23, R23 ;  /* 0x8000001703007c23 */ /* 0x004fe20008010017 */
[----:B------:R-:W-:-:S04]  /*a680*/  FSEL R187, R2, -INF , !P6 ;  /* 0xff80000002bb7808 */ /* 0x000fc80007000000 */
        /* <DEDUP_REMOVED lines=76> */
.L_x_510:
[----:B------:R-:W-:Y:S05]  /*ab50*/  BSYNC B0 ;  /* 0x0000000000007941 */ /* 0x000fea0003800000 */
.L_x_509:
[----:B------:R-:W0:Y:S02]  /*ab60*/  LDGDEPBAR ;  /* 0x00000000000079af */ /* 0x000e240000000000 */
.L_x_508:
[----:B------:R-:W-:Y:S01]  /*ab70*/  FMNMX.FTZ R0, R133, R180, !PT ;  /* 0x000000b485007209 */ /* 0x000fe20007810000 */
[----:B-1----:R-:W-:Y:S01]  /*ab80*/  LDSM.16.MT88.4 R12, [R201+0x18000] ;  /* 0x01800000c90c783b */ /* 0x002fe20000004200 */
[----:B------:R-:W-:Y:S02]  /*ab90*/  MOV R10, R168 ;  /* 0x000000a8000a7202 */ /* 0x000fe40000000f00 */
[----:B------:R-:W-:Y:S01]  /*aba0*/  FMNMX.FTZ R0, R181, R0, !PT ;  /* 0x00000000b5007209 */ /* 0x000fe20007810000 */
[----:B------:R-:W-:Y:S01]  /*abb0*/  LDSM.16.MT88.4 R20, [R202+0x18000] ;  /* 0x01800000ca14783b */ /* 0x000fe20000004200 */
[----:B------:R-:W-:Y:S02]  /*abc0*/  MOV R11, R251 ;  /* 0x000000fb000b7202 */ /* 0x000fe40000000f00 */
[----:B------:R-:W-:Y:S01]  /*abd0*/  FMNMX.FTZ R0, R135, R0, !PT ;  /* 0x0000000087007209 */ /* 0x000fe20007810000 */
[----:B------:R-:W-:Y:S01]  /*abe0*/  LDSM.16.MT88.4 R16, [R204+0x18000] ;  /* 0x01800000cc10783b */ /* 0x000fe20000004200 */
        /* <DEDUP_REMOVED lines=40> */
[----:B------:R-:W-:Y:S04]  /*ae70*/  STL [R1+0x34], R170 ;  /* 0x000034aa01007387 */ /* 0x000fe80000100800 */
[----:B------:R-:W-:-:S05]  /*ae80*/  FSEL R2, R2, RZ, P6 ;  /* 0x000000ff02027208 */ /* 0x000fca0003000000 */
[----:B------:R-:W-:Y:S01]  /*ae90*/  FFMA.FTZ R0, R180, c[0x0][0x23c], -R2 ;  /* 0x00008f00b4007a23 */ /* 0x000fe20000010802 */
[----:B--2---:R-:W-:-:S03]  /*aea0*/  FMNMX.FTZ R7, R3, R5, !PT ;  /* 0x0000000503077209 */ /* 0x004fc60007810000 */
[----:B------:R1:W-:Y:S01]  /*aeb0*/  MUFU.EX2 R169, R0 ;  /* 0x0000000000a97308 */ /* 0x0003e20000000800 */
[----:B------:R-:W-:Y:S01]  /*aec0*/  FFMA.FTZ R3, R135, c[0x0][0x23c], -R2 ;  /* 0x00008f0087037a23 */ /* 0x000fe20000010802 */
[----:B------:R-:W-:Y:S02]  /*aed0*/  FSEL R5, R170, RZ, P6 ;  /* 0x000000ffaa057208 */ /* 0x000fe40003000000 */
[----:B------:R-:W-:Y:S01]  /*aee0*/  FSETP.NEU.FTZ.AND P1, PT, R7, -INF , PT ;  /* 0xff8000000700780b */ /* 0x000fe20003f3d000 */
[----:B------:R2:W-:Y:S02]  /*aef0*/  STL [R1+0x2c], R7 ;  /* 0x00002c0701007387 */ /* 0x0005e40000100800 */
[----:B------:R-:W-:Y:S01]  /*af00*/  FADD.FTZ R5, R133, -R5 ;  /* 0x8000000585057221 */ /* 0x000fe20000010000 */
[----:B------:R3:W-:Y:S01]  /*af10*/  MUFU.EX2 R32, R3 ;  /* 0x0000000300207308 */ /* 0x0007e20000000800 */
[----:B------:R-:W-:Y:S02]  /*af20*/  FSEL R4, R7, RZ, P1 ;  /* 0x000000ff07047208 */ /* 0x000fe40000800000 */
[----:B------:R-:W-:-:S02]  /*af30*/  FMUL.FTZ R5, R5, c[0x0][0x23c] ;  /* 0x00008f0005057a20 */ /* 0x000fc40000410000 */
[----:B-1----:R-:W-:-:S04]  /*af40*/  FFMA.FTZ R0, R181, c[0x0][0x23c], -R2 ;  /* 0x00008f00b5007a23 */ /* 0x002fc80000010802 */
[----:B------:R1:W4:Y:S01]  /*af50*/  MUFU.EX2 R8, R0 ;  /* 0x0000000000087308 */ /* 0x0003220000000800 */
[----:B---3--:R-:W-:-:S07]  /*af60*/  FFMA.FTZ R3, R30, c[0x0][0x23c], -R2 ;  /* 0x00008f001e037a23 */ /* 0x008fce0000010802 */
[----:B------:R3:W-:Y:S01]  /*af70*/  MUFU.EX2 R168, R3 ;  /* 0x0000000300a87308 */ /* 0x0007e20000000800 */
[----:B-1----:R-:W-:-:S05]  /*af80*/  FMUL.FTZ R0, R7, c[0x0][0x23c] ;  /* 0x00008f0007007a20 */ /* 0x002fca0000410000 */
[----:B------:R-:W-:-:S05]  /*af90*/  FSEL R0, R0, RZ, P1 ;  /* 0x000000ff00007208 */ /* 0x000fca0000800000 */
[--C-:B---3--:R-:W-:Y:S02]  /*afa0*/  FFMA.FTZ R3, R177, c[0x0][0x23c], -R0.reuse ;  /* 0x00008f00b1037a23 */ /* 0x108fe40000010800 */
[--C-:B------:R-:W-:Y:S02]  /*afb0*/  FFMA.FTZ R10, R10, c[0x0][0x23c], -R0.reuse ;  /* 0x00008f000a0a7a23 */ /* 0x100fe40000010800 */
[----:B------:R1:W-:Y:S02]  /*afc0*/  MUFU.EX2 R6, R3 ;  /* 0x0000000300067308 */ /* 0x0003e40000000800 */
[----:B-1----:R-:W-:-:S06]  /*afd0*/  FFMA.FTZ R3, R176, c[0x0][0x23c], -R0 ;  /* 0x00008f00b0037a23 */ /* 0x002fcc0000010800 */
[----:B------:R1:W-:Y:S02]  /*afe0*/  MUFU.EX2 R135, R3 ;  /* 0x0000000300877308 */ /* 0x0003e40000000800 */
[----:B-1----:R-:W-:Y:S01]  /*aff0*/  FFMA.FTZ R3, R134, c[0x0][0x23c], -R0 ;  /* 0x00008f0086037a23 */ /* 0x002fe20000010800 */
[----:B----4-:R-:W-:-:S05]  /*b000*/  MOV R134, R8 ;  /* 0x0000000800867202 */ /* 0x010fca0000000f00 */
[----:B------:R-:W1:Y:S08]  /*b010*/  MUFU.EX2 R8, R5 ;  /* 0x0000000500087308 */ /* 0x000e700000000800 */
[----:B------:R3:W-:Y:S01]  /*b020*/  MUFU.EX2 R35, R3 ;  /* 0x0000000300237308 */ /* 0x0007e20000000800 */
[-C--:B-1----:R-:W-:Y:S02]  /*b030*/  FMUL.FTZ R136, R136, R8.reuse ;  /* 0x0000000888887220 */ /* 0x082fe40000410000 */
[----:B------:R-:W-:-:S02]  /*b040*/  FMUL.FTZ R137, R137, R8 ;  /* 0x0000000889897220 */ /* 0x000fc40000410000 */
[-C--:B------:R-:W-:Y:S02]  /*b050*/  FMUL.FTZ R140, R140, R8.reuse ;  /* 0x000000088c8c7220 */ /* 0x080fe40000410000 */
[-C--:B------:R-:W-:Y:S02]  /*b060*/  FMUL.FTZ R141, R141, R8.reuse ;  /* 0x000000088d8d7220 */ /* 0x080fe40000410000 */
[----:B---3--:R-:W-:Y:S02]  /*b070*/  FFMA.FTZ R3, R29, c[0x0][0x23c], -R0 ;  /* 0x00008f001d037a23 */ /* 0x008fe40000010800 */
[-C--:B------:R-:W-:Y:S02]  /*b080*/  FMUL.FTZ R144, R144, R8.reuse ;  /* 0x0000000890907220 */ /* 0x080fe40000410000 */
[----:B------:R-:W2:Y:S01]  /*b090*/  MUFU.EX2 R133, R3 ;  /* 0x0000000300857308 */ /* 0x000ea20000000800 */
[-C--:B------:R-:W-:Y:S02]  /*b0a0*/  FMUL.FTZ R145, R145, R8.reuse ;  /* 0x0000000891917220 */ /* 0x080fe40000410000 */
[----:B------:R-:W-:-:S02]  /*b0b0*/  FMUL.FTZ R148, R148, R8 ;  /* 0x0000000894947220 */ /* 0x000fc40000410000 */
[-C--:B------:R-:W-:Y:S02]  /*b0c0*/  FMUL.FTZ R149, R149, R8.reuse ;  /* 0x0000000895957220 */ /* 0x080fe40000410000 */
[-C--:B------:R-:W-:Y:S02]  /*b0d0*/  FMUL.FTZ R152, R152, R8.reuse ;  /* 0x0000000898987220 */ /* 0x080fe40000410000 */
[-C--:B------:R-:W-:Y:S02]  /*b0e0*/  FMUL.FTZ R153, R153, R8.reuse ;  /* 0x0000000899997220 */ /* 0x080fe40000410000 */
[-C--:B------:R-:W-:Y:S02]  /*b0f0*/  FMUL.FTZ R156, R156, R8.reuse ;  /* 0x000000089c9c7220 */ /* 0x080fe40000410000 */
[-C--:B------:R-:W-:Y:S02]  /*b100*/  FMUL.FTZ R157, R157, R8.reuse ;  /* 0x000000089d9d7220 */ /* 0x080fe40000410000 */
[----:B------:R-:W-:Y:S01]  /*b110*/  FMUL.FTZ R160, R160, R8 ;  /* 0x00000008a0a07220 */ /* 0x000fe20000410000 */
[----:B--2---:R-:W-:Y:S01]  /*b120*/  F2FP.PACK_AB R7, R133, R35 ;  /* 0x000000238507723e */ /* 0x004fe200000000ff */
[----:B------:R-:W-:Y:S01]  /*b130*/  FADD.FTZ R3, R132, -R4 ;  /* 0x8000000484037221 */ /* 0x000fe20000010000 */
[----:B------:R-:W-:Y:S01]  /*b140*/  MOV R132, R6 ;  /* 0x0000000600847202 */ /* 0x000fe20000000f00 */
[----:B------:R-:W-:Y:S01]  /*b150*/  FMUL.FTZ R161, R161, R8 ;  /* 0x00000008a1a17220 */ /* 0x000fe20000410000 */
[----:B------:R-:W-:Y:S01]  /*b160*/  F2FP.PACK_AB R4, R134, R169 ;  /* 0x000000a98604723e */ /* 0x000fe200000000ff */
[----:B------:R-:W-:Y:S01]  /*b170*/  FMUL.FTZ R3, R3, c[0x0][0x23c] ;  /* 0x00008f0003037a20 */ /* 0x000fe20000410000 */
[----:B------:R-:W-:Y:S01]  /*b180*/  F2FP.PACK_AB R5, R135, R132 ;  /* 0x000000848705723e */ /* 0x000fe200000000ff */
[----:B------:R-:W-:Y:S01]  /*b190*/  FMUL.FTZ R164, R164, R8 ;  /* 0x00000008a4a47220 */ /* 0x000fe20000410000 */
[----:B------:R-:W-:Y:S01]  /*b1a0*/  F2FP.PACK_AB R6, R168, R32 ;  /* 0x00000020a806723e */ /* 0x000fe200000000ff */
[----:B------:R-:W-:-:S02]  /*b1b0*/  FMUL.FTZ R165, R165, R8 ;  /* 0x00000008a5a57220 */ /* 0x000fc40000410000 */
[----:B------:R-:W1:Y:S01]  /*b1c0*/  MUFU.EX2 R3, R3 ;  /* 0x0000000300037308 */ /* 0x000e620000000800 */
[-C--:B------:R-:W-:Y:S02]  /*b1d0*/  FMUL.FTZ R36, R36, R8.reuse ;  /* 0x0000000824247220 */ /* 0x080fe40000410000 */
[-C--:B------:R-:W-:Y:S02]  /*b1e0*/  FMUL.FTZ R37, R37, R8.reuse ;  /* 0x0000000825257220 */ /* 0x080fe40000410000 */
[-C--:B------:R-:W-:Y:S02]  /*b1f0*/  FMUL.FTZ R40, R40, R8.reuse ;  /* 0x0000000828287220 */ /* 0x080fe40000410000 */
[-C--:B------:R-:W-:Y:S02]  /*b200*/  FMUL.FTZ R41, R41, R8.reuse ;  /* 0x0000000829297220 */ /* 0x080fe40000410000 */
[-C--:B------:R-:W-:Y:S02]  /*b210*/  FMUL.FTZ R44, R44, R8.reuse ;  /* 0x000000082c2c7220 */ /* 0x080fe40000410000 */
[----:B------:R-:W-:-:S02]  /*b220*/  FMUL.FTZ R45, R45, R8 ;  /* 0x000000082d2d7220 */ /* 0x000fc40000410000 */
[-C--:B------:R-:W-:Y:S02]  /*b230*/  FMUL.FTZ R48, R48, R8.reuse ;  /* 0x0000000830307220 */ /* 0x080fe40000410000 */
[----:B------:R-:W-:Y:S02]  /*b240*/  FMUL.FTZ R49, R49, R8 ;  /* 0x0000000831317220 */ /* 0x000fe40000410000 */
[-C--:B-1----:R-:W-:Y:S02]  /*b250*/  FMUL.FTZ R138, R138, R3.reuse ;  /* 0x000000038a8a7220 */ /* 0x082fe40000410000 */
[-C--:B------:R-:W-:Y:S02]  /*b260*/  FMUL.FTZ R139, R139, R3.reuse ;  /* 0x000000038b8b7220 */ /* 0x080fe40000410000 */
[-C--:B------:R-:W-:Y:S02]  /*b270*/  FMUL.FTZ R142, R142, R3.reuse ;  /* 0x000000038e8e7220 */ /* 0x080fe40000410000 */
[----:B------:R-:W-:-:S02]  /*b280*/  FMUL.FTZ R143, R143, R3 ;  /* 0x000000038f8f7220 */ /* 0x000fc40000410000 */
[-C--:B------:R-:W-:Y:S01]  /*b290*/  FMUL.FTZ R146, R146, R3.reuse ;  /* 0x0000000392927220 */ /* 0x080fe20000410000 */
[C---:B------:R-:W-:Y:S01]  /*b2a0*/  HMMA.16816.F32 R136, R4.reuse, R12, R136 ;  /* 0x0000000c0488723c */ /* 0x040fe20000001888 */
        /* <DEDUP_REMOVED lines=9> */
[C---:B------:R-:W-:Y:S01]  /*b340*/  HMMA.16816.F32 R12, R4.reuse, R20, R144 ;  /* 0x00000014040c723c */ /* 0x040fe20000001890 */
        /* <DEDUP_REMOVED lines=8> */
[----:B------:R-:W-:Y:S01]  /*b3d0*/  MOV R140, R240 ;  /* 0x000000f0008c7202 */ /* 0x000fe20000000f00 */
[----:B------:R-:W-:Y:S01]  /*b3e0*/  FMUL.FTZ R39, R39, R3 ;  /* 0x0000000327277220 */ /* 0x000fe20000410000 */
[----:B------:R-:W-:Y:S01]  /*b3f0*/  MOV R147, R179 ;  /* 0x000000b300937202 */ /* 0x000fe20000000f00 */
[----:B------:R-:W-:-:S02]  /*b400*/  FMUL.FTZ R42, R42, R3 ;  /* 0x000000032a2a7220 */ /* 0x000fc40000410000 */
[-C--:B------:R-:W-:Y:S01]  /*b410*/  FMUL.FTZ R43, R43, R3.reuse ;  /* 0x000000032b2b7220 */ /* 0x080fe20000410000 */
[----:B------:R-:W-:Y:S01]  /*b420*/  MOV R149, R248 ;  /* 0x000000f800957202 */ /* 0x000fe20000000f00 */
[C---:B------:R-:W-:Y:S01]  /*b430*/  HMMA.16816.F32 R240, R4.reuse, R18, R156 ;  /* 0x0000001204f0723c */ /* 0x040fe2000000189c */
[-C--:B------:R-:W-:Y:S01]  /*b440*/  FMUL.FTZ R46, R46, R3.reuse ;  /* 0x000000032e2e7220 */ /* 0x080fe20000410000 */
[----:B------:R-:W-:Y:S01]  /*b450*/  MOV R26, R172 ;  /* 0x000000ac001a7202 */ /* 0x000fe20000000f00 */
[----:B------:R-:W-:Y:S01]  /*b460*/  FMUL.FTZ R47, R47, R3 ;  /* 0x000000032f2f7220 */ /* 0x000fe20000410000 */
[----:B------:R-:W-:Y:S01]  /*b470*/  MOV R25, R173 ;  /* 0x000000ad00197202 */ /* 0x000fe20000000f00 */
[-C--:B------:R-:W-:Y:S01]  /*b480*/  FMUL.FTZ R50, R50, R3.reuse ;  /* 0x0000000332327220 */ /* 0x080fe20000410000 */
[----:B------:R-:W-:Y:S01]  /*b490*/  MOV R24, R174 ;  /* 0x000000ae00187202 */ /* 0x000fe20000000f00 */
[----:B------:R-:W-:Y:S01]  /*b4a0*/  FMUL.FTZ R51, R51, R3 ;  /* 0x0000000333337220 */ /* 0x000fe20000410000 */
[----:B------:R-:W-:Y:S01]  /*b4b0*/  MOV R30, R12 ;  /* 0x0000000c001e7202 */ /* 0x000fe20000000f00 */
[C---:B------:R-:W-:Y:S01]  /*b4c0*/  HMMA.16816.F32 R248, R4.reuse, R16, R152 ;  /* 0x0000001004f8723c */ /* 0x040fe20000001898 */
[----:B------:R-:W-:Y:S01]  /*b4d0*/  MOV R29, R13 ;  /* 0x0000000d001d7202 */ /* 0x000fe20000000f00 */
[----:B------:R-:W1:Y:S01]  /*b4e0*/  LDSM.16.MT88.4 R16, [R202+0x1a000] ;  /* 0x01a00000ca10783b */ /* 0x000e620000004200 */
[----:B------:R-:W-:Y:S01]  /*b4f0*/  MOV R28, R14 ;  /* 0x0000000e001c7202 */ /* 0x000fe20000000f00 */
[-C--:B------:R-:W-:Y:S01]  /*b500*/  FMUL.FTZ R52, R52, R8.reuse ;  /* 0x0000000834347220 */ /* 0x080fe20000410000 */
[----:B------:R-:W-:Y:S01]  /*b510*/  MOV R27, R15 ;  /* 0x0000000f001b7202 */ /* 0x000fe20000000f00 */
[----:B------:R-:W-:Y:S01]  /*b520*/  FMUL.FTZ R53, R53, R8 ;  /* 0x0000000835357220 */ /* 0x000fe20000410000 */
[----:B------:R-:W2:Y:S01]  /*b530*/  LDSM.16.MT88.4 R12, [R203+0x18000] ;  /* 0x01800000cb0c783b */ /* 0x000ea20000004200 */
[----:B------:R-:W-:Y:S01]  /*b540*/  MOV R148, R20 ;  /* 0x0000001400947202 */ /* 0x000fe20000000f00 */
[----:B------:R-:W-:Y:S01]  /*b550*/  FMUL.FTZ R54, R54, R3 ;  /* 0x0000000336367220 */ /* 0x000fe20000410000 */
[----:B------:R-:W-:Y:S01]  /*b560*/  MOV R146, R21 ;  /* 0x0000001500927202 */ /* 0x000fe20000000f00 */
[----:B------:R-:W-:Y:S01]  /*b570*/  FMUL.FTZ R55, R55, R3 ;  /* 0x0000000337377220 */ /* 0x000fe20000410000 */
[----:B------:R-:W-:Y:S01]  /*b580*/  MOV R145, R22 ;  /* 0x0000001600917202 */ /* 0x000fe20000000f00 */
[-C--:B------:R-:W-:Y:S01]  /*b590*/  FMUL.FTZ R56, R56, R8.reuse ;  /* 0x0000000838387220 */ /* 0x080fe20000410000 */
[----:B------:R-:W-:Y:S01]  /*b5a0*/  MOV R144, R23 ;  /* 0x0000001700907202 */ /* 0x000fe20000000f00 */
[-C--:B------:R-:W-:Y:S01]  /*b5b0*/  FMUL.FTZ R57, R57, R8.reuse ;  /* 0x0000000839397220 */ /* 0x080fe20000410000 */
[----:B------:R-:W3:Y:S01]  /*b5c0*/  LDSM.16.MT88.4 R20, [R201+0x1a000] ;  /* 0x01a00000c914783b */ /* 0x000ee20000004200 */
[----:B------:R-:W-:Y:S01]  /*b5d0*/  MOV R154, R133 ;  /* 0x00000085009a7202 */ /* 0x000fe20000000f00 */
[----:B------:R-:W-:Y:S01]  /*b5e0*/  FMUL.FTZ R58, R58, R3 ;  /* 0x000000033a3a7220 */ /* 0x000fe20000410000 */
[----:B------:R-:W-:Y:S01]  /*b5f0*/  MOV R155, R187 ;  /* 0x000000bb009b7202 */ /* 0x000fe20000000f00 */
[----:B------:R-:W-:Y:S01]  /*b600*/  FMUL.FTZ R59, R59, R3 ;  /* 0x000000033b3b7220 */ /* 0x000fe20000410000 */
[----:B------:R-:W-:Y:S01]  /*b610*/  MOV R152, R35 ;  /* 0x0000002300987202 */ /* 0x000fe20000000f00 */
        /* <DEDUP_REMOVED lines=19> */
[----:B-1----:R-:W-:Y:S01]  /*b750*/  HMMA.16816.F32 R236, R4, R16, R44 ;  /* 0x0000001004ec723c */ /* 0x002fe2000000182c */
[----:B------:R-:W-:-:S02]  /*b760*/  FMUL.FTZ R70, R70, R3 ;  /* 0x0000000346467220 */ /* 0x000fc40000410000 */
[-C--:B------:R-:W-:Y:S02]  /*b770*/  FMUL.FTZ R71, R71, R3.reuse ;  /* 0x0000000347477220 */ /* 0x080fe40000410000 */
[-C--:B------:R-:W-:Y:S02]  /*b780*/  FMUL.FTZ R72, R72, R8.reuse ;  /* 0x0000000848487220 */ /* 0x080fe40000410000 */
[----:B------:R-:W-:Y:S01]  /*b790*/  FMUL.FTZ R73, R73, R8 ;  /* 0x0000000849497220 */ /* 0x000fe20000410000 */
[C---:B--2---:R-:W-:Y:S01]  /*b7a0*/  HMMA.16816.F32 R160, R4.reuse, R12, R160 ;  /* 0x0000000c04a0723c */ /* 0x044fe200000018a0 */
[-C--:B------:R-:W-:Y:S01]  /*b7b0*/  FMUL.FTZ R74, R74, R3.reuse ;  /* 0x000000034a4a7220 */ /* 0x080fe20000410000 */
[----:B------:R-:W-:Y:S01]  /*b7c0*/  MOV R46, R132 ;  /* 0x00000084002e7202 */ /* 0x000fe20000000f00 */
[----:B------:R-:W-:Y:S01]  /*b7d0*/  FMUL.FTZ R75, R75, R3 ;  /* 0x000000034b4b7220 */ /* 0x000fe20000410000 */
[----:B------:R-:W-:Y:S01]  /*b7e0*/  MOV R45, R133 ;  /* 0x00000085002d7202 */ /* 0x000fe20000000f00 */
[----:B------:R-:W-:Y:S01]  /*b7f0*/  FMUL.FTZ R76, R76, R8 ;  /* 0x000000084c4c7220 */ /* 0x000fe20000410000 */
[----:B------:R-:W-:Y:S01]  /*b800*/  MOV R44, R134 ;  /* 0x00000086002c7202 */ /* 0x000fe20000000f00 */
[----:B------:R-:W-:Y:S01]  /*b810*/  FMUL.FTZ R77, R77, R8 ;  /* 0x000000084d4d7220 */ /* 0x000fe20000410000 */
[----:B------:R-:W-:Y:S01]  /*b820*/  HMMA.16816.F32 R196, R4, R14, R164 ;  /* 0x0000000e04c4723c */ /* 0x000fe200000018a4 */
[----:B------:R-:W1:Y:S01]  /*b830*/  LDSM.16.MT88.4 R12, [R204+0x1a000] ;  /* 0x01a00000cc0c783b */ /* 0x000e620000004200 */
[----:B------:R-:W-:Y:S01]  /*b840*/  FMUL.FTZ R78, R78, R3 ;  /* 0x000000034e4e7220 */ /* 0x000fe20000410000 */
[----:B------:R-:W-:Y:S01]  /*b850*/  MOV R47, R147 ;  /* 0x00000093002f7202 */ /* 0x000fe20000000f00 */
[----:B------:R-:W-:-:S02]  /*b860*/  FMUL.FTZ R79, R79, R3 ;  /* 0x000000034f4f7220 */ /* 0x000fc40000410000 */
[-C--:B------:R-:W-:Y:S01]  /*b870*/  FMUL.FTZ R80, R80, R8.reuse ;  /* 0x0000000850507220 */ /* 0x080fe20000410000 */
[----:B------:R-:W-:Y:S01]  /*b880*/  MOV R167, R183 ;  /* 0x000000b700a77202 */ /* 0x000fe20000000f00 */
[C---:B---3--:R-:W-:Y:S01]  /*b890*/  HMMA.16816.F32 R32, R4.reuse, R20, R36 ;  /* 0x000000140420723c */ /* 0x048fe20000001824 */
[-C--:B------:R-:W-:Y:S02]  /*b8a0*/  FMUL.FTZ R81, R81, R8.reuse ;  /* 0x0000000851517220 */ /* 0x080fe40000410000 */
[-C--:B------:R-:W-:Y:S02]  /*b8b0*/  FMUL.FTZ R82, R82, R3.reuse ;  /* 0x0000000352527220 */ /* 0x080fe40000410000 */
[-C--:B------:R-:W-:Y:S02]  /*b8c0*/  FMUL.FTZ R83, R83, R3.reuse ;  /* 0x0000000353537220 */ /* 0x080fe40000410000 */
[-C--:B------:R-:W-:Y:S01]  /*b8d0*/  FMUL.FTZ R92, R92, R8.reuse ;  /* 0x000000085c5c7220 */ /* 0x080fe20000410000 */
[C---:B------:R-:W-:Y:S01]  /*b8e0*/  HMMA.16816.F32 R184, R4.reuse, R22, R40 ;  /* 0x0000001604b8723c */ /* 0x040fe20000001828 */
[----:B------:R-:W2:Y:S01]  /*b8f0*/  LDSM.16.MT88.4 R20, [R203+0x1a000] ;  /* 0x01a00000cb14783b */ /* 0x000ea20000004200 */
[----:B------:R-:W-:Y:S01]  /*b900*/  FMUL.FTZ R93, R93, R8 ;  /* 0x000000085d5d7220 */ /* 0x000fe20000410000 */
[----:B------:R-:W-:Y:S01]  /*b910*/  MOV R36, R148 ;  /* 0x0000009400247202 */ /* 0x000fe20000000f00 */
[-C--:B------:R-:W-:Y:S01]  /*b920*/  FMUL.FTZ R94, R94, R3.reuse ;  /* 0x000000035e5e7220 */ /* 0x080fe20000410000 */
[----:B------:R-:W-:Y:S01]  /*b930*/  MOV R37, R146 ;  /* 0x0000009200257202 */ /* 0x000fe20000000f00 */
[----:B------:R-:W-:Y:S01]  /*b940*/  FMUL.FTZ R95, R95, R3 ;  /* 0x000000035f5f7220 */ /* 0x000fe20000410000 */
[----:B------:R-:W-:Y:S01]  /*b950*/  MOV R38, R145 ;  /* 0x0000009100267202 */ /* 0x000fe20000000f00 */
[----:B------:R-:W-:Y:S01]  /*b960*/  HMMA.16816.F32 R192, R4, R18, R48 ;  /* 0x0000001204c0723c */ /* 0x000fe20000001830 */
[----:B------:R-:W3:Y:S01]  /*b970*/  LDSM.16.MT88.4 R16, [R201+0x1c000] ;  /* 0x01c00000c910783b */ /* 0x000ee20000004200 */
[----:B------:R-:W-:Y:S01]  /*b980*/  FMUL.FTZ R96, R96, R8 ;  /* 0x0000000860607220 */ /* 0x000fe20000410000 */
[----:B------:R-:W-:Y:S01]  /*b990*/  MOV R39, R144 ;  /* 0x0000009000277202 */ /* 0x000fe20000000f00 */
[----:B------:R-:W-:-:S02]  /*b9a0*/  FMUL.FTZ R97, R97, R8 ;  /* 0x0000000861617220 */ /* 0x000fc40000410000 */
        /* <DEDUP_REMOVED lines=8> */
[-C--:B------:R-:W-:Y:S02]  /*ba30*/  FMUL.FTZ R102, R102, R3.reuse ;  /* 0x0000000366667220 */ /* 0x080fe40000410000 */
[----:B------:R-:W-:Y:S01]  /*ba40*/  FMUL.FTZ R103, R103, R3 ;  /* 0x0000000367677220 */ /* 0x000fe20000410000 */
[----:B-1----:R-:W-:Y:S01]  /*ba50*/  HMMA.16816.F32 R180, R4, R12, R52 ;  /* 0x0000000c04b4723c */ /* 0x002fe20000001834 */
[----:B------:R-:W-:-:S02]  /*ba60*/  FMUL.FTZ R104, R104, R8 ;  /* 0x0000000868687220 */ /* 0x000fc40000410000 */
[-C--:B------:R-:W-:Y:S02]  /*ba70*/  FMUL.FTZ R105, R105, R8.reuse ;  /* 0x0000000869697220 */ /* 0x080fe40000410000 */
[-C--:B------:R-:W-:Y:S02]  /*ba80*/  FMUL.FTZ R106, R106, R3.reuse ;  /* 0x000000036a6a7220 */ /* 0x080fe40000410000 */
[----:B------:R-:W-:Y:S01]  /*ba90*/  FMUL.FTZ R107, R107, R3 ;  /* 0x000000036b6b7220 */ /* 0x000fe20000410000 */
[C---:B------:R-:W-:Y:S01]  /*baa0*/  HMMA.16816.F32 R176, R4.reuse, R14, R56 ;  /* 0x0000000e04b0723c */ /* 0x040fe20000001838 */
[----:B------:R-:W1:Y:S01]  /*bab0*/  LDSM.16.MT88.4 R12, [R202+0x1c000] ;  /* 0x01c00000ca0c783b */ /* 0x000e620000004200 */
[-C--:B------:R-:W-:Y:S01]  /*bac0*/  FMUL.FTZ R84, R84, R8.reuse ;  /* 0x0000000854547220 */ /* 0x080fe20000410000 */
[----:B------:R-:W-:Y:S01]  /*bad0*/  MOV R55, R9 ;  /* 0x0000000900377202 */ /* 0x000fe20000000f00 */
[----:B------:R-:W-:Y:S01]  /*bae0*/  FMUL.FTZ R85, R85, R8 ;  /* 0x0000000855557220 */ /* 0x000fe20000410000 */
[----:B------:R-:W-:Y:S01]  /*baf0*/  MOV R52, R26 ;  /* 0x0000001a00347202 */ /* 0x000fe20000000f00 */
[----:B------:R-:W-:Y:S01]  /*bb00*/  FMUL.FTZ R86, R86, R3 ;  /* 0x0000000356567220 */ /* 0x000fe20000410000 */
[----:B------:R-:W-:Y:S01]  /*bb10*/  MOV R59, R135 ;  /* 0x00000087003b7202 */ /* 0x000fe20000000f00 */
[C---:B--2---:R-:W-:Y:S01]  /*bb20*/  HMMA.16816.F32 R172, R4.reuse, R20, R60 ;  /* 0x0000001404ac723c */ /* 0x044fe2000000183c */
[----:B------:R-:W-:Y:S01]  /*bb30*/  FMUL.FTZ R87, R87, R3 ;  /* 0x0000000357577220 */ /* 0x000fe20000410000 */
[----:B------:R-:W-:Y:S01]  /*bb40*/  MOV R53, R25 ;  /* 0x0000001900357202 */ /* 0x000fe20000000f00 */
[----:B------:R-:W-:Y:S01]  /*bb50*/  FMUL.FTZ R88, R88, R8 ;  /* 0x0000000858587220 */ /* 0x000fe20000410000 */
[----:B------:R-:W-:Y:S01]  /*bb60*/  MOV R54, R24 ;  /* 0x0000001800367202 */ /* 0x000fe20000000f00 */
[----:B------:R-:W-:Y:S01]  /*bb70*/  FMUL.FTZ R89, R89, R8 ;  /* 0x0000000859597220 */ /* 0x000fe20000410000 */
[----:B------:R-:W-:Y:S01]  /*bb80*/  LDSM.16.MT88.4 R24, [R201+0x18800] ;  /* 0x01880000c918783b */ /* 0x000fe20000004200 */
[----:B------:R-:W-:Y:S01]  /*bb90*/  MOV R63, R140 ;  /* 0x0000008c003f7202 */ /* 0x000fe20000000f00 */
[C---:B------:R-:W-:Y:S01]  /*bba0*/  HMMA.16816.F32 R168, R4.reuse, R22, R64 ;  /* 0x0000001604a8723c */ /* 0x040fe20000001840 */
[----:B------:R-:W-:Y:S01]  /*bbb0*/  MOV R62, R141 ;  /* 0x0000008d003e7202 */ /* 0x000fe20000000f00 */
[----:B------:R-:W2:Y:S01]  /*bbc0*/  LDSM.16.MT88.4 R20, [R204+0x1c000] ;  /* 0x01c00000cc14783b */ /* 0x000ea20000004200 */
[----:B------:R-:W-:Y:S01]  /*bbd0*/  MOV R61, R142 ;  /* 0x0000008e003d7202 */ /* 0x000fe20000000f00 */
[----:B------:R-:W-:Y:S01]  /*bbe0*/  FMUL.FTZ R90, R90, R3 ;  /* 0x000000035a5a7220 */ /* 0x000fe20000410000 */
[----:B------:R-:W-:Y:S01]  /*bbf0*/  MOV R60, R143 ;  /* 0x0000008f003c7202 */ /* 0x000fe20000000f00 */
[----:B------:R-:W-:Y:S01]  /*bc00*/  FMUL.FTZ R91, R91, R3 ;  /* 0x000000035b5b7220 */ /* 0x000fe20000410000 */
[----:B------:R-:W-:Y:S01]  /*bc10*/  MOV R67, R167 ;  /* 0x000000a700437202 */ /* 0x000fe20000000f00 */
[C---:B---3--:R-:W-:Y:S01]  /*bc20*/  HMMA.16816.F32 R140, R4.reuse, R18, R72 ;  /* 0x00000012048c723c */ /* 0x048fe20000001848 */
[----:B------:R-:W-:Y:S01]  /*bc30*/  MOV R66, R156 ;  /* 0x0000009c00427202 */ /* 0x000fe20000000f00 */
[----:B------:R-:W-:Y:S01]  /*bc40*/  FFMA.FTZ R9, R190, c[0x0][0x23c], -R2 ;  /* 0x00008f00be097a23 */ /* 0x000fe20000010802 */
[----:B------:R-:W-:Y:S01]  /*bc50*/  MOV R65, R157 ;  /* 0x0000009d00417202 */ /* 0x000fe20000000f00 */
[----:B------:R-:W-:Y:S01]  /*bc60*/  FMUL.FTZ R116, R116, R8 ;  /* 0x0000000874747220 */ /* 0x000fe20000410000 */
[----:B------:R-:W-:Y:S01]  /*bc70*/  MOV R64, R158 ;  /* 0x0000009e00407202 */ /* 0x000fe20000000f00 */
[----:B------:R-:W-:Y:S01]  /*bc80*/  FMUL.FTZ R117, R117, R8 ;  /* 0x0000000875757220 */ /* 0x000fe20000410000 */
[----:B------:R-:W-:Y:S01]  /*bc90*/  MOV R75, R155 ;  /* 0x0000009b004b7202 */ /* 0x000fe20000000f00 */
[C---:B------:R-:W-:Y:S01]  /*bca0*/  HMMA.16816.F32 R164, R4.reuse, R16, R68 ;  /* 0x0000001004a4723c */ /* 0x040fe20000001844 */
[----:B------:R-:W3:Y:S01]  /*bcb0*/  LDSM.16.MT88.4 R16, [R203+0x1c000] ;  /* 0x01c00000cb10783b */ /* 0x000ee20000004200 */
[----:B------:R-:W-:Y:S01]  /*bcc0*/  MOV R74, R149 ;  /* 0x00000095004a7202 */ /* 0x000fe20000000f00 */
        /* <DEDUP_REMOVED lines=8> */
[----:B-1----:R-:W-:Y:S01]  /*bd50*/  HMMA.16816.F32 R156, R4, R12, R76 ;  /* 0x0000000c049c723c */ /* 0x002fe2000000184c */
[----:B------:R-:W-:Y:S01]  /*bd60*/  MOV R69, R153 ;  /* 0x0000009900457202 */ /* 0x000fe20000000f00 */
[-C--:B------:R-:W-:Y:S01]  /*bd70*/  FMUL.FTZ R122, R122, R3.reuse ;  /* 0x000000037a7a7220 */ /* 0x080fe20000410000 */
[----:B------:R-:W-:Y:S01]  /*bd80*/  MOV R68, R154 ;  /* 0x0000009a00447202 */ /* 0x000fe20000000f00 */
[----:B------:R-:W-:-:S02]  /*bd90*/  FMUL.FTZ R123, R123, R3 ;  /* 0x000000037b7b7220 */ /* 0x000fc40000410000 */
[----:B------:R-:W-:Y:S01]  /*bda0*/  FMUL.FTZ R124, R124, R8 ;  /* 0x000000087c7c7220 */ /* 0x000fe20000410000 */
[----:B------:R-:W-:Y:S01]  /*bdb0*/  MOV R76, R44 ;  /* 0x0000002c004c7202 */ /* 0x000fe20000000f00 */
[C---:B------:R-:W-:Y:S01]  /*bdc0*/  HMMA.16816.F32 R152, R4.reuse, R14, R80 ;  /* 0x0000000e0498723c */ /* 0x040fe20000001850 */
[----:B------:R-:W1:Y:S01]  /*bdd0*/  LDSM.16.MT88.4 R12, [R201+0x1e000] ;  /* 0x01e00000c90c783b */ /* 0x000e620000004200 */
[----:B------:R4:W-:Y:S01]  /*bde0*/  MUFU.EX2 R80, R9 ;  /* 0x0000000900507308 */ /* 0x0009e20000000800 */
[----:B------:R-:W-:Y:S01]  /*bdf0*/  FMUL.FTZ R125, R125, R8 ;  /* 0x000000087d7d7220 */ /* 0x000fe20000410000 */
[----:B------:R-:W-:Y:S01]  /*be00*/  MOV R77, R45 ;  /* 0x0000002d004d7202 */ /* 0x000fe20000000f00 */
[-C--:B------:R-:W-:Y:S01]  /*be10*/  FMUL.FTZ R126, R126, R3.reuse ;  /* 0x000000037e7e7220 */ /* 0x080fe20000410000 */
[----:B------:R-:W-:Y:S01]  /*be20*/  MOV R78, R46 ;  /* 0x0000002e004e7202 */ /* 0x000fe20000000f00 */
[----:B------:R-:W-:Y:S01]  /*be30*/  FMUL.FTZ R127, R127, R3 ;  /* 0x000000037f7f7220 */ /* 0x000fe20000410000 */
[----:B--2---:R-:W-:Y:S01]  /*be40*/  HMMA.16816.F32 R148, R4, R20, R84 ;  /* 0x000000140494723c */ /* 0x004fe20000001854 */
[-C--:B------:R-:W-:Y:S01]  /*be50*/  FMUL.FTZ R128, R128, R8.reuse ;  /* 0x0000000880807220 */ /* 0x080fe20000410000 */
[----:B------:R-:W-:Y:S01]  /*be60*/  MOV R79, R47 ;  /* 0x0000002f004f7202 */ /* 0x000fe20000000f00 */
[----:B------:R-:W-:Y:S01]  /*be70*/  FMUL.FTZ R129, R129, R8 ;  /* 0x0000000881817220 */ /* 0x000fe20000410000 */
[----:B------:R-:W-:Y:S01]  /*be80*/  MOV R190, R78 ;  /* 0x0000004e00be7202 */ /* 0x000fe20000000f00 */
[----:B------:R-:W-:-:S02]  /*be90*/  FMUL.FTZ R130, R130, R3 ;  /* 0x0000000382827220 */ /* 0x000fc40000410000 */
[----:B------:R-:W-:Y:S01]  /*bea0*/  FMUL.FTZ R131, R131, R3 ;  /* 0x0000000383837220 */ /* 0x000fe20000410000 */
[C---:B------:R-:W-:Y:S01]  /*beb0*/  HMMA.16816.F32 R144, R4.reuse, R22, R88 ;  /* 0x000000160490723c */ /* 0x040fe20000001858 */
[----:B------:R-:W2:Y:S01]  /*bec0*/  LDSM.16.MT88.4 R20, [R202+0x1e000] ;  /* 0x01e00000ca14783b */ /* 0x000ea20000004200 */
[--C-:B----4-:R-:W-:Y:S01]  /*bed0*/  FFMA.FTZ R9, R189, c[0x0][0x23c], -R2.reuse ;  /* 0x00008f00bd097a23 */ /* 0x110fe20000010802 */
[----:B------:R-:W-:Y:S01]  /*bee0*/  MOV R84, R61 ;  /* 0x0000003d00547202 */ /* 0x000fe20000000f00 */
[----:B------:R-:W-:Y:S01]  /*bef0*/  FMUL.FTZ R108, R108, R8 ;  /* 0x000000086c6c7220 */ /* 0x000fe20000410000 */
[----:B------:R-:W-:Y:S01]  /*bf00*/  MOV R85, R62 ;  /* 0x0000003e00557202 */ /* 0x000fe20000000f00 */
[----:B------:R4:W-:Y:S01]  /*bf10*/  MUFU.EX2 R82, R9 ;  /* 0x0000000900527308 */ /* 0x0009e20000000800 */
[----:B------:R-:W-:Y:S01]  /*bf20*/  FMUL.FTZ R109, R109, R8 ;  /* 0x000000086d6d7220 */ /* 0x000fe20000410000 */
[C---:B---3--:R-:W-:Y:S01]  /*bf30*/  HMMA.16816.F32 R132, R4.reuse, R16, R92 ;  /* 0x000000100484723c */ /* 0x048fe2000000185c */
[-C--:B------:R-:W-:Y:S01]  /*bf40*/  FMUL.FTZ R110, R110, R3.reuse ;  /* 0x000000036e6e7220 */ /* 0x080fe20000410000 */
[----:B------:R-:W-:Y:S01]  /*bf50*/  MOV R91, R60 ;  /* 0x0000003c005b7202 */ /* 0x000fe20000000f00 */
[----:B------:R-:W-:Y:S01]  /*bf60*/  FMUL.FTZ R111, R111, R3 ;  /* 0x000000036f6f7220 */ /* 0x000fe20000410000 */
[----:B------:R-:W-:Y:S01]  /*bf70*/  MOV R88, R73 ;  /* 0x0000004900587202 */ /* 0x000fe20000000f00 */
[----:B------:R-:W-:Y:S01]  /*bf80*/  FMUL.FTZ R112, R112, R8 ;  /* 0x0000000870707220 */ /* 0x000fe20000410000 */
[----:B------:R-:W-:Y:S01]  /*bf90*/  MOV R89, R74 ;  /* 0x0000004a00597202 */ /* 0x000fe20000000f00 */
[----:B------:R-:W-:Y:S01]  /*bfa0*/  FMUL.FTZ R113, R113, R8 ;  /* 0x0000000871717220 */ /* 0x000fe20000410000 */
[C---:B------:R-:W-:Y:S01]  /*bfb0*/  HMMA.16816.F32 R96, R4.reuse, R18, R96 ;  /* 0x000000120460723c */ /* 0x040fe20000001860 */
[----:B------:R-:W3:Y:S01]  /*bfc0*/  LDSM.16.MT88.4 R16, [R204+0x1e000] ;  /* 0x01e00000cc10783b */ /* 0x000ee20000004200 */
[----:B------:R-:W-:Y:S01]  /*bfd0*/  FMUL.FTZ R114, R114, R3 ;  /* 0x0000000372727220 */ /* 0x000fe20000410000 */
[----:B------:R-:W-:Y:S01]  /*bfe0*/  MOV R95, R59 ;  /* 0x0000003b005f7202 */ /* 0x000fe20000000f00 */
[----:B------:R-:W-:Y:S01]  /*bff0*/  FMUL.FTZ R115, R115, R3 ;  /* 0x0000000373737220 */ /* 0x000fe20000410000 */
[----:B------:R-:W-:Y:S01]  /*c000*/  MOV R90, R75 ;  /* 0x0000004b005a7202 */ /* 0x000fe20000000f00 */
[----:B----4-:R-:W-:Y:S01]  /*c010*/  FFMA.FTZ R9, R188, c[0x0][0x23c], -R2 ;  /* 0x00008f00bc097a23 */ /* 0x010fe20000010802 */
[----:B------:R-:W-:Y:S01]  /*c020*/  MOV R73, R64 ;  /* 0x0000004000497202 */ /* 0x000fe20000000f00 */
[----:B-1----:R-:W-:Y:S02]  /*c030*/  HMMA.16816.F32 R100, R4, R12, R100 ;  /* 0x0000000c0464723c */ /* 0x002fe40000001864 */
[----:B------:R1:W-:Y:S01]  /*c040*/  MUFU.EX2 R87, R9 ;  /* 0x0000000900577308 */ /* 0x0003e20000000800 */
[----:B------:R-:W-:-:S02]  /*c050*/  MOV R74, R66 ;  /* 0x00000042004a7202 */ /* 0x000fc40000000f00 */
[----:B------:R-:W-:Y:S02]  /*c060*/  MOV R75, R67 ;  /* 0x00000043004b7202 */ /* 0x000fe40000000f00 */
[----:B------:R-:W-:Y:S01]  /*c070*/  MOV R189, R90 ;  /* 0x0000005a00bd7202 */ /* 0x000fe20000000f00 */
[----:B------:R-:W-:Y:S01]  /*c080*/  HMMA.16816.F32 R104, R4, R14, R104 ;  /* 0x0000000e0468723c */ /* 0x000fe20000001868 */
[----:B------:R-:W4:Y:S01]  /*c090*/  LDSM.16.MT88.4 R12, [R203+0x1e000] ;  /* 0x01e00000cb0c783b */ /* 0x000f220000004200 */
[----:B------:R-:W-:-:S06]  /*c0a0*/  MOV R188, R84 ;  /* 0x0000005400bc7202 */ /* 0x000fcc0000000f00 */
[C---:B--2---:R-:W-:Y:S01]  /*c0b0*/  HMMA.16816.F32 R108, R4.reuse, R20, R108 ;  /* 0x00000014046c723c */ /* 0x044fe2000000186c */
[----:B-1----:R-:W-:Y:S02]  /*c0c0*/  FFMA.FTZ R9, R31, c[0x0][0x23c], -R2 ;  /* 0x00008f001f097a23 */ /* 0x002fe40000010802 */
[----:B------:R-:W-:Y:S02]  /*c0d0*/  LDSM.16.MT88.4 R28, [R201+0x1a800] ;  /* 0x01a80000c91c783b */ /* 0x000fe40000004200 */
[----:B------:R1:W2:Y:S03]  /*c0e0*/  MUFU.EX2 R86, R9 ;  /* 0x0000000900567308 */ /* 0x0002a60000000800 */
[C---:B------:R-:W-:Y:S01]  /*c0f0*/  HMMA.16816.F32 R112, R4.reuse, R22, R112 ;  /* 0x000000160470723c */ /* 0x040fe20000001870 */
[----:B------:R-:W-:Y:S07]  /*c100*/  LDSM.16.MT88.4 R20, [R202+0x18800] ;  /* 0x01880000ca14783b */ /* 0x000fee0000004200 */
[----:B---3--:R-:W-:Y:S01]  /*c110*/  HMMA.16816.F32 R116, R4, R16, R116 ;  /* 0x000000100474723c */ /* 0x008fe20000001874 */
[----:B-1----:R-:W-:-:S07]  /*c120*/  FFMA.FTZ R9, R244, c[0x0][0x23c], -R0 ;  /* 0x00008f00f4097a23 */ /* 0x002fce0000010800 */
[C---:B------:R-:W-:Y:S01]  /*c130*/  HMMA.16816.F32 R120, R4.reuse, R18, R120 ;  /* 0x000000120478723c */ /* 0x040fe20000001878 */
[----:B------:R-:W1:Y:S01]  /*c140*/  LDSM.16.MT88.4 R16, [R204+0x18800] ;  /* 0x01880000cc10783b */ /* 0x000e620000004200 */
[----:B------:R3:W-:Y:S06]  /*c150*/  MUFU.EX2 R83, R9 ;  /* 0x0000000900537308 */ /* 0x0007ec0000000800 */
[C---:B----4-:R-:W-:Y:S08]  /*c160*/  HMMA.16816.F32 R124, R4.reuse, R12, R124 ;  /* 0x0000000c047c723c */ /* 0x050ff0000000187c */
[----:B------:R-:W-:Y:S01]  /*c170*/  HMMA.16816.F32 R40, R4, R14, R128 ;  /* 0x0000000e0428723c */ /* 0x000fe20000001880 */
[----:B------:R-:W4:Y:S01]  /*c180*/  LDSM.16.MT88.4 R12, [R203+0x18800] ;  /* 0x01880000cb0c783b */ /* 0x000f220000004200 */
[----:B---3--:R-:W-:-:S04]  /*c190*/  FFMA.FTZ R9, R235, c[0x0][0x23c], -R0 ;  /* 0x00008f00eb097a23 */ /* 0x008fc80000010800 */
[----:B------:R-:W3:Y:S01]  /*c1a0*/  MUFU.EX2 R81, R9 ;  /* 0x0000000900517308 */ /* 0x000ee20000000800 */
[----:B------:R-:W-:Y:S01]  /*c1b0*/  FFMA.FTZ R4, R234, c[0x0][0x23c], -R0 ;  /* 0x00008f00ea047a23 */ /* 0x000fe20000010800 */
[----:B--2---:R-:W-:-:S06]  /*c1c0*/  F2FP.PACK_AB R6, R86, R87 ;  /* 0x000000575606723e */ /* 0x004fcc00000000ff */
[----:B------:R2:W-:Y:S01]  /*c1d0*/  MUFU.EX2 R244, R4 ;  /* 0x0000000400f47308 */ /* 0x0005e20000000800 */
[----:B---3--:R-:W-:Y:S02]  /*c1e0*/  F2FP.PACK_AB R5, R81, R83 ;  /* 0x000000535105723e */ /* 0x008fe400000000ff */
[----:B------:R-:W-:-:S05]  /*c1f0*/  MOV R9, R91 ;  /* 0x0000005b00097202 */ /* 0x000fca0000000f00 */
[----:B------:R-:W-:Y:S02]  /*c200*/  FFMA.FTZ R9, R9, c[0x0][0x23c], -R2 ;  /* 0x00008f0009097a23 */ /* 0x000fe40000010802 */
[----:B--2---:R-:W-:Y:S01]  /*c210*/  FFMA.FTZ R4, R191, c[0x0][0x23c], -R0 ;  /* 0x00008f00bf047a23 */ /* 0x004fe20000010800 */
[----:B------:R-:W-:Y:S01]  /*c220*/  MOV R191, R85 ;  /* 0x0000005500bf7202 */ /* 0x000fe20000000f00 */
[----:B------:R-:W-:Y:S08]  /*c230*/  MUFU.EX2 R234, R9 ;  /* 0x0000000900ea7308 */ /* 0x000ff00000000800 */
[----:B------:R2:W3:Y:S02]  /*c240*/  MUFU.EX2 R235, R4 ;  /* 0x0000000400eb7308 */ /* 0x0004e40000000800 */
[----:B--2---:R-:W-:-:S02]  /*c250*/  F2FP.PACK_AB R4, R82, R80 ;  /* 0x000000505204723e */ /* 0x004fc400000000ff */
[----:B---3--:R-:W-:-:S07]  /*c260*/  F2FP.PACK_AB R7, R235, R244 ;  /* 0x000000f4eb07723e */ /* 0x008fce00000000ff */
[C---:B-1----:R-:W-:Y:S07]  /*c270*/  HMMA.16816.F32 R56, R4.reuse, R18, R240 ;  /* 0x000000120438723c */ /* 0x042fee00000018f0 */
[----:B------:R-:W-:Y:S01]  /*c280*/  MOV R240, R80 ;  /* 0x0000005000f07202 */ /* 0x000fe20000000f00 */
[----:B----4-:R-:W-:Y:S01]  /*c290*/  HMMA.16816.F32 R160, R4, R12, R160 ;  /* 0x0000000c04a0723c */ /* 0x010fe200000018a0 */
[----:B------:R-:W-:Y:S02]  /*c2a0*/  MOV R80, R63 ;  /* 0x0000003f00507202 */ /* 0x000fe40000000f00 */
[----:B------:R-:W-:-:S02]  /*c2b0*/  MOV R243, R81 ;  /* 0x0000005100f37202 */ /* 0x000fc40000000f00 */
[----:B------:R-:W-:Y:S02]  /*c2c0*/  MOV R242, R82 ;  /* 0x0000005200f27202 */ /* 0x000fe40000000f00 */
[----:B------:R-:W-:Y:S01]  /*c2d0*/  MOV R241, R83 ;  /* 0x0000005300f17202 */ /* 0x000fe20000000f00 */
[C---:B------:R-:W-:Y:S01]  /*c2e0*/  HMMA.16816.F32 R60, R4.reuse, R14, R196 ;  /* 0x0000000e043c723c */ /* 0x040fe200000018c4 */
[----:B------:R-:W1:Y:S06]  /*c2f0*/  LDSM.16.MT88.4 R12, [R201+0x1c800] ;  /* 0x01c80000c90c783b */ /* 0x000e6c0000004200 */
[----:B------:R-:W-:Y:S01]  /*c300*/  MOV R199, R68 ;  /* 0x0000004400c77202 */ /* 0x000fe20000000f00 */
[----:B------:R-:W-:Y:S01]  /*c310*/  HMMA.16816.F32 R136, R4, R24, R136 ;  /* 0x000000180488723c */ /* 0x000fe20000001888 */
[----:B------:R-:W-:-:S02]  /*c320*/  MOV R198, R70 ;  /* 0x0000004600c67202 */ /* 0x000fc40000000f00 */
[----:B------:R-:W-:Y:S02]  /*c330*/  MOV R197, R65 ;  /* 0x0000004100c57202 */ /* 0x000fe40000000f00 */
[----:B------:R-:W-:-:S03]  /*c340*/  MOV R196, R80 ;  /* 0x0000005000c47202 */ /* 0x000fc60000000f00 */
[C---:B------:R-:W-:Y:S01]  /*c350*/  HMMA.16816.F32 R52, R4.reuse, R26, R52 ;  /* 0x0000001a0434723c */ /* 0x040fe20000001834 */
[----:B------:R-:W2:Y:S07]  /*c360*/  LDSM.16.MT88.4 R24, [R202+0x1a800] ;  /* 0x01a80000ca18783b */ /* 0x000eae0000004200 */
[C---:B------:R-:W-:Y:S08]  /*c370*/  HMMA.16816.F32 R44, R4.reuse, R22, R36 ;  /* 0x00000016042c723c */ /* 0x040ff00000001824 */
[C---:B------:R-:W-:Y:S01]  /*c380*/  HMMA.16816.F32 R36, R4.reuse, R16, R248 ;  /* 0x000000100424723c */ /* 0x040fe200000018f8 */
[----:B------:R-:W-:Y:S06]  /*c390*/  LDSM.16.MT88.4 R16, [R203+0x1a800] ;  /* 0x01a80000cb10783b */ /* 0x000fec0000004200 */
[----:B------:R-:W-:Y:S01]  /*c3a0*/  MOV R249, R72 ;  /* 0x0000004800f97202 */ /* 0x000fe20000000f00 */
[----:B------:R-:W-:Y:S01]  /*c3b0*/  HMMA.16816.F32 R64, R4, R28, R32 ;  /* 0x0000001c0440723c */ /* 0x000fe20000001820 */
[----:B------:R-:W-:Y:S01]  /*c3c0*/  MOV R251, R69 ;  /* 0x0000004500fb7202 */ /* 0x000fe20000000f00 */
[----:B------:R-:W-:Y:S01]  /*c3d0*/  LDSM.16.MT88.4 R32, [R204+0x1c800] ;  /* 0x01c80000cc20783b */ /* 0x000fe20000004200 */
[----:B------:R-:W-:-:S02]  /*c3e0*/  MOV R72, R71 ;  /* 0x0000004700487202 */ /* 0x000fc40000000f00 */
[----:B------:R-:W-:Y:S02]  /*c3f0*/  MOV R250, R86 ;  /* 0x0000005600fa7202 */ /* 0x000fe40000000f00 */
[----:B------:R-:W-:Y:S01]  /*c400*/  MOV R248, R87 ;  /* 0x0000005700f87202 */ /* 0x000fe20000000f00 */
[C---:B------:R-:W-:Y:S01]  /*c410*/  HMMA.16816.F32 R68, R4.reuse, R30, R184 ;  /* 0x0000001e0444723c */ /* 0x040fe200000018b8 */
[----:B------:R-:W3:Y:S06]  /*c420*/  LDSM.16.MT88.4 R28, [R202+0x1c800] ;  /* 0x01c80000ca1c783b */ /* 0x000eec0000004200 */
[----:B------:R-:W-:Y:S01]  /*c430*/  MOV R186, R76 ;  /* 0x0000004c00ba7202 */ /* 0x000fe20000000f00 */
[----:B------:R-:W-:Y:S01]  /*c440*/  HMMA.16816.F32 R48, R4, R20, R48 ;  /* 0x000000140430723c */ /* 0x000fe20000001830 */
[----:B------:R-:W4:Y:S01]  /*c450*/  LDSM.16.MT88.4 R20, [R204+0x1a800] ;  /* 0x01a80000cc14783b */ /* 0x000f220000004200 */
[----:B------:R-:W-:-:S02]  /*c460*/  MOV R185, R77 ;  /* 0x0000004d00b97202 */ /* 0x000fc40000000f00 */
[----:B------:R-:W-:Y:S02]  /*c470*/  MOV R184, R79 ;  /* 0x0000004f00b87202 */ /* 0x000fe40000000f00 */
[----:B------:R-:W-:Y:S02]  /*c480*/  MOV R187, R95 ;  /* 0x0000005f00bb7202 */ /* 0x000fe40000000f00 */
[C---:B-1----:R-:W-:Y:S08]  /*c490*/  HMMA.16816.F32 R128, R4.reuse, R12, R164 ;  /* 0x0000000c0480723c */ /* 0x042ff000000018a4 */
[C---:B------:R-:W-:Y:S01]  /*c4a0*/  HMMA.16816.F32 R140, R4.reuse, R14, R140 ;  /* 0x0000000e048c723c */ /* 0x040fe2000000188c */
[----:B------:R-:W1:Y:S07]  /*c4b0*/  LDSM.16.MT88.4 R12, [R203+0x1c800] ;  /* 0x01c80000cb0c783b */ /* 0x000e6e0000004200 */
[C---:B--2---:R-:W-:Y:S07]  /*c4c0*/  HMMA.16816.F32 R80, R4.reuse, R26, R192 ;  /* 0x0000001a0450723c */ /* 0x044fee00000018c0 */
[----:B------:R-:W-:Y:S01]  /*c4d0*/  MOV R194, R74 ;  /* 0x0000004a00c27202 */ /* 0x000fe20000000f00 */
[----:B------:R-:W-:Y:S01]  /*c4e0*/  HMMA.16816.F32 R76, R4, R24, R236 ;  /* 0x00000018044c723c */ /* 0x000fe200000018ec */
[----:B------:R-:W-:Y:S01]  /*c4f0*/  MOV R195, R75 ;  /* 0x0000004b00c37202 */ /* 0x000fe20000000f00 */
[----:B------:R-:W-:Y:S01]  /*c500*/  LDSM.16.MT88.4 R24, [R204+0x1e800] ;  /* 0x01e80000cc18783b */ /* 0x000fe20000004200 */
[----:B------:R-:W-:Y:S01]  /*c510*/  MOV R193, R186 ;  /* 0x000000ba00c17202 */ /* 0x000fe20000000f00 */
[----:B------:R-:W-:Y:S01]  /*c520*/  FFMA.FTZ R9, R194, c[0x0][0x23c], -R2 ;  /* 0x00008f00c2097a23 */ /* 0x000fe20000010802 */
[----:B------:R-:W-:-:S02]  /*c530*/  MOV R194, R184 ;  /* 0x000000b800c27202 */ /* 0x000fc40000000f00 */
[----:B------:R-:W-:Y:S01]  /*c540*/  MOV R239, R88 ;  /* 0x0000005800ef7202 */ /* 0x000fe20000000f00 */
[C---:B---3--:R-:W-:Y:S01]  /*c550*/  HMMA.16816.F32 R164, R4.reuse, R28, R156 ;  /* 0x0000001c04a4723c */ /* 0x048fe2000000189c */
[----:B------:R-:W-:Y:S02]  /*c560*/  MOV R236, R72 ;  /* 0x0000004800ec7202 */ /* 0x000fe40000000f00 */
[----:B------:R-:W-:Y:S02]  /*c570*/  MOV R237, R73 ;  /* 0x0000004900ed7202 */ /* 0x000fe40000000f00 */
[----:B------:R-:W-:Y:S02]  /*c580*/  MOV R238, R89 ;  /* 0x0000005900ee7202 */ /* 0x000fe40000000f00 */
[----:B------:R-:W-:Y:S01]  /*c590*/  MOV R28, R239 ;  /* 0x000000ef001c7202 */ /* 0x000fe20000000f00 */
[----:B------:R-:W-:Y:S01]  /*c5a0*/  HMMA.16816.F32 R156, R4, R30, R152 ;  /* 0x0000001e049c723c */ /* 0x000fe20000001898 */
[----:B------:R-:W-:-:S02]  /*c5b0*/  MOV R239, R199 ;  /* 0x000000c700ef7202 */ /* 0x000fc40000000f00 */
[----:B------:R2:W3:Y:S01]  /*c5c0*/  MUFU.EX2 R199, R9 ;  /* 0x0000000900c77308 */ /* 0x0004e20000000800 */
[----:B------:R-:W-:Y:S02]  /*c5d0*/  MOV R29, R185 ;  /* 0x000000b9001d7202 */ /* 0x000fe40000000f00 */
[----:B------:R-:W-:Y:S02]  /*c5e0*/  MOV R192, R238 ;  /* 0x000000ee00c07202 */ /* 0x000fe40000000f00 */
[----:B------:R-:W-:Y:S01]  /*c5f0*/  HMMA.16816.F32 R92, R4, R16, R172 ;  /* 0x00000010045c723c */ /* 0x000fe200000018ac */
[----:B------:R-:W-:Y:S02]  /*c600*/  MOV R30, R236 ;  /* 0x000000ec001e7202 */ /* 0x000fe40000000f00 */
[----:B------:R-:W-:Y:S02]  /*c610*/  MOV R31, R237 ;  /* 0x000000ed001f7202 */ /* 0x000fe40000000f00 */
[----:B------:R-:W-:-:S02]  /*c620*/  MOV R238, R198 ;  /* 0x000000c600ee7202 */ /* 0x000fc40000000f00 */
[----:B------:R-:W-:Y:S01]  /*c630*/  MOV R237, R197 ;  /* 0x000000c500ed7202 */ /* 0x000fe20000000f00 */
[C---:B------:R-:W-:Y:S01]  /*c640*/  HMMA.16816.F32 R72, R4.reuse, R18, R168 ;  /* 0x000000120448723c */ /* 0x040fe200000018a8 */
[----:B------:R-:W5:Y:S01]  /*c650*/  LDSM.16.MT88.4 R16, [R201+0x1e800] ;  /* 0x01e80000c910783b */ /* 0x000f620000004200 */
[----:B------:R-:W-:Y:S01]  /*c660*/  MOV R236, R187 ;  /* 0x000000bb00ec7202 */ /* 0x000fe20000000f00 */
[----:B--2---:R-:W-:Y:S01]  /*c670*/  FFMA.FTZ R9, R247, c[0x0][0x23c], -R2 ;  /* 0x00008f00f7097a23 */ /* 0x004fe20000010802 */
[----:B------:R-:W-:Y:S02]  /*c680*/  MOV R247, R193 ;  /* 0x000000c100f77202 */ /* 0x000fe40000000f00 */
[----:B------:R2:W-:Y:S02]  /*c690*/  MUFU.EX2 R193, R10 ;  /* 0x0000000a00c17308 */ /* 0x0005e40000000800 */
[C---:B------:R-:W-:Y:S06]  /*c6a0*/  HMMA.16816.F32 R152, R4.reuse, R32, R148 ;  /* 0x000000200498723c */ /* 0x040fec0000001894 */
[----:B------:R1:W-:Y:S01]  /*c6b0*/  MUFU.EX2 R198, R9 ;  /* 0x0000000900c67308 */ /* 0x0003e20000000800 */
[----:B------:R-:W-:Y:S01]  /*c6c0*/  MOV R32, R31 ;  /* 0x0000001f00207202 */ /* 0x000fe20000000f00 */
[----:B----4-:R-:W-:Y:S01]  /*c6d0*/  HMMA.16816.F32 R84, R4, R20, R180 ;  /* 0x000000140454723c */ /* 0x010fe200000018b4 */
[----:B------:R-:W-:-:S02]  /*c6e0*/  MOV R33, R28 ;  /* 0x0000001c00217202 */ /* 0x000fc40000000f00 */
[----:B--2---:R-:W-:-:S05]  /*c6f0*/  MOV R10, R32 ;  /* 0x00000020000a7202 */ /* 0x004fca0000000f00 */
[----:B------:R-:W-:Y:S01]  /*c700*/  HMMA.16816.F32 R88, R4, R22, R176 ;  /* 0x000000160458723c */ /* 0x000fe200000018b0 */
[----:B------:R-:W2:Y:S01]  /*c710*/  LDSM.16.MT88.4 R20, [R202+0x1e800] ;  /* 0x01e80000ca14783b */ /* 0x000ea20000004200 */
[----:B-1----:R-:W-:Y:S01]  /*c720*/  FFMA.FTZ R9, R245, c[0x0][0x23c], -R2 ;  /* 0x00008f00f5097a23 */ /* 0x002fe20000010802 */
[----:B------:R-:W-:-:S05]  /*c730*/  MOV R245, R29 ;  /* 0x0000001d00f57202 */ /* 0x000fca0000000f00 */
[C---:B------:R-:W-:Y:S01]  /*c740*/  HMMA.16816.F32 R168, R4.reuse, R12, R132 ;  /* 0x0000000c04a8723c */ /* 0x040fe20000001884 */
[----:B------:R1:W-:Y:S06]  /*c750*/  MUFU.EX2 R197, R9 ;  /* 0x0000000900c57308 */ /* 0x0003ec0000000800 */
[----:B------:R-:W-:Y:S01]  /*c760*/  MOV R134, R194 ;  /* 0x000000c200867202 */ /* 0x000fe20000000f00 */
[----:B------:R-:W-:Y:S01]  /*c770*/  HMMA.16816.F32 R148, R4, R14, R96 ;  /* 0x0000000e0494723c */ /* 0x000fe20000001860 */
[----:B------:R-:W4:Y:S01]  /*c780*/  LDSM.16.MT88.4 R12, [R203+0x1e800] ;  /* 0x01e80000cb0c783b */ /* 0x000f220000004200 */
[----:B------:R-:W-:-:S06]  /*c790*/  MOV R135, R33 ;  /* 0x0000002100877202 */ /* 0x000fcc0000000f00 */
[----:B------:R-:W-:Y:S01]  /*c7a0*/  HMMA.16816.F32 R144, R4, R34, R144 ;  /* 0x000000220490723c */ /* 0x000fe20000001890 */
[----:B-1----:R-:W-:-:S04]  /*c7b0*/  FFMA.FTZ R9, R196, c[0x0][0x23c], -R0 ;  /* 0x00008f00c4097a23 */ /* 0x002fc80000010800 */
[----:B------:R1:W1:Y:S02]  /*c7c0*/  MUFU.EX2 R196, R9 ;  /* 0x0000000900c47308 */ /* 0x0002640000000800 */
[----:B------:R-:W-:Y:S01]  /*c7d0*/  MOV R35, R30 ;  /* 0x0000001e00237202 */ /* 0x000fe20000000f00 */
[C---:B-----5:R-:W-:Y:S01]  /*c7e0*/  HMMA.16816.F32 R176, R4.reuse, R18, R104 ;  /* 0x0000001204b0723c */ /* 0x060fe20000001868 */
[----:B------:R-:W5:Y:S07]  /*c7f0*/  LDSM.16.MT88.4 R28, [R204+0x19000] ;  /* 0x01900000cc1c783b */ /* 0x000f6e0000004200 */
[----:B------:R-:W-:Y:S01]  /*c800*/  HMMA.16816.F32 R172, R4, R16, R100 ;  /* 0x0000001004ac723c */ /* 0x000fe20000001864 */
[----:B------:R-:W-:Y:S01]  /*c810*/  LDSM.16.MT88.4 R16, [R202+0x19000] ;  /* 0x01900000ca10783b */ /* 0x000fe20000004200 */
[----:B-1----:R-:W-:Y:S01]  /*c820*/  FFMA.FTZ R9, R246, c[0x0][0x23c], -R0 ;  /* 0x00008f00f6097a23 */ /* 0x002fe20000010800 */
[----:B------:R-:W-:-:S05]  /*c830*/  MOV R246, R195 ;  /* 0x000000c300f67202 */ /* 0x000fca0000000f00 */
[C---:B--2---:R-:W-:Y:S01]  /*c840*/  HMMA.16816.F32 R184, R4.reuse, R20, R108 ;  /* 0x0000001404b8723c */ /* 0x044fe2000000186c */
[----:B------:R1:W-:Y:S07]  /*c850*/  MUFU.EX2 R195, R9 ;  /* 0x0000000900c37308 */ /* 0x0003ee0000000800 */
[C---:B------:R-:W-:Y:S01]  /*c860*/  HMMA.16816.F32 R112, R4.reuse, R22, R112 ;  /* 0x000000160470723c */ /* 0x040fe20000001870 */
[----:B------:R-:W-:Y:S07]  /*c870*/  LDSM.16.MT88.4 R20, [R201+0x19000] ;  /* 0x01900000c914783b */ /* 0x000fee0000004200 */
[----:B------:R-:W-:Y:S01]  /*c880*/  HMMA.16816.F32 R180, R4, R24, R116 ;  /* 0x0000001804b4723c */ /* 0x000fe20000001874 */
[----:B-1----:R-:W-:Y:S01]  /*c890*/  FFMA.FTZ R9, R252, c[0x0][0x23c], -R0 ;  /* 0x00008f00fc097a23 */ /* 0x002fe20000010800 */
[----:B------:R-:W-:-:S02]  /*c8a0*/  MOV R252, R35 ;  /* 0x0000002300fc7202 */ /* 0x000fc40000000f00 */
[----:B------:R-:W-:Y:S01]  /*c8b0*/  LDSM.16.MT88.4 R32, [R201+0x1d000] ;  /* 0x01d00000c920783b */ /* 0x000fe20000004200 */
[----:B------:R1:W2:Y:S03]  /*c8c0*/  MUFU.EX2 R194, R9 ;  /* 0x0000000900c27308 */ /* 0x0002a60000000800 */
[C---:B------:R-:W-:Y:S01]  /*c8d0*/  HMMA.16816.F32 R104, R4.reuse, R26, R120 ;  /* 0x0000001a0468723c */ /* 0x040fe20000001878 */
[----:B------:R-:W5:Y:S07]  /*c8e0*/  LDSM.16.MT88.4 R24, [R203+0x19000] ;  /* 0x01900000cb18783b */ /* 0x000f6e0000004200 */
[----:B----4-:R-:W-:Y:S01]  /*c8f0*/  HMMA.16816.F32 R124, R4, R12, R124 ;  /* 0x0000000c047c723c */ /* 0x010fe2000000187c */
[----:B-1----:R-:W-:-:S07]  /*c900*/  FFMA.FTZ R9, R192, c[0x0][0x23c], -R2 ;  /* 0x00008f00c0097a23 */ /* 0x002fce0000010802 */
[----:B------:R-:W-:Y:S01]  /*c910*/  HMMA.16816.F32 R40, R4, R14, R40 ;  /* 0x0000000e0428723c */ /* 0x000fe20000001828 */
[----:B------:R-:W-:Y:S01]  /*c920*/  LDSM.16.MT88.4 R12, [R204+0x1b000] ;  /* 0x01b00000cc0c783b */ /* 0x000fe20000004200 */
[----:B------:R1:W-:Y:S05]  /*c930*/  MUFU.EX2 R192, R9 ;  /* 0x0000000900c07308 */ /* 0x0003ea0000000800 */
[----:B---3--:R-:W-:Y:S02]  /*c940*/  F2FP.PACK_AB R4, R199, R234 ;  /* 0x000000eac704723e */ /* 0x008fe400000000ff */
[----:B------:R-:W-:Y:S02]  /*c950*/  F2FP.PACK_AB R5, R193, R196 ;  /* 0x000000c4c105723e */ /* 0x000fe400000000ff */
[----:B------:R-:W-:-:S02]  /*c960*/  F2FP.PACK_AB R6, R197, R198 ;  /* 0x000000c6c506723e */ /* 0x000fc400000000ff */
[----:B--2---:R-:W-:Y:S01]  /*c970*/  F2FP.PACK_AB R7, R194, R195 ;  /* 0x000000c3c207723e */ /* 0x004fe200000000ff */
[----:B-1----:R-:W-:-:S06]  /*c980*/  FFMA.FTZ R9, R191, c[0x0][0x23c], -R2 ;  /* 0x00008f00bf097a23 */ /* 0x002fcc0000010802 */
[C---:B-----5:R-:W-:Y:S01]  /*c990*/  HMMA.16816.F32 R36, R4.reuse, R28, R36 ;  /* 0x0000001c0424723c */ /* 0x060fe20000001824 */
[----:B------:R1:W2:Y:S07]  /*c9a0*/  MUFU.EX2 R191, R9 ;  /* 0x0000000900bf7308 */ /* 0x0002ae0000000800 */
        /* <DEDUP_REMOVED lines=8> */
[C---:B------:R-:W-:Y:S08]  /*ca30*/  HMMA.16816.F32 R136, R4.reuse, R20, R136 ;  /* 0x000000140488723c */ /* 0x040ff00000001888 */
[C---:B---3--:R-:W-:Y:S08]  /*ca40*/  HMMA.16816.F32 R92, R4.reuse, R28, R92 ;  /* 0x0000001c045c723c */ /* 0x048ff0000000185c */
[C---:B------:R-:W-:Y:S01]  /*ca50*/  HMMA.16816.F32 R96, R4.reuse, R30, R72 ;  /* 0x0000001e0460723c */ /* 0x040fe20000001848 */
[----:B------:R-:W3:Y:S06]  /*ca60*/  LDSM.16.MT88.4 R28, [R202+0x1f000] ;  /* 0x01f00000ca1c783b */ /* 0x000eec0000004200 */
[----:B------:R-:W-:Y:S01]  /*ca70*/  MOV R74, R134 ;  /* 0x00000086004a7202 */ /* 0x000fe20000000f00 */
[----:B----4-:R-:W-:Y:S01]  /*ca80*/  HMMA.16816.F32 R172, R4, R24, R172 ;  /* 0x0000001804ac723c */ /* 0x010fe200000018ac */
[----:B------:R-:W-:-:S03]  /*ca90*/  MOV R75, R135 ;  /* 0x00000087004b7202 */ /* 0x000fc60000000f00 */
[--C-:B-1----:R-:W-:Y:S01]  /*caa0*/  FFMA.FTZ R9, R74, c[0x0][0x23c], -R2.reuse ;  /* 0x00008f004a097a23 */ /* 0x102fe20000010802 */
[----:B------:R-:W-:Y:S01]  /*cab0*/  MOV R74, R246 ;  /* 0x000000f6004a7202 */ /* 0x000fe20000000f00 */
[----:B------:R-:W-:Y:S01]  /*cac0*/  FFMA.FTZ R2, R189, c[0x0][0x23c], -R2 ;  /* 0x00008f00bd027a23 */ /* 0x000fe20000010802 */
[----:B------:R-:W-:Y:S01]  /*cad0*/  MOV R246, R190 ;  /* 0x000000be00f67202 */ /* 0x000fe20000000f00 */
[----:B------:R-:W-:Y:S01]  /*cae0*/  HMMA.16816.F32 R24, R4, R26, R176 ;  /* 0x0000001a0418723c */ /* 0x000fe200000018b0 */
[----:B------:R-:W-:Y:S03]  /*caf0*/  MUFU.EX2 R190, R9 ;  /* 0x0000000900be7308 */ /* 0x000fe60000000800 */
[----:B------:R-:W-:-:S04]  /*cb00*/  FFMA.FTZ R3, R245, R3, R246 ;  /* 0x00000003f5037223 */ /* 0x000fc800000100f6 */
[C---:B------:R-:W-:Y:S01]  /*cb10*/  HMMA.16816.F32 R52, R4.reuse, R22, R52 ;  /* 0x000000160434723c */ /* 0x040fe20000001834 */
[----:B------:R1:W-:Y:S01]  /*cb20*/  MUFU.EX2 R189, R2 ;  /* 0x0000000200bd7308 */ /* 0x0003e20000000800 */
[----:B------:R-:W4:Y:S06]  /*cb30*/  LDSM.16.MT88.4 R20, [R201+0x1b000] ;  /* 0x01b00000c914783b */ /* 0x000f2c0000004200 */
[C---:B-----5:R-:W-:Y:S08]  /*cb40*/  HMMA.16816.F32 R76, R4.reuse, R16, R76 ;  /* 0x00000010044c723c */ /* 0x060ff0000000184c */
[C---:B------:R-:W-:Y:S01]  /*cb50*/  HMMA.16816.F32 R80, R4.reuse, R18, R80 ;  /* 0x000000120450723c */ /* 0x040fe20000001850 */
[--C-:B-1----:R-:W-:Y:S01]  /*cb60*/  FFMA.FTZ R2, R188, c[0x0][0x23c], -R0.reuse ;  /* 0x00008f00bc027a23 */ /* 0x102fe20000010800 */
[----:B------:R-:W1:Y:S03]  /*cb70*/  LDSM.16.MT88.4 R16, [R202+0x1d000] ;  /* 0x01d00000ca10783b */ /* 0x000e660000004200 */
[----:B------:R5:W-:Y:S03]  /*cb80*/  MUFU.EX2 R188, R2 ;  /* 0x0000000200bc7308 */ /* 0x000be60000000800 */
[C---:B---3--:R-:W-:Y:S07]  /*cb90*/  HMMA.16816.F32 R176, R4.reuse, R28, R184 ;  /* 0x0000001c04b0723c */ /* 0x048fee00000018b8 */
[----:B------:R-:W-:Y:S01]  /*cba0*/  MOV R187, R75 ;  /* 0x0000004b00bb7202 */ /* 0x000fe20000000f00 */
[----:B------:R-:W-:Y:S01]  /*cbb0*/  HMMA.16816.F32 R84, R4, R12, R84 ;  /* 0x0000000c0454723c */ /* 0x000fe20000001854 */
[----:B-----5:R-:W-:-:S07]  /*cbc0*/  FFMA.FTZ R2, R11, c[0x0][0x23c], -R0 ;  /* 0x00008f000b027a23 */ /* 0x020fce0000010800 */
[C---:B------:R-:W-:Y:S01]  /*cbd0*/  HMMA.16816.F32 R88, R4.reuse, R14, R88 ;  /* 0x0000000e0458723c */ /* 0x040fe20000001858 */
[----:B------:R3:W5:Y:S01]  /*cbe0*/  MUFU.EX2 R11, R2 ;  /* 0x00000002000b7308 */ /* 0x0007620000000800 */
[----:B------:R-:W5:Y:S06]  /*cbf0*/  LDSM.16.MT88.4 R12, [R204+0x1d000] ;  /* 0x01d00000cc0c783b */ /* 0x000f6c0000004200 */
[C---:B----4-:R-:W-:Y:S08]  /*cc00*/  HMMA.16816.F32 R64, R4.reuse, R20, R64 ;  /* 0x000000140440723c */ /* 0x050ff00000001840 */
[----:B------:R-:W-:Y:S01]  /*cc10*/  HMMA.16816.F32 R68, R4, R22, R68 ;  /* 0x000000160444723c */ /* 0x000fe20000001844 */
[--C-:B---3--:R-:W-:Y:S01]  /*cc20*/  FFMA.FTZ R2, R10, c[0x0][0x23c], -R0.reuse ;  /* 0x00008f000a027a23 */ /* 0x108fe20000010800 */
[----:B------:R-:W3:Y:S01]  /*cc30*/  LDSM.16.MT88.4 R20, [R203+0x1d000] ;  /* 0x01d00000cb14783b */ /* 0x000ee20000004200 */
[----:B------:R-:W-:-:S02]  /*cc40*/  FFMA.FTZ R0, R74, c[0x0][0x23c], -R0 ;  /* 0x00008f004a007a23 */ /* 0x000fc40000010800 */
[----:B------:R-:W-:Y:S01]  /*cc50*/  MUFU.EX2 R10, R2 ;  /* 0x00000002000a7308 */ /* 0x000fe20000000800 */
[----:B------:R-:W-:Y:S02]  /*cc60*/  LDSM.16.MT88.4 R72, [R201+0x1d800] ;  /* 0x01d80000c948783b */ /* 0x000fe40000004200 */
[C---:B-1----:R-:W-:Y:S02]  /*cc70*/  HMMA.16816.F32 R116, R4.reuse, R18, R156 ;  /* 0x000000120474723c */ /* 0x042fe4000000189c */
[----:B------:R-:W1:Y:S03]  /*cc80*/  LDSM.16.MT88.4 R156, [R204+0x19800] ;  /* 0x01980000cc9c783b */ /* 0x000e660000004200 */
[----:B------:R4:W4:Y:S03]  /*cc90*/  MUFU.EX2 R9, R0 ;  /* 0x0000000000097308 */ /* 0x0009260000000800 */
[C---:B------:R-:W-:Y:S07]  /*cca0*/  HMMA.16816.F32 R100, R4.reuse, R32, R128 ;  /* 0x000000200464723c */ /* 0x040fee0000001880 */
[----:B--2---:R-:W-:Y:S01]  /*ccb0*/  F2FP.PACK_AB R128, R191, R192 ;  /* 0x000000c0bf80723e */ /* 0x004fe200000000ff */
[----:B------:R-:W-:Y:S01]  /*ccc0*/  HMMA.16816.F32 R32, R4, R34, R140 ;  /* 0x000000220420723c */ /* 0x000fe2000000188c */
[----:B-----5:R-:W-:Y:S01]  /*ccd0*/  F2FP.PACK_AB R129, R11, R188 ;  /* 0x000000bc0b81723e */ /* 0x020fe200000000ff */
[----:B------:R-:W-:Y:S01]  /*cce0*/  LDSM.16.MT88.4 R140, [R201+0x19800] ;  /* 0x01980000c98c783b */ /* 0x000fe20000004200 */
[----:B------:R-:W-:Y:S01]  /*ccf0*/  F2FP.PACK_AB R130, R189, R190 ;  /* 0x000000bebd82723e */ /* 0x000fe200000000ff */
[----:B----4-:R-:W-:Y:S01]  /*cd00*/  FFMA.FTZ R0, R252, R8, R187 ;  /* 0x00000008fc007223 */ /* 0x010fe200000100bb */
[----:B------:R-:W-:-:S03]  /*cd10*/  F2FP.PACK_AB R131, R9, R10 ;  /* 0x0000000a0983723e */ /* 0x000fc600000000ff */
[C---:B------:R-:W-:Y:S01]  /*cd20*/  HMMA.16816.F32 R120, R4.reuse, R12, R152 ;  /* 0x0000000c0478723c */ /* 0x040fe20000001898 */
[----:B------:R-:W-:Y:S02]  /*cd30*/  FADD.FTZ R2, R247, R0 ;  /* 0x00000000f7027221 */ /* 0x000fe40000010000 */
[----:B------:R-:W-:Y:S02]  /*cd40*/  FADD.FTZ R0, R236, R3 ;  /* 0x00000003ec007221 */ /* 0x000fe40000010000 */
[----:B------:R-:W-:Y:S02]  /*cd50*/  FADD.FTZ R2, R237, R2 ;  /* 0x00000002ed027221 */ /* 0x000fe40000010000 */
[----:B------:R-:W-:Y:S01]  /*cd60*/  FADD.FTZ R0, R238, R0 ;  /* 0x00000000ee007221 */ /* 0x000fe20000010000 */
[C---:B------:R-:W-:Y:S01]  /*cd70*/  HMMA.16816.F32 R132, R4.reuse, R14, R144 ;  /* 0x0000000e0484723c */ /* 0x040fe20000001890 */
[----:B------:R-:W-:Y:S01]  /*cd80*/  FADD.FTZ R2, R251, R2 ;  /* 0x00000002fb027221 */ /* 0x000fe20000010000 */
[----:B------:R-:W2:Y:S04]  /*cd90*/  LDSM.16.MT88.4 R12, [R203+0x1f000] ;  /* 0x01f00000cb0c783b */ /* 0x000ea80000004200 */
[----:B------:R-:W4:Y:S02]  /*cda0*/  LDL R251, [R1+0x2c] ;  /* 0x00002c0001fb7983 */ /* 0x000f240000100800 */
[C---:B---3--:R-:W-:Y:S08]  /*cdb0*/  HMMA.16816.F32 R168, R4.reuse, R20, R168 ;  /* 0x0000001404a8723c */ /* 0x048ff000000018a8 */
[----:B------:R-:W-:Y:S01]  /*cdc0*/  HMMA.16816.F32 R20, R4, R22, R148 ;  /* 0x000000160414723c */ /* 0x000fe20000001894 */
[----:B------:R-:W3:Y:S07]  /*cdd0*/  LDSM.16.MT88.4 R148, [R202+0x19800] ;  /* 0x01980000ca94783b */ /* 0x000eee0000004200 */
[C---:B-1----:R-:W-:Y:S08]  /*cde0*/  HMMA.16816.F32 R152, R128.reuse, R156, R36 ;  /* 0x0000009c8098723c */ /* 0x042ff00000001824 */
[----:B------:R-:W-:Y:S01]  /*cdf0*/  HMMA.16816.F32 R156, R128, R158, R56 ;  /* 0x0000009e809c723c */ /* 0x000fe20000001838 */
[----:B------:R-:W1:Y:S07]  /*ce00*/  LDSM.16.MT88.4 R56, [R204+0x1b800] ;  /* 0x01b80000cc38783b */ /* 0x000e6e0000004200 */
[C---:B------:R-:W-:Y:S01]  /*ce10*/  HMMA.16816.F32 R108, R4.reuse, R16, R164 ;  /* 0x00000010046c723c */ /* 0x040fe200000018a4 */
[----:B------:R-:W-:Y:S04]  /*ce20*/  LDSM.16.MT88.4 R164, [R203+0x19800] ;  /* 0x01980000cba4783b */ /* 0x000fe80000004200 */
[----:B------:R-:W-:Y:S03]  /*ce30*/  LDSM.16.MT88.4 R16, [R204+0x1f000] ;  /* 0x01f00000cc10783b */ /* 0x000fe60000004200 */
[C---:B--2---:R-:W-:Y:S08]  /*ce40*/  HMMA.16816.F32 R124, R4.reuse, R12, R124 ;  /* 0x0000000c047c723c */ /* 0x044ff0000000187c */
[----:B------:R-:W-:Y:S01]  /*ce50*/  HMMA.16816.F32 R12, R4, R14, R40 ;  /* 0x0000000e040c723c */ /* 0x000fe20000001828 */
[----:B------:R-:W2:Y:S07]  /*ce60*/  LDSM.16.MT88.4 R40, [R201+0x1b800] ;  /* 0x01b80000c928783b */ /* 0x000eae0000004200 */
[C---:B------:R-:W-:Y:S08]  /*ce70*/  HMMA.16816.F32 R136, R128.reuse, R140, R136 ;  /* 0x0000008c8088723c */ /* 0x040ff00000001888 */
[C---:B---3--:R-:W-:Y:S01]  /*ce80*/  HMMA.16816.F32 R144, R128.reuse, R148, R48 ;  /* 0x000000948090723c */ /* 0x048fe20000001830 */
[----:B------:R-:W3:Y:S07]  /*ce90*/  LDSM.16.MT88.4 R48, [R202+0x1b800] ;  /* 0x01b80000ca30783b */ /* 0x000eee0000004200 */
[C---:B------:R-:W-:Y:S08]  /*cea0*/  HMMA.16816.F32 R140, R128.reuse, R142, R52 ;  /* 0x0000008e808c723c */ /* 0x040ff00000001834 */
[C---:B-1----:R-:W-:Y:S08]  /*ceb0*/  HMMA.16816.F32 R52, R128.reuse, R56, R84 ;  /* 0x000000388034723c */ /* 0x042ff00000001854 */
[C---:B------:R-:W-:Y:S01]  /*cec0*/  HMMA.16816.F32 R56, R128.reuse, R58, R88 ;  /* 0x0000003a8038723c */ /* 0x040fe20000001858 */
[----:B------:R-:W-:Y:S07]  /*ced0*/  LDSM.16.MT88.4 R88, [R204+0x1d800] ;  /* 0x01d80000cc58783b */ /* 0x000fee0000004200 */
[----:B--2---:R-:W-:Y:S01]  /*cee0*/  HMMA.16816.F32 R36, R128, R40, R64 ;  /* 0x000000288024723c */ /* 0x004fe20000001840 */
[----:B------:R-:W1:Y:S01]  /*cef0*/  LDSM.16.MT88.4 R64, [R203+0x1b800] ;  /* 0x01b80000cb40783b */ /* 0x000e620000004200 */
        /* <DEDUP_REMOVED lines=14> */
[----:B---3--:R-:W-:Y:S01]  /*cfe0*/  HMMA.16816.F32 R44, R128, R48, R76 ;  /* 0x00000030802c723c */ /* 0x008fe2000000184c */
[----:B------:R-:W-:-:S02]  /*cff0*/  FADD.FTZ R0, R193, R0 ;  /* 0x00000000c1007221 */ /* 0x000fc40000010000 */
[----:B------:R-:W-:Y:S02]  /*d000*/  FADD.FTZ R2, R198, R2 ;  /* 0x00000002c6027221 */ /* 0x000fe40000010000 */
[----:B------:R-:W-:-:S03]  /*d010*/  FADD.FTZ R0, R195, R0 ;  /* 0x00000000c3007221 */ /* 0x000fc60000010000 */
[----:B------:R-:W-:Y:S01]  /*d020*/  HMMA.16816.F32 R164, R128, R166, R60 ;  /* 0x000000a680a4723c */ /* 0x000fe2000000183c */
[----:B------:R-:W-:-:S07]  /*d030*/  FADD.FTZ R2, R197, R2 ;  /* 0x00000002c5027221 */ /* 0x000fce0000010000 */
[----:B------:R-:W-:Y:S01]  /*d040*/  HMMA.16816.F32 R48, R128, R50, R80 ;  /* 0x000000328030723c */ /* 0x000fe20000001850 */
[----:B------:R-:W2:Y:S01]  /*d050*/  LDSM.16.MT88.4 R80, [R202+0x1d800] ;  /* 0x01d80000ca50783b */ /* 0x000ea20000004200 */
[----:B------:R-:W-:-:S06]  /*d060*/  FADD.FTZ R0, R194, R0 ;  /* 0x00000000c2007221 */ /* 0x000fcc0000010000 */
[----:B------:R-:W-:Y:S08]  /*d070*/  HMMA.16816.F32 R180, R4, R16, R180 ;  /* 0x0000001004b4723c */ /* 0x000ff000000018b4 */
[----:B-1----:R-:W-:Y:S08]  /*d080*/  HMMA.16816.F32 R60, R128, R64, R92 ;  /* 0x00000040803c723c */ /* 0x002ff0000000185c */
[C---:B------:R-:W-:Y:S01]  /*d090*/  HMMA.16816.F32 R28, R4.reuse, R30, R112 ;  /* 0x0000001e041c723c */ /* 0x040fe20000001870 */
[----:B------:R-:W-:Y:S07]  /*d0a0*/  LDSM.16.MT88.4 R112, [R202+0x1f800] ;  /* 0x01f80000ca70783b */ /* 0x000fee0000004200 */
[----:B------:R-:W-:Y:S01]  /*d0b0*/  HMMA.16816.F32 R16, R4, R18, R104 ;  /* 0x000000120410723c */ /* 0x000fe20000001868 */
[----:B------:R-:W-:Y:S04]  /*d0c0*/  LDSM.16.MT88.4 R104, [R201+0x1f800] ;  /* 0x01f80000c968783b */ /* 0x000fe80000004200 */
[----:B------:R-:W-:Y:S03]  /*d0d0*/  LDSM.16.MT88.4 R4, [R203+0x1f800] ;  /* 0x01f80000cb04783b */ /* 0x000fe60000004200 */
[C---:B------:R-:W-:Y:S01]  /*d0e0*/  HMMA.16816.F32 R64, R128.reuse, R66, R96 ;  /* 0x000000428040723c */ /* 0x040fe20000001860 */
[----:B------:R-:W1:Y:S07]  /*d0f0*/  LDSM.16.MT88.4 R96, [R203+0x1d800] ;  /* 0x01d80000cb60783b */ /* 0x000e6e0000004200 */
[----:B------:R-:W-:Y:S01]  /*d100*/  HMMA.16816.F32 R84, R128, R88, R120 ;  /* 0x000000588054723c */ /* 0x000fe20000001878 */
[----:B------:R-:W3:Y:S01]  /*d110*/  LDSM.16.MT88.4 R120, [R204+0x1f800] ;  /* 0x01f80000cc78783b */ /* 0x000ee20000004200 */
        /* <DEDUP_REMOVED lines=9> */
[C---:B--2---:R-:W-:Y:S02]  /*d1b0*/  HMMA.16816.F32 R76, R128.reuse, R80, R108 ;  /* 0x00000050804c723c */ /* 0x044fe4000000186c */
[----:B------:R2:W-:Y:S04]  /*d1c0*/  STL [R1+0x24], R244 ;  /* 0x000024f401007387 */ /* 0x0005e80000100800 */
[----:B------:R2:W-:Y:S02]  /*d1d0*/  STL [R1+0x30], R250 ;  /* 0x000030fa01007387 */ /* 0x0005e40000100800 */
[C---:B------:R-:W-:Y:S08]  /*d1e0*/  HMMA.16816.F32 R68, R128.reuse, R72, R100 ;  /* 0x000000488044723c */ /* 0x040ff00000001864 */
[C---:B------:R-:W-:Y:S08]  /*d1f0*/  HMMA.16816.F32 R80, R128.reuse, R82, R116 ;  /* 0x000000528050723c */ /* 0x040ff00000001874 */
[C---:B-1----:R-:W-:Y:S08]  /*d200*/  HMMA.16816.F32 R92, R128.reuse, R96, R168 ;  /* 0x00000060805c723c */ /* 0x042ff000000018a8 */
[C---:B------:R-:W-:Y:S08]  /*d210*/  HMMA.16816.F32 R100, R128.reuse, R104, R172 ;  /* 0x000000688064723c */ /* 0x040ff000000018ac */
[C---:B------:R-:W-:Y:S08]  /*d220*/  HMMA.16816.F32 R108, R128.reuse, R112, R176 ;  /* 0x00000070806c723c */ /* 0x040ff000000018b0 */
[C---:B---3--:R-:W-:Y:S08]  /*d230*/  HMMA.16816.F32 R116, R128.reuse, R120, R180 ;  /* 0x000000788074723c */ /* 0x048ff000000018b4 */
[C---:B------:R-:W-:Y:S08]  /*d240*/  HMMA.16816.F32 R72, R128.reuse, R74, R32 ;  /* 0x0000004a8048723c */ /* 0x040ff00000001820 */
[C---:B------:R-:W-:Y:S08]  /*d250*/  HMMA.16816.F32 R88, R128.reuse, R90, R132 ;  /* 0x0000005a8058723c */ /* 0x040ff00000001884 */
[----:B------:R-:W-:Y:S01]  /*d260*/  HMMA.16816.F32 R96, R128, R98, R20 ;  /* 0x000000628060723c */ /* 0x000fe20000001814 */
[----:B------:R-:W-:-:S07]  /*d270*/  MOV R133, R249 ;  /* 0x000000f900857202 */ /* 0x000fce0000000f00 */
[C---:B------:R-:W-:Y:S08]  /*d280*/  HMMA.16816.F32 R104, R128.reuse, R106, R24 ;  /* 0x0000006a8068723c */ /* 0x040ff00000001818 */
[C---:B------:R-:W-:Y:S08]  /*d290*/  HMMA.16816.F32 R112, R128.reuse, R114, R28 ;  /* 0x000000728070723c */ /* 0x040ff0000000181c */
[----:B------:R-:W-:Y:S01]  /*d2a0*/  HMMA.16816.F32 R120, R128, R122, R16 ;  /* 0x0000007a8078723c */ /* 0x000fe20000001810 */
[----:B----4-:R-:W-:-:S07]  /*d2b0*/  MOV R132, R251 ;  /* 0x000000fb00847202 */ /* 0x010fce0000000f00 */
[C---:B------:R-:W-:Y:S08]  /*d2c0*/  HMMA.16816.F32 R124, R128.reuse, R4, R124 ;  /* 0x00000004807c723c */ /* 0x040ff0000000187c */
[----:B------:R-:W-:Y:S01]  /*d2d0*/  HMMA.16816.F32 R128, R128, R6, R12 ;  /* 0x000000068080723c */ /* 0x000fe2000000180c */
[----:B------:R-:W-:Y:S07]  /*d2e0*/  @!P0 BRA `(.L_x_507) ;  /* 0x00004fd000008947 */ /* 0x000fee0003800000 */
[----:B--2---:R-:W2:Y:S04]  /*d2f0*/  LDL.64 R242, [R1+0x78] ;  /* 0x0000780001f27983 */ /* 0x004ea80000100a00 */
        /* <DEDUP_REMOVED lines=18> */
[C---:B------:R-:W-:Y:S01]  /*d420*/  @!P4 LEA R16, P1, R0.reuse, c[0x0][0x170], 0x1 ;  /* 0x00005c000010ca11 */ /* 0x040fe200078208ff */
[----:B------:R-:W1:Y:S01]  /*d430*/  S2R R249, SR_TID.X ;  /* 0x0000000000f97919 */ /* 0x000e620000002100 */
        /* <DEDUP_REMOVED lines=17> */
[----:B------:R-:W-:Y:S01]  /*d550*/  @!P2 LEA.HI.X R13, R0, c[0x0][0x174], R3, 0x1, P1 ;  /* 0x00005d00000daa11 */ /* 0x000fe200008f0c03 */
[----:B------:R-:W-:Y:S01]  /*d560*/  IMAD.U32 R0, RZ, RZ, UR31 ;  /* 0x0000001fff007e24 */ /* 0x000fe2000f8e00ff */
[C---:B------:R-:W-:Y:S01]  /*d570*/  @!P4 LEA R10, P6, R2.reuse, c[0x0][0x170], 0x1 ;  /* 0x00005c00020aca11 */ /* 0x040fe200078c08ff */
[----:B------:R-:W-:Y:S01]  /*d580*/  @P3 STS.128 [R227+0x1c000], RZ ;  /* 0x01c000ffe3003388 */ /* 0x000fe20000000c00 */
[----:B------:R-:W-:-:S02]  /*d590*/  @!P3 LEA R8, P1, R2, c[0x0][0x170], 0x1 ;  /* 0x00005c000208ba11 */ /* 0x000fc400078208ff */
[C-C-:B------:R-:W-:Y:S01]  /*d5a0*/  @!P5 LEA.HI.X R19, R2.reuse, c[0x0][0x174], R4.reuse, 0x1, P0 ;  /* 0x00005d000213da11 */ /* 0x140fe200000f0c04 */
[----:B------:R-:W-:Y:S01]  /*d5b0*/  @!PT LDS RZ, [RZ] ;  /* 0x00000000fffff984 */ /* 0x000fe20000000800 */
[----:B------:R-:W-:Y:S01]  /*d5c0*/  @!PT LDS RZ, [RZ] ;  /* 0x00000000fffff984 */ /* 0x000fe20000000800 */
[----:B------:R-:W-:Y:S01]  /*d5d0*/  @!PT LDS RZ, [RZ] ;  /* 0x00000000fffff984 */ /* 0x000fe20000000800 */
[----:B------:R4:W-:Y:S01]  /*d5e0*/  @!P3 LDGSTS.E.BYPASS.LTC128B.128 [R227+0x1c000], [R14.64+0x100] ;  /* 0x1c0001000ee3bfae */ /* 0x0009e2000b901d54 */
[C---:B------:R-:W-:Y:S01]  /*d5f0*/  @!P2 LEA R6, P0, R2.reuse, c[0x0][0x170], 0x1 ;  /* 0x00005c000206aa11 */ /* 0x040fe200078008ff */
[----:B-1----:R-:W-:Y:S01]  /*d600*/  IMAD.SHL.U32 R249, R249, 0x2, RZ ;  /* 0x00000002f9f97824 */ /* 0x002fe200078e00ff */
[C-C-:B------:R-:W-:Y:S01]  /*d610*/  @!P4 LEA.HI.X R11, R2.reuse, c[0x0][0x174], R4.reuse, 0x1, P6 ;  /* 0x00005d00020bca11 */ /* 0x140fe200030f0c04 */
[----:B------:R-:W-:Y:S01]  /*d620*/  @P2 STS.128 [R227+0x1e000], RZ ;  /* 0x01e000ffe3002388 */ /* 0x000fe20000000c00 */
[C-C-:B------:R-:W-:Y:S02]  /*d630*/  @!P3 LEA.HI.X R9, R2.reuse, c[0x0][0x174], R4.reuse, 0x1, P1 ;  /* 0x00005d000209ba11 */ /* 0x140fe400008f0c04 */
[----:B------:R-:W-:Y:S01]  /*d640*/  @!P2 LEA.HI.X R7, R2, c[0x0][0x174], R4, 0x1, P0 ;  /* 0x00005d000207aa11 */ /* 0x000fe200000f0c04 */
[----:B------:R-:W-:Y:S01]  /*d650*/  @!PT LDS RZ, [RZ] ;  /* 0x00000000fffff984 */ /* 0x000fe20000000800 */
[----:B------:R-:W-:Y:S01]  /*d660*/  @!PT LDS RZ, [RZ] ;  /* 0x00000000fffff984 */ /* 0x000fe20000000800 */
[----:B------:R-:W-:Y:S01]  /*d670*/  @!PT LDS RZ, [RZ] ;  /* 0x00000000fffff984 */ /* 0x000fe20000000800 */
[----:B------:R4:W-:Y:S01]  /*d680*/  @!P2 LDGSTS.E.BYPASS.LTC128B.128 [R227+0x1e000], [R12.64+0x180] ;  /* 0x1e0001800ce3afae */ /* 0x0009e2000b901d54 */
[----:B------:R-:W-:-:S03]  /*d690*/  LOP3.LUT R249, R249, 0x6, RZ, 0xc0, !PT ;  /* 0x00000006f9f97812 */ /* 0x000fc600078ec0ff */
[----:B------:R-:W-:Y:S02]  /*d6a0*/  @P5 STS.128 [R227+0x19000], RZ ;  /* 0x019000ffe3005388 */ /* 0x000fe40000000c00 */
[----:B------:R-:W-:Y:S02]  /*d6b0*/  IMAD R0, R0, 0x40, R249 ;  /* 0x0000004000007824 */ /* 0x000fe400078e02f9 */
[----:B------:R-:W-:Y:S01]  /*d6c0*/  @!PT LDS RZ, [RZ] ;  /* 0x00000000fffff984 */ /* 0x000fe20000000800 */
[----:B------:R-:W-:Y:S01]  /*d6d0*/  @!PT LDS RZ, [RZ] ;  /* 0x00000000fffff984 */ /* 0x000fe20000000800 */
[----:B------:R-:W-:Y:S01]  /*d6e0*/  @!PT LDS RZ, [RZ] ;  /* 0x00000000fffff984 */ /* 0x000fe20000000800 */
[----:B------:R3:W-:Y:S02]  /*d6f0*/  @!P5 LDGSTS.E.BYPASS.LTC128B.128 [R227+0x19000], [R18.64] ;  /* 0x1900000012e3dfae */ /* 0x0007e4000b901d54 */
[--C-:B------:R-:W-:Y:S01]  /*d700*/  IMAD.IADD R2, R228, 0x1, -R0.reuse ;  /* 0x00000001e4027824 */ /* 0x100fe200078e0a00 */
[C---:B------:R-:W-:Y:S01]  /*d710*/  ISETP.GE.AND P1, PT, R0.reuse, R233, PT ;  /* 0x000000e90000720c */ /* 0x040fe20003f26270 */
[----:B------:R-:W-:Y:S01]  /*d720*/  @P4 STS.128 [R227+0x1b000], RZ ;  /* 0x01b000ffe3004388 */ /* 0x000fe20000000c00 */
[----:B------:R-:W-:Y:S02]  /*d730*/  IMAD.IADD R3, R229, 0x1, -R0 ;  /* 0x00000001e5037824 */ /* 0x000fe400078e0a00 */
[----:B------:R-:W-:Y:S01]  /*d740*/  IABS R2, R2 ;  /* 0x0000000200027213 */ /* 0x000fe20000000000 */
[----:B------:R-:W-:Y:S01]  /*d750*/  @!PT LDS RZ, [RZ] ;  /* 0x00000000fffff984 */ /* 0x000fe20000000800 */
[----:B------:R-:W-:Y:S01]  /*d760*/  @!PT LDS RZ, [RZ] ;  /* 0x00000000fffff984 */ /* 0x000fe20000000800 */
[----:B------:R-:W-:Y:S01]  /*d770*/  @!PT LDS RZ, [RZ] ;  /* 0x00000000fffff984 */ /* 0x000fe20000000800 */
[----:B------:R1:W-:Y:S01]  /*d780*/  @!P4 LDGSTS.E.BYPASS.LTC128B.128 [R227+0x1b000], [R10.64+0x80] ;  /* 0x1b0000800ae3cfae */ /* 0x0003e2000b901d54 */
[----:B------:R-:W-:-:S02]  /*d790*/  ISETP.LT.OR P1, PT, R0, R231, P1 ;  /* 0x000000e70000720c */ /* 0x000fc40000f21670 */
[----:B------:R-:W-:Y:S01]  /*d7a0*/  IABS R3, R3 ;  /* 0x0000000300037213 */ /* 0x000fe20000000000 */
        /* <DEDUP_REMOVED lines=10> */
[----:B----4-:R-:W-:Y:S04]  /*d850*/  LDSM.16.M88.4 R12, [R200+0x10000] ;  /* 0x01000000c80c783b */ /* 0x010fe80000000200 */
[----:B------:R-:W-:Y:S04]  /*d860*/  LDSM.16.M88.4 R24, [R200+0x10800] ;  /* 0x01080000c818783b */ /* 0x000fe80000000200 */
[----:B--2---:R-:W-:Y:S04]  /*d870*/  LDSM.16.M88.4 R20, [R200+0x11000] ;  /* 0x01100000c814783b */ /* 0x004fe80000000200 */
[----:B---3--:R-:W-:Y:S04]  /*d880*/  LDSM.16.M88.4 R16, [R200+0x11800] ;  /* 0x01180000c810783b */ /* 0x008fe80000000200 */
[----:B-1----:R-:W-:Y:S04]  /*d890*/  LDSM.16.M88.4 R8, [R208] ;  /* 0x00000000d008783b */ /* 0x002fe80000000200 */
[----:B------:R-:W-:Y:S04]  /*d8a0*/  LDSM.16.M88.4 R132, [R211] ;  /* 0x00000000d384783b */ /* 0x000fe80000000200 */
[----:B-----5:R-:W1:Y:S04]  /*d8b0*/  LDSM.16.M88.4 R4, [R207] ;  /* 0x00000000cf04783b */ /* 0x020e680000000200 */
[----:B------:R-:W2:Y:S04]  /*d8c0*/  LDSM.16.M88.4 R184, [R226] ;  /* 0x00000000e2b8783b */ /* 0x000ea80000000200 */
[----:B------:R-:W3:Y:S04]  /*d8d0*/  LDSM.16.M88.4 R188, [R225] ;  /* 0x00000000e1bc783b */ /* 0x000ee80000000200 */
[----:B------:R-:W4:Y:S04]  /*d8e0*/  LDSM.16.M88.4 R240, [R224] ;  /* 0x00000000e0f0783b */ /* 0x000f280000000200 */
[----:B------:R-:W-:Y:S04]  /*d8f0*/  LDSM.16.M88.4 R196, [R206+0x10800] ;  /* 0x01080000cec4783b */ /* 0x000fe80000000200 */
        /* <DEDUP_REMOVED lines=11> */
[C---:B------:R-:W-:Y:S01]  /*d9b0*/  HMMA.16816.F32 R192, R8.reuse, R132, R32 ;  /* 0x0000008408c0723c */ /* 0x040fe20000001820 */
[----:B------:R-:W5:Y:S07]  /*d9c0*/  LDSM.16.M88.4 R32, [R206+0x11800] ;  /* 0x01180000ce20783b */ /* 0x000f6e0000000200 */
[C---:B------:R-:W-:Y:S01]  /*d9d0*/  HMMA.16816.F32 R16, R8.reuse, R134, R12 ;  /* 0x000000860810723c */ /* 0x040fe2000000180c */
[----:B------:R-:W1:Y:S07]  /*d9e0*/  LDSM.16.M88.4 R132, [R206+0x11000] ;  /* 0x01100000ce84783b */ /* 0x000e6e0000000200 */
[C---:B--2---:R-:W-:Y:S08]  /*d9f0*/  HMMA.16816.F32 R236, R8.reuse, R186, R180 ;  /* 0x000000ba08ec723c */ /* 0x044ff000000018b4 */
[C---:B---3--:R-:W-:Y:S08]  /*da00*/  HMMA.16816.F32 R180, R8.reuse, R188, R176 ;  /* 0x000000bc08b4723c */ /* 0x048ff000000018b0 */
[C---:B------:R-:W-:Y:S01]  /*da10*/  HMMA.16816.F32 R12, R8.reuse, R184, R28 ;  /* 0x000000b8080c723c */ /* 0x040fe2000000181c */
[----:B------:R-:W-:Y:S07]  /*da20*/  LDSM.16.M88.4 R28, [R205] ;  /* 0x00000000cd1c783b */ /* 0x000fee0000000200 */
[C---:B------:R-:W-:Y:S01]  /*da30*/  HMMA.16816.F32 R176, R8.reuse, R190, R172 ;  /* 0x000000be08b0723c */ /* 0x040fe200000018ac */
[----:B------:R-:W-:Y:S07]  /*da40*/  LDSM.16.M88.4 R188, [R205+0x800] ;  /* 0x00080000cdbc783b */ /* 0x000fee0000000200 */
[C---:B----4-:R-:W-:Y:S08]  /*da50*/  HMMA.16816.F32 R172, R8.reuse, R240, R168 ;  /* 0x000000f008ac723c */ /* 0x050ff000000018a8 */
[----:B------:R-:W-:Y:S01]  /*da60*/  HMMA.16816.F32 R24, R8, R242, R24 ;  /* 0x000000f20818723c */ /* 0x000fe20000001818 */
[----:B------:R-:W2:Y:S07]  /*da70*/  LDSM.16.M88.4 R8, [R209] ;  /* 0x00000000d108783b */ /* 0x000eae0000000200 */
[C---:B-1----:R-:W-:Y:S08]  /*da80*/  HMMA.16816.F32 R184, R4.reuse, R20, R192 ;  /* 0x0000001404b8723c */ /* 0x042ff000000018c0 */
[C---:B------:R-:W-:Y:S01]  /*da90*/  HMMA.16816.F32 R168, R4.reuse, R22, R16 ;  /* 0x0000001604a8723c */ /* 0x040fe20000001810 */
[----:B------:R-:W1:Y:S07]  /*daa0*/  LDSM.16.M88.4 R20, [R205+0x1800] ;  /* 0x00180000cd14783b */ /* 0x000e6e0000000200 */
[C---:B------:R-:W-:Y:S08]  /*dab0*/  HMMA.16816.F32 R16, R4.reuse, R196, R12 ;  /* 0x000000c40410723c */ /* 0x040ff0000000180c */
[C---:B-----5:R-:W-:Y:S08]  /*dac0*/  HMMA.16816.F32 R172, R4.reuse, R32, R172 ;  /* 0x0000002004ac723c */ /* 0x060ff000000018ac */
[C---:B------:R-:W-:Y:S01]  /*dad0*/  HMMA.16816.F32 R12, R4.reuse, R34, R24 ;  /* 0x00000022040c723c */ /* 0x040fe20000001818 */
[----:B------:R-:W3:Y:S04]  /*dae0*/  LDSM.16.M88.4 R24, [R205+0x1000] ;  /* 0x00100000cd18783b */ /* 0x000ee80000000200 */
[----:B------:R-:W-:Y:S03]  /*daf0*/  LDSM.16.M88.4 R32, [R200+0x12000] ;  /* 0x01200000c820783b */ /* 0x000fe60000000200 */
[C---:B------:R-:W-:Y:S01]  /*db00*/  HMMA.16816.F32 R192, R4.reuse, R132, R180 ;  /* 0x0000008404c0723c */ /* 0x040fe200000018b4 */
[----:B------:R-:W-:Y:S07]  /*db10*/  LDSM.16.M88.4 R180, [R200+0x12800] ;  /* 0x01280000c8b4783b */ /* 0x000fee0000000200 */
[C---:B------:R-:W-:Y:S08]  /*db20*/  HMMA.16816.F32 R196, R4.reuse, R198, R236 ;  /* 0x000000c604c4723c */ /* 0x040ff000000018ec */
[----:B------:R-:W-:Y:S01]  /*db30*/  HMMA.16816.F32 R132, R4, R134, R176 ;  /* 0x000000860484723c */ /* 0x000fe200000018b0 */
[----:B------:R-:W4:Y:S07]  /*db40*/  LDSM.16.M88.4 R4, [R207+0x4000] ;  /* 0x00400000cf04783b */ /* 0x000f2e0000000200 */
[C---:B--2---:R-:W-:Y:S01]  /*db50*/  HMMA.16816.F32 R176, R8.reuse, R28, R184 ;  /* 0x0000001c08b0723c */ /* 0x044fe200000018b8 */
        /* <DEDUP_REMOVED lines=9> */
[C---:B---3--:R-:W-:Y:S08]  /*dbf0*/  HMMA.16816.F32 R192, R8.reuse, R24, R192 ;  /* 0x0000001808c0723c */ /* 0x048ff000000018c0 */
        /* <DEDUP_REMOVED lines=19> */
[----:B------:R-:W5:Y:S07]  /*dd30*/  LDSM.16.M88.4 R24, [R206+0x13800] ;  /* 0x01380000ce18783b */ /* 0x000f6e0000000200 */
        /* <DEDUP_REMOVED lines=14> */
[C---:B-----5:R-:W-:Y:S01]  /*de20*/  HMMA.16816.F32 R184, R4.reuse, R24, R172 ;  /* 0x0000001804b8723c */ /* 0x060fe200000018ac */
        /* <DEDUP_REMOVED lines=50> */
[----:B------:R-:W5:Y:S03]  /*e150*/  LDSM.16.M88.4 R168, [R205+0x5800] ;  /* 0x00580000cda8783b */ /* 0x000f660000000200 */
        /* <DEDUP_REMOVED lines=12> */
[C---:B-----5:R-:W-:Y:S08]  /*e220*/  HMMA.16816.F32 R188, R12.reuse, R168, R188 ;  /* 0x000000a80cbc723c */ /* 0x060ff000000018bc */
        /* <DEDUP_REMOVED lines=11> */
[----:B------:R-:W5:Y:S07]  /*e2e0*/  LDSM.16.M88.4 R32, [R213] ;  /* 0x00000000d520783b */ /* 0x000f6e0000000200 */
        /* <DEDUP_REMOVED lines=13> */
[----:B------:R-:W4:Y:S03]  /*e3c0*/  LDSM.16.M88.4 R16, [R206+0x16800] ;  /* 0x01680000ce10783b */ /* 0x000f260000000200 */
[C---:B-----5:R-:W-:Y:S08]  /*e3d0*/  HMMA.16816.F32 R20, R4.reuse, R32, R20 ;  /* 0x000000200414723c */ /* 0x060ff00000001814 */
[C---:B------:R-:W-:Y:S08]  /*e3e0*/  HMMA.16816.F32 R132, R4.reuse, R34, R132 ;  /* 0x000000220484723c */ /* 0x040ff00000001884 */
[C---:B---3--:R-:W-:Y:S08]  /*e3f0*/  HMMA.16816.F32 R176, R4.reuse, R180, R196 ;  /* 0x000000b404b0723c */ /* 0x048ff000000018c4 */
[----:B------:R-:W-:Y:S01]  /*e400*/  HMMA.16816.F32 R192, R4, R182, R192 ;  /* 0x000000b604c0723c */ /* 0x000fe200000018c0 */
[----:B------:R-:W3:Y:S07]  /*e410*/  LDSM.16.M88.4 R4, [R209+0xc000] ;  /* 0x00c00000d104783b */ /* 0x000eee0000000200 */
[C---:B-1----:R-:W-:Y:S08]  /*e420*/  HMMA.16816.F32 R12, R8.reuse, R172, R236 ;  /* 0x000000ac080c723c */ /* 0x042ff000000018ec */
[C---:B------:R-:W-:Y:S01]  /*e430*/  HMMA.16816.F32 R32, R8.reuse, R174, R188 ;  /* 0x000000ae0820723c */ /* 0x040fe200000018bc */
[----:B------:R-:W1:Y:S07]  /*e440*/  LDSM.16.M88.4 R172, [R206+0x17800] ;  /* 0x01780000ceac783b */ /* 0x000e6e0000000200 */
[C---:B--2---:R-:W-:Y:S08]  /*e450*/  HMMA.16816.F32 R180, R8.reuse, R24, R20 ;  /* 0x0000001808b4723c */ /* 0x044ff00000001814 */
[C---:B----4-:R-:W-:Y:S08]  /*e460*/  HMMA.16816.F32 R184, R8.reuse, R16, R184 ;  /* 0x0000001008b8723c */ /* 0x050ff000000018b8 */
[----:B------:R-:W-:Y:S01]  /*e470*/  HMMA.16816.F32 R188, R8, R26, R132 ;  /* 0x0000001a08bc723c */ /* 0x000fe20000001884 */
[----:B------:R-:W2:Y:S04]  /*e480*/  LDSM.16.M88.4 R132, [R205+0x6800] ;  /* 0x00680000cd84783b */ /* 0x000ea80000000200 */
[----:B------:R-:W4:Y:S03]  /*e490*/  LDSM.16.M88.4 R24, [R205+0x7000] ;  /* 0x00700000cd18783b */ /* 0x000f260000000200 */
[----:B---3--:R-:W-:Y:S07]  /*e4a0*/  HMMA.16816.F32 R20, R4, R28, R12 ;  /* 0x0000001c0414723c */ /* 0x008fee000000180c */
[----:B------:R-:W-:Y:S01]  /*e4b0*/  IMAD.MOV.U32 R12, RZ, RZ, R2 ;  /* 0x000000ffff0c7224 */ /* 0x000fe200078e0002 */
[----:B------:R-:W-:Y:S01]  /*e4c0*/  IADD3 R2, R0, 0x1, RZ ;  /* 0x0000000100027810 */ /* 0x000fe20007ffe0ff */
[----:B-1----:R-:W-:Y:S02]  /*e4d0*/  HMMA.16816.F32 R196, R8, R172, R176 ;  /* 0x000000ac08c4723c */ /* 0x002fe400000018b0 */
[----:B------:R1:W3:Y:S01]  /*e4e0*/  I2F R14, R12 ;  /* 0x0000000c000e7306 */ /* 0x0002e20000201400 */
[----:B------:R-:W-:Y:S01]  /*e4f0*/  ISETP.GE.AND P0, PT, R2, R233, PT ;  /* 0x000000e90200720c */ /* 0x000fe20003f06270 */
[----:B------:R-:W-:Y:S01]  /*e500*/  IMAD.IADD R13, R228, 0x1, -R2 ;  /* 0x00000001e40d7824 */ /* 0x000fe200078e0a02 */
[----:B------:R-:W-:-:S02]  /*e510*/  ISETP.GE.AND P6, PT, R2, R232, PT ;  /* 0x000000e80200720c */ /* 0x000fc40003fc6270 */
[C---:B------:R-:W-:Y:S01]  /*e520*/  ISETP.LT.OR P0, PT, R2.reuse, R231, P0 ;  /* 0x000000e70200720c */ /* 0x040fe20000701670 */
[----:B------:R-:W-:Y:S01]  /*e530*/  HMMA.16816.F32 R28, R4, R30, R32 ;  /* 0x0000001e041c723c */ /* 0x000fe20000001820 */
[----:B------:R-:W-:-:S07]  /*e540*/  ISETP.LT.OR P6, PT, R2, R230, P6 ;  /* 0x000000e60200720c */ /* 0x000fce00037c1670 */
[C---:B------:R-:W-:Y:S01]  /*e550*/  HMMA.16816.F32 R168, R8.reuse, R18, R168 ;  /* 0x0000001208a8723c */ /* 0x040fe200000018a8 */
[----:B-1----:R-:W-:Y:S01]  /*e560*/  IMAD.MOV.U32 R12, RZ, RZ, R3 ;  /* 0x000000ffff0c7224 */ /* 0x002fe200078e0003 */
[----:B------:R-:W-:Y:S01]  /*e570*/  IABS R3, R13 ;  /* 0x0000000d00037213 */ /* 0x000fe20000000000 */
[----:B------:R-:W-:Y:S02]  /*e580*/  IMAD.IADD R13, R229, 0x1, -R2 ;  /* 0x00000001e50d7824 */ /* 0x000fe400078e0a02 */
[----:B------:R1:W5:Y:S01]  /*e590*/  I2F R16, R12 ;  /* 0x0000000c00107306 */ /* 0x0003620000201400 */
[----:B---3--:R-:W-:Y:S02]  /*e5a0*/  FFMA.FTZ R14, R14, -UR23, R20 ;  /* 0x800000170e0e7c23 */ /* 0x008fe40008010014 */
[----:B------:R-:W-:Y:S03]  /*e5b0*/  HMMA.16816.F32 R192, R8, R174, R192 ;  /* 0x000000ae08c0723c */ /* 0x000fe600000018c0 */
[----:B------:R-:W-:-:S02]  /*e5c0*/  FSEL R178, R14, -INF , !P1 ;  /* 0xff8000000eb27808 */ /* 0x000fc40004800000 */
[----:B------:R3:W3:Y:S01]  /*e5d0*/  I2F R15, R3 ;  /* 0x00000003000f7306 */ /* 0x0006e20000201400 */
[C---:B------:R-:W-:Y:S02]  /*e5e0*/  ISETP.GE.AND P1, PT, R0.reuse, R232, PT ;  /* 0x000000e80000720c */ /* 0x040fe40003f26270 */
[----:B--2---:R-:W-:Y:S02]  /*e5f0*/  HMMA.16816.F32 R32, R4, R132, R184 ;  /* 0x000000840420723c */ /* 0x004fe400000018b8 */
[C---:B------:R-:W-:Y:S02]  /*e600*/  ISETP.LT.OR P1, PT, R0.reuse, R230, P1 ;  /* 0x000000e60000720c */ /* 0x040fe40000f21670 */
[----:B-1----:R-:W-:Y:S01]  /*e610*/  IADD3 R12, R0, 0x8, RZ ;  /* 0x00000008000c7810 */ /* 0x002fe20007ffe0ff */
[----:B-----5:R-:W-:-:S03]  /*e620*/  FFMA.FTZ R14, R16, -UR23, R22 ;  /* 0x80000017100e7c23 */ /* 0x020fc60008010016 */
[C---:B------:R-:W-:Y:S02]  /*e630*/  HMMA.16816.F32 R132, R4.reuse, R134, R168 ;  /* 0x000000860484723c */ /* 0x040fe400000018a8 */
[----:B------:R-:W-:Y:S02]  /*e640*/  FSEL R177, R14, -INF , !P1 ;  /* 0xff8000000eb17808 */ /* 0x000fe40004800000 */
[----:B---3--:R-:W-:Y:S01]  /*e650*/  IABS R3, R13 ;  /* 0x0000000d00037213 */ /* 0x008fe20000000000 */
[--C-:B------:R-:W-:Y:S01]  /*e660*/  IMAD.IADD R13, R228, 0x1, -R12.reuse ;  /* 0x00000001e40d7824 */ /* 0x100fe200078e0a0c */
[----:B------:R-:W-:Y:S01]  /*e670*/  ISETP.GE.AND P1, PT, R12, R233, PT ;  /* 0x000000e90c00720c */ /* 0x000fe20003f26270 */
[----:B------:R-:W-:Y:S01]  /*e680*/  FFMA.FTZ R15, R15, -UR23, R21 ;  /* 0x800000170f0f7c23 */ /* 0x000fe20008010015 */
[----:B------:R1:W-:Y:S01]  /*e690*/  I2F R18, R3 ;  /* 0x0000000300127306 */ /* 0x0003e20000201400 */
[----:B----4-:R-:W-:Y:S01]  /*e6a0*/  HMMA.16816.F32 R168, R4, R26, R188 ;  /* 0x0000001a04a8723c */ /* 0x010fe200000018bc */
[----:B------:R-:W-:Y:S01]  /*e6b0*/  IABS R2, R13 ;  /* 0x0000000d00027213 */ /* 0x000fe20000000000 */
[----:B------:R-:W-:Y:S01]  /*e6c0*/  IMAD.IADD R13, R229, 0x1, -R12 ;  /* 0x00000001e50d7824 */ /* 0x000fe200078e0a0c */
[----:B------:R-:W-:-:S02]  /*e6d0*/  FSEL R179, R15, -INF , !P0 ;  /* 0xff8000000fb37808 */ /* 0x000fc40004000000 */
[C---:B------:R-:W-:Y:S02]  /*e6e0*/  ISETP.GE.AND P0, PT, R12.reuse, R232, PT ;  /* 0x000000e80c00720c */ /* 0x040fe40003f06270 */
[----:B------:R2:W3:Y:S01]  /*e6f0*/  I2F R16, R2 ;  /* 0x0000000200107306 */ /* 0x0004e20000201400 */
[C---:B------:R-:W-:Y:S02]  /*e700*/  ISETP.LT.OR P1, PT, R12.reuse, R231, P1 ;  /* 0x000000e70c00720c */ /* 0x040fe40000f21670 */
[----:B------:R-:W-:Y:S02]  /*e710*/  ISETP.LT.OR P0, PT, R12, R230, P0 ;  /* 0x000000e60c00720c */ /* 0x000fe40000701670 */
[----:B-1----:R-:W-:-:S05]  /*e720*/  IADD3 R3, R0, 0x9, RZ ;  /* 0x0000000900037810 */ /* 0x002fca0007ffe0ff */
[--C-:B------:R-:W-:Y:S02]  /*e730*/  IMAD.IADD R14, R228, 0x1, -R3.reuse ;  /* 0x00000001e40e7824 */ /* 0x100fe400078e0a03 */
[----:B------:R-:W-:Y:S01]  /*e740*/  IMAD.IADD R12, R229, 0x1, -R3 ;  /* 0x00000001e50c7824 */ /* 0x000fe200078e0a03 */
[----:B--2---:R-:W-:Y:S01]  /*e750*/  IABS R2, R13 ;  /* 0x0000000d00027213 */ /* 0x004fe20000000000 */
[----:B---3--:R-:W-:-:S03]  /*e760*/  FFMA.FTZ R15, R16, -UR23, R28 ;  /* 0x80000017100f7c23 */ /* 0x008fc6000801001c */
[----:B------:R-:W-:Y:S01]  /*e770*/  IABS R12, R12 ;  /* 0x0000000c000c7213 */ /* 0x000fe20000000000 */
[----:B------:R-:W-:Y:S01]  /*e780*/  IMAD.MOV.U32 R13, RZ, RZ, R2 ;  /* 0x000000ffff0d7224 */ /* 0x000fe200078e0002 */
[----:B------:R-:W-:Y:S01]  /*e790*/  IABS R2, R14 ;  /* 0x0000000e00027213 */ /* 0x000fe20000000000 */
[----:B------:R-:W-:Y:S01]  /*e7a0*/  FFMA.FTZ R14, R18, -UR23, R23 ;  /* 0x80000017120e7c23 */ /* 0x000fe20008010017 */
[----:B------:R-:W-:Y:S01]  /*e7b0*/  FSEL R173, R15, -INF , !P1 ;  /* 0xff8000000fad7808 */ /* 0x000fe20004800000 */
[----:B------:R1:W2:Y:S01]  /*e7c0*/  I2F R17, R13 ;  /* 0x0000000d00117306 */ /* 0x0002a20000201400 */
[C---:B------:R-:W-:Y:S01]  /*e7d0*/  ISETP.GE.AND P1, PT, R3.reuse, R232, PT ;  /* 0x000000e80300720c */ /* 0x040fe20003f26270 */
[----:B------:R-:W-:Y:S01]  /*e7e0*/  HMMA.16816.F32 R20, R4, R24, R180 ;  /* 0x000000180414723c */ /* 0x000fe200000018b4 */
[----:B------:R-:W-:Y:S02]  /*e7f0*/  FSEL R176, R14, -INF , !P6 ;  /* 0xff8000000eb07808 */ /* 0x000fe40007000000 */
[----:B------:R-:W-:-:S02]  /*e800*/  ISETP.GE.AND P6, PT, R3, R233, PT ;  /* 0x000000e90300720c */ /* 0x000fc40003fc6270 */
[C---:B------:R-:W-:Y:S02]  /*e810*/  ISETP.LT.OR P1, PT, R3.reuse, R230, P1 ;  /* 0x000000e60300720c */ /* 0x040fe40000f21670 */
[----:B------:R-:W-:Y:S02]  /*e820*/  ISETP.LT.OR P6, PT, R3, R231, P6 ;  /* 0x000000e70300720c */ /* 0x000fe400037c1670 */
[C---:B------:R-:W-:Y:S01]  /*e830*/  IADD3 R3, R0.reuse, 0x11, RZ ;  /* 0x0000001100037810 */ /* 0x040fe20007ffe0ff */
[----:B-1----:R-:W-:Y:S01]  /*e840*/  IMAD.MOV.U32 R13, RZ, RZ, R2 ;  /* 0x000000ffff0d7224 */ /* 0x002fe200078e0002 */
[----:B------:R-:W-:-:S03]  /*e850*/  IADD3 R2, R0, 0x10, RZ ;  /* 0x0000001000027810 */ /* 0x000fc60007ffe0ff */
[C---:B------:R-:W-:Y:S01]  /*e860*/  IMAD.IADD R8, R228.reuse, 0x1, -R3 ;  /* 0x00000001e4087824 */ /* 0x040fe200078e0a03 */
[----:B------:R1:W3:Y:S01]  /*e870*/  I2F R16, R13 ;  /* 0x0000000d00107306 */ /* 0x0002e20000201400 */
[----:B------:R-:W-:-:S03]  /*e880*/  IMAD.IADD R14, R228, 0x1, -R2 ;  /* 0x00000001e40e7824 */ /* 0x000fc600078e0a02 */
[----:B------:R-:W-:Y:S01]  /*e890*/  IABS R8, R8 ;  /* 0x0000000800087213 */ /* 0x000fe20000000000 */
[----:B-1----:R-:W-:Y:S01]  /*e8a0*/  IMAD.MOV.U32 R13, RZ, RZ, R12 ;  /* 0x000000ffff0d7224 */ /* 0x002fe200078e000c */
[----:B------:R-:W-:Y:S01]  /*e8b0*/  IABS R12, R14 ;  /* 0x0000000e000c7213 */ /* 0x000fe20000000000 */
[----:B--2---:R-:W-:Y:S02]  /*e8c0*/  FFMA.FTZ R14, R17, -UR23, R30 ;  /* 0x80000017110e7c23 */ /* 0x004fe4000801001e */
[----:B------:R1:W2:Y:S01]  /*e8d0*/  I2F R15, R13 ;  /* 0x0000000d000f7306 */ /* 0x0002a20000201400 */
[----:B---3--:R-:W-:Y:S02]  /*e8e0*/  FFMA.FTZ R10, R16, -UR23, R29 ;  /* 0x80000017100a7c23 */ /* 0x008fe4000801001d */
[----:B------:R-:W-:Y:S02]  /*e8f0*/  FSEL R172, R14, -INF , !P0 ;  /* 0xff8000000eac7808 */ /* 0x000fe40004000000 */
[----:B------:R-:W-:-:S02]  /*e900*/  ISETP.GE.AND P0, PT, R2, R233, PT ;  /* 0x000000e90200720c */ /* 0x000fc40003f06270 */
[----:B------:R-:W-:Y:S01]  /*e910*/  FSEL R30, R10, -INF , !P6 ;  /* 0xff8000000a1e7808 */ /* 0x000fe20007000000 */
[----:B------:R-:W3:Y:S01]  /*e920*/  I2F R12, R12 ;  /* 0x0000000c000c7306 */ /* 0x000ee20000201400 */
[C---:B------:R-:W-:Y:S01]  /*e930*/  ISETP.GE.AND P6, PT, R2.reuse, R232, PT ;  /* 0x000000e80200720c */ /* 0x040fe20003fc6270 */
[C---:B------:R-:W-:Y:S01]  /*e940*/  IMAD.IADD R10, R229.reuse, 0x1, -R3 ;  /* 0x00000001e50a7824 */ /* 0x040fe200078e0a03 */
[C---:B------:R-:W-:Y:S02]  /*e950*/  ISETP.LT.OR P0, PT, R2.reuse, R231, P0 ;  /* 0x000000e70200720c */ /* 0x040fe40000701670 */
[----:B------:R-:W-:Y:S01]  /*e960*/  ISETP.LT.OR P6, PT, R2, R230, P6 ;  /* 0x000000e60200720c */ /* 0x000fe200037c1670 */
[----:B-1----:R-:W-:Y:S01]  /*e970*/  IMAD.IADD R13, R229, 0x1, -R2 ;  /* 0x00000001e50d7824 */ /* 0x002fe200078e0a02 */
[----:B------:R-:W-:Y:S01]  /*e980*/  IADD3 R2, R0, 0x18, RZ ;  /* 0x0000001800027810 */ /* 0x000fe20007ffe0ff */
[----:B--2---:R-:W-:-:S03]  /*e990*/  FFMA.FTZ R11, R15, -UR23, R31 ;  /* 0x800000170f0b7c23 */ /* 0x004fc6000801001f */
[----:B------:R-:W-:Y:S02]  /*e9a0*/  IABS R13, R13 ;  /* 0x0000000d000d7213 */ /* 0x000fe40000000000 */
[----:B------:R-:W-:Y:S01]  /*e9b0*/  FSEL R29, R11, -INF , !P1 ;  /* 0xff8000000b1d7808 */ /* 0x000fe20004800000 */
[----:B---3--:R-:W-:Y:S01]  /*e9c0*/  FFMA.FTZ R12, R12, -UR23, R32 ;  /* 0x800000170c0c7c23 */ /* 0x008fe20008010020 */
[----:B------:R-:W-:Y:S01]  /*e9d0*/  ISETP.GE.AND P1, PT, R3, R233, PT ;  /* 0x000000e90300720c */ /* 0x000fe20003f26270 */
[----:B------:R-:W-:Y:S02]  /*e9e0*/  IMAD.MOV.U32 R9, RZ, RZ, R13 ;  /* 0x000000ffff097224 */ /* 0x000fe400078e000d */
[----:B------:R-:W-:Y:S01]  /*e9f0*/  IMAD.IADD R11, R229, 0x1, -R2 ;  /* 0x00000001e50b7824 */ /* 0x000fe200078e0a02 */
[----:B------:R-:W-:Y:S01]  /*ea00*/  FSEL R236, R12, -INF , !P0 ;  /* 0xff8000000cec7808 */ /* 0x000fe20004000000 */
[----:B------:R1:W2:Y:S01]  /*ea10*/  I2F R13, R9 ;  /* 0x00000009000d7306 */ /* 0x0002a20000201400 */
[----:B------:R-:W-:-:S02]  /*ea20*/  ISETP.GE.AND P0, PT, R3, R232, PT ;  /* 0x000000e80300720c */ /* 0x000fc40003f06270 */
[C---:B------:R-:W-:Y:S02]  /*ea30*/  ISETP.LT.OR P1, PT, R3.reuse, R231, P1 ;  /* 0x000000e70300720c */ /* 0x040fe40000f21670 */
[----:B------:R-:W-:Y:S01]  /*ea40*/  ISETP.LT.OR P0, PT, R3, R230, P0 ;  /* 0x000000e60300720c */ /* 0x000fe20000701670 */
[----:B-1----:R-:W-:Y:S01]  /*ea50*/  IMAD.MOV.U32 R9, RZ, RZ, R8 ;  /* 0x000000ffff097224 */ /* 0x002fe200078e0008 */
[----:B------:R-:W-:Y:S01]  /*ea60*/  IABS R8, R10 ;  /* 0x0000000a00087213 */ /* 0x000fe20000000000 */
[----:B--2---:R-:W-:Y:S02]  /*ea70*/  FFMA.FTZ R13, R13, -UR23, R34 ;  /* 0x800000170d0d7c23 */ /* 0x004fe40008010022 */
[----:B------:R1:W2:Y:S02]  /*ea80*/  I2F R14, R9 ;  /* 0x00000009000e7306 */ /* 0x0002a40000201400 */
[----:B------:R-:W-:Y:S01]  /*ea90*/  IMAD.MOV.U32 R10, RZ, RZ, R8 ;  /* 0x000000ffff0a7224 */ /* 0x000fe200078e0008 */
[----:B------:R-:W-:-:S02]  /*eaa0*/  IADD3 R8, R0, 0x19, RZ ;  /* 0x0000001900087810 */ /* 0x000fc40007ffe0ff */
[----:B------:R-:W-:Y:S02]  /*eab0*/  FSEL R239, R13, -INF , !P6 ;  /* 0xff8000000def7808 */ /* 0x000fe40007000000 */
[C---:B------:R-:W-:Y:S01]  /*eac0*/  ISETP.GE.AND P6, PT, R2.reuse, R233, PT ;  /* 0x000000e90200720c */ /* 0x040fe20003fc6270 */
[----:B------:R-:W3:Y:S03]  /*ead0*/  I2F R17, R10 ;  /* 0x0000000a00117306 */ /* 0x000ee60000201400 */
[----:B------:R-:W-:Y:S01]  /*eae0*/  ISETP.LT.OR P6, PT, R2, R231, P6 ;  /* 0x000000e70200720c */ /* 0x000fe200037c1670 */
[----:B-1----:R-:W-:Y:S02]  /*eaf0*/  IMAD.IADD R9, R228, 0x1, -R2 ;  /* 0x00000001e4097824 */ /* 0x002fe400078e0a02 */
[----:B--2---:R-:W-:-:S03]  /*eb00*/  FFMA.FTZ R12, R14, -UR23, R33 ;  /* 0x800000170e0c7c23 */ /* 0x004fc60008010021 */
[----:B------:R-:W-:Y:S02]  /*eb10*/  IABS R9, R9 ;  /* 0x0000000900097213 */ /* 0x000fe40000000000 */
[----:B------:R-:W-:Y:S01]  /*eb20*/  FSEL R235, R12, -INF , !P1 ;  /* 0xff8000000ceb7808 */ /* 0x000fe20004800000 */
[----:B---3--:R-:W-:Y:S01]  /*eb30*/  FFMA.FTZ R13, R17, -UR23, R35 ;  /* 0x80000017110d7c23 */ /* 0x008fe20008010023 */
[C---:B------:R-:W-:Y:S01]  /*eb40*/  ISETP.GE.AND P1, PT, R2.reuse, R232, PT ;  /* 0x000000e80200720c */ /* 0x040fe20003f26270 */
[----:B------:R-:W-:Y:S01]  /*eb50*/  IMAD.MOV.U32 R10, RZ, RZ, R9 ;  /* 0x000000ffff0a7224 */ /* 0x000fe200078e0009 */
[----:B------:R-:W-:Y:S01]  /*eb60*/  IABS R9, R11 ;  /* 0x0000000b00097213 */ /* 0x000fe20000000000 */
[----:B------:R-:W-:Y:S01]  /*eb70*/  IMAD.IADD R11, R229, 0x1, -R8 ;  /* 0x00000001e50b7824 */ /* 0x000fe200078e0a08 */
[----:B------:R-:W-:Y:S01]  /*eb80*/  ISETP.LT.OR P1, PT, R2, R230, P1 ;  /* 0x000000e60200720c */ /* 0x000fe20000f21670 */
[----:B------:R1:W2:Y:S01]  /*eb90*/  I2F R15, R10 ;  /* 0x0000000a000f7306 */ /* 0x0002a20000201400 */
[----:B------:R-:W-:Y:S01]  /*eba0*/  FSEL R238, R13, -INF , !P0 ;  /* 0xff8000000dee7808 */ /* 0x000fe20004000000 */
[----:B------:R-:W3:Y:S01]  /*ebb0*/  LDSM.16.M88.4 R32, [R205+0x7800] ;  /* 0x00780000cd20783b */ /* 0x000ee20000000200 */
[----:B------:R-:W-:Y:S01]  /*ebc0*/  ISETP.GE.AND P0, PT, R8, R233, PT ;  /* 0x000000e90800720c */ /* 0x000fe20003f06270 */
[----:B------:R-:W-:-:S04]  /*ebd0*/  DEPBAR.LE SB0, 0x0 ;  /* 0x000080000000791a */ /* 0x000fc80000000000 */
[----:B------:R4:W-:Y:S01]  /*ebe0*/  I2F R18, R9 ;  /* 0x0000000900127306 */ /* 0x0009e20000201400 */
[----:B------:R-:W-:Y:S01]  /*ebf0*/  BAR.SYNC.DEFER_BLOCKING 0x0 ;  /* 0x0000000000007b1d */ /* 0x000fe20000010000 */
[----:B------:R-:W-:Y:S01]  /*ec00*/  ISETP.LT.OR P0, PT, R8, R231, P0 ;  /* 0x000000e70800720c */ /* 0x000fe20000701670 */
[----:B-1----:R-:W-:Y:S02]  /*ec10*/  IMAD.IADD R10, R228, 0x1, -R8 ;  /* 0x00000001e40a7824 */ /* 0x002fe400078e0a08 */
[----:B--2---:R-:W-:-:S03]  /*ec20*/  FFMA.FTZ R12, R15, -UR23, R132 ;  /* 0x800000170f0c7c23 */ /* 0x004fc60008010084 */
[----:B------:R-:W-:Y:S02]  /*ec30*/  IABS R3, R10 ;  /* 0x0000000a00037213 */ /* 0x000fe40000000000 */
[----:B------:R-:W-:Y:S02]  /*ec40*/  FSEL R234, R12, -INF , !P6 ;  /* 0xff8000000cea7808 */ /* 0x000fe40007000000 */
[----:B----4-:R-:W-:Y:S01]  /*ec50*/  IADD3 R9, R0, 0x20, RZ ;  /* 0x0000002000097810 */ /* 0x010fe20007ffe0ff */
[----:B------:R-:W-:Y:S01]  /*ec60*/  IMAD.MOV.U32 R10, RZ, RZ, R3 ;  /* 0x000000ffff0a7224 */ /* 0x000fe200078e0003 */
[----:B------:R-:W-:Y:S02]  /*ec70*/  IABS R3, R11 ;  /* 0x0000000b00037213 */ /* 0x000fe40000000000 */
[----:B------:R-:W-:Y:S01]  /*ec80*/  ISETP.GE.AND P6, PT, R8, R232, PT ;  /* 0x000000e80800720c */ /* 0x000fe20003fc6270 */
[----:B------:R1:W2:Y:S01]  /*ec90*/  I2F R16, R10 ;  /* 0x0000000a00107306 */ /* 0x0002a20000201400 */
[----:B------:R-:W-:-:S02]  /*eca0*/  IMAD.IADD R11, R229, 0x1, -R9 ;  /* 0x00000001e50b7824 */ /* 0x000fc400078e0a09 */
[----:B------:R-:W-:-:S05]  /*ecb0*/  ISETP.LT.OR P6, PT, R8, R230, P6 ;  /* 0x000000e60800720c */ /* 0x000fca00037c1670 */
[----:B------:R-:W4:Y:S01]  /*ecc0*/  I2F R19, R3 ;  /* 0x0000000300137306 */ /* 0x000f220000201400 */
[----:B---3--:R-:W-:Y:S01]  /*ecd0*/  HMMA.16816.F32 R24, R4, R32, R196 ;  /* 0x000000200418723c */ /* 0x008fe200000018c4 */
[----:B-1----:R-:W-:Y:S02]  /*ece0*/  IMAD.IADD R10, R228, 0x1, -R9 ;  /* 0x00000001e40a7824 */ /* 0x002fe400078e0a09 */
[----:B--2---:R-:W-:-:S03]  /*ecf0*/  FFMA.FTZ R12, R16, -UR23, R133 ;  /* 0x80000017100c7c23 */ /* 0x004fc60008010085 */
[----:B------:R-:W-:Y:S02]  /*ed00*/  IABS R2, R10 ;  /* 0x0000000a00027213 */ /* 0x000fe40000000000 */
[----:B------:R-:W-:Y:S01]  /*ed10*/  FSEL R31, R12, -INF , !P0 ;  /* 0xff8000000c1f7808 */ /* 0x000fe20004000000 */
[----:B----4-:R-:W-:Y:S01]  /*ed20*/  FFMA.FTZ R12, R19, -UR23, R135 ;  /* 0x80000017130c7c23 */ /* 0x010fe20008010087 */
[----:B------:R-:W-:Y:S01]  /*ed30*/  IADD3 R3, R0, 0x21, RZ ;  /* 0x0000002100037810 */ /* 0x000fe20007ffe0ff */
[----:B------:R-:W-:Y:S01]  /*ed40*/  IMAD.MOV.U32 R10, RZ, RZ, R2 ;  /* 0x000000ffff0a7224 */ /* 0x000fe200078e0002 */
[----:B------:R-:W-:Y:S02]  /*ed50*/  IABS R2, R11 ;  /* 0x0000000b00027213 */ /* 0x000fe40000000000 */
[----:B------:R-:W-:Y:S01]  /*ed60*/  ISETP.GE.AND P0, PT, R9, R232, PT ;  /* 0x000000e80900720c */ /* 0x000fe20003f06270 */
[--C-:B------:R-:W-:Y:S01]  /*ed70*/  IMAD.IADD R11, R228, 0x1, -R3.reuse ;  /* 0x00000001e40b7824 */ /* 0x100fe200078e0a03 */
[----:B------:R1:W2:Y:S01]  /*ed80*/  I2F R13, R10 ;  /* 0x0000000a000d7306 */ /* 0x0002a20000201400 */
[----:B------:R-:W-:Y:S01]  /*ed90*/  IMAD.IADD R8, R229, 0x1, -R3 ;  /* 0x00000001e5087824 */ /* 0x000fe200078e0a03 */
[----:B------:R-:W-:-:S04]  /*eda0*/  ISETP.LT.OR P0, PT, R9, R230, P0 ;  /* 0x000000e60900720c */ /* 0x000fc80000701670 */
[----:B------:R-:W-:Y:S01]  /*edb0*/  IABS R8, R8 ;  /* 0x0000000800087213 */ /* 0x000fe20000000000 */
[----:B-1----:R-:W-:Y:S01]  /*edc0*/  IMAD.MOV.U32 R10, RZ, RZ, R2 ;  /* 0x000000ffff0a7224 */ /* 0x002fe200078e0002 */
[----:B------:R-:W-:Y:S01]  /*edd0*/  IABS R2, R11 ;  /* 0x0000000b00027213 */ /* 0x000fe20000000000 */
[----:B------:R-:W-:Y:S01]  /*ede0*/  FFMA.FTZ R11, R18, -UR23, R134 ;  /* 0x80000017120b7c23 */ /* 0x000fe20008010086 */
[----:B------:R-:W-:Y:S01]  /*edf0*/  FSEL R134, R12, -INF , !P6 ;  /* 0xff8000000c867808 */ /* 0x000fe20007000000 */
[----:B------:R1:W3:Y:S01]  /*ee00*/  I2F R14, R10 ;  /* 0x0000000a000e7306 */ /* 0x0002e20000201400 */
[----:B--2---:R-:W-:Y:S01]  /*ee10*/  FFMA.FTZ R13, R13, -UR23, R20 ;  /* 0x800000170d0d7c23 */ /* 0x004fe20008010014 */
[-C--:B------:R-:W-:Y:S02]  /*ee20*/  ISETP.GE.AND P6, PT, R3, R233.reuse, PT ;  /* 0x000000e90300720c */ /* 0x080fe40003fc6270 */
[----:B------:R-:W-:Y:S02]  /*ee30*/  FSEL R237, R11, -INF , !P1 ;  /* 0xff8000000bed7808 */ /* 0x000fe40004800000 */
[----:B------:R-:W-:-:S02]  /*ee40*/  ISETP.GE.AND P1, PT, R9, R233, PT ;  /* 0x000000e90900720c */ /* 0x000fc40003f26270 */
[-C--:B------:R-:W-:Y:S02]  /*ee50*/  ISETP.LT.OR P6, PT, R3, R231.reuse, P6 ;  /* 0x000000e70300720c */ /* 0x080fe400037c1670 */
[----:B------:R-:W-:-:S04]  /*ee60*/  ISETP.LT.OR P1, PT, R9, R231, P1 ;  /* 0x000000e70900720c */ /* 0x000fc80000f21670 */
[----:B------:R-:W-:Y:S01]  /*ee70*/  FSEL R245, R13, -INF , !P1 ;  /* 0xff8000000df57808 */ /* 0x000fe20004800000 */
[----:B-1----:R-:W-:Y:S01]  /*ee80*/  IMAD.MOV.U32 R10, RZ, RZ, R2 ;  /* 0x000000ffff0a7224 */ /* 0x002fe200078e0002 */
[----:B------:R-:W-:Y:S01]  /*ee90*/  IADD3 R2, R0, 0x28, RZ ;  /* 0x0000002800027810 */ /* 0x000fe20007ffe0ff */
[----:B---3--:R-:W-:Y:S01]  /*eea0*/  FFMA.FTZ R14, R14, -UR23, R22 ;  /* 0x800000170e0e7c23 */ /* 0x008fe20008010016 */
[C---:B------:R-:W-:Y:S01]  /*eeb0*/  ISETP.GE.AND P1, PT, R3.reuse, R232, PT ;  /* 0x000000e80300720c */ /* 0x040fe20003f26270 */
[----:B------:R1:W2:Y:S02]  /*eec0*/  I2F R15, R10 ;  /* 0x0000000a000f7306 */ /* 0x0002a40000201400 */
[--C-:B------:R-:W-:Y:S01]  /*eed0*/  IMAD.IADD R11, R228, 0x1, -R2.reuse ;  /* 0x00000001e40b7824 */ /* 0x100fe200078e0a02 */
[----:B------:R-:W-:Y:S01]  /*eee0*/  ISETP.LT.OR P1, PT, R3, R230, P1 ;  /* 0x000000e60300720c */ /* 0x000fe20000f21670 */
[----:B------:R-:W-:Y:S01]  /*eef0*/  IMAD.IADD R9, R229, 0x1, -R2 ;  /* 0x00000001e5097824 */ /* 0x000fe200078e0a02 */
[----:B------:R-:W-:-:S02]  /*ef00*/  FSEL R243, R14, -INF , !P0 ;  /* 0xff8000000ef37808 */ /* 0x000fc40004000000 */
[C---:B------:R-:W-:Y:S02]  /*ef10*/  ISETP.GE.AND P0, PT, R2.reuse, R233, PT ;  /* 0x000000e90200720c */ /* 0x040fe40003f06270 */
[----:B------:R-:W-:Y:S02]  /*ef20*/  IABS R9, R9 ;  /* 0x0000000900097213 */ /* 0x000fe40000000000 */
[----:B------:R-:W-:Y:S01]  /*ef30*/  ISETP.LT.OR P0, PT, R2, R231, P0 ;  /* 0x000000e70200720c */ /* 0x000fe20000701670 */
[----:B-1----:R-:W-:Y:S01]  /*ef40*/  IMAD.MOV.U32 R10, RZ, RZ, R8 ;  /* 0x000000ffff0a7224 */ /* 0x002fe200078e0008 */
[----:B------:R-:W-:Y:S01]  /*ef50*/  IABS R8, R11 ;  /* 0x0000000b00087213 */ /* 0x000fe20000000000 */
[----:B------:R-:W-:Y:S01]  /*ef60*/  IMAD.MOV.U32 R11, RZ, RZ, R9 ;  /* 0x000000ffff0b7224 */ /* 0x000fe200078e0009 */
[----:B------:R-:W-:Y:S01]  /*ef70*/  IADD3 R9, R0, 0x30, RZ ;  /* 0x0000003000097810 */ /* 0x000fe20007ffe0ff */
[----:B------:R1:W3:Y:S01]  /*ef80*/  I2F R18, R10 ;  /* 0x0000000a00127306 */ /* 0x0002e20000201400 */
[----:B--2---:R-:W-:-:S03]  /*ef90*/  FFMA.FTZ R12, R15, -UR23, R21 ;  /* 0x800000170f0c7c23 */ /* 0x004fc60008010015 */
[----:B------:R-:W-:Y:S02]  /*efa0*/  IMAD.IADD R3, R228, 0x1, -R9 ;  /* 0x00000001e4037824 */ /* 0x000fe400078e0a09 */
[----:B------:R-:W-:Y:S02]  /*efb0*/  FSEL R247, R12, -INF , !P6 ;  /* 0xff8000000cf77808 */ /* 0x000fe40007000000 */
[----:B------:R2:W-:Y:S01]  /*efc0*/  I2F R28, R11 ;  /* 0x0000000b001c7306 */ /* 0x0005e20000201400 */
[C---:B------:R-:W-:Y:S02]  /*efd0*/  ISETP.GE.AND P6, PT, R2.reuse, R232, PT ;  /* 0x000000e80200720c */ /* 0x040fe40003fc6270 */
[----:B------:R-:W-:Y:S02]  /*efe0*/  IABS R3, R3 ;  /* 0x0000000300037213 */ /* 0x000fe40000000000 */
[----:B------:R-:W-:Y:S01]  /*eff0*/  ISETP.LT.OR P6, PT, R2, R230, P6 ;  /* 0x000000e60200720c */ /* 0x000fe200037c1670 */
[----:B-1----:R-:W-:Y:S01]  /*f000*/  IMAD.MOV.U32 R10, RZ, RZ, R8 ;  /* 0x000000ffff0a7224 */ /* 0x002fe200078e0008 */
[----:B------:R-:W-:Y:S01]  /*f010*/  IADD3 R8, R0, 0x29, RZ ;  /* 0x0000002900087810 */ /* 0x000fe20007ffe0ff */
[----:B---3--:R-:W-:-:S02]  /*f020*/  FFMA.FTZ R12, R18, -UR23, R23 ;  /* 0x80000017120c7c23 */ /* 0x008fc40008010017 */
[----:B------:R1:W3:Y:S01]  /*f030*/  I2F R17, R10 ;  /* 0x0000000a00117306 */ /* 0x0002e20000201400 */
[----:B------:R-:W-:Y:S02]  /*f040*/  HMMA.16816.F32 R20, R4, R34, R192 ;  /* 0x000000220414723c */ /* 0x000fe400000018c0 */
[----:B------:R-:W-:Y:S01]  /*f050*/  FSEL R186, R12, -INF , !P1 ;  /* 0xff8000000cba7808 */ /* 0x000fe20004800000 */
[----:B--2---:R-:W-:Y:S01]  /*f060*/  IMAD.IADD R11, R229, 0x1, -R8 ;  /* 0x00000001e50b7824 */ /* 0x004fe200078e0a08 */
[----:B------:R-:W-:-:S04]  /*f070*/  ISETP.GE.AND P1, PT, R8, R233, PT ;  /* 0x000000e90800720c */ /* 0x000fc80003f26270 */
[----:B------:R-:W-:Y:S02]  /*f080*/  IABS R11, R11 ;  /* 0x0000000b000b7213 */ /* 0x000fe40000000000 */
[----:B------:R-:W-:Y:S01]  /*f090*/  ISETP.LT.OR P1, PT, R8, R231, P1 ;  /* 0x000000e70800720c */ /* 0x000fe20000f21670 */
[----:B-1----:R-:W-:Y:S02]  /*f0a0*/  IMAD.IADD R10, R228, 0x1, -R8 ;  /* 0x00000001e40a7824 */ /* 0x002fe400078e0a08 */
[----:B---3--:R-:W-:-:S03]  /*f0b0*/  FFMA.FTZ R13, R17, -UR23, R168 ;  /* 0x80000017110d7c23 */ /* 0x008fc600080100a8 */
[----:B------:R-:W-:Y:S02]  /*f0c0*/  IABS R10, R10 ;  /* 0x0000000a000a7213 */ /* 0x000fe40000000000 */
[----:B------:R-:W-:Y:S02]  /*f0d0*/  FSEL R185, R13, -INF , !P0 ;  /* 0xff8000000db97808 */ /* 0x000fe40004000000 */
[----:B------:R1:W2:Y:S01]  /*f0e0*/  I2F R19, R10 ;  /* 0x0000000a00137306 */ /* 0x0002a20000201400 */
[----:B------:R-:W-:-:S04]  /*f0f0*/  ISETP.GE.AND P0, PT, R8, R232, PT ;  /* 0x000000e80800720c */ /* 0x000fc80003f06270 */
[----:B------:R-:W-:Y:S01]  /*f100*/  ISETP.LT.OR P0, PT, R8, R230, P0 ;  /* 0x000000e60800720c */ /* 0x000fe20000701670 */
[----:B-1----:R-:W-:Y:S02]  /*f110*/  IMAD.MOV.U32 R10, RZ, RZ, R11 ;  /* 0x000000ffff0a7224 */ /* 0x002fe400078e000b */
[----:B------:R-:W-:Y:S02]  /*f120*/  IMAD.IADD R11, R229, 0x1, -R9 ;  /* 0x00000001e50b7824 */ /* 0x000fe400078e0a09 */
[----:B------:R1:W-:Y:S03]  /*f130*/  I2F R16, R10 ;  /* 0x0000000a00107306 */ /* 0x0003e60000201400 */
[----:B------:R-:W-:-:S05]  /*f140*/  IABS R2, R11 ;  /* 0x0000000b00027213 */ /* 0x000fca0000000000 */
[----:B------:R-:W-:Y:S01]  /*f150*/  IMAD.MOV.U32 R11, RZ, RZ, R2 ;  /* 0x000000ffff0b7224 */ /* 0x000fe200078e0002 */
[----:B------:R-:W-:-:S03]  /*f160*/  IADD3 R2, R0, 0x38, RZ ;  /* 0x0000003800027810 */ /* 0x000fc60007ffe0ff */
[----:B------:R3:W4:Y:S02]  /*f170*/  I2F R17, R11 ;  /* 0x0000000b00117306 */ /* 0x0007240000201400 */
[--C-:B------:R-:W-:Y:S02]  /*f180*/  IMAD.IADD R8, R228, 0x1, -R2.reuse ;  /* 0x00000001e4087824 */ /* 0x100fe400078e0a02 */
[----:B-1----:R-:W-:Y:S01]  /*f190*/  IMAD.MOV.U32 R10, RZ, RZ, R3 ;  /* 0x000000ffff0a7224 */ /* 0x002fe200078e0003 */
[C---:B------:R-:W-:Y:S01]  /*f1a0*/  IADD3 R3, R0.reuse, 0x31, RZ ;  /* 0x0000003100037810 */ /* 0x040fe20007ffe0ff */
[----:B------:R-:W-:Y:S01]  /*f1b0*/  IMAD.IADD R6, R229, 0x1, -R2 ;  /* 0x00000001e5067824 */ /* 0x000fe200078e0a02 */
[----:B------:R-:W-:Y:S01]  /*f1c0*/  IABS R4, R8 ;  /* 0x0000000800047213 */ /* 0x000fe20000000000 */
[----:B------:R1:W5:Y:S01]  /*f1d0*/  I2F R14, R10 ;  /* 0x0000000a000e7306 */ /* 0x0003620000201400 */
[----:B------:R-:W-:Y:S01]  /*f1e0*/  IADD3 R0, R0, 0x39, RZ ;  /* 0x0000003900007810 */ /* 0x000fe20007ffe0ff */
[----:B--2---:R-:W-:-:S02]  /*f1f0*/  FFMA.FTZ R8, R19, -UR23, R169 ;  /* 0x8000001713087c23 */ /* 0x004fc400080100a9 */
[----:B------:R-:W-:Y:S01]  /*f200*/  IMAD.MOV.U32 R5, RZ, RZ, R4 ;  /* 0x000000ffff057224 */ /* 0x000fe200078e0004 */
[----:B------:R-:W-:Y:S02]  /*f210*/  IABS R4, R6 ;  /* 0x0000000600047213 */ /* 0x000fe40000000000 */
[----:B------:R-:W-:Y:S01]  /*f220*/  FSEL R135, R8, -INF , !P1 ;  /* 0xff80000008877808 */ /* 0x000fe20004800000 */
[--C-:B---3--:R-:W-:Y:S01]  /*f230*/  IMAD.IADD R11, R229, 0x1, -R3.reuse ;  /* 0x00000001e50b7824 */ /* 0x108fe200078e0a03 */
[----:B------:R-:W-:Y:S01]  /*f240*/  ISETP.GE.AND P1, PT, R9, R232, PT ;  /* 0x000000e80900720c */ /* 0x000fe20003f26270 */
[----:B------:R2:W3:Y:S01]  /*f250*/  I2F R12, R5 ;  /* 0x00000005000c7306 */ /* 0x0004e20000201400 */
[----:B----4-:R-:W-:Y:S02]  /*f260*/  FFMA.FTZ R6, R17, -UR23, R26 ;  /* 0x8000001711067c23 */ /* 0x010fe4000801001a */
[----:B------:R-:W-:Y:S02]  /*f270*/  IABS R11, R11 ;  /* 0x0000000b000b7213 */ /* 0x000fe40000000000 */
[----:B------:R-:W-:Y:S01]  /*f280*/  ISETP.LT.OR P1, PT, R9, R230, P1 ;  /* 0x000000e60900720c */ /* 0x000fe20000f21670 */
[----:B-1----:R-:W-:-:S02]  /*f290*/  IMAD.IADD R10, R228, 0x1, -R3 ;  /* 0x00000001e40a7824 */ /* 0x002fc400078e0a03 */
[----:B-----5:R-:W-:Y:S01]  /*f2a0*/  FFMA.FTZ R7, R14, -UR23, R24 ;  /* 0x800000170e077c23 */ /* 0x020fe20008010018 */
[----:B------:R-:W-:Y:S02]  /*f2b0*/  FSEL R241, R6, -INF , !P1 ;  /* 0xff80000006f17808 */ /* 0x000fe40004800000 */
[----:B------:R-:W-:Y:S02]  /*f2c0*/  IABS R10, R10 ;  /* 0x0000000a000a7213 */ /* 0x000fe40000000000 */
[C---:B------:R-:W-:Y:S02]  /*f2d0*/  ISETP.GE.AND P1, PT, R2.reuse, R233, PT ;  /* 0x000000e90200720c */ /* 0x040fe40003f26270 */
[----:B------:R1:W4:Y:S01]  /*f2e0*/  I2F R15, R10 ;  /* 0x0000000a000f7306 */ /* 0x0003220000201400 */
[----:B--2---:R-:W-:Y:S01]  /*f2f0*/  IMAD.IADD R5, R229, 0x1, -R0 ;  /* 0x00000001e5057824 */ /* 0x004fe200078e0a00 */
[----:B------:R-:W-:Y:S01]  /*f300*/  ISETP.LT.OR P1, PT, R2, R231, P1 ;  /* 0x000000e70200720c */ /* 0x000fe20000f21670 */
[----:B---3--:R-:W-:-:S05]  /*f310*/  FFMA.FTZ R8, R12, -UR23, R20 ;  /* 0x800000170c087c23 */ /* 0x008fca0008010014 */
[----:B------:R-:W-:Y:S02]  /*f320*/  FSEL R174, R8, -INF , !P1 ;  /* 0xff80000008ae7808 */ /* 0x000fe40004800000 */
[----:B------:R-:W-:-:S04]  /*f330*/  ISETP.GE.AND P1, PT, R0, R232, PT ;  /* 0x000000e80000720c */ /* 0x000fc80003f26270 */
[----:B------:R-:W-:Y:S01]  /*f340*/  ISETP.LT.OR P1, PT, R0, R230, P1 ;  /* 0x000000e60000720c */ /* 0x000fe20000f21670 */
[----:B-1----:R-:W-:Y:S02]  /*f350*/  IMAD.MOV.U32 R10, RZ, RZ, R11 ;  /* 0x000000ffff0a7224 */ /* 0x002fe400078e000b */
[----:B------:R-:W-:Y:S02]  /*f360*/  FFMA.FTZ R11, R28, -UR23, R170 ;  /* 0x800000171c0b7c23 */ /* 0x000fe400080100aa */
[----:B------:R1:W2:Y:S03]  /*f370*/  I2F R13, R10 ;  /* 0x0000000a000d7306 */ /* 0x0002a60000201400 */
[----:B------:R-:W-:Y:S02]  /*f380*/  FSEL R252, R11, -INF , !P6 ;  /* 0xff8000000bfc7808 */ /* 0x000fe40007000000 */
[----:B------:R-:W-:-:S04]  /*f390*/  ISETP.GE.AND P6, PT, R9, R233, PT ;  /* 0x000000e90900720c */ /* 0x000fc80003fc6270 */
[----:B------:R-:W-:Y:S01]  /*f3a0*/  ISETP.LT.OR P6, PT, R9, R231, P6 ;  /* 0x000000e70900720c */ /* 0x000fe200037c1670 */
[----:B----4-:R-:W-:-:S03]  /*f3b0*/  FFMA.FTZ R9, R15, -UR23, R25 ;  /* 0x800000170f097c23 */ /* 0x010fc60008010019 */
[----:B------:R-:W-:Y:S02]  /*f3c0*/  FSEL R249, R7, -INF , !P6 ;  /* 0xff80000007f97808 */ /* 0x000fe40007000000 */
[----:B------:R-:W-:Y:S01]  /*f3d0*/  ISETP.GE.AND P6, PT, R3, R232, PT ;  /* 0x000000e80300720c */ /* 0x000fe20003fc6270 */
[----:B-1----:R-:W-:Y:S02]  /*f3e0*/  FFMA.FTZ R10, R16, -UR23, R171 ;  /* 0x80000017100a7c23 */ /* 0x002fe400080100ab */
[----:B--2---:R-:W-:Y:S01]  /*f3f0*/  FFMA.FTZ R7, R13, -UR23, R27 ;  /* 0x800000170d077c23 */ /* 0x004fe2000801001b */
[C---:B------:R-:W-:Y:S02]  /*f400*/  ISETP.LT.OR P6, PT, R3.reuse, R230, P6 ;  /* 0x000000e60300720c */ /* 0x040fe400037c1670 */
[----:B------:R-:W-:Y:S02]  /*f410*/  FSEL R242, R10, -INF , !P0 ;  /* 0xff8000000af27808 */ /* 0x000fe40004000000 */
[----:B------:R1:W2:Y:S01]  /*f420*/  I2F R10, R4 ;  /* 0x00000004000a7306 */ /* 0x0002a20000201400 */
[----:B------:R-:W-:-:S02]  /*f430*/  ISETP.GE.AND P0, PT, R3, R233, PT ;  /* 0x000000e90300720c */ /* 0x000fc40003f06270 */
[----:B------:R-:W-:Y:S02]  /*f440*/  FSEL R187, R7, -INF , !P6 ;  /* 0xff80000007bb7808 */ /* 0x000fe40007000000 */
[----:B------:R-:W-:Y:S02]  /*f450*/  ISETP.LT.OR P0, PT, R3, R231, P0 ;  /* 0x000000e70300720c */ /* 0x000fe40000701670 */
[----:B------:R-:W-:Y:S02]  /*f460*/  ISETP.GE.AND P6, PT, R0, R233, PT ;  /* 0x000000e90000720c */ /* 0x000fe40003fc6270 */
[----:B------:R-:W-:Y:S02]  /*f470*/  FSEL R246, R9, -INF , !P0 ;  /* 0xff80000009f67808 */ /* 0x000fe40004000000 */
[----:B------:R-:W-:Y:S02]  /*f480*/  ISETP.GE.AND P0, PT, R2, R232, PT ;  /* 0x000000e80200720c */ /* 0x000fe40003f06270 */
[----:B------:R-:W-:-:S02]  /*f490*/  ISETP.LT.OR P6, PT, R0, R231, P6 ;  /* 0x000000e70000720c */ /* 0x000fc400037c1670 */
[----:B------:R-:W-:Y:S01]  /*f4a0*/  ISETP.LT.OR P0, PT, R2, R230, P0 ;  /* 0x000000e60200720c */ /* 0x000fe20000701670 */
[----:B-1----:R-:W-:-:S05]  /*f4b0*/  IMAD.IADD R4, R228, 0x1, -R0 ;  /* 0x00000001e4047824 */ /* 0x002fca00078e0a00 */
[----:B------:R-:W-:-:S05]  /*f4c0*/  IABS R3, R4 ;  /* 0x0000000400037213 */ /* 0x000fca0000000000 */
[----:B------:R-:W-:Y:S01]  /*f4d0*/  IMAD.MOV.U32 R4, RZ, RZ, R3 ;  /* 0x000000ffff047224 */ /* 0x000fe200078e0003 */
[----:B------:R-:W-:Y:S01]  /*f4e0*/  IABS R3, R5 ;  /* 0x0000000500037213 */ /* 0x000fe20000000000 */
[----:B--2---:R-:W-:-:S04]  /*f4f0*/  FFMA.FTZ R5, R10, -UR23, R22 ;  /* 0x800000170a057c23 */ /* 0x004fc80008010016 */
[----:B------:R-:W1:Y:S01]  /*f500*/  I2F R4, R4 ;  /* 0x0000000400047306 */ /* 0x000e620000201400 */
[----:B------:R-:W-:Y:S02]  /*f510*/  FSEL R248, R5, -INF , !P0 ;  /* 0xff80000005f87808 */ /* 0x000fe40004000000 */
[----:B------:R-:W-:-:S05]  /*f520*/  PLOP3.LUT P0, PT, PT, PT, UP0, 0x80, 0x0 ;  /* 0x000000000000781c */ /* 0x000fca0003f0f008 */
[----:B------:R-:W2:Y:S01]  /*f530*/  I2F R3, R3 ;  /* 0x0000000300037306 */ /* 0x000ea20000201400 */
[----:B-1----:R-:W-:-:S05]  /*f540*/  FFMA.FTZ R2, R4, -UR23, R21 ;  /* 0x8000001704027c23 */ /* 0x002fca0008010015 */
[----:B------:R-:W-:Y:S01]  /*f550*/  FSEL R240, R2, -INF , !P6 ;  /* 0xff80000002f07808 */ /* 0x000fe20007000000 */
[----:B--2---:R-:W-:-:S05]  /*f560*/  FFMA.FTZ R0, R3, -UR23, R23 ;  /* 0x8000001703007c23 */ /* 0x004fca0008010017 */
        /* <DEDUP_REMOVED lines=76> */
.L_x_513:
[----:B------:R-:W-:Y:S05]  /*fa30*/  BSYNC B0 ;  /* 0x0000000000007941 */ /* 0x000fea0003800000 */
.L_x_512:
[----:B------:R-:W0:Y:S02]  /*fa40*/  LDGDEPBAR ;  /* 0x00000000000079af */ /* 0x000e240000000000 */
.L_x_511:
[----:B-1----:R-:W2:Y:S01]  /*fa50*/  LDL.LU R5, [R1+0x34] ;  /* 0x0000340001057983 */ /* 0x002ea20000300800 */
[----:B------:R-:W-:Y:S02]  /*fa60*/  MOV R169, R185 ;  /* 0x000000b900a97202 */ /* 0x000fe40000000f00 */
[----:B------:R-:W-:Y:S01]  /*fa70*/  MOV R10, R186 ;  /* 0x000000ba000a7202 */ /* 0x000fe20000000f00 */
[----:B------:R-:W-:Y:S01]  /*fa80*/  LDSM.16.MT88.4 R12, [R201+0x18000] ;  /* 0x01800000c90c783b */ /* 0x000fe20000004200 */
[----:B------:R-:W-:Y:S02]  /*fa90*/  MOV R11, R187 ;  /* 0x000000bb000b7202 */ /* 0x000fe40000000f00 */
[----:B------:R-:W-:Y:S01]  /*faa0*/  MOV R171, R250 ;  /* 0x000000fa00ab7202 */ /* 0x000fe20000000f00 */
[----:B------:R-:W-:Y:S04]  /*fab0*/  LDSM.16.MT88.4 R20, [R202+0x18000] ;  /* 0x01800000ca14783b */ /* 0x000fe80000004200 */
[----:B------:R-:W-:Y:S01]  /*fac0*/  LDSM.16.MT88.4 R16, [R204+0x18000] ;  /* 0x01800000cc10783b */ /* 0x000fe20000004200 */
[----:B--2---:R-:W-:-:S04]  /*fad0*/  FMNMX.FTZ R0, R5, R178, !PT ;  /* 0x000000b205007209 */ /* 0x004fc80007810000 */
[----:B------:R-:W-:-:S04]  /*fae0*/  FMNMX.FTZ R0, R179, R0, !PT ;  /* 0x00000000b3007209 */ /* 0x000fc80007810000 */
[----:B------:R-:W-:-:S04]  /*faf0*/  FMNMX.FTZ R0, R173, R0, !PT ;  /* 0x00000000ad007209 */ /* 0x000fc80007810000 */
[----:B------:R-:W-:-:S04]  /*fb00*/  FMNMX.FTZ R0, R30, R0, !PT ;  /* 0x000000001e007209 */ /* 0x000fc80007810000 */
        /* <DEDUP_REMOVED lines=38> */
[----:B------:R-:W-:-:S03]  /*fd70*/  FSEL R2, R2, RZ, P1 ;  /* 0x000000ff02027208 */ /* 0x000fc60000800000 */
[----:B------:R-:W-:Y:S02]  /*fd80*/  FADD.FTZ R5, R5, -R4 ;  /* 0x8000000405057221 */ /* 0x000fe40000010000 */
[--C-:B------:R-:W-:Y:S02]  /*fd90*/  FFMA.FTZ R3, R178, c[0x0][0x23c], -R2.reuse ;  /* 0x00008f00b2037a23 */ /* 0x100fe40000010802 */
[----:B------:R-:W-:Y:S01]  /*fda0*/  FMUL.FTZ R5, R5, c[0x0][0x23c] ;  /* 0x00008f0005057a20 */ /* 0x000fe20000410000 */
[----:B--2---:R-:W-:Y:S01]  /*fdb0*/  FMNMX.FTZ R132, R0, R132, !PT ;  /* 0x0000008400847209 */ /* 0x004fe20007810000 */
[----:B------:R-:W-:Y:S01]  /*fdc0*/  FFMA.FTZ R0, R179, c[0x0][0x23c], -R2 ;  /* 0x00008f00b3007a23 */ /* 0x000fe20000010802 */
[----:B------:R1:W-:Y:S02]  /*fdd0*/  MUFU.EX2 R34, R3 ;  /* 0x0000000300227308 */ /* 0x0003e40000000800 */
[----:B------:R-:W-:-:S04]  /*fde0*/  FSETP.NEU.FTZ.AND P0, PT, R132, -INF , PT ;  /* 0xff8000008400780b */ /* 0x000fc80003f1d000 */
[----:B------:R-:W-:Y:S02]  /*fdf0*/  FSEL R4, R132, RZ, P0 ;  /* 0x000000ff84047208 */ /* 0x000fe40000000000 */
[----:B------:R2:W-:Y:S01]  /*fe00*/  MUFU.EX2 R170, R0 ;  /* 0x0000000000aa7308 */ /* 0x0005e20000000800 */
[----:B-1----:R-:W-:-:S07]  /*fe10*/  FFMA.FTZ R3, R173, c[0x0][0x23c], -R2 ;  /* 0x00008f00ad037a23 */ /* 0x002fce0000010802 */
[----:B------:R-:W1:Y:S01]  /*fe20*/  MUFU.EX2 R8, R5 ;  /* 0x0000000500087308 */ /* 0x000e620000000800 */
[----:B------:R-:W-:Y:S01]  /*fe30*/  MOV R173, R246 ;  /* 0x000000f600ad7202 */ /* 0x000fe20000000f00 */
[----:B--2---:R-:W-:-:S06]  /*fe40*/  FMUL.FTZ R0, R132, c[0x0][0x23c] ;  /* 0x00008f0084007a20 */ /* 0x004fcc0000410000 */
[----:B------:R2:W-:Y:S01]  /*fe50*/  MUFU.EX2 R32, R3 ;  /* 0x0000000300207308 */ /* 0x0005e20000000800 */
[----:B------:R-:W-:Y:S01]  /*fe60*/  FSEL R0, R0, RZ, P0 ;  /* 0x000000ff00007208 */ /* 0x000fe20000000000 */
[-C--:B-1----:R-:W-:Y:S02]  /*fe70*/  FMUL.FTZ R136, R136, R8.reuse ;  /* 0x0000000888887220 */ /* 0x082fe40000410000 */
[-C--:B------:R-:W-:Y:S02]  /*fe80*/  FMUL.FTZ R137, R137, R8.reuse ;  /* 0x0000000889897220 */ /* 0x080fe40000410000 */
[-C--:B------:R-:W-:Y:S02]  /*fe90*/  FMUL.FTZ R140, R140, R8.reuse ;  /* 0x000000088c8c7220 */ /* 0x080fe40000410000 */
[----:B------:R-:W-:Y:S02]  /*fea0*/  FMUL.FTZ R141, R141, R8 ;  /* 0x000000088d8d7220 */ /* 0x000fe40000410000 */
[----:B--2---:R-:W-:-:S02]  /*feb0*/  FFMA.FTZ R3, R30, c[0x0][0x23c], -R2 ;  /* 0x00008f001e037a23 */ /* 0x004fc40000010802 */
[-C--:B------:R-:W-:Y:S02]  /*fec0*/  FMUL.FTZ R144, R144, R8.reuse ;  /* 0x0000000890907220 */ /* 0x080fe40000410000 */
[----:B------:R-:W1:Y:S01]  /*fed0*/  MUFU.EX2 R35, R3 ;  /* 0x0000000300237308 */ /* 0x000e620000000800 */
[-C--:B------:R-:W-:Y:S02]  /*fee0*/  FMUL.FTZ R145, R145, R8.reuse ;  /* 0x0000000891917220 */ /* 0x080fe40000410000 */
[-C--:B------:R-:W-:Y:S02]  /*fef0*/  FMUL.FTZ R148, R148, R8.reuse ;  /* 0x0000000894947220 */ /* 0x080fe40000410000 */
[-C--:B------:R-:W-:Y:S02]  /*ff00*/  FMUL.FTZ R149, R149, R8.reuse ;  /* 0x0000000895957220 */ /* 0x080fe40000410000 */
[-C--:B------:R-:W-:Y:S02]  /*ff10*/  FMUL.FTZ R152, R152, R8.reuse ;  /* 0x0000000898987220 */ /* 0x080fe40000410000 */
[----:B------:R-:W-:-:S02]  /*ff20*/  FMUL.FTZ R153, R153, R8 ;  /* 0x0000000899997220 */ /* 0x000fc40000410000 */
[-C--:B------:R-:W-:Y:S02]  /*ff30*/  FMUL.FTZ R156, R156, R8.reuse ;  /* 0x000000089c9c7220 */ /* 0x080fe40000410000 */
[-C--:B------:R-:W-:Y:S02]  /*ff40*/  FMUL.FTZ R157, R157, R8.reuse ;  /* 0x000000089d9d7220 */ /* 0x080fe40000410000 */
[----:B------:R-:W-:Y:S01]  /*ff50*/  FMUL.FTZ R160, R160, R8 ;  /* 0x00000008a0a07220 */ /* 0x000fe20000410000 */
[----:B-1----:R-:W-:Y:S01]  /*ff60*/  F2FP.PACK_AB R6, R35, R32 ;  /* 0x000000202306723e */ /* 0x002fe200000000ff */
[----:B------:R-:W-:Y:S02]  /*ff70*/  FFMA.FTZ R3, R177, c[0x0][0x23c], -R0 ;  /* 0x00008f00b1037a23 */ /* 0x000fe40000010800 */
[-C--:B------:R-:W-:Y:S02]  /*ff80*/  FMUL.FTZ R161, R161, R8.reuse ;  /* 0x00000008a1a17220 */ /* 0x080fe40000410000 */
[----:B------:R1:W-:Y:S01]  /*ff90*/  MUFU.EX2 R180, R3 ;  /* 0x0000000300b47308 */ /* 0x0003e20000000800 */
[----:B------:R-:W-:-:S02]  /*ffa0*/  FMUL.FTZ R164, R164, R8 ;  /* 0x00000008a4a47220 */ /* 0x000fc40000410000 */
[-C--:B------:R-:W-:Y:S02]  /*ffb0*/  FMUL.FTZ R165, R165, R8.reuse ;  /* 0x00000008a5a57220 */ /* 0x080fe40000410000 */
[-C--:B------:R-:W-:Y:S02]  /*ffc0*/  FMUL.FTZ R36, R36, R8.reuse ;  /* 0x0000000824247220 */ /* 0x080fe40000410000 */
[-C--:B------:R-:W-:Y:S02]  /*ffd0*/  FMUL.FTZ R37, R37, R8.reuse ;  /* 0x0000000825257220 */ /* 0x080fe40000410000 */
[-C--:B------:R-:W-:Y:S02]  /*ffe0*/  FMUL.FTZ R40, R40, R8.reuse ;  /* 0x0000000828287220 */ /* 0x080fe40000410000 */
[-C--:B------:R-:W-:Y:S02]  /*fff0*/  FMUL.FTZ R41, R41, R8.reuse ;  /* 0x0000000829297220 */ /* 0x080fe40000410000 */
[----:B------:R-:W-:-:S02]  /*10000*/  FMUL.FTZ R44, R44, R8 ;  /* 0x000000082c2c7220 */ /* 0x000fc40000410000 */
[-C--:B------:R-:W-:Y:S02]  /*10010*/  FMUL.FTZ R45, R45, R8.reuse ;  /* 0x000000082d2d7220 */ /* 0x080fe40000410000 */
[----:B-1----:R-:W-:Y:S02]  /*10020*/  FFMA.FTZ R3, R176, c[0x0][0x23c], -R0 ;  /* 0x00008f00b0037a23 */ /* 0x002fe40000010800 */
[-C--:B------:R-:W-:Y:S02]  /*10030*/  FMUL.FTZ R48, R48, R8.reuse ;  /* 0x0000000830307220 */ /* 0x080fe40000410000 */
[----:B------:R-:W1:Y:S01]  /*10040*/  MUFU.EX2 R168, R3 ;  /* 0x0000000300a87308 */ /* 0x000e620000000800 */
[-C--:B------:R-:W-:Y:S02]  /*10050*/  FMUL.FTZ R49, R49, R8.reuse ;  /* 0x0000000831317220 */ /* 0x080fe40000410000 */
[-C--:B------:R-:W-:Y:S02]  /*10060*/  FMUL.FTZ R52, R52, R8.reuse ;  /* 0x0000000834347220 */ /* 0x080fe40000410000 */
[----:B------:R-:W-:-:S02]  /*10070*/  FMUL.FTZ R53, R53, R8 ;  /* 0x0000000835357220 */ /* 0x000fc40000410000 */
[-C--:B------:R-:W-:Y:S02]  /*10080*/  FMUL.FTZ R56, R56, R8.reuse ;  /* 0x0000000838387220 */ /* 0x080fe40000410000 */
[-C--:B------:R-:W-:Y:S02]  /*10090*/  FMUL.FTZ R57, R57, R8.reuse ;  /* 0x0000000839397220 */ /* 0x080fe40000410000 */
[-C--:B------:R-:W-:Y:S02]  /*100a0*/  FMUL.FTZ R60, R60, R8.reuse ;  /* 0x000000083c3c7220 */ /* 0x080fe40000410000 */
[-C--:B------:R-:W-:Y:S02]  /*100b0*/  FMUL.FTZ R61, R61, R8.reuse ;  /* 0x000000083d3d7220 */ /* 0x080fe40000410000 */
[----:B------:R-:W-:Y:S01]  /*100c0*/  FMUL.FTZ R64, R64, R8 ;  /* 0x0000000840407220 */ /* 0x000fe20000410000 */
[----:B-1----:R-:W-:Y:S01]  /*100d0*/  F2FP.PACK_AB R5, R168, R180 ;  /* 0x000000b4a805723e */ /* 0x002fe200000000ff */
[----:B------:R-:W-:-:S02]  /*100e0*/  FFMA.FTZ R3, R172, c[0x0][0x23c], -R0 ;  /* 0x00008f00ac037a23 */ /* 0x000fc40000010800 */
[-C--:B------:R-:W-:Y:S02]  /*100f0*/  FMUL.FTZ R65, R65, R8.reuse ;  /* 0x0000000841417220 */ /* 0x080fe40000410000 */
[----:B------:R1:W-:Y:S01]  /*10100*/  MUFU.EX2 R33, R3 ;  /* 0x0000000300217308 */ /* 0x0003e20000000800 */
[-C--:B------:R-:W-:Y:S02]  /*10110*/  FMUL.FTZ R68, R68, R8.reuse ;  /* 0x0000000844447220 */ /* 0x080fe40000410000 */
[-C--:B------:R-:W-:Y:S02]  /*10120*/  FMUL.FTZ R69, R69, R8.reuse ;  /* 0x0000000845457220 */ /* 0x080fe40000410000 */
[-C--:B------:R-:W-:Y:S02]  /*10130*/  FMUL.FTZ R72, R72, R8.reuse ;  /* 0x0000000848487220 */ /* 0x080fe40000410000 */
[-C--:B------:R-:W-:Y:S02]  /*10140*/  FMUL.FTZ R73, R73, R8.reuse ;  /* 0x0000000849497220 */ /* 0x080fe40000410000 */
[----:B------:R-:W-:-:S02]  /*10150*/  FMUL.FTZ R76, R76, R8 ;  /* 0x000000084c4c7220 */ /* 0x000fc40000410000 */
[-C--:B------:R-:W-:Y:S02]  /*10160*/  FMUL.FTZ R77, R77, R8.reuse ;  /* 0x000000084d4d7220 */ /* 0x080fe40000410000 */
[-C--:B------:R-:W-:Y:S02]  /*10170*/  FMUL.FTZ R80, R80, R8.reuse ;  /* 0x0000000850507220 */ /* 0x080fe40000410000 */
[-C--:B------:R-:W-:Y:S02]  /*10180*/  FMUL.FTZ R81, R81, R8.reuse ;  /* 0x0000000851517220 */ /* 0x080fe40000410000 */
[----:B-1----:R-:W-:Y:S02]  /*10190*/  FFMA.FTZ R3, R29, c[0x0][0x23c], -R0 ;  /* 0x00008f001d037a23 */ /* 0x002fe40000010800 */
[-C--:B------:R-:W-:Y:S02]  /*101a0*/  FMUL.FTZ R92, R92, R8.reuse ;  /* 0x000000085c5c7220 */ /* 0x080fe40000410000 */
[----:B------:R-:W1:Y:S01]  /*101b0*/  MUFU.EX2 R172, R3 ;  /* 0x0000000300ac7308 */ /* 0x000e620000000800 */
[----:B------:R-:W-:-:S02]  /*101c0*/  FMUL.FTZ R93, R93, R8 ;  /* 0x000000085d5d7220 */ /* 0x000fc40000410000 */
[-C--:B------:R-:W-:Y:S02]  /*101d0*/  FMUL.FTZ R96, R96, R8.reuse ;  /* 0x0000000860607220 */ /* 0x080fe40000410000 */
[-C--:B------:R-:W-:Y:S02]  /*101e0*/  FMUL.FTZ R97, R97, R8.reuse ;  /* 0x0000000861617220 */ /* 0x080fe40000410000 */
[-C--:B------:R-:W-:Y:S02]  /*101f0*/  FMUL.FTZ R100, R100, R8.reuse ;  /* 0x0000000864647220 */ /* 0x080fe40000410000 */
[-C--:B------:R-:W-:Y:S02]  /*10200*/  FMUL.FTZ R101, R101, R8.reuse ;  /* 0x0000000865657220 */ /* 0x080fe40000410000 */
[-C--:B------:R-:W-:Y:S02]  /*10210*/  FMUL.FTZ R104, R104, R8.reuse ;  /* 0x0000000868687220 */ /* 0x080fe40000410000 */
[----:B------:R-:W-:-:S02]  /*10220*/  FMUL.FTZ R105, R105, R8 ;  /* 0x0000000869697220 */ /* 0x000fc40000410000 */
[----:B------:R-:W-:Y:S01]  /*10230*/  FMUL.FTZ R84, R84, R8 ;  /* 0x0000000854547220 */ /* 0x000fe20000410000 */
[----:B-1----:R-:W-:Y:S01]  /*10240*/  F2FP.PACK_AB R7, R172, R33 ;  /* 0x00000021ac07723e */ /* 0x002fe200000000ff */
[----:B------:R-:W-:Y:S01]  /*10250*/  FADD.FTZ R3, R251, -R4 ;  /* 0x80000004fb037221 */ /* 0x000fe20000010000 */
[----:B------:R-:W-:Y:S01]  /*10260*/  F2FP.PACK_AB R4, R170, R34 ;  /* 0x00000022aa04723e */ /* 0x000fe200000000ff */
[-C--:B------:R-:W-:Y:S02]  /*10270*/  FMUL.FTZ R85, R85, R8.reuse ;  /* 0x0000000855557220 */ /* 0x080fe40000410000 */
[----:B------:R-:W-:Y:S02]  /*10280*/  FMUL.FTZ R3, R3, c[0x0][0x23c] ;  /* 0x00008f0003037a20 */ /* 0x000fe40000410000 */
[-C--:B------:R-:W-:Y:S02]  /*10290*/  FMUL.FTZ R88, R88, R8.reuse ;  /* 0x0000000858587220 */ /* 0x080fe40000410000 */
        /* <DEDUP_REMOVED lines=26> */
[-C--:B------:R-:W-:Y:S02]  /*10440*/  FMUL.FTZ R163, R163, R3.reuse ;  /* 0x00000003a3a37220 */ /* 0x080fe40000410000 */
[-C--:B------:R-:W-:Y:S02]  /*10450*/  FMUL.FTZ R166, R166, R3.reuse ;  /* 0x00000003a6a67220 */ /* 0x080fe40000410000 */
[----:B------:R-:W-:-:S02]  /*10460*/  FMUL.FTZ R167, R167, R3 ;  /* 0x00000003a7a77220 */ /* 0x000fc40000410000 */
        /* <DEDUP_REMOVED lines=13> */
[C---:B------:R-:W-:Y:S01]  /*10540*/  HMMA.16816.F32 R248, R4.reuse, R16, R152 ;  /* 0x0000001004f8723c */ /* 0x040fe20000001898 */
[----:B------:R-:W-:Y:S01]  /*10550*/  MOV R149, R35 ;  /* 0x0000002300957202 */ /* 0x000fe20000000f00 */
[-C--:B------:R-:W-:Y:S01]  /*10560*/  FMUL.FTZ R50, R50, R3.reuse ;  /* 0x0000000332327220 */ /* 0x080fe20000410000 */
        /* <DEDUP_REMOVED lines=10> */
[----:B------:R-:W1:Y:S01]  /*10610*/  LDSM.16.MT88.4 R12, [R203+0x18000] ;  /* 0x01800000cb0c783b */ /* 0x000e620000004200 */
[----:B------:R-:W-:Y:S01]  /*10620*/  MOV R148, R20 ;  /* 0x0000001400947202 */ /* 0x000fe20000000f00 */
[----:B------:R-:W-:Y:S01]  /*10630*/  IMAD.MOV.U32 R143, RZ, RZ, R180 ;  /* 0x000000ffff8f7224 */ /* 0x000fe200078e00b4 */
[----:B------:R-:W-:Y:S01]  /*10640*/  MOV R142, R21 ;  /* 0x00000015008e7202 */ /* 0x000fe20000000f00 */
[-C--:B------:R-:W-:Y:S01]  /*10650*/  FMUL.FTZ R62, R62, R3.reuse ;  /* 0x000000033e3e7220 */ /* 0x080fe20000410000 */
[----:B------:R-:W-:Y:S01]  /*10660*/  MOV R141, R22 ;  /* 0x00000016008d7202 */ /* 0x000fe20000000f00 */
[----:B------:R-:W-:Y:S01]  /*10670*/  FMUL.FTZ R63, R63, R3 ;  /* 0x000000033f3f7220 */ /* 0x000fe20000410000 */
[----:B------:R-:W-:Y:S01]  /*10680*/  MOV R140, R23 ;  /* 0x00000017008c7202 */ /* 0x000fe20000000f00 */
[----:B------:R-:W-:Y:S01]  /*10690*/  FMUL.FTZ R66, R66, R3 ;  /* 0x0000000342427220 */ /* 0x000fe20000410000 */
[----:B------:R-:W2:Y:S01]  /*106a0*/  LDSM.16.MT88.4 R20, [R201+0x1a000] ;  /* 0x01a00000c914783b */ /* 0x000ea20000004200 */
[----:B------:R-:W-:Y:S01]  /*106b0*/  MOV R155, R247 ;  /* 0x000000f7009b7202 */ /* 0x000fe20000000f00 */
[----:B------:R-:W-:Y:S01]  /*106c0*/  FMUL.FTZ R67, R67, R3 ;  /* 0x0000000343437220 */ /* 0x000fe20000410000 */
[----:B------:R-:W-:Y:S01]  /*106d0*/  MOV R154, R245 ;  /* 0x000000f5009a7202 */ /* 0x000fe20000000f00 */
[----:B------:R-:W-:Y:S01]  /*106e0*/  FMUL.FTZ R70, R70, R3 ;  /* 0x0000000346467220 */ /* 0x000fe20000410000 */
[----:B------:R-:W-:Y:S01]  /*106f0*/  HMMA.16816.F32 R244, R4, R18, R156 ;  /* 0x0000001204f4723c */ /* 0x000fe2000000189c */
[----:B------:R-:W3:Y:S01]  /*10700*/  LDSM.16.MT88.4 R16, [R202+0x1a000] ;  /* 0x01a00000ca10783b */ /* 0x000ee20000004200 */
[----:B------:R-:W-:Y:S01]  /*10710*/  MOV R153, R243 ;  /* 0x000000f300997202 */ /* 0x000fe20000000f00 */
[-C--:B------:R-:W-:Y:S01]  /*10720*/  FMUL.FTZ R71, R71, R3.reuse ;  /* 0x0000000347477220 */ /* 0x080fe20000410000 */
        /* <DEDUP_REMOVED lines=8> */
[----:B------:R-:W-:Y:S01]  /*107b0*/  MOV R24, R178 ;  /* 0x000000b200187202 */ /* 0x000fe20000000f00 */
[----:B------:R-:W-:Y:S01]  /*107c0*/  FMUL.FTZ R82, R82, R3 ;  /* 0x0000000352527220 */ /* 0x000fe20000410000 */
[----:B------:R-:W-:Y:S01]  /*107d0*/  MOV R9, R179 ;  /* 0x000000b300097202 */ /* 0x000fe20000000f00 */
[----:B------:R-:W-:Y:S01]  /*107e0*/  FMUL.FTZ R83, R83, R3 ;  /* 0x0000000353537220 */ /* 0x000fe20000410000 */
[----:B------:R-:W-:Y:S01]  /*107f0*/  MOV R157, R175 ;  /* 0x000000af009d7202 */ /* 0x000fe20000000f00 */
[----:B------:R-:W-:-:S02]  /*10800*/  FMUL.FTZ R94, R94, R3 ;  /* 0x000000035e5e7220 */ /* 0x000fc40000410000 */
[-C--:B------:R-:W-:Y:S02]  /*10810*/  FMUL.FTZ R95, R95, R3.reuse ;  /* 0x000000035f5f7220 */ /* 0x080fe40000410000 */
[-C--:B------:R-:W-:Y:S02]  /*10820*/  FMUL.FTZ R98, R98, R3.reuse ;  /* 0x0000000362627220 */ /* 0x080fe40000410000 */
[-C--:B------:R-:W-:Y:S02]  /*10830*/  FMUL.FTZ R99, R99, R3.reuse ;  /* 0x0000000363637220 */ /* 0x080fe40000410000 */
[-C--:B------:R-:W-:Y:S01]  /*10840*/  FMUL.FTZ R102, R102, R3.reuse ;  /* 0x0000000366667220 */ /* 0x080fe20000410000 */
[----:B-1----:R-:W-:Y:S01]  /*10850*/  HMMA.16816.F32 R160, R4, R12, R160 ;  /* 0x0000000c04a0723c */ /* 0x002fe200000018a0 */
[-C--:B------:R-:W-:Y:S02]  /*10860*/  FMUL.FTZ R103, R103, R3.reuse ;  /* 0x0000000367677220 */ /* 0x080fe40000410000 */
[----:B------:R-:W-:-:S02]  /*10870*/  FMUL.FTZ R106, R106, R3 ;  /* 0x000000036a6a7220 */ /* 0x000fc40000410000 */
[-C--:B------:R-:W-:Y:S02]  /*10880*/  FMUL.FTZ R107, R107, R3.reuse ;  /* 0x000000036b6b7220 */ /* 0x080fe40000410000 */
[-C--:B------:R-:W-:Y:S01]  /*10890*/  FMUL.FTZ R86, R86, R3.reuse ;  /* 0x0000000356567220 */ /* 0x080fe20000410000 */
[C---:B------:R-:W-:Y:S01]  /*108a0*/  HMMA.16816.F32 R196, R4.reuse, R14, R164 ;  /* 0x0000000e04c4723c */ /* 0x040fe200000018a4 */
[----:B------:R-:W1:Y:S01]  /*108b0*/  LDSM.16.MT88.4 R12, [R204+0x1a000] ;  /* 0x01a00000cc0c783b */ /* 0x000e620000004200 */
[-C--:B------:R-:W-:Y:S02]  /*108c0*/  FMUL.FTZ R87, R87, R3.reuse ;  /* 0x0000000357577220 */ /* 0x080fe40000410000 */
[-C--:B------:R-:W-:Y:S02]  /*108d0*/  FMUL.FTZ R90, R90, R3.reuse ;  /* 0x000000035a5a7220 */ /* 0x080fe40000410000 */
[-C--:B------:R-:W-:Y:S02]  /*108e0*/  FMUL.FTZ R91, R91, R3.reuse ;  /* 0x000000035b5b7220 */ /* 0x080fe40000410000 */
        /* <DEDUP_REMOVED lines=8> */
[-C--:B------:R-:W-:Y:S02]  /*10970*/  FMUL.FTZ R127, R127, R3.reuse ;  /* 0x000000037f7f7220 */ /* 0x080fe40000410000 */
[----:B------:R-:W-:-:S02]  /*10980*/  FMUL.FTZ R130, R130, R3 ;  /* 0x0000000382827220 */ /* 0x000fc40000410000 */
[C---:B---3--:R-:W-:Y:S01]  /*10990*/  HMMA.16816.F32 R240, R4.reuse, R16, R44 ;  /* 0x0000001004f0723c */ /* 0x048fe2000000182c */
[----:B------:R-:W-:Y:S02]  /*109a0*/  FMUL.FTZ R131, R131, R3 ;  /* 0x0000000383837220 */ /* 0x000fe40000410000 */
[-C--:B------:R-:W-:Y:S02]  /*109b0*/  FMUL.FTZ R108, R108, R8.reuse ;  /* 0x000000086c6c7220 */ /* 0x080fe40000410000 */
[----:B------:R-:W-:Y:S02]  /*109c0*/  FMUL.FTZ R109, R109, R8 ;  /* 0x000000086d6d7220 */ /* 0x000fe40000410000 */
[----:B------:R-:W-:Y:S01]  /*109d0*/  MOV R45, R142 ;  /* 0x0000008e002d7202 */ /* 0x000fe20000000f00 */
[C---:B------:R-:W-:Y:S01]  /*109e0*/  HMMA.16816.F32 R192, R4.reuse, R18, R48 ;  /* 0x0000001204c0723c */ /* 0x040fe20000001830 */
[----:B------:R-:W-:Y:S01]  /*109f0*/  LDSM.16.MT88.4 R16, [R201+0x1c000] ;  /* 0x01c00000c910783b */ /* 0x000fe20000004200 */
[----:B------:R-:W-:Y:S01]  /*10a00*/  MOV R46, R141 ;  /* 0x0000008d002e7202 */ /* 0x000fe20000000f00 */
[-C--:B------:R-:W-:Y:S01]  /*10a10*/  FMUL.FTZ R110, R110, R3.reuse ;  /* 0x000000036e6e7220 */ /* 0x080fe20000410000 */
[----:B------:R-:W-:Y:S01]  /*10a20*/  MOV R47, R140 ;  /* 0x0000008c002f7202 */ /* 0x000fe20000000f00 */
[----:B------:R-:W-:Y:S01]  /*10a30*/  FMUL.FTZ R111, R111, R3 ;  /* 0x000000036f6f7220 */ /* 0x000fe20000410000 */
[----:B------:R-:W-:Y:S01]  /*10a40*/  MOV R44, R148 ;  /* 0x00000094002c7202 */ /* 0x000fe20000000f00 */
[-C--:B------:R-:W-:Y:S01]  /*10a50*/  FMUL.FTZ R112, R112, R8.reuse ;  /* 0x0000000870707220 */ /* 0x080fe20000410000 */
[----:B------:R-:W-:Y:S01]  /*10a60*/  MOV R51, R27 ;  /* 0x0000001b00337202 */ /* 0x000fe20000000f00 */
[C---:B-1----:R-:W-:Y:S01]  /*10a70*/  HMMA.16816.F32 R184, R4.reuse, R12, R52 ;  /* 0x0000000c04b8723c */ /* 0x042fe20000001834 */
[----:B------:R-:W-:Y:S01]  /*10a80*/  FMUL.FTZ R113, R113, R8 ;  /* 0x0000000871717220 */ /* 0x000fe20000410000 */
[----:B------:R-:W-:Y:S01]  /*10a90*/  MOV R48, R30 ;  /* 0x0000001e00307202 */ /* 0x000fe20000000f00 */
[----:B------:R-:W-:Y:S01]  /*10aa0*/  FMUL.FTZ R114, R114, R3 ;  /* 0x0000000372727220 */ /* 0x000fe20000410000 */
[----:B------:R-:W-:Y:S01]  /*10ab0*/  MOV R49, R29 ;  /* 0x0000001d00317202 */ /* 0x000fe20000000f00 */
[----:B------:R-:W-:Y:S01]  /*10ac0*/  FMUL.FTZ R115, R115, R3 ;  /* 0x0000000373737220 */ /* 0x000fe20000410000 */
[----:B------:R-:W-:Y:S01]  /*10ad0*/  MOV R50, R28 ;  /* 0x0000001c00327202 */ /* 0x000fe20000000f00 */
[----:B------:R-:W-:Y:S01]  /*10ae0*/  FFMA.FTZ R10, R10, c[0x0][0x23c], -R0 ;  /* 0x00008f000a0a7a23 */ /* 0x000fe20000010800 */
[----:B------:R-:W-:Y:S01]  /*10af0*/  HMMA.16816.F32 R180, R4, R14, R56 ;  /* 0x0000000e04b4723c */ /* 0x000fe20000001838 */
[----:B------:R-:W1:Y:S01]  /*10b00*/  LDSM.16.MT88.4 R12, [R202+0x1c000] ;  /* 0x01c00000ca0c783b */ /* 0x000e620000004200 */
[----:B------:R-:W-:Y:S01]  /*10b10*/  MOV R55, R9 ;  /* 0x0000000900377202 */ /* 0x000fe20000000f00 */
[----:B------:R-:W-:Y:S01]  /*10b20*/  FFMA.FTZ R9, R236, c[0x0][0x23c], -R2 ;  /* 0x00008f00ec097a23 */ /* 0x000fe20000010802 */
[----:B------:R-:W-:-:S02]  /*10b30*/  MOV R52, R26 ;  /* 0x0000001a00347202 */ /* 0x000fc40000000f00 */
[----:B------:R-:W-:Y:S01]  /*10b40*/  MOV R53, R25 ;  /* 0x0000001900357202 */ /* 0x000fe20000000f00 */
[----:B------:R3:W-:Y:S01]  /*10b50*/  MUFU.EX2 R56, R9 ;  /* 0x0000000900387308 */ /* 0x0007e20000000800 */
[----:B--2---:R-:W-:Y:S01]  /*10b60*/  HMMA.16816.F32 R176, R4, R20, R60 ;  /* 0x0000001404b0723c */ /* 0x004fe2000000183c */
[----:B------:R-:W-:Y:S02]  /*10b70*/  MOV R54, R24 ;  /* 0x0000001800367202 */ /* 0x000fe40000000f00 */
[----:B------:R-:W-:Y:S04]  /*10b80*/  LDSM.16.MT88.4 R24, [R201+0x18800] ;  /* 0x01880000c918783b */ /* 0x000fe80000004200 */
[----:B------:R-:W-:Y:S01]  /*10b90*/  IMAD.MOV.U32 R63, RZ, RZ, R158 ;  /* 0x000000ffff3f7224 */ /* 0x000fe200078e009e */
[----:B------:R-:W-:-:S02]  /*10ba0*/  MOV R62, R159 ;  /* 0x0000009f003e7202 */ /* 0x000fc40000000f00 */
[----:B------:R-:W-:Y:S02]  /*10bb0*/  MOV R61, R152 ;  /* 0x00000098003d7202 */ /* 0x000fe40000000f00 */
[----:B------:R-:W-:Y:S02]  /*10bc0*/  MOV R152, R172 ;  /* 0x000000ac00987202 */ /* 0x000fe40000000f00 */
[----:B------:R-:W-:Y:S01]  /*10bd0*/  MOV R159, R173 ;  /* 0x000000ad009f7202 */ /* 0x000fe20000000f00 */
[----:B---3--:R-:W-:Y:S01]  /*10be0*/  FFMA.FTZ R9, R235, c[0x0][0x23c], -R2 ;  /* 0x00008f00eb097a23 */ /* 0x008fe20000010802 */
[----:B------:R-:W-:Y:S02]  /*10bf0*/  MOV R158, R174 ;  /* 0x000000ae009e7202 */ /* 0x000fe40000000f00 */
[----:B------:R-:W-:Y:S01]  /*10c00*/  MOV R60, R153 ;  /* 0x00000099003c7202 */ /* 0x000fe20000000f00 */
[----:B------:R-:W-:Y:S01]  /*10c10*/  HMMA.16816.F32 R172, R4, R22, R64 ;  /* 0x0000001604ac723c */ /* 0x000fe20000001840 */
[----:B------:R-:W-:Y:S01]  /*10c20*/  MOV R153, R154 ;  /* 0x0000009a00997202 */ /* 0x000fe20000000f00 */
[----:B------:R-:W2:Y:S01]  /*10c30*/  LDSM.16.MT88.4 R20, [R204+0x1c000] ;  /* 0x01c00000cc14783b */ /* 0x000ea20000004200 */
[----:B------:R-:W-:Y:S01]  /*10c40*/  MOV R154, R151 ;  /* 0x00000097009a7202 */ /* 0x000fe20000000f00 */
[----:B------:R3:W-:Y:S01]  /*10c50*/  MUFU.EX2 R58, R9 ;  /* 0x00000009003a7308 */ /* 0x0007e20000000800 */
[----:B------:R-:W-:-:S02]  /*10c60*/  MOV R151, R169 ;  /* 0x000000a900977202 */ /* 0x000fc40000000f00 */
[----:B------:R-:W-:Y:S02]  /*10c70*/  MOV R66, R155 ;  /* 0x0000009b00427202 */ /* 0x000fe40000000f00 */
[----:B------:R-:W-:Y:S01]  /*10c80*/  MOV R65, R149 ;  /* 0x0000009500417202 */ /* 0x000fe20000000f00 */
[----:B------:R-:W-:Y:S01]  /*10c90*/  IMAD.MOV.U32 R39, RZ, RZ, R151 ;  /* 0x000000ffff277224 */ /* 0x000fe200078e0097 */
[----:B------:R-:W-:Y:S01]  /*10ca0*/  MOV R64, R150 ;  /* 0x0000009600407202 */ /* 0x000fe20000000f00 */
[----:B------:R-:W-:Y:S01]  /*10cb0*/  IMAD.MOV.U32 R150, RZ, RZ, R170 ;  /* 0x000000ffff967224 */ /* 0x000fe200078e00aa */
[----:B------:R-:W-:Y:S01]  /*10cc0*/  MOV R155, R143 ;  /* 0x0000008f009b7202 */ /* 0x000fe20000000f00 */
[----:B-1----:R-:W-:Y:S01]  /*10cd0*/  HMMA.16816.F32 R164, R4, R12, R76 ;  /* 0x0000000c04a4723c */ /* 0x002fe2000000184c */
[----:B------:R-:W-:Y:S02]  /*10ce0*/  MOV R149, R171 ;  /* 0x000000ab00957202 */ /* 0x000fe40000000f00 */
[----:B------:R-:W-:-:S02]  /*10cf0*/  MOV R143, R168 ;  /* 0x000000a8008f7202 */ /* 0x000fc40000000f00 */
[----:B------:R-:W-:Y:S01]  /*10d00*/  MOV R59, R153 ;  /* 0x00000099003b7202 */ /* 0x000fe20000000f00 */
[----:B---3--:R-:W-:Y:S01]  /*10d10*/  FFMA.FTZ R9, R234, c[0x0][0x23c], -R2 ;  /* 0x00008f00ea097a23 */ /* 0x008fe20000010802 */
[----:B------:R-:W-:Y:S01]  /*10d20*/  MOV R38, R143 ;  /* 0x0000008f00267202 */ /* 0x000fe20000000f00 */
[----:B------:R-:W-:Y:S01]  /*10d30*/  HMMA.16816.F32 R168, R4, R16, R68 ;  /* 0x0000001004a8723c */ /* 0x000fe20000001844 */
[----:B------:R-:W-:Y:S02]  /*10d40*/  MOV R79, R154 ;  /* 0x0000009a004f7202 */ /* 0x000fe40000000f00 */
[----:B------:R-:W-:Y:S02]  /*10d50*/  MOV R78, R155 ;  /* 0x0000009b004e7202 */ /* 0x000fe40000000f00 */
[----:B------:R-:W-:Y:S02]  /*10d60*/  MOV R77, R149 ;  /* 0x00000095004d7202 */ /* 0x000fe40000000f00 */
[----:B------:R-:W-:-:S02]  /*10d70*/  MOV R71, R144 ;  /* 0x0000009000477202 */ /* 0x000fc40000000f00 */
[----:B------:R-:W-:Y:S02]  /*10d80*/  MOV R70, R145 ;  /* 0x0000009100467202 */ /* 0x000fe40000000f00 */
[----:B------:R-:W-:Y:S02]  /*10d90*/  MOV R69, R146 ;  /* 0x0000009200457202 */ /* 0x000fe40000000f00 */
[----:B------:R-:W-:Y:S02]  /*10da0*/  MOV R68, R147 ;  /* 0x0000009300447202 */ /* 0x000fe40000000f00 */
[----:B------:R-:W-:Y:S01]  /*10db0*/  HMMA.16816.F32 R144, R4, R18, R72 ;  /* 0x000000120490723c */ /* 0x000fe20000001848 */
[----:B------:R-:W1:Y:S01]  /*10dc0*/  LDSM.16.MT88.4 R16, [R203+0x1c000] ;  /* 0x01c00000cb10783b */ /* 0x000e620000004200 */
[----:B------:R-:W-:Y:S02]  /*10dd0*/  MOV R76, R150 ;  /* 0x00000096004c7202 */ /* 0x000fe40000000f00 */
[----:B------:R-:W-:-:S02]  /*10de0*/  MOV R67, R38 ;  /* 0x0000002600437202 */ /* 0x000fc40000000f00 */
[----:B------:R-:W-:Y:S02]  /*10df0*/  MOV R234, R39 ;  /* 0x0000002700ea7202 */ /* 0x000fe40000000f00 */
[----:B------:R-:W-:Y:S01]  /*10e00*/  MOV R75, R157 ;  /* 0x0000009d004b7202 */ /* 0x000fe20000000f00 */
[----:B--2---:R-:W-:Y:S01]  /*10e10*/  HMMA.16816.F32 R148, R4, R22, R88 ;  /* 0x000000160494723c */ /* 0x004fe20000001858 */
[----:B------:R-:W-:Y:S02]  /*10e20*/  MOV R74, R158 ;  /* 0x0000009e004a7202 */ /* 0x000fe40000000f00 */
[----:B------:R-:W-:Y:S02]  /*10e30*/  MOV R73, R159 ;  /* 0x0000009f00497202 */ /* 0x000fe40000000f00 */
[----:B------:R-:W-:-:S03]  /*10e40*/  MOV R72, R152 ;  /* 0x0000009800487202 */ /* 0x000fc60000000f00 */
[C---:B------:R-:W-:Y:S01]  /*10e50*/  HMMA.16816.F32 R156, R4.reuse, R14, R80 ;  /* 0x0000000e049c723c */ /* 0x040fe20000001850 */
[----:B------:R-:W2:Y:S01]  /*10e60*/  LDSM.16.MT88.4 R12, [R201+0x1e000] ;  /* 0x01e00000c90c783b */ /* 0x000ea20000004200 */
[----:B------:R3:W-:Y:S05]  /*10e70*/  MUFU.EX2 R83, R9 ;  /* 0x0000000900537308 */ /* 0x0007ea0000000800 */
[----:B------:R-:W-:Y:S01]  /*10e80*/  MOV R80, R68 ;  /* 0x0000004400507202 */ /* 0x000fe20000000f00 */
[----:B------:R-:W-:Y:S01]  /*10e90*/  HMMA.16816.F32 R152, R4, R20, R84 ;  /* 0x000000140498723c */ /* 0x000fe20000001854 */
[----:B------:R-:W4:Y:S01]  /*10ea0*/  LDSM.16.MT88.4 R20, [R202+0x1e000] ;  /* 0x01e00000ca14783b */ /* 0x000f220000004200 */
[----:B------:R-:W-:-:S02]  /*10eb0*/  MOV R81, R69 ;  /* 0x0000004500517202 */ /* 0x000fc40000000f00 */
[----:B------:R-:W-:-:S03]  /*10ec0*/  MOV R82, R70 ;  /* 0x0000004600527202 */ /* 0x000fc60000000f00 */
[----:B------:R-:W-:Y:S02]  /*10ed0*/  MOV R84, R76 ;  /* 0x0000004c00547202 */ /* 0x000fe40000000f00 */
[----:B------:R-:W-:Y:S01]  /*10ee0*/  MOV R76, R77 ;  /* 0x0000004d004c7202 */ /* 0x000fe20000000f00 */
[----:B---3--:R-:W-:Y:S01]  /*10ef0*/  FFMA.FTZ R9, R31, c[0x0][0x23c], -R2 ;  /* 0x00008f001f097a23 */ /* 0x008fe20000010802 */
[----:B------:R-:W-:Y:S01]  /*10f00*/  MOV R77, R78 ;  /* 0x0000004e004d7202 */ /* 0x000fe20000000f00 */
[----:B------:R-:W-:Y:S01]  /*10f10*/  LDSM.16.MT88.4 R28, [R201+0x1a800] ;  /* 0x01a80000c91c783b */ /* 0x000fe20000004200 */
        /* <DEDUP_REMOVED lines=11> */
[----:B------:R-:W-:Y:S01]  /*10fd0*/  MOV R73, R66 ;  /* 0x0000004200497202 */ /* 0x000fe20000000f00 */
[----:B---3--:R-:W-:Y:S01]  /*10fe0*/  FFMA.FTZ R9, R239, c[0x0][0x23c], -R0 ;  /* 0x00008f00ef097a23 */ /* 0x008fe20000010800 */
[----:B------:R-:W-:-:S02]  /*10ff0*/  MOV R236, R79 ;  /* 0x0000004f00ec7202 */ /* 0x000fc40000000f00 */
[C---:B--2---:R-:W-:Y:S01]  /*11000*/  HMMA.16816.F32 R100, R4.reuse, R12, R100 ;  /* 0x0000000c0464723c */ /* 0x044fe20000001864 */
[----:B------:R2:W-:Y:S07]  /*11010*/  MUFU.EX2 R57, R9 ;  /* 0x0000000900397308 */ /* 0x0005ee0000000800 */
[C---:B------:R-:W-:Y:S01]  /*11020*/  HMMA.16816.F32 R104, R4.reuse, R14, R104 ;  /* 0x0000000e0468723c */ /* 0x040fe20000001868 */
[----:B------:R-:W3:Y:S07]  /*11030*/  LDSM.16.MT88.4 R12, [R203+0x1e000] ;  /* 0x01e00000cb0c783b */ /* 0x000eee0000004200 */
[----:B----4-:R-:W-:Y:S01]  /*11040*/  HMMA.16816.F32 R108, R4, R20, R108 ;  /* 0x00000014046c723c */ /* 0x010fe2000000186c */
[----:B--2---:R-:W-:-:S04]  /*11050*/  FFMA.FTZ R9, R238, c[0x0][0x23c], -R0 ;  /* 0x00008f00ee097a23 */ /* 0x004fc80000010800 */
[----:B------:R2:W4:Y:S03]  /*11060*/  MUFU.EX2 R239, R9 ;  /* 0x0000000900ef7308 */ /* 0x0005260000000800 */
[C---:B------:R-:W-:Y:S01]  /*11070*/  HMMA.16816.F32 R112, R4.reuse, R22, R112 ;  /* 0x000000160470723c */ /* 0x040fe20000001870 */
[----:B------:R-:W-:Y:S07]  /*11080*/  LDSM.16.MT88.4 R20, [R202+0x18800] ;  /* 0x01880000ca14783b */ /* 0x000fee0000004200 */
[----:B-1----:R-:W-:Y:S01]  /*11090*/  HMMA.16816.F32 R116, R4, R16, R116 ;  /* 0x000000100474723c */ /* 0x002fe20000001874 */
[----:B--2---:R-:W-:-:S07]  /*110a0*/  FFMA.FTZ R9, R236, c[0x0][0x23c], -R2 ;  /* 0x00008f00ec097a23 */ /* 0x004fce0000010802 */
[C---:B------:R-:W-:Y:S01]  /*110b0*/  HMMA.16816.F32 R120, R4.reuse, R18, R120 ;  /* 0x000000120478723c */ /* 0x040fe20000001878 */
[----:B------:R-:W1:Y:S01]  /*110c0*/  LDSM.16.MT88.4 R16, [R204+0x18800] ;  /* 0x01880000cc10783b */ /* 0x000e620000004200 */
[----:B------:R-:W-:Y:S06]  /*110d0*/  MUFU.EX2 R236, R9 ;  /* 0x0000000900ec7308 */ /* 0x000fec0000000800 */
[C---:B---3--:R-:W-:Y:S08]  /*110e0*/  HMMA.16816.F32 R124, R4.reuse, R12, R124 ;  /* 0x0000000c047c723c */ /* 0x048ff0000000187c */
[----:B------:R-:W-:Y:S01]  /*110f0*/  HMMA.16816.F32 R40, R4, R14, R128 ;  /* 0x0000000e0428723c */ /* 0x000fe20000001880 */
[----:B------:R-:W2:Y:S06]  /*11100*/  LDSM.16.MT88.4 R12, [R203+0x18800] ;  /* 0x01880000cb0c783b */ /* 0x000eac0000004200 */
[----:B------:R-:W-:Y:S01]  /*11110*/  FFMA.FTZ R4, R237, c[0x0][0x23c], -R0 ;  /* 0x00008f00ed047a23 */ /* 0x000fe20000010800 */
[----:B----4-:R-:W-:-:S02]  /*11120*/  F2FP.PACK_AB R5, R239, R57 ;  /* 0x00000039ef05723e */ /* 0x010fc400000000ff */
[----:B------:R-:W-:Y:S01]  /*11130*/  F2FP.PACK_AB R6, R235, R83 ;  /* 0x00000053eb06723e */ /* 0x000fe200000000ff */
[----:B------:R3:W-:Y:S02]  /*11140*/  MUFU.EX2 R237, R4 ;  /* 0x0000000400ed7308 */ /* 0x0007e40000000800 */
[----:B---3--:R-:W-:Y:S01]  /*11150*/  FFMA.FTZ R4, R134, c[0x0][0x23c], -R0 ;  /* 0x00008f0086047a23 */ /* 0x008fe20000010800 */
[----:B------:R-:W-:-:S05]  /*11160*/  MOV R134, R81 ;  /* 0x0000005100867202 */ /* 0x000fca0000000f00 */
[----:B------:R3:W4:Y:S02]  /*11170*/  MUFU.EX2 R238, R4 ;  /* 0x0000000400ee7308 */ /* 0x0007240000000800 */
[----:B---3--:R-:W-:Y:S02]  /*11180*/  F2FP.PACK_AB R4, R58, R56 ;  /* 0x000000383a04723e */ /* 0x008fe400000000ff */
[----:B----4-:R-:W-:-:S07]  /*11190*/  F2FP.PACK_AB R7, R238, R237 ;  /* 0x000000edee07723e */ /* 0x010fce00000000ff */
[C---:B-1----:R-:W-:Y:S07]  /*111a0*/  HMMA.16816.F32 R36, R4.reuse, R16, R248 ;  /* 0x000000100424723c */ /* 0x042fee00000018f8 */
[----:B------:R-:W-:Y:S01]  /*111b0*/  MOV R250, R58 ;  /* 0x0000003a00fa7202 */ /* 0x000fe20000000f00 */
[----:B--2---:R-:W-:Y:S01]  /*111c0*/  HMMA.16816.F32 R160, R4, R12, R160 ;  /* 0x0000000c04a0723c */ /* 0x004fe200000018a0 */
[----:B------:R-:W-:Y:S01]  /*111d0*/  MOV R249, R57 ;  /* 0x0000003900f97202 */ /* 0x000fe20000000f00 */
[----:B------:R-:W-:Y:S01]  /*111e0*/  IMAD.MOV.U32 R251, RZ, RZ, R83 ;  /* 0x000000fffffb7224 */ /* 0x000fe200078e0053 */
[----:B------:R-:W-:Y:S01]  /*111f0*/  MOV R248, R56 ;  /* 0x0000003800f87202 */ /* 0x000fe20000000f00 */
[----:B------:R-:W-:-:S04]  /*11200*/  IMAD.MOV.U32 R83, RZ, RZ, R71 ;  /* 0x000000ffff537224 */ /* 0x000fc800078e0047 */
[C---:B------:R-:W-:Y:S01]  /*11210*/  HMMA.16816.F32 R56, R4.reuse, R18, R244 ;  /* 0x000000120438723c */ /* 0x040fe200000018f4 */
[----:B------:R-:W1:Y:S06]  /*11220*/  LDSM.16.MT88.4 R16, [R203+0x1a800] ;  /* 0x01a80000cb10783b */ /* 0x000e6c0000004200 */
[----:B------:R-:W-:Y:S01]  /*11230*/  MOV R245, R62 ;  /* 0x0000003e00f57202 */ /* 0x000fe20000000f00 */
[----:B------:R-:W-:Y:S01]  /*11240*/  HMMA.16816.F32 R136, R4, R24, R136 ;  /* 0x000000180488723c */ /* 0x000fe20000001888 */
[----:B------:R-:W-:Y:S02]  /*11250*/  MOV R244, R63 ;  /* 0x0000003f00f47202 */ /* 0x000fe40000000f00 */
[----:B------:R-:W-:-:S02]  /*11260*/  MOV R247, R72 ;  /* 0x0000004800f77202 */ /* 0x000fc40000000f00 */
[----:B------:R-:W-:Y:S02]  /*11270*/  MOV R72, R64 ;  /* 0x0000004000487202 */ /* 0x000fe40000000f00 */
[----:B------:R-:W-:Y:S01]  /*11280*/  MOV R246, R65 ;  /* 0x0000004100f67202 */ /* 0x000fe20000000f00 */
[C---:B------:R-:W-:Y:S01]  /*11290*/  HMMA.16816.F32 R60, R4.reuse, R14, R196 ;  /* 0x0000000e043c723c */ /* 0x040fe200000018c4 */
[----:B------:R-:W2:Y:S06]  /*112a0*/  LDSM.16.MT88.4 R12, [R201+0x1c800] ;  /* 0x01c80000c90c783b */ /* 0x000eac0000004200 */
[----:B------:R-:W-:Y:S01]  /*112b0*/  MOV R198, R80 ;  /* 0x0000005000c67202 */ /* 0x000fe20000000f00 */
[----:B------:R-:W-:Y:S01]  /*112c0*/  HMMA.16816.F32 R52, R4, R26, R52 ;  /* 0x0000001a0434723c */ /* 0x000fe20000001834 */
[----:B------:R-:W3:Y:S01]  /*112d0*/  LDSM.16.MT88.4 R24, [R202+0x1a800] ;  /* 0x01a80000ca18783b */ /* 0x000ee20000004200 */
[----:B------:R-:W-:Y:S01]  /*112e0*/  MOV R199, R67 ;  /* 0x0000004300c77202 */ /* 0x000fe20000000f00 */
[----:B------:R-:W-:Y:S01]  /*112f0*/  IMAD.MOV.U32 R196, RZ, RZ, R87 ;  /* 0x000000ffffc47224 */ /* 0x000fe200078e0057 */
[----:B------:R-:W-:-:S04]  /*11300*/  MOV R197, R86 ;  /* 0x0000005600c57202 */ /* 0x000fc80000000f00 */
[C---:B------:R-:W-:Y:S08]  /*11310*/  HMMA.16816.F32 R48, R4.reuse, R20, R48 ;  /* 0x000000140430723c */ /* 0x040ff00000001830 */
[C---:B------:R-:W-:Y:S01]  /*11320*/  HMMA.16816.F32 R44, R4.reuse, R22, R44 ;  /* 0x00000016042c723c */ /* 0x040fe2000000182c */
[----:B------:R-:W4:Y:S07]  /*11330*/  LDSM.16.MT88.4 R20, [R204+0x1a800] ;  /* 0x01a80000cc14783b */ /* 0x000f2e0000004200 */
[C---:B------:R-:W-:Y:S07]  /*11340*/  HMMA.16816.F32 R68, R4.reuse, R30, R188 ;  /* 0x0000001e0444723c */ /* 0x040fee00000018bc */
[----:B------:R-:W-:Y:S01]  /*11350*/  MOV R190, R76 ;  /* 0x0000004c00be7202 */ /* 0x000fe20000000f00 */
[----:B-1----:R-:W-:Y:S01]  /*11360*/  HMMA.16816.F32 R92, R4, R16, R176 ;  /* 0x00000010045c723c */ /* 0x002fe200000018b0 */
[----:B------:R-:W-:-:S02]  /*11370*/  MOV R189, R77 ;  /* 0x0000004d00bd7202 */ /* 0x000fc40000000f00 */
[----:B------:R-:W-:Y:S02]  /*11380*/  MOV R188, R78 ;  /* 0x0000004e00bc7202 */ /* 0x000fe40000000f00 */
[----:B------:R-:W-:-:S03]  /*11390*/  MOV R191, R84 ;  /* 0x0000005400bf7202 */ /* 0x000fc60000000f00 */
[C---:B--2---:R-:W-:Y:S08]  /*113a0*/  HMMA.16816.F32 R128, R4.reuse, R12, R168 ;  /* 0x0000000c0480723c */ /* 0x044ff000000018a8 */
[C---:B------:R-:W-:Y:S01]  /*113b0*/  HMMA.16816.F32 R144, R4.reuse, R14, R144 ;  /* 0x0000000e0490723c */ /* 0x040fe20000001890 */
[----:B------:R-:W1:Y:S07]  /*113c0*/  LDSM.16.MT88.4 R12, [R203+0x1c800] ;  /* 0x01c80000cb0c783b */ /* 0x000e6e0000004200 */
[C---:B---3--:R-:W-:Y:S07]  /*113d0*/  HMMA.16816.F32 R76, R4.reuse, R24, R240 ;  /* 0x00000018044c723c */ /* 0x048fee00000018f0 */
[----:B------:R-:W-:Y:S01]  /*113e0*/  MOV R240, R82 ;  /* 0x0000005200f07202 */ /* 0x000fe20000000f00 */
[----:B------:R-:W-:Y:S01]  /*113f0*/  HMMA.16816.F32 R64, R4, R28, R32 ;  /* 0x0000001c0440723c */ /* 0x000fe20000001820 */
[----:B------:R-:W-:Y:S01]  /*11400*/  MOV R241, R83 ;  /* 0x0000005300f17202 */ /* 0x000fe20000000f00 */
[----:B------:R-:W2:Y:S01]  /*11410*/  LDSM.16.MT88.4 R32, [R204+0x1c800] ;  /* 0x01c80000cc20783b */ /* 0x000ea20000004200 */
[----:B------:R-:W-:-:S02]  /*11420*/  MOV R242, R72 ;  /* 0x0000004800f27202 */ /* 0x000fc40000000f00 */
[----:B------:R-:W-:Y:S01]  /*11430*/  MOV R243, R85 ;  /* 0x0000005500f37202 */ /* 0x000fe20000000f00 */
[----:B------:R-:W3:Y:S01]  /*11440*/  LDSM.16.MT88.4 R28, [R202+0x1c800] ;  /* 0x01c80000ca1c783b */ /* 0x000ee20000004200 */
[----:B------:R-:W-:Y:S01]  /*11450*/  MOV R170, R240 ;  /* 0x000000f000aa7202 */ /* 0x000fe20000000f00 */
[C---:B------:R-:W-:Y:S01]  /*11460*/  HMMA.16816.F32 R80, R4.reuse, R26, R192 ;  /* 0x0000001a0450723c */ /* 0x040fe200000018c0 */
[----:B------:R-:W-:Y:S01]  /*11470*/  MOV R171, R243 ;  /* 0x000000f300ab7202 */ /* 0x000fe20000000f00 */
[----:B------:R-:W-:Y:S01]  /*11480*/  LDSM.16.MT88.4 R24, [R204+0x1e800] ;  /* 0x01e80000cc18783b */ /* 0x000fe20000004200 */
[----:B------:R-:W-:Y:S02]  /*11490*/  MOV R243, R244 ;  /* 0x000000f400f37202 */ /* 0x000fe40000000f00 */
[----:B------:R-:W-:Y:S02]  /*114a0*/  MOV R244, R245 ;  /* 0x000000f500f47202 */ /* 0x000fe40000000f00 */
[----:B------:R-:W-:Y:S01]  /*114b0*/  MOV R193, R73 ;  /* 0x0000004900c17202 */ /* 0x000fe20000000f00 */
[----:B----4-:R-:W-:Y:S01]  /*114c0*/  HMMA.16816.F32 R84, R4, R20, R184 ;  /* 0x000000140454723c */ /* 0x010fe200000018b8 */
[----:B------:R-:W-:-:S02]  /*114d0*/  MOV R194, R74 ;  /* 0x0000004a00c27202 */ /* 0x000fc40000000f00 */
[----:B------:R-:W-:Y:S01]  /*114e0*/  MOV R195, R75 ;  /* 0x0000004b00c37202 */ /* 0x000fe20000000f00 */
[----:B------:R-:W-:Y:S01]  /*114f0*/  FFMA.FTZ R9, R193, c[0x0][0x23c], -R2 ;  /* 0x00008f00c1097a23 */ /* 0x000fe20000010802 */
[----:B------:R-:W-:Y:S02]  /*11500*/  MOV R245, R246 ;  /* 0x000000f600f57202 */ /* 0x000fe40000000f00 */
[----:B------:R-:W-:Y:S01]  /*11510*/  MOV R246, R247 ;  /* 0x000000f700f67202 */ /* 0x000fe20000000f00 */
[----:B------:R-:W-:Y:S01]  /*11520*/  HMMA.16816.F32 R72, R4, R18, R172 ;  /* 0x000000120448723c */ /* 0x000fe200000018ac */
[----:B------:R-:W4:Y:S01]  /*11530*/  LDSM.16.MT88.4 R16, [R201+0x1e800] ;  /* 0x01e80000c910783b */ /* 0x000f220000004200 */
[----:B------:R-:W-:Y:S02]  /*11540*/  MOV R247, R248 ;  /* 0x000000f800f77202 */ /* 0x000fe40000000f00 */
[----:B------:R-:W-:Y:S02]  /*11550*/  MOV R248, R249 ;  /* 0x000000f900f87202 */ /* 0x000fe40000000f00 */
[----:B------:R-:W-:-:S02]  /*11560*/  MOV R249, R250 ;  /* 0x000000fa00f97202 */ /* 0x000fc40000000f00 */
[C---:B-1----:R-:W-:Y:S01]  /*11570*/  HMMA.16816.F32 R172, R4.reuse, R12, R140 ;  /* 0x0000000c04ac723c */ /* 0x042fe2000000188c */
[----:B------:R-:W-:Y:S02]  /*11580*/  MOV R250, R251 ;  /* 0x000000fb00fa7202 */ /* 0x000fe40000000f00 */
[----:B------:R-:W-:Y:S02]  /*11590*/  MOV R251, R235 ;  /* 0x000000eb00fb7202 */ /* 0x000fe40000000f00 */
[----:B------:R1:W5:Y:S01]  /*115a0*/  MUFU.EX2 R235, R9 ;  /* 0x0000000900eb7308 */ /* 0x0003620000000800 */
[----:B------:R-:W-:Y:S02]  /*115b0*/  MOV R168, R194 ;  /* 0x000000c200a87202 */ /* 0x000fe40000000f00 */
[----:B------:R-:W-:Y:S01]  /*115c0*/  HMMA.16816.F32 R88, R4, R22, R180 ;  /* 0x000000160458723c */ /* 0x000fe200000018b4 */
[----:B------:R-:W5:Y:S01]  /*115d0*/  LDSM.16.MT88.4 R20, [R202+0x1e800] ;  /* 0x01e80000ca14783b */ /* 0x000f620000004200 */
[----:B------:R-:W-:-:S02]  /*115e0*/  MOV R193, R242 ;  /* 0x000000f200c17202 */ /* 0x000fc40000000f00 */
[----:B------:R-:W-:Y:S01]  /*115f0*/  MOV R169, R195 ;  /* 0x000000c300a97202 */ /* 0x000fe20000000f00 */
[----:B------:R-:W-:Y:S01]  /*11600*/  IMAD.MOV.U32 R195, RZ, RZ, R189 ;  /* 0x000000ffffc37224 */ /* 0x000fe200078e00bd */
[----:B------:R-:W-:Y:S02]  /*11610*/  MOV R242, R199 ;  /* 0x000000c700f27202 */ /* 0x000fe40000000f00 */
[----:B------:R-:W-:Y:S01]  /*11620*/  HMMA.16816.F32 R140, R4, R14, R96 ;  /* 0x0000000e048c723c */ /* 0x000fe20000001860 */
[----:B------:R-:W5:Y:S01]  /*11630*/  LDSM.16.MT88.4 R12, [R203+0x1e800] ;  /* 0x01e80000cb0c783b */ /* 0x000f620000004200 */
[----:B------:R-:W-:Y:S02]  /*11640*/  MOV R192, R241 ;  /* 0x000000f100c07202 */ /* 0x000fe40000000f00 */
[----:B------:R-:W-:Y:S01]  /*11650*/  MOV R194, R188 ;  /* 0x000000bc00c27202 */ /* 0x000fe20000000f00 */
[----:B-1----:R-:W-:Y:S01]  /*11660*/  FFMA.FTZ R9, R234, c[0x0][0x23c], -R2 ;  /* 0x00008f00ea097a23 */ /* 0x002fe20000010802 */
[----:B------:R-:W-:-:S02]  /*11670*/  MOV R240, R190 ;  /* 0x000000be00f07202 */ /* 0x000fc40000000f00 */
[----:B--2---:R-:W-:Y:S01]  /*11680*/  HMMA.16816.F32 R152, R4, R32, R152 ;  /* 0x000000200498723c */ /* 0x004fe20000001898 */
[----:B------:R1:W-:Y:S01]  /*11690*/  MUFU.EX2 R234, R9 ;  /* 0x0000000900ea7308 */ /* 0x0003e20000000800 */
[----:B------:R-:W-:-:S05]  /*116a0*/  MOV R241, R191 ;  /* 0x000000bf00f17202 */ /* 0x000fca0000000f00 */
[----:B------:R-:W-:Y:S01]  /*116b0*/  MOV R32, R169 ;  /* 0x000000a900207202 */ /* 0x000fe20000000f00 */
[----:B---3--:R-:W-:Y:S01]  /*116c0*/  HMMA.16816.F32 R164, R4, R28, R164 ;  /* 0x0000001c04a4723c */ /* 0x008fe200000018a4 */
[----:B------:R-:W-:Y:S02]  /*116d0*/  MOV R169, R197 ;  /* 0x000000c500a97202 */ /* 0x000fe40000000f00 */
[----:B------:R-:W-:Y:S02]  /*116e0*/  MOV R33, R170 ;  /* 0x000000aa00217202 */ /* 0x000fe40000000f00 */
[----:B------:R-:W-:-:S03]  /*116f0*/  MOV R170, R196 ;  /* 0x000000c400aa7202 */ /* 0x000fc60000000f00 */
[----:B----4-:R-:W-:Y:S01]  /*11700*/  HMMA.16816.F32 R176, R4, R16, R100 ;  /* 0x0000001004b0723c */ /* 0x010fe20000001864 */
[----:B-1----:R-:W-:Y:S01]  /*11710*/  FFMA.FTZ R9, R135, c[0x0][0x23c], -R2 ;  /* 0x00008f0087097a23 */ /* 0x002fe20000010802 */
[----:B------:R-:W-:-:S03]  /*11720*/  MOV R135, R33 ;  /* 0x0000002100877202 */ /* 0x000fc60000000f00 */
[----:B------:R1:W-:Y:S03]  /*11730*/  MUFU.EX2 R199, R9 ;  /* 0x0000000900c77308 */ /* 0x0003e60000000800 */
[C---:B------:R-:W-:Y:S01]  /*11740*/  HMMA.16816.F32 R180, R4.reuse, R18, R104 ;  /* 0x0000001204b4723c */ /* 0x040fe20000001868 */
[----:B------:R-:W2:Y:S07]  /*11750*/  LDSM.16.MT88.4 R16, [R202+0x19000] ;  /* 0x01900000ca10783b */ /* 0x000eae0000004200 */
[----:B------:R-:W-:Y:S01]  /*11760*/  HMMA.16816.F32 R156, R4, R30, R156 ;  /* 0x0000001e049c723c */ /* 0x000fe2000000189c */
[----:B------:R-:W3:Y:S01]  /*11770*/  LDSM.16.MT88.4 R28, [R204+0x19000] ;  /* 0x01900000cc1c783b */ /* 0x000ee20000004200 */
[----:B-1----:R-:W-:Y:S01]  /*11780*/  FFMA.FTZ R9, R168, c[0x0][0x23c], -R0 ;  /* 0x00008f00a8097a23 */ /* 0x002fe20000010800 */
[----:B------:R-:W-:Y:S01]  /*11790*/  MOV R168, R171 ;  /* 0x000000ab00a87202 */ /* 0x000fe20000000f00 */
[----:B------:R-:W-:-:S04]  /*117a0*/  IMAD.MOV.U32 R171, RZ, RZ, R195 ;  /* 0x000000ffffab7224 */ /* 0x000fc800078e00c3 */
[C---:B------:R-:W-:Y:S01]  /*117b0*/  HMMA.16816.F32 R148, R4.reuse, R34, R148 ;  /* 0x000000220494723c */ /* 0x040fe20000001894 */
[----:B------:R1:W-:Y:S07]  /*117c0*/  MUFU.EX2 R197, R9 ;  /* 0x0000000900c57308 */ /* 0x0003ee0000000800 */
[C---:B-----5:R-:W-:Y:S01]  /*117d0*/  HMMA.16816.F32 R188, R4.reuse, R20, R108 ;  /* 0x0000001404bc723c */ /* 0x060fe2000000186c */
[----:B------:R4:W5:Y:S07]  /*117e0*/  MUFU.EX2 R195, R10 ;  /* 0x0000000a00c37308 */ /* 0x00096e0000000800 */
[----:B------:R-:W-:Y:S01]  /*117f0*/  HMMA.16816.F32 R112, R4, R22, R112 ;  /* 0x000000160470723c */ /* 0x000fe20000001870 */
[----:B-1----:R-:W-:Y:S01]  /*11800*/  FFMA.FTZ R9, R252, c[0x0][0x23c], -R0 ;  /* 0x00008f00fc097a23 */ /* 0x002fe20000010800 */
[----:B------:R-:W1:Y:S01]  /*11810*/  LDSM.16.MT88.4 R20, [R201+0x19000] ;  /* 0x01900000c914783b */ /* 0x000e620000004200 */
[----:B------:R-:W-:-:S02]  /*11820*/  MOV R252, R171 ;  /* 0x000000ab00fc7202 */ /* 0x000fc40000000f00 */
[----:B------:R2:W-:Y:S03]  /*11830*/  MUFU.EX2 R196, R9 ;  /* 0x0000000900c47308 */ /* 0x0005e60000000800 */
[----:B------:R-:W-:Y:S01]  /*11840*/  HMMA.16816.F32 R184, R4, R24, R116 ;  /* 0x0000001804b8723c */ /* 0x000fe20000001874 */
[----:B----4-:R-:W-:Y:S01]  /*11850*/  MOV R10, R168 ;  /* 0x000000a8000a7202 */ /* 0x010fe20000000f00 */
[----:B------:R-:W-:Y:S01]  /*11860*/  FFMA.FTZ R3, R240, R3, R252 ;  /* 0x00000003f0037223 */ /* 0x000fe200000100fc */
[----:B------:R-:W-:-:S05]  /*11870*/  MOV R168, R198 ;  /* 0x000000c600a87202 */ /* 0x000fca0000000f00 */
[----:B------:R-:W-:Y:S01]  /*11880*/  HMMA.16816.F32 R104, R4, R26, R120 ;  /* 0x0000001a0468723c */ /* 0x000fe20000001878 */
[----:B------:R-:W-:Y:S01]  /*11890*/  LDSM.16.MT88.4 R24, [R203+0x19000] ;  /* 0x01900000cb18783b */ /* 0x000fe20000004200 */
[----:B--2---:R-:W-:-:S03]  /*118a0*/  FFMA.FTZ R9, R32, c[0x0][0x23c], -R0 ;  /* 0x00008f0020097a23 */ /* 0x004fc60000010800 */
[----:B------:R-:W-:Y:S03]  /*118b0*/  LDSM.16.MT88.4 R32, [R201+0x1d000] ;  /* 0x01d00000c920783b */ /* 0x000fe60000004200 */
[C---:B------:R-:W-:Y:S01]  /*118c0*/  HMMA.16816.F32 R124, R4.reuse, R12, R124 ;  /* 0x0000000c047c723c */ /* 0x040fe2000000187c */
[----:B------:R2:W4:Y:S07]  /*118d0*/  MUFU.EX2 R198, R9 ;  /* 0x0000000900c67308 */ /* 0x00052e0000000800 */
[----:B------:R-:W-:Y:S01]  /*118e0*/  HMMA.16816.F32 R40, R4, R14, R40 ;  /* 0x0000000e0428723c */ /* 0x000fe20000001828 */
[----:B------:R-:W1:Y:S06]  /*118f0*/  LDSM.16.MT88.4 R12, [R204+0x1b000] ;  /* 0x01b00000cc0c783b */ /* 0x000e6c0000004200 */
[----:B------:R-:W-:-:S02]  /*11900*/  F2FP.PACK_AB R4, R235, R236 ;  /* 0x000000eceb04723e */ /* 0x000fc400000000ff */
[----:B-----5:R-:W-:Y:S01]  /*11910*/  F2FP.PACK_AB R5, R195, R197 ;  /* 0x000000c5c305723e */ /* 0x020fe200000000ff */
[--C-:B--2---:R-:W-:Y:S01]  /*11920*/  FFMA.FTZ R9, R194, c[0x0][0x23c], -R2.reuse ;  /* 0x00008f00c2097a23 */ /* 0x104fe20000010802 */
[----:B------:R-:W-:Y:S02]  /*11930*/  F2FP.PACK_AB R6, R199, R234 ;  /* 0x000000eac706723e */ /* 0x000fe400000000ff */
[----:B----4-:R-:W-:Y:S01]  /*11940*/  F2FP.PACK_AB R7, R198, R196 ;  /* 0x000000c4c607723e */ /* 0x010fe200000000ff */
[----:B------:R2:W-:Y:S06]  /*11950*/  MUFU.EX2 R194, R9 ;  /* 0x0000000900c27308 */ /* 0x0005ec0000000800 */
[C---:B------:R-:W-:Y:S08]  /*11960*/  HMMA.16816.F32 R48, R4.reuse, R16, R48 ;  /* 0x000000100430723c */ /* 0x040ff00000001830 */
[----:B------:R-:W-:Y:S01]  /*11970*/  HMMA.16816.F32 R44, R4, R18, R44 ;  /* 0x00000012042c723c */ /* 0x000fe2000000182c */
[----:B------:R-:W4:Y:S01]  /*11980*/  LDSM.16.MT88.4 R16, [R202+0x1b000] ;  /* 0x01b00000ca10783b */ /* 0x000f220000004200 */
[----:B--2---:R-:W-:Y:S01]  /*11990*/  FFMA.FTZ R9, R10, c[0x0][0x23c], -R2 ;  /* 0x00008f000a097a23 */ /* 0x004fe20000010802 */
[----:B------:R-:W-:-:S03]  /*119a0*/  MOV R10, R193 ;  /* 0x000000c1000a7202 */ /* 0x000fc60000000f00 */
[----:B------:R2:W5:Y:S02]  /*119b0*/  MUFU.EX2 R193, R9 ;  /* 0x0000000900c17308 */ /* 0x0005640000000800 */
[C---:B---3--:R-:W-:Y:S08]  /*119c0*/  HMMA.16816.F32 R36, R4.reuse, R28, R36 ;  /* 0x0000001c0424723c */ /* 0x048ff00000001824 */
[C---:B------:R-:W-:Y:S01]  /*119d0*/  HMMA.16816.F32 R56, R4.reuse, R30, R56 ;  /* 0x0000001e0438723c */ /* 0x040fe20000001838 */
[----:B------:R-:W3:Y:S07]  /*119e0*/  LDSM.16.MT88.4 R28, [R203+0x1b000] ;  /* 0x01b00000cb1c783b */ /* 0x000eee0000004200 */
[C---:B-1----:R-:W-:Y:S08]  /*119f0*/  HMMA.16816.F32 R136, R4.reuse, R20, R136 ;  /* 0x000000140488723c */ /* 0x042ff00000001888 */
[C---:B------:R-:W-:Y:S01]  /*11a00*/  HMMA.16816.F32 R52, R4.reuse, R22, R52 ;  /* 0x000000160434723c */ /* 0x040fe20000001834 */
[----:B------:R-:W1:Y:S07]  /*11a10*/  LDSM.16.MT88.4 R20, [R201+0x1b000] ;  /* 0x01b00000c914783b */ /* 0x000e6e0000004200 */
[C---:B------:R-:W-:Y:S08]  /*11a20*/  HMMA.16816.F32 R84, R4.reuse, R12, R84 ;  /* 0x0000000c0454723c */ /* 0x040ff00000001854 */
[C---:B----4-:R-:W-:Y:S08]  /*11a30*/  HMMA.16816.F32 R76, R4.reuse, R16, R76 ;  /* 0x00000010044c723c */ /* 0x050ff0000000184c */
[C---:B------:R-:W-:Y:S01]  /*11a40*/  HMMA.16816.F32 R80, R4.reuse, R18, R80 ;  /* 0x000000120450723c */ /* 0x040fe20000001850 */
[----:B------:R-:W4:Y:S07]  /*11a50*/  LDSM.16.MT88.4 R16, [R202+0x1d000] ;  /* 0x01d00000ca10783b */ /* 0x000f2e0000004200 */
[C---:B------:R-:W-:Y:S01]  /*11a60*/  HMMA.16816.F32 R88, R4.reuse, R14, R88 ;  /* 0x0000000e0458723c */ /* 0x040fe20000001858 */
[----:B------:R-:W4:Y:S07]  /*11a70*/  LDSM.16.MT88.4 R12, [R204+0x1d000] ;  /* 0x01d00000cc0c783b */ /* 0x000f2e0000004200 */
[C---:B---3--:R-:W-:Y:S07]  /*11a80*/  HMMA.16816.F32 R96, R4.reuse, R30, R72 ;  /* 0x0000001e0460723c */ /* 0x048fee0000001848 */
[----:B------:R-:W-:Y:S01]  /*11a90*/  MOV R73, R169 ;  /* 0x000000a900497202 */ /* 0x000fe20000000f00 */
[----:B-1----:R-:W-:Y:S01]  /*11aa0*/  HMMA.16816.F32 R64, R4, R20, R64 ;  /* 0x000000140440723c */ /* 0x002fe20000001840 */
[----:B------:R-:W-:-:S02]  /*11ab0*/  MOV R75, R168 ;  /* 0x000000a8004b7202 */ /* 0x000fc40000000f00 */
[----:B------:R-:W-:Y:S01]  /*11ac0*/  MOV R74, R170 ;  /* 0x000000aa004a7202 */ /* 0x000fe20000000f00 */
[--C-:B--2---:R-:W-:Y:S02]  /*11ad0*/  FFMA.FTZ R9, R73, c[0x0][0x23c], -R2.reuse ;  /* 0x00008f0049097a23 */ /* 0x104fe40000010802 */
[----:B------:R-:W-:Y:S01]  /*11ae0*/  FFMA.FTZ R2, R135, c[0x0][0x23c], -R2 ;  /* 0x00008f0087027a23 */ /* 0x000fe20000010802 */
[----:B------:R-:W-:Y:S01]  /*11af0*/  MOV R73, R74 ;  /* 0x0000004a00497202 */ /* 0x000fe20000000f00 */
[----:B------:R-:W-:Y:S01]  /*11b00*/  HMMA.16816.F32 R68, R4, R22, R68 ;  /* 0x000000160444723c */ /* 0x000fe20000001844 */
[----:B------:R-:W1:Y:S01]  /*11b10*/  LDSM.16.MT88.4 R20, [R203+0x1d000] ;  /* 0x01d00000cb14783b */ /* 0x000e620000004200 */
[----:B------:R2:W-:Y:S01]  /*11b20*/  MUFU.EX2 R135, R2 ;  /* 0x0000000200877308 */ /* 0x0005e20000000800 */
[----:B------:R-:W-:Y:S02]  /*11b30*/  MOV R74, R75 ;  /* 0x0000004b004a7202 */ /* 0x000fe40000000f00 */
[----:B------:R-:W-:-:S03]  /*11b40*/  MOV R75, R192 ;  /* 0x000000c0004b7202 */ /* 0x000fc60000000f00 */
[C---:B------:R-:W-:Y:S02]  /*11b50*/  HMMA.16816.F32 R100, R4.reuse, R32, R128 ;  /* 0x000000200464723c */ /* 0x040fe40000001880 */
[----:B------:R-:W3:Y:S05]  /*11b60*/  MUFU.EX2 R192, R9 ;  /* 0x0000000900c07308 */ /* 0x000eea0000000800 */
[----:B-----5:R-:W-:Y:S01]  /*11b70*/  F2FP.PACK_AB R128, R193, R194 ;  /* 0x000000c2c180723e */ /* 0x020fe200000000ff */
[----:B----4-:R-:W-:Y:S01]  /*11b80*/  HMMA.16816.F32 R116, R4, R18, R156 ;  /* 0x000000120474723c */ /* 0x010fe2000000189c */
[----:B------:R-:W-:Y:S01]  /*11b90*/  LDSM.16.MT88.4 R156, [R204+0x19800] ;  /* 0x01980000cc9c783b */ /* 0x000fe20000004200 */
[----:B--2---:R-:W-:-:S04]  /*11ba0*/  FFMA.FTZ R2, R134, c[0x0][0x23c], -R0 ;  /* 0x00008f0086027a23 */ /* 0x004fc80000010800 */
[----:B------:R2:W-:Y:S02]  /*11bb0*/  MUFU.EX2 R134, R2 ;  /* 0x0000000200867308 */ /* 0x0005e40000000800 */
[----:B------:R-:W-:Y:S01]  /*11bc0*/  HMMA.16816.F32 R120, R4, R12, R152 ;  /* 0x0000000c0478723c */ /* 0x000fe20000001898 */
[----:B---3--:R-:W-:-:S07]  /*11bd0*/  F2FP.PACK_AB R130, R135, R192 ;  /* 0x000000c08782723e */ /* 0x008fce00000000ff */
[C---:B------:R-:W-:Y:S01]  /*11be0*/  HMMA.16816.F32 R168, R4.reuse, R14, R148 ;  /* 0x0000000e04a8723c */ /* 0x040fe20000001894 */
[----:B------:R-:W3:Y:S04]  /*11bf0*/  LDSM.16.MT88.4 R12, [R203+0x1f000] ;  /* 0x01f00000cb0c783b */ /* 0x000ee80000004200 */
[----:B------:R-:W-:Y:S01]  /*11c00*/  LDSM.16.MT88.4 R148, [R202+0x19800] ;  /* 0x01980000ca94783b */ /* 0x000fe20000004200 */
[--C-:B--2---:R-:W-:Y:S02]  /*11c10*/  FFMA.FTZ R2, R11, c[0x0][0x23c], -R0.reuse ;  /* 0x00008f000b027a23 */ /* 0x104fe40000010800 */
[C---:B------:R-:W-:Y:S02]  /*11c20*/  HMMA.16816.F32 R160, R4.reuse, R24, R160 ;  /* 0x0000001804a0723c */ /* 0x040fe400000018a0 */
[----:B------:R2:W4:Y:S06]  /*11c30*/  MUFU.EX2 R11, R2 ;  /* 0x00000002000b7308 */ /* 0x00052c0000000800 */
[C---:B-1----:R-:W-:Y:S08]  /*11c40*/  HMMA.16816.F32 R172, R4.reuse, R20, R172 ;  /* 0x0000001404ac723c */ /* 0x042ff000000018ac */
[----:B------:R-:W-:Y:S01]  /*11c50*/  HMMA.16816.F32 R20, R4, R22, R140 ;  /* 0x000000160414723c */ /* 0x000fe2000000188c */
[----:B------:R-:W1:Y:S01]  /*11c60*/  LDSM.16.MT88.4 R140, [R201+0x19800] ;  /* 0x01980000c98c783b */ /* 0x000e620000004200 */
[--C-:B--2---:R-:W-:Y:S01]  /*11c70*/  FFMA.FTZ R2, R10, c[0x0][0x23c], -R0.reuse ;  /* 0x00008f000a027a23 */ /* 0x104fe20000010800 */
[----:B----4-:R-:W-:Y:S01]  /*11c80*/  F2FP.PACK_AB R129, R11, R134 ;  /* 0x000000860b81723e */ /* 0x010fe200000000ff */
[----:B------:R-:W-:-:S02]  /*11c90*/  FFMA.FTZ R0, R73, c[0x0][0x23c], -R0 ;  /* 0x00008f0049007a23 */ /* 0x000fc40000010800 */
[----:B------:R-:W-:Y:S02]  /*11ca0*/  MUFU.EX2 R10, R2 ;  /* 0x00000002000a7308 */ /* 0x000fe40000000800 */
[C---:B------:R-:W-:Y:S01]  /*11cb0*/  HMMA.16816.F32 R60, R4.reuse, R26, R60 ;  /* 0x0000001a043c723c */ /* 0x040fe2000000183c */
[----:B------:R-:W-:Y:S05]  /*11cc0*/  LDSM.16.MT88.4 R24, [R201+0x1f000] ;  /* 0x01f00000c918783b */ /* 0x000fea0000004200 */
[----:B------:R-:W2:Y:S02]  /*11cd0*/  MUFU.EX2 R9, R0 ;  /* 0x0000000000097308 */ /* 0x000ea40000000800 */
[C---:B------:R-:W-:Y:S01]  /*11ce0*/  HMMA.16816.F32 R92, R4.reuse, R28, R92 ;  /* 0x0000001c045c723c */ /* 0x040fe2000000185c */
[----:B------:R-:W-:Y:S07]  /*11cf0*/  LDSM.16.MT88.4 R28, [R202+0x1f000] ;  /* 0x01f00000ca1c783b */ /* 0x000fee0000004200 */
[----:B---3--:R-:W-:Y:S01]  /*11d00*/  HMMA.16816.F32 R124, R4, R12, R124 ;  /* 0x0000000c047c723c */ /* 0x008fe2000000187c */
[----:B--2---:R-:W-:-:S07]  /*11d10*/  F2FP.PACK_AB R131, R9, R10 ;  /* 0x0000000a0983723e */ /* 0x004fce00000000ff */
[----:B------:R-:W-:Y:S01]  /*11d20*/  HMMA.16816.F32 R12, R4, R14, R40 ;  /* 0x0000000e040c723c */ /* 0x000fe20000001828 */
[----:B------:R-:W2:Y:S07]  /*11d30*/  LDSM.16.MT88.4 R40, [R201+0x1b800] ;  /* 0x01b80000c928783b */ /* 0x000eae0000004200 */
[C---:B------:R-:W-:Y:S08]  /*11d40*/  HMMA.16816.F32 R152, R128.reuse, R156, R36 ;  /* 0x0000009c8098723c */ /* 0x040ff00000001824 */
[----:B------:R-:W-:Y:S01]  /*11d50*/  HMMA.16816.F32 R156, R128, R158, R56 ;  /* 0x0000009e809c723c */ /* 0x000fe20000001838 */
[----:B------:R-:W3:Y:S07]  /*11d60*/  LDSM.16.MT88.4 R56, [R204+0x1b800] ;  /* 0x01b80000cc38783b */ /* 0x000eee0000004200 */
[C---:B------:R-:W-:Y:S08]  /*11d70*/  HMMA.16816.F32 R32, R4.reuse, R34, R144 ;  /* 0x000000220420723c */ /* 0x040ff00000001890 */
[----:B------:R-:W-:Y:S01]  /*11d80*/  HMMA.16816.F32 R108, R4, R16, R164 ;  /* 0x00000010046c723c */ /* 0x000fe200000018a4 */
[----:B------:R-:W4:Y:S04]  /*11d90*/  LDSM.16.MT88.4 R164, [R203+0x19800] ;  /* 0x01980000cba4783b */ /* 0x000f280000004200 */
[----:B------:R-:W-:Y:S03]  /*11da0*/  LDSM.16.MT88.4 R16, [R204+0x1f000] ;  /* 0x01f00000cc10783b */ /* 0x000fe60000004200 */
[C---:B-1----:R-:W-:Y:S08]  /*11db0*/  HMMA.16816.F32 R136, R128.reuse, R140, R136 ;  /* 0x0000008c8088723c */ /* 0x042ff00000001888 */
[C---:B------:R-:W-:Y:S01]  /*11dc0*/  HMMA.16816.F32 R144, R128.reuse, R148, R48 ;  /* 0x000000948090723c */ /* 0x040fe20000001830 */
[----:B------:R-:W1:Y:S07]  /*11dd0*/  LDSM.16.MT88.4 R48, [R202+0x1b800] ;  /* 0x01b80000ca30783b */ /* 0x000e6e0000004200 */
[C---:B------:R-:W-:Y:S08]  /*11de0*/  HMMA.16816.F32 R140, R128.reuse, R142, R52 ;  /* 0x0000008e808c723c */ /* 0x040ff00000001834 */
[C---:B--2---:R-:W-:Y:S01]  /*11df0*/  HMMA.16816.F32 R36, R128.reuse, R40, R64 ;  /* 0x000000288024723c */ /* 0x044fe20000001840 */
[----:B------:R-:W2:Y:S07]  /*11e00*/  LDSM.16.MT88.4 R64, [R203+0x1b800] ;  /* 0x01b80000cb40783b */ /* 0x000eae0000004200 */
[C---:B---3--:R-:W-:Y:S08]  /*11e10*/  HMMA.16816.F32 R52, R128.reuse, R56, R84 ;  /* 0x000000388034723c */ /* 0x048ff00000001854 */
[----:B------:R-:W-:Y:S01]  /*11e20*/  HMMA.16816.F32 R56, R128, R58, R88 ;  /* 0x0000003a8038723c */ /* 0x000fe20000001858 */
[----:B------:R-:W3:Y:S07]  /*11e30*/  LDSM.16.MT88.4 R88, [R204+0x1d800] ;  /* 0x01d80000cc58783b */ /* 0x000eee0000004200 */
[C---:B------:R-:W-:Y:S08]  /*11e40*/  HMMA.16816.F32 R176, R4.reuse, R24, R176 ;  /* 0x0000001804b0723c */ /* 0x040ff000000018b0 */
[C---:B------:R-:W-:Y:S08]  /*11e50*/  HMMA.16816.F32 R24, R4.reuse, R26, R180 ;  /* 0x0000001a0418723c */ /* 0x040ff000000018b4 */
[----:B------:R-:W-:Y:S07]  /*11e60*/  HMMA.16816.F32 R180, R4, R28, R188 ;  /* 0x0000001c04b4723c */ /* 0x000fee00000018bc */
[----:B------:R-:W-:Y:S01]  /*11e70*/  MOV R191, R74 ;  /* 0x0000004a00bf7202 */ /* 0x000fe20000000f00 */
[----:B------:R-:W-:Y:S01]  /*11e80*/  HMMA.16816.F32 R148, R128, R150, R44 ;  /* 0x000000968094723c */ /* 0x000fe2000000182c */
[----:B------:R-:W-:-:S02]  /*11e90*/  MOV R190, R75 ;  /* 0x0000004b00be7202 */ /* 0x000fc40000000f00 */
[----:B------:R-:W-:Y:S03]  /*11ea0*/  LDSM.16.MT88.4 R72, [R201+0x1d800] ;  /* 0x01d80000c948783b */ /* 0x000fe60000004200 */
[----:B------:R-:W-:Y:S02]  /*11eb0*/  FFMA.FTZ R0, R191, R8, R190 ;  /* 0x00000008bf007223 */ /* 0x000fe400000100be */
[----:B----4-:R-:W-:Y:S02]  /*11ec0*/  HMMA.16816.F32 R160, R128, R164, R160 ;  /* 0x000000a480a0723c */ /* 0x010fe400000018a0 */
        /* <DEDUP_REMOVED lines=15> */
[----:B------:R-:W1:Y:S01]  /*11fc0*/  LDSM.16.MT88.4 R80, [R202+0x1d800] ;  /* 0x01d80000ca50783b */ /* 0x000e620000004200 */
[----:B------:R-:W-:Y:S02]  /*11fd0*/  FADD.FTZ R2, R251, R2 ;  /* 0x00000002fb027221 */ /* 0x000fe40000010000 */
[----:B------:R-:W-:Y:S02]  /*11fe0*/  FADD.FTZ R0, R238, R0 ;  /* 0x00000000ee007221 */ /* 0x000fe40000010000 */
[----:B------:R-:W-:-:S02]  /*11ff0*/  FADD.FTZ R2, R236, R2 ;  /* 0x00000002ec027221 */ /* 0x000fc40000010000 */
[----:B------:R-:W-:Y:S01]  /*12000*/  HMMA.16816.F32 R184, R4, R16, R184 ;  /* 0x0000001004b8723c */ /* 0x000fe200000018b8 */
[----:B------:R-:W-:Y:S02]  /*12010*/  FADD.FTZ R0, R197, R0 ;  /* 0x00000000c5007221 */ /* 0x000fe40000010000 */
[----:B------:R-:W-:Y:S02]  /*12020*/  FADD.FTZ R2, R235, R2 ;  /* 0x00000002eb027221 */ /* 0x000fe40000010000 */
[----:B------:R-:W-:Y:S02]  /*12030*/  FADD.FTZ R0, R195, R0 ;  /* 0x00000000c3007221 */ /* 0x000fe40000010000 */
[----:B------:R-:W-:Y:S01]  /*12040*/  FADD.FTZ R2, R234, R2 ;  /* 0x00000002ea027221 */ /* 0x000fe20000010000 */
[----:B--2---:R-:W-:Y:S01]  /*12050*/  HMMA.16816.F32 R60, R128, R64, R92 ;  /* 0x00000040803c723c */ /* 0x004fe2000000185c */
[----:B------:R-:W-:Y:S02]  /*12060*/  FADD.FTZ R0, R196, R0 ;  /* 0x00000000c4007221 */ /* 0x000fe40000010000 */
[----:B------:R-:W-:-:S02]  /*12070*/  FADD.FTZ R2, R199, R2 ;  /* 0x00000002c7027221 */ /* 0x000fc40000010000 */
[----:B------:R-:W-:Y:S02]  /*12080*/  FADD.FTZ R0, R198, R0 ;  /* 0x00000000c6007221 */ /* 0x000fe40000010000 */
[----:B------:R-:W-:Y:S01]  /*12090*/  FADD.FTZ R2, R194, R2 ;  /* 0x00000002c2027221 */ /* 0x000fe20000010000 */
[C---:B------:R-:W-:Y:S01]  /*120a0*/  HMMA.16816.F32 R28, R4.reuse, R30, R112 ;  /* 0x0000001e041c723c */ /* 0x040fe20000001870 */
[----:B------:R-:W-:Y:S01]  /*120b0*/  LDSM.16.MT88.4 R112, [R202+0x1f800] ;  /* 0x01f80000ca70783b */ /* 0x000fe20000004200 */
[----:B------:R-:W-:Y:S02]  /*120c0*/  FADD.FTZ R0, R134, R0 ;  /* 0x0000000086007221 */ /* 0x000fe40000010000 */
[----:B------:R-:W-:Y:S02]  /*120d0*/  FADD.FTZ R2, R193, R2 ;  /* 0x00000002c1027221 */ /* 0x000fe40000010000 */
[----:B------:R-:W-:Y:S02]  /*120e0*/  FADD.FTZ R0, R11, R0 ;  /* 0x000000000b007221 */ /* 0x000fe40000010000 */
[----:B------:R-:W-:Y:S01]  /*120f0*/  HMMA.16816.F32 R16, R4, R18, R104 ;  /* 0x000000120410723c */ /* 0x000fe20000001868 */
[----:B------:R-:W-:Y:S01]  /*12100*/  LDSM.16.MT88.4 R104, [R201+0x1f800] ;  /* 0x01f80000c968783b */ /* 0x000fe20000004200 */
[----:B------:R-:W-:-:S02]  /*12110*/  FADD.FTZ R2, R192, R2 ;  /* 0x00000002c0027221 */ /* 0x000fc40000010000 */
[----:B------:R-:W-:Y:S01]  /*12120*/  FADD.FTZ R0, R10, R0 ;  /* 0x000000000a007221 */ /* 0x000fe20000010000 */
[----:B------:R-:W-:Y:S01]  /*12130*/  LDSM.16.MT88.4 R4, [R203+0x1f800] ;  /* 0x01f80000cb04783b */ /* 0x000fe20000004200 */
[----:B------:R-:W-:Y:S02]  /*12140*/  FADD.FTZ R2, R135, R2 ;  /* 0x0000000287027221 */ /* 0x000fe40000010000 */
[----:B------:R-:W-:Y:S01]  /*12150*/  HMMA.16816.F32 R64, R128, R66, R96 ;  /* 0x000000428040723c */ /* 0x000fe20000001860 */
[----:B------:R-:W2:Y:S01]  /*12160*/  LDSM.16.MT88.4 R96, [R203+0x1d800] ;  /* 0x01d80000cb60783b */ /* 0x000ea20000004200 */
[----:B------:R-:W-:-:S03]  /*12170*/  FADD.FTZ R0, R9, R0 ;  /* 0x0000000009007221 */ /* 0x000fc60000010000 */
[----:B------:R-:W-:Y:S03]  /*12180*/  STL [R1+0x24], R2 ;  /* 0x0000240201007387 */ /* 0x000fe60000100800 */
[C---:B---3--:R-:W-:Y:S01]  /*12190*/  HMMA.16816.F32 R84, R128.reuse, R88, R120 ;  /* 0x000000588054723c */ /* 0x048fe20000001878 */
[----:B------:R-:W3:Y:S04]  /*121a0*/  LDSM.16.MT88.4 R120, [R204+0x1f800] ;  /* 0x01f80000cc78783b */ /* 0x000ee80000004200 */
[----:B------:R4:W-:Y:S03]  /*121b0*/  STL [R1+0x30], R0 ;  /* 0x0000300001007387 */ /* 0x0009e60000100800 */
[C---:B------:R-:W-:Y:S08]  /*121c0*/  HMMA.16816.F32 R40, R128.reuse, R42, R68 ;  /* 0x0000002a8028723c */ /* 0x040ff00000001844 */
[C---:B-1----:R-:W-:Y:S08]  /*121d0*/  HMMA.16816.F32 R76, R128.reuse, R80, R108 ;  /* 0x00000050804c723c */ /* 0x042ff0000000186c */
[C---:B------:R-:W-:Y:S08]  /*121e0*/  HMMA.16816.F32 R68, R128.reuse, R72, R100 ;  /* 0x000000488044723c */ /* 0x040ff00000001864 */
[C---:B------:R-:W-:Y:S08]  /*121f0*/  HMMA.16816.F32 R80, R128.reuse, R82, R116 ;  /* 0x000000528050723c */ /* 0x040ff00000001874 */
[C---:B--2---:R-:W-:Y:S08]  /*12200*/  HMMA.16816.F32 R92, R128.reuse, R96, R172 ;  /* 0x00000060805c723c */ /* 0x044ff000000018ac */
        /* <DEDUP_REMOVED lines=11> */
.L_x_507:
[----:B--2-4-:R-:W-:-:S06]  /*122c0*/  UISETP.GT.AND UP0, UPT, UR31, UR10, UPT ;  /* 0x0000000a1f00728c */ /* 0x014fcc000bf04270 */
[----:B------:R-:W-:-:S13]  /*122d0*/  PLOP3.LUT P0, PT, PT, PT, UP0, 0x80, 0x0 ;  /* 0x000000000000781c */ /* 0x000fda0003f0f008 */
[----:B------:R-:W-:Y:S05]  /*122e0*/  @!P0 BRA `(.L_x_514) ;  /* 0x0000497000008947 */ /* 0x000fea0003800000 */
[----:B------:R-:W2:Y:S01]  /*122f0*/  LDL.64 R16, [R1+0x48] ;  /* 0x0000480001107983 */ /* 0x000ea20000100a00 */
[----:B------:R-:W-:Y:S01]  /*12300*/  USHF.R.S32.HI UR9, URZ, 0x1f, UR8 ;  /* 0x0000001f3f097899 */ /* 0x000fe20008011408 */
[----:B------:R-:W-:Y:S01]  /*12310*/  IMAD.U32 R4, RZ, RZ, UR8 ;  /* 0x00000008ff047e24 */ /* 0x000fe2000f8e00ff */
[----:B------:R-:W-:Y:S01]  /*12320*/  ULDC.64 UR4, c[0x0][0x1b0] ;  /* 0x00006c0000047ab9 */ /* 0x000fe20000000a00 */
[----:B------:R-:W1:Y:S01]  /*12330*/  S2R R8, SR_TID.X ;  /* 0x0000000000087919 */ /* 0x000e620000002100 */
[----:B------:R-:W-:Y:S01]  /*12340*/  UIMAD UR4, UR9, UR4, URZ ;  /* 0x00000004090472a4 */ /* 0x000fe2000f8e023f */
[----:B------:R-:W-:Y:S02]  /*12350*/  IMAD.U32 R0, RZ, RZ, UR8 ;  /* 0x00000008ff007e24 */ /* 0x000fe4000f8e00ff */
[----:B------:R-:W-:Y:S01]  /*12360*/  IMAD.MOV.U32 R134, RZ, RZ, R132 ;  /* 0x000000ffff867224 */ /* 0x000fe200078e0084 */
[----:B------:R-:W-:-:S03]  /*12370*/  UIMAD UR17, UR8, UR5, UR4 ;  /* 0x00000005081172a4 */ /* 0x000fc6000f8e0204 */
[----:B------:R-:W-:Y:S02]  /*12380*/  ULDC.64 UR4, c[0x0][0x1b8] ;  /* 0x00006e0000047ab9 */ /* 0x000fe40000000a00 */
[----:B------:R-:W-:Y:S01]  /*12390*/  UIMAD UR4, UR9, UR4, URZ ;  /* 0x00000004090472a4 */ /* 0x000fe2000f8e023f */
[----:B------:R-:W-:Y:S01]  /*123a0*/  IMAD.U32 R6, RZ, RZ, UR17 ;  /* 0x00000011ff067e24 */ /* 0x000fe2000f8e00ff */
[----:B------:R-:W-:Y:S02]  /*123b0*/  UIADD3 UR9, UR31, -0x1, URZ ;  /* 0xffffffff1f097890 */ /* 0x000fe4000fffe03f */
[----:B------:R-:W-:Y:S01]  /*123c0*/  UIMAD UR4, UR8, UR5, UR4 ;  /* 0x00000005080472a4 */ /* 0x000fe2000f8e0204 */
[----:B-1----:R-:W-:Y:S02]  /*123d0*/  SHF.R.S32.HI R7, RZ, 0x1f, R8 ;  /* 0x0000001fff077819 */ /* 0x002fe40000011408 */
[--C-:B--2---:R-:W-:Y:S01]  /*123e0*/  SHF.R.S32.HI R3, RZ, 0x1f, R16.reuse ;  /* 0x0000001fff037819 */ /* 0x104fe20000011410 */
[----:B------:R-:W-:-:S04]  /*123f0*/  IMAD.MOV.U32 R2, RZ, RZ, R16 ;  /* 0x000000ffff027224 */ /* 0x000fc800078e0010 */
[----:B------:R-:W-:-:S04]  /*12400*/  IMAD.WIDE.U32 R4, R4, c[0x0][0x1b0], R2 ;  /* 0x00006c0004047a25 */ /* 0x000fc800078e0002 */
[----:B------:R-:W-:Y:S01]  /*12410*/  IMAD.WIDE.U32 R2, R0, c[0x0][0x1b8], R2 ;  /* 0x00006e0000027a25 */ /* 0x000fe200078e0002 */
[----:B------:R-:W-:Y:S01]  /*12420*/  IADD3 R4, P1, R4, UR12, RZ ;  /* 0x0000000c04047c10 */ /* 0x000fe2000ff3e0ff */
[----:B------:R-:W-:Y:S01]  /*12430*/  UMOV UR12, URZ ;  /* 0x0000003f000c7c82 */ /* 0x000fe20008000000 */
[----:B------:R-:W-:Y:S01]  /*12440*/  LEA.HI R0, R7, R8, RZ, 0x3 ;  /* 0x0000000807007211 */ /* 0x000fe200078f18ff */
[----:B------:R-:W-:Y:S01]  /*12450*/  IMAD.U32 R7, RZ, RZ, UR4 ;  /* 0x00000004ff077e24 */ /* 0x000fe2000f8e00ff */
[----:B------:R-:W-:Y:S01]  /*12460*/  IADD3.X R5, R6, UR11, R5, P1, !PT ;  /* 0x0000000b06057c10 */ /* 0x000fe20008ffe405 */
[----:B------:R-:W-:Y:S01]  /*12470*/  UIADD3 UR11, UR31, -0x2, URZ ;  /* 0xfffffffe1f0b7890 */ /* 0x000fe2000fffe03f */
[----:B------:R-:W-:Y:S02]  /*12480*/  LEA R6, P1, R4, c[0x0][0x168], 0x1 ;  /* 0x00005a0004067a11 */ /* 0x000fe400078208ff */
[----:B------:R-:W-:Y:S02]  /*12490*/  IADD3 R2, P0, R2, UR14, RZ ;  /* 0x0000000e02027c10 */ /* 0x000fe4000ff1e0ff */
[----:B------:R-:W-:Y:S01]  /*124a0*/  LEA.HI.X R4, R4, c[0x0][0x16c], R5, 0x1, P1 ;  /* 0x00005b0004047a11 */ /* 0x000fe200008f0c05 */
[----:B------:R1:W-:Y:S01]  /*124b0*/  STL [R1+0x20], R6 ;  /* 0x0000200601007387 */ /* 0x0003e20000100800 */
[----:B------:R-:W-:-:S02]  /*124c0*/  SHF.R.S32.HI R0, RZ, 0x3, R0 ;  /* 0x00000003ff007819 */ /* 0x000fc40000011400 */
[----:B------:R-:W-:Y:S01]  /*124d0*/  IADD3.X R3, R7, UR13, R3, P0, !PT ;  /* 0x0000000d07037c10 */ /* 0x000fe200087fe403 */
[----:B------:R2:W-:Y:S01]  /*124e0*/  STL [R1+0x1c], R4 ;  /* 0x00001c0401007387 */ /* 0x0005e20000100800 */
[----:B-1----:R-:W-:Y:S02]  /*124f0*/  LEA R6, P0, R2, c[0x0][0x170], 0x1 ;  /* 0x00005c0002067a11 */ /* 0x002fe400078008ff */
[----:B--2---:R-:W-:-:S03]  /*12500*/  IADD3 R4, P1, R0, 0x20, RZ ;  /* 0x0000002000047810 */ /* 0x004fc60007f3e0ff */
[----:B------:R-:W-:Y:S01]  /*12510*/  STL [R1+0x18], R6 ;  /* 0x0000180601007387 */ /* 0x000fe20000100800 */
[----:B------:R-:W-:Y:S02]  /*12520*/  SHF.R.S32.HI R0, RZ, 0x1f, R0 ;  /* 0x0000001fff007819 */ /* 0x000fe40000011400 */
[----:B------:R-:W-:Y:S01]  /*12530*/  LEA.HI.X R2, R2, c[0x0][0x174], R3, 0x1, P0 ;  /* 0x00005d0002027a11 */ /* 0x000fe200000f0c03 */
[----:B------:R-:W-:Y:S02]  /*12540*/  IMAD.MOV.U32 R3, RZ, RZ, R133 ;  /* 0x000000ffff037224 */ /* 0x000fe400078e0085 */
[----:B------:R-:W-:Y:S02]  /*12550*/  IMAD.X R5, RZ, RZ, R0, P1 ;  /* 0x000000ffff057224 */ /* 0x000fe400008e0600 */
[----:B------:R-:W-:Y:S04]  /*12560*/  STL [R1], R2 ;  /* 0x0000000201007387 */ /* 0x000fe80000100800 */
[----:B------:R1:W-:Y:S04]  /*12570*/  STL.64 [R1+0x8], R4 ;  /* 0x0000080401007387 */ /* 0x0003e80000100a00 */
[----:B------:R-:W2:Y:S04]  /*12580*/  LDL R15, [R1+0x64] ;  /* 0x00006400010f7983 */ /* 0x000ea80000100800 */
[----:B------:R-:W3:Y:S04]  /*12590*/  LDL R14, [R1+0x60] ;  /* 0x00006000010e7983 */ /* 0x000ee80000100800 */
[----:B------:R-:W4:Y:S04]  /*125a0*/  LDL R9, [R1+0x68] ;  /* 0x0000680001097983 */ /* 0x000f280000100800 */
[----:B------:R-:W1:Y:S04]  /*125b0*/  LDL.LU.64 R12, [R1+0x70] ;  /* 0x00007000010c7983 */ /* 0x000e680000300a00 */
[----:B------:R-:W4:Y:S01]  /*125c0*/  LDL.LU.64 R10, [R1+0x78] ;  /* 0x00007800010a7983 */ /* 0x000f220000300a00 */
[----:B------:R-:W-:-:S02]  /*125d0*/  ISETP.GE.AND P5, PT, R16, c[0x0][0x220], PT ;  /* 0x0000880010007a0c */ /* 0x000fc40003fa6270 */
[----:B--2---:R-:W-:Y:S02]  /*125e0*/  ISETP.GE.AND P4, PT, R15, c[0x0][0x220], PT ;  /* 0x000088000f007a0c */ /* 0x004fe40003f86270 */
[----:B---3--:R-:W-:Y:S02]  /*125f0*/  ISETP.GE.AND P3, PT, R14, c[0x0][0x220], PT ;  /* 0x000088000e007a0c */ /* 0x008fe40003f66270 */
[----:B----4-:R-:W-:Y:S01]  /*12600*/  ISETP.GE.AND P2, PT, R9, c[0x0][0x220], PT ;  /* 0x0000880009007a0c */ /* 0x010fe20003f46270 */
[----:B-1----:R-:W-:Y:S02]  /*12610*/  IMAD.MOV.U32 R5, RZ, RZ, R13 ;  /* 0x000000ffff057224 */ /* 0x002fe400078e000d */
[----:B------:R-:W-:-:S05]  /*12620*/  IMAD.MOV.U32 R4, RZ, RZ, R10 ;  /* 0x000000ffff047224 */ /* 0x000fca00078e000a */
[----:B------:R1:W-:Y:S01]  /*12630*/  STL.64 [R1+0x28], R4 ;  /* 0x0000280401007387 */ /* 0x0003e20000100a00 */
[----:B------:R-:W-:Y:S05]  /*12640*/  BRA `(.L_x_515) ;  /* 0x000003e000007947 */ /* 0x000fea0003800000 */
.L_x_517:
        /* <DEDUP_REMOVED lines=62> */
.L_x_515:
[----:B------:R-:W2:Y:S01]  /*12a30*/  LDL.64 R236, [R1+0x10] ;  /* 0x0000100001ec7983 */ /* 0x000ea20000100a00 */
[----:B------:R-:W-:Y:S01]  /*12a40*/  UIADD3 UR4, UR9, -UR12, URZ ;  /* 0x8000000c09047290 */ /* 0x000fe2000fffe03f */
[----:B------:R-:W-:Y:S04]  /*12a50*/  DEPBAR.LE SB0, 0x0 ;  /* 0x000080000000791a */ /* 0x000fe80000000000 */
[----:B-1----:R-:W3:Y:S01]  /*12a60*/  LDL.64 R4, [R1+0x28] ;  /* 0x0000280001047983 */ /* 0x002ee20000100a00 */
[----:B------:R-:W-:Y:S01]  /*12a70*/  IMAD.U32 R0, RZ, RZ, UR4 ;  /* 0x00000004ff007e24 */ /* 0x000fe2000f8e00ff */
[----:B------:R-:W-:Y:S01]  /*12a80*/  UIADD3 UR8, UR31, -0x1, URZ ;  /* 0xffffffff1f087890 */ /* 0x000fe2000fffe03f */
[----:B------:R-:W-:Y:S01]  /*12a90*/  IMAD.U32 R2, RZ, RZ, UR22 ;  /* 0x00000016ff027e24 */ /* 0x000fe2000f8e00ff */
[----:B------:R-:W4:Y:S02]  /*12aa0*/  LDL.64 R234, [R1+0x8] ;  /* 0x0000080001ea7983 */ /* 0x000f240000100a00 */
[----:B------:R-:W-:Y:S02]  /*12ab0*/  USHF.R.S32.HI UR5, URZ, 0x1f, UR8 ;  /* 0x0000001f3f057899 */ /* 0x000fe40008011408 */
[----:B------:R-:W4:Y:S01]  /*12ac0*/  LDL R17, [R1+0x18] ;  /* 0x0000180001117983 */ /* 0x000f220000100800 */
[----:B------:R-:W-:Y:S02]  /*12ad0*/  UIMAD UR4, UR7, UR8, URZ ;  /* 0x00000008070472a4 */ /* 0x000fe4000f8e023f */
[----:B------:R-:W-:Y:S01]  /*12ae0*/  UISETP.GT.AND UP0, UPT, UR8, UR10, UPT ;  /* 0x0000000a0800728c */ /* 0x000fe2000bf04270 */
[----:B------:R-:W4:Y:S01]  /*12af0*/  LDL R16, [R1] ;  /* 0x0000000001107983 */ /* 0x000f220000100800 */
[----:B------:R-:W-:Y:S03]  /*12b00*/  UIMAD UR4, UR5, UR22, UR4 ;  /* 0x00000016050472a4 */ /* 0x000fe6000f8e0204 */
[----:B------:R-:W-:Y:S06]  /*12b10*/  BAR.SYNC.DEFER_BLOCKING 0x0 ;  /* 0x0000000000007b1d */ /* 0x000fec0000010000 */
[----:B------:R-:W-:Y:S04]  /*12b20*/  @P5 STS.128 [R227+0x18000], RZ ;  /* 0x018000ffe3005388 */ /* 0x000fe80000000c00 */
[----:B------:R-:W4:Y:S01]  /*12b30*/  LDL R135, [R1+0x20] ;  /* 0x0000200001877983 */ /* 0x000f220000100800 */
[C---:B--2---:R-:W-:Y:S04]  /*12b40*/  LEA R6, P0, R0.reuse, R236, 0x6 ;  /* 0x000000ec00067211 */ /* 0x044fe800078030ff */
[----:B------:R-:W-:Y:S01]  /*12b50*/  LEA.HI.X.SX32 R7, R0, R237, 0x6, P0 ;  /* 0x000000ed00077211 */ /* 0x000fe200000f36ff */
[----:B------:R-:W-:Y:S04]  /*12b60*/  IMAD.WIDE.U32 R14, R6, c[0x0][0x1a0], RZ ;  /* 0x00006800060e7a25 */ /* 0x000fe800078e00ff */
[----:B---3--:R-:W-:Y:S01]  /*12b70*/  IMAD.WIDE.U32 R8, R2, UR8, R4 ;  /* 0x0000000802087c25 */ /* 0x008fe2000f8e0004 */
[----:B----4-:R-:W-:Y:S03]  /*12b80*/  LEA R4, P1, R0, R234, 0x6 ;  /* 0x000000ea00047211 */ /* 0x010fe600078230ff */
[----:B------:R-:W-:Y:S01]  /*12b90*/  IMAD R7, R7, c[0x0][0x1a0], RZ ;  /* 0x0000680007077a24 */ /* 0x000fe200078e02ff */
[----:B------:R-:W-:Y:S01]  /*12ba0*/  @!P5 LEA R10, P0, R8, c[0x0][0x170], 0x1 ;  /* 0x00005c00080ada11 */ /* 0x000fe200078008ff */
[----:B------:R-:W-:Y:S01]  /*12bb0*/  IMAD.WIDE.U32 R12, R4, c[0x0][0x1a0], RZ ;  /* 0x00006800040c7a25 */ /* 0x000fe200078e00ff */
[----:B------:R-:W-:Y:S02]  /*12bc0*/  LEA.HI.X.SX32 R5, R0, R235, 0x6, P1 ;  /* 0x000000eb00057211 */ /* 0x000fe400008f36ff */
[----:B------:R-:W-:Y:S01]  /*12bd0*/  IADD3 R0, R9, UR4, RZ ;  /* 0x0000000409007c10 */ /* 0x000fe2000fffe0ff */
[----:B------:R-:W-:Y:S01]  /*12be0*/  IMAD R7, R6, c[0x0][0x1a4], R7 ;  /* 0x0000690006077a24 */ /* 0x000fe200078e0207 */
[-C--:B------:R-:W-:Y:S01]  /*12bf0*/  LEA R6, P6, R14, R17.reuse, 0x1 ;  /* 0x000000110e067211 */ /* 0x080fe200078c08ff */
        /* <DEDUP_REMOVED lines=10> */
[-C--:B------:R-:W-:Y:S01]  /*12ca0*/  LEA.HI.X R7, R14, R16.reuse, R7, 0x1, P6 ;  /* 0x000000100e077211 */ /* 0x080fe200030f0c07 */
        /* <DEDUP_REMOVED lines=50> */
[----:B------:R-:W3:Y:S04]  /*12fd0*/  LDSM.16.M88.4 R24, [R200+0x11000] ;  /* 0x01100000c818783b */ /* 0x000ee80000000200 */
[----:B------:R-:W4:Y:S04]  /*12fe0*/  LDL R2, [R1+0x1c] ;  /* 0x00001c0001027983 */ /* 0x000f280000100800 */
[----:B------:R-:W1:Y:S04]  /*12ff0*/  LDSM.16.M88.4 R168, [R200+0x11800] ;  /* 0x01180000c8a8783b */ /* 0x000e680000000200 */
[----:B------:R-:W0:Y:S04]  /*13000*/  LDGDEPBAR ;  /* 0x00000000000079af */ /* 0x000e280000000000 */
[----:B------:R-:W-:Y:S04]  /*13010*/  LDSM.16.M88.4 R172, [R208] ;  /* 0x00000000d0ac783b */ /* 0x000fe80000000200 */
[----:B------:R-:W3:Y:S04]  /*13020*/  LDSM.16.M88.4 R176, [R211] ;  /* 0x00000000d3b0783b */ /* 0x000ee80000000200 */
[----:B------:R-:W3:Y:S04]  /*13030*/  LDSM.16.M88.4 R180, [R226] ;  /* 0x00000000e2b4783b */ /* 0x000ee80000000200 */
[----:B------:R-:W3:Y:S01]  /*13040*/  LDSM.16.M88.4 R184, [R225] ;  /* 0x00000000e1b8783b */ /* 0x000ee20000000200 */
[C---:B--2---:R-:W-:Y:S03]  /*13050*/  HMMA.16816.F32 R4, R32.reuse, R8, RZ ;  /* 0x000000082004723c */ /* 0x044fe600000018ff */
[----:B------:R-:W2:Y:S04]  /*13060*/  LDSM.16.M88.4 R188, [R224] ;  /* 0x00000000e0bc783b */ /* 0x000ea80000000200 */
[----:B------:R-:W-:Y:S01]  /*13070*/  LDSM.16.M88.4 R192, [R210] ;  /* 0x00000000d2c0783b */ /* 0x000fe20000000200 */
[C---:B------:R-:W-:Y:S03]  /*13080*/  HMMA.16816.F32 R8, R32.reuse, R10, RZ ;  /* 0x0000000a2008723c */ /* 0x040fe600000018ff */
[----:B------:R-:W2:Y:S05]  /*13090*/  LDSM.16.M88.4 R196, [R206+0x10000] ;  /* 0x01000000cec4783b */ /* 0x000eaa0000000200 */
[C---:B-1----:R-:W-:Y:S08]  /*130a0*/  HMMA.16816.F32 R12, R32.reuse, R16, RZ ;  /* 0x00000010200c723c */ /* 0x042ff000000018ff */
[C---:B------:R-:W-:Y:S08]  /*130b0*/  HMMA.16816.F32 R16, R32.reuse, R18, RZ ;  /* 0x000000122010723c */ /* 0x040ff000000018ff */
[C---:B---3--:R-:W-:Y:S08]  /*130c0*/  HMMA.16816.F32 R20, R32.reuse, R24, RZ ;  /* 0x000000182014723c */ /* 0x048ff000000018ff */
[C---:B------:R-:W-:Y:S08]  /*130d0*/  HMMA.16816.F32 R24, R32.reuse, R26, RZ ;  /* 0x0000001a2018723c */ /* 0x040ff000000018ff */
[C---:B------:R-:W-:Y:S08]  /*130e0*/  HMMA.16816.F32 R28, R32.reuse, R168, RZ ;  /* 0x000000a8201c723c */ /* 0x040ff000000018ff */
[----:B------:R-:W-:Y:S01]  /*130f0*/  HMMA.16816.F32 R32, R32, R170, RZ ;  /* 0x000000aa2020723c */ /* 0x000fe200000018ff */
[----:B------:R-:W1:Y:S07]  /*13100*/  LDSM.16.M88.4 R168, [R206+0x10800] ;  /* 0x01080000cea8783b */ /* 0x000e6e0000000200 */
[C---:B------:R-:W-:Y:S08]  /*13110*/  HMMA.16816.F32 R4, R172.reuse, R176, R4 ;  /* 0x000000b0ac04723c */ /* 0x040ff00000001804 */
[C---:B------:R-:W-:Y:S01]  /*13120*/  HMMA.16816.F32 R8, R172.reuse, R178, R8 ;  /* 0x000000b2ac08723c */ /* 0x040fe20000001808 */
[----:B------:R-:W3:Y:S07]  /*13130*/  LDSM.16.M88.4 R176, [R206+0x11000] ;  /* 0x01100000ceb0783b */ /* 0x000eee0000000200 */
[C---:B------:R-:W-:Y:S08]  /*13140*/  HMMA.16816.F32 R12, R172.reuse, R180, R12 ;  /* 0x000000b4ac0c723c */ /* 0x040ff0000000180c */
[C---:B------:R-:W-:Y:S01]  /*13150*/  HMMA.16816.F32 R16, R172.reuse, R182, R16 ;  /* 0x000000b6ac10723c */ /* 0x040fe20000001810 */
[----:B------:R-:W1:Y:S07]  /*13160*/  LDSM.16.M88.4 R180, [R206+0x11800] ;  /* 0x01180000ceb4783b */ /* 0x000e6e0000000200 */
[C---:B------:R-:W-:Y:S08]  /*13170*/  HMMA.16816.F32 R20, R172.reuse, R184, R20 ;  /* 0x000000b8ac14723c */ /* 0x040ff00000001814 */
[C---:B------:R-:W-:Y:S01]  /*13180*/  HMMA.16816.F32 R24, R172.reuse, R186, R24 ;  /* 0x000000baac18723c */ /* 0x040fe20000001818 */
[----:B------:R-:W-:Y:S07]  /*13190*/  LDSM.16.M88.4 R184, [R205] ;  /* 0x00000000cdb8783b */ /* 0x000fee0000000200 */
[C---:B--2---:R-:W-:Y:S08]  /*131a0*/  HMMA.16816.F32 R28, R172.reuse, R188, R28 ;  /* 0x000000bcac1c723c */ /* 0x044ff0000000181c */
[----:B------:R-:W-:Y:S01]  /*131b0*/  HMMA.16816.F32 R32, R172, R190, R32 ;  /* 0x000000beac20723c */ /* 0x000fe20000001820 */
[----:B------:R-:W2:Y:S04]  /*131c0*/  LDSM.16.M88.4 R172, [R209] ;  /* 0x00000000d1ac783b */ /* 0x000ea80000000200 */
[----:B------:R-:W2:Y:S03]  /*131d0*/  LDSM.16.M88.4 R188, [R205+0x800] ;  /* 0x00080000cdbc783b */ /* 0x000ea60000000200 */
[C---:B------:R-:W-:Y:S08]  /*131e0*/  HMMA.16816.F32 R4, R192.reuse, R196, R4 ;  /* 0x000000c4c004723c */ /* 0x040ff00000001804 */
        /* <DEDUP_REMOVED lines=8> */
[C---:B------:R-:W-:Y:S08]  /*13270*/  HMMA.16816.F32 R28, R192.reuse, R180, R28 ;  /* 0x000000b4c01c723c */ /* 0x040ff0000000181c */
[----:B------:R-:W-:Y:S01]  /*13280*/  HMMA.16816.F32 R32, R192, R182, R32 ;  /* 0x000000b6c020723c */ /* 0x000fe20000001820 */
[----:B------:R-:W3:Y:S04]  /*13290*/  LDSM.16.M88.4 R180, [R200+0x12000] ;  /* 0x01200000c8b4783b */ /* 0x000ee80000000200 */
[----:B------:R-:W1:Y:S03]  /*132a0*/  LDSM.16.M88.4 R192, [R200+0x12800] ;  /* 0x01280000c8c0783b */ /* 0x000e660000000200 */
[C---:B--2---:R-:W-:Y:S08]  /*132b0*/  HMMA.16816.F32 R4, R172.reuse, R184, R4 ;  /* 0x000000b8ac04723c */ /* 0x044ff00000001804 */
[C---:B------:R-:W-:Y:S01]  /*132c0*/  HMMA.16816.F32 R8, R172.reuse, R186, R8 ;  /* 0x000000baac08723c */ /* 0x040fe20000001808 */
[----:B------:R-:W2:Y:S07]  /*132d0*/  LDSM.16.M88.4 R184, [R200+0x13000] ;  /* 0x01300000c8b8783b */ /* 0x000eae0000000200 */
        /* <DEDUP_REMOVED lines=9> */
[----:B------:R-:W1:Y:S03]  /*13370*/  LDSM.16.M88.4 R172, [R208+0x4000] ;  /* 0x00400000d0ac783b */ /* 0x000e660000000200 */
[C---:B---3--:R-:W-:Y:S08]  /*13380*/  HMMA.16816.F32 R4, R176.reuse, R180, R4 ;  /* 0x000000b4b004723c */ /* 0x048ff00000001804 */
[C---:B------:R-:W-:Y:S01]  /*13390*/  HMMA.16816.F32 R8, R176.reuse, R182, R8 ;  /* 0x000000b6b008723c */ /* 0x040fe20000001808 */
[----:B------:R-:W3:Y:S07]  /*133a0*/  LDSM.16.M88.4 R180, [R221] ;  /* 0x00000000ddb4783b */ /* 0x000eee0000000200 */
[C---:B------:R-:W-:Y:S08]  /*133b0*/  HMMA.16816.F32 R12, R176.reuse, R192, R12 ;  /* 0x000000c0b00c723c */ /* 0x040ff0000000180c */
[C---:B------:R-:W-:Y:S01]  /*133c0*/  HMMA.16816.F32 R16, R176.reuse, R194, R16 ;  /* 0x000000c2b010723c */ /* 0x040fe20000001810 */
[----:B------:R-:W3:Y:S07]  /*133d0*/  LDSM.16.M88.4 R192, [R220] ;  /* 0x00000000dcc0783b */ /* 0x000eee0000000200 */
[C---:B--2---:R-:W-:Y:S08]  /*133e0*/  HMMA.16816.F32 R20, R176.reuse, R184, R20 ;  /* 0x000000b8b014723c */ /* 0x044ff00000001814 */
[C---:B------:R-:W-:Y:S01]  /*133f0*/  HMMA.16816.F32 R24, R176.reuse, R186, R24 ;  /* 0x000000bab018723c */ /* 0x040fe20000001818 */
[----:B------:R-:W-:Y:S07]  /*13400*/  LDSM.16.M88.4 R184, [R206+0x12800] ;  /* 0x01280000ceb8783b */ /* 0x000fee0000000200 */
[C---:B-1----:R-:W-:Y:S08]  /*13410*/  HMMA.16816.F32 R28, R176.reuse, R168, R28 ;  /* 0x000000a8b01c723c */ /* 0x042ff0000000181c */
[----:B------:R-:W-:Y:S01]  /*13420*/  HMMA.16816.F32 R32, R176, R170, R32 ;  /* 0x000000aab020723c */ /* 0x000fe20000001820 */
[----:B------:R-:W-:Y:S04]  /*13430*/  LDSM.16.M88.4 R168, [R210+0x4000] ;  /* 0x00400000d2a8783b */ /* 0x000fe80000000200 */
[----:B------:R-:W1:Y:S03]  /*13440*/  LDSM.16.M88.4 R176, [R206+0x12000] ;  /* 0x01200000ceb0783b */ /* 0x000e660000000200 */
[C---:B------:R-:W-:Y:S08]  /*13450*/  HMMA.16816.F32 R4, R172.reuse, R188, R4 ;  /* 0x000000bcac04723c */ /* 0x040ff00000001804 */
[C---:B------:R-:W-:Y:S01]  /*13460*/  HMMA.16816.F32 R8, R172.reuse, R190, R8 ;  /* 0x000000beac08723c */ /* 0x040fe20000001808 */
[----:B------:R-:W2:Y:S07]  /*13470*/  LDSM.16.M88.4 R188, [R206+0x13000] ;  /* 0x01300000cebc783b */ /* 0x000eae0000000200 */
[C---:B------:R-:W-:Y:S08]  /*13480*/  HMMA.16816.F32 R12, R172.reuse, R196, R12 ;  /* 0x000000c4ac0c723c */ /* 0x040ff0000000180c */
[C---:B------:R-:W-:Y:S01]  /*13490*/  HMMA.16816.F32 R16, R172.reuse, R198, R16 ;  /* 0x000000c6ac10723c */ /* 0x040fe20000001810 */
[----:B------:R-:W2:Y:S07]  /*134a0*/  LDSM.16.M88.4 R196, [R206+0x13800] ;  /* 0x01380000cec4783b */ /* 0x000eae0000000200 */
        /* <DEDUP_REMOVED lines=10> */
[C---:B------:R-:W-:Y:S08]  /*13550*/  HMMA.16816.F32 R12, R168.reuse, R184, R12 ;  /* 0x000000b8a80c723c */ /* 0x040ff0000000180c */
        /* <DEDUP_REMOVED lines=8> */
[----:B------:R-:W2:Y:S03]  /*135e0*/  LDSM.16.M88.4 R196, [R200+0x14800] ;  /* 0x01480000c8c4783b */ /* 0x000ea60000000200 */
[C---:B---3--:R-:W-:Y:S08]  /*135f0*/  HMMA.16816.F32 R4, R172.reuse, R180, R4 ;  /* 0x000000b4ac04723c */ /* 0x048ff00000001804 */
[C---:B------:R-:W-:Y:S01]  /*13600*/  HMMA.16816.F32 R8, R172.reuse, R182, R8 ;  /* 0x000000b6ac08723c */ /* 0x040fe20000001808 */
[----:B------:R-:W3:Y:S07]  /*13610*/  LDSM.16.M88.4 R180, [R200+0x15000] ;  /* 0x01500000c8b4783b */ /* 0x000eee0000000200 */
[C---:B------:R-:W-:Y:S08]  /*13620*/  HMMA.16816.F32 R12, R172.reuse, R192, R12 ;  /* 0x000000c0ac0c723c */ /* 0x040ff0000000180c */
[C---:B------:R-:W-:Y:S01]  /*13630*/  HMMA.16816.F32 R16, R172.reuse, R194, R16 ;  /* 0x000000c2ac10723c */ /* 0x040fe20000001810 */
[----:B------:R-:W3:Y:S07]  /*13640*/  LDSM.16.M88.4 R192, [R200+0x15800] ;  /* 0x01580000c8c0783b */ /* 0x000eee0000000200 */
[C---:B-1----:R-:W-:Y:S08]  /*13650*/  HMMA.16816.F32 R20, R172.reuse, R176, R20 ;  /* 0x000000b0ac14723c */ /* 0x042ff00000001814 */
[C---:B------:R-:W-:Y:S01]  /*13660*/  HMMA.16816.F32 R24, R172.reuse, R178, R24 ;  /* 0x000000b2ac18723c */ /* 0x040fe20000001818 */
[----:B------:R-:W-:Y:S07]  /*13670*/  LDSM.16.M88.4 R176, [R218] ;  /* 0x00000000dab0783b */ /* 0x000fee0000000200 */
[C---:B--2---:R-:W-:Y:S08]  /*13680*/  HMMA.16816.F32 R28, R172.reuse, R168, R28 ;  /* 0x000000a8ac1c723c */ /* 0x044ff0000000181c */
[----:B------:R-:W-:Y:S01]  /*13690*/  HMMA.16816.F32 R32, R172, R170, R32 ;  /* 0x000000aaac20723c */ /* 0x000fe20000001820 */
[----:B------:R-:W-:Y:S04]  /*136a0*/  LDSM.16.M88.4 R168, [R208+0x8000] ;  /* 0x00800000d0a8783b */ /* 0x000fe80000000200 */
[----:B------:R-:W1:Y:S03]  /*136b0*/  LDSM.16.M88.4 R172, [R219] ;  /* 0x00000000dbac783b */ /* 0x000e660000000200 */
[C---:B------:R-:W-:Y:S08]  /*136c0*/  HMMA.16816.F32 R4, R184.reuse, R188, R4 ;  /* 0x000000bcb804723c */ /* 0x040ff00000001804 */
        /* <DEDUP_REMOVED lines=33> */
[----:B------:R-:W-:Y:S07]  /*138e0*/  LDSM.16.M88.4 R172, [R200+0x16000] ;  /* 0x01600000c8ac783b */ /* 0x000fee0000000200 */
[C---:B--2---:R-:W-:Y:S08]  /*138f0*/  HMMA.16816.F32 R28, R180.reuse, R168, R28 ;  /* 0x000000a8b41c723c */ /* 0x044ff0000000181c */
[----:B------:R-:W-:Y:S01]  /*13900*/  HMMA.16816.F32 R32, R180, R170, R32 ;  /* 0x000000aab420723c */ /* 0x000fe20000001820 */
[----:B------:R-:W1:Y:S04]  /*13910*/  LDSM.16.M88.4 R168, [R207+0xc000] ;  /* 0x00c00000cfa8783b */ /* 0x000e680000000200 */
[----:B------:R-:W2:Y:S03]  /*13920*/  LDSM.16.M88.4 R180, [R200+0x16800] ;  /* 0x01680000c8b4783b */ /* 0x000ea60000000200 */
[C---:B------:R-:W-:Y:S08]  /*13930*/  HMMA.16816.F32 R4, R176.reuse, R188, R4 ;  /* 0x000000bcb004723c */ /* 0x040ff00000001804 */
[C---:B------:R-:W-:Y:S01]  /*13940*/  HMMA.16816.F32 R8, R176.reuse, R190, R8 ;  /* 0x000000beb008723c */ /* 0x040fe20000001808 */
[----:B------:R-:W1:Y:S07]  /*13950*/  LDSM.16.M88.4 R188, [R200+0x17000] ;  /* 0x01700000c8bc783b */ /* 0x000e6e0000000200 */
[C---:B------:R-:W-:Y:S08]  /*13960*/  HMMA.16816.F32 R12, R176.reuse, R196, R12 ;  /* 0x000000c4b00c723c */ /* 0x040ff0000000180c */
[C---:B------:R-:W-:Y:S01]  /*13970*/  HMMA.16816.F32 R16, R176.reuse, R198, R16 ;  /* 0x000000c6b010723c */ /* 0x040fe20000001810 */
[----:B------:R-:W2:Y:S07]  /*13980*/  LDSM.16.M88.4 R196, [R200+0x17800] ;  /* 0x01780000c8c4783b */ /* 0x000eae0000000200 */
[C---:B---3--:R-:W-:Y:S08]  /*13990*/  HMMA.16816.F32 R20, R176.reuse, R184, R20 ;  /* 0x000000b8b014723c */ /* 0x048ff00000001814 */
[C---:B------:R-:W-:Y:S01]  /*139a0*/  HMMA.16816.F32 R24, R176.reuse, R186, R24 ;  /* 0x000000bab018723c */ /* 0x040fe20000001818 */
[----:B------:R-:W-:Y:S07]  /*139b0*/  LDSM.16.M88.4 R184, [R215] ;  /* 0x00000000d7b8783b */ /* 0x000fee0000000200 */
[C---:B------:R-:W-:Y:S08]  /*139c0*/  HMMA.16816.F32 R28, R176.reuse, R192, R28 ;  /* 0x000000c0b01c723c */ /* 0x040ff0000000181c */
[----:B------:R-:W-:Y:S01]  /*139d0*/  HMMA.16816.F32 R32, R176, R194, R32 ;  /* 0x000000c2b020723c */ /* 0x000fe20000001820 */
[----:B------:R-:W3:Y:S04]  /*139e0*/  LDSM.16.M88.4 R176, [R208+0xc000] ;  /* 0x00c00000d0b0783b */ /* 0x000ee80000000200 */
[----:B------:R-:W-:Y:S03]  /*139f0*/  LDSM.16.M88.4 R192, [R206+0x16000] ;  /* 0x01600000cec0783b */ /* 0x000fe60000000200 */
[C---:B-1----:R-:W-:Y:S08]  /*13a00*/  HMMA.16816.F32 R4, R168.reuse, R172, R4 ;  /* 0x000000aca804723c */ /* 0x042ff00000001804 */
[C---:B------:R-:W-:Y:S01]  /*13a10*/  HMMA.16816.F32 R8, R168.reuse, R174, R8 ;  /* 0x000000aea808723c */ /* 0x040fe20000001808 */
[----:B------:R-:W1:Y:S07]  /*13a20*/  LDSM.16.M88.4 R172, [R214] ;  /* 0x00000000d6ac783b */ /* 0x000e6e0000000200 */
[C---:B--2---:R-:W-:Y:S08]  /*13a30*/  HMMA.16816.F32 R12, R168.reuse, R180, R12 ;  /* 0x000000b4a80c723c */ /* 0x044ff0000000180c */
[C---:B------:R-:W-:Y:S01]  /*13a40*/  HMMA.16816.F32 R16, R168.reuse, R182, R16 ;  /* 0x000000b6a810723c */ /* 0x040fe20000001810 */
[----:B------:R-:W2:Y:S07]  /*13a50*/  LDSM.16.M88.4 R180, [R213] ;  /* 0x00000000d5b4783b */ /* 0x000eae0000000200 */
[C---:B------:R-:W-:Y:S08]  /*13a60*/  HMMA.16816.F32 R20, R168.reuse, R188, R20 ;  /* 0x000000bca814723c */ /* 0x040ff00000001814 */
[C---:B------:R-:W-:Y:S01]  /*13a70*/  HMMA.16816.F32 R24, R168.reuse, R190, R24 ;  /* 0x000000bea818723c */ /* 0x040fe20000001818 */
[----:B------:R-:W2:Y:S07]  /*13a80*/  LDSM.16.M88.4 R188, [R212] ;  /* 0x00000000d4bc783b */ /* 0x000eae0000000200 */
[C---:B------:R-:W-:Y:S08]  /*13a90*/  HMMA.16816.F32 R28, R168.reuse, R196, R28 ;  /* 0x000000c4a81c723c */ /* 0x040ff0000000181c */
[----:B------:R-:W-:Y:S01]  /*13aa0*/  HMMA.16816.F32 R32, R168, R198, R32 ;  /* 0x000000c6a820723c */ /* 0x000fe20000001820 */
[----:B------:R-:W4:Y:S04]  /*13ab0*/  LDSM.16.M88.4 R168, [R210+0xc000] ;  /* 0x00c00000d2a8783b */ /* 0x000f280000000200 */
[----:B------:R-:W4:Y:S03]  /*13ac0*/  LDSM.16.M88.4 R196, [R206+0x16800] ;  /* 0x01680000cec4783b */ /* 0x000f260000000200 */
[C---:B---3--:R-:W-:Y:S08]  /*13ad0*/  HMMA.16816.F32 R4, R176.reuse, R184, R4 ;  /* 0x000000b8b004723c */ /* 0x048ff00000001804 */
[C---:B------:R-:W-:Y:S01]  /*13ae0*/  HMMA.16816.F32 R8, R176.reuse, R186, R8 ;  /* 0x000000bab008723c */ /* 0x040fe20000001808 */
[----:B------:R-:W3:Y:S07]  /*13af0*/  LDSM.16.M88.4 R184, [R206+0x17000] ;  /* 0x01700000ceb8783b */ /* 0x000eee0000000200 */
        /* <DEDUP_REMOVED lines=9> */
[----:B------:R-:W1:Y:S03]  /*13b90*/  LDSM.16.M88.4 R188, [R205+0x6800] ;  /* 0x00680000cdbc783b */ /* 0x000e660000000200 */
[C---:B----4-:R-:W-:Y:S08]  /*13ba0*/  HMMA.16816.F32 R4, R168.reuse, R192, R4 ;  /* 0x000000c0a804723c */ /* 0x050ff00000001804 */
[C---:B------:R-:W-:Y:S01]  /*13bb0*/  HMMA.16816.F32 R8, R168.reuse, R194, R8 ;  /* 0x000000c2a808723c */ /* 0x040fe20000001808 */
[----:B------:R-:W4:Y:S07]  /*13bc0*/  LDSM.16.M88.4 R192, [R205+0x7000] ;  /* 0x00700000cdc0783b */ /* 0x000f2e0000000200 */
[C---:B------:R-:W-:Y:S08]  /*13bd0*/  HMMA.16816.F32 R12, R168.reuse, R196, R12 ;  /* 0x000000c4a80c723c */ /* 0x040ff0000000180c */
[C---:B------:R-:W-:Y:S01]  /*13be0*/  HMMA.16816.F32 R16, R168.reuse, R198, R16 ;  /* 0x000000c6a810723c */ /* 0x040fe20000001810 */
[----:B------:R-:W4:Y:S01]  /*13bf0*/  LDSM.16.M88.4 R196, [R205+0x7800] ;  /* 0x00780000cdc4783b */ /* 0x000f220000000200 */
[----:B------:R-:W-:Y:S04]  /*13c00*/  DEPBAR.LE SB0, 0x0 ;  /* 0x000080000000791a */ /* 0x000fe80000000000 */
[----:B------:R-:W-:Y:S02]  /*13c10*/  BAR.SYNC.DEFER_BLOCKING 0x0 ;  /* 0x0000000000007b1d */ /* 0x000fe40000010000 */
[C---:B---3--:R-:W-:Y:S08]  /*13c20*/  HMMA.16816.F32 R20, R168.reuse, R184, R20 ;  /* 0x000000b8a814723c */ /* 0x048ff00000001814 */
[C---:B------:R-:W-:Y:S08]  /*13c30*/  HMMA.16816.F32 R24, R168.reuse, R186, R24 ;  /* 0x000000baa818723c */ /* 0x040ff00000001818 */
[C---:B-1----:R-:W-:Y:S08]  /*13c40*/  HMMA.16816.F32 R28, R168.reuse, R172, R28 ;  /* 0x000000aca81c723c */ /* 0x042ff0000000181c */
[----:B------:R-:W-:Y:S07]  /*13c50*/  HMMA.16816.F32 R32, R168, R174, R32 ;  /* 0x000000aea820723c */ /* 0x000fee0000001820 */
[C---:B------:R-:W-:Y:S01]  /*13c60*/  LEA R168, P1, R0.reuse, R236, 0x6 ;  /* 0x000000ec00a87211 */ /* 0x040fe200078230ff */
[C---:B--2---:R-:W-:Y:S05]  /*13c70*/  HMMA.16816.F32 R4, R176.reuse, R180, R4 ;  /* 0x000000b4b004723c */ /* 0x044fea0000001804 */
[----:B------:R-:W-:Y:S01]  /*13c80*/  LEA.HI.X.SX32 R169, R0, R237, 0x6, P1 ;  /* 0x000000ed00a97211 */ /* 0x000fe200008f36ff */
[----:B------:R-:W-:Y:S02]  /*13c90*/  IMAD.WIDE.U32 R172, R168, c[0x0][0x198], RZ ;  /* 0x00006600a8ac7a25 */ /* 0x000fe400078e00ff */
[C---:B------:R-:W-:Y:S04]  /*13ca0*/  HMMA.16816.F32 R8, R176.reuse, R182, R8 ;  /* 0x000000b6b008723c */ /* 0x040fe80000001808 */
[----:B------:R-:W-:Y:S02]  /*13cb0*/  IMAD R0, R169, c[0x0][0x198], RZ ;  /* 0x00006600a9007a24 */ /* 0x000fe400078e02ff */
[----:B------:R-:W-:Y:S02]  /*13cc0*/  IMAD.WIDE.U32 R170, R132, c[0x0][0x198], RZ ;  /* 0x0000660084aa7a25 */ /* 0x000fe400078e00ff */
[C---:B------:R-:W-:Y:S04]  /*13cd0*/  HMMA.16816.F32 R12, R176.reuse, R188, R12 ;  /* 0x000000bcb00c723c */ /* 0x040fe8000000180c */
[----:B------:R-:W-:Y:S01]  /*13ce0*/  IMAD R0, R168, c[0x0][0x19c], R0 ;  /* 0x00006700a8007a24 */ /* 0x000fe200078e0200 */
[-C--:B------:R-:W-:Y:S01]  /*13cf0*/  LEA R168, P6, R172, R135.reuse, 0x1 ;  /* 0x00000087aca87211 */ /* 0x080fe200078c08ff */
[----:B------:R-:W-:Y:S01]  /*13d00*/  IMAD.IADD R133, R171, 0x1, R133 ;  /* 0x00000001ab857824 */ /* 0x000fe200078e0285 */
[C---:B------:R-:W-:Y:S01]  /*13d10*/  LEA R132, P1, R170.reuse, R135, 0x1 ;  /* 0x00000087aa847211 */ /* 0x040fe200078208ff */
[C---:B------:R-:W-:Y:S04]  /*13d20*/  HMMA.16816.F32 R16, R176.reuse, R190, R16 ;  /* 0x000000beb010723c */ /* 0x040fe80000001810 */
[----:B------:R-:W-:Y:S01]  /*13d30*/  IMAD.IADD R0, R173, 0x1, R0 ;  /* 0x00000001ad007824 */ /* 0x000fe200078e0200 */
[-C--:B------:R-:W-:Y:S03]  /*13d40*/  LEA.HI.X R133, R170, R2.reuse, R133, 0x1, P1 ;  /* 0x00000002aa857211 */ /* 0x080fe600008f0c85 */
[C---:B----4-:R-:W-:Y:S04]  /*13d50*/  HMMA.16816.F32 R20, R176.reuse, R192, R20 ;  /* 0x000000c0b014723c */ /* 0x050fe80000001814 */
[----:B------:R-:W-:Y:S04]  /*13d60*/  LEA.HI.X R169, R172, R2, R0, 0x1, P6 ;  /* 0x00000002aca97211 */ /* 0x000fe800030f0c00 */
[C---:B------:R-:W-:Y:S08]  /*13d70*/  HMMA.16816.F32 R24, R176.reuse, R194, R24 ;  /* 0x000000c2b018723c */ /* 0x040ff00000001818 */
[C---:B------:R-:W-:Y:S08]  /*13d80*/  HMMA.16816.F32 R28, R176.reuse, R196, R28 ;  /* 0x000000c4b01c723c */ /* 0x040ff0000000181c */
[----:B------:R-:W-:Y:S01]  /*13d90*/  HMMA.16816.F32 R32, R176, R198, R32 ;  /* 0x000000c6b020723c */ /* 0x000fe20000001820 */
[----:B------:R-:W-:-:S07]  /*13da0*/  @P0 BRA `(.L_x_517) ;  /* 0xffffe8a000000947 */ /* 0x000fce000383ffff */
.L_x_516:
        /* <DEDUP_REMOVED lines=8> */
[----:B------:R-:W-:Y:S01]  /*13e30*/  IADD3 R2, R228, -R0, RZ ;  /* 0x80000000e4027210 */ /* 0x000fe20007ffe0ff */
[----:B-1----:R-:W-:Y:S01]  /*13e40*/  IMAD.IADD R132, R229, 0x1, -R0 ;  /* 0x00000001e5847824 */ /* 0x002fe200078e0a00 */
[C---:B------:R-:W-:Y:S02]  /*13e50*/  IADD3 R169, R0.reuse, 0x10, RZ ;  /* 0x0000001000a97810 */ /* 0x040fe40007ffe0ff */
[----:B------:R-:W-:Y:S02]  /*13e60*/  IABS R2, R2 ;  /* 0x0000000200027213 */ /* 0x000fe40000000000 */
[----:B------:R-:W-:Y:S02]  /*13e70*/  IABS R132, R132 ;  /* 0x0000008400847213 */ /* 0x000fe40000000000 */
[----:B------:R1:W2:Y:S01]  /*13e80*/  I2F R177, R2 ;  /* 0x0000000200b17306 */ /* 0x0002a20000201400 */
[C---:B------:R-:W-:Y:S02]  /*13e90*/  IADD3 R173, R0.reuse, 0x19, RZ ;  /* 0x0000001900ad7810 */ /* 0x040fe40007ffe0ff */
[C---:B------:R-:W-:Y:S02]  /*13ea0*/  IADD3 R172, R0.reuse, 0x20, RZ ;  /* 0x0000002000ac7810 */ /* 0x040fe40007ffe0ff */
[C---:B------:R-:W-:Y:S04]  /*13eb0*/  ISETP.GE.AND P1, PT, R0.reuse, R231, PT ;  /* 0x000000e70000720c */ /* 0x040fe80003f26270 */
[C---:B------:R-:W-:Y:S01]  /*13ec0*/  ISETP.GE.OR P1, PT, R0.reuse, R233, !P1 ;  /* 0x000000e90000720c */ /* 0x040fe20004f26670 */
[----:B------:R3:W4:Y:S01]  /*13ed0*/  I2F R176, R132 ;  /* 0x0000008400b07306 */ /* 0x0007220000201400 */
[----:B-1----:R-:W-:Y:S01]  /*13ee0*/  IADD3 R2, R0, 0x1, RZ ;  /* 0x0000000100027810 */ /* 0x002fe20007ffe0ff */
[----:B--2---:R-:W-:Y:S03]  /*13ef0*/  FFMA.FTZ R4, R177, -UR23, R4 ;  /* 0x80000017b1047c23 */ /* 0x004fe60008010004 */
[----:B------:R-:W-:Y:S02]  /*13f00*/  IADD3 R133, R228, -R2, RZ ;  /* 0x80000002e4857210 */ /* 0x000fe40007ffe0ff */
[C---:B------:R-:W-:Y:S02]  /*13f10*/  ISETP.GE.AND P0, PT, R2.reuse, R231, PT ;  /* 0x000000e70200720c */ /* 0x040fe40003f06270 */
[----:B------:R-:W-:Y:S02]  /*13f20*/  ISETP.GE.AND P6, PT, R2, R230, PT ;  /* 0x000000e60200720c */ /* 0x000fe40003fc6270 */
[----:B---3--:R-:W-:Y:S01]  /*13f30*/  IABS R132, R133 ;  /* 0x0000008500847213 */ /* 0x008fe20000000000 */
[----:B----4-:R-:W-:Y:S01]  /*13f40*/  FFMA.FTZ R6, R176, -UR23, R6 ;  /* 0x80000017b0067c23 */ /* 0x010fe20008010006 */
[----:B------:R-:W-:Y:S02]  /*13f50*/  IADD3 R133, R0, 0x8, RZ ;  /* 0x0000000800857810 */ /* 0x000fe40007ffe0ff */
[----:B------:R1:W2:Y:S01]  /*13f60*/  I2F R179, R132 ;  /* 0x0000008400b37306 */ /* 0x0002a20000201400 */
[----:B------:R-:W-:Y:S02]  /*13f70*/  ISETP.GE.OR P0, PT, R2, R233, !P0 ;  /* 0x000000e90200720c */ /* 0x000fe40004706670 */
[----:B------:R-:W-:Y:S02]  /*13f80*/  IADD3 R135, R228, -R133, RZ ;  /* 0x80000085e4877210 */ /* 0x000fe40007ffe0ff */
[----:B------:R-:W-:Y:S02]  /*13f90*/  ISETP.GE.OR P6, PT, R2, R232, !P6 ;  /* 0x000000e80200720c */ /* 0x000fe400077c6670 */
[----:B------:R-:W-:Y:S02]  /*13fa0*/  FSEL R177, R4, -INF , !P1 ;  /* 0xff80000004b17808 */ /* 0x000fe40004800000 */
[C---:B------:R-:W-:Y:S04]  /*13fb0*/  ISETP.GE.AND P1, PT, R0.reuse, R230, PT ;  /* 0x000000e60000720c */ /* 0x040fe80003f26270 */
[C---:B------:R-:W-:Y:S02]  /*13fc0*/  ISETP.GE.OR P1, PT, R0.reuse, R232, !P1 ;  /* 0x000000e80000720c */ /* 0x040fe40004f26670 */
[----:B-1----:R-:W-:Y:S01]  /*13fd0*/  IABS R132, R135 ;  /* 0x0000008700847213 */ /* 0x002fe20000000000 */
[----:B--2---:R-:W-:Y:S01]  /*13fe0*/  FFMA.FTZ R5, R179, -UR23, R5 ;  /* 0x80000017b3057c23 */ /* 0x004fe20008010005 */
[----:B------:R-:W-:Y:S02]  /*13ff0*/  IADD3 R135, R0, 0x9, RZ ;  /* 0x0000000900877810 */ /* 0x000fe40007ffe0ff */
[----:B------:R1:W2:Y:S02]  /*14000*/  I2F R178, R132 ;  /* 0x0000008400b27306 */ /* 0x0002a40000201400 */
[----:B------:R-:W-:Y:S02]  /*14010*/  IADD3 R168, R228, -R135, RZ ;  /* 0x80000087e4a87210 */ /* 0x000fe40007ffe0ff */
[----:B------:R-:W-:Y:S02]  /*14020*/  FSEL R176, R5, -INF , !P0 ;  /* 0xff80000005b07808 */ /* 0x000fe40004000000 */
[----:B------:R-:W-:Y:S02]  /*14030*/  IADD3 R5, R0, 0x30, RZ ;  /* 0x0000003000057810 */ /* 0x000fe40007ffe0ff */
[C---:B------:R-:W-:Y:S04]  /*14040*/  ISETP.GE.AND P0, PT, R135.reuse, R231, PT ;  /* 0x000000e78700720c */ /* 0x040fe80003f06270 */
[----:B------:R-:W-:Y:S02]  /*14050*/  ISETP.GE.OR P0, PT, R135, R233, !P0 ;  /* 0x000000e98700720c */ /* 0x000fe40004706670 */
[----:B-1----:R-:W-:Y:S01]  /*14060*/  IABS R132, R168 ;  /* 0x000000a800847213 */ /* 0x002fe20000000000 */
[----:B------:R-:W-:Y:S02]  /*14070*/  IMAD.IADD R168, R228, 0x1, -R169 ;  /* 0x00000001e4a87824 */ /* 0x000fe400078e0aa9 */
[----:B--2---:R-:W-:Y:S01]  /*14080*/  FFMA.FTZ R8, R178, -UR23, R8 ;  /* 0x80000017b2087c23 */ /* 0x004fe20008010008 */
[----:B------:R1:W2:Y:S01]  /*14090*/  I2F R180, R132 ;  /* 0x0000008400b47306 */ /* 0x0002a20000201400 */
[----:B------:R-:W-:Y:S02]  /*140a0*/  FSEL R178, R6, -INF , !P1 ;  /* 0xff80000006b27808 */ /* 0x000fe40004800000 */
[----:B------:R-:W-:Y:S02]  /*140b0*/  IADD3 R6, R0, 0x29, RZ ;  /* 0x0000002900067810 */ /* 0x000fe40007ffe0ff */
[C---:B------:R-:W-:Y:S04]  /*140c0*/  ISETP.GE.AND P1, PT, R133.reuse, R231, PT ;  /* 0x000000e78500720c */ /* 0x040fe80003f26270 */
[----:B------:R-:W-:Y:S02]  /*140d0*/  ISETP.GE.OR P1, PT, R133, R233, !P1 ;  /* 0x000000e98500720c */ /* 0x000fe40004f26670 */
[----:B-1----:R-:W-:Y:S01]  /*140e0*/  IABS R132, R168 ;  /* 0x000000a800847213 */ /* 0x002fe20000000000 */
[----:B--2---:R-:W-:Y:S01]  /*140f0*/  FFMA.FTZ R9, R180, -UR23, R9 ;  /* 0x80000017b4097c23 */ /* 0x004fe20008010009 */
[----:B------:R-:W-:Y:S02]  /*14100*/  IADD3 R168, R0, 0x11, RZ ;  /* 0x0000001100a87810 */ /* 0x000fe40007ffe0ff */
[----:B------:R1:W2:Y:S02]  /*14110*/  I2F R175, R132 ;  /* 0x0000008400af7306 */ /* 0x0002a40000201400 */
[----:B------:R-:W-:Y:S04]  /*14120*/  IADD3 R170, R228, -R168, RZ ;  /* 0x800000a8e4aa7210 */ /* 0x000fe80007ffe0ff */
[----:B-1----:R-:W-:Y:S01]  /*14130*/  IABS R132, R170 ;  /* 0x000000aa00847213 */ /* 0x002fe20000000000 */
[----:B--2---:R-:W-:Y:S01]  /*14140*/  FFMA.FTZ R12, R175, -UR23, R12 ;  /* 0x80000017af0c7c23 */ /* 0x004fe2000801000c */
[----:B------:R-:W-:Y:S02]  /*14150*/  IADD3 R170, R0, 0x18, RZ ;  /* 0x0000001800aa7810 */ /* 0x000fe40007ffe0ff */
[----:B------:R1:W2:Y:S01]  /*14160*/  I2F R184, R132 ;  /* 0x0000008400b87306 */ /* 0x0002a20000201400 */
[----:B------:R-:W-:Y:S02]  /*14170*/  FSEL R175, R8, -INF , !P1 ;  /* 0xff80000008af7808 */ /* 0x000fe40004800000 */
[----:B------:R-:W-:Y:S02]  /*14180*/  IADD3 R171, R228, -R170, RZ ;  /* 0x800000aae4ab7210 */ /* 0x000fe40007ffe0ff */
[C---:B------:R-:W-:Y:S04]  /*14190*/  ISETP.GE.AND P1, PT, R169.reuse, R231, PT ;  /* 0x000000e7a900720c */ /* 0x040fe80003f26270 */
[----:B------:R-:W-:Y:S04]  /*141a0*/  ISETP.GE.OR P1, PT, R169, R233, !P1 ;  /* 0x000000e9a900720c */ /* 0x000fe80004f26670 */
[----:B------:R-:W-:Y:S02]  /*141b0*/  FSEL R192, R12, -INF , !P1 ;  /* 0xff8000000cc07808 */ /* 0x000fe40004800000 */
[C---:B------:R-:W-:Y:S04]  /*141c0*/  ISETP.GE.AND P1, PT, R133.reuse, R230, PT ;  /* 0x000000e68500720c */ /* 0x040fe80003f26270 */
[----:B------:R-:W-:Y:S02]  /*141d0*/  ISETP.GE.OR P1, PT, R133, R232, !P1 ;  /* 0x000000e88500720c */ /* 0x000fe40004f26670 */
[----:B-1----:R-:W-:Y:S01]  /*141e0*/  IABS R132, R171 ;  /* 0x000000ab00847213 */ /* 0x002fe20000000000 */
[----:B--2---:R-:W-:Y:S01]  /*141f0*/  FFMA.FTZ R13, R184, -UR23, R13 ;  /* 0x80000017b80d7c23 */ /* 0x004fe2000801000d */
[C---:B------:R-:W-:Y:S02]  /*14200*/  IADD3 R171, R229.reuse, -R2, RZ ;  /* 0x80000002e5ab7210 */ /* 0x040fe40007ffe0ff */
[----:B------:R1:W2:Y:S02]  /*14210*/  I2F R186, R132 ;  /* 0x0000008400ba7306 */ /* 0x0002a40000201400 */
[----:B-1----:R-:W-:Y:S01]  /*14220*/  IABS R132, R171 ;  /* 0x000000ab00847213 */ /* 0x002fe20000000000 */
[----:B--2---:R-:W-:Y:S01]  /*14230*/  FFMA.FTZ R16, R186, -UR23, R16 ;  /* 0x80000017ba107c23 */ /* 0x004fe20008010010 */
[C---:B------:R-:W-:Y:S06]  /*14240*/  IADD3 R171, R228.reuse, -R173, RZ ;  /* 0x800000ade4ab7210 */ /* 0x040fec0007ffe0ff */
[----:B------:R1:W2:Y:S02]  /*14250*/  I2F R185, R132 ;  /* 0x0000008400b97306 */ /* 0x0002a40000201400 */
[----:B-1----:R-:W-:Y:S01]  /*14260*/  IABS R132, R171 ;  /* 0x000000ab00847213 */ /* 0x002fe20000000000 */
[----:B------:R-:W-:Y:S02]  /*14270*/  IMAD.IADD R171, R229, 0x1, -R133 ;  /* 0x00000001e5ab7824 */ /* 0x000fe400078e0a85 */
[----:B--2---:R-:W-:Y:S05]  /*14280*/  FFMA.FTZ R7, R185, -UR23, R7 ;  /* 0x80000017b9077c23 */ /* 0x004fea0008010007 */
[----:B------:R1:W2:Y:S02]  /*14290*/  I2F R189, R132 ;  /* 0x0000008400bd7306 */ /* 0x0002a40000201400 */
[----:B-1----:R-:W-:Y:S01]  /*142a0*/  IABS R132, R171 ;  /* 0x000000ab00847213 */ /* 0x002fe20000000000 */
[----:B--2---:R-:W-:Y:S01]  /*142b0*/  FFMA.FTZ R17, R189, -UR23, R17 ;  /* 0x80000017bd117c23 */ /* 0x004fe20008010011 */
[----:B------:R-:W-:Y:S06]  /*142c0*/  IADD3 R171, R228, -R172, RZ ;  /* 0x800000ace4ab7210 */ /* 0x000fec0007ffe0ff */
[----:B------:R1:W2:Y:S02]  /*142d0*/  I2F R187, R132 ;  /* 0x0000008400bb7306 */ /* 0x0002a40000201400 */
[----:B-1----:R-:W-:Y:S01]  /*142e0*/  IABS R132, R171 ;  /* 0x000000ab00847213 */ /* 0x002fe20000000000 */
[----:B--2---:R-:W-:Y:S01]  /*142f0*/  FFMA.FTZ R10, R187, -UR23, R10 ;  /* 0x80000017bb0a7c23 */ /* 0x004fe2000801000a */
[----:B------:R-:W-:Y:S06]  /*14300*/  IADD3 R171, R229, -R135, RZ ;  /* 0x80000087e5ab7210 */ /* 0x000fec0007ffe0ff */
[----:B------:R1:W2:Y:S02]  /*14310*/  I2F R188, R132 ;  /* 0x0000008400bc7306 */ /* 0x0002a40000201400 */
[----:B-1----:R-:W-:Y:S01]  /*14320*/  IABS R132, R171 ;  /* 0x000000ab00847213 */ /* 0x002fe20000000000 */
[----:B--2---:R-:W-:Y:S01]  /*14330*/  FFMA.FTZ R20, R188, -UR23, R20 ;  /* 0x80000017bc147c23 */ /* 0x004fe20008010014 */
[----:B------:R-:W-:Y:S06]  /*14340*/  IADD3 R171, R0, 0x21, RZ ;  /* 0x0000002100ab7810 */ /* 0x000fec0007ffe0ff */
[----:B------:R1:W2:Y:S01]  /*14350*/  I2F R191, R132 ;  /* 0x0000008400bf7306 */ /* 0x0002a20000201400 */
[----:B------:R-:W-:Y:S04]  /*14360*/  IADD3 R174, R228, -R171, RZ ;  /* 0x800000abe4ae7210 */ /* 0x000fe80007ffe0ff */
[----:B-1----:R-:W-:Y:S01]  /*14370*/  IABS R132, R174 ;  /* 0x000000ae00847213 */ /* 0x002fe20000000000 */
[----:B--2---:R-:W-:Y:S01]  /*14380*/  FFMA.FTZ R11, R191, -UR23, R11 ;  /* 0x80000017bf0b7c23 */ /* 0x004fe2000801000b */
[----:B------:R-:W-:Y:S02]  /*14390*/  FSEL R174, R9, -INF , !P0 ;  /* 0xff80000009ae7808 */ /* 0x000fe40004000000 */
[----:B------:R-:W-:Y:S01]  /*143a0*/  MOV R2, R132 ;  /* 0x0000008400027202 */ /* 0x000fe20000000f00 */
[----:B------:R-:W-:Y:S01]  /*143b0*/  IMAD.IADD R132, R229, 0x1, -R169 ;  /* 0x00000001e5847824 */ /* 0x000fe200078e0aa9 */
[C---:B------:R-:W-:Y:S02]  /*143c0*/  ISETP.GE.AND P0, PT, R168.reuse, R231, PT ;  /* 0x000000e7a800720c */ /* 0x040fe40003f06270 */
[----:B------:R1:W2:Y:S02]  /*143d0*/  I2F R190, R2 ;  /* 0x0000000200be7306 */ /* 0x0002a40000201400 */
[----:B------:R-:W-:Y:S04]  /*143e0*/  ISETP.GE.OR P0, PT, R168, R233, !P0 ;  /* 0x000000e9a800720c */ /* 0x000fe80004706670 */
[----:B------:R-:W-:Y:S02]  /*143f0*/  FSEL R184, R13, -INF , !P0 ;  /* 0xff8000000db87808 */ /* 0x000fe40004000000 */
[----:B------:R-:W-:Y:S02]  /*14400*/  ISETP.GE.AND P0, PT, R170, R231, PT ;  /* 0x000000e7aa00720c */ /* 0x000fe40003f06270 */
[----:B------:R-:W-:Y:S02]  /*14410*/  FSEL R13, R10, -INF , !P1 ;  /* 0xff8000000a0d7808 */ /* 0x000fe40004800000 */
[----:B------:R-:W-:Y:S02]  /*14420*/  ISETP.GE.OR P0, PT, R170, R233, !P0 ;  /* 0x000000e9aa00720c */ /* 0x000fe40004706670 */
[----:B------:R-:W-:Y:S02]  /*14430*/  ISETP.GE.AND P1, PT, R169, R230, PT ;  /* 0x000000e6a900720c */ /* 0x000fe40003f26270 */
[----:B------:R-:W-:Y:S02]  /*14440*/  FSEL R185, R16, -INF , !P0 ;  /* 0xff80000010b97808 */ /* 0x000fe40004000000 */
[----:B------:R-:W-:Y:S02]  /*14450*/  FSEL R16, R7, -INF , !P6 ;  /* 0xff80000007107808 */ /* 0x000fe40007000000 */
[----:B------:R-:W-:Y:S02]  /*14460*/  ISETP.GE.AND P6, PT, R173, R231, PT ;  /* 0x000000e7ad00720c */ /* 0x000fe40003fc6270 */
[----:B------:R-:W-:Y:S02]  /*14470*/  ISETP.GE.OR P1, PT, R169, R232, !P1 ;  /* 0x000000e8a900720c */ /* 0x000fe40004f26670 */
[----:B-1----:R-:W-:Y:S01]  /*14480*/  IABS R2, R132 ;  /* 0x0000008400027213 */ /* 0x002fe20000000000 */
[----:B--2---:R-:W-:Y:S01]  /*14490*/  FFMA.FTZ R21, R190, -UR23, R21 ;  /* 0x80000017be157c23 */ /* 0x004fe20008010015 */
[----:B------:R-:W-:Y:S02]  /*144a0*/  IADD3 R132, R0, 0x28, RZ ;  /* 0x0000002800847810 */ /* 0x000fe40007ffe0ff */
[----:B------:R-:W-:Y:S02]  /*144b0*/  MOV R4, R2 ;  /* 0x0000000200047202 */ /* 0x000fe40000000f00 */
[----:B------:R-:W-:Y:S02]  /*144c0*/  IADD3 R2, R228, -R132, RZ ;  /* 0x80000084e4027210 */ /* 0x000fe40007ffe0ff */
[----:B------:R-:W1:Y:S01]  /*144d0*/  I2F R183, R4 ;  /* 0x0000000400b77306 */ /* 0x000e620000201400 */
[----:B------:R-:W-:Y:S02]  /*144e0*/  ISETP.GE.OR P6, PT, R173, R233, !P6 ;  /* 0x000000e9ad00720c */ /* 0x000fe400077c6670 */
[----:B------:R-:W-:Y:S02]  /*144f0*/  IABS R2, R2 ;  /* 0x0000000200027213 */ /* 0x000fe40000000000 */
[----:B------:R-:W-:Y:S02]  /*14500*/  FSEL R186, R17, -INF , !P6 ;  /* 0xff80000011ba7808 */ /* 0x000fe40007000000 */
[C---:B------:R-:W-:Y:S02]  /*14510*/  ISETP.GE.AND P6, PT, R172.reuse, R231, PT ;  /* 0x000000e7ac00720c */ /* 0x040fe40003fc6270 */
[C---:B------:R-:W-:Y:S01]  /*14520*/  ISETP.GE.AND P0, PT, R135.reuse, R230, PT ;  /* 0x000000e68700720c */ /* 0x040fe20003f06270 */
[----:B------:R-:W2:Y:S01]  /*14530*/  I2F R182, R2 ;  /* 0x0000000200b67306 */ /* 0x000ea20000201400 */
[----:B------:R-:W-:Y:S02]  /*14540*/  ISETP.GE.OR P6, PT, R172, R233, !P6 ;  /* 0x000000e9ac00720c */ /* 0x000fe400077c6670 */
[----:B------:R-:W-:Y:S02]  /*14550*/  ISETP.GE.OR P0, PT, R135, R232, !P0 ;  /* 0x000000e88700720c */ /* 0x000fe40004706670 */
[----:B------:R-:W-:Y:S02]  /*14560*/  FSEL R194, R20, -INF , !P6 ;  /* 0xff80000014c27808 */ /* 0x000fe40007000000 */
[C---:B------:R-:W-:Y:S02]  /*14570*/  ISETP.GE.AND P6, PT, R168.reuse, R230, PT ;  /* 0x000000e6a800720c */ /* 0x040fe40003fc6270 */
[----:B------:R-:W-:Y:S02]  /*14580*/  FSEL R11, R11, -INF , !P0 ;  /* 0xff8000000b0b7808 */ /* 0x000fe40004000000 */
[----:B------:R-:W-:Y:S02]  /*14590*/  ISETP.GE.OR P6, PT, R168, R232, !P6 ;  /* 0x000000e8a800720c */ /* 0x000fe400077c6670 */
[----:B------:R-:W-:Y:S01]  /*145a0*/  ISETP.GE.AND P0, PT, R171, R231, PT ;  /* 0x000000e7ab00720c */ /* 0x000fe20003f06270 */
[----:B-1----:R-:W-:Y:S01]  /*145b0*/  FFMA.FTZ R14, R183, -UR23, R14 ;  /* 0x80000017b70e7c23 */ /* 0x002fe2000801000e */
[----:B------:R-:W-:Y:S02]  /*145c0*/  IADD3 R4, R229, -R168, RZ ;  /* 0x800000a8e5047210 */ /* 0x000fe40007ffe0ff */
[----:B------:R-:W-:Y:S02]  /*145d0*/  ISETP.GE.OR P0, PT, R171, R233, !P0 ;  /* 0x000000e9ab00720c */ /* 0x000fe40004706670 */
[----:B------:R-:W-:Y:S02]  /*145e0*/  FSEL R183, R14, -INF , !P1 ;  /* 0xff8000000eb77808 */ /* 0x000fe40004800000 */
[----:B------:R-:W-:Y:S02]  /*145f0*/  ISETP.GE.AND P1, PT, R170, R230, PT ;  /* 0x000000e6aa00720c */ /* 0x000fe40003f26270 */
[----:B------:R-:W-:Y:S01]  /*14600*/  FSEL R193, R21, -INF , !P0 ;  /* 0xff80000015c17808 */ /* 0x000fe20004000000 */
[----:B--2---:R-:W-:Y:S01]  /*14610*/  FFMA.FTZ R24, R182, -UR23, R24 ;  /* 0x80000017b6187c23 */ /* 0x004fe20008010018 */
[----:B------:R-:W-:Y:S02]  /*14620*/  IABS R2, R4 ;  /* 0x0000000400027213 */ /* 0x000fe40000000000 */
[----:B------:R-:W-:Y:S02]  /*14630*/  IADD3 R4, R228, -R6, RZ ;  /* 0x80000006e4047210 */ /* 0x000fe40007ffe0ff */
[----:B------:R1:W2:Y:S01]  /*14640*/  I2F R181, R2 ;  /* 0x0000000200b57306 */ /* 0x0002a20000201400 */
[----:B------:R-:W-:Y:S02]  /*14650*/  ISETP.GE.OR P1, PT, R170, R232, !P1 ;  /* 0x000000e8aa00720c */ /* 0x000fe40004f26670 */
[C---:B------:R-:W-:Y:S04]  /*14660*/  ISETP.GE.AND P0, PT, R132.reuse, R231, PT ;  /* 0x000000e78400720c */ /* 0x040fe80003f06270 */
[----:B------:R-:W-:Y:S04]  /*14670*/  ISETP.GE.OR P0, PT, R132, R233, !P0 ;  /* 0x000000e98400720c */ /* 0x000fe80004706670 */
[----:B------:R-:W-:Y:S02]  /*14680*/  FSEL R191, R24, -INF , !P0 ;  /* 0xff80000018bf7808 */ /* 0x000fe40004000000 */
[C---:B------:R-:W-:Y:S04]  /*14690*/  ISETP.GE.AND P0, PT, R173.reuse, R230, PT ;  /* 0x000000e6ad00720c */ /* 0x040fe80003f06270 */
[----:B------:R-:W-:Y:S02]  /*146a0*/  ISETP.GE.OR P0, PT, R173, R232, !P0 ;  /* 0x000000e8ad00720c */ /* 0x000fe40004706670 */
[----:B-1----:R-:W-:Y:S01]  /*146b0*/  IABS R2, R4 ;  /* 0x0000000400027213 */ /* 0x002fe20000000000 */
[----:B------:R-:W-:Y:S02]  /*146c0*/  IMAD.IADD R4, R229, 0x1, -R170 ;  /* 0x00000001e5047824 */ /* 0x000fe400078e0aaa */
[----:B--2---:R-:W-:Y:S01]  /*146d0*/  FFMA.FTZ R15, R181, -UR23, R15 ;  /* 0x80000017b50f7c23 */ /* 0x004fe2000801000f */
[----:B------:R1:W2:Y:S02]  /*146e0*/  I2F R180, R2 ;  /* 0x0000000200b47306 */ /* 0x0002a40000201400 */
[----:B-1----:R-:W-:Y:S01]  /*146f0*/  IABS R2, R4 ;  /* 0x0000000400027213 */ /* 0x002fe20000000000 */
[----:B--2---:R-:W-:Y:S01]  /*14700*/  FFMA.FTZ R25, R180, -UR23, R25 ;  /* 0x80000017b4197c23 */ /* 0x004fe20008010019 */
[----:B------:R-:W-:Y:S06]  /*14710*/  IADD3 R4, R228, -R5, RZ ;  /* 0x80000005e4047210 */ /* 0x000fec0007ffe0ff */
[----:B------:R1:W2:Y:S01]  /*14720*/  I2F R179, R2 ;  /* 0x0000000200b37306 */ /* 0x0002a20000201400 */
[----:B------:R-:W-:Y:S02]  /*14730*/  FSEL R180, R15, -INF , !P6 ;  /* 0xff8000000fb47808 */ /* 0x000fe40007000000 */
[----:B------:R-:W-:Y:S02]  /*14740*/  IABS R4, R4 ;  /* 0x0000000400047213 */ /* 0x000fe40000000000 */
[C---:B------:R-:W-:Y:S04]  /*14750*/  ISETP.GE.AND P6, PT, R6.reuse, R231, PT ;  /* 0x000000e70600720c */ /* 0x040fe80003fc6270 */
[----:B------:R-:W-:Y:S01]  /*14760*/  ISETP.GE.OR P6, PT, R6, R233, !P6 ;  /* 0x000000e90600720c */ /* 0x000fe200077c6670 */
[----:B------:R3:W4:Y:S03]  /*14770*/  I2F R133, R4 ;  /* 0x0000000400857306 */ /* 0x0007260000201400 */
[----:B------:R-:W-:Y:S02]  /*14780*/  FSEL R190, R25, -INF , !P6 ;  /* 0xff80000019be7808 */ /* 0x000fe40007000000 */
[C---:B------:R-:W-:Y:S04]  /*14790*/  ISETP.GE.AND P6, PT, R5.reuse, R231, PT ;  /* 0x000000e70500720c */ /* 0x040fe80003fc6270 */
[----:B------:R-:W-:Y:S02]  /*147a0*/  ISETP.GE.OR P6, PT, R5, R233, !P6 ;  /* 0x000000e90500720c */ /* 0x000fe400077c6670 */
[----:B-1----:R-:W-:Y:S01]  /*147b0*/  IADD3 R2, R229, -R173, RZ ;  /* 0x800000ade5027210 */ /* 0x002fe20007ffe0ff */
[----:B--2---:R-:W-:Y:S03]  /*147c0*/  FFMA.FTZ R18, R179, -UR23, R18 ;  /* 0x80000017b3127c23 */ /* 0x004fe60008010012 */
[----:B------:R-:W-:Y:S02]  /*147d0*/  IABS R2, R2 ;  /* 0x0000000200027213 */ /* 0x000fe40000000000 */
[----:B------:R-:W-:Y:S02]  /*147e0*/  FSEL R179, R18, -INF , !P1 ;  /* 0xff80000012b37808 */ /* 0x000fe40004800000 */
[----:B------:R1:W2:Y:S01]  /*147f0*/  I2F R12, R2 ;  /* 0x00000002000c7306 */ /* 0x0002a20000201400 */
[----:B---3--:R-:W-:Y:S01]  /*14800*/  IADD3 R4, R0, 0x31, RZ ;  /* 0x0000003100047810 */ /* 0x008fe20007ffe0ff */
[----:B----4-:R-:W-:Y:S03]  /*14810*/  FFMA.FTZ R28, R133, -UR23, R28 ;  /* 0x80000017851c7c23 */ /* 0x010fe6000801001c */
[----:B------:R-:W-:Y:S02]  /*14820*/  IADD3 R7, R228, -R4, RZ ;  /* 0x80000004e4077210 */ /* 0x000fe40007ffe0ff */
[----:B------:R-:W-:Y:S02]  /*14830*/  ISETP.GE.AND P1, PT, R4, R231, PT ;  /* 0x000000e70400720c */ /* 0x000fe40003f26270 */
[----:B------:R-:W-:Y:S02]  /*14840*/  FSEL R245, R28, -INF , !P6 ;  /* 0xff8000001cf57808 */ /* 0x000fe40007000000 */
[----:B------:R-:W-:Y:S02]  /*14850*/  ISETP.GE.OR P1, PT, R4, R233, !P1 ;  /* 0x000000e90400720c */ /* 0x000fe40004f26670 */
[C---:B------:R-:W-:Y:S04]  /*14860*/  ISETP.GE.AND P6, PT, R172.reuse, R230, PT ;  /* 0x000000e6ac00720c */ /* 0x040fe80003fc6270 */
[----:B------:R-:W-:Y:S02]  /*14870*/  ISETP.GE.OR P6, PT, R172, R232, !P6 ;  /* 0x000000e8ac00720c */ /* 0x000fe400077c6670 */
[----:B-1----:R-:W-:Y:S01]  /*14880*/  IABS R2, R7 ;  /* 0x0000000700027213 */ /* 0x002fe20000000000 */
[----:B--2---:R-:W-:Y:S01]  /*14890*/  FFMA.FTZ R19, R12, -UR23, R19 ;  /* 0x800000170c137c23 */ /* 0x004fe20008010013 */
[----:B------:R-:W-:Y:S02]  /*148a0*/  IADD3 R7, R229, -R172, RZ ;  /* 0x800000ace5077210 */ /* 0x000fe40007ffe0ff */
[----:B------:R1:W2:Y:S02]  /*148b0*/  I2F R10, R2 ;  /* 0x00000002000a7306 */ /* 0x0002a40000201400 */
[----:B------:R-:W-:Y:S02]  /*148c0*/  IABS R7, R7 ;  /* 0x0000000700077213 */ /* 0x000fe40000000000 */
[----:B------:R-:W-:Y:S02]  /*148d0*/  FSEL R181, R19, -INF , !P0 ;  /* 0xff80000013b57808 */ /* 0x000fe40004000000 */
[C---:B------:R-:W-:Y:S04]  /*148e0*/  ISETP.GE.AND P0, PT, R171.reuse, R230, PT ;  /* 0x000000e6ab00720c */ /* 0x040fe80003f06270 */
[----:B------:R3:W4:Y:S01]  /*148f0*/  I2F R17, R7 ;  /* 0x0000000700117306 */ /* 0x0007220000201400 */
[----:B------:R-:W-:Y:S02]  /*14900*/  ISETP.GE.OR P0, PT, R171, R232, !P0 ;  /* 0x000000e8ab00720c */ /* 0x000fe40004706670 */
[----:B-1----:R-:W-:Y:S01]  /*14910*/  IADD3 R2, R0, 0x38, RZ ;  /* 0x0000003800027810 */ /* 0x002fe20007ffe0ff */
[----:B--2---:R-:W-:Y:S01]  /*14920*/  FFMA.FTZ R29, R10, -UR23, R29 ;  /* 0x800000170a1d7c23 */ /* 0x004fe2000801001d */
[----:B------:R-:W-:Y:S03]  /*14930*/  IADD3 R0, R0, 0x39, RZ ;  /* 0x0000003900007810 */ /* 0x000fe60007ffe0ff */
[----:B------:R-:W-:Y:S01]  /*14940*/  IMAD.IADD R8, R228, 0x1, -R2 ;  /* 0x00000001e4087824 */ /* 0x000fe200078e0a02 */
[----:B------:R-:W-:Y:S02]  /*14950*/  FSEL R247, R29, -INF , !P1 ;  /* 0xff8000001df77808 */ /* 0x000fe40004800000 */
[C---:B------:R-:W-:Y:S02]  /*14960*/  ISETP.GE.AND P1, PT, R2.reuse, R231, PT ;  /* 0x000000e70200720c */ /* 0x040fe40003f26270 */
[----:B---3--:R-:W-:Y:S01]  /*14970*/  IABS R7, R8 ;  /* 0x0000000800077213 */ /* 0x008fe20000000000 */
[----:B----4-:R-:W-:Y:S01]  /*14980*/  FFMA.FTZ R22, R17, -UR23, R22 ;  /* 0x8000001711167c23 */ /* 0x010fe20008010016 */
[----:B------:R-:W-:Y:S02]  /*14990*/  IADD3 R8, R229, -R171, RZ ;  /* 0x800000abe5087210 */ /* 0x000fe40007ffe0ff */
[----:B------:R1:W2:Y:S01]  /*149a0*/  I2F R9, R7 ;  /* 0x0000000700097306 */ /* 0x0002a20000201400 */
[----:B------:R-:W-:Y:S02]  /*149b0*/  ISETP.GE.OR P1, PT, R2, R233, !P1 ;  /* 0x000000e90200720c */ /* 0x000fe40004f26670 */
[----:B------:R-:W-:Y:S02]  /*149c0*/  FSEL R189, R22, -INF , !P6 ;  /* 0xff80000016bd7808 */ /* 0x000fe40007000000 */
[C---:B------:R-:W-:Y:S04]  /*149d0*/  ISETP.GE.AND P6, PT, R132.reuse, R230, PT ;  /* 0x000000e68400720c */ /* 0x040fe80003fc6270 */
[----:B------:R-:W-:Y:S02]  /*149e0*/  ISETP.GE.OR P6, PT, R132, R232, !P6 ;  /* 0x000000e88400720c */ /* 0x000fe400077c6670 */
[----:B-1----:R-:W-:Y:S01]  /*149f0*/  IABS R7, R8 ;  /* 0x0000000800077213 */ /* 0x002fe20000000000 */
[----:B--2---:R-:W-:Y:S01]  /*14a00*/  FFMA.FTZ R32, R9, -UR23, R32 ;  /* 0x8000001709207c23 */ /* 0x004fe20008010020 */
[----:B------:R-:W-:Y:S01]  /*14a10*/  IADD3 R8, R228, -R0, RZ ;  /* 0x80000000e4087210 */ /* 0x000fe20007ffe0ff */
[----:B------:R-:W-:Y:S01]  /*14a20*/  IMAD.IADD R9, R229, 0x1, -R5 ;  /* 0x00000001e5097824 */ /* 0x000fe200078e0a05 */
[----:B------:R1:W2:Y:S02]  /*14a30*/  I2F R15, R7 ;  /* 0x00000007000f7306 */ /* 0x0002a40000201400 */
[----:B------:R-:W-:Y:S02]  /*14a40*/  FSEL R246, R32, -INF , !P1 ;  /* 0xff80000020f67808 */ /* 0x000fe40004800000 */
[C---:B------:R-:W-:Y:S04]  /*14a50*/  ISETP.GE.AND P1, PT, R6.reuse, R230, PT ;  /* 0x000000e60600720c */ /* 0x040fe80003f26270 */
[----:B------:R-:W-:Y:S02]  /*14a60*/  ISETP.GE.OR P1, PT, R6, R232, !P1 ;  /* 0x000000e80600720c */ /* 0x000fe40004f26670 */
[----:B-1----:R-:W-:Y:S01]  /*14a70*/  IABS R7, R8 ;  /* 0x0000000800077213 */ /* 0x002fe20000000000 */
[----:B--2---:R-:W-:Y:S01]  /*14a80*/  FFMA.FTZ R23, R15, -UR23, R23 ;  /* 0x800000170f177c23 */ /* 0x004fe20008010017 */
[----:B------:R-:W-:Y:S02]  /*14a90*/  IADD3 R8, R229, -R132, RZ ;  /* 0x80000084e5087210 */ /* 0x000fe40007ffe0ff */
[----:B------:R1:W2:Y:S02]  /*14aa0*/  I2F R14, R7 ;  /* 0x00000007000e7306 */ /* 0x0002a40000201400 */
[----:B------:R-:W-:Y:S02]  /*14ab0*/  FSEL R188, R23, -INF , !P0 ;  /* 0xff80000017bc7808 */ /* 0x000fe40004000000 */
[C---:B------:R-:W-:Y:S01]  /*14ac0*/  ISETP.GE.AND P0, PT, R0.reuse, R231, PT ;  /* 0x000000e70000720c */ /* 0x040fe20003f06270 */
[----:B------:R-:W-:Y:S03]  /*14ad0*/  LDSM.16.MT88.4 R20, [R202+0x18000] ;  /* 0x01800000ca14783b */ /* 0x000fe60000004200 */
[----:B------:R-:W-:Y:S02]  /*14ae0*/  ISETP.GE.OR P0, PT, R0, R233, !P0 ;  /* 0x000000e90000720c */ /* 0x000fe40004706670 */
[----:B-1----:R-:W-:Y:S01]  /*14af0*/  IABS R7, R8 ;  /* 0x0000000800077213 */ /* 0x002fe20000000000 */
[----:B--2---:R-:W-:Y:S01]  /*14b00*/  FFMA.FTZ R33, R14, -UR23, R33 ;  /* 0x800000170e217c23 */ /* 0x004fe20008010021 */
[----:B------:R-:W-:Y:S02]  /*14b10*/  IADD3 R8, R229, -R6, RZ ;  /* 0x80000006e5087210 */ /* 0x000fe40007ffe0ff */
[----:B------:R1:W2:Y:S02]  /*14b20*/  I2F R12, R7 ;  /* 0x00000007000c7306 */ /* 0x0002a40000201400 */
[----:B------:R-:W-:Y:S02]  /*14b30*/  FSEL R243, R33, -INF , !P0 ;  /* 0xff80000021f37808 */ /* 0x000fe40004000000 */
[C---:B------:R-:W-:Y:S04]  /*14b40*/  ISETP.GE.AND P0, PT, R5.reuse, R230, PT ;  /* 0x000000e60500720c */ /* 0x040fe80003f06270 */
[----:B------:R-:W-:Y:S02]  /*14b50*/  ISETP.GE.OR P0, PT, R5, R232, !P0 ;  /* 0x000000e80500720c */ /* 0x000fe40004706670 */
[----:B-1----:R-:W-:Y:S01]  /*14b60*/  IABS R7, R8 ;  /* 0x0000000800077213 */ /* 0x002fe20000000000 */
[----:B--2---:R-:W-:Y:S03]  /*14b70*/  FFMA.FTZ R26, R12, -UR23, R26 ;  /* 0x800000170c1a7c23 */ /* 0x004fe6000801001a */
[----:B------:R1:W2:Y:S02]  /*14b80*/  I2F R10, R7 ;  /* 0x00000007000a7306 */ /* 0x0002a40000201400 */
[----:B------:R-:W-:Y:S02]  /*14b90*/  FSEL R182, R26, -INF , !P6 ;  /* 0xff8000001ab67808 */ /* 0x000fe40007000000 */
[C---:B------:R-:W-:Y:S04]  /*14ba0*/  ISETP.GE.AND P6, PT, R4.reuse, R230, PT ;  /* 0x000000e60400720c */ /* 0x040fe80003fc6270 */
[----:B------:R-:W-:Y:S02]  /*14bb0*/  ISETP.GE.OR P6, PT, R4, R232, !P6 ;  /* 0x000000e80400720c */ /* 0x000fe400077c6670 */
[----:B-1----:R-:W-:Y:S01]  /*14bc0*/  FMNMX.FTZ R7, R177, R3, !PT ;  /* 0x00000003b1077209 */ /* 0x002fe20007810000 */
[----:B--2---:R-:W-:Y:S03]  /*14bd0*/  FFMA.FTZ R27, R10, -UR23, R27 ;  /* 0x800000170a1b7c23 */ /* 0x004fe6000801001b */
[----:B------:R-:W-:Y:S02]  /*14be0*/  FMNMX.FTZ R8, R176, R7, !PT ;  /* 0x00000007b0087209 */ /* 0x000fe40007810000 */
[----:B------:R-:W-:Y:S02]  /*14bf0*/  IABS R7, R9 ;  /* 0x0000000900077213 */ /* 0x000fe40000000000 */
[----:B------:R-:W-:Y:S02]  /*14c00*/  FMNMX.FTZ R8, R175, R8, !PT ;  /* 0x00000008af087209 */ /* 0x000fe40007810000 */
[----:B------:R-:W-:Y:S02]  /*14c10*/  MOV R6, R7 ;  /* 0x0000000700067202 */ /* 0x000fe40000000f00 */
[C---:B------:R-:W-:Y:S02]  /*14c20*/  IADD3 R7, R229.reuse, -R4, RZ ;  /* 0x80000004e5077210 */ /* 0x040fe40007ffe0ff */
[----:B------:R1:W2:Y:S01]  /*14c30*/  I2F R15, R6 ;  /* 0x00000006000f7306 */ /* 0x0002a20000201400 */
[----:B------:R-:W-:Y:S02]  /*14c40*/  FMNMX.FTZ R8, R174, R8, !PT ;  /* 0x00000008ae087209 */ /* 0x000fe40007810000 */
[----:B------:R-:W-:Y:S02]  /*14c50*/  IADD3 R9, R229, -R2, RZ ;  /* 0x80000002e5097210 */ /* 0x000fe40007ffe0ff */
[----:B------:R-:W-:Y:S02]  /*14c60*/  FMNMX.FTZ R8, R192, R8, !PT ;  /* 0x00000008c0087209 */ /* 0x000fe40007810000 */
[----:B------:R-:W-:Y:S02]  /*14c70*/  FSEL R187, R27, -INF , !P1 ;  /* 0xff8000001bbb7808 */ /* 0x000fe40004800000 */
[----:B------:R-:W-:Y:S02]  /*14c80*/  FMNMX.FTZ R8, R184, R8, !PT ;  /* 0x00000008b8087209 */ /* 0x000fe40007810000 */
[C---:B------:R-:W-:Y:S02]  /*14c90*/  ISETP.GE.AND P1, PT, R2.reuse, R230, PT ;  /* 0x000000e60200720c */ /* 0x040fe40003f26270 */
[----:B------:R-:W-:Y:S02]  /*14ca0*/  FMNMX.FTZ R8, R185, R8, !PT ;  /* 0x00000008b9087209 */ /* 0x000fe40007810000 */
[----:B------:R-:W-:Y:S02]  /*14cb0*/  ISETP.GE.OR P1, PT, R2, R232, !P1 ;  /* 0x000000e80200720c */ /* 0x000fe40004f26670 */
[----:B------:R-:W-:Y:S04]  /*14cc0*/  FMNMX.FTZ R8, R186, R8, !PT ;  /* 0x00000008ba087209 */ /* 0x000fe80007810000 */
[----:B------:R-:W-:Y:S02]  /*14cd0*/  FMNMX.FTZ R8, R194, R8, !PT ;  /* 0x00000008c2087209 */ /* 0x000fe40007810000 */
[----:B-1----:R-:W-:Y:S01]  /*14ce0*/  IABS R6, R7 ;  /* 0x0000000700067213 */ /* 0x002fe20000000000 */
[----:B--2---:R-:W-:Y:S01]  /*14cf0*/  FFMA.FTZ R30, R15, -UR23, R30 ;  /* 0x800000170f1e7c23 */ /* 0x004fe2000801001e */
[----:B------:R-:W-:Y:S02]  /*14d00*/  FMNMX.FTZ R8, R193, R8, !PT ;  /* 0x00000008c1087209 */ /* 0x000fe40007810000 */
[----:B------:R-:W1:Y:S01]  /*14d10*/  I2F R12, R6 ;  /* 0x00000006000c7306 */ /* 0x000e620000201400 */
        /* <DEDUP_REMOVED lines=11> */
[----:B------:R-:W-:Y:S01]  /*14dd0*/  FMNMX.FTZ R133, R243, R133, !PT ;  /* 0x00000085f3857209 */ /* 0x000fe20007810000 */
[----:B-1----:R-:W-:Y:S01]  /*14de0*/  FFMA.FTZ R31, R12, -UR23, R31 ;  /* 0x800000170c1f7c23 */ /* 0x002fe2000801001f */
[----:B------:R-:W-:Y:S02]  /*14df0*/  IABS R6, R9 ;  /* 0x0000000900067213 */ /* 0x000fe40000000000 */
[----:B------:R-:W-:Y:S01]  /*14e00*/  IADD3 R9, R229, -R0, RZ ;  /* 0x80000000e5097210 */ /* 0x000fe20007ffe0ff */
[----:B------:R-:W1:Y:S01]  /*14e10*/  SHFL.BFLY PT, R5, R133, 0x2, 0x1f ;  /* 0x0c401f0085057f89 */ /* 0x000e6200000e0000 */
[----:B------:R-:W2:Y:S01]  /*14e20*/  I2F R10, R6 ;  /* 0x00000006000a7306 */ /* 0x000ea20000201400 */
[----:B------:R-:W-:Y:S02]  /*14e30*/  FMNMX.FTZ R7, R179, R7, !PT ;  /* 0x00000007b3077209 */ /* 0x000fe40007810000 */
[----:B------:R-:W-:Y:S02]  /*14e40*/  FSEL R241, R30, -INF , !P0 ;  /* 0xff8000001ef17808 */ /* 0x000fe40004000000 */
[----:B------:R-:W-:Y:S02]  /*14e50*/  FSEL R242, R31, -INF , !P6 ;  /* 0xff8000001ff27808 */ /* 0x000fe40007000000 */
[C---:B------:R-:W-:Y:S01]  /*14e60*/  ISETP.GE.AND P0, PT, R0.reuse, R230, PT ;  /* 0x000000e60000720c */ /* 0x040fe20003f06270 */
[----:B------:R-:W-:Y:S03]  /*14e70*/  LDSM.16.MT88.4 R28, [R204+0x18000] ;  /* 0x01800000cc1c783b */ /* 0x000fe60000004200 */
[----:B------:R-:W-:Y:S02]  /*14e80*/  ISETP.GE.OR P0, PT, R0, R232, !P0 ;  /* 0x000000e80000720c */ /* 0x000fe40004706670 */
[----:B-1----:R-:W-:Y:S01]  /*14e90*/  FMNMX.FTZ R133, R133, R5, !PT ;  /* 0x0000000585857209 */ /* 0x002fe20007810000 */
[----:B--2---:R-:W-:Y:S01]  /*14ea0*/  FFMA.FTZ R34, R10, -UR23, R34 ;  /* 0x800000170a227c23 */ /* 0x004fe20008010022 */
[----:B------:R-:W-:Y:S04]  /*14eb0*/  IABS R6, R9 ;  /* 0x0000000900067213 */ /* 0x000fe80000000000 */
[----:B------:R1:W2:Y:S01]  /*14ec0*/  I2F R8, R6 ;  /* 0x0000000600087306 */ /* 0x0002a20000201400 */
[----:B------:R-:W-:Y:S02]  /*14ed0*/  FSEL R244, R34, -INF , !P1 ;  /* 0xff80000022f47808 */ /* 0x000fe40004800000 */
[----:B-1----:R-:W-:Y:S01]  /*14ee0*/  FMNMX.FTZ R6, R181, R7, !PT ;  /* 0x00000007b5067209 */ /* 0x002fe20007810000 */
[----:B--2---:R-:W-:Y:S03]  /*14ef0*/  FFMA.FTZ R35, R8, -UR23, R35 ;  /* 0x8000001708237c23 */ /* 0x004fe60008010023 */
[----:B------:R-:W-:Y:S02]  /*14f00*/  FMNMX.FTZ R6, R189, R6, !PT ;  /* 0x00000006bd067209 */ /* 0x000fe40007810000 */
[----:B------:R-:W-:Y:S02]  /*14f10*/  FSEL R135, R35, -INF , !P0 ;  /* 0xff80000023877808 */ /* 0x000fe40004000000 */
[----:B------:R-:W-:Y:S04]  /*14f20*/  FMNMX.FTZ R4, R188, R6, !PT ;  /* 0x00000006bc047209 */ /* 0x000fe80007810000 */
[----:B------:R-:W-:Y:S04]  /*14f30*/  FMNMX.FTZ R4, R182, R4, !PT ;  /* 0x00000004b6047209 */ /* 0x000fe80007810000 */
[----:B------:R-:W-:Y:S02]  /*14f40*/  FMNMX.FTZ R2, R187, R4, !PT ;  /* 0x00000004bb027209 */ /* 0x000fe40007810000 */
[----:B------:R-:W1:Y:S02]  /*14f50*/  SHFL.BFLY PT, R4, R133, 0x1, 0x1f ;  /* 0x0c201f0085047f89 */ /* 0x000e6400000e0000 */
[----:B------:R-:W-:Y:S04]  /*14f60*/  FMNMX.FTZ R2, R241, R2, !PT ;  /* 0x00000002f1027209 */ /* 0x000fe80007810000 */
[----:B------:R-:W-:Y:S04]  /*14f70*/  FMNMX.FTZ R0, R242, R2, !PT ;  /* 0x00000002f2007209 */ /* 0x000fe80007810000 */
[----:B------:R-:W-:Y:S04]  /*14f80*/  FMNMX.FTZ R0, R244, R0, !PT ;  /* 0x00000000f4007209 */ /* 0x000fe80007810000 */
[----:B------:R-:W-:Y:S05]  /*14f90*/  FMNMX.FTZ R0, R135, R0, !PT ;  /* 0x0000000087007209 */ /* 0x000fea0007810000 */
[----:B------:R-:W2:Y:S01]  /*14fa0*/  SHFL.BFLY PT, R2, R0, 0x2, 0x1f ;  /* 0x0c401f0000027f89 */ /* 0x000ea200000e0000 */
[----:B-1----:R-:W-:Y:S04]  /*14fb0*/  FMNMX.FTZ R133, R133, R4, !PT ;  /* 0x0000000485857209 */ /* 0x002fe80007810000 */
[C---:B------:R-:W-:Y:S01]  /*14fc0*/  FSETP.NEU.FTZ.AND P1, PT, R133.reuse, -INF , PT ;  /* 0xff8000008500780b */ /* 0x040fe20003f3d000 */
[----:B------:R-:W-:Y:S05]  /*14fd0*/  FMUL.FTZ R172, R133, c[0x0][0x23c] ;  /* 0x00008f0085ac7a20 */ /* 0x000fea0000410000 */
[----:B------:R-:W-:Y:S05]  /*14fe0*/  FSEL R172, R172, RZ, P1 ;  /* 0x000000ffacac7208 */ /* 0x000fea0000800000 */
[--C-:B------:R-:W-:Y:S01]  /*14ff0*/  FFMA.FTZ R4, R177, c[0x0][0x23c], -R172.reuse ;  /* 0x00008f00b1047a23 */ /* 0x100fe200000108ac */
[----:B--2---:R-:W-:Y:S03]  /*15000*/  FMNMX.FTZ R0, R0, R2, !PT ;  /* 0x0000000200007209 */ /* 0x004fe60007810000 */
[----:B------:R1:W-:Y:S02]  /*15010*/  MUFU.EX2 R252, R4 ;  /* 0x0000000400fc7308 */ /* 0x0003e40000000800 */
[----:B------:R-:W2:Y:S01]  /*15020*/  SHFL.BFLY PT, R2, R0, 0x1, 0x1f ;  /* 0x0c201f0000027f89 */ /* 0x000ea200000e0000 */
[--C-:B-1----:R-:W-:Y:S01]  /*15030*/  FFMA.FTZ R4, R176, c[0x0][0x23c], -R172.reuse ;  /* 0x00008f00b0047a23 */ /* 0x102fe200000108ac */
[----:B--2---:R-:W-:Y:S01]  /*15040*/  FMNMX.FTZ R132, R0, R2, !PT ;  /* 0x0000000200847209 */ /* 0x004fe20007810000 */
[--C-:B------:R-:W-:Y:S05]  /*15050*/  FFMA.FTZ R0, R175, c[0x0][0x23c], -R172.reuse ;  /* 0x00008f00af007a23 */ /* 0x100fea00000108ac */
[----:B------:R-:W1:Y:S01]  /*15060*/  MUFU.EX2 R177, R4 ;  /* 0x0000000400b17308 */ /* 0x000e620000000800 */
[C---:B------:R-:W-:Y:S01]  /*15070*/  FSETP.NEU.FTZ.AND P0, PT, R132.reuse, -INF , PT ;  /* 0xff8000008400780b */ /* 0x040fe20003f1d000 */
[----:B------:R-:W-:Y:S05]  /*15080*/  FMUL.FTZ R173, R132, c[0x0][0x23c] ;  /* 0x00008f0084ad7a20 */ /* 0x000fea0000410000 */
[----:B------:R-:W-:Y:S03]  /*15090*/  FSEL R173, R173, RZ, P0 ;  /* 0x000000ffadad7208 */ /* 0x000fe60000000000 */
[----:B------:R2:W-:Y:S02]  /*150a0*/  MUFU.EX2 R176, R0 ;  /* 0x0000000000b07308 */ /* 0x0005e40000000800 */
[--C-:B------:R-:W-:Y:S08]  /*150b0*/  FFMA.FTZ R2, R11, c[0x0][0x23c], -R173.reuse ;  /* 0x00008f000b027a23 */ /* 0x100ff000000108ad */
[----:B------:R3:W-:Y:S01]  /*150c0*/  MUFU.EX2 R248, R2 ;  /* 0x0000000200f87308 */ /* 0x0007e20000000800 */
[----:B-1----:R-:W-:Y:S01]  /*150d0*/  F2FP.PACK_AB R168, R177, R252 ;  /* 0x000000fcb1a8723e */ /* 0x002fe200000000ff */
[----:B--2---:R-:W-:Y:S08]  /*150e0*/  FFMA.FTZ R0, R174, c[0x0][0x23c], -R172 ;  /* 0x00008f00ae007a23 */ /* 0x004ff000000108ac */
[----:B------:R1:W2:Y:S01]  /*150f0*/  MUFU.EX2 R175, R0 ;  /* 0x0000000000af7308 */ /* 0x0002a20000000800 */
[----:B---3--:R-:W-:Y:S02]  /*15100*/  FSEL R2, R132, RZ, P0 ;  /* 0x000000ff84027208 */ /* 0x008fe40000000000 */
[----:B------:R-:W-:Y:S01]  /*15110*/  PLOP3.LUT P0, PT, PT, PT, UP0, 0x80, 0x0 ;  /* 0x000000000000781c */ /* 0x000fe20003f0f008 */
[--C-:B-1----:R-:W-:Y:S01]  /*15120*/  FFMA.FTZ R0, R178, c[0x0][0x23c], -R173.reuse ;  /* 0x00008f00b2007a23 */ /* 0x102fe200000108ad */
[----:B--2---:R-:W-:Y:S05]  /*15130*/  F2FP.PACK_AB R170, R175, R176 ;  /* 0x000000b0afaa723e */ /* 0x004fea00000000ff */
[----:B------:R1:W-:Y:S02]  /*15140*/  MUFU.EX2 R251, R0 ;  /* 0x0000000000fb7308 */ /* 0x0003e40000000800 */
[--C-:B-1----:R-:W-:Y:S08]  /*15150*/  FFMA.FTZ R0, R16, c[0x0][0x23c], -R173.reuse ;  /* 0x00008f0010007a23 */ /* 0x102ff000000108ad */
[----:B------:R1:W2:Y:S02]  /*15160*/  MUFU.EX2 R250, R0 ;  /* 0x0000000000fa7308 */ /* 0x0002a40000000800 */
[----:B-1----:R-:W-:Y:S01]  /*15170*/  FFMA.FTZ R0, R13, c[0x0][0x23c], -R173 ;  /* 0x00008f000d007a23 */ /* 0x002fe200000108ad */
[----:B--2---:R-:W-:Y:S01]  /*15180*/  F2FP.PACK_AB R169, R250, R251 ;  /* 0x000000fbfaa9723e */ /* 0x004fe200000000ff */
[----:B------:R-:W1:Y:S06]  /*15190*/  LDSM.16.MT88.4 R12, [R201+0x18000] ;  /* 0x01800000c90c783b */ /* 0x000e6c0000004200 */
[----:B------:R2:W3:Y:S02]  /*151a0*/  MUFU.EX2 R249, R0 ;  /* 0x0000000000f97308 */ /* 0x0004e40000000800 */
[----:B--2---:R-:W-:Y:S02]  /*151b0*/  FSEL R0, R133, RZ, P1 ;  /* 0x000000ff85007208 */ /* 0x004fe40000800000 */
[----:B---3--:R-:W-:Y:S03]  /*151c0*/  F2FP.PACK_AB R171, R248, R249 ;  /* 0x000000f9f8ab723e */ /* 0x008fe600000000ff */
[----:B------:R-:W-:Y:S04]  /*151d0*/  FADD.FTZ R0, -R0, R3 ;  /* 0x0000000300007221 */ /* 0x000fe80000010100 */
[----:B------:R-:W-:Y:S04]  /*151e0*/  FMUL.FTZ R0, R0, c[0x0][0x23c] ;  /* 0x00008f0000007a20 */ /* 0x000fe80000410000 */
[----:B------:R2:W3:Y:S02]  /*151f0*/  MUFU.EX2 R3, R0 ;  /* 0x0000000000037308 */ /* 0x0004e40000000800 */
[----:B--2---:R-:W-:Y:S02]  /*15200*/  FADD.FTZ R0, -R2, R134 ;  /* 0x0000008602007221 */ /* 0x004fe40000010100 */
[C---:B---3--:R-:W-:Y:S02]  /*15210*/  FMUL.FTZ R4, R3.reuse, R136 ;  /* 0x0000008803047220 */ /* 0x048fe40000410000 */
[----:B------:R-:W-:Y:S02]  /*15220*/  FMUL.FTZ R0, R0, c[0x0][0x23c] ;  /* 0x00008f0000007a20 */ /* 0x000fe40000410000 */
[C---:B------:R-:W-:Y:S02]  /*15230*/  FMUL.FTZ R5, R3.reuse, R137 ;  /* 0x0000008903057220 */ /* 0x040fe40000410000 */
[C---:B------:R-:W-:Y:S02]  /*15240*/  FMUL.FTZ R8, R3.reuse, R140 ;  /* 0x0000008c03087220 */ /* 0x040fe40000410000 */
[----:B------:R-:W2:Y:S01]  /*15250*/  MUFU.EX2 R0, R0 ;  /* 0x0000000000007308 */ /* 0x000ea20000000800 */
[C---:B------:R-:W-:Y:S02]  /*15260*/  FMUL.FTZ R9, R3.reuse, R141 ;  /* 0x0000008d03097220 */ /* 0x040fe40000410000 */
[C---:B------:R-:W-:Y:S02]  /*15270*/  FMUL.FTZ R16, R3.reuse, R148 ;  /* 0x0000009403107220 */ /* 0x040fe40000410000 */
[C---:B------:R-:W-:Y:S02]  /*15280*/  FMUL.FTZ R17, R3.reuse, R149 ;  /* 0x0000009503117220 */ /* 0x040fe40000410000 */
[C---:B------:R-:W-:Y:S02]  /*15290*/  FMUL.FTZ R24, R3.reuse, R156 ;  /* 0x0000009c03187220 */ /* 0x040fe40000410000 */
[C---:B------:R-:W-:Y:S02]  /*152a0*/  FMUL.FTZ R25, R3.reuse, R157 ;  /* 0x0000009d03197220 */ /* 0x040fe40000410000 */
[C---:B------:R-:W-:Y:S02]  /*152b0*/  FMUL.FTZ R32, R3.reuse, R164 ;  /* 0x000000a403207220 */ /* 0x040fe40000410000 */
[C---:B------:R-:W-:Y:S02]  /*152c0*/  FMUL.FTZ R33, R3.reuse, R165 ;  /* 0x000000a503217220 */ /* 0x040fe40000410000 */
[--C-:B------:R-:W-:Y:S02]  /*152d0*/  FFMA.FTZ R2, R192, c[0x0][0x23c], -R172.reuse ;  /* 0x00008f00c0027a23 */ /* 0x100fe400000108ac */
[C---:B------:R-:W-:Y:S02]  /*152e0*/  FMUL.FTZ R36, R3.reuse, R36 ;  /* 0x0000002403247220 */ /* 0x040fe40000410000 */
[C---:B------:R-:W-:Y:S01]  /*152f0*/  FMUL.FTZ R37, R3.reuse, R37 ;  /* 0x0000002503257220 */ /* 0x040fe20000410000 */
[----:B------:R3:W-:Y:S01]  /*15300*/  MUFU.EX2 R240, R2 ;  /* 0x0000000200f07308 */ /* 0x0007e20000000800 */
[C---:B------:R-:W-:Y:S02]  /*15310*/  FMUL.FTZ R40, R3.reuse, R40 ;  /* 0x0000002803287220 */ /* 0x040fe40000410000 */
[C---:B------:R-:W-:Y:S02]  /*15320*/  FMUL.FTZ R41, R3.reuse, R41 ;  /* 0x0000002903297220 */ /* 0x040fe40000410000 */
[C---:B--2---:R-:W-:Y:S02]  /*15330*/  FMUL.FTZ R6, R0.reuse, R138 ;  /* 0x0000008a00067220 */ /* 0x044fe40000410000 */
[C---:B------:R-:W-:Y:S02]  /*15340*/  FMUL.FTZ R7, R0.reuse, R139 ;  /* 0x0000008b00077220 */ /* 0x040fe40000410000 */
[----:B------:R-:W2:Y:S01]  /*15350*/  LDSM.16.MT88.4 R136, [R203+0x18000] ;  /* 0x01800000cb88783b */ /* 0x000ea20000004200 */
[C---:B------:R-:W-:Y:S02]  /*15360*/  FMUL.FTZ R10, R0.reuse, R142 ;  /* 0x0000008e000a7220 */ /* 0x040fe40000410000 */
[C---:B------:R-:W-:Y:S02]  /*15370*/  FMUL.FTZ R11, R0.reuse, R143 ;  /* 0x0000008f000b7220 */ /* 0x040fe40000410000 */
[C---:B-1----:R-:W-:Y:S03]  /*15380*/  HMMA.16816.F32 R4, R168.reuse, R12, R4 ;  /* 0x0000000ca804723c */ /* 0x042fe60000001804 */
[----:B------:R-:W1:Y:S02]  /*15390*/  LDSM.16.MT88.4 R140, [R201+0x1a000] ;  /* 0x01a00000c98c783b */ /* 0x000e640000004200 */
[C---:B------:R-:W-:Y:S02]  /*153a0*/  FMUL.FTZ R18, R0.reuse, R150 ;  /* 0x0000009600127220 */ /* 0x040fe40000410000 */
[C---:B------:R-:W-:Y:S01]  /*153b0*/  FMUL.FTZ R12, R3.reuse, R144 ;  /* 0x00000090030c7220 */ /* 0x040fe20000410000 */
[C---:B------:R-:W-:Y:S04]  /*153c0*/  HMMA.16816.F32 R8, R168.reuse, R14, R8 ;  /* 0x0000000ea808723c */ /* 0x040fe80000001808 */
[C---:B------:R-:W-:Y:S02]  /*153d0*/  FMUL.FTZ R13, R3.reuse, R145 ;  /* 0x00000091030d7220 */ /* 0x040fe40000410000 */
        /* <DEDUP_REMOVED lines=10> */
[C---:B------:R-:W-:Y:S01]  /*15480*/  FMUL.FTZ R38, R0.reuse, R38 ;  /* 0x0000002600267220 */ /* 0x040fe20000410000 */
[----:B------:R-:W-:Y:S01]  /*15490*/  LDSM.16.MT88.4 R156, [R201+0x1a800] ;  /* 0x01a80000c99c783b */ /* 0x000fe20000004200 */
[C---:B------:R-:W-:Y:S01]  /*154a0*/  FMUL.FTZ R20, R3.reuse, R152 ;  /* 0x0000009803147220 */ /* 0x040fe20000410000 */
[C---:B------:R-:W-:Y:S04]  /*154b0*/  HMMA.16816.F32 R16, R168.reuse, R22, R16 ;  /* 0x00000016a810723c */ /* 0x040fe80000001810 */
[C---:B------:R-:W-:Y:S02]  /*154c0*/  FMUL.FTZ R21, R3.reuse, R153 ;  /* 0x0000009903157220 */ /* 0x040fe40000410000 */
[C---:B------:R-:W-:Y:S01]  /*154d0*/  FMUL.FTZ R39, R0.reuse, R39 ;  /* 0x0000002700277220 */ /* 0x040fe20000410000 */
[----:B------:R-:W-:Y:S01]  /*154e0*/  LDSM.16.MT88.4 R164, [R203+0x19800] ;  /* 0x01980000cba4783b */ /* 0x000fe20000004200 */
[C---:B------:R-:W-:Y:S04]  /*154f0*/  FMUL.FTZ R22, R0.reuse, R154 ;  /* 0x0000009a00167220 */ /* 0x040fe80000410000 */
[----:B------:R-:W-:Y:S02]  /*15500*/  FMUL.FTZ R23, R0, R155 ;  /* 0x0000009b00177220 */ /* 0x000fe40000410000 */
[--C-:B---3--:R-:W-:Y:S01]  /*15510*/  FFMA.FTZ R2, R184, c[0x0][0x23c], -R172.reuse ;  /* 0x00008f00b8027a23 */ /* 0x108fe200000108ac */
[----:B------:R-:W-:Y:S01]  /*15520*/  LDSM.16.MT88.4 R152, [R204+0x18800] ;  /* 0x01880000cc98783b */ /* 0x000fe20000004200 */
[C---:B------:R-:W-:Y:S02]  /*15530*/  FMUL.FTZ R42, R0.reuse, R42 ;  /* 0x0000002a002a7220 */ /* 0x040fe40000410000 */
[C---:B------:R-:W-:Y:S01]  /*15540*/  FMUL.FTZ R43, R0.reuse, R43 ;  /* 0x0000002b002b7220 */ /* 0x040fe20000410000 */
[C---:B------:R-:W-:Y:S01]  /*15550*/  HMMA.16816.F32 R20, R168.reuse, R28, R20 ;  /* 0x0000001ca814723c */ /* 0x040fe20000001814 */
[----:B------:R3:W5:Y:S02]  /*15560*/  MUFU.EX2 R239, R2 ;  /* 0x0000000200ef7308 */ /* 0x0007640000000800 */
[C---:B------:R-:W-:Y:S02]  /*15570*/  FMUL.FTZ R44, R3.reuse, R44 ;  /* 0x0000002c032c7220 */ /* 0x040fe40000410000 */
[C---:B------:R-:W-:Y:S02]  /*15580*/  FMUL.FTZ R45, R3.reuse, R45 ;  /* 0x0000002d032d7220 */ /* 0x040fe40000410000 */
[C---:B------:R-:W-:Y:S01]  /*15590*/  FMUL.FTZ R28, R3.reuse, R160 ;  /* 0x000000a0031c7220 */ /* 0x040fe20000410000 */
[C---:B------:R-:W-:Y:S04]  /*155a0*/  HMMA.16816.F32 R24, R168.reuse, R30, R24 ;  /* 0x0000001ea818723c */ /* 0x040fe80000001818 */
[C---:B------:R-:W-:Y:S02]  /*155b0*/  FMUL.FTZ R29, R3.reuse, R161 ;  /* 0x000000a1031d7220 */ /* 0x040fe40000410000 */
[C---:B------:R-:W-:Y:S02]  /*155c0*/  FMUL.FTZ R46, R0.reuse, R46 ;  /* 0x0000002e002e7220 */ /* 0x040fe40000410000 */
[C---:B------:R-:W-:Y:S04]  /*155d0*/  FMUL.FTZ R30, R0.reuse, R162 ;  /* 0x000000a2001e7220 */ /* 0x040fe80000410000 */
[C---:B------:R-:W-:Y:S02]  /*155e0*/  FMUL.FTZ R31, R0.reuse, R163 ;  /* 0x000000a3001f7220 */ /* 0x040fe40000410000 */
[----:B------:R-:W-:Y:S01]  /*155f0*/  LDSM.16.MT88.4 R160, [R201+0x1c800] ;  /* 0x01c80000c9a0783b */ /* 0x000fe20000004200 */
[C---:B------:R-:W-:Y:S02]  /*15600*/  FMUL.FTZ R47, R0.reuse, R47 ;  /* 0x0000002f002f7220 */ /* 0x040fe40000410000 */
[C---:B------:R-:W-:Y:S02]  /*15610*/  FMUL.FTZ R48, R3.reuse, R48 ;  /* 0x0000003003307220 */ /* 0x040fe40000410000 */
[C---:B--2---:R-:W-:Y:S03]  /*15620*/  HMMA.16816.F32 R28, R168.reuse, R136, R28 ;  /* 0x00000088a81c723c */ /* 0x044fe6000000181c */
[----:B------:R-:W-:Y:S02]  /*15630*/  FMUL.FTZ R49, R3, R49 ;  /* 0x0000003103317220 */ /* 0x000fe40000410000 */
[C---:B------:R-:W-:Y:S02]  /*15640*/  FMUL.FTZ R50, R0.reuse, R50 ;  /* 0x0000003200327220 */ /* 0x040fe40000410000 */
[C---:B------:R-:W-:Y:S01]  /*15650*/  FMUL.FTZ R51, R0.reuse, R51 ;  /* 0x0000003300337220 */ /* 0x040fe20000410000 */
[C---:B------:R-:W-:Y:S01]  /*15660*/  HMMA.16816.F32 R32, R168.reuse, R138, R32 ;  /* 0x0000008aa820723c */ /* 0x040fe20000001820 */
[----:B------:R-:W2:Y:S03]  /*15670*/  LDSM.16.MT88.4 R136, [R204+0x1a000] ;  /* 0x01a00000cc88783b */ /* 0x000ea60000004200 */
[--C-:B---3--:R-:W-:Y:S02]  /*15680*/  FFMA.FTZ R2, R185, c[0x0][0x23c], -R172.reuse ;  /* 0x00008f00b9027a23 */ /* 0x108fe400000108ac */
[C---:B------:R-:W-:Y:S02]  /*15690*/  FMUL.FTZ R52, R3.reuse, R52 ;  /* 0x0000003403347220 */ /* 0x040fe40000410000 */
[C---:B-1----:R-:W-:Y:S01]  /*156a0*/  HMMA.16816.F32 R36, R168.reuse, R140, R36 ;  /* 0x0000008ca824723c */ /* 0x042fe20000001824 */
[----:B------:R1:W-:Y:S03]  /*156b0*/  MUFU.EX2 R238, R2 ;  /* 0x0000000200ee7308 */ /* 0x0003e60000000800 */
[C---:B------:R-:W-:Y:S02]  /*156c0*/  FMUL.FTZ R53, R3.reuse, R53 ;  /* 0x0000003503357220 */ /* 0x040fe40000410000 */
[C---:B------:R-:W-:Y:S02]  /*156d0*/  FMUL.FTZ R54, R0.reuse, R54 ;  /* 0x0000003600367220 */ /* 0x040fe40000410000 */
[C---:B------:R-:W-:Y:S01]  /*156e0*/  HMMA.16816.F32 R40, R168.reuse, R142, R40 ;  /* 0x0000008ea828723c */ /* 0x040fe20000001828 */
[----:B------:R-:W3:Y:S03]  /*156f0*/  LDSM.16.MT88.4 R140, [R203+0x1a000] ;  /* 0x01a00000cb8c783b */ /* 0x000ee60000004200 */
        /* <DEDUP_REMOVED lines=18> */
[C---:B---3--:R-:W-:Y:S04]  /*15820*/  HMMA.16816.F32 R60, R168.reuse, R140, R60 ;  /* 0x0000008ca83c723c */ /* 0x048fe8000000183c */
[----:B------:R-:W-:Y:S02]  /*15830*/  FMUL.FTZ R67, R0, R67 ;  /* 0x0000004300437220 */ /* 0x000fe40000410000 */
[--C-:B-1----:R-:W-:Y:S02]  /*15840*/  FFMA.FTZ R2, R186, c[0x0][0x23c], -R172.reuse ;  /* 0x00008f00ba027a23 */ /* 0x102fe400000108ac */
        /* <DEDUP_REMOVED lines=9> */
[C---:B----4-:R-:W-:Y:S03]  /*158e0*/  HMMA.16816.F32 R68, R168.reuse, R144, R68 ;  /* 0x00000090a844723c */ /* 0x050fe60000001844 */
[C---:B------:R-:W-:Y:S02]  /*158f0*/  FMUL.FTZ R74, R0.reuse, R74 ;  /* 0x0000004a004a7220 */ /* 0x040fe40000410000 */
[C---:B------:R-:W-:Y:S02]  /*15900*/  FMUL.FTZ R75, R0.reuse, R75 ;  /* 0x0000004b004b7220 */ /* 0x040fe40000410000 */
[----:B------:R-:W-:Y:S02]  /*15910*/  FMUL.FTZ R76, R3, R76 ;  /* 0x0000004c034c7220 */ /* 0x000fe40000410000 */
[--C-:B-1----:R-:W-:Y:S03]  /*15920*/  FFMA.FTZ R2, R183, c[0x0][0x23c], -R173.reuse ;  /* 0x00008f00b7027a23 */ /* 0x102fe600000108ad */
[C---:B------:R-:W-:Y:S01]  /*15930*/  HMMA.16816.F32 R72, R168.reuse, R146, R72 ;  /* 0x00000092a848723c */ /* 0x040fe20000001848 */
[----:B------:R-:W1:Y:S01]  /*15940*/  LDSM.16.MT88.4 R144, [R203+0x1c000] ;  /* 0x01c00000cb90783b */ /* 0x000e620000004200 */
[----:B------:R4:W-:Y:S01]  /*15950*/  MUFU.EX2 R236, R2 ;  /* 0x0000000200ec7308 */ /* 0x0009e20000000800 */
[C---:B------:R-:W-:Y:S02]  /*15960*/  FMUL.FTZ R77, R3.reuse, R77 ;  /* 0x0000004d034d7220 */ /* 0x040fe40000410000 */
[C---:B------:R-:W-:Y:S02]  /*15970*/  FMUL.FTZ R78, R0.reuse, R78 ;  /* 0x0000004e004e7220 */ /* 0x040fe40000410000 */
[C---:B------:R-:W-:Y:S02]  /*15980*/  FMUL.FTZ R79, R0.reuse, R79 ;  /* 0x0000004f004f7220 */ /* 0x040fe40000410000 */
[C---:B------:R-:W-:Y:S03]  /*15990*/  FMUL.FTZ R80, R3.reuse, R80 ;  /* 0x0000005003507220 */ /* 0x040fe60000410000 */
[C---:B------:R-:W-:Y:S02]  /*159a0*/  FMUL.FTZ R81, R3.reuse, R81 ;  /* 0x0000005103517220 */ /* 0x040fe40000410000 */
[C---:B--2---:R-:W-:Y:S03]  /*159b0*/  HMMA.16816.F32 R76, R168.reuse, R136, R76 ;  /* 0x00000088a84c723c */ /* 0x044fe6000000184c */
[C---:B------:R-:W-:Y:S02]  /*159c0*/  FMUL.FTZ R82, R0.reuse, R82 ;  /* 0x0000005200527220 */ /* 0x040fe40000410000 */
[C---:B------:R-:W-:Y:S02]  /*159d0*/  FMUL.FTZ R83, R0.reuse, R83 ;  /* 0x0000005300537220 */ /* 0x040fe40000410000 */
[C---:B------:R-:W-:Y:S02]  /*159e0*/  FMUL.FTZ R84, R3.reuse, R84 ;  /* 0x0000005403547220 */ /* 0x040fe40000410000 */
[C---:B------:R-:W-:Y:S03]  /*159f0*/  FMUL.FTZ R85, R3.reuse, R85 ;  /* 0x0000005503557220 */ /* 0x040fe60000410000 */
[C---:B------:R-:W-:Y:S01]  /*15a00*/  HMMA.16816.F32 R80, R168.reuse, R138, R80 ;  /* 0x0000008aa850723c */ /* 0x040fe20000001850 */
[----:B------:R-:W2:Y:S02]  /*15a10*/  LDSM.16.MT88.4 R136, [R201+0x1e000] ;  /* 0x01e00000c988783b */ /* 0x000ea40000004200 */
[C---:B------:R-:W-:Y:S02]  /*15a20*/  FMUL.FTZ R86, R0.reuse, R86 ;  /* 0x0000005600567220 */ /* 0x040fe40000410000 */
[----:B------:R-:W-:Y:S02]  /*15a30*/  FMUL.FTZ R87, R0, R87 ;  /* 0x0000005700577220 */ /* 0x000fe40000410000 */
[--C-:B----4-:R-:W-:Y:S02]  /*15a40*/  FFMA.FTZ R2, R180, c[0x0][0x23c], -R173.reuse ;  /* 0x00008f00b4027a23 */ /* 0x110fe400000108ad */
[C---:B------:R-:W-:Y:S02]  /*15a50*/  FMUL.FTZ R88, R3.reuse, R88 ;  /* 0x0000005803587220 */ /* 0x040fe40000410000 */
[----:B------:R4:W1:Y:S01]  /*15a60*/  MUFU.EX2 R235, R2 ;  /* 0x0000000200eb7308 */ /* 0x0008620000000800 */
[C---:B---3--:R-:W-:Y:S03]  /*15a70*/  HMMA.16816.F32 R84, R168.reuse, R140, R84 ;  /* 0x0000008ca854723c */ /* 0x048fe60000001854 */
[C---:B------:R-:W-:Y:S02]  /*15a80*/  FMUL.FTZ R89, R3.reuse, R89 ;  /* 0x0000005903597220 */ /* 0x040fe40000410000 */
[C---:B------:R-:W-:Y:S02]  /*15a90*/  FMUL.FTZ R90, R0.reuse, R90 ;  /* 0x0000005a005a7220 */ /* 0x040fe40000410000 */
[C---:B------:R-:W-:Y:S02]  /*15aa0*/  FMUL.FTZ R91, R0.reuse, R91 ;  /* 0x0000005b005b7220 */ /* 0x040fe40000410000 */
[C---:B------:R-:W-:Y:S03]  /*15ab0*/  FMUL.FTZ R92, R3.reuse, R92 ;  /* 0x0000005c035c7220 */ /* 0x040fe60000410000 */
[C---:B------:R-:W-:Y:S02]  /*15ac0*/  FMUL.FTZ R93, R3.reuse, R93 ;  /* 0x0000005d035d7220 */ /* 0x040fe40000410000 */
[C---:B------:R-:W-:Y:S01]  /*15ad0*/  HMMA.16816.F32 R88, R168.reuse, R142, R88 ;  /* 0x0000008ea858723c */ /* 0x040fe20000001858 */
[----:B------:R-:W3:Y:S02]  /*15ae0*/  LDSM.16.MT88.4 R140, [R202+0x1e000] ;  /* 0x01e00000ca8c783b */ /* 0x000ee40000004200 */
[C---:B------:R-:W-:Y:S02]  /*15af0*/  FMUL.FTZ R94, R0.reuse, R94 ;  /* 0x0000005e005e7220 */ /* 0x040fe40000410000 */
[C---:B------:R-:W-:Y:S02]  /*15b00*/  FMUL.FTZ R95, R0.reuse, R95 ;  /* 0x0000005f005f7220 */ /* 0x040fe40000410000 */
[----:B------:R-:W-:Y:S02]  /*15b10*/  FMUL.FTZ R96, R3, R96 ;  /* 0x0000006003607220 */ /* 0x000fe40000410000 */
[--C-:B----4-:R-:W-:Y:S03]  /*15b20*/  FFMA.FTZ R2, R179, c[0x0][0x23c], -R173.reuse ;  /* 0x00008f00b3027a23 */ /* 0x110fe600000108ad */
[C---:B-1----:R-:W-:Y:S01]  /*15b30*/  HMMA.16816.F32 R92, R168.reuse, R144, R92 ;  /* 0x00000090a85c723c */ /* 0x042fe2000000185c */
[----:B------:R1:W-:Y:S02]  /*15b40*/  MUFU.EX2 R234, R2 ;  /* 0x0000000200ea7308 */ /* 0x0003e40000000800 */
        /* <DEDUP_REMOVED lines=11> */
[C---:B--2---:R-:W-:Y:S03]  /*15c00*/  HMMA.16816.F32 R100, R168.reuse, R136, R100 ;  /* 0x00000088a864723c */ /* 0x044fe60000001864 */
[C---:B------:R-:W-:Y:S02]  /*15c10*/  FMUL.FTZ R106, R0.reuse, R106 ;  /* 0x0000006a006a7220 */ /* 0x040fe40000410000 */
[C---:B------:R-:W-:Y:S02]  /*15c20*/  FMUL.FTZ R107, R0.reuse, R107 ;  /* 0x0000006b006b7220 */ /* 0x040fe40000410000 */
[--C-:B-1----:R-:W-:Y:S02]  /*15c30*/  FFMA.FTZ R2, R181, c[0x0][0x23c], -R173.reuse ;  /* 0x00008f00b5027a23 */ /* 0x102fe400000108ad */
[C---:B------:R-:W-:Y:S02]  /*15c40*/  FMUL.FTZ R108, R3.reuse, R108 ;  /* 0x0000006c036c7220 */ /* 0x040fe40000410000 */
[----:B------:R1:W2:Y:S01]  /*15c50*/  MUFU.EX2 R199, R2 ;  /* 0x0000000200c77308 */ /* 0x0002a20000000800 */
[C---:B------:R-:W-:Y:S01]  /*15c60*/  HMMA.16816.F32 R104, R168.reuse, R138, R104 ;  /* 0x0000008aa868723c */ /* 0x040fe20000001868 */
[----:B------:R-:W1:Y:S02]  /*15c70*/  LDSM.16.MT88.4 R136, [R203+0x1e000] ;  /* 0x01e00000cb88783b */ /* 0x000e640000004200 */
[C---:B------:R-:W-:Y:S02]  /*15c80*/  FMUL.FTZ R109, R3.reuse, R109 ;  /* 0x0000006d036d7220 */ /* 0x040fe40000410000 */
[C---:B------:R-:W-:Y:S02]  /*15c90*/  FMUL.FTZ R110, R0.reuse, R110 ;  /* 0x0000006e006e7220 */ /* 0x040fe40000410000 */
[C---:B------:R-:W-:Y:S02]  /*15ca0*/  FMUL.FTZ R111, R0.reuse, R111 ;  /* 0x0000006f006f7220 */ /* 0x040fe40000410000 */
[C---:B------:R-:W-:Y:S03]  /*15cb0*/  FMUL.FTZ R112, R3.reuse, R112 ;  /* 0x0000007003707220 */ /* 0x040fe60000410000 */
[C---:B------:R-:W-:Y:S02]  /*15cc0*/  FMUL.FTZ R113, R3.reuse, R113 ;  /* 0x0000007103717220 */ /* 0x040fe40000410000 */
[C---:B---3--:R-:W-:Y:S03]  /*15cd0*/  HMMA.16816.F32 R108, R168.reuse, R140, R108 ;  /* 0x0000008ca86c723c */ /* 0x048fe6000000186c */
[C---:B------:R-:W-:Y:S02]  /*15ce0*/  FMUL.FTZ R114, R0.reuse, R114 ;  /* 0x0000007200727220 */ /* 0x040fe40000410000 */
[C---:B------:R-:W-:Y:S02]  /*15cf0*/  FMUL.FTZ R115, R0.reuse, R115 ;  /* 0x0000007300737220 */ /* 0x040fe40000410000 */
[C---:B------:R-:W-:Y:S02]  /*15d00*/  FMUL.FTZ R116, R3.reuse, R116 ;  /* 0x0000007403747220 */ /* 0x040fe40000410000 */
[C---:B------:R-:W-:Y:S03]  /*15d10*/  FMUL.FTZ R117, R3.reuse, R117 ;  /* 0x0000007503757220 */ /* 0x040fe60000410000 */
[C---:B------:R-:W-:Y:S01]  /*15d20*/  HMMA.16816.F32 R112, R168.reuse, R142, R112 ;  /* 0x0000008ea870723c */ /* 0x040fe20000001870 */
[----:B------:R-:W3:Y:S02]  /*15d30*/  LDSM.16.MT88.4 R140, [R201+0x18800] ;  /* 0x01880000c98c783b */ /* 0x000ee40000004200 */
[C---:B------:R-:W-:Y:S02]  /*15d40*/  FMUL.FTZ R118, R0.reuse, R118 ;  /* 0x0000007600767220 */ /* 0x040fe40000410000 */
[C---:B------:R-:W-:Y:S02]  /*15d50*/  FMUL.FTZ R119, R0.reuse, R119 ;  /* 0x0000007700777220 */ /* 0x040fe40000410000 */
[C---:B------:R-:W-:Y:S02]  /*15d60*/  FMUL.FTZ R120, R3.reuse, R120 ;  /* 0x0000007803787220 */ /* 0x040fe40000410000 */
[C---:B------:R-:W-:Y:S03]  /*15d70*/  FMUL.FTZ R121, R3.reuse, R121 ;  /* 0x0000007903797220 */ /* 0x040fe60000410000 */
[C---:B----4-:R-:W-:Y:S03]  /*15d80*/  HMMA.16816.F32 R116, R168.reuse, R144, R116 ;  /* 0x00000090a874723c */ /* 0x050fe60000001874 */
[C---:B------:R-:W-:Y:S02]  /*15d90*/  FMUL.FTZ R122, R0.reuse, R122 ;  /* 0x0000007a007a7220 */ /* 0x040fe40000410000 */
[----:B------:R-:W-:Y:S02]  /*15da0*/  FMUL.FTZ R123, R0, R123 ;  /* 0x0000007b007b7220 */ /* 0x000fe40000410000 */
[--C-:B-1----:R-:W-:Y:S02]  /*15db0*/  FFMA.FTZ R2, R194, c[0x0][0x23c], -R172.reuse ;  /* 0x00008f00c2027a23 */ /* 0x102fe400000108ac */
[C---:B------:R-:W-:Y:S02]  /*15dc0*/  FMUL.FTZ R124, R3.reuse, R124 ;  /* 0x0000007c037c7220 */ /* 0x040fe40000410000 */
[----:B------:R1:W-:Y:S01]  /*15dd0*/  MUFU.EX2 R198, R2 ;  /* 0x0000000200c67308 */ /* 0x0003e20000000800 */
[C---:B------:R-:W-:Y:S01]  /*15de0*/  HMMA.16816.F32 R120, R168.reuse, R146, R120 ;  /* 0x00000092a878723c */ /* 0x040fe20000001878 */
[----:B------:R-:W4:Y:S02]  /*15df0*/  LDSM.16.MT88.4 R144, [R203+0x18800] ;  /* 0x01880000cb90783b */ /* 0x000f240000004200 */
        /* <DEDUP_REMOVED lines=8> */
[----:B-----5:R-:W-:Y:S02]  /*15e80*/  F2FP.PACK_AB R136, R239, R240 ;  /* 0x000000f0ef88723e */ /* 0x020fe400000000ff */
[----:B------:R-:W-:Y:S03]  /*15e90*/  F2FP.PACK_AB R137, R235, R236 ;  /* 0x000000eceb89723e */ /* 0x000fe600000000ff */
[----:B------:R-:W-:Y:S03]  /*15ea0*/  HMMA.16816.F32 R128, R168, R138, R128 ;  /* 0x0000008aa880723c */ /* 0x000fe60000001880 */
[--C-:B-1----:R-:W-:Y:S04]  /*15eb0*/  FFMA.FTZ R2, R193, c[0x0][0x23c], -R172.reuse ;  /* 0x00008f00c1027a23 */ /* 0x102fe800000108ac */
[----:B------:R-:W-:Y:S01]  /*15ec0*/  F2FP.PACK_AB R138, R237, R238 ;  /* 0x000000eeed8a723e */ /* 0x000fe200000000ff */
[----:B------:R1:W5:Y:S01]  /*15ed0*/  MUFU.EX2 R197, R2 ;  /* 0x0000000200c57308 */ /* 0x0003620000000800 */
[----:B--2---:R-:W-:Y:S07]  /*15ee0*/  F2FP.PACK_AB R139, R199, R234 ;  /* 0x000000eac78b723e */ /* 0x004fee00000000ff */
[C---:B---3--:R-:W-:Y:S08]  /*15ef0*/  HMMA.16816.F32 R4, R136.reuse, R140, R4 ;  /* 0x0000008c8804723c */ /* 0x048ff00000001804 */
[C---:B------:R-:W-:Y:S01]  /*15f00*/  HMMA.16816.F32 R8, R136.reuse, R142, R8 ;  /* 0x0000008e8808723c */ /* 0x040fe20000001808 */
[----:B------:R-:W2:Y:S07]  /*15f10*/  LDSM.16.MT88.4 R140, [R202+0x1a800] ;  /* 0x01a80000ca8c783b */ /* 0x000eae0000004200 */
[C---:B------:R-:W-:Y:S04]  /*15f20*/  HMMA.16816.F32 R12, R136.reuse, R148, R12 ;  /* 0x00000094880c723c */ /* 0x040fe8000000180c */
[--C-:B-1----:R-:W-:Y:S04]  /*15f30*/  FFMA.FTZ R2, R191, c[0x0][0x23c], -R172.reuse ;  /* 0x00008f00bf027a23 */ /* 0x102fe800000108ac */
[C---:B------:R-:W-:Y:S01]  /*15f40*/  HMMA.16816.F32 R16, R136.reuse, R150, R16 ;  /* 0x000000968810723c */ /* 0x040fe20000001810 */
[----:B------:R-:W1:Y:S01]  /*15f50*/  LDSM.16.MT88.4 R148, [R204+0x1a800] ;  /* 0x01a80000cc94783b */ /* 0x000e620000004200 */
[----:B------:R3:W-:Y:S06]  /*15f60*/  MUFU.EX2 R196, R2 ;  /* 0x0000000200c47308 */ /* 0x0007ec0000000800 */
[C---:B------:R-:W-:Y:S08]  /*15f70*/  HMMA.16816.F32 R20, R136.reuse, R152, R20 ;  /* 0x000000988814723c */ /* 0x040ff00000001814 */
[C---:B------:R-:W-:Y:S01]  /*15f80*/  HMMA.16816.F32 R24, R136.reuse, R154, R24 ;  /* 0x0000009a8818723c */ /* 0x040fe20000001818 */
[----:B------:R-:W1:Y:S07]  /*15f90*/  LDSM.16.MT88.4 R152, [R203+0x1a800] ;  /* 0x01a80000cb98783b */ /* 0x000e6e0000004200 */
[C---:B----4-:R-:W-:Y:S04]  /*15fa0*/  HMMA.16816.F32 R28, R136.reuse, R144, R28 ;  /* 0x00000090881c723c */ /* 0x050fe8000000181c */
[--C-:B---3--:R-:W-:Y:S04]  /*15fb0*/  FFMA.FTZ R2, R190, c[0x0][0x23c], -R172.reuse ;  /* 0x00008f00be027a23 */ /* 0x108fe800000108ac */
[C---:B------:R-:W-:Y:S01]  /*15fc0*/  HMMA.16816.F32 R32, R136.reuse, R146, R32 ;  /* 0x000000928820723c */ /* 0x040fe20000001820 */
[----:B------:R-:W3:Y:S01]  /*15fd0*/  LDSM.16.MT88.4 R144, [R202+0x1c800] ;  /* 0x01c80000ca90783b */ /* 0x000ee20000004200 */
[----:B------:R4:W1:Y:S06]  /*15fe0*/  MUFU.EX2 R195, R2 ;  /* 0x0000000200c37308 */ /* 0x00086c0000000800 */
[C---:B------:R-:W-:Y:S08]  /*15ff0*/  HMMA.16816.F32 R36, R136.reuse, R156, R36 ;  /* 0x0000009c8824723c */ /* 0x040ff00000001824 */
[C---:B------:R-:W-:Y:S01]  /*16000*/  HMMA.16816.F32 R40, R136.reuse, R158, R40 ;  /* 0x0000009e8828723c */ /* 0x040fe20000001828 */
[----:B------:R-:W3:Y:S07]  /*16010*/  LDSM.16.MT88.4 R156, [R204+0x1c800] ;  /* 0x01c80000cc9c783b */ /* 0x000eee0000004200 */
[C---:B--2---:R-:W-:Y:S04]  /*16020*/  HMMA.16816.F32 R44, R136.reuse, R140, R44 ;  /* 0x0000008c882c723c */ /* 0x044fe8000000182c */
[--C-:B----4-:R-:W-:Y:S04]  /*16030*/  FFMA.FTZ R2, R189, c[0x0][0x23c], -R173.reuse ;  /* 0x00008f00bd027a23 */ /* 0x110fe800000108ad */
[C---:B------:R-:W-:Y:S01]  /*16040*/  HMMA.16816.F32 R48, R136.reuse, R142, R48 ;  /* 0x0000008e8830723c */ /* 0x040fe20000001830 */
[----:B------:R-:W2:Y:S01]  /*16050*/  LDSM.16.MT88.4 R140, [R203+0x1c800] ;  /* 0x01c80000cb8c783b */ /* 0x000ea20000004200 */
[----:B------:R4:W-:Y:S06]  /*16060*/  MUFU.EX2 R194, R2 ;  /* 0x0000000200c27308 */ /* 0x0009ec0000000800 */
[C---:B-1----:R-:W-:Y:S08]  /*16070*/  HMMA.16816.F32 R52, R136.reuse, R148, R52 ;  /* 0x000000948834723c */ /* 0x042ff00000001834 */
[C---:B------:R-:W-:Y:S01]  /*16080*/  HMMA.16816.F32 R56, R136.reuse, R150, R56 ;  /* 0x000000968838723c */ /* 0x040fe20000001838 */
[----:B------:R-:W1:Y:S07]  /*16090*/  LDSM.16.MT88.4 R148, [R201+0x1e800] ;  /* 0x01e80000c994783b */ /* 0x000e6e0000004200 */
[C---:B------:R-:W-:Y:S04]  /*160a0*/  HMMA.16816.F32 R60, R136.reuse, R152, R60 ;  /* 0x00000098883c723c */ /* 0x040fe8000000183c */
[--C-:B----4-:R-:W-:Y:S04]  /*160b0*/  FFMA.FTZ R2, R188, c[0x0][0x23c], -R173.reuse ;  /* 0x00008f00bc027a23 */ /* 0x110fe800000108ad */
[C---:B------:R-:W-:Y:S01]  /*160c0*/  HMMA.16816.F32 R64, R136.reuse, R154, R64 ;  /* 0x0000009a8840723c */ /* 0x040fe20000001840 */
[----:B------:R-:W-:Y:S01]  /*160d0*/  LDSM.16.MT88.4 R152, [R204+0x1e800] ;  /* 0x01e80000cc98783b */ /* 0x000fe20000004200 */
[----:B------:R4:W1:Y:S06]  /*160e0*/  MUFU.EX2 R193, R2 ;  /* 0x0000000200c17308 */ /* 0x00086c0000000800 */
[C---:B------:R-:W-:Y:S08]  /*160f0*/  HMMA.16816.F32 R68, R136.reuse, R160, R68 ;  /* 0x000000a08844723c */ /* 0x040ff00000001844 */
[C---:B------:R-:W-:Y:S01]  /*16100*/  HMMA.16816.F32 R72, R136.reuse, R162, R72 ;  /* 0x000000a28848723c */ /* 0x040fe20000001848 */
[----:B------:R-:W-:Y:S07]  /*16110*/  LDSM.16.MT88.4 R160, [R201+0x1d000] ;  /* 0x01d00000c9a0783b */ /* 0x000fee0000004200 */
[C---:B---3--:R-:W-:Y:S04]  /*16120*/  HMMA.16816.F32 R76, R136.reuse, R144, R76 ;  /* 0x00000090884c723c */ /* 0x048fe8000000184c */
[--C-:B----4-:R-:W-:Y:S02]  /*16130*/  FFMA.FTZ R2, R182, c[0x0][0x23c], -R173.reuse ;  /* 0x00008f00b6027a23 */ /* 0x110fe400000108ad */
[----:B------:R-:W-:Y:S02]  /*16140*/  LDSM.16.MT88.4 R180, [R204+0x1b800] ;  /* 0x01b80000ccb4783b */ /* 0x000fe40000004200 */
[C---:B------:R-:W-:Y:S01]  /*16150*/  HMMA.16816.F32 R80, R136.reuse, R146, R80 ;  /* 0x000000928850723c */ /* 0x040fe20000001850 */
[----:B------:R3:W-:Y:S05]  /*16160*/  MUFU.EX2 R192, R2 ;  /* 0x0000000200c07308 */ /* 0x0007ea0000000800 */
[----:B------:R-:W4:Y:S02]  /*16170*/  LDSM.16.MT88.4 R144, [R202+0x1e800] ;  /* 0x01e80000ca90783b */ /* 0x000f240000004200 */
[C---:B------:R-:W-:Y:S08]  /*16180*/  HMMA.16816.F32 R84, R136.reuse, R156, R84 ;  /* 0x0000009c8854723c */ /* 0x040ff00000001854 */
[C---:B------:R-:W-:Y:S01]  /*16190*/  HMMA.16816.F32 R88, R136.reuse, R158, R88 ;  /* 0x0000009e8858723c */ /* 0x040fe20000001858 */
[----:B------:R-:W-:Y:S07]  /*161a0*/  LDSM.16.MT88.4 R156, [R202+0x19000] ;  /* 0x01900000ca9c783b */ /* 0x000fee0000004200 */
[C---:B--2---:R-:W-:Y:S04]  /*161b0*/  HMMA.16816.F32 R92, R136.reuse, R140, R92 ;  /* 0x0000008c885c723c */ /* 0x044fe8000000185c */
[----:B---3--:R-:W-:Y:S04]  /*161c0*/  FFMA.FTZ R2, R187, c[0x0][0x23c], -R173 ;  /* 0x00008f00bb027a23 */ /* 0x008fe800000108ad */
[C---:B------:R-:W-:Y:S01]  /*161d0*/  HMMA.16816.F32 R96, R136.reuse, R142, R96 ;  /* 0x0000008e8860723c */ /* 0x040fe20000001860 */
[----:B------:R-:W2:Y:S01]  /*161e0*/  LDSM.16.MT88.4 R140, [R203+0x1e800] ;  /* 0x01e80000cb8c783b */ /* 0x000ea20000004200 */
[----:B------:R3:W2:Y:S06]  /*161f0*/  MUFU.EX2 R191, R2 ;  /* 0x0000000200bf7308 */ /* 0x0006ac0000000800 */
[C---:B-1----:R-:W-:Y:S08]  /*16200*/  HMMA.16816.F32 R100, R136.reuse, R148, R100 ;  /* 0x000000948864723c */ /* 0x042ff00000001864 */
[C---:B------:R-:W-:Y:S01]  /*16210*/  HMMA.16816.F32 R104, R136.reuse, R150, R104 ;  /* 0x000000968868723c */ /* 0x040fe20000001868 */
[----:B------:R-:W1:Y:S07]  /*16220*/  LDSM.16.MT88.4 R148, [R201+0x19000] ;  /* 0x01900000c994783b */ /* 0x000e6e0000004200 */
[C---:B----4-:R-:W-:Y:S04]  /*16230*/  HMMA.16816.F32 R108, R136.reuse, R144, R108 ;  /* 0x00000090886c723c */ /* 0x050fe8000000186c */
[--C-:B---3--:R-:W-:Y:S02]  /*16240*/  FFMA.FTZ R2, R245, c[0x0][0x23c], -R172.reuse ;  /* 0x00008f00f5027a23 */ /* 0x108fe400000108ac */
[----:B------:R-:W-:Y:S02]  /*16250*/  IMAD.MOV.U32 R245, RZ, RZ, R175 ;  /* 0x000000fffff57224 */ /* 0x000fe400078e00af */
[C---:B------:R-:W-:Y:S01]  /*16260*/  HMMA.16816.F32 R112, R136.reuse, R146, R112 ;  /* 0x000000928870723c */ /* 0x040fe20000001870 */
[----:B------:R-:W3:Y:S01]  /*16270*/  LDSM.16.MT88.4 R144, [R204+0x19000] ;  /* 0x01900000cc90783b */ /* 0x000ee20000004200 */
[----:B------:R4:W-:Y:S06]  /*16280*/  MUFU.EX2 R190, R2 ;  /* 0x0000000200be7308 */ /* 0x0009ec0000000800 */
[C---:B------:R-:W-:Y:S08]  /*16290*/  HMMA.16816.F32 R116, R136.reuse, R152, R116 ;  /* 0x000000988874723c */ /* 0x040ff00000001874 */
[C---:B------:R-:W-:Y:S01]  /*162a0*/  HMMA.16816.F32 R120, R136.reuse, R154, R120 ;  /* 0x0000009a8878723c */ /* 0x040fe20000001878 */
[----:B------:R-:W3:Y:S07]  /*162b0*/  LDSM.16.MT88.4 R152, [R203+0x19000] ;  /* 0x01900000cb98783b */ /* 0x000eee0000004200 */
[C---:B--2---:R-:W-:Y:S04]  /*162c0*/  HMMA.16816.F32 R124, R136.reuse, R140, R124 ;  /* 0x0000008c887c723c */ /* 0x044fe8000000187c */
[--C-:B----4-:R-:W-:Y:S01]  /*162d0*/  FFMA.FTZ R2, R247, c[0x0][0x23c], -R172.reuse ;  /* 0x00008f00f7027a23 */ /* 0x110fe200000108ac */
[----:B------:R-:W-:Y:S03]  /*162e0*/  MOV R247, R176 ;  /* 0x000000b000f77202 */ /* 0x000fe60000000f00 */
[----:B------:R-:W-:Y:S01]  /*162f0*/  HMMA.16816.F32 R128, R136, R142, R128 ;  /* 0x0000008e8880723c */ /* 0x000fe20000001880 */
[----:B------:R-:W2:Y:S01]  /*16300*/  LDSM.16.MT88.4 R140, [R201+0x1b000] ;  /* 0x01b00000c98c783b */ /* 0x000ea20000004200 */
[----:B------:R4:W3:Y:S05]  /*16310*/  MUFU.EX2 R189, R2 ;  /* 0x0000000200bd7308 */ /* 0x0008ea0000000800 */
[----:B-----5:R-:W-:Y:S02]  /*16320*/  F2FP.PACK_AB R136, R197, R198 ;  /* 0x000000c6c588723e */ /* 0x020fe400000000ff */
[----:B------:R-:W-:Y:S03]  /*16330*/  F2FP.PACK_AB R138, R195, R196 ;  /* 0x000000c4c38a723e */ /* 0x000fe600000000ff */
[----:B------:R-:W-:Y:S02]  /*16340*/  F2FP.PACK_AB R137, R193, R194 ;  /* 0x000000c2c189723e */ /* 0x000fe400000000ff */
[----:B------:R-:W-:Y:S07]  /*16350*/  F2FP.PACK_AB R139, R191, R192 ;  /* 0x000000c0bf8b723e */ /* 0x000fee00000000ff */
[C---:B-1----:R-:W-:Y:S03]  /*16360*/  HMMA.16816.F32 R4, R136.reuse, R148, R4 ;  /* 0x000000948804723c */ /* 0x042fe60000001804 */
[--C-:B----4-:R-:W-:Y:S01]  /*16370*/  FFMA.FTZ R2, R246, c[0x0][0x23c], -R172.reuse ;  /* 0x00008f00f6027a23 */ /* 0x110fe200000108ac */
[----:B------:R-:W-:Y:S01]  /*16380*/  MOV R246, R177 ;  /* 0x000000b100f67202 */ /* 0x000fe20000000f00 */
[----:B------:R-:W-:Y:S03]  /*16390*/  FFMA.FTZ R172, R243, c[0x0][0x23c], -R172 ;  /* 0x00008f00f3ac7a23 */ /* 0x000fe600000108ac */
[C---:B------:R-:W-:Y:S01]  /*163a0*/  HMMA.16816.F32 R8, R136.reuse, R150, R8 ;  /* 0x000000968808723c */ /* 0x040fe20000001808 */
[----:B------:R-:W4:Y:S01]  /*163b0*/  LDL.LU R243, [R1+0x30] ;  /* 0x0000300001f37983 */ /* 0x000f220000300800 */
[----:B------:R1:W-:Y:S02]  /*163c0*/  MUFU.EX2 R188, R2 ;  /* 0x0000000200bc7308 */ /* 0x0003e40000000800 */
[----:B---3--:R-:W-:Y:S01]  /*163d0*/  F2FP.PACK_AB R168, R189, R190 ;  /* 0x000000bebda8723e */ /* 0x008fe200000000ff */
[----:B------:R-:W3:Y:S03]  /*163e0*/  LDSM.16.MT88.4 R148, [R202+0x1b000] ;  /* 0x01b00000ca94783b */ /* 0x000ee60000004200 */
[C---:B------:R-:W-:Y:S04]  /*163f0*/  HMMA.16816.F32 R12, R136.reuse, R156, R12 ;  /* 0x0000009c880c723c */ /* 0x040fe8000000180c */
[----:B------:R-:W5:Y:S01]  /*16400*/  MUFU.EX2 R187, R172 ;  /* 0x000000ac00bb7308 */ /* 0x000f620000000800 */
[----:B------:R-:W-:Y:S03]  /*16410*/  LDSM.16.MT88.4 R176, [R202+0x1b800] ;  /* 0x01b80000cab0783b */ /* 0x000fe60000004200 */
[C---:B------:R-:W-:Y:S05]  /*16420*/  HMMA.16816.F32 R16, R136.reuse, R158, R16 ;  /* 0x0000009e8810723c */ /* 0x040fea0000001810 */
[----:B------:R-:W3:Y:S03]  /*16430*/  LDSM.16.MT88.4 R156, [R204+0x1b000] ;  /* 0x01b00000cc9c783b */ /* 0x000ee60000004200 */
[C---:B------:R-:W-:Y:S04]  /*16440*/  HMMA.16816.F32 R20, R136.reuse, R144, R20 ;  /* 0x000000908814723c */ /* 0x040fe80000001814 */
[--C-:B-1----:R-:W-:Y:S02]  /*16450*/  FFMA.FTZ R2, R241, c[0x0][0x23c], -R173.reuse ;  /* 0x00008f00f1027a23 */ /* 0x102fe400000108ad */
[----:B------:R-:W4:Y:S02]  /*16460*/  LDL.LU R241, [R1+0x24] ;  /* 0x0000240001f17983 */ /* 0x000f240000300800 */
[C---:B------:R-:W-:Y:S01]  /*16470*/  HMMA.16816.F32 R24, R136.reuse, R146, R24 ;  /* 0x000000928818723c */ /* 0x040fe20000001818 */
[----:B------:R1:W-:Y:S01]  /*16480*/  MUFU.EX2 R186, R2 ;  /* 0x0000000200ba7308 */ /* 0x0003e20000000800 */
[----:B------:R-:W3:Y:S02]  /*16490*/  LDSM.16.MT88.4 R144, [R203+0x1b000] ;  /* 0x01b00000cb90783b */ /* 0x000ee40000004200 */
[----:B-----5:R-:W-:Y:S04]  /*164a0*/  F2FP.PACK_AB R170, R187, R188 ;  /* 0x000000bcbbaa723e */ /* 0x020fe800000000ff */
[C---:B------:R-:W-:Y:S08]  /*164b0*/  HMMA.16816.F32 R28, R136.reuse, R152, R28 ;  /* 0x00000098881c723c */ /* 0x040ff0000000181c */
[C---:B------:R-:W-:Y:S01]  /*164c0*/  HMMA.16816.F32 R32, R136.reuse, R154, R32 ;  /* 0x0000009a8820723c */ /* 0x040fe20000001820 */
[----:B------:R-:W5:Y:S07]  /*164d0*/  LDSM.16.MT88.4 R152, [R202+0x1d000] ;  /* 0x01d00000ca98783b */ /* 0x000f6e0000004200 */
[C---:B--2---:R-:W-:Y:S04]  /*164e0*/  HMMA.16816.F32 R36, R136.reuse, R140, R36 ;  /* 0x0000008c8824723c */ /* 0x044fe80000001824 */
[--C-:B-1----:R-:W-:Y:S04]  /*164f0*/  FFMA.FTZ R2, R242, c[0x0][0x23c], -R173.reuse ;  /* 0x00008f00f2027a23 */ /* 0x102fe800000108ad */
[C---:B------:R-:W-:Y:S01]  /*16500*/  HMMA.16816.F32 R40, R136.reuse, R142, R40 ;  /* 0x0000008e8828723c */ /* 0x040fe20000001828 */
[----:B------:R-:W1:Y:S01]  /*16510*/  LDSM.16.MT88.4 R140, [R204+0x1d000] ;  /* 0x01d00000cc8c783b */ /* 0x000e620000004200 */
[----:B------:R2:W2:Y:S06]  /*16520*/  MUFU.EX2 R185, R2 ;  /* 0x0000000200b97308 */ /* 0x0004ac0000000800 */
[C---:B---3--:R-:W-:Y:S08]  /*16530*/  HMMA.16816.F32 R44, R136.reuse, R148, R44 ;  /* 0x00000094882c723c */ /* 0x048ff0000000182c */
[C---:B------:R-:W-:Y:S01]  /*16540*/  HMMA.16816.F32 R48, R136.reuse, R150, R48 ;  /* 0x000000968830723c */ /* 0x040fe20000001830 */
[----:B------:R-:W3:Y:S07]  /*16550*/  LDSM.16.MT88.4 R148, [R203+0x1d000] ;  /* 0x01d00000cb94783b */ /* 0x000eee0000004200 */
[C---:B------:R-:W-:Y:S04]  /*16560*/  HMMA.16816.F32 R52, R136.reuse, R156, R52 ;  /* 0x0000009c8834723c */ /* 0x040fe80000001834 */
[--C-:B--2---:R-:W-:Y:S01]  /*16570*/  FFMA.FTZ R2, R244, c[0x0][0x23c], -R173.reuse ;  /* 0x00008f00f4027a23 */ /* 0x104fe200000108ad */
[----:B------:R-:W-:Y:S01]  /*16580*/  F2FP.PACK_AB R169, R185, R186 ;  /* 0x000000bab9a9723e */ /* 0x000fe200000000ff */
[----:B------:R-:W-:Y:S02]  /*16590*/  FFMA.FTZ R173, R135, c[0x0][0x23c], -R173 ;  /* 0x00008f0087ad7a23 */ /* 0x000fe400000108ad */
[C---:B------:R-:W-:Y:S01]  /*165a0*/  HMMA.16816.F32 R56, R136.reuse, R158, R56 ;  /* 0x0000009e8838723c */ /* 0x040fe20000001838 */
[----:B------:R-:W-:Y:S01]  /*165b0*/  LDSM.16.MT88.4 R156, [R202+0x19800] ;  /* 0x01980000ca9c783b */ /* 0x000fe20000004200 */
[----:B------:R2:W-:Y:S06]  /*165c0*/  MUFU.EX2 R134, R173 ;  /* 0x000000ad00867308 */ /* 0x0005ec0000000800 */
[C---:B------:R-:W-:Y:S04]  /*165d0*/  HMMA.16816.F32 R60, R136.reuse, R144, R60 ;  /* 0x00000090883c723c */ /* 0x040fe8000000183c */
[----:B------:R-:W1:Y:S04]  /*165e0*/  MUFU.EX2 R184, R2 ;  /* 0x0000000200b87308 */ /* 0x000e680000000800 */
[C---:B------:R-:W-:Y:S01]  /*165f0*/  HMMA.16816.F32 R64, R136.reuse, R146, R64 ;  /* 0x000000928840723c */ /* 0x040fe20000001840 */
[----:B------:R-:W3:Y:S07]  /*16600*/  LDSM.16.MT88.4 R144, [R201+0x1f000] ;  /* 0x01f00000c990783b */ /* 0x000eee0000004200 */
[C---:B------:R-:W-:Y:S01]  /*16610*/  HMMA.16816.F32 R68, R136.reuse, R160, R68 ;  /* 0x000000a08844723c */ /* 0x040fe20000001844 */
[----:B--2---:R-:W-:Y:S07]  /*16620*/  LDSM.16.MT88.4 R172, [R201+0x1b800] ;  /* 0x01b80000c9ac783b */ /* 0x004fee0000004200 */
[C---:B------:R-:W-:Y:S01]  /*16630*/  HMMA.16816.F32 R72, R136.reuse, R162, R72 ;  /* 0x000000a28848723c */ /* 0x040fe20000001848 */
[----:B------:R-:W-:Y:S03]  /*16640*/  LDSM.16.MT88.4 R160, [R204+0x19800] ;  /* 0x01980000cca0783b */ /* 0x000fe60000004200 */
[----:B-1----:R-:W-:Y:S04]  /*16650*/  F2FP.PACK_AB R171, R134, R184 ;  /* 0x000000b886ab723e */ /* 0x002fe800000000ff */
[C---:B-----5:R-:W-:Y:S08]  /*16660*/  HMMA.16816.F32 R76, R136.reuse, R152, R76 ;  /* 0x00000098884c723c */ /* 0x060ff0000000184c */
[C---:B------:R-:W-:Y:S01]  /*16670*/  HMMA.16816.F32 R80, R136.reuse, R154, R80 ;  /* 0x0000009a8850723c */ /* 0x040fe20000001850 */
[----:B------:R-:W1:Y:S07]  /*16680*/  LDSM.16.MT88.4 R152, [R202+0x1f000] ;  /* 0x01f00000ca98783b */ /* 0x000e6e0000004200 */
[C---:B------:R-:W-:Y:S08]  /*16690*/  HMMA.16816.F32 R84, R136.reuse, R140, R84 ;  /* 0x0000008c8854723c */ /* 0x040ff00000001854 */
        /* <DEDUP_REMOVED lines=8> */
[C---:B-1----:R-:W-:Y:S08]  /*16720*/  HMMA.16816.F32 R108, R136.reuse, R152, R108 ;  /* 0x00000098886c723c */ /* 0x042ff0000000186c */
[C---:B------:R-:W-:Y:S08]  /*16730*/  HMMA.16816.F32 R112, R136.reuse, R154, R112 ;  /* 0x0000009a8870723c */ /* 0x040ff00000001870 */
[C---:B--2---:R-:W-:Y:S08]  /*16740*/  HMMA.16816.F32 R116, R136.reuse, R140, R116 ;  /* 0x0000008c8874723c */ /* 0x044ff00000001874 */
[C---:B------:R-:W-:Y:S08]  /*16750*/  HMMA.16816.F32 R120, R136.reuse, R142, R120 ;  /* 0x0000008e8878723c */ /* 0x040ff00000001878 */
[C---:B---3--:R-:W-:Y:S08]  /*16760*/  HMMA.16816.F32 R124, R136.reuse, R148, R124 ;  /* 0x00000094887c723c */ /* 0x048ff0000000187c */
[----:B------:R-:W-:Y:S08]  /*16770*/  HMMA.16816.F32 R128, R136, R150, R128 ;  /* 0x000000968880723c */ /* 0x000ff00000001880 */
[C---:B-----5:R-:W-:Y:S01]  /*16780*/  HMMA.16816.F32 R136, R168.reuse, R144, R4 ;  /* 0x00000090a888723c */ /* 0x060fe20000001804 */
[----:B------:R-:W1:Y:S07]  /*16790*/  LDSM.16.MT88.4 R4, [R203+0x1b800] ;  /* 0x01b80000cb04783b */ /* 0x000e6e0000004200 */
[C---:B------:R-:W-:Y:S01]  /*167a0*/  HMMA.16816.F32 R140, R168.reuse, R146, R8 ;  /* 0x00000092a88c723c */ /* 0x040fe20000001808 */
[----:B------:R-:W2:Y:S07]  /*167b0*/  LDSM.16.MT88.4 R8, [R201+0x1d800] ;  /* 0x01d80000c908783b */ /* 0x000eae0000004200 */
[C---:B------:R-:W-:Y:S01]  /*167c0*/  HMMA.16816.F32 R144, R168.reuse, R156, R12 ;  /* 0x0000009ca890723c */ /* 0x040fe2000000180c */
[----:B------:R-:W3:Y:S07]  /*167d0*/  LDSM.16.MT88.4 R12, [R202+0x1d800] ;  /* 0x01d80000ca0c783b */ /* 0x000eee0000004200 */
[C---:B------:R-:W-:Y:S01]  /*167e0*/  HMMA.16816.F32 R148, R168.reuse, R158, R16 ;  /* 0x0000009ea894723c */ /* 0x040fe20000001810 */
[----:B------:R-:W5:Y:S07]  /*167f0*/  LDSM.16.MT88.4 R16, [R204+0x1d800] ;  /* 0x01d80000cc10783b */ /* 0x000f6e0000004200 */
[C---:B------:R-:W-:Y:S01]  /*16800*/  HMMA.16816.F32 R152, R168.reuse, R160, R20 ;  /* 0x000000a0a898723c */ /* 0x040fe20000001814 */
[----:B------:R-:W1:Y:S07]  /*16810*/  LDSM.16.MT88.4 R20, [R203+0x1d800] ;  /* 0x01d80000cb14783b */ /* 0x000e6e0000004200 */
[C---:B------:R-:W-:Y:S01]  /*16820*/  HMMA.16816.F32 R156, R168.reuse, R162, R24 ;  /* 0x000000a2a89c723c */ /* 0x040fe20000001818 */
[----:B------:R-:W1:Y:S07]  /*16830*/  LDSM.16.MT88.4 R24, [R201+0x1f800] ;  /* 0x01f80000c918783b */ /* 0x000e6e0000004200 */
[C---:B------:R-:W-:Y:S01]  /*16840*/  HMMA.16816.F32 R160, R168.reuse, R164, R28 ;  /* 0x000000a4a8a0723c */ /* 0x040fe2000000181c */
[----:B------:R-:W1:Y:S03]  /*16850*/  LDSM.16.MT88.4 R28, [R202+0x1f800] ;  /* 0x01f80000ca1c783b */ /* 0x000e660000004200 */
[----:B----4-:R-:W-:Y:S04]  /*16860*/  FFMA.FTZ R0, R0, R243, R251 ;  /* 0x000000f300007223 */ /* 0x010fe800000100fb */
[C---:B------:R-:W-:Y:S04]  /*16870*/  HMMA.16816.F32 R164, R168.reuse, R166, R32 ;  /* 0x000000a6a8a4723c */ /* 0x040fe80000001820 */
[----:B------:R-:W-:Y:S04]  /*16880*/  FADD.FTZ R0, R250, R0 ;  /* 0x00000000fa007221 */ /* 0x000fe80000010000 */
[C---:B------:R-:W-:Y:S04]  /*16890*/  HMMA.16816.F32 R36, R168.reuse, R172, R36 ;  /* 0x000000aca824723c */ /* 0x040fe80000001824 */
[----:B------:R-:W-:Y:S04]  /*168a0*/  FADD.FTZ R0, R249, R0 ;  /* 0x00000000f9007221 */ /* 0x000fe80000010000 */
[C---:B------:R-:W-:Y:S04]  /*168b0*/  HMMA.16816.F32 R40, R168.reuse, R174, R40 ;  /* 0x000000aea828723c */ /* 0x040fe80000001828 */
[----:B------:R-:W-:Y:S04]  /*168c0*/  FADD.FTZ R0, R248, R0 ;  /* 0x00000000f8007221 */ /* 0x000fe80000010000 */
[C---:B------:R-:W-:Y:S04]  /*168d0*/  HMMA.16816.F32 R44, R168.reuse, R176, R44 ;  /* 0x000000b0a82c723c */ /* 0x040fe8000000182c */
[----:B------:R-:W-:Y:S02]  /*168e0*/  FADD.FTZ R0, R236, R0 ;  /* 0x00000000ec007221 */ /* 0x000fe40000010000 */
[----:B------:R-:W-:Y:S01]  /*168f0*/  FFMA.FTZ R2, R3, R241, R252 ;  /* 0x000000f103027223 */ /* 0x000fe200000100fc */
        /* <DEDUP_REMOVED lines=24> */
[C---:B---3--:R-:W-:Y:S04]  /*16a80*/  HMMA.16816.F32 R76, R168.reuse, R12, R76 ;  /* 0x0000000ca84c723c */ /* 0x048fe8000000184c */
[----:B------:R-:W-:Y:S02]  /*16a90*/  FADD.FTZ R0, R186, R0 ;  /* 0x00000000ba007221 */ /* 0x000fe40000010000 */
[----:B------:R-:W-:Y:S02]  /*16aa0*/  FADD.FTZ R2, R198, R2 ;  /* 0x00000002c6027221 */ /* 0x000fe40000010000 */
[C---:B------:R-:W-:Y:S04]  /*16ab0*/  HMMA.16816.F32 R80, R168.reuse, R14, R80 ;  /* 0x0000000ea850723c */ /* 0x040fe80000001850 */
[----:B------:R-:W-:Y:S02]  /*16ac0*/  FADD.FTZ R0, R185, R0 ;  /* 0x00000000b9007221 */ /* 0x000fe40000010000 */
[----:B------:R-:W-:Y:S02]  /*16ad0*/  FADD.FTZ R2, R197, R2 ;  /* 0x00000002c5027221 */ /* 0x000fe40000010000 */
[C---:B-----5:R-:W-:Y:S04]  /*16ae0*/  HMMA.16816.F32 R84, R168.reuse, R16, R84 ;  /* 0x00000010a854723c */ /* 0x060fe80000001854 */
[----:B------:R-:W-:Y:S02]  /*16af0*/  FADD.FTZ R0, R184, R0 ;  /* 0x00000000b8007221 */ /* 0x000fe40000010000 */
[----:B------:R-:W-:Y:S02]  /*16b00*/  FADD.FTZ R2, R196, R2 ;  /* 0x00000002c4027221 */ /* 0x000fe40000010000 */
[C---:B------:R-:W-:Y:S04]  /*16b10*/  HMMA.16816.F32 R88, R168.reuse, R18, R88 ;  /* 0x00000012a858723c */ /* 0x040fe80000001858 */
[----:B------:R-:W-:Y:S01]  /*16b20*/  FADD.FTZ R0, R134, R0 ;  /* 0x0000000086007221 */ /* 0x000fe20000010000 */
[----:B------:R-:W-:Y:S01]  /*16b30*/  MOV R134, R132 ;  /* 0x0000008400867202 */ /* 0x000fe20000000f00 */
[----:B------:R-:W-:Y:S02]  /*16b40*/  FADD.FTZ R2, R195, R2 ;  /* 0x00000002c3027221 */ /* 0x000fe40000010000 */
[C---:B------:R-:W-:Y:S04]  /*16b50*/  HMMA.16816.F32 R92, R168.reuse, R20, R92 ;  /* 0x00000014a85c723c */ /* 0x040fe8000000185c */
        /* <DEDUP_REMOVED lines=11> */
[C---:B-1----:R-:W-:Y:S08]  /*16c10*/  HMMA.16816.F32 R116, R168.reuse, R4, R116 ;  /* 0x00000004a874723c */ /* 0x042ff00000001874 */
[C---:B------:R-:W-:Y:S08]  /*16c20*/  HMMA.16816.F32 R120, R168.reuse, R6, R120 ;  /* 0x00000006a878723c */ /* 0x040ff00000001878 */
[C---:B--2---:R-:W-:Y:S08]  /*16c30*/  HMMA.16816.F32 R124, R168.reuse, R8, R124 ;  /* 0x00000008a87c723c */ /* 0x044ff0000000187c */
[----:B------:R-:W-:Y:S01]  /*16c40*/  HMMA.16816.F32 R128, R168, R10, R128 ;  /* 0x0000000aa880723c */ /* 0x000fe20000001880 */
[----:B---3--:R-:W-:-:S07]  /*16c50*/  @P0 BRA `(.L_x_515) ;  /* 0xffffbdd000000947 */ /* 0x008fce000383ffff */
.L_x_514:
        /* <DEDUP_REMOVED lines=408> */
.L_x_519:
[----:B---34-:R-:W-:Y:S05]  /*185e0*/  BSYNC B0 ;  /* 0x0000000000007941 */ /* 0x018fea0003800000 */
.L_x_518:
        /* <DEDUP_REMOVED lines=40> */
.L_x_521:
[----:B----4-:R-:W-:Y:S05]  /*18870*/  BSYNC B0 ;  /* 0x0000000000007941 */ /* 0x010fea0003800000 */
.L_x_520:
        /* <DEDUP_REMOVED lines=22> */
.L_x_523:
[----:B------:R-:W-:Y:S05]  /*189e0*/  BSYNC B0 ;  /* 0x0000000000007941 */ /* 0x000fea0003800000 */
.L_x_522:
        /* <DEDUP_REMOVED lines=22> */
.L_x_525:
[----:B------:R-:W-:Y:S05]  /*18b50*/  BSYNC B0 ;  /* 0x0000000000007941 */ /* 0x000fea0003800000 */
.L_x_524:
        /* <DEDUP_REMOVED lines=23> */
.L_x_526:
        /* <DEDUP_REMOVED lines=11> */
.L_x_2033:


//--------------------- .text._ZN5flash16flash_fwd_kernelI23Flash_fwd_kernel_traitsILi256ELi64ELi64ELi4ELb0ELb0EN7cutlass6half_tE19Flash_kernel_traitsILi256ELi64ELi64ELi4ES3_EELb1ELb0ELb0ELb0ELb0ELb0ELb0ELb0EEEvNS_16Flash_fwd_paramsE --------------------------
	.section	.text._ZN5flash16flash_fwd_kernelI23Flash_fwd_kernel_traitsILi256ELi64ELi64ELi4ELb0ELb0EN7cutlass6half_tE19Flash_kernel_traitsILi256ELi64ELi64ELi4ES3_EELb1ELb0ELb0ELb0ELb0ELb0ELb0ELb0EEEvNS_16Flash_fwd_paramsE,"ax",@progbits
	.sectioninfo	@"SHI_REGISTERS=255"
	.align	128
        .global         _ZN5flash16flash_fwd_kernelI23Flash_fwd_kernel_traitsILi256ELi64ELi64ELi4ELb0ELb0EN7cutlass6half_tE19Flash_kernel_traitsILi256ELi64ELi64ELi4ES3_EELb1ELb0ELb0ELb0ELb0ELb0ELb0ELb0EEEvNS_16Flash_fwd_paramsE
        .type           _ZN5flash16flash_fwd_kernelI23Flash_fwd_kernel_traitsILi256ELi64ELi64ELi4ELb0ELb0EN7cutlass6half_tE19Flash_kernel_traitsILi256ELi64ELi64ELi4ES3_EELb1ELb0ELb0ELb0ELb0ELb0ELb0ELb0EEEvNS_16Flash_fwd_paramsE,@function
        .size           _ZN5flash16flash_fwd_kernelI23Flash_fwd_kernel_traitsILi256ELi64ELi64ELi4ELb0ELb0EN7cutlass6half_tE19Flash_kernel_traitsILi256ELi64ELi64ELi4ES3_EELb1ELb0ELb0ELb0ELb0ELb0ELb0ELb0EEEvNS_16Flash_fwd_paramsE,(.L_x_2034 - _ZN5flash16flash_fwd_kernelI23Flash_fwd_kernel_traitsILi256ELi64ELi64ELi4ELb0ELb0EN7cutlass6half_tE19Flash_kernel_traitsILi256ELi64ELi64ELi4ES3_EELb1ELb0ELb0ELb0ELb0ELb0ELb0ELb0EEEvNS_16Flash_fwd_paramsE)
        .other          _ZN5flash16flash_fwd_kernelI23Flash_fwd_kernel_traitsILi256ELi64ELi64ELi4ELb0ELb0EN7cutlass6half_tE19Flash_kernel_traitsILi256ELi64ELi64ELi4ES3_EELb1ELb0ELb0ELb0ELb0ELb0ELb0ELb0EEEvNS_16Flash_fwd_paramsE,@"STO_CUDA_ENTRY STV_DEFAULT"
_ZN5flash16flash_fwd_kernelI23Flash_fwd_kernel_traitsILi256ELi64ELi64ELi4ELb0ELb0EN7cutlass6half_tE19Flash_kernel_traitsILi256ELi64ELi64ELi4ES3_EELb1ELb0ELb0ELb0ELb0ELb0ELb0ELb0EEEvNS_16Flash_fwd_paramsE:
.text._ZN5flash16flash_fwd_kernelI23Flash_fwd_kernel_traitsILi256ELi64ELi64ELi4ELb0ELb0EN7cutlass6half_tE19Flash_kernel_traitsILi256ELi64ELi64ELi4ES3_EELb1ELb0ELb0ELb0ELb0ELb0ELb0ELb0EEEvNS_16Flash_fwd_paramsE:
[----:B------:R-:W-:-:S03]  /*0000*/  MOV R1, c[0x0][0x28] ;  /* 0x00000a0000017a02 */ /* 0x000fc60000000f00 */
[----:B------:R-:W-:Y:S01]  /*0010*/  ULDC.U8 UR4, c[0x0][0x304] ;  /* 0x0000c10000047ab9 */ /* 0x000fe20000000000 */
[----:B------:R-:W-:Y:S01]  /*0020*/  IADD3 R1, R1, -0x38, RZ ;  /* 0xffffffc801017810 */ /* 0x000fe20007ffe0ff */
[----:B------:R-:W-:Y:S01]  /*0030*/  ULDC.64 UR18, c[0x0][0x2f0] ;  /* 0x0000bc0000127ab9 */ /* 0x000fe20000000a00 */
[----:B------:R-:W-:Y:S01]  /*0040*/  ISETP.NE.AND P2, PT, RZ, UR4, PT ;  /* 0x00000004ff007c0c */ /* 0x000fe2000bf45270 */
[----:B------:R-:W-:Y:S01]  /*0050*/  IMAD.U32 R2, RZ, RZ, UR18 ;  /* 0x00000012ff027e24 */ /* 0x000fe2000f8e00ff */
[----:B------:R-:W-:Y:S01]  /*0060*/  ULDC.64 UR16, c[0x0][0x118] ;  /* 0x0000460000107ab9 */ /* 0x000fe20000000a00 */
[----:B------:R-:W-:Y:S02]  /*0070*/  IMAD.U32 R3, RZ, RZ, UR19 ;  /* 0x00000013ff037e24 */ /* 0x000fe4000f8e00ff */
[----:B------:R-:W-:Y:S02]  /*0080*/  IMAD.MOV.U32 R8, RZ, RZ, c[0x0][0x2fc] ;  /* 0x0000bf00ff087624 */ /* 0x000fe400078e00ff */
[----:B------:R-:W-:Y:S01]  /*0090*/  IMAD.MOV.U32 R7, RZ, RZ, c[0x0][0x2f8] ;  /* 0x0000be00ff077624 */ /* 0x000fe200078e00ff */
[----:B------:R-:W1:Y:S01]  /*00a0*/  S2UR UR12, SR_CTAID.X ;  /* 0x00000000000c79c3 */ /* 0x000e620000002500 */
[----:B------:R-:W2:Y:S01]  /*00b0*/  S2R R99, SR_TID.X ;  /* 0x0000000000637919 */ /* 0x000ea20000002100 */
[----:B------:R-:W-:-:S02]  /*00c0*/  ULDC.64 UR4, c[0x0][0x250] ;  /* 0x0000940000047ab9 */ /* 0x000fc40000000a00 */
[----:B------:R-:W-:Y:S01]  /*00d0*/  ULDC.64 UR6, c[0x0][0x240] ;  /* 0x0000900000067ab9 */ /* 0x000fe20000000a00 */
[----:B------:R3:W4:Y:S02]  /*00e0*/  @P2 LDG.E.64 R4, [R2.64] ;  /* 0x0000001002042981 */ /* 0x000724000c1e1b00 */
[----:B---3--:R-:W-:Y:S01]  /*00f0*/  @P2 IMAD.MOV.U32 R2, RZ, RZ, R7 ;  /* 0x000000ffff022224 */ /* 0x008fe200078e0007 */
[----:B------:R-:W-:-:S06]  /*0100*/  @P2 MOV R3, R8 ;  /* 0x0000000800032202 */ /* 0x000fcc0000000f00 */
[----:B------:R-:W3:Y:S01]  /*0110*/  @P2 LDG.E.64 R2, [R2.64] ;  /* 0x0000001002022981 */ /* 0x000ee2000c1e1b00 */
[----:B------:R-:W5:Y:S01]  /*0120*/  S2UR UR20, SR_CTAID.Y ;  /* 0x00000000001479c3 */ /* 0x000f620000002600 */
[----:B------:R-:W-:Y:S02]  /*0130*/  UISETP.NE.U32.AND UP1, UPT, URZ, UR4, UPT ;  /* 0x000000043f00728c */ /* 0x000fe4000bf25070 */
[----:B------:R-:W-:Y:S02]  /*0140*/  UISETP.NE.U32.AND UP2, UPT, URZ, UR6, UPT ;  /* 0x000000063f00728c */ /* 0x000fe4000bf45070 */
[----:B------:R-:W-:Y:S02]  /*0150*/  UISETP.NE.AND.EX UP1, UPT, URZ, UR5, UPT, UP1 ;  /* 0x000000053f00728c */ /* 0x000fe4000bf25310 */
[----:B------:R-:W-:Y:S01]  /*0160*/  UISETP.NE.AND.EX UP2, UPT, URZ, UR7, UPT, UP2 ;  /* 0x000000073f00728c */ /* 0x000fe2000bf45320 */
[----:B------:R-:W1:Y:S01]  /*0170*/  S2UR UR11, SR_CTAID.Z ;  /* 0x00000000000b79c3 */ /* 0x000e620000002700 */
[----:B------:R-:W-:-:S02]  /*0180*/  ULDC.U8 UR6, c[0x0][0x312] ;  /* 0x0000c48000067ab9 */ /* 0x000fc40000000000 */
[----:B------:R-:W-:Y:S02]  /*0190*/  ULDC.64 UR4, c[0x0][0x248] ;  /* 0x0000920000047ab9 */ /* 0x000fe40000000a00 */
[----:B------:R-:W-:Y:S01]  /*01a0*/  UISETP.NE.AND UP3, UPT, UR6, URZ, UPT ;  /* 0x0000003f0600728c */ /* 0x000fe2000bf65270 */
[----:B------:R-:W-:Y:S01]  /*01b0*/  PLOP3.LUT P0, PT, PT, PT, UP2, 0x80, 0x0 ;  /* 0x000000000000781c */ /* 0x000fe20003f0f028 */
[----:B------:R-:W-:Y:S02]  /*01c0*/  UISETP.EQ.U32.AND UP0, UPT, URZ, UR4, UPT ;  /* 0x000000043f00728c */ /* 0x000fe4000bf02070 */
[----:B------:R-:W-:Y:S02]  /*01d0*/  UMOV UR9, 0x4 ;  /* 0x0000000400097882 */ /* 0x000fe40000000000 */
[----:B------:R-:W-:Y:S02]  /*01e0*/  ULDC.64 UR14, c[0x0][0x240] ;  /* 0x00009000000e7ab9 */ /* 0x000fe40000000a00 */
[----:B------:R-:W-:-:S02]  /*01f0*/  UISETP.EQ.OR.EX UP0, UPT, URZ, UR5, !UP3, UP0 ;  /* 0x000000053f00728c */ /* 0x000fc4000df02700 */
[----:B-----5:R-:W-:Y:S02]  /*0200*/  UIMAD.WIDE UR14, UR20, UR9, UR14 ;  /* 0x00000009140e72a5 */ /* 0x020fe4000f8e020e */
[----:B-1----:R-:W-:-:S06]  /*0210*/  ULOP3.LUT UR8, UR11, UR12, UR20, 0xfe, !UPT ;  /* 0x0000000c0b087292 */ /* 0x002fcc000f8efe14 */
[----:B--2---:R-:W-:Y:S01]  /*0220*/  LOP3.LUT P3, RZ, R99, UR8, RZ, 0xfc, !PT ;  /* 0x0000000863ff7c12 */ /* 0x004fe2000f86fcff */
[----:B------:R-:W-:Y:S02]  /*0230*/  ULDC.64 UR4, c[0x0][0x248] ;  /* 0x0000920000047ab9 */ /* 0x000fe40000000a00 */
[----:B------:R-:W-:-:S10]  /*0240*/  UIMAD.WIDE UR4, UR20, UR9, UR4 ;  /* 0x00000009140472a5 */ /* 0x000fd4000f8e0204 */
[----:B------:R-:W-:Y:S02]  /*0250*/  @!P3 IMAD.MOV.U32 R10, RZ, RZ, c[0x0][0x308] ;  /* 0x0000c200ff0ab624 */ /* 0x000fe400078e00ff */
[----:B------:R-:W-:Y:S01]  /*0260*/  @!P3 IMAD.MOV.U32 R11, RZ, RZ, c[0x0][0x30c] ;  /* 0x0000c300ff0bb624 */ /* 0x000fe200078e00ff */
[----:B------:R-:W-:Y:S02]  /*0270*/  ULDC.64 UR6, c[0x0][0x250] ;  /* 0x0000940000067ab9 */ /* 0x000fe40000000a00 */
[----:B------:R-:W-:Y:S01]  /*0280*/  @UP1 UIMAD.WIDE UR6, UR20, UR9, UR6 ;  /* 0x00000009140612a5 */ /* 0x000fe2000f8e0206 */
[----:B----4-:R-:W1:Y:S08]  /*0290*/  @P2 R2UR UR18, R4 ;  /* 0x00000000041223c2 */ /* 0x010e7000000e0000 */
[----:B------:R-:W2:Y:S01]  /*02a0*/  @P2 R2UR UR19, R5 ;  /* 0x00000000051323c2 */ /* 0x000ea200000e0000 */
[----:B-1----:R-:W-:Y:S01]  /*02b0*/  IMAD.U32 R4, RZ, RZ, UR18 ;  /* 0x00000012ff047e24 */ /* 0x002fe2000f8e00ff */
[----:B---3--:R-:W-:Y:S01]  /*02c0*/  @P2 IADD3 R7, P1, R2, c[0x0][0x300], RZ ;  /* 0x0000c00002072a10 */ /* 0x008fe20007f3e0ff */
[----:B------:R-:W-:Y:S01]  /*02d0*/  IMAD.U32 R2, RZ, RZ, UR14 ;  /* 0x0000000eff027e24 */ /* 0x000fe2000f8e00ff */
[----:B--2---:R-:W-:-:S03]  /*02e0*/  MOV R5, UR19 ;  /* 0x0000001300057c02 */ /* 0x004fc60008000f00 */
[----:B------:R-:W-:Y:S01]  /*02f0*/  @P2 IMAD.X R8, RZ, RZ, R3, P1 ;  /* 0x000000ffff082224 */ /* 0x000fe200008e0603 */
[----:B------:R-:W-:Y:S01]  /*0300*/  PLOP3.LUT P2, PT, PT, PT, UP0, 0x80, 0x0 ;  /* 0x000000000000781c */ /* 0x000fe20003f4f008 */
[----:B------:R1:W-:Y:S01]  /*0310*/  @!P3 STG.E.64 [R10.64], R4 ;  /* 0x000000040a00b986 */ /* 0x0003e2000c101b10 */
[----:B------:R-:W-:Y:S01]  /*0320*/  IMAD.U32 R3, RZ, RZ, UR15 ;  /* 0x0000000fff037e24 */ /* 0x000fe2000f8e00ff */
[----:B------:R-:W-:Y:S02]  /*0330*/  PLOP3.LUT P1, PT, PT, PT, UP1, 0x80, 0x0 ;  /* 0x000000000000781c */ /* 0x000fe40003f2f018 */
[----:B-1----:R-:W-:Y:S01]  /*0340*/  @!P3 MOV R4, R7 ;  /* 0x000000070004b202 */ /* 0x002fe20000000f00 */
[----:B------:R-:W-:-:S05]  /*0350*/  @!P3 IMAD.MOV.U32 R5, RZ, RZ, R8 ;  /* 0x000000ffff05b224 */ /* 0x000fca00078e0008 */
[----:B------:R1:W-:Y:S04]  /*0360*/  @!P3 STG.E.64 [R10.64+0x8], R4 ;  /* 0x000008040a00b986 */ /* 0x0003e8000c101b10 */
[----:B------:R2:W3:Y:S04]  /*0370*/  @P0 LDG.E R9, [R2.64] ;  /* 0x0000001002090981 */ /* 0x0004e8000c1e1900 */
[----:B------:R2:W4:Y:S01]  /*0380*/  @P0 LDG.E R6, [R2.64+0x4] ;  /* 0x0000041002060981 */ /* 0x000522000c1e1900 */
[----:B-1----:R-:W-:Y:S02]  /*0390*/  IMAD.U32 R4, RZ, RZ, UR6 ;  /* 0x00000006ff047e24 */ /* 0x002fe4000f8e00ff */
[----:B------:R-:W-:Y:S01]  /*03a0*/  IMAD.U32 R5, RZ, RZ, UR7 ;  /* 0x00000007ff057e24 */ /* 0x000fe2000f8e00ff */
[----:B--2---:R-:W-:Y:S01]  /*03b0*/  MOV R2, UR4 ;  /* 0x0000000400027c02 */ /* 0x004fe20008000f00 */
[----:B------:R-:W-:-:S03]  /*03c0*/  IMAD.U32 R3, RZ, RZ, UR5 ;  /* 0x00000005ff037e24 */ /* 0x000fc6000f8e00ff */
[----:B------:R-:W2:Y:S04]  /*03d0*/  @P1 LDG.E R4, [R4.64] ;  /* 0x0000001004041981 */ /* 0x000ea8000c1e1900 */
[----:B------:R-:W5:Y:S01]  /*03e0*/  @!P2 LDG.E R0, [R2.64] ;  /* 0x000000100200a981 */ /* 0x000f62000c1e1900 */
[----:B------:R-:W-:Y:S01]  /*03f0*/  SHF.R.S32.HI R10, RZ, 0x1f, R99 ;  /* 0x0000001fff0a7819 */ /* 0x000fe20000011463 */
[----:B------:R-:W-:Y:S02]  /*0400*/  UMOV UR23, 0xffffffff ;  /* 0xffffffff00177882 */ /* 0x000fe40000000000 */
[----:B------:R-:W-:Y:S01]  /*0410*/  UMOV UR10, 0xffffffff ;  /* 0xffffffff000a7882 */ /* 0x000fe20000000000 */
[----:B------:R-:W-:Y:S01]  /*0420*/  LEA.HI R13, R10, R99, RZ, 0x5 ;  /* 0x000000630a0d7211 */ /* 0x000fe200078f28ff */
[----:B------:R-:W-:-:S02]  /*0430*/  ULDC UR4, c[0x0][0x1c0] ;  /* 0x0000700000047ab9 */ /* 0x000fc40000000800 */
[----:B------:R-:W-:Y:S02]  /*0440*/  UIMAD UR4, UR20, UR4, UR11 ;  /* 0x00000004140472a4 */ /* 0x000fe4000f8e020b */
[----:B------:R-:W-:Y:S02]  /*0450*/  UMOV UR22, URZ ;  /* 0x0000003f00167c82 */ /* 0x000fe40008000000 */
[----:B------:R-:W-:-:S04]  /*0460*/  USHF.L.U32 UR5, UR4, 0x5, URZ ;  /* 0x0000000504057899 */ /* 0x000fc8000800063f */
[----:B------:R-:W-:Y:S01]  /*0470*/  USHF.R.S32.HI UR4, URZ, 0x1f, UR5 ;  /* 0x0000001f3f047899 */ /* 0x000fe20008011405 */
[----:B---3--:R-:W1:Y:S08]  /*0480*/  @P0 R2UR UR10, R9 ;  /* 0x00000000090a03c2 */ /* 0x008e7000000e0000 */
[----:B----4-:R-:W1:Y:S08]  /*0490*/  @P0 R2UR UR15, R6 ;  /* 0x00000000060f03c2 */ /* 0x010e7000000e0000 */
[----:B--2---:R2:W3:Y:S01]  /*04a0*/  @P1 R2UR UR22, R4 ;  /* 0x00000000041613c2 */ /* 0x0044e200000e0000 */
[----:B-1----:R-:W-:-:S07]  /*04b0*/  @UP2 UIADD3 UR15, UR15, -UR10, URZ ;  /* 0x8000000a0f0f2290 */ /* 0x002fce000fffe03f */
[----:B-----5:R1:W4:Y:S01]  /*04c0*/  @!P2 R2UR UR23, R0 ;  /* 0x000000000017a3c2 */ /* 0x02032200000e0000 */
[----:B------:R-:W-:Y:S01]  /*04d0*/  ISETP.NE.U32.AND P2, PT, RZ, c[0x0][0x248], PT ;  /* 0x00009200ff007a0c */ /* 0x000fe20003f45070 */
[----:B------:R-:W-:-:S03]  /*04e0*/  @!UP2 ULDC UR15, c[0x0][0x214] ;  /* 0x00008500000faab9 */ /* 0x000fc60000000800 */
[----:B------:R-:W-:Y:S02]  /*04f0*/  ISETP.NE.AND.EX P2, PT, RZ, c[0x0][0x24c], PT, P2 ;  /* 0x00009300ff007a0c */ /* 0x000fe40003f45320 */
[----:B-1----:R-:W-:-:S05]  /*0500*/  LOP3.LUT R0, R13, 0xffffffe0, RZ, 0xc0, !PT ;  /* 0xffffffe00d007812 */ /* 0x002fca00078ec0ff */
[----:B------:R-:W-:-:S05]  /*0510*/  IMAD.IADD R0, R99, 0x1, -R0 ;  /* 0x0000000163007824 */ /* 0x000fca00078e0a00 */
[--C-:B------:R-:W-:Y:S02]  /*0520*/  IADD3 R101, P1, P0, R7, UR5, R0.reuse ;  /* 0x0000000507657c10 */ /* 0x100fe4000f83e000 */
[----:B------:R-:W-:-:S03]  /*0530*/  SHF.R.S32.HI R0, RZ, 0x1f, R0 ;  /* 0x0000001fff007819 */ /* 0x000fc60000011400 */
[----:B------:R2:W-:Y:S01]  /*0540*/  STL [R1+0x34], R101 ;  /* 0x0000346501007387 */ /* 0x0005e20000100800 */
[----:B------:R-:W-:Y:S01]  /*0550*/  IADD3.X R98, R8, UR4, R0, P1, P0 ;  /* 0x0000000408627c10 */ /* 0x000fe20008fe0400 */
[----:B--234-:R-:W-:Y:S05]  /*0560*/  @!P2 BRA `(.L_x_527) ;  /* 0x000000700000a947 */ /* 0x01cfea0003800000 */
[----:B------:R-:W-:-:S13]  /*0570*/  PLOP3.LUT P0, PT, PT, PT, UP3, 0x80, 0x0 ;  /* 0x000000000000781c */ /* 0x000fda0003f0f038 */
[----:B------:R-:W2:Y:S04]  /*0580*/  @P0 LDG.E R0, [R2.64+0x4] ;  /* 0x0000041002000981 */ /* 0x000ea8000c1e1900 */
[----:B------:R-:W3:Y:S01]  /*0590*/  @!P0 LDG.E R2, [R2.64] ;  /* 0x0000001002028981 */ /* 0x000ee2000c1e1900 */
[----:B--2---:R-:W1:Y:S02]  /*05a0*/  @P0 R2UR UR6, R0 ;  /* 0x00000000000603c2 */ /* 0x004e6400000e0000 */
[----:B-1----:R-:W-:-:S11]  /*05b0*/  @UP3 UIADD3 UR6, UR6, -UR23, URZ ;  /* 0x8000001706063290 */ /* 0x002fd6000fffe03f */
[----:B---3--:R1:W2:Y:S02]  /*05c0*/  @!P0 R2UR UR6, R2 ;  /* 0x00000000020683c2 */ /* 0x0082a400000e0000 */
[----:B-12---:R-:W-:Y:S05]  /*05d0*/  BRA `(.L_x_528) ;  /* 0x0000001000007947 */ /* 0x006fea0003800000 */
.L_x_527:
[----:B------:R-:W-:Y:S02]  /*05e0*/  ULDC UR6, c[0x0][0x218] ;  /* 0x0000860000067ab9 */ /* 0x000fe40000000800 */
.L_x_528:
        /* <DEDUP_REMOVED lines=60> */
.L_x_530:
[----:B------:R-:W-:Y:S01]  /*09b0*/  IABS R0, c[0x0][0x1c8] ;  /* 0x0000720000007a13 */ /* 0x000fe20000000000 */
[----:B------:R-:W1:Y:S01]  /*09c0*/  S2R R2, SR_CTAID.Z ;  /* 0x0000000000027919 */ /* 0x000e620000002700 */
[----:B------:R-:W-:Y:S02]  /*09d0*/  UMOV UR28, URZ ;  /* 0x0000003f001c7c82 */ /* 0x000fe40008000000 */
[----:B------:R-:W2:Y:S01]  /*09e0*/  R2UR UR7, R0 ;  /* 0x00000000000773c2 */ /* 0x000ea200000e0000 */
[----:B------:R-:W-:Y:S01]  /*09f0*/  USHF.R.S32.HI UR27, URZ, 0x1f, UR11 ;  /* 0x0000001f3f1b7899 */ /* 0x000fe2000801140b */
        /* <DEDUP_REMOVED lines=11> */
[----:B-1----:R-:W-:-:S07]  /*0ab0*/  UIMAD.WIDE.U32 UR28, UR5, UR4, URZ ;  /* 0x00000004051c72a5 */ /* 0x002fce000f8e003f */
[----:B------:R-:W-:Y:S02]  /*0ac0*/  UMOV UR5, UR29 ;  /* 0x0000001d00057c82 */ /* 0x000fe40008000000 */
[----:B------:R-:W-:-:S04]  /*0ad0*/  UIADD3 UR25, -UR5, URZ, URZ ;  /* 0x0000003f05197290 */ /* 0x000fc8000fffe13f */
[----:B------:R-:W-:Y:S02]  /*0ae0*/  UIMAD UR4, UR7, UR25, UR4 ;  /* 0x00000019070472a4 */ /* 0x000fe4000f8e0204 */
[----:B------:R-:W-:Y:S02]  /*0af0*/  @UP0 UIADD3 UR25, UR22, UR23, URZ ;  /* 0x0000001716190290 */ /* 0x000fe4000fffe03f */
        /* <DEDUP_REMOVED lines=8> */
[----:B------:R-:W-:-:S05]  /*0b80*/  UISETP.NE.AND UP2, UPT, URZ, UR7, UPT ;  /* 0x000000073f00728c */ /* 0x000fca000bf45270 */
[----:B------:R-:W-:Y:S02]  /*0b90*/  UMOV UR23, UR5 ;  /* 0x0000000500177c82 */ /* 0x000fe40008000000 */
[----:B------:R-:W-:Y:S02]  /*0ba0*/  ULDC.64 UR4, c[0x0][0x1a0] ;  /* 0x0000680000047ab9 */ /* 0x000fe40000000a00 */
[----:B------:R-:W-:Y:S02]  /*0bb0*/  @!UP1 UIADD3 UR23, -UR23, URZ, URZ ;  /* 0x0000003f17179290 */ /* 0x000fe4000fffe13f */
[----:B------:R-:W-:Y:S02]  /*0bc0*/  @UP0 UIMAD.WIDE.U32 UR28, UR25, UR4, URZ ;  /* 0x00000004191c02a5 */ /* 0x000fe4000f8e003f */
[----:B------:R-:W-:Y:S02]  /*0bd0*/  @!UP2 ULOP3.LUT UR23, URZ, UR7, URZ, 0x33, !UPT ;  /* 0x000000073f17a292 */ /* 0x000fe4000f8e333f */
[----:B------:R-:W-:-:S02]  /*0be0*/  @UP0 UIMAD UR25, UR25, UR5, UR29 ;  /* 0x00000005191902a4 */ /* 0x000fc4000f8e021d */
        /* <DEDUP_REMOVED lines=15> */
.L_x_531:
[CC--:B------:R-:W-:Y:S01]  /*0ce0*/  LEA.HI R4, R10.reuse, R99.reuse, RZ, 0x4 ;  /* 0x000000630a047211 */ /* 0x0c0fe200078f20ff */
[----:B------:R-:W1:Y:S01]  /*0cf0*/  S2R R18, SR_CTAID.Z ;  /* 0x0000000000127919 */ /* 0x000e620000002700 */
[----:B------:R-:W-:Y:S01]  /*0d00*/  LEA.HI R0, R10, R99, RZ, 0x3 ;  /* 0x000000630a007211 */ /* 0x000fe200078f18ff */
[----:B------:R-:W-:Y:S01]  /*0d10*/  ULDC.64 UR4, c[0x0][0x1b8] ;  /* 0x00006e0000047ab9 */ /* 0x000fe20000000a00 */
[----:B------:R-:W-:Y:S01]  /*0d20*/  SHF.R.S32.HI R5, RZ, 0x4, R4 ;  /* 0x00000004ff057819 */ /* 0x000fe20000011404 */
[----:B------:R-:W-:Y:S01]  /*0d30*/  UIMAD UR4, UR29, UR4, URZ ;  /* 0x000000041d0472a4 */ /* 0x000fe2000f8e023f */
[----:B------:R-:W-:Y:S01]  /*0d40*/  LOP3.LUT R2, R0, 0xfffffff8, RZ, 0xc0, !PT ;  /* 0xfffffff800027812 */ /* 0x000fe200078ec0ff */
[----:B------:R-:W-:Y:S01]  /*0d50*/  IMAD.MOV.U32 R23, RZ, RZ, 0x10 ;  /* 0x00000010ff177424 */ /* 0x000fe200078e00ff */
[C---:B------:R-:W-:Y:S01]  /*0d60*/  LEA.HI R3, R4.reuse, R5, RZ, 0x1 ;  /* 0x0000000504037211 */ /* 0x040fe200078f08ff */
[----:B------:R-:W-:Y:S01]  /*0d70*/  UIMAD UR20, UR23, UR5, UR4 ;  /* 0x00000005171472a4 */ /* 0x000fe2000f8e0204 */
[----:B------:R-:W-:Y:S01]  /*0d80*/  SHF.R.S32.HI R168, RZ, 0x3, R0 ;  /* 0x00000003ffa87819 */ /* 0x000fe20000011400 */
[----:B------:R-:W-:Y:S01]  /*0d90*/  IMAD.IADD R21, R99, 0x1, -R2 ;  /* 0x0000000163157824 */ /* 0x000fe200078e0a02 */
[----:B------:R-:W-:Y:S01]  /*0da0*/  LOP3.LUT R2, R4, 0xfffffff0, RZ, 0xc0, !PT ;  /* 0xfffffff004027812 */ /* 0x000fe200078ec0ff */
[----:B------:R-:W-:Y:S01]  /*0db0*/  ULDC.64 UR4, c[0x0][0x1a8] ;  /* 0x00006a0000047ab9 */ /* 0x000fe20000000a00 */
        /* <DEDUP_REMOVED lines=10> */
[----:B------:R-:W-:Y:S01]  /*0e60*/  UIMAD UR4, UR27, UR4, URZ ;  /* 0x000000041b0472a4 */ /* 0x000fe2000f8e023f */
[----:B------:R-:W-:Y:S01]  /*0e70*/  IMAD.SHL.U32 R10, R10, 0x8, RZ ;  /* 0x000000080a0a7824 */ /* 0x000fe200078e00ff */
[----:B------:R-:W-:Y:S01]  /*0e80*/  LOP3.LUT R2, R0, 0x38, R106, 0xf8, !PT ;  /* 0x0000003800027812 */ /* 0x000fe200078ef86a */
[----:B------:R-:W-:Y:S01]  /*0e90*/  IMAD.U32 R8, RZ, RZ, UR12 ;  /* 0x0000000cff087e24 */ /* 0x000fe2000f8e00ff */
[----:B------:R-:W-:Y:S01]  /*0ea0*/  SHF.R.U32.HI R0, RZ, 0x3, R0 ;  /* 0x00000003ff007819 */ /* 0x000fe20000011600 */
[----:B------:R-:W-:Y:S01]  /*0eb0*/  UIMAD UR4, UR11, UR5, UR4 ;  /* 0x000000050b0472a4 */ /* 0x000fe2000f8e0204 */
[----:B------:R-:W-:Y:S01]  /*0ec0*/  LEA.HI R12, R3, R6, RZ, 0x3 ;  /* 0x00000006030c7211 */ /* 0x000fe200078f18ff */
[----:B------:R-:W-:Y:S01]  /*0ed0*/  BSSY B0, `(.L_x_532) ;  /* 0x000005f000007945 */ /* 0x000fe20003800000 */
[----:B------:R-:W-:Y:S01]  /*0ee0*/  SHF.R.S32.HI R107, RZ, 0x1f, R106 ;  /* 0x0000001fff6b7819 */ /* 0x000fe2000001146a */
[----:B------:R-:W-:Y:S01]  /*0ef0*/  IMAD.WIDE R8, R8, 0x40, R168 ;  /* 0x0000004008087825 */ /* 0x000fe200078e02a8 */
[----:B------:R-:W-:-:S02]  /*0f00*/  LOP3.LUT R11, R2, R0, RZ, 0x3c, !PT ;  /* 0x00000000020b7212 */ /* 0x000fc400078e3cff */
[----:B------:R-:W-:Y:S01]  /*0f10*/  LOP3.LUT R0, R12, 0xfffffff8, RZ, 0xc0, !PT ;  /* 0xfffffff80c007812 */ /* 0x000fe200078ec0ff */
[----:B------:R-:W-:Y:S01]  /*0f20*/  IMAD.WIDE.U32 R4, R168, c[0x0][0x198], R106 ;  /* 0x00006600a8047a25 */ /* 0x000fe200078e006a */
[C---:B------:R-:W-:Y:S01]  /*0f30*/  IADD3 R2, P0, R106.reuse, UR6, RZ ;  /* 0x000000066a027c10 */ /* 0x040fe2000ff1e0ff */
[----:B------:R-:W-:Y:S01]  /*0f40*/  ULDC.64 UR6, c[0x0][0x1b0] ;  /* 0x00006c0000067ab9 */ /* 0x000fe20000000a00 */
[----:B------:R-:W-:Y:S01]  /*0f50*/  IADD3 R103, R106, 0x40, RZ ;  /* 0x000000406a677810 */ /* 0x000fe20007ffe0ff */
        /* <DEDUP_REMOVED lines=15> */
[----:B------:R-:W-:Y:S01]  /*1050*/  LOP3.LUT R0, R0, 0x1c0, RZ, 0xc0, !PT ;  /* 0x000001c000007812 */ /* 0x000fe200078ec0ff */
[----:B------:R1:W-:Y:S01]  /*1060*/  STL.64 [R1], R106 ;  /* 0x0000006a01007387 */ /* 0x0003e20000100a00 */
[----:B------:R-:W-:Y:S01]  /*1070*/  UIADD3 UR6, -UR13, UR15, URZ ;  /* 0x0000000f0d067290 */ /* 0x000fe2000fffe13f */
[----:B------:R-:W-:Y:S01]  /*1080*/  IMAD R6, R168, c[0x0][0x1a4], R6 ;  /* 0x00006900a8067a24 */ /* 0x000fe200078e0206 */
[----:B------:R-:W-:-:S02]  /*1090*/  IADD3 R2, P0, R2, UR28, RZ ;  /* 0x0000001c02027c10 */ /* 0x000fc4000ff1e0ff */
[----:B------:R-:W-:Y:S02]  /*10a0*/  LOP3.LUT R7, R0, 0x8, R7, 0xf8, !PT ;  /* 0x0000000800077812 */ /* 0x000fe400078ef807 */
[----:B------:R-:W-:Y:S02]  /*10b0*/  SHF.R.U32.HI R0, RZ, 0x3, R0 ;  /* 0x00000003ff007819 */ /* 0x000fe40000011600 */
[----:B------:R-:W-:Y:S01]  /*10c0*/  IADD3.X R3, R3, UR25, R6, P0, !PT ;  /* 0x0000001903037c10 */ /* 0x000fe200087fe406 */
[----:B------:R-:W-:Y:S01]  /*10d0*/  IMAD.U32 R6, RZ, RZ, UR23 ;  /* 0x00000017ff067e24 */ /* 0x000fe2000f8e00ff */
[----:B------:R-:W-:Y:S01]  /*10e0*/  LOP3.LUT R7, R7, R0, RZ, 0x3c, !PT ;  /* 0x0000000007077212 */ /* 0x000fe200078e3cff */
[----:B------:R-:W-:Y:S01]  /*10f0*/  IMAD.U32 R0, RZ, RZ, UR23 ;  /* 0x00000017ff007e24 */ /* 0x000fe2000f8e00ff */
[----:B------:R-:W-:Y:S01]  /*1100*/  ISETP.GE.AND P0, PT, R168, UR6, PT ;  /* 0x00000006a8007c0c */ /* 0x000fe2000bf06270 */
[----:B------:R-:W-:Y:S01]  /*1110*/  IMAD.WIDE.U32 R26, R6, c[0x0][0x1b8], R2 ;  /* 0x00006e00061a7a25 */ /* 0x000fe200078e0002 */
[----:B------:R-:W-:-:S02]  /*1120*/  LOP3.LUT R10, R11, 0xfffffe00, R10, 0xf8, !PT ;  /* 0xfffffe000b0a7812 */ /* 0x000fc400078ef80a */
[----:B------:R-:W-:Y:S01]  /*1130*/  SHF.R.S32.HI R97, RZ, 0x5, R13 ;  /* 0x00000005ff617819 */ /* 0x000fe2000001140d */
[----:B------:R-:W-:Y:S01]  /*1140*/  IMAD.WIDE.U32 R28, R0, c[0x0][0x1b0], R4 ;  /* 0x00006c00001c7a25 */ /* 0x000fe200078e0004 */
[----:B------:R-:W-:Y:S02]  /*1150*/  IADD3 R24, R27, UR20, RZ ;  /* 0x000000141b187c10 */ /* 0x000fe4000fffe0ff */
[----:B------:R-:W-:Y:S01]  /*1160*/  IADD3 R252, R106, 0x80, RZ ;  /* 0x000000806afc7810 */ /* 0x000fe20007ffe0ff */
[----:B------:R-:W-:Y:S01]  /*1170*/  IMAD.SHL.U32 R5, R12, 0x40, RZ ;  /* 0x000000400c057824 */ /* 0x000fe200078e00ff */
[----:B------:R1:W-:Y:S01]  /*1180*/  STL.64 [R1+0x20], R28 ;  /* 0x0000201c01007387 */ /* 0x0003e20000100a00 */
[----:B------:R-:W-:Y:S01]  /*1190*/  IADD3 R31, R29, UR7, RZ ;  /* 0x000000071d1f7c10 */ /* 0x000fe2000fffe0ff */
[----:B------:R-:W-:Y:S01]  /*11a0*/  IMAD.MOV.U32 R0, RZ, RZ, 0x20 ;  /* 0x00000020ff007424 */ /* 0x000fe200078e00ff */
[----:B------:R-:W-:Y:S01]  /*11b0*/  SEL R4, R23, 0xfffffff0, !P1 ;  /* 0xfffffff017047807 */ /* 0x000fe20004800000 */
[----:B------:R1:W-:Y:S01]  /*11c0*/  STL.64 [R1+0x18], R26 ;  /* 0x0000181a01007387 */ /* 0x0003e20000100a00 */
[----:B------:R-:W-:Y:S01]  /*11d0*/  LOP3.LUT R5, R7, 0xfffffe00, R5, 0xf8, !PT ;  /* 0xfffffe0007057812 */ /* 0x000fe200078ef805 */
[----:B------:R-:W-:Y:S01]  /*11e0*/  IMAD.SHL.U32 R223, R10, 0x2, RZ ;  /* 0x000000020adf7824 */ /* 0x000fe200078e00ff */
[----:B------:R-:W-:Y:S01]  /*11f0*/  IADD3 R7, R19, UR4, RZ ;  /* 0x0000000413077c10 */ /* 0x000fe2000fffe0ff */
[----:B------:R1:W-:Y:S01]  /*1200*/  STL [R1+0x10], R103 ;  /* 0x0000106701007387 */ /* 0x0003e20000100800 */
[----:B------:R-:W-:-:S03]  /*1210*/  SEL R0, R0, 0xffffffe0, !P2 ;  /* 0xffffffe000007807 */ /* 0x000fc60005000000 */
[----:B------:R1:W-:Y:S04]  /*1220*/  STL [R1+0x14], R102 ;  /* 0x0000146601007387 */ /* 0x0003e80000100800 */
        /* <DEDUP_REMOVED lines=41> */
.L_x_533:
[----:B------:R-:W-:Y:S05]  /*14c0*/  BSYNC B0 ;  /* 0x0000000000007941 */ /* 0x000fea0003800000 */
.L_x_532:
        /* <DEDUP_REMOVED lines=45> */
.L_x_535:
[----:B------:R-:W-:Y:S05]  /*17a0*/  BSYNC B0 ;  /* 0x0000000000007941 */ /* 0x000fea0003800000 */
.L_x_534:
        /* <DEDUP_REMOVED lines=45> */
.L_x_537:
[----:B------:R-:W-:Y:S05]  /*1a80*/  BSYNC B0 ;  /* 0x0000000000007941 */ /* 0x000fea0003800000 */
.L_x_536:
        /* <DEDUP_REMOVED lines=48> */
.L_x_539:
[----:B------:R-:W-:Y:S05]  /*1d90*/  BSYNC B0 ;  /* 0x0000000000007941 */ /* 0x000fea0003800000 */
.L_x_538:
[----:B------:R-:W-:Y:S01]  /*1da0*/  IMAD.MOV.U32 R104, RZ, RZ, R30 ;  /* 0x000000ffff687224 */ /* 0x000fe200078e001e */
[----:B------:R-:W-:Y:S01]  /*1db0*/  ULEA.HI.SX32 UR30, UR8, 0xffffffff, 0x1a ;  /* 0xffffffff081e7891 */ /* 0x000fe2000f8fd23f */
        /* <DEDUP_REMOVED lines=46> */
.L_x_541:
[----:B------:R-:W-:Y:S05]  /*20a0*/  BSYNC B0 ;  /* 0x0000000000007941 */ /* 0x000fea0003800000 */
.L_x_540:
        /* <DEDUP_REMOVED lines=41> */
.L_x_543:
[----:B------:R-:W-:Y:S05]  /*2340*/  BSYNC B0 ;  /* 0x0000000000007941 */ /* 0x000fea0003800000 */
.L_x_542:
        /* <DEDUP_REMOVED lines=40> */
.L_x_545:
[----:B------:R-:W-:Y:S05]  /*25d0*/  BSYNC B0 ;  /* 0x0000000000007941 */ /* 0x000fea0003800000 */
.L_x_544:
        /* <DEDUP_REMOVED lines=42> */
.L_x_547:
[----:B------:R-:W-:Y:S05]  /*2880*/  BSYNC B0 ;  /* 0x0000000000007941 */ /* 0x000fea0003800000 */
.L_x_546:
        /* <DEDUP_REMOVED lines=53> */
.L_x_549:
[----:B------:R-:W-:Y:S05]  /*2be0*/  BSYNC B0 ;  /* 0x0000000000007941 */ /* 0x000fea0003800000 */
.L_x_548:
        /* <DEDUP_REMOVED lines=8> */
[----:B----4-:R-:W-:Y:S01]  /*2c70*/  IMAD.WIDE.U32 R6, R23, c[0x0][0x1a0], RZ ;  /* 0x0000680017067a25 */ /* 0x010fe200078e00ff */
        /* <DEDUP_REMOVED lines=35> */
.L_x_551:
[----:B------:R-:W-:Y:S05]  /*2eb0*/  BSYNC B0 ;  /* 0x0000000000007941 */ /* 0x000fea0003800000 */
.L_x_550:
        /* <DEDUP_REMOVED lines=8> */
[----:B----4-:R-:W-:Y:S01]  /*2f40*/  IMAD.MOV.U32 R7, RZ, RZ, c[0x0][0x1a0] ;  /* 0x00006800ff077624 */ /* 0x010fe200078e00ff */
        /* <DEDUP_REMOVED lines=35> */
.L_x_553:
[----:B------:R-:W-:Y:S05]  /*3180*/  BSYNC B0 ;  /* 0x0000000000007941 */ /* 0x000fea0003800000 */
.L_x_552:
[----:B------:R-:W-:Y:S01]  /*3190*/  ISETP.GE.AND P0, PT, R16, UR6, PT ;  /* 0x0000000610007c0c */ /* 0x000fe2000bf06270 */
[----:B------:R-:W1:Y:S01]  /*31a0*/  LDC.U8 R96, c[0x0][0x2d8] ;  /* 0x0000b600ff607b82 */ /* 0x000e620000000000 */
[----:B------:R-:W-:Y:S11]  /*31b0*/  BSSY B0, `(.L_x_554) ;  /* 0x000002c000007945 */ /* 0x000ff60003800000 */
[----:B------:R2:W-:Y:S04]  /*31c0*/  @P0 STS.128 [R223+0x11800], RZ ;  /* 0x011800ffdf000388 */ /* 0x0005e80000000c00 */
[----:B------:R2:W-:Y:S04]  /*31d0*/  @P0 STS.128 [R223+0x13800], RZ ;  /* 0x013800ffdf000388 */ /* 0x0005e80000000c00 */
[----:B------:R2:W-:Y:S04]  /*31e0*/  @P0 STS.128 [R223+0x15800], RZ ;  /* 0x015800ffdf000388 */ /* 0x0005e80000000c00 */
[----:B------:R2:W-:Y:S01]  /*31f0*/  @P0 STS.128 [R223+0x17800], RZ ;  /* 0x017800ffdf000388 */ /* 0x0005e20000000c00 */
[----:B------:R-:W-:Y:S05]  /*3200*/  @P0 BRA `(.L_x_555) ;  /* 0x0000026000000947 */ /* 0x000fea0003800000 */
[----:B-1----:R-:W-:Y:S01]  /*3210*/  ISETP.GE.AND P5, PT, R106, c[0x0][0x220], PT ;  /* 0x000088006a007a0c */ /* 0x002fe20003fa6270 */
[----:B----4-:R-:W-:Y:S01]  /*3220*/  IMAD.MOV.U32 R10, RZ, RZ, c[0x0][0x1a0] ;  /* 0x00006800ff0a7624 */ /* 0x010fe200078e00ff */
        /* <DEDUP_REMOVED lines=36> */
.L_x_555:
[----:B-1----:R-:W-:Y:S05]  /*3470*/  BSYNC B0 ;  /* 0x0000000000007941 */ /* 0x002fea0003800000 */
.L_x_554:
[C---:B------:R-:W-:Y:S01]  /*3480*/  IMAD.SHL.U32 R2, R21.reuse, 0x40, RZ ;  /* 0x0000004015027824 */ /* 0x040fe200078e00ff */
        /* <DEDUP_REMOVED lines=13> */
[----:B----4-:R-:W-:Y:S01]  /*3560*/  LDSM.16.M88.4 R8, [R203] ;  /* 0x00000000cb08783b */ /* 0x010fe20000000200 */
[----:B------:R-:W-:Y:S01]  /*3570*/  IMAD R206, R0, 0x2, R203 ;  /* 0x0000000200ce7824 */ /* 0x000fe200078e02cb */
[----:B------:R-:W-:Y:S01]  /*3580*/  IADD3 R2, R196, 0x8000, RZ ;  /* 0x00008000c4027810 */ /* 0x000fe20007ffe0ff */
[----:B------:R-:W-:Y:S01]  /*3590*/  IMAD R205, R0, 0x2, R204 ;  /* 0x0000000200cd7824 */ /* 0x000fe200078e02cc */
[----:B------:R-:W1:Y:S01]  /*35a0*/  LDSM.16.M88.4 R12, [R196+0x8000] ;  /* 0x00800000c40c783b */ /* 0x000e620000000200 */
[----:B------:R-:W-:Y:S01]  /*35b0*/  IADD3 R207, R196, 0x8020, RZ ;  /* 0x00008020c4cf7810 */ /* 0x000fe20007ffe0ff */
[----:B------:R-:W-:Y:S01]  /*35c0*/  IMAD.SHL.U32 R3, R99, 0x2, RZ ;  /* 0x0000000263037824 */ /* 0x000fe200078e00ff */
[----:B------:R-:W-:Y:S01]  /*35d0*/  @P1 IADD3 R207, R2, -0x20, RZ ;  /* 0xffffffe002cf1810 */ /* 0x000fe20007ffe0ff */
[----:B------:R-:W4:Y:S01]  /*35e0*/  LDSM.16.M88.4 R20, [R196+0x8800] ;  /* 0x00880000c414783b */ /* 0x000f220000000200 */
[----:B------:R-:W-:-:S02]  /*35f0*/  IMAD.MOV.U32 R2, RZ, RZ, 0x40 ;  /* 0x00000040ff027424 */ /* 0x000fc400078e00ff */
[----:B------:R-:W-:Y:S01]  /*3600*/  LOP3.LUT R3, R3, 0x6, RZ, 0xc0, !PT ;  /* 0x0000000603037812 */ /* 0x000fe200078ec0ff */
[----:B------:R-:W5:Y:S01]  /*3610*/  LDSM.16.M88.4 R32, [R196+0x9000] ;  /* 0x00900000c420783b */ /* 0x000f620000000200 */
[C---:B------:R-:W-:Y:S02]  /*3620*/  IADD3 R222, R207.reuse, 0x800, RZ ;  /* 0x00000800cfde7810 */ /* 0x040fe40007ffe0ff */
[----:B------:R-:W-:Y:S01]  /*3630*/  SEL R2, R2, 0xffffffc0, !P2 ;  /* 0xffffffc002027807 */ /* 0x000fe20005000000 */
[----:B------:R-:W2:Y:S01]  /*3640*/  LDSM.16.M88.4 R28, [R196+0x9800] ;  /* 0x00980000c41c783b */ /* 0x000ea20000000200 */
[C---:B------:R-:W-:Y:S02]  /*3650*/  IADD3 R221, R207.reuse, 0x1000, RZ ;  /* 0x00001000cfdd7810 */ /* 0x040fe40007ffe0ff */
[C---:B------:R-:W-:Y:S01]  /*3660*/  IADD3 R220, R207.reuse, 0x1800, RZ ;  /* 0x00001800cfdc7810 */ /* 0x040fe20007ffe0ff */
[----:B------:R-:W-:Y:S01]  /*3670*/  LDSM.16.M88.4 R16, [R204] ;  /* 0x00000000cc10783b */ /* 0x000fe20000000200 */
[----:B------:R-:W-:Y:S01]  /*3680*/  IMAD.IADD R202, R196, 0x1, R2 ;  /* 0x00000001c4ca7824 */ /* 0x000fe200078e0202 */
[C---:B------:R-:W-:Y:S01]  /*3690*/  IADD3 R219, R207.reuse, 0x2000, RZ ;  /* 0x00002000cfdb7810 */ /* 0x040fe20007ffe0ff */
[----:B------:R-:W-:Y:S01]  /*36a0*/  IMAD.IADD R201, R2, 0x1, R207 ;  /* 0x0000000102c97824 */ /* 0x000fe200078e02cf */
[----:B------:R-:W3:Y:S01]  /*36b0*/  LDSM.16.M88.4 R40, [R207] ;  /* 0x00000000cf28783b */ /* 0x000ee20000000200 */
        /* <DEDUP_REMOVED lines=9> */
[C---:B------:R-:W-:Y:S02]  /*3750*/  ISETP.GE.AND P1, PT, R2.reuse, UR14, PT ;  /* 0x0000000e02007c0c */ /* 0x040fe4000bf26270 */
[----:B------:R-:W-:Y:S01]  /*3760*/  ISETP.GE.AND P4, PT, R3, UR14, PT ;  /* 0x0000000e03007c0c */ /* 0x000fe2000bf86270 */
[----:B------:R-:W-:Y:S01]  /*3770*/  LDSM.16.M88.4 R88, [R196+0xa000] ;  /* 0x00a00000c458783b */ /* 0x000fe20000000200 */
[----:B------:R-:W-:-:S02]  /*3780*/  IADD3 R3, R2, 0x11, RZ ;  /* 0x0000001102037810 */ /* 0x000fc40007ffe0ff */
[C---:B------:R-:W-:Y:S01]  /*3790*/  IADD3 R7, R2.reuse, 0x8, RZ ;  /* 0x0000000802077810 */ /* 0x040fe20007ffe0ff */
[C---:B-1----:R-:W-:Y:S01]  /*37a0*/  HMMA.16816.F32 R36, R8.reuse, R12, RZ ;  /* 0x0000000c0824723c */ /* 0x042fe200000018ff */
[----:B------:R-:W-:Y:S01]  /*37b0*/  LDSM.16.M88.4 R92, [R196+0xa800] ;  /* 0x00a80000c45c783b */ /* 0x000fe20000000200 */
[----:B------:R-:W-:Y:S02]  /*37c0*/  ISETP.GE.AND P3, PT, R3, UR14, PT ;  /* 0x0000000e03007c0c */ /* 0x000fe4000bf66270 */
[C---:B------:R-:W-:Y:S02]  /*37d0*/  IADD3 R6, R2.reuse, 0x9, RZ ;  /* 0x0000000902067810 */ /* 0x040fe40007ffe0ff */
[----:B------:R-:W-:Y:S02]  /*37e0*/  IADD3 R3, R2, 0x19, RZ ;  /* 0x0000001902037810 */ /* 0x000fe40007ffe0ff */
[----:B------:R-:W-:Y:S01]  /*37f0*/  HMMA.16816.F32 R12, R8, R14, RZ ;  /* 0x0000000e080c723c */ /* 0x000fe200000018ff */
[----:B------:R-:W-:-:S02]  /*3800*/  ISETP.GE.AND P6, PT, R7, UR14, PT ;  /* 0x0000000e07007c0c */ /* 0x000fc4000bfc6270 */
[----:B------:R-:W-:Y:S02]  /*3810*/  ISETP.GE.AND P5, PT, R6, UR14, PT ;  /* 0x0000000e06007c0c */ /* 0x000fe4000bfa6270 */
[----:B------:R-:W-:Y:S02]  /*3820*/  IADD3 R6, R2, 0x18, RZ ;  /* 0x0000001802067810 */ /* 0x000fe40007ffe0ff */
[C---:B------:R-:W-:Y:S01]  /*3830*/  IADD3 R215, R207.reuse, 0x4000, RZ ;  /* 0x00004000cfd77810 */ /* 0x040fe20007ffe0ff */
[----:B----4-:R-:W-:Y:S01]  /*3840*/  HMMA.16816.F32 R24, R8, R20, RZ ;  /* 0x000000140818723c */ /* 0x010fe200000018ff */
        /* <DEDUP_REMOVED lines=9> */
[----:B-----5:R-:W-:Y:S01]  /*38e0*/  HMMA.16816.F32 R56, R8, R32, RZ ;  /* 0x000000200838723c */ /* 0x020fe200000018ff */
[----:B------:R-:W-:-:S07]  /*38f0*/  IADD3 R208, R207, 0x7800, RZ ;  /* 0x00007800cfd07810 */ /* 0x000fce0007ffe0ff */
[C---:B------:R-:W-:Y:S01]  /*3900*/  HMMA.16816.F32 R52, R8.reuse, R34, RZ ;  /* 0x000000220834723c */ /* 0x040fe200000018ff */
[----:B------:R-:W-:Y:S07]  /*3910*/  LDSM.16.M88.4 R32, [R202+0x8800] ;  /* 0x00880000ca20783b */ /* 0x000fee0000000200 */
[C---:B--2---:R-:W-:Y:S08]  /*3920*/  HMMA.16816.F32 R60, R8.reuse, R28, RZ ;  /* 0x0000001c083c723c */ /* 0x044ff000000018ff */
[----:B------:R-:W-:Y:S01]  /*3930*/  HMMA.16816.F32 R80, R8, R30, RZ ;  /* 0x0000001e0850723c */ /* 0x000fe200000018ff */
[----:B------:R-:W1:Y:S04]  /*3940*/  LDSM.16.M88.4 R8, [R207+0x1000] ;  /* 0x00100000cf08783b */ /* 0x000e680000000200 */
[----:B------:R-:W-:Y:S03]  /*3950*/  LDSM.16.M88.4 R28, [R202+0x9000] ;  /* 0x00900000ca1c783b */ /* 0x000fe60000000200 */
[C---:B---3--:R-:W-:Y:S01]  /*3960*/  HMMA.16816.F32 R76, R16.reuse, R40, R36 ;  /* 0x00000028104c723c */ /* 0x048fe20000001824 */
        /* <DEDUP_REMOVED lines=70> */
[C---:B------:R-:W-:Y:S08]  /*3dd0*/  HMMA.16816.F32 R24, R12.reuse, R74, R60 ;  /* 0x0000004a0c18723c */ /* 0x040ff0000000183c */
[C---:B------:R-:W-:Y:S01]  /*3de0*/  HMMA.16816.F32 R28, R12.reuse, R72, R16 ;  /* 0x000000480c1c723c */ /* 0x040fe20000001810 */
[----:B------:R-:W2:Y:S04]  /*3df0*/  LDSM.16.M88.4 R16, [R203+0x4000] ;  /* 0x00400000cb10783b */ /* 0x000ea80000000200 */
[----:B------:R-:W3:Y:S03]  /*3e00*/  LDSM.16.M88.4 R72, [R196+0xc800] ;  /* 0x00c80000c448783b */ /* 0x000ee60000000200 */
        /* <DEDUP_REMOVED lines=45> */
[C---:B------:R-:W-:Y:S01]  /*40e0*/  HMMA.16816.F32 R16, R12.reuse, R82, R28 ;  /* 0x000000520c10723c */ /* 0x040fe2000000181c */
[----:B------:R-:W4:Y:S07]  /*40f0*/  LDSM.16.M88.4 R80, [R196+0xe000] ;  /* 0x00e00000c450783b */ /* 0x000f2e0000000200 */
[C---:B-1----:R-:W-:Y:S08]  /*4100*/  HMMA.16816.F32 R32, R12.reuse, R36, R32 ;  /* 0x000000240c20723c */ /* 0x042ff00000001820 */
[C---:B------:R-:W-:Y:S08]  /*4110*/  HMMA.16816.F32 R36, R12.reuse, R38, R40 ;  /* 0x000000260c24723c */ /* 0x040ff00000001828 */
[C---:B------:R-:W-:Y:S08]  /*4120*/  HMMA.16816.F32 R56, R12.reuse, R74, R56 ;  /* 0x0000004a0c38723c */ /* 0x040ff00000001838 */
[C---:B------:R-:W-:Y:S08]  /*4130*/  HMMA.16816.F32 R52, R12.reuse, R88, R52 ;  /* 0x000000580c34723c */ /* 0x040ff00000001834 */
[C---:B------:R-:W-:Y:S01]  /*4140*/  HMMA.16816.F32 R48, R12.reuse, R90, R48 ;  /* 0x0000005a0c30723c */ /* 0x040fe20000001830 */
[----:B------:R-:W1:Y:S07]  /*4150*/  LDSM.16.M88.4 R88, [R196+0xf000] ;  /* 0x00f00000c458783b */ /* 0x000e6e0000000200 */
[----:B------:R-:W-:Y:S01]  /*4160*/  HMMA.16816.F32 R44, R12, R72, R60 ;  /* 0x000000480c2c723c */ /* 0x000fe2000000183c */
[----:B------:R-:W5:Y:S04]  /*4170*/  LDSM.16.M88.4 R60, [R196+0xf800] ;  /* 0x00f80000c43c783b */ /* 0x000f680000000200 */
[----:B------:R-:W-:Y:S03]  /*4180*/  LDSM.16.M88.4 R72, [R207+0x6800] ;  /* 0x00680000cf48783b */ /* 0x000fe60000000200 */
[C---:B--2---:R-:W-:Y:S08]  /*4190*/  HMMA.16816.F32 R40, R8.reuse, R64, R24 ;  /* 0x000000400828723c */ /* 0x044ff00000001818 */
[C---:B------:R-:W-:Y:S01]  /*41a0*/  HMMA.16816.F32 R28, R8.reuse, R66, R16 ;  /* 0x00000042081c723c */ /* 0x040fe20000001810 */
[----:B------:R-:W-:Y:S07]  /*41b0*/  LDSM.16.M88.4 R16, [R204+0x6000] ;  /* 0x00600000cc10783b */ /* 0x000fee0000000200 */
[C---:B------:R-:W-:Y:S08]  /*41c0*/  HMMA.16816.F32 R24, R8.reuse, R68, R32 ;  /* 0x000000440818723c */ /* 0x040ff00000001820 */
[C---:B------:R-:W-:Y:S01]  /*41d0*/  HMMA.16816.F32 R12, R8.reuse, R70, R36 ;  /* 0x00000046080c723c */ /* 0x040fe20000001824 */
[----:B------:R-:W2:Y:S07]  /*41e0*/  LDSM.16.M88.4 R68, [R207+0x6000] ;  /* 0x00600000cf44783b */ /* 0x000eae0000000200 */
[C---:B---3--:R-:W-:Y:S08]  /*41f0*/  HMMA.16816.F32 R56, R8.reuse, R78, R56 ;  /* 0x0000004e0838723c */ /* 0x048ff00000001838 */
[C---:B------:R-:W-:Y:S08]  /*4200*/  HMMA.16816.F32 R52, R8.reuse, R84, R52 ;  /* 0x000000540834723c */ /* 0x040ff00000001834 */
[C---:B------:R-:W-:Y:S01]  /*4210*/  HMMA.16816.F32 R48, R8.reuse, R86, R48 ;  /* 0x000000560830723c */ /* 0x040fe20000001830 */
[----:B------:R-:W3:Y:S07]  /*4220*/  LDSM.16.M88.4 R84, [R207+0x7000] ;  /* 0x00700000cf54783b */ /* 0x000eee0000000200 */
[----:B------:R-:W-:Y:S01]  /*4230*/  HMMA.16816.F32 R36, R8, R76, R44 ;  /* 0x0000004c0824723c */ /* 0x000fe2000000182c */
[----:B------:R-:W2:Y:S04]  /*4240*/  LDSM.16.M88.4 R76, [R207+0x7800] ;  /* 0x00780000cf4c783b */ /* 0x000ea80000000200 */
[----:B------:R-:W-:Y:S03]  /*4250*/  LDSM.16.M88.4 R8, [R206+0x6000] ;  /* 0x00600000ce08783b */ /* 0x000fe60000000200 */
[C---:B----4-:R-:W-:Y:S08]  /*4260*/  HMMA.16816.F32 R44, R20.reuse, R80, R40 ;  /* 0x00000050142c723c */ /* 0x050ff00000001828 */
[C---:B------:R-:W-:Y:S01]  /*4270*/  HMMA.16816.F32 R40, R20.reuse, R82, R28 ;  /* 0x000000521428723c */ /* 0x040fe2000000181c */
[----:B------:R-:W4:Y:S07]  /*4280*/  LDSM.16.M88.4 R80, [R202+0xe000] ;  /* 0x00e00000ca50783b */ /* 0x000f2e0000000200 */
[C---:B------:R-:W-:Y:S08]  /*4290*/  HMMA.16816.F32 R32, R20.reuse, R92, R24 ;  /* 0x0000005c1420723c */ /* 0x040ff00000001818 */
[C---:B------:R-:W-:Y:S08]  /*42a0*/  HMMA.16816.F32 R28, R20.reuse, R94, R12 ;  /* 0x0000005e141c723c */ /* 0x040ff0000000180c */
[C---:B-1----:R-:W-:Y:S08]  /*42b0*/  HMMA.16816.F32 R12, R20.reuse, R90, R56 ;  /* 0x0000005a140c723c */ /* 0x042ff00000001838 */
[C---:B------:R-:W-:Y:S08]  /*42c0*/  HMMA.16816.F32 R24, R20.reuse, R88, R36 ;  /* 0x000000581418723c */ /* 0x040ff00000001824 */
[C---:B-----5:R-:W-:Y:S08]  /*42d0*/  HMMA.16816.F32 R64, R20.reuse, R60, R52 ;  /* 0x0000003c1440723c */ /* 0x060ff00000001834 */
[----:B------:R-:W-:Y:S01]  /*42e0*/  HMMA.16816.F32 R20, R20, R62, R48 ;  /* 0x0000003e1414723c */ /* 0x000fe20000001830 */
[----:B------:R-:W1:Y:S07]  /*42f0*/  LDSM.16.M88.4 R48, [R202+0xe800] ;  /* 0x00e80000ca30783b */ /* 0x000e6e0000000200 */
[C---:B--2---:R-:W-:Y:S08]  /*4300*/  HMMA.16816.F32 R36, R16.reuse, R70, R40 ;  /* 0x000000461024723c */ /* 0x044ff00000001828 */
[C---:B------:R-:W-:Y:S01]  /*4310*/  HMMA.16816.F32 R56, R16.reuse, R72, R32 ;  /* 0x000000481038723c */ /* 0x040fe20000001820 */
[----:B------:R-:W2:Y:S07]  /*4320*/  LDSM.16.M88.4 R32, [R202+0xf800] ;  /* 0x00f80000ca20783b */ /* 0x000eae0000000200 */
[C---:B------:R-:W-:Y:S01]  /*4330*/  HMMA.16816.F32 R60, R16.reuse, R68, R44 ;  /* 0x00000044103c723c */ /* 0x040fe2000000182c */
[----:B------:R-:W5:Y:S04]  /*4340*/  LDSM.16.M88.4 R44, [R202+0xf000] ;  /* 0x00f00000ca2c783b */ /* 0x000f680000000200 */
[----:B------:R-:W-:Y:S03]  /*4350*/  LDSM.16.M88.4 R68, [R201+0x6000] ;  /* 0x00600000c944783b */ /* 0x000fe60000000200 */
[C---:B------:R-:W-:Y:S01]  /*4360*/  HMMA.16816.F32 R52, R16.reuse, R74, R28 ;  /* 0x0000004a1034723c */ /* 0x040fe2000000181c */
[----:B------:R-:W-:Y:S07]  /*4370*/  LDSM.16.M88.4 R72, [R201+0x6800] ;  /* 0x00680000c948783b */ /* 0x000fee0000000200 */
[C---:B---3--:R-:W-:Y:S01]  /*4380*/  HMMA.16816.F32 R28, R16.reuse, R86, R12 ;  /* 0x00000056101c723c */ /* 0x048fe2000000180c */
[----:B------:R-:W3:Y:S07]  /*4390*/  LDSM.16.M88.4 R12, [R205+0x6000] ;  /* 0x00600000cd0c783b */ /* 0x000eee0000000200 */
[C---:B------:R-:W-:Y:S08]  /*43a0*/  HMMA.16816.F32 R40, R16.reuse, R84, R24 ;  /* 0x000000541028723c */ /* 0x040ff00000001818 */
[C---:B------:R-:W-:Y:S08]  /*43b0*/  HMMA.16816.F32 R24, R16.reuse, R76, R64 ;  /* 0x0000004c1018723c */ /* 0x040ff00000001840 */
[----:B------:R-:W-:Y:S08]  /*43c0*/  HMMA.16816.F32 R20, R16, R78, R20 ;  /* 0x0000004e1014723c */ /* 0x000ff00000001814 */
[C---:B----4-:R-:W-:Y:S08]  /*43d0*/  HMMA.16816.F32 R36, R8.reuse, R82, R36 ;  /* 0x000000520824723c */ /* 0x050ff00000001824 */
[C---:B------:R-:W-:Y:S08]  /*43e0*/  HMMA.16816.F32 R16, R8.reuse, R80, R60 ;  /* 0x000000500810723c */ /* 0x040ff0000000183c */
[C---:B-1----:R-:W-:Y:S08]  /*43f0*/  HMMA.16816.F32 R56, R8.reuse, R48, R56 ;  /* 0x000000300838723c */ /* 0x042ff00000001838 */
[C---:B------:R-:W-:Y:S08]  /*4400*/  HMMA.16816.F32 R64, R8.reuse, R50, R52 ;  /* 0x000000320840723c */ /* 0x040ff00000001834 */
[C---:B--2---:R-:W-:Y:S01]  /*4410*/  HMMA.16816.F32 R48, R8.reuse, R32, R24 ;  /* 0x000000200830723c */ /* 0x044fe20000001818 */
[----:B------:R-:W1:Y:S07]  /*4420*/  LDSM.16.M88.4 R24, [R201+0x7000] ;  /* 0x00700000c918783b */ /* 0x000e6e0000000200 */
[C---:B-----5:R-:W-:Y:S08]  /*4430*/  HMMA.16816.F32 R60, R8.reuse, R44, R40 ;  /* 0x0000002c083c723c */ /* 0x060ff00000001828 */
[C---:B------:R-:W-:Y:S08]  /*4440*/  HMMA.16816.F32 R52, R8.reuse, R46, R28 ;  /* 0x0000002e0834723c */ /* 0x040ff0000000181c */
[----:B------:R-:W-:Y:S07]  /*4450*/  HMMA.16816.F32 R44, R8, R34, R20 ;  /* 0x00000022082c723c */ /* 0x000fee0000001814 */
[----:B------:R-:W-:Y:S01]  /*4460*/  IADD3 R8, R2, 0x1, RZ ;  /* 0x0000000102087810 */ /* 0x000fe20007ffe0ff */
[----:B---3--:R-:W-:Y:S01]  /*4470*/  HMMA.16816.F32 R20, R12, R70, R36 ;  /* 0x000000460c14723c */ /* 0x008fe20000001824 */
[----:B------:R-:W2:Y:S01]  /*4480*/  LDSM.16.M88.4 R36, [R201+0x7800] ;  /* 0x00780000c924783b */ /* 0x000ea20000000200 */
[----:B------:R-:W-:-:S04]  /*4490*/  DEPBAR.LE SB0, 0x0 ;  /* 0x000080000000791a */ /* 0x000fc80000000000 */
[----:B------:R-:W-:Y:S02]  /*44a0*/  ISETP.GE.AND P0, PT, R8, UR14, PT ;  /* 0x0000000e08007c0c */ /* 0x000fe4000bf06270 */
[C---:B------:R-:W-:Y:S08]  /*44b0*/  HMMA.16816.F32 R16, R12.reuse, R68, R16 ;  /* 0x000000440c10723c */ /* 0x040ff00000001810 */
[C---:B------:R-:W-:Y:S08]  /*44c0*/  HMMA.16816.F32 R32, R12.reuse, R72, R56 ;  /* 0x000000480c20723c */ /* 0x040ff00000001838 */
[----:B------:R-:W-:Y:S01]  /*44d0*/  HMMA.16816.F32 R40, R12, R74, R64 ;  /* 0x0000004a0c28723c */ /* 0x000fe20000001840 */
[----:B------:R-:W-:-:S02]  /*44e0*/  FSEL R22, R22, -INF , !P6 ;  /* 0xff80000016167808 */ /* 0x000fc40007000000 */
[----:B------:R-:W-:Y:S02]  /*44f0*/  FSEL R20, R20, -INF , !P6 ;  /* 0xff80000014147808 */ /* 0x000fe40007000000 */
[----:B------:R-:W-:Y:S02]  /*4500*/  FSEL R23, R23, -INF , !P5 ;  /* 0xff80000017177808 */ /* 0x000fe40006800000 */
[----:B------:R-:W-:Y:S01]  /*4510*/  FSEL R21, R21, -INF , !P5 ;  /* 0xff80000015157808 */ /* 0x000fe20006800000 */
[----:B-1----:R-:W-:Y:S01]  /*4520*/  HMMA.16816.F32 R28, R12, R24, R60 ;  /* 0x000000180c1c723c */ /* 0x002fe2000000183c */
[----:B------:R-:W-:Y:S02]  /*4530*/  FSEL R59, R18, -INF , !P1 ;  /* 0xff800000123b7808 */ /* 0x000fe40004800000 */
[----:B------:R-:W-:Y:S02]  /*4540*/  FSEL R58, R16, -INF , !P1 ;  /* 0xff800000103a7808 */ /* 0x000fe40004800000 */
[----:B------:R-:W-:-:S02]  /*4550*/  ISETP.GE.AND P1, PT, R3, UR14, PT ;  /* 0x0000000e03007c0c */ /* 0x000fc4000bf26270 */
[----:B------:R-:W-:Y:S02]  /*4560*/  FSEL R25, R19, -INF , !P0 ;  /* 0xff80000013197808 */ /* 0x000fe40004000000 */
[----:B------:R-:W-:Y:S01]  /*4570*/  FSEL R24, R17, -INF , !P0 ;  /* 0xff80000011187808 */ /* 0x000fe20004000000 */
[C---:B--2---:R-:W-:Y:S01]  /*4580*/  HMMA.16816.F32 R8, R12.reuse, R36, R48 ;  /* 0x000000240c08723c */ /* 0x044fe20000001830 */
[----:B------:R-:W-:Y:S02]  /*4590*/  IADD3 R3, R2, 0x21, RZ ;  /* 0x0000002102037810 */ /* 0x000fe40007ffe0ff */
[----:B------:R-:W-:Y:S02]  /*45a0*/  FSEL R151, R34, -INF , !P4 ;  /* 0xff80000022977808 */ /* 0x000fe40006000000 */
[----:B------:R-:W-:Y:S02]  /*45b0*/  ISETP.GE.AND P6, PT, R3, UR14, PT ;  /* 0x0000000e03007c0c */ /* 0x000fe4000bfc6270 */
[----:B------:R-:W-:Y:S01]  /*45c0*/  IADD3 R3, R2, 0x29, RZ ;  /* 0x0000002902037810 */ /* 0x000fe20007ffe0ff */
[----:B------:R-:W-:Y:S01]  /*45d0*/  HMMA.16816.F32 R16, R12, R26, R52 ;  /* 0x0000001a0c10723c */ /* 0x000fe20000001834 */
[----:B------:R-:W-:-:S02]  /*45e0*/  FSEL R119, R32, -INF , !P4 ;  /* 0xff80000020777808 */ /* 0x000fc40006000000 */
[----:B------:R-:W-:Y:S02]  /*45f0*/  ISETP.GE.AND P0, PT, R6, UR14, PT ;  /* 0x0000000e06007c0c */ /* 0x000fe4000bf06270 */
[----:B------:R-:W-:Y:S02]  /*4600*/  ISETP.GE.AND P4, PT, R3, UR14, PT ;  /* 0x0000000e03007c0c */ /* 0x000fe4000bf86270 */
[C---:B------:R-:W-:Y:S01]  /*4610*/  IADD3 R6, R2.reuse, 0x28, RZ ;  /* 0x0000002802067810 */ /* 0x040fe20007ffe0ff */
[----:B------:R-:W-:Y:S01]  /*4620*/  HMMA.16816.F32 R12, R12, R38, R44 ;  /* 0x000000260c0c723c */ /* 0x000fe2000000182c */
[----:B------:R-:W-:Y:S02]  /*4630*/  IADD3 R3, R2, 0x31, RZ ;  /* 0x0000003102037810 */ /* 0x000fe40007ffe0ff */
[----:B------:R-:W-:Y:S02]  /*4640*/  FSEL R150, R42, -INF , !P2 ;  /* 0xff8000002a967808 */ /* 0x000fe40005000000 */
[----:B------:R-:W-:-:S02]  /*4650*/  FSEL R117, R40, -INF , !P2 ;  /* 0xff80000028757808 */ /* 0x000fc40005000000 */
[----:B------:R-:W-:Y:S02]  /*4660*/  ISETP.GE.AND P5, PT, R6, UR14, PT ;  /* 0x0000000e06007c0c */ /* 0x000fe4000bfa6270 */
[----:B------:R-:W-:Y:S02]  /*4670*/  ISETP.GE.AND P2, PT, R3, UR14, PT ;  /* 0x0000000e03007c0c */ /* 0x000fe4000bf46270 */
[C---:B------:R-:W-:Y:S02]  /*4680*/  IADD3 R6, R2.reuse, 0x30, RZ ;  /* 0x0000003002067810 */ /* 0x040fe40007ffe0ff */
[C---:B------:R-:W-:Y:S02]  /*4690*/  IADD3 R3, R2.reuse, 0x38, RZ ;  /* 0x0000003802037810 */ /* 0x040fe40007ffe0ff */
[----:B------:R-:W-:Y:S02]  /*46a0*/  IADD3 R2, R2, 0x39, RZ ;  /* 0x0000003902027810 */ /* 0x000fe40007ffe0ff */
[----:B------:R-:W-:-:S02]  /*46b0*/  FSEL R225, R30, -INF , !P0 ;  /* 0xff8000001ee17808 */ /* 0x000fc40004000000 */
[----:B------:R-:W-:Y:S02]  /*46c0*/  FSEL R165, R28, -INF , !P0 ;  /* 0xff8000001ca57808 */ /* 0x000fe40004000000 */
[----:B------:R-:W-:Y:S02]  /*46d0*/  ISETP.GE.AND P0, PT, R2, UR14, PT ;  /* 0x0000000e02007c0c */ /* 0x000fe4000bf06270 */
[----:B------:R-:W-:Y:S02]  /*46e0*/  FSEL R164, R35, -INF , !P3 ;  /* 0xff80000023a47808 */ /* 0x000fe40005800000 */
[----:B------:R-:W-:Y:S02]  /*46f0*/  FSEL R248, R15, -INF , !P0 ;  /* 0xff8000000ff87808 */ /* 0x000fe40004000000 */
[----:B------:R-:W-:Y:S02]  /*4700*/  FSEL R184, R13, -INF , !P0 ;  /* 0xff8000000db87808 */ /* 0x000fe40004000000 */
[----:B------:R-:W-:-:S02]  /*4710*/  PLOP3.LUT P0, PT, PT, PT, UP0, 0x80, 0x0 ;  /* 0x000000000000781c */ /* 0x000fc40003f0f008 */
[----:B------:R-:W-:Y:S02]  /*4720*/  FSEL R118, R33, -INF , !P3 ;  /* 0xff80000021767808 */ /* 0x000fe40005800000 */
[----:B------:R-:W-:Y:S02]  /*4730*/  FSEL R149, R43, -INF , !P1 ;  /* 0xff8000002b957808 */ /* 0x000fe40004800000 */
[----:B------:R-:W-:Y:S02]  /*4740*/  FSEL R116, R41, -INF , !P1 ;  /* 0xff80000029747808 */ /* 0x000fe40004800000 */
[----:B------:R-:W-:Y:S02]  /*4750*/  ISETP.GE.AND P3, PT, R6, UR14, PT ;  /* 0x0000000e06007c0c */ /* 0x000fe4000bf66270 */
[----:B------:R-:W-:Y:S02]  /*4760*/  ISETP.GE.AND P1, PT, R3, UR14, PT ;  /* 0x0000000e03007c0c */ /* 0x000fe4000bf26270 */
        /* <DEDUP_REMOVED lines=144> */
.L_x_558:
[----:B------:R-:W-:Y:S05]  /*5070*/  BSYNC B0 ;  /* 0x0000000000007941 */ /* 0x000fea0003800000 */
.L_x_557:
[----:B------:R-:W0:Y:S02]  /*5080*/  LDGDEPBAR ;  /* 0x00000000000079af */ /* 0x000e240000000000 */
.L_x_556:
[----:B--2---:R-:W-:Y:S01]  /*5090*/  FMNMX.FTZ R2, R58, R24, !PT ;  /* 0x000000183a027209 */ /* 0x004fe20007810000 */
[----:B------:R-:W-:Y:S01]  /*50a0*/  IMAD.U32 R6, RZ, RZ, UR12 ;  /* 0x0000000cff067e24 */ /* 0x000fe2000f8e00ff */
[----:B------:R-:W-:Y:S01]  /*50b0*/  USHF.L.U32 UR30, UR30, 0x1, URZ ;  /* 0x000000011e1e7899 */ /* 0x000fe2000800063f */
[----:B------:R-:W-:Y:S01]  /*50c0*/  IMAD.WIDE.U32 R166, R101, -0x2daee0ad, RZ ;  /* 0xd2511f5365a67825 */ /* 0x000fe200078e00ff */
[----:B------:R-:W-:Y:S01]  /*50d0*/  FMNMX.FTZ R2, R20, R2, !PT ;  /* 0x0000000214027209 */ /* 0x000fe20007810000 */
[----:B------:R-:W-:Y:S01]  /*50e0*/  UIADD3 UR4, UR19, -0x4498517b, URZ ;  /* 0xbb67ae8513047890 */ /* 0x000fe2000fffe03f */
[----:B------:R-:W-:Y:S01]  /*50f0*/  SHF.L.U32 R197, R5, 0x1, RZ ;  /* 0x0000000105c57819 */ /* 0x000fe200000006ff */
[----:B------:R-:W-:Y:S01]  /*5100*/  IMAD R7, R6, 0x4, R97 ;  /* 0x0000000406077824 */ /* 0x000fe200078e0261 */
[----:B------:R-:W-:Y:S01]  /*5110*/  FMNMX.FTZ R2, R21, R2, !PT ;  /* 0x0000000215027209 */ /* 0x000fe20007810000 */
[----:B------:R-:W-:Y:S02]  /*5120*/  UIADD3 UR5, UR18, -0x61c88647, URZ ;  /* 0x9e3779b912057890 */ /* 0x000fe4000fffe03f */
[----:B------:R-:W-:Y:S01]  /*5130*/  IMAD.WIDE.U32 R64, R7, -0x326172a9, RZ ;  /* 0xcd9e8d5707407825 */ /* 0x000fe200078e00ff */
[----:B------:R-:W-:Y:S01]  /*5140*/  FMNMX.FTZ R2, R119, R2, !PT ;  /* 0x0000000277027209 */ /* 0x000fe20007810000 */
[----:B------:R-:W-:Y:S01]  /*5150*/  STL [R1+0x2c], R7 ;  /* 0x00002c0701007387 */ /* 0x000fe20000100800 */
[----:B------:R-:W-:Y:S01]  /*5160*/  UIADD3 UR29, UR19, 0x76cf5d0a, URZ ;  /* 0x76cf5d0a131d7890 */ /* 0x000fe2000fffe03f */
[--C-:B------:R-:W-:Y:S01]  /*5170*/  IMAD R198, R4, 0x2, R197.reuse ;  /* 0x0000000204c67824 */ /* 0x100fe200078e02c5 */
[----:B------:R-:W-:Y:S01]  /*5180*/  FMNMX.FTZ R2, R118, R2, !PT ;  /* 0x0000000276027209 */ /* 0x000fe20007810000 */
[----:B------:R-:W-:Y:S01]  /*5190*/  UIADD3 UR22, UR19, 0x32370b8f, URZ ;  /* 0x32370b8f13167890 */ /* 0x000fe2000fffe03f */
[C---:B------:R-:W-:Y:S01]  /*51a0*/  IMAD R200, R0.reuse, 0x2, R197 ;  /* 0x0000000200c87824 */ /* 0x040fe200078e02c5 */
[----:B------:R-:W-:Y:S01]  /*51b0*/  UIADD3 UR27, UR18, -0x255992d5, URZ ;  /* 0xdaa66d2b121b7890 */ /* 0x000fe2000fffe03f */
[----:B------:R-:W-:Y:S01]  /*51c0*/  FMNMX.FTZ R2, R117, R2, !PT ;  /* 0x0000000275027209 */ /* 0x000fe20007810000 */
[----:B------:R-:W-:Y:S01]  /*51d0*/  UIADD3 UR21, UR18, 0x78dde6e4, URZ ;  /* 0x78dde6e412157890 */ /* 0x000fe2000fffe03f */
[----:B------:R-:W-:Y:S01]  /*51e0*/  LEA R199, R0, R198, 0x1 ;  /* 0x000000c600c77211 */ /* 0x000fe200078e08ff */
[----:B------:R-:W-:Y:S01]  /*51f0*/  UIADD3 UR13, UR19, -0x56f99767, URZ ;  /* 0xa9066899130d7890 */ /* 0x000fe2000fffe03f */
[----:B------:R-:W-:Y:S01]  /*5200*/  FMNMX.FTZ R3, R116, R2, !PT ;  /* 0x0000000274037209 */ /* 0x000fe20007810000 */
[----:B------:R-:W-:Y:S01]  /*5210*/  UIADD3 UR20, UR19, -0x126145ec, URZ ;  /* 0xed9eba1413147890 */ /* 0x000fe2000fffe03f */
[----:B------:R-:W-:Y:S01]  /*5220*/  FMNMX.FTZ R2, R59, R25, !PT ;  /* 0x000000193b027209 */ /* 0x000fe20007810000 */
[----:B------:R-:W-:Y:S01]  /*5230*/  UIADD3 UR7, UR18, -0x4ab325aa, URZ ;  /* 0xb54cda5612077890 */ /* 0x000fe2000fffe03f */
[----:B------:R-:W-:Y:S01]  /*5240*/  FMNMX.FTZ R3, R165, R3, !PT ;  /* 0x00000003a5037209 */ /* 0x000fe20007810000 */
[----:B------:R-:W-:Y:S01]  /*5250*/  LDSM.16.MT88.4 R40, [R199+0x10000] ;  /* 0x01000000c728783b */ /* 0x000fe20000004200 */
[----:B------:R-:W-:Y:S01]  /*5260*/  FMNMX.FTZ R2, R22, R2, !PT ;  /* 0x0000000216027209 */ /* 0x000fe20007810000 */
[----:B------:R-:W-:Y:S01]  /*5270*/  UIADD3 UR14, UR18, 0x1715609d, URZ ;  /* 0x1715609d120e7890 */ /* 0x000fe2000fffe03f */
[----:B------:R-:W-:Y:S01]  /*5280*/  FMNMX.FTZ R148, R170, R3, !PT ;  /* 0x00000003aa947209 */ /* 0x000fe20007810000 */
[----:B------:R-:W-:Y:S01]  /*5290*/  LDSM.16.MT88.4 R60, [R197+0x12000] ;  /* 0x01200000c53c783b */ /* 0x000fe20000004200 */
[----:B------:R-:W-:Y:S01]  /*52a0*/  FMNMX.FTZ R2, R23, R2, !PT ;  /* 0x0000000217027209 */ /* 0x000fe20007810000 */
[----:B------:R-:W-:Y:S01]  /*52b0*/  UIADD3 UR6, UR19, 0x646e171e, URZ ;  /* 0x646e171e13067890 */ /* 0x000fe2000fffe03f */
[----:B------:R-:W-:Y:S01]  /*52c0*/  FMNMX.FTZ R148, R171, R148, !PT ;  /* 0x00000094ab947209 */ /* 0x000fe20007810000 */
[----:B------:R-:W-:Y:S01]  /*52d0*/  LDSM.16.MT88.4 R48, [R200+0x10000] ;  /* 0x01000000c830783b */ /* 0x000fe20000004200 */
[----:B------:R-:W-:-:S02]  /*52e0*/  FMNMX.FTZ R2, R151, R2, !PT ;  /* 0x0000000297027209 */ /* 0x000fc40007810000 */
[----:B------:R-:W-:Y:S01]  /*52f0*/  FMNMX.FTZ R148, R224, R148, !PT ;  /* 0x00000094e0947209 */ /* 0x000fe20007810000 */
[----:B-1----:R-:W-:Y:S01]  /*5300*/  LDSM.16.MT88.4 R16, [R198+0x14000] ;  /* 0x01400000c610783b */ /* 0x002fe20000004200 */
        /* <DEDUP_REMOVED lines=12> */
[----:B------:R-:W-:-:S03]  /*53d0*/  FMNMX.FTZ R2, R226, R2, !PT ;  /* 0x00000002e2027209 */ /* 0x000fc60007810000 */
[----:B------:R-:W1:Y:S01]  /*53e0*/  SHFL.BFLY PT, R3, R148, 0x2, 0x1f ;  /* 0x0c401f0094037f89 */ /* 0x000e6200000e0000 */
[----:B------:R-:W-:-:S04]  /*53f0*/  FMNMX.FTZ R2, R227, R2, !PT ;  /* 0x00000002e3027209 */ /* 0x000fc80007810000 */
[----:B------:R-:W-:-:S04]  /*5400*/  FMNMX.FTZ R2, R195, R2, !PT ;  /* 0x00000002c3027209 */ /* 0x000fc80007810000 */
[----:B------:R-:W-:-:S04]  /*5410*/  FMNMX.FTZ R2, R193, R2, !PT ;  /* 0x00000002c1027209 */ /* 0x000fc80007810000 */
[----:B------:R-:W-:-:S04]  /*5420*/  FMNMX.FTZ R2, R181, R2, !PT ;  /* 0x00000002b5027209 */ /* 0x000fc80007810000 */
[----:B------:R-:W-:-:S04]  /*5430*/  FMNMX.FTZ R2, R230, R2, !PT ;  /* 0x00000002e6027209 */ /* 0x000fc80007810000 */
[----:B------:R-:W-:Y:S02]  /*5440*/  FMNMX.FTZ R2, R248, R2, !PT ;  /* 0x00000002f8027209 */ /* 0x000fe40007810000 */
[----:B-1----:R-:W-:-:S03]  /*5450*/  FMNMX.FTZ R148, R148, R3, !PT ;  /* 0x0000000394947209 */ /* 0x002fc60007810000 */
[----:B------:R-:W1:Y:S01]  /*5460*/  SHFL.BFLY PT, R10, R2, 0x2, 0x1f ;  /* 0x0c401f00020a7f89 */ /* 0x000e6200000e0000 */
[----:B------:R-:W-:-:S03]  /*5470*/  LOP3.LUT R3, R98, UR18, RZ, 0x3c, !PT ;  /* 0x0000001262037c12 */ /* 0x000fc6000f8e3cff */
[----:B------:R-:W2:Y:S01]  /*5480*/  SHFL.BFLY PT, R9, R148, 0x1, 0x1f ;  /* 0x0c201f0094097f89 */ /* 0x000ea200000e0000 */
[----:B------:R-:W-:-:S03]  /*5490*/  LOP3.LUT R6, R65, R3, RZ, 0x3c, !PT ;  /* 0x0000000341067212 */ /* 0x000fc600078e3cff */
[----:B------:R3:W-:Y:S02]  /*54a0*/  STL [R1+0x30], R3 ;  /* 0x0000300301007387 */ /* 0x0007e40000100800 */
[----:B------:R-:W-:-:S05]  /*54b0*/  IMAD.WIDE.U32 R66, R6, -0x2daee0ad, RZ ;  /* 0xd2511f5306427825 */ /* 0x000fca00078e00ff */
[----:B------:R-:W-:Y:S01]  /*54c0*/  LOP3.LUT R8, R67, UR4, R166, 0x96, !PT ;  /* 0x0000000443087c12 */ /* 0x000fe2000f8e96a6 */
[----:B------:R-:W-:Y:S01]  /*54d0*/  UIADD3 UR4, UR18, 0x3c6ef372, URZ ;  /* 0x3c6ef37212047890 */ /* 0x000fe2000fffe03f */
[----:B------:R-:W-:-:S03]  /*54e0*/  IMAD R166, R96, 0x10000, R96 ;  /* 0x0001000060a67824 */ /* 0x000fc600078e0260 */
[----:B------:R-:W-:Y:S01]  /*54f0*/  IMAD.WIDE.U32 R56, R8, -0x326172a9, RZ ;  /* 0xcd9e8d5708387825 */ /* 0x000fe200078e00ff */
[----:B-1----:R-:W-:Y:S02]  /*5500*/  FMNMX.FTZ R10, R2, R10, !PT ;  /* 0x0000000a020a7209 */ /* 0x002fe40007810000 */
[----:B--2---:R-:W-:-:S03]  /*5510*/  FMNMX.FTZ R148, R148, R9, !PT ;  /* 0x0000000994947209 */ /* 0x004fc60007810000 */
[----:B------:R-:W1:Y:S01]  /*5520*/  SHFL.BFLY PT, R11, R10, 0x1, 0x1f ;  /* 0x0c201f000a0b7f89 */ /* 0x000e6200000e0000 */
[C---:B------:R-:W-:Y:S01]  /*5530*/  FSETP.NEU.FTZ.AND P1, PT, R148.reuse, -INF , PT ;  /* 0xff8000009400780b */ /* 0x040fe20003f3d000 */
[----:B---3--:R-:W-:Y:S01]  /*5540*/  IMAD.U32 R3, RZ, RZ, UR30 ;  /* 0x0000001eff037e24 */ /* 0x008fe2000f8e00ff */
[----:B------:R-:W-:Y:S01]  /*5550*/  UIADD3 UR30, UR30, 0x1, URZ ;  /* 0x000000011e1e7890 */ /* 0x000fe2000fffe03f */
[----:B------:R-:W-:-:S03]  /*5560*/  FMUL.FTZ R12, R148, c[0x0][0x23c] ;  /* 0x00008f00940c7a20 */ /* 0x000fc60000410000 */
[----:B------:R-:W-:Y:S02]  /*5570*/  LOP3.LUT R3, R167, UR19, R3, 0x96, !PT ;  /* 0x00000013a7037c12 */ /* 0x000fe4000f8e9603 */
[----:B------:R-:W-:-:S03]  /*5580*/  FSEL R12, R12, RZ, P1 ;  /* 0x000000ff0c0c7208 */ /* 0x000fc60000800000 */
[----:B------:R-:W-:-:S05]  /*5590*/  IMAD.WIDE.U32 R6, R3, -0x326172a9, RZ ;  /* 0xcd9e8d5703067825 */ /* 0x000fca00078e00ff */
[----:B------:R-:W-:Y:S01]  /*55a0*/  LOP3.LUT R2, R7, UR5, R64, 0x96, !PT ;  /* 0x0000000507027c12 */ /* 0x000fe2000f8e9640 */
[----:B------:R-:W-:Y:S01]  /*55b0*/  FFMA.FTZ R7, R58, c[0x0][0x23c], -R12 ;  /* 0x00008f003a077a23 */ /* 0x000fe2000001080c */
[----:B------:R-:W-:Y:S02]  /*55c0*/  LOP3.LUT R8, R57, UR4, R6, 0x96, !PT ;  /* 0x0000000439087c12 */ /* 0x000fe4000f8e9606 */
[----:B------:R-:W-:Y:S01]  /*55d0*/  MOV R58, R195 ;  /* 0x000000c3003a7202 */ /* 0x000fe20000000f00 */
[----:B------:R-:W-:Y:S01]  /*55e0*/  IMAD.WIDE.U32 R2, R2, -0x2daee0ad, RZ ;  /* 0xd2511f5302027825 */ /* 0x000fe200078e00ff */
[----:B------:R2:W-:Y:S03]  /*55f0*/  MUFU.EX2 R189, R7 ;  /* 0x0000000700bd7308 */ /* 0x0005e60000000800 */
[----:B------:R-:W-:Y:S01]  /*5600*/  IMAD.WIDE.U32 R8, R8, -0x2daee0ad, RZ ;  /* 0xd2511f5308087825 */ /* 0x000fe200078e00ff */
[----:B------:R-:W-:-:S04]  /*5610*/  LOP3.LUT R3, R3, UR29, R66, 0x96, !PT ;  /* 0x0000001d03037c12 */ /* 0x000fc8000f8e9642 */
[----:B------:R-:W-:Y:S01]  /*5620*/  LOP3.LUT R6, R9, UR22, R2, 0x96, !PT ;  /* 0x0000001609067c12 */ /* 0x000fe2000f8e9602 */
[----:B------:R-:W-:-:S04]  /*5630*/  IMAD.WIDE.U32 R2, R3, -0x326172a9, RZ ;  /* 0xcd9e8d5703027825 */ /* 0x000fc800078e00ff */
[----:B------:R-:W-:Y:S01]  /*5640*/  IMAD.WIDE.U32 R44, R6, -0x326172a9, RZ ;  /* 0xcd9e8d57062c7825 */ /* 0x000fe200078e00ff */
[----:B------:R-:W-:-:S03]  /*5650*/  LOP3.LUT R6, R3, UR27, R56, 0x96, !PT ;  /* 0x0000001b03067c12 */ /* 0x000fc6000f8e9638 */
[----:B------:R-:W-:Y:S01]  /*5660*/  FFMA.FTZ R3, R24, c[0x0][0x23c], -R12 ;  /* 0x00008f0018037a23 */ /* 0x000fe2000001080c */
[----:B------:R-:W-:Y:S01]  /*5670*/  LOP3.LUT R2, R45, UR21, R2, 0x96, !PT ;  /* 0x000000152d027c12 */ /* 0x000fe2000f8e9602 */
[----:B--2---:R-:W-:Y:S02]  /*5680*/  IMAD.WIDE.U32 R6, R6, -0x2daee0ad, RZ ;  /* 0xd2511f5306067825 */ /* 0x004fe400078e00ff */
[----:B------:R1:W-:Y:S02]  /*5690*/  MUFU.EX2 R188, R3 ;  /* 0x0000000300bc7308 */ /* 0x0003e40000000800 */
[----:B------:R-:W-:Y:S01]  /*56a0*/  IMAD.WIDE.U32 R46, R2, -0x2daee0ad, RZ ;  /* 0xd2511f53022e7825 */ /* 0x000fe200078e00ff */
[----:B------:R-:W-:-:S03]  /*56b0*/  LOP3.LUT R8, R7, UR20, R8, 0x96, !PT ;  /* 0x0000001407087c12 */ /* 0x000fc6000f8e9608 */
[----:B------:R-:W-:Y:S01]  /*56c0*/  FFMA.FTZ R2, R20, c[0x0][0x23c], -R12 ;  /* 0x00008f0014027a23 */ /* 0x000fe2000001080c */
[----:B------:R-:W-:Y:S01]  /*56d0*/  LOP3.LUT R6, R47, UR13, R6, 0x96, !PT ;  /* 0x0000000d2f067c12 */ /* 0x000fe2000f8e9606 */
[----:B------:R-:W-:Y:S02]  /*56e0*/  FFMA.FTZ R9, R21, c[0x0][0x23c], -R12 ;  /* 0x00008f0015097a23 */ /* 0x000fe4000001080c */
[----:B------:R2:W-:Y:S01]  /*56f0*/  MUFU.EX2 R190, R2 ;  /* 0x0000000200be7308 */ /* 0x0005e20000000800 */
[----:B------:R-:W-:-:S04]  /*5700*/  IMAD.WIDE.U32 R14, R8, -0x326172a9, RZ ;  /* 0xcd9e8d57080e7825 */ /* 0x000fc800078e00ff */
[----:B------:R-:W-:Y:S01]  /*5710*/  IMAD.WIDE.U32 R6, R6, -0x326172a9, RZ ;  /* 0xcd9e8d5706067825 */ /* 0x000fe200078e00ff */
[----:B-1----:R-:W-:Y:S02]  /*5720*/  FMNMX.FTZ R3, R10, R11, !PT ;  /* 0x0000000b0a037209 */ /* 0x002fe40007810000 */
[----:B------:R1:W-:Y:S02]  /*5730*/  MUFU.EX2 R229, R9 ;  /* 0x0000000900e57308 */ /* 0x0003e40000000800 */
[C---:B------:R-:W-:Y:S02]  /*5740*/  FSETP.NEU.FTZ.AND P1, PT, R3.reuse, -INF , PT ;  /* 0xff8000000300780b */ /* 0x040fe40003f3d000 */
[C---:B------:R-:W-:Y:S02]  /*5750*/  LOP3.LUT R8, R6.reuse, 0xffff, RZ, 0xc0, !PT ;  /* 0x0000ffff06087812 */ /* 0x040fe400078ec0ff */
[----:B------:R-:W-:Y:S01]  /*5760*/  LOP3.LUT R11, R6, 0xff, RZ, 0xc0, !PT ;  /* 0x000000ff060b7812 */ /* 0x000fe200078ec0ff */
[----:B--2---:R-:W-:Y:S01]  /*5770*/  FMUL.FTZ R2, R3, c[0x0][0x23c] ;  /* 0x00008f0003027a20 */ /* 0x004fe20000410000 */
[----:B------:R-:W-:-:S02]  /*5780*/  SHF.R.U32.HI R13, RZ, 0x18, R6 ;  /* 0x00000018ff0d7819 */ /* 0x000fc40000011606 */
[----:B------:R-:W-:Y:S02]  /*5790*/  SHF.R.U32.HI R8, RZ, 0x8, R8 ;  /* 0x00000008ff087819 */ /* 0x000fe40000011608 */
[----:B------:R-:W-:Y:S02]  /*57a0*/  FSEL R2, R2, RZ, P1 ;  /* 0x000000ff02027208 */ /* 0x000fe40000800000 */
[----:B-1----:R-:W-:Y:S02]  /*57b0*/  SHF.R.U32.HI R9, RZ, 0x10, R6 ;  /* 0x00000010ff097819 */ /* 0x002fe40000011606 */
[----:B------:R-:W-:Y:S01]  /*57c0*/  LOP3.LUT R6, R7, UR7, R14, 0x96, !PT ;  /* 0x0000000707067c12 */ /* 0x000fe2000f8e960e */
[--C-:B------:R-:W-:Y:S01]  /*57d0*/  FFMA.FTZ R10, R22, c[0x0][0x23c], -R2.reuse ;  /* 0x00008f00160a7a23 */ /* 0x100fe20000010802 */
[----:B------:R-:W-:Y:S01]  /*57e0*/  LOP3.LUT R9, R9, 0xff, RZ, 0xc0, !PT ;  /* 0x000000ff09097812 */ /* 0x000fe200078ec0ff */
[--C-:B------:R-:W-:Y:S01]  /*57f0*/  FFMA.FTZ R7, R23, c[0x0][0x23c], -R2.reuse ;  /* 0x00008f0017077a23 */ /* 0x100fe20000010802 */
[----:B------:R-:W-:Y:S01]  /*5800*/  LOP3.LUT R0, R6, 0xffff, RZ, 0xc0, !PT ;  /* 0x0000ffff06007812 */ /* 0x000fe200078ec0ff */
[----:B------:R1:W-:Y:S01]  /*5810*/  MUFU.EX2 R180, R10 ;  /* 0x0000000a00b47308 */ /* 0x0003e20000000800 */
[----:B------:R-:W-:Y:S01]  /*5820*/  FFMA.FTZ R4, R59, c[0x0][0x23c], -R2 ;  /* 0x00008f003b047a23 */ /* 0x000fe20000010802 */
[----:B------:R-:W-:Y:S01]  /*5830*/  PRMT R14, R11, 0x5410, R8 ;  /* 0x000054100b0e7816 */ /* 0x000fe20000000008 */
[----:B------:R-:W-:Y:S01]  /*5840*/  FFMA.FTZ R5, R25, c[0x0][0x23c], -R2 ;  /* 0x00008f0019057a23 */ /* 0x000fe20000010802 */
[----:B------:R-:W-:Y:S01]  /*5850*/  PRMT R11, R9, 0x5410, R13 ;  /* 0x00005410090b7816 */ /* 0x000fe2000000000d */
[----:B------:R-:W2:Y:S01]  /*5860*/  LDSM.16.MT88.4 R20, [R197+0x10000] ;  /* 0x01000000c514783b */ /* 0x000ea20000004200 */
[----:B------:R-:W-:-:S02]  /*5870*/  SHF.R.U32.HI R9, RZ, 0x18, R6 ;  /* 0x00000018ff097819 */ /* 0x000fc40000011606 */
[----:B------:R-:W3:Y:S01]  /*5880*/  MUFU.EX2 R249, R7 ;  /* 0x0000000700f97308 */ /* 0x000ee20000000800 */
[----:B------:R-:W-:Y:S01]  /*5890*/  SHF.R.U32.HI R8, RZ, 0x8, R0 ;  /* 0x00000008ff087819 */ /* 0x000fe20000011600 */
[----:B------:R-:W-:Y:S01]  /*58a0*/  HSET2.LE.AND R0, R14, R166, PT ;  /* 0x000000a60e007233 */ /* 0x000fe20003803000 */
[----:B------:R-:W-:Y:S05]  /*58b0*/  LDSM.16.MT88.4 R24, [R197+0x14000] ;  /* 0x01400000c518783b */ /* 0x000fea0000004200 */
[----:B------:R4:W-:Y:S01]  /*58c0*/  MUFU.EX2 R182, R4 ;  /* 0x0000000400b67308 */ /* 0x0009e20000000800 */
[----:B-1----:R-:W-:-:S04]  /*58d0*/  LOP3.LUT R10, R6, 0xff, RZ, 0xc0, !PT ;  /* 0x000000ff060a7812 */ /* 0x002fc800078ec0ff */
[----:B------:R-:W-:-:S03]  /*58e0*/  PRMT R8, R10, 0x5410, R8 ;  /* 0x000054100a087816 */ /* 0x000fc60000000008 */
[----:B------:R1:W5:Y:S01]  /*58f0*/  MUFU.EX2 R228, R5 ;  /* 0x0000000500e47308 */ /* 0x0003620000000800 */
[----:B----4-:R-:W-:Y:S02]  /*5900*/  SHF.R.U32.HI R4, RZ, 0x10, R6 ;  /* 0x00000010ff047819 */ /* 0x010fe40000011606 */
[----:B---3--:R-:W-:Y:S02]  /*5910*/  F2FP.PACK_AB R6, R249, R180 ;  /* 0x000000b4f906723e */ /* 0x008fe400000000ff */
[----:B------:R-:W-:Y:S02]  /*5920*/  LOP3.LUT R7, R4, 0xff, RZ, 0xc0, !PT ;  /* 0x000000ff04077812 */ /* 0x000fe400078ec0ff */
[----:B------:R-:W-:Y:S01]  /*5930*/  F2FP.PACK_AB R4, R229, R190 ;  /* 0x000000bee504723e */ /* 0x000fe200000000ff */
[--C-:B-1----:R-:W-:Y:S01]  /*5940*/  HSET2.LE.AND R5, R11, R166.reuse, PT ;  /* 0x000000a60b057233 */ /* 0x102fe20003803000 */
[----:B------:R-:W-:Y:S02]  /*5950*/  PRMT R7, R7, 0x5410, R9 ;  /* 0x0000541007077816 */ /* 0x000fe40000000009 */
[----:B------:R-:W-:Y:S01]  /*5960*/  LOP3.LUT R10, R0, R4, RZ, 0xc0, !PT ;  /* 0x00000004000a7212 */ /* 0x000fe200078ec0ff */
[--C-:B------:R-:W-:Y:S01]  /*5970*/  HSET2.LE.AND R0, R8, R166.reuse, PT ;  /* 0x000000a608007233 */ /* 0x100fe20003803000 */
[----:B------:R-:W-:Y:S01]  /*5980*/  LOP3.LUT R11, R5, R6, RZ, 0xc0, !PT ;  /* 0x00000006050b7212 */ /* 0x000fe200078ec0ff */
[----:B------:R-:W-:Y:S01]  /*5990*/  HSET2.LE.AND R5, R7, R166, PT ;  /* 0x000000a607057233 */ /* 0x000fe20003803000 */
[----:B------:R-:W-:-:S02]  /*59a0*/  F2FP.PACK_AB R4, R188, R189 ;  /* 0x000000bdbc04723e */ /* 0x000fc400000000ff */
[----:B-----5:R-:W-:Y:S02]  /*59b0*/  F2FP.PACK_AB R6, R228, R182 ;  /* 0x000000b6e406723e */ /* 0x020fe400000000ff */
[----:B------:R-:W-:Y:S01]  /*59c0*/  LOP3.LUT R8, R0, R4, RZ, 0xc0, !PT ;  /* 0x0000000400087212 */ /* 0x000fe200078ec0ff */
[--C-:B------:R-:W-:Y:S01]  /*59d0*/  FFMA.FTZ R0, R119, c[0x0][0x23c], -R12.reuse ;  /* 0x00008f0077007a23 */ /* 0x100fe2000001080c */
[----:B------:R-:W-:Y:S02]  /*59e0*/  LOP3.LUT R9, R5, R6, RZ, 0xc0, !PT ;  /* 0x0000000605097212 */ /* 0x000fe400078ec0ff */
[----:B------:R-:W1:Y:S01]  /*59f0*/  LDSM.16.MT88.4 R4, [R200+0x14000] ;  /* 0x01400000c804783b */ /* 0x000e620000004200 */
[----:B------:R3:W-:Y:S04]  /*5a00*/  MUFU.EX2 R250, R0 ;  /* 0x0000000000fa7308 */ /* 0x0007e80000000800 */
[C---:B------:R-:W-:Y:S08]  /*5a10*/  HMMA.16816.F32 R140, R8.reuse, R40, RZ ;  /* 0x00000028088c723c */ /* 0x040ff000000018ff */
[----:B------:R-:W-:Y:S01]  /*5a20*/  HMMA.16816.F32 R100, R8, R42, RZ ;  /* 0x0000002a0864723c */ /* 0x000fe200000018ff */
[----:B------:R-:W-:Y:S01]  /*5a30*/  LDSM.16.MT88.4 R40, [R200+0x16000] ;  /* 0x01600000c828783b */ /* 0x000fe20000004200 */
[----:B---3--:R-:W-:-:S06]  /*5a40*/  FFMA.FTZ R0, R118, c[0x0][0x23c], -R12 ;  /* 0x00008f0076007a23 */ /* 0x008fcc000001080c */
[C---:B------:R-:W-:Y:S01]  /*5a50*/  HMMA.16816.F32 R136, R8.reuse, R60, RZ ;  /* 0x0000003c0888723c */ /* 0x040fe200000018ff */
[----:B------:R3:W-:Y:S07]  /*5a60*/  MUFU.EX2 R176, R0 ;  /* 0x0000000000b07308 */ /* 0x0007ee0000000800 */
[C---:B------:R-:W-:Y:S08]  /*5a70*/  HMMA.16816.F32 R96, R8.reuse, R62, RZ ;  /* 0x0000003e0860723c */ /* 0x040ff000000018ff */
[----:B--2---:R-:W-:Y:S01]  /*5a80*/  HMMA.16816.F32 R152, R8, R20, RZ ;  /* 0x000000140898723c */ /* 0x004fe200000018ff */
[----:B---3--:R-:W-:-:S07]  /*5a90*/  LOP3.LUT R0, R15, UR14, R44, 0x96, !PT ;  /* 0x0000000e0f007c12 */ /* 0x008fce000f8e962c */
[C---:B-1----:R-:W-:Y:S07]  /*5aa0*/  HMMA.16816.F32 R60, R8.reuse, R4, RZ ;  /* 0x00000004083c723c */ /* 0x042fee00000018ff */
[----:B------:R-:W-:Y:S01]  /*5ab0*/  FFMA.FTZ R4, R117, c[0x0][0x23c], -R12 ;  /* 0x00008f0075047a23 */ /* 0x000fe2000001080c */
[C---:B------:R-:W-:Y:S01]  /*5ac0*/  HMMA.16816.F32 R112, R8.reuse, R22, RZ ;  /* 0x000000160870723c */ /* 0x040fe200000018ff */
[----:B------:R-:W1:Y:S02]  /*5ad0*/  LDSM.16.MT88.4 R20, [R199+0x14000] ;  /* 0x01400000c714783b */ /* 0x000e640000004200 */
[----:B------:R2:W-:Y:S05]  /*5ae0*/  MUFU.EX2 R185, R4 ;  /* 0x0000000400b97308 */ /* 0x0005ea0000000800 */
[C---:B------:R-:W-:Y:S08]  /*5af0*/  HMMA.16816.F32 R128, R8.reuse, R24, RZ ;  /* 0x000000180880723c */ /* 0x040ff000000018ff */
[----:B------:R-:W-:Y:S01]  /*5b00*/  HMMA.16816.F32 R84, R8, R26, RZ ;  /* 0x0000001a0854723c */ /* 0x000fe200000018ff */
[----:B------:R-:W3:Y:S01]  /*5b10*/  LDSM.16.MT88.4 R24, [R198+0x16000] ;  /* 0x01600000c618783b */ /* 0x000ee20000004200 */
[----:B--2---:R-:W-:-:S06]  /*5b20*/  IMAD.WIDE.U32 R4, R0, -0x2daee0ad, RZ ;  /* 0xd2511f5300047825 */ /* 0x004fcc00078e00ff */
[C---:B------:R-:W-:Y:S01]  /*5b30*/  HMMA.16816.F32 R144, R8.reuse, R48, RZ ;  /* 0x000000300890723c */ /* 0x040fe200000018ff */
[C---:B------:R-:W-:Y:S02]  /*5b40*/  LOP3.LUT R0, R4.reuse, 0xffff, RZ, 0xc0, !PT ;  /* 0x0000ffff04007812 */ /* 0x040fe400078ec0ff */
[----:B------:R-:W-:Y:S02]  /*5b50*/  LOP3.LUT R14, R4, 0xff, RZ, 0xc0, !PT ;  /* 0x000000ff040e7812 */ /* 0x000fe400078ec0ff */
[----:B------:R-:W-:Y:S02]  /*5b60*/  SHF.R.U32.HI R13, RZ, 0x8, R0 ;  /* 0x00000008ff0d7819 */ /* 0x000fe40000011600 */
[----:B------:R-:W-:Y:S01]  /*5b70*/  LOP3.LUT R0, R5, UR6, R46, 0x96, !PT ;  /* 0x0000000605007c12 */ /* 0x000fe2000f8e962e */
[----:B------:R-:W-:Y:S01]  /*5b80*/  HMMA.16816.F32 R104, R8, R50, RZ ;  /* 0x000000320868723c */ /* 0x000fe200000018ff */
[----:B------:R-:W-:Y:S02]  /*5b90*/  PRMT R15, R14, 0x5410, R13 ;  /* 0x000054100e0f7816 */ /* 0x000fe4000000000d */
[----:B------:R-:W-:-:S02]  /*5ba0*/  LOP3.LUT R14, R0, 0xff, RZ, 0xc0, !PT ;  /* 0x000000ff000e7812 */ /* 0x000fc400078ec0ff */
[--C-:B------:R-:W-:Y:S02]  /*5bb0*/  SHF.R.U32.HI R5, RZ, 0x10, R0.reuse ;  /* 0x00000010ff057819 */ /* 0x100fe40000011600 */
[----:B------:R-:W-:Y:S01]  /*5bc0*/  SHF.R.U32.HI R13, RZ, 0x18, R0 ;  /* 0x00000018ff0d7819 */ /* 0x000fe20000011600 */
[C---:B------:R-:W-:Y:S07]  /*5bd0*/  HMMA.16816.F32 R48, R8.reuse, R6, RZ ;  /* 0x000000060830723c */ /* 0x040fee00000018ff */
[----:B------:R-:W-:Y:S01]  /*5be0*/  FFMA.FTZ R6, R116, c[0x0][0x23c], -R12 ;  /* 0x00008f0074067a23 */ /* 0x000fe2000001080c */
[----:B------:R-:W-:Y:S01]  /*5bf0*/  HMMA.16816.F32 R124, R8, R16, RZ ;  /* 0x00000010087c723c */ /* 0x000fe200000018ff */
[----:B------:R-:W-:-:S02]  /*5c00*/  FFMA.FTZ R7, R151, c[0x0][0x23c], -R2 ;  /* 0x00008f0097077a23 */ /* 0x000fc40000010802 */
[----:B------:R2:W-:Y:S01]  /*5c10*/  MUFU.EX2 R192, R6 ;  /* 0x0000000600c07308 */ /* 0x0005e20000000800 */
[----:B------:R-:W-:-:S04]  /*5c20*/  IMAD.MOV.U32 R151, RZ, RZ, R182 ;  /* 0x000000ffff977224 */ /* 0x000fc800078e00b6 */
[C---:B------:R-:W-:Y:S03]  /*5c30*/  HMMA.16816.F32 R72, R8.reuse, R52, RZ ;  /* 0x000000340848723c */ /* 0x040fe600000018ff */
[----:B------:R4:W-:Y:S05]  /*5c40*/  MUFU.EX2 R251, R7 ;  /* 0x0000000700fb7308 */ /* 0x0009ea0000000800 */
[----:B------:R-:W-:Y:S01]  /*5c50*/  HMMA.16816.F32 R92, R8, R54, RZ ;  /* 0x00000036085c723c */ /* 0x000fe200000018ff */
[----:B--2---:R-:W-:-:S04]  /*5c60*/  SHF.R.U32.HI R6, RZ, 0x10, R4 ;  /* 0x00000010ff067819 */ /* 0x004fc80000011604 */
[----:B------:R-:W-:-:S03]  /*5c70*/  LOP3.LUT R6, R6, 0xff, RZ, 0xc0, !PT ;  /* 0x000000ff06067812 */ /* 0x000fc600078ec0ff */
[C---:B-1----:R-:W-:Y:S01]  /*5c80*/  HMMA.16816.F32 R52, R8.reuse, R20, RZ ;  /* 0x000000140834723c */ /* 0x042fe200000018ff */
[----:B----4-:R-:W-:Y:S01]  /*5c90*/  SHF.R.U32.HI R7, RZ, 0x18, R4 ;  /* 0x00000018ff077819 */ /* 0x010fe20000011604 */
[--C-:B------:R-:W-:Y:S01]  /*5ca0*/  FFMA.FTZ R4, R150, c[0x0][0x23c], -R2.reuse ;  /* 0x00008f0096047a23 */ /* 0x100fe20000010802 */
[----:B------:R-:W-:Y:S02]  /*5cb0*/  MOV R150, R184 ;  /* 0x000000b800967202 */ /* 0x000fe40000000f00 */
[----:B------:R-:W-:Y:S01]  /*5cc0*/  PRMT R16, R6, 0x5410, R7 ;  /* 0x0000541006107816 */ /* 0x000fe20000000007 */
[----:B------:R1:W2:Y:S01]  /*5cd0*/  MUFU.EX2 R177, R4 ;  /* 0x0000000400b17308 */ /* 0x0002a20000000800 */
[----:B------:R-:W-:Y:S01]  /*5ce0*/  FFMA.FTZ R6, R149, c[0x0][0x23c], -R2 ;  /* 0x00008f0095067a23 */ /* 0x000fe20000010802 */
[C---:B------:R-:W-:Y:S01]  /*5cf0*/  HMMA.16816.F32 R120, R8.reuse, R22, RZ ;  /* 0x000000160878723c */ /* 0x040fe200000018ff */
[----:B------:R-:W4:Y:S05]  /*5d00*/  LDSM.16.MT88.4 R20, [R199+0x16000] ;  /* 0x01600000c714783b */ /* 0x000f2a0000004200 */
[----:B------:R5:W3:Y:S02]  /*5d10*/  MUFU.EX2 R59, R6 ;  /* 0x00000006003b7308 */ /* 0x000ae40000000800 */
[----:B------:R-:W-:Y:S01]  /*5d20*/  HMMA.16816.F32 R76, R8, R36, RZ ;  /* 0x00000024084c723c */ /* 0x000fe200000018ff */
[----:B-1----:R-:W-:Y:S01]  /*5d30*/  LOP3.LUT R4, R0, 0xffff, RZ, 0xc0, !PT ;  /* 0x0000ffff00047812 */ /* 0x002fe200078ec0ff */
[----:B------:R-:W-:Y:S01]  /*5d40*/  HSET2.LE.AND R0, R15, R166, PT ;  /* 0x000000a60f007233 */ /* 0x000fe20003803000 */
[----:B--2---:R-:W-:-:S05]  /*5d50*/  IMAD.MOV.U32 R149, RZ, RZ, R177 ;  /* 0x000000ffff957224 */ /* 0x004fca00078e00b1 */
[C---:B------:R-:W-:Y:S01]  /*5d60*/  HMMA.16816.F32 R108, R8.reuse, R38, RZ ;  /* 0x00000026086c723c */ /* 0x040fe200000018ff */
[----:B------:R-:W-:Y:S01]  /*5d70*/  IMAD.MOV.U32 R15, RZ, RZ, R176 ;  /* 0x000000ffff0f7224 */ /* 0x000fe200078e00b0 */
[----:B------:R-:W1:Y:S01]  /*5d80*/  LDSM.16.MT88.4 R36, [R197+0x16000] ;  /* 0x01600000c524783b */ /* 0x000e620000004200 */
[----:B------:R-:W-:Y:S02]  /*5d90*/  SHF.R.U32.HI R7, RZ, 0x8, R4 ;  /* 0x00000008ff077819 */ /* 0x000fe40000011604 */
[----:B------:R-:W-:Y:S01]  /*5da0*/  LOP3.LUT R4, R5, 0xff, RZ, 0xc0, !PT ;  /* 0x000000ff05047812 */ /* 0x000fe200078ec0ff */
[----:B------:R-:W-:Y:S02]  /*5db0*/  FFMA.FTZ R5, R164, c[0x0][0x23c], -R2 ;  /* 0x00008f00a4057a23 */ /* 0x000fe40000010802 */
[----:B------:R-:W-:Y:S01]  /*5dc0*/  HMMA.16816.F32 R176, R8, R42, RZ ;  /* 0x0000002a08b0723c */ /* 0x000fe200000018ff */
[----:B------:R-:W-:Y:S01]  /*5dd0*/  PRMT R13, R4, 0x5410, R13 ;  /* 0x00005410040d7816 */ /* 0x000fe2000000000d */
[----:B------:R2:W2:Y:S01]  /*5de0*/  MUFU.EX2 R43, R5 ;  /* 0x00000005002b7308 */ /* 0x0004a20000000800 */
[----:B------:R-:W-:-:S04]  /*5df0*/  IMAD.MOV.U32 R164, RZ, RZ, R228 ;  /* 0x000000ffffa47224 */ /* 0x000fc800078e00e4 */
[----:B------:R-:W-:Y:S01]  /*5e00*/  IMAD.MOV.U32 R42, RZ, RZ, R185 ;  /* 0x000000ffff2a7224 */ /* 0x000fe200078e00b9 */
[----:B---3--:R-:W-:Y:S04]  /*5e10*/  HMMA.16816.F32 R172, R8, R24, RZ ;  /* 0x0000001808ac723c */ /* 0x008fe800000018ff */
[----:B-----5:R-:W-:-:S04]  /*5e20*/  F2FP.PACK_AB R6, R192, R42 ;  /* 0x0000002ac006723e */ /* 0x020fc800000000ff */
[C---:B------:R-:W-:Y:S01]  /*5e30*/  HMMA.16816.F32 R44, R8.reuse, R26, RZ ;  /* 0x0000001a082c723c */ /* 0x040fe200000018ff */
[----:B------:R-:W-:Y:S01]  /*5e40*/  LOP3.LUT R6, R0, R6, RZ, 0xc0, !PT ;  /* 0x0000000600067212 */ /* 0x000fe200078ec0ff */
[----:B------:R-:W3:Y:S01]  /*5e50*/  LDSM.16.MT88.4 R24, [R200+0x10800] ;  /* 0x01080000c818783b */ /* 0x000ee20000004200 */
[--C-:B------:R-:W-:Y:S01]  /*5e60*/  HSET2.LE.AND R0, R16, R166.reuse, PT ;  /* 0x000000a610007233 */ /* 0x100fe20003803000 */
[----:B--2---:R-:W-:Y:S02]  /*5e70*/  PRMT R5, R14, 0x5410, R7 ;  /* 0x000054100e057816 */ /* 0x004fe40000000007 */
[----:B------:R-:W-:Y:S02]  /*5e80*/  F2FP.PACK_AB R7, R59, R149 ;  /* 0x000000953b07723e */ /* 0x000fe400000000ff */
[----:B------:R-:W-:Y:S01]  /*5e90*/  HMMA.16816.F32 R80, R8, R18, RZ ;  /* 0x000000120850723c */ /* 0x000fe200000018ff */
[----:B------:R-:W2:Y:S01]  /*5ea0*/  LDSM.16.MT88.4 R16, [R197+0x12800] ;  /* 0x01280000c510783b */ /* 0x000ea20000004200 */
[----:B------:R-:W-:Y:S01]  /*5eb0*/  HSET2.LE.AND R4, R5, R166, PT ;  /* 0x000000a605047233 */ /* 0x000fe20003803000 */
[----:B------:R-:W-:-:S02]  /*5ec0*/  F2FP.PACK_AB R5, R15, R250 ;  /* 0x000000fa0f05723e */ /* 0x000fc400000000ff */
[----:B------:R-:W-:Y:S01]  /*5ed0*/  LOP3.LUT R7, R0, R7, RZ, 0xc0, !PT ;  /* 0x0000000700077212 */ /* 0x000fe200078ec0ff */
[----:B------:R-:W-:Y:S01]  /*5ee0*/  HSET2.LE.AND R0, R13, R166, PT ;  /* 0x000000a60d007233 */ /* 0x000fe20003803000 */
[----:B------:R-:W-:Y:S01]  /*5ef0*/  LOP3.LUT R4, R4, R5, RZ, 0xc0, !PT ;  /* 0x0000000504047212 */ /* 0x000fe200078ec0ff */
[C---:B------:R-:W-:Y:S01]  /*5f00*/  HMMA.16816.F32 R132, R8.reuse, R28, RZ ;  /* 0x0000001c0884723c */ /* 0x040fe200000018ff */
[----:B------:R-:W-:Y:S01]  /*5f10*/  F2FP.PACK_AB R5, R43, R251 ;  /* 0x000000fb2b05723e */ /* 0x000fe200000000ff */
[----:B------:R-:W-:Y:S01]  /*5f20*/  IMAD.MOV.U32 R13, RZ, RZ, R230 ;  /* 0x000000ffff0d7224 */ /* 0x000fe200078e00e6 */
[----:B------:R-:W-:Y:S02]  /*5f30*/  MOV R14, R180 ;  /* 0x000000b4000e7202 */ /* 0x000fe40000000f00 */
[----:B------:R-:W-:Y:S01]  /*5f40*/  LOP3.LUT R5, R0, R5, RZ, 0xc0, !PT ;  /* 0x0000000500057212 */ /* 0x000fe200078ec0ff */
[----:B------:R-:W-:Y:S02]  /*5f50*/  IMAD.MOV.U32 R0, RZ, RZ, R229 ;  /* 0x000000ffff007224 */ /* 0x000fe400078e00e5 */
[C---:B------:R-:W-:Y:S01]  /*5f60*/  HMMA.16816.F32 R156, R8.reuse, R30, RZ ;  /* 0x0000001e089c723c */ /* 0x040fe200000018ff */
[----:B------:R-:W5:Y:S07]  /*5f70*/  LDSM.16.MT88.4 R28, [R197+0x10800] ;  /* 0x01080000c51c783b */ /* 0x000f6e0000004200 */
[C---:B------:R-:W-:Y:S08]  /*5f80*/  HMMA.16816.F32 R68, R8.reuse, R32, RZ ;  /* 0x000000200844723c */ /* 0x040ff000000018ff */
[C---:B------:R-:W-:Y:S01]  /*5f90*/  HMMA.16816.F32 R88, R8.reuse, R34, RZ ;  /* 0x000000220858723c */ /* 0x040fe200000018ff */
[----:B------:R-:W2:Y:S07]  /*5fa0*/  LDSM.16.MT88.4 R32, [R198+0x10800] ;  /* 0x01080000c620783b */ /* 0x000eae0000004200 */
[C---:B------:R-:W-:Y:S07]  /*5fb0*/  HMMA.16816.F32 R116, R8.reuse, R40, RZ ;  /* 0x000000280874723c */ /* 0x040fee00000018ff */
[----:B------:R-:W-:Y:S01]  /*5fc0*/  IMAD.MOV.U32 R41, RZ, RZ, R183 ;  /* 0x000000ffff297224 */ /* 0x000fe200078e00b7 */
[----:B----4-:R-:W-:Y:S01]  /*5fd0*/  HMMA.16816.F32 R184, R8, R22, RZ ;  /* 0x0000001608b8723c */ /* 0x010fe200000018ff */
[----:B------:R-:W-:-:S07]  /*5fe0*/  IMAD.MOV.U32 R40, RZ, RZ, R181 ;  /* 0x000000ffff287224 */ /* 0x000fce00078e00b5 */
[C---:B------:R-:W-:Y:S01]  /*5ff0*/  HMMA.16816.F32 R180, R8.reuse, R20, RZ ;  /* 0x0000001408b4723c */ /* 0x040fe200000018ff */
[----:B------:R-:W4:Y:S07]  /*6000*/  LDSM.16.MT88.4 R20, [R199+0x10800] ;  /* 0x01080000c714783b */ /* 0x000f2e0000004200 */
[----:B-1----:R-:W-:Y:S08]  /*6010*/  HMMA.16816.F32 R160, R8, R36, RZ ;  /* 0x0000002408a0723c */ /* 0x002ff000000018ff */
[C---:B---3--:R-:W-:Y:S07]  /*6020*/  HMMA.16816.F32 R244, R4.reuse, R24, R144 ;  /* 0x0000001804f4723c */ /* 0x048fee0000001890 */
[----:B------:R-:W-:Y:S01]  /*6030*/  IMAD.MOV.U32 R146, RZ, RZ, R194 ;  /* 0x000000ffff927224 */ /* 0x000fe200078e00c2 */
[----:B------:R-:W-:Y:S01]  /*6040*/  HMMA.16816.F32 R104, R4, R26, R104 ;  /* 0x0000001a0468723c */ /* 0x000fe20000001868 */
[----:B------:R-:W-:-:S07]  /*6050*/  IMAD.MOV.U32 R147, RZ, RZ, R193 ;  /* 0x000000ffff937224 */ /* 0x000fce00078e00c1 */
[----:B------:R-:W-:Y:S01]  /*6060*/  HMMA.16816.F32 R36, R8, R38, RZ ;  /* 0x000000260824723c */ /* 0x000fe200000018ff */
[----:B------:R-:W1:Y:S07]  /*6070*/  LDSM.16.MT88.4 R8, [R198+0x12800] ;  /* 0x01280000c608783b */ /* 0x000e6e0000004200 */
[C---:B--2---:R-:W-:Y:S08]  /*6080*/  HMMA.16816.F32 R24, R4.reuse, R18, R96 ;  /* 0x000000120418723c */ /* 0x044ff00000001860 */
[C---:B-----5:R-:W-:Y:S08]  /*6090*/  HMMA.16816.F32 R152, R4.reuse, R28, R152 ;  /* 0x0000001c0498723c */ /* 0x060ff00000001898 */
[C---:B------:R-:W-:Y:S01]  /*60a0*/  HMMA.16816.F32 R112, R4.reuse, R30, R112 ;  /* 0x0000001e0470723c */ /* 0x040fe20000001870 */
[----:B------:R-:W2:Y:S07]  /*60b0*/  LDSM.16.MT88.4 R28, [R200+0x12800] ;  /* 0x01280000c81c783b */ /* 0x000eae0000004200 */
[----:B------:R-:W-:Y:S01]  /*60c0*/  HMMA.16816.F32 R76, R4, R32, R76 ;  /* 0x00000020044c723c */ /* 0x000fe2000000184c */
[----:B------:R-:W-:Y:S01]  /*60d0*/  IMAD.MOV.U32 R99, RZ, RZ, R24 ;  /* 0x000000ffff637224 */ /* 0x000fe200078e0018 */
[----:B------:R-:W-:Y:S01]  /*60e0*/  MOV R97, R26 ;  /* 0x0000001a00617202 */ /* 0x000fe20000000f00 */
[----:B------:R-:W-:-:S02]  /*60f0*/  IMAD.MOV.U32 R98, RZ, RZ, R25 ;  /* 0x000000ffff627224 */ /* 0x000fc400078e0019 */
[----:B------:R-:W-:Y:S02]  /*6100*/  IMAD.MOV.U32 R96, RZ, RZ, R27 ;  /* 0x000000ffff607224 */ /* 0x000fe400078e001b */
[----:B------:R-:W-:Y:S01]  /*6110*/  LDSM.16.MT88.4 R24, [R197+0x14800] ;  /* 0x01480000c518783b */ /* 0x000fe20000004200 */
[C---:B------:R-:W-:Y:S03]  /*6120*/  HMMA.16816.F32 R108, R4.reuse, R34, R108 ;  /* 0x00000022046c723c */ /* 0x040fe6000000186c */
[----:B------:R-:W3:Y:S05]  /*6130*/  LDSM.16.MT88.4 R32, [R199+0x12800] ;  /* 0x01280000c720783b */ /* 0x000eea0000004200 */
[C---:B----4-:R-:W-:Y:S07]  /*6140*/  HMMA.16816.F32 R240, R4.reuse, R20, R140 ;  /* 0x0000001404f0723c */ /* 0x050fee000000188c */
[----:B------:R-:W-:Y:S01]  /*6150*/  MOV R140, R192 ;  /* 0x000000c0008c7202 */ /* 0x000fe20000000f00 */
[----:B------:R-:W-:Y:S01]  /*6160*/  HMMA.16816.F32 R236, R4, R16, R136 ;  /* 0x0000001004ec723c */ /* 0x000fe20000001888 */
[----:B------:R-:W4:Y:S01]  /*6170*/  LDSM.16.MT88.4 R16, [R198+0x14800] ;  /* 0x01480000c610783b */ /* 0x000f220000004200 */
[----:B------:R-:W-:Y:S01]  /*6180*/  IMAD.MOV.U32 R141, RZ, RZ, R191 ;  /* 0x000000ffff8d7224 */ /* 0x000fe200078e00bf */
[----:B------:R-:W-:Y:S01]  /*6190*/  MOV R143, R189 ;  /* 0x000000bd008f7202 */ /* 0x000fe20000000f00 */
[----:B------:R-:W-:-:S04]  /*61a0*/  IMAD.MOV.U32 R142, RZ, RZ, R190 ;  /* 0x000000ffff8e7224 */ /* 0x000fc800078e00be */
[C---:B-1----:R-:W-:Y:S07]  /*61b0*/  HMMA.16816.F32 R232, R4.reuse, R8, R72 ;  /* 0x0000000804e8723c */ /* 0x042fee0000001848 */
[----:B------:R-:W-:Y:S01]  /*61c0*/  IMAD.MOV.U32 R75, RZ, RZ, R188 ;  /* 0x000000ffff4b7224 */ /* 0x000fe200078e00bc */
[C---:B------:R-:W-:Y:S01]  /*61d0*/  HMMA.16816.F32 R192, R4.reuse, R10, R92 ;  /* 0x0000000a04c0723c */ /* 0x040fe2000000185c */
[----:B------:R-:W1:Y:S06]  /*61e0*/  LDSM.16.MT88.4 R8, [R200+0x14800] ;  /* 0x01480000c808783b */ /* 0x000e6c0000004200 */
[----:B------:R-:W-:Y:S01]  /*61f0*/  MOV R93, R249 ;  /* 0x000000f9005d7202 */ /* 0x000fe20000000f00 */
[----:B------:R-:W-:Y:S01]  /*6200*/  HMMA.16816.F32 R100, R4, R22, R100 ;  /* 0x000000160464723c */ /* 0x000fe20000001864 */
[----:B------:R-:W5:Y:S01]  /*6210*/  LDSM.16.MT88.4 R20, [R199+0x14800] ;  /* 0x01480000c714783b */ /* 0x000f620000004200 */
[----:B------:R-:W-:-:S02]  /*6220*/  IMAD.MOV.U32 R94, RZ, RZ, R40 ;  /* 0x000000ffff5e7224 */ /* 0x000fc400078e0028 */
[----:B------:R-:W-:Y:S02]  /*6230*/  IMAD.MOV.U32 R95, RZ, RZ, R41 ;  /* 0x000000ffff5f7224 */ /* 0x000fe400078e0029 */
[----:B------:R-:W-:Y:S02]  /*6240*/  IMAD.MOV.U32 R92, RZ, RZ, R59 ;  /* 0x000000ffff5c7224 */ /* 0x000fe400078e003b */
[C---:B--2---:R-:W-:Y:S07]  /*6250*/  HMMA.16816.F32 R188, R4.reuse, R30, R88 ;  /* 0x0000001e04bc723c */ /* 0x044fee0000001858 */
[----:B------:R-:W-:Y:S01]  /*6260*/  MOV R89, R146 ;  /* 0x0000009200597202 */ /* 0x000fe20000000f00 */
[----:B------:R-:W-:Y:S01]  /*6270*/  IMAD.MOV.U32 R88, RZ, RZ, R147 ;  /* 0x000000ffff587224 */ /* 0x000fe200078e0093 */
[----:B---3--:R-:W-:Y:S01]  /*6280*/  HMMA.16816.F32 R156, R4, R34, R156 ;  /* 0x00000022049c723c */ /* 0x008fe2000000189c */
[----:B------:R-:W-:Y:S01]  /*6290*/  MOV R90, R251 ;  /* 0x000000fb005a7202 */ /* 0x000fe20000000f00 */
[----:B------:R-:W-:-:S05]  /*62a0*/  IMAD.MOV.U32 R91, RZ, RZ, R250 ;  /* 0x000000ffff5b7224 */ /* 0x000fca00078e00fa */
[----:B------:R-:W-:Y:S01]  /*62b0*/  IMAD.MOV.U32 R35, RZ, RZ, R142 ;  /* 0x000000ffff237224 */ /* 0x000fe200078e008e */
[----:B------:R-:W-:Y:S01]  /*62c0*/  HMMA.16816.F32 R144, R4, R32, R132 ;  /* 0x000000200490723c */ /* 0x000fe20000001884 */
[----:B------:R-:W-:-:S06]  /*62d0*/  IMAD.MOV.U32 R34, RZ, RZ, R143 ;  /* 0x000000ffff227224 */ /* 0x000fcc00078e008f */
[----:B------:R-:W-:Y:S01]  /*62e0*/  IMAD.MOV.U32 R33, RZ, RZ, R140 ;  /* 0x000000ffff217224 */ /* 0x000fe200078e008c */
[----:B------:R-:W-:Y:S01]  /*62f0*/  MOV R32, R141 ;  /* 0x0000008d00207202 */ /* 0x000fe20000000f00 */
[C---:B------:R-:W-:Y:S07]  /*6300*/  HMMA.16816.F32 R136, R4.reuse, R26, R84 ;  /* 0x0000001a0488723c */ /* 0x040fee0000001854 */
[----:B------:R-:W-:Y:S01]  /*6310*/  IMAD.MOV.U32 R86, RZ, RZ, R0 ;  /* 0x000000ffff567224 */ /* 0x000fe200078e0000 */
[C---:B------:R-:W-:Y:S01]  /*6320*/  HMMA.16816.F32 R140, R4.reuse, R24, R128 ;  /* 0x00000018048c723c */ /* 0x040fe20000001880 */
[----:B------:R-:W2:Y:S01]  /*6330*/  LDSM.16.MT88.4 R24, [R197+0x16800] ;  /* 0x01680000c518783b */ /* 0x000ea20000004200 */
[----:B------:R-:W-:Y:S01]  /*6340*/  MOV R0, UR30 ;  /* 0x0000001e00007c02 */ /* 0x000fe20008000f00 */
[----:B------:R-:W-:Y:S01]  /*6350*/  IMAD.MOV.U32 R85, RZ, RZ, R13 ;  /* 0x000000ffff557224 */ /* 0x000fe200078e000d */
[----:B------:R-:W-:Y:S01]  /*6360*/  MOV R84, R14 ;  /* 0x0000000e00547202 */ /* 0x000fe20000000f00 */
[----:B------:R-:W-:Y:S01]  /*6370*/  IMAD.MOV.U32 R14, RZ, RZ, R248 ;  /* 0x000000ffff0e7224 */ /* 0x000fe200078e00f8 */
[----:B------:R-:W-:Y:S01]  /*6380*/  LOP3.LUT R0, R167, UR19, R0, 0x96, !PT ;  /* 0x00000013a7007c12 */ /* 0x000fe2000f8e9600 */
[----:B------:R-:W-:Y:S01]  /*6390*/  FFMA.FTZ R13, R165, c[0x0][0x23c], -R12 ;  /* 0x00008f00a50d7a23 */ /* 0x000fe2000001080c */
[----:B----4-:R-:W-:Y:S01]  /*63a0*/  HMMA.16816.F32 R132, R4, R16, R124 ;  /* 0x000000100484723c */ /* 0x010fe2000000187c */
[----:B------:R-:W-:Y:S01]  /*63b0*/  MOV R87, R75 ;  /* 0x0000004b00577202 */ /* 0x000fe20000000f00 */
[----:B------:R-:W-:Y:S01]  /*63c0*/  IMAD.MOV.U32 R167, RZ, RZ, R84 ;  /* 0x000000ffffa77224 */ /* 0x000fe200078e0054 */
[----:B------:R-:W-:-:S05]  /*63d0*/  MOV R84, R35 ;  /* 0x0000002300547202 */ /* 0x000fca0000000f00 */
[C---:B-1----:R-:W-:Y:S07]  /*63e0*/  HMMA.16816.F32 R124, R4.reuse, R8, R60 ;  /* 0x00000008047c723c */ /* 0x042fee000000183c */
[----:B------:R-:W-:Y:S01]  /*63f0*/  IMAD.WIDE.U32 R8, R0, -0x326172a9, RZ ;  /* 0xcd9e8d5700087825 */ /* 0x000fe200078e00ff */
[----:B------:R-:W-:Y:S01]  /*6400*/  HMMA.16816.F32 R228, R4, R28, R68 ;  /* 0x0000001c04e4723c */ /* 0x000fe20000001844 */
[----:B------:R-:W1:Y:S03]  /*6410*/  LDSM.16.MT88.4 R28, [R200+0x16800] ;  /* 0x01680000c81c783b */ /* 0x000e660000004200 */
[----:B------:R-:W-:-:S02]  /*6420*/  LOP3.LUT R9, R9, UR5, R64, 0x96, !PT ;  /* 0x0000000509097c12 */ /* 0x000fc4000f8e9640 */
[----:B------:R-:W-:Y:S02]  /*6430*/  LOP3.LUT R0, R57, UR4, R8, 0x96, !PT ;  /* 0x0000000439007c12 */ /* 0x000fe4000f8e9608 */
[C---:B------:R-:W-:Y:S01]  /*6440*/  HMMA.16816.F32 R128, R4.reuse, R18, R80 ;  /* 0x000000120480723c */ /* 0x040fe20000001850 */
[----:B------:R-:W-:Y:S01]  /*6450*/  IMAD.WIDE.U32 R8, R9, -0x2daee0ad, RZ ;  /* 0xd2511f5309087825 */ /* 0x000fe200078e00ff */
[----:B------:R-:W3:Y:S04]  /*6460*/  LDSM.16.MT88.4 R16, [R198+0x16800] ;  /* 0x01680000c610783b */ /* 0x000ee80000004200 */
[----:B------:R-:W-:Y:S02]  /*6470*/  LOP3.LUT R9, R9, UR29, R66, 0x96, !PT ;  /* 0x0000001d09097c12 */ /* 0x000fe4000f8e9642 */
[C---:B------:R-:W-:Y:S07]  /*6480*/  HMMA.16816.F32 R248, R4.reuse, R10, R48 ;  /* 0x0000000a04f8723c */ /* 0x040fee0000001830 */
[----:B------:R-:W-:Y:S01]  /*6490*/  IMAD.WIDE.U32 R10, R0, -0x2daee0ad, RZ ;  /* 0xd2511f53000a7825 */ /* 0x000fe200078e00ff */
[----:B-----5:R-:W-:Y:S04]  /*64a0*/  HMMA.16816.F32 R80, R4, R20, R52 ;  /* 0x000000140450723c */ /* 0x020fe80000001834 */
[----:B------:R-:W-:Y:S01]  /*64b0*/  LOP3.LUT R0, R11, UR22, R8, 0x96, !PT ;  /* 0x000000160b007c12 */ /* 0x000fe2000f8e9608 */
[----:B------:R-:W-:-:S03]  /*64c0*/  IMAD.WIDE.U32 R8, R9, -0x326172a9, RZ ;  /* 0xcd9e8d5709087825 */ /* 0x000fc600078e00ff */
[C---:B------:R-:W-:Y:S01]  /*64d0*/  HMMA.16816.F32 R120, R4.reuse, R22, R120 ;  /* 0x000000160478723c */ /* 0x040fe20000001878 */
[----:B------:R-:W4:Y:S01]  /*64e0*/  LDSM.16.MT88.4 R20, [R199+0x16800] ;  /* 0x01680000c714783b */ /* 0x000f220000004200 */
[----:B------:R-:W-:Y:S02]  /*64f0*/  FFMA.FTZ R11, R170, c[0x0][0x23c], -R12 ;  /* 0x00008f00aa0b7a23 */ /* 0x000fe4000001080c */
[----:B------:R-:W-:Y:S02]  /*6500*/  IMAD.MOV.U32 R55, RZ, RZ, R58 ;  /* 0x000000ffff377224 */ /* 0x000fe400078e003a */
[----:B------:R-:W-:Y:S01]  /*6510*/  IMAD.MOV.U32 R54, RZ, RZ, R87 ;  /* 0x000000ffff367224 */ /* 0x000fe200078e0057 */
[----:B------:R-:W-:Y:S01]  /*6520*/  MOV R87, R88 ;  /* 0x0000005800577202 */ /* 0x000fe20000000f00 */
[----:B--2---:R-:W-:Y:S01]  /*6530*/  HMMA.16816.F32 R68, R4, R26, R36 ;  /* 0x0000001a0444723c */ /* 0x004fe20000001824 */
[----:B------:R-:W-:Y:S02]  /*6540*/  IMAD.MOV.U32 R88, RZ, RZ, R89 ;  /* 0x000000ffff587224 */ /* 0x000fe400078e0059 */
[----:B------:R-:W-:-:S04]  /*6550*/  IMAD.MOV.U32 R89, RZ, RZ, R15 ;  /* 0x000000ffff597224 */ /* 0x000fc800078e000f */
[----:B------:R-:W-:Y:S01]  /*6560*/  IMAD.WIDE.U32 R38, R0, -0x326172a9, RZ ;  /* 0xcd9e8d5700267825 */ /* 0x000fe200078e00ff */
[----:B------:R-:W-:Y:S01]  /*6570*/  LOP3.LUT R0, R9, UR27, R56, 0x96, !PT ;  /* 0x0000001b09007c12 */ /* 0x000fe2000f8e9638 */
[C---:B------:R-:W-:Y:S01]  /*6580*/  HMMA.16816.F32 R72, R4.reuse, R24, R160 ;  /* 0x000000180448723c */ /* 0x040fe200000018a0 */
[----:B------:R2:W-:Y:S01]  /*6590*/  MUFU.EX2 R162, R13 ;  /* 0x0000000d00a27308 */ /* 0x0005e20000000800 */
[----:B------:R-:W-:Y:S05]  /*65a0*/  LDSM.16.MT88.4 R24, [R198+0x11000] ;  /* 0x01100000c618783b */ /* 0x000fea0000004200 */
[----:B------:R-:W-:Y:S01]  /*65b0*/  MOV R161, R55 ;  /* 0x0000003700a17202 */ /* 0x000fe20000000f00 */
[----:B-1----:R-:W-:Y:S01]  /*65c0*/  HMMA.16816.F32 R48, R4, R30, R176 ;  /* 0x0000001e0430723c */ /* 0x002fe200000018b0 */
[----:B------:R1:W5:Y:S01]  /*65d0*/  MUFU.EX2 R163, R11 ;  /* 0x0000000b00a37308 */ /* 0x0003620000000800 */
[----:B------:R-:W-:-:S06]  /*65e0*/  IMAD.MOV.U32 R55, RZ, RZ, R34 ;  /* 0x000000ffff377224 */ /* 0x000fcc00078e0022 */
[----:B---3--:R-:W-:Y:S01]  /*65f0*/  HMMA.16816.F32 R60, R4, R18, R44 ;  /* 0x00000012043c723c */ /* 0x008fe2000000182c */
[----:B--2---:R-:W-:Y:S01]  /*6600*/  LOP3.LUT R13, R39, UR21, R8, 0x96, !PT ;  /* 0x00000015270d7c12 */ /* 0x004fe2000f8e9608 */
[----:B------:R-:W-:-:S04]  /*6610*/  IMAD.WIDE.U32 R8, R0, -0x2daee0ad, RZ ;  /* 0xd2511f5300087825 */ /* 0x000fc800078e00ff */
[--C-:B------:R-:W-:Y:S02]  /*6620*/  FFMA.FTZ R0, R224, c[0x0][0x23c], -R12.reuse ;  /* 0x00008f00e0007a23 */ /* 0x100fe4000001080c */
[----:B------:R-:W-:Y:S01]  /*6630*/  IMAD.WIDE.U32 R40, R13, -0x2daee0ad, RZ ;  /* 0xd2511f530d287825 */ /* 0x000fe200078e00ff */
[----:B----4-:R-:W-:Y:S01]  /*6640*/  HMMA.16816.F32 R44, R4, R20, R180 ;  /* 0x00000014042c723c */ /* 0x010fe200000018b4 */
[----:B------:R2:W3:Y:S02]  /*6650*/  MUFU.EX2 R52, R0 ;  /* 0x0000000000347308 */ /* 0x0004e40000000800 */
[----:B-1----:R-:W-:Y:S01]  /*6660*/  FFMA.FTZ R11, R171, c[0x0][0x23c], -R12 ;  /* 0x00008f00ab0b7a23 */ /* 0x002fe2000001080c */
[----:B------:R-:W-:-:S03]  /*6670*/  LOP3.LUT R8, R41, UR13, R8, 0x96, !PT ;  /* 0x0000000d29087c12 */ /* 0x000fc6000f8e9608 */
[----:B-----5:R-:W-:Y:S01]  /*6680*/  IMAD.MOV.U32 R181, RZ, RZ, R163 ;  /* 0x000000ffffb57224 */ /* 0x020fe200078e00a3 */
[----:B------:R-:W-:Y:S01]  /*6690*/  HMMA.16816.F32 R64, R4, R16, R172 ;  /* 0x000000100440723c */ /* 0x000fe200000018ac */
[----:B------:R-:W1:Y:S01]  /*66a0*/  MUFU.EX2 R53, R11 ;  /* 0x0000000b00357308 */ /* 0x000e620000000800 */
[----:B------:R-:W-:-:S04]  /*66b0*/  IMAD.MOV.U32 R163, RZ, RZ, R167 ;  /* 0x000000ffffa37224 */ /* 0x000fc800078e00a7 */
[----:B------:R-:W-:Y:S02]  /*66c0*/  IMAD.MOV.U32 R165, RZ, RZ, R163 ;  /* 0x000000ffffa57224 */ /* 0x000fe400078e00a3 */
[----:B------:R-:W-:Y:S01]  /*66d0*/  HMMA.16816.F32 R56, R4, R28, R116 ;  /* 0x0000001c0438723c */ /* 0x000fe20000001874 */
[----:B--2---:R-:W-:Y:S01]  /*66e0*/  LOP3.LUT R0, R9, UR20, R10, 0x96, !PT ;  /* 0x0000001409007c12 */ /* 0x004fe2000f8e960a */
[----:B------:R-:W-:Y:S01]  /*66f0*/  IMAD.WIDE.U32 R8, R8, -0x326172a9, RZ ;  /* 0xcd9e8d5708087825 */ /* 0x000fe200078e00ff */
[----:B------:R-:W2:Y:S03]  /*6700*/  LDSM.16.MT88.4 R28, [R200+0x11000] ;  /* 0x01100000c81c783b */ /* 0x000ea60000004200 */
[----:B---3--:R-:W-:Y:S01]  /*6710*/  IMAD.MOV.U32 R178, RZ, RZ, R52 ;  /* 0x000000ffffb27224 */ /* 0x008fe200078e0034 */
[--C-:B------:R-:W-:Y:S01]  /*6720*/  SHF.R.U32.HI R15, RZ, 0x10, R8.reuse ;  /* 0x00000010ff0f7819 */ /* 0x100fe20000011608 */
[----:B------:R-:W-:Y:S01]  /*6730*/  IMAD.MOV.U32 R52, RZ, RZ, R85 ;  /* 0x000000ffff347224 */ /* 0x000fe200078e0055 */
[----:B------:R-:W-:Y:S01]  /*6740*/  SHF.R.U32.HI R16, RZ, 0x18, R8 ;  /* 0x00000018ff107819 */ /* 0x000fe20000011608 */
[----:B-1----:R-:W-:Y:S01]  /*6750*/  IMAD.MOV.U32 R179, RZ, RZ, R53 ;  /* 0x000000ffffb37224 */ /* 0x002fe200078e0035 */
[----:B------:R-:W-:Y:S01]  /*6760*/  MOV R53, R86 ;  /* 0x0000005600357202 */ /* 0x000fe20000000f00 */
[--C-:B------:R-:W-:Y:S01]  /*6770*/  FFMA.FTZ R11, R225, c[0x0][0x23c], -R2.reuse ;  /* 0x00008f00e10b7a23 */ /* 0x100fe20000010802 */
[----:B------:R-:W-:Y:S01]  /*6780*/  MOV R167, R52 ;  /* 0x0000003400a77202 */ /* 0x000fe20000000f00 */
[----:B------:R-:W-:Y:S01]  /*6790*/  IMAD.WIDE.U32 R36, R0, -0x326172a9, RZ ;  /* 0xcd9e8d5700247825 */ /* 0x000fe200078e00ff */
[----:B------:R-:W-:Y:S01]  /*67a0*/  LOP3.LUT R0, R8, 0xffff, RZ, 0xc0, !PT ;  /* 0x0000ffff08007812 */ /* 0x000fe200078ec0ff */
[----:B------:R1:W3:Y:S01]  /*67b0*/  MUFU.EX2 R160, R11 ;  /* 0x0000000b00a07308 */ /* 0x0002e20000000800 */
[----:B------:R-:W-:Y:S01]  /*67c0*/  MOV R118, R95 ;  /* 0x0000005f00767202 */ /* 0x000fe20000000f00 */
[----:B------:R-:W-:-:S02]  /*67d0*/  FFMA.FTZ R10, R226, c[0x0][0x23c], -R2 ;  /* 0x00008f00e20a7a23 */ /* 0x000fc40000010802 */
[----:B------:R-:W-:Y:S02]  /*67e0*/  IMAD.MOV.U32 R85, RZ, RZ, R32 ;  /* 0x000000ffff557224 */ /* 0x000fe400078e0020 */
[----:B------:R-:W-:Y:S02]  /*67f0*/  IMAD.MOV.U32 R86, RZ, RZ, R33 ;  /* 0x000000ffff567224 */ /* 0x000fe400078e0021 */
[----:B------:R4:W5:Y:S01]  /*6800*/  MUFU.EX2 R172, R10 ;  /* 0x0000000a00ac7308 */ /* 0x0009620000000800 */
[----:B------:R-:W-:Y:S01]  /*6810*/  IMAD.MOV.U32 R52, RZ, RZ, R53 ;  /* 0x000000ffff347224 */ /* 0x000fe200078e0035 */
[----:B------:R-:W-:Y:S01]  /*6820*/  LDSM.16.MT88.4 R32, [R197+0x11000] ;  /* 0x01100000c520783b */ /* 0x000fe20000004200 */
[----:B------:R-:W-:Y:S01]  /*6830*/  IMAD.MOV.U32 R53, RZ, RZ, R54 ;  /* 0x000000ffff357224 */ /* 0x000fe200078e0036 */
[----:B------:R-:W-:Y:S01]  /*6840*/  MOV R54, R55 ;  /* 0x0000003700367202 */ /* 0x000fe20000000f00 */
[----:B------:R-:W-:Y:S01]  /*6850*/  IMAD.MOV.U32 R55, RZ, RZ, R84 ;  /* 0x000000ffff377224 */ /* 0x000fe200078e0054 */
[----:B------:R-:W-:Y:S01]  /*6860*/  MOV R226, R52 ;  /* 0x0000003400e27202 */ /* 0x000fe20000000f00 */
[----:B------:R-:W-:Y:S01]  /*6870*/  IMAD.MOV.U32 R84, RZ, RZ, R85 ;  /* 0x000000ffff547224 */ /* 0x000fe200078e0055 */
[----:B-1----:R-:W-:Y:S01]  /*6880*/  LOP3.LUT R11, R8, 0xff, RZ, 0xc0, !PT ;  /* 0x000000ff080b7812 */ /* 0x002fe200078ec0ff */
[----:B------:R-:W-:Y:S01]  /*6890*/  IMAD.MOV.U32 R177, RZ, RZ, R167 ;  /* 0x000000ffffb17224 */ /* 0x000fe200078e00a7 */
[----:B------:R-:W-:Y:S01]  /*68a0*/  MOV R85, R86 ;  /* 0x0000005600557202 */ /* 0x000fe20000000f00 */
[----:B------:R-:W-:Y:S01]  /*68b0*/  IMAD.MOV.U32 R86, RZ, RZ, R87 ;  /* 0x000000ffff567224 */ /* 0x000fe200078e0057 */
[----:B---3--:R-:W-:Y:S01]  /*68c0*/  MOV R180, R160 ;  /* 0x000000a000b47202 */ /* 0x008fe20000000f00 */
[----:B------:R-:W-:Y:S01]  /*68d0*/  IMAD.MOV.U32 R87, RZ, RZ, R88 ;  /* 0x000000ffff577224 */ /* 0x000fe200078e0058 */
[----:B------:R-:W-:Y:S01]  /*68e0*/  MOV R88, R89 ;  /* 0x0000005900587202 */ /* 0x000fe20000000f00 */
[----:B------:R-:W-:Y:S01]  /*68f0*/  IMAD.MOV.U32 R89, RZ, RZ, R90 ;  /* 0x000000ffff597224 */ /* 0x000fe200078e005a */
[----:B----4-:R-:W-:Y:S01]  /*6900*/  SHF.R.U32.HI R10, RZ, 0x8, R0 ;  /* 0x00000008ff0a7819 */ /* 0x010fe20000011600 */
[----:B------:R-:W-:Y:S01]  /*6910*/  IMAD.MOV.U32 R90, RZ, RZ, R91 ;  /* 0x000000ffff5a7224 */ /* 0x000fe200078e005b */
[----:B------:R-:W-:Y:S01]  /*6920*/  LOP3.LUT R0, R9, UR7, R36, 0x96, !PT ;  /* 0x0000000709007c12 */ /* 0x000fe2000f8e9624 */
[----:B------:R-:W-:Y:S01]  /*6930*/  FFMA.FTZ R9, R227, c[0x0][0x23c], -R2 ;  /* 0x00008f00e3097a23 */ /* 0x000fe20000010802 */
[----:B------:R-:W-:Y:S01]  /*6940*/  PRMT R17, R11, 0x5410, R10 ;  /* 0x000054100b117816 */ /* 0x000fe2000000000a */
[----:B------:R-:W-:Y:S01]  /*6950*/  FFMA.FTZ R11, R161, c[0x0][0x23c], -R2 ;  /* 0x00008f00a10b7a23 */ /* 0x000fe20000010802 */
[C---:B------:R-:W-:Y:S01]  /*6960*/  LOP3.LUT R8, R0.reuse, 0xffff, RZ, 0xc0, !PT ;  /* 0x0000ffff00087812 */ /* 0x040fe200078ec0ff */
[----:B------:R1:W-:Y:S01]  /*6970*/  MUFU.EX2 R171, R9 ;  /* 0x0000000900ab7308 */ /* 0x0003e20000000800 */
[----:B------:R-:W-:Y:S01]  /*6980*/  MOV R91, R92 ;  /* 0x0000005c005b7202 */ /* 0x000fe20000000f00 */
[----:B------:R-:W-:Y:S01]  /*6990*/  IMAD.MOV.U32 R92, RZ, RZ, R93 ;  /* 0x000000ffff5c7224 */ /* 0x000fe200078e005d */
[----:B------:R-:W-:Y:S01]  /*69a0*/  SHF.R.U32.HI R13, RZ, 0x18, R0 ;  /* 0x00000018ff0d7819 */ /* 0x000fe20000011600 */
[----:B------:R-:W-:Y:S01]  /*69b0*/  IMAD.MOV.U32 R93, RZ, RZ, R14 ;  /* 0x000000ffff5d7224 */ /* 0x000fe200078e000e */
[----:B------:R-:W-:Y:S01]  /*69c0*/  LOP3.LUT R14, R0, 0xff, RZ, 0xc0, !PT ;  /* 0x000000ff000e7812 */ /* 0x000fe200078ec0ff */
[----:B------:R-:W-:Y:S01]  /*69d0*/  IMAD.MOV.U32 R227, RZ, RZ, R53 ;  /* 0x000000ffffe37224 */ /* 0x000fe200078e0035 */
[----:B------:R-:W-:Y:S01]  /*69e0*/  SHF.R.U32.HI R10, RZ, 0x8, R8 ;  /* 0x00000008ff0a7819 */ /* 0x000fe20000011608 */
[----:B------:R-:W3:Y:S01]  /*69f0*/  MUFU.EX2 R176, R11 ;  /* 0x0000000b00b07308 */ /* 0x000ee20000000800 */
[----:B------:R-:W-:Y:S01]  /*6a00*/  IMAD.MOV.U32 R183, RZ, RZ, R54 ;  /* 0x000000ffffb77224 */ /* 0x000fe200078e0036 */
[----:B------:R-:W-:Y:S01]  /*6a10*/  MOV R167, R55 ;  /* 0x0000003700a77202 */ /* 0x000fe20000000f00 */
[----:B------:R-:W-:Y:S01]  /*6a20*/  IMAD.MOV.U32 R160, RZ, RZ, R88 ;  /* 0x000000ffffa07224 */ /* 0x000fe200078e0058 */
[----:B------:R-:W-:Y:S01]  /*6a30*/  PRMT R10, R14, 0x5410, R10 ;  /* 0x000054100e0a7816 */ /* 0x000fe2000000000a */
[----:B------:R-:W-:Y:S01]  /*6a40*/  HMMA.16816.F32 R52, R4, R22, R184 ;  /* 0x000000160434723c */ /* 0x000fe200000018b8 */
[----:B------:R-:W-:Y:S01]  /*6a50*/  MOV R14, R162 ;  /* 0x000000a2000e7202 */ /* 0x000fe20000000f00 */
[----:B------:R-:W-:Y:S01]  /*6a60*/  IMAD.MOV.U32 R162, RZ, RZ, R90 ;  /* 0x000000ffffa27224 */ /* 0x000fe200078e005a */
[----:B-1----:R-:W-:Y:S01]  /*6a70*/  SHF.R.U32.HI R9, RZ, 0x10, R0 ;  /* 0x00000010ff097819 */ /* 0x002fe20000011600 */
[----:B------:R-:W-:Y:S01]  /*6a80*/  IMAD.MOV.U32 R173, RZ, RZ, R91 ;  /* 0x000000ffffad7224 */ /* 0x000fe200078e005b */
[----:B------:R-:W-:Y:S01]  /*6a90*/  LOP3.LUT R0, R15, 0xff, RZ, 0xc0, !PT ;  /* 0x000000ff0f007812 */ /* 0x000fe200078ec0ff */
[----:B------:R-:W-:Y:S01]  /*6aa0*/  IMAD.MOV.U32 R224, RZ, RZ, R93 ;  /* 0x000000ffffe07224 */ /* 0x000fe200078e005d */
[----:B------:R-:W-:Y:S01]  /*6ab0*/  LOP3.LUT R8, R9, 0xff, RZ, 0xc0, !PT ;  /* 0x000000ff09087812 */ /* 0x000fe200078ec0ff */
[--C-:B------:R-:W-:Y:S01]  /*6ac0*/  HSET2.LE.AND R7, R17, R166.reuse, PT ;  /* 0x000000a611077233 */ /* 0x100fe20003803000 */
[----:B------:R-:W-:Y:S01]  /*6ad0*/  PRMT R0, R0, 0x5410, R16 ;  /* 0x0000541000007816 */ /* 0x000fe20000000010 */
[----:B------:R-:W-:Y:S01]  /*6ae0*/  IMAD.MOV.U32 R119, RZ, RZ, R94 ;  /* 0x000000ffff777224 */ /* 0x000fe200078e005e */
[----:B------:R-:W-:Y:S01]  /*6af0*/  PRMT R8, R8, 0x5410, R13 ;  /* 0x0000541008087816 */ /* 0x000fe2000000000d */
[----:B------:R-:W-:Y:S01]  /*6b00*/  LDSM.16.MT88.4 R20, [R197+0x13000] ;  /* 0x01300000c514783b */ /* 0x000fe20000004200 */
[----:B-----5:R-:W-:Y:S01]  /*6b10*/  F2FP.PACK_AB R6, R172, R180 ;  /* 0x000000b4ac06723e */ /* 0x020fe200000000ff */
[--C-:B------:R-:W-:Y:S01]  /*6b20*/  HSET2.LE.AND R9, R0, R166.reuse, PT ;  /* 0x000000a600097233 */ /* 0x100fe20003803000 */
[----:B------:R-:W-:Y:S01]  /*6b30*/  F2FP.PACK_AB R4, R181, R14 ;  /* 0x0000000eb504723e */ /* 0x000fe200000000ff */
[--C-:B------:R-:W-:Y:S01]  /*6b40*/  HSET2.LE.AND R5, R8, R166.reuse, PT ;  /* 0x000000a608057233 */ /* 0x100fe20003803000 */
[----:B------:R-:W-:Y:S01]  /*6b50*/  F2FP.PACK_AB R8, R178, R179 ;  /* 0x000000b3b208723e */ /* 0x000fe200000000ff */
[----:B------:R-:W-:Y:S01]  /*6b60*/  HSET2.LE.AND R0, R10, R166, PT ;  /* 0x000000a60a007233 */ /* 0x000fe20003803000 */
[----:B---3--:R-:W-:Y:S01]  /*6b70*/  F2FP.PACK_AB R10, R176, R171 ;  /* 0x000000abb00a723e */ /* 0x008fe200000000ff */
[----:B------:R-:W-:Y:S01]  /*6b80*/  IMAD.MOV.U32 R182, RZ, RZ, R84 ;  /* 0x000000ffffb67224 */ /* 0x000fe200078e0054 */
[----:B------:R-:W-:Y:S01]  /*6b90*/  LOP3.LUT R5, R5, R6, RZ, 0xc0, !PT ;  /* 0x0000000605057212 */ /* 0x000fe200078ec0ff */
[----:B------:R-:W-:Y:S01]  /*6ba0*/  IMAD.MOV.U32 R170, RZ, RZ, R85 ;  /* 0x000000ffffaa7224 */ /* 0x000fe200078e0055 */
[----:B------:R-:W-:Y:S01]  /*6bb0*/  LOP3.LUT R6, R7, R8, RZ, 0xc0, !PT ;  /* 0x0000000807067212 */ /* 0x000fe200078ec0ff */
[----:B------:R-:W-:Y:S01]  /*6bc0*/  IMAD.MOV.U32 R174, RZ, RZ, R87 ;  /* 0x000000ffffae7224 */ /* 0x000fe200078e0057 */
[----:B------:R-:W-:Y:S01]  /*6bd0*/  LOP3.LUT R7, R9, R10, RZ, 0xc0, !PT ;  /* 0x0000000a09077212 */ /* 0x000fe200078ec0ff */
[----:B------:R-:W-:Y:S01]  /*6be0*/  IMAD.MOV.U32 R184, RZ, RZ, R99 ;  /* 0x000000ffffb87224 */ /* 0x000fe200078e0063 */
[----:B------:R-:W1:Y:S01]  /*6bf0*/  LDSM.16.MT88.4 R8, [R199+0x11000] ;  /* 0x01100000c708783b */ /* 0x000e620000004200 */
[----:B------:R-:W-:Y:S01]  /*6c00*/  LOP3.LUT R4, R0, R4, RZ, 0xc0, !PT ;  /* 0x0000000400047212 */ /* 0x000fe200078ec0ff */
[----:B------:R-:W-:Y:S01]  /*6c10*/  IMAD.MOV.U32 R185, RZ, RZ, R98 ;  /* 0x000000ffffb97224 */ /* 0x000fe200078e0062 */
[----:B------:R-:W-:Y:S01]  /*6c20*/  MOV R161, R89 ;  /* 0x0000005900a17202 */ /* 0x000fe20000000f00 */
[----:B------:R-:W-:Y:S01]  /*6c30*/  IMAD.MOV.U32 R187, RZ, RZ, R96 ;  /* 0x000000ffffbb7224 */ /* 0x000fe200078e0060 */
[----:B------:R-:W-:Y:S01]  /*6c40*/  MOV R163, R92 ;  /* 0x0000005c00a37202 */ /* 0x000fe20000000f00 */
[----:B------:R-:W-:Y:S01]  /*6c50*/  LDSM.16.MT88.4 R16, [R197+0x15000] ;  /* 0x01500000c510783b */ /* 0x000fe20000004200 */
[----:B------:R-:W-:Y:S01]  /*6c60*/  MOV R175, R86 ;  /* 0x0000005600af7202 */ /* 0x000fe20000000f00 */
[----:B--2---:R-:W-:Y:S01]  /*6c70*/  HMMA.16816.F32 R88, R4, R28, R244 ;  /* 0x0000001c0458723c */ /* 0x004fe200000018f4 */
[----:B------:R-:W-:Y:S01]  /*6c80*/  MOV R186, R97 ;  /* 0x0000006100ba7202 */ /* 0x000fe20000000f00 */
[----:B------:R-:W-:Y:S01]  /*6c90*/  IMAD.MOV.U32 R13, RZ, RZ, R183 ;  /* 0x000000ffff0d7224 */ /* 0x000fe200078e00b7 */
[----:B------:R-:W-:Y:S01]  /*6ca0*/  MOV R225, R119 ;  /* 0x0000007700e17202 */ /* 0x000fe20000000f00 */
[----:B------:R-:W-:Y:S01]  /*6cb0*/  IMAD.MOV.U32 R15, RZ, RZ, R177 ;  /* 0x000000ffff0f7224 */ /* 0x000fe200078e00b1 */
[----:B------:R-:W-:-:S02]  /*6cc0*/  MOV R0, R182 ;  /* 0x000000b600007202 */ /* 0x000fc40000000f00 */
[----:B------:R-:W-:Y:S01]  /*6cd0*/  IMAD.MOV.U32 R247, RZ, RZ, R118 ;  /* 0x000000fffff77224 */ /* 0x000fe200078e0076 */
[C---:B------:R-:W-:Y:S01]  /*6ce0*/  HMMA.16816.F32 R92, R4.reuse, R30, R104 ;  /* 0x0000001e045c723c */ /* 0x040fe20000001868 */
[----:B------:R-:W2:Y:S01]  /*6cf0*/  LDSM.16.MT88.4 R28, [R200+0x13000] ;  /* 0x01300000c81c783b */ /* 0x000ea20000004200 */
[----:B------:R-:W-:Y:S01]  /*6d00*/  FFMA.FTZ R0, R0, c[0x0][0x23c], -R12 ;  /* 0x00008f0000007a23 */ /* 0x000fe2000001080c */
[----:B------:R-:W-:Y:S01]  /*6d10*/  MOV R245, R178 ;  /* 0x000000b200f57202 */ /* 0x000fe20000000f00 */
[----:B------:R-:W-:Y:S02]  /*6d20*/  IMAD.MOV.U32 R246, RZ, RZ, R176 ;  /* 0x000000fffff67224 */ /* 0x000fe400078e00b0 */
[----:B------:R-:W-:Y:S02]  /*6d30*/  IMAD.MOV.U32 R244, RZ, RZ, R179 ;  /* 0x000000fffff47224 */ /* 0x000fe400078e00b3 */
[C---:B------:R-:W-:Y:S08]  /*6d40*/  HMMA.16816.F32 R76, R4.reuse, R24, R76 ;  /* 0x00000018044c723c */ /* 0x040ff0000000184c */
        /* <DEDUP_REMOVED lines=11> */
[C---:B------:R-:W-:Y:S08]  /*6e00*/  HMMA.16816.F32 R152, R4.reuse, R32, R152 ;  /* 0x000000200498723c */ /* 0x040ff00000001898 */
[C---:B------:R-:W-:Y:S08]  /*6e10*/  HMMA.16816.F32 R32, R4.reuse, R34, R112 ;  /* 0x000000220420723c */ /* 0x040ff00000001870 */
[C---:B---3--:R-:W-:Y:S08]  /*6e20*/  HMMA.16816.F32 R112, R4.reuse, R24, R232 ;  /* 0x000000180470723c */ /* 0x048ff000000018e8 */
[C---:B-1----:R-:W-:Y:S07]  /*6e30*/  HMMA.16816.F32 R240, R4.reuse, R8, R144 ;  /* 0x0000000804f0723c */ /* 0x042fee0000001890 */
[----:B------:R-:W-:Y:S01]  /*6e40*/  IMAD.MOV.U32 R147, RZ, RZ, R227 ;  /* 0x000000ffff937224 */ /* 0x000fe200078e00e3 */
[----:B------:R-:W-:Y:S01]  /*6e50*/  HMMA.16816.F32 R232, R4, R10, R156 ;  /* 0x0000000a04e8723c */ /* 0x000fe2000000189c */
[----:B------:R-:W1:Y:S01]  /*6e60*/  LDSM.16.MT88.4 R8, [R199+0x15000] ;  /* 0x01500000c708783b */ /* 0x000e620000004200 */
[----:B------:R-:W-:Y:S01]  /*6e70*/  MOV R146, R226 ;  /* 0x000000e200927202 */ /* 0x000fe20000000f00 */
[----:B------:R-:W-:-:S02]  /*6e80*/  IMAD.MOV.U32 R145, RZ, RZ, R180 ;  /* 0x000000ffff917224 */ /* 0x000fc400078e00b4 */
[----:B------:R-:W-:Y:S02]  /*6e90*/  IMAD.MOV.U32 R144, RZ, RZ, R181 ;  /* 0x000000ffff907224 */ /* 0x000fe400078e00b5 */
[----:B------:R-:W-:Y:S01]  /*6ea0*/  IMAD.MOV.U32 R156, RZ, RZ, R225 ;  /* 0x000000ffff9c7224 */ /* 0x000fe200078e00e1 */
[----:B------:R-:W-:Y:S01]  /*6eb0*/  HMMA.16816.F32 R116, R4, R26, R192 ;  /* 0x0000001a0474723c */ /* 0x000fe200000018c0 */
[----:B------:R-:W3:Y:S01]  /*6ec0*/  LDSM.16.MT88.4 R24, [R200+0x17000] ;  /* 0x01700000c818783b */ /* 0x000ee20000004200 */
[----:B------:R-:W-:Y:S01]  /*6ed0*/  MOV R157, R224 ;  /* 0x000000e0009d7202 */ /* 0x000fe20000000f00 */
[----:B------:R-:W-:Y:S02]  /*6ee0*/  IMAD.MOV.U32 R158, RZ, RZ, R172 ;  /* 0x000000ffff9e7224 */ /* 0x000fe400078e00ac */
[----:B------:R-:W-:-:S03]  /*6ef0*/  IMAD.MOV.U32 R159, RZ, RZ, R173 ;  /* 0x000000ffff9f7224 */ /* 0x000fc600078e00ad */
[C---:B------:R-:W-:Y:S08]  /*6f00*/  HMMA.16816.F32 R224, R4.reuse, R16, R140 ;  /* 0x0000001004e0723c */ /* 0x040ff0000000188c */
[C---:B------:R-:W-:Y:S01]  /*6f10*/  HMMA.16816.F32 R140, R4.reuse, R18, R136 ;  /* 0x00000012048c723c */ /* 0x040fe20000001888 */
[----:B------:R-:W5:Y:S06]  /*6f20*/  LDSM.16.MT88.4 R16, [R197+0x17000] ;  /* 0x01700000c510783b */ /* 0x000f6c0000004200 */
[----:B------:R-:W-:Y:S01]  /*6f30*/  MOV R138, R174 ;  /* 0x000000ae008a7202 */ /* 0x000fe20000000f00 */
[----:B------:R-:W-:Y:S01]  /*6f40*/  IMAD.MOV.U32 R139, RZ, RZ, R175 ;  /* 0x000000ffff8b7224 */ /* 0x000fe200078e00af */
[----:B----4-:R-:W-:Y:S03]  /*6f50*/  HMMA.16816.F32 R192, R4, R20, R132 ;  /* 0x0000001404c0723c */ /* 0x010fe60000001884 */
[----:B------:R-:W-:Y:S01]  /*6f60*/  IMAD.MOV.U32 R137, RZ, RZ, R138 ;  /* 0x000000ffff897224 */ /* 0x000fe200078e008a */
[----:B------:R-:W-:Y:S01]  /*6f70*/  MOV R138, R139 ;  /* 0x0000008b008a7202 */ /* 0x000fe20000000f00 */
[----:B------:R-:W-:-:S02]  /*6f80*/  IMAD.MOV.U32 R139, RZ, RZ, R156 ;  /* 0x000000ffff8b7224 */ /* 0x000fc400078e009c */
[----:B------:R-:W-:Y:S01]  /*6f90*/  IMAD.MOV.U32 R156, RZ, RZ, R157 ;  /* 0x000000ffff9c7224 */ /* 0x000fe200078e009d */
[----:B------:R-:W-:Y:S01]  /*6fa0*/  MOV R157, R158 ;  /* 0x0000009e009d7202 */ /* 0x000fe20000000f00 */
[C---:B------:R-:W-:Y:S01]  /*6fb0*/  HMMA.16816.F32 R188, R4.reuse, R22, R128 ;  /* 0x0000001604bc723c */ /* 0x040fe20000001880 */
[----:B------:R-:W-:Y:S01]  /*6fc0*/  IMAD.MOV.U32 R158, RZ, RZ, R159 ;  /* 0x000000ffff9e7224 */ /* 0x000fe200078e009f */
[----:B------:R-:W4:Y:S01]  /*6fd0*/  LDSM.16.MT88.4 R20, [R198+0x17000] ;  /* 0x01700000c614783b */ /* 0x000f220000004200 */
[----:B------:R-:W-:Y:S01]  /*6fe0*/  IMAD.MOV.U32 R159, RZ, RZ, R144 ;  /* 0x000000ffff9f7224 */ /* 0x000fe200078e0090 */
[----:B------:R-:W-:Y:S01]  /*6ff0*/  MOV R144, R145 ;  /* 0x0000009100907202 */ /* 0x000fe20000000f00 */
[----:B------:R-:W-:Y:S02]  /*7000*/  IMAD.MOV.U32 R145, RZ, RZ, R14 ;  /* 0x000000ffff917224 */ /* 0x000fe400078e000e */
[----:B------:R-:W-:Y:S01]  /*7010*/  IMAD.MOV.U32 R14, RZ, RZ, R170 ;  /* 0x000000ffff0e7224 */ /* 0x000fe200078e00aa */
[C---:B--2---:R-:W-:Y:S01]  /*7020*/  HMMA.16816.F32 R180, R4.reuse, R28, R124 ;  /* 0x0000001c04b4723c */ /* 0x044fe2000000187c */
[----:B------:R2:W-:Y:S01]  /*7030*/  MUFU.EX2 R170, R0 ;  /* 0x0000000000aa7308 */ /* 0x0005e20000000800 */
[----:B------:R-:W-:Y:S01]  /*7040*/  IMAD.MOV.U32 R129, RZ, RZ, R139 ;  /* 0x000000ffff817224 */ /* 0x000fe200078e008b */
[----:B------:R-:W-:Y:S01]  /*7050*/  MOV R128, R138 ;  /* 0x0000008a00807202 */ /* 0x000fe20000000f00 */
[----:B------:R-:W-:Y:S01]  /*7060*/  IMAD.MOV.U32 R139, RZ, RZ, R145 ;  /* 0x000000ffff8b7224 */ /* 0x000fe200078e0091 */
[----:B------:R-:W-:Y:S01]  /*7070*/  MOV R131, R157 ;  /* 0x0000009d00837202 */ /* 0x000fe20000000f00 */
[----:B------:R-:W-:Y:S01]  /*7080*/  IMAD.MOV.U32 R145, RZ, RZ, R151 ;  /* 0x000000ffff917224 */ /* 0x000fe200078e0097 */
[----:B------:R-:W-:Y:S01]  /*7090*/  MOV R138, R144 ;  /* 0x00000090008a7202 */ /* 0x000fe20000000f00 */
[----:B------:R-:W-:Y:S01]  /*70a0*/  HMMA.16816.F32 R184, R4, R30, R248 ;  /* 0x0000001e04b8723c */ /* 0x000fe200000018f8 */
[----:B------:R-:W4:Y:S01]  /*70b0*/  LDSM.16.MT88.4 R28, [R199+0x17000] ;  /* 0x01700000c71c783b */ /* 0x000f220000004200 */
[----:B------:R-:W-:Y:S01]  /*70c0*/  IMAD.MOV.U32 R130, RZ, RZ, R156 ;  /* 0x000000ffff827224 */ /* 0x000fe200078e009c */
[----:B------:R-:W-:Y:S01]  /*70d0*/  MOV R157, R160 ;  /* 0x000000a0009d7202 */ /* 0x000fe20000000f00 */
[----:B------:R-:W-:Y:S01]  /*70e0*/  IMAD.MOV.U32 R136, RZ, RZ, R158 ;  /* 0x000000ffff887224 */ /* 0x000fe200078e009e */
[----:B------:R-:W-:Y:S01]  /*70f0*/  MOV R144, R163 ;  /* 0x000000a300907202 */ /* 0x000fe20000000f00 */
[----:B------:R-:W-:-:S02]  /*7100*/  IMAD.MOV.U32 R156, RZ, RZ, R14 ;  /* 0x000000ffff9c7224 */ /* 0x000fc400078e000e */
[C---:B-1----:R-:W-:Y:S01]  /*7110*/  HMMA.16816.F32 R176, R4.reuse, R8, R80 ;  /* 0x0000000804b0723c */ /* 0x042fe20000001850 */
[--C-:B--2---:R-:W-:Y:S02]  /*7120*/  FFMA.FTZ R0, R247, c[0x0][0x23c], -R12.reuse ;  /* 0x00008f00f7007a23 */ /* 0x104fe4000001080c */
[----:B------:R-:W-:Y:S02]  /*7130*/  IMAD.MOV.U32 R158, RZ, RZ, R161 ;  /* 0x000000ffff9e7224 */ /* 0x000fe400078e00a1 */
[----:B------:R1:W2:Y:S01]  /*7140*/  MUFU.EX2 R247, R0 ;  /* 0x0000000000f77308 */ /* 0x0002a20000000800 */
[----:B------:R-:W-:Y:S02]  /*7150*/  IMAD.MOV.U32 R251, RZ, RZ, R129 ;  /* 0x000000fffffb7224 */ /* 0x000fe400078e0081 */
[----:B------:R-:W-:Y:S01]  /*7160*/  FFMA.FTZ R8, R137, c[0x0][0x23c], -R12 ;  /* 0x00008f0089087a23 */ /* 0x000fe2000001080c */
[----:B------:R-:W-:Y:S01]  /*7170*/  HMMA.16816.F32 R172, R4, R10, R120 ;  /* 0x0000000a04ac723c */ /* 0x000fe20000001878 */
[----:B------:R-:W-:-:S02]  /*7180*/  IMAD.MOV.U32 R137, RZ, RZ, R159 ;  /* 0x000000ffff897224 */ /* 0x000fc400078e009f */
[----:B------:R-:W-:Y:S01]  /*7190*/  IMAD.MOV.U32 R159, RZ, RZ, R162 ;  /* 0x000000ffff9f7224 */ /* 0x000fe200078e00a2 */
[----:B------:R2:W-:Y:S01]  /*71a0*/  MUFU.EX2 R151, R8 ;  /* 0x0000000800977308 */ /* 0x0005e20000000800 */
[----:B------:R-:W-:Y:S01]  /*71b0*/  IMAD.MOV.U32 R129, RZ, RZ, R131 ;  /* 0x000000ffff817224 */ /* 0x000fe200078e0083 */
[----:B------:R-:W-:Y:S01]  /*71c0*/  MOV R131, R137 ;  /* 0x0000008900837202 */ /* 0x000fe20000000f00 */
[----:B------:R-:W-:Y:S01]  /*71d0*/  FFMA.FTZ R10, R150, c[0x0][0x23c], -R12 ;  /* 0x00008f00960a7a23 */ /* 0x000fe2000001080c */
[C---:B---3--:R-:W-:Y:S01]  /*71e0*/  HMMA.16816.F32 R160, R4.reuse, R24, R56 ;  /* 0x0000001804a0723c */ /* 0x048fe20000001838 */
[----:B------:R-:W-:Y:S01]  /*71f0*/  FFMA.FTZ R11, R128, c[0x0][0x23c], -R2 ;  /* 0x00008f00800b7a23 */ /* 0x000fe20000010802 */
[----:B------:R-:W-:Y:S01]  /*7200*/  MOV R128, R130 ;  /* 0x0000008200807202 */ /* 0x000fe20000000f00 */
[----:B------:R-:W-:Y:S01]  /*7210*/  IMAD.MOV.U32 R130, RZ, RZ, R136 ;  /* 0x000000ffff827224 */ /* 0x000fe200078e0088 */
[----:B-1----:R-:W-:Y:S01]  /*7220*/  LOP3.LUT R0, R37, UR14, R38, 0x96, !PT ;  /* 0x0000000e25007c12 */ /* 0x002fe2000f8e9626 */
[----:B------:R-:W-:Y:S01]  /*7230*/  IMAD.MOV.U32 R136, RZ, RZ, R138 ;  /* 0x000000ffff887224 */ /* 0x000fe200078e008a */
[----:B------:R1:W-:Y:S01]  /*7240*/  MUFU.EX2 R150, R10 ;  /* 0x0000000a00967308 */ /* 0x0003e20000000800 */
[----:B------:R-:W-:Y:S01]  /*7250*/  IMAD.MOV.U32 R137, RZ, RZ, R139 ;  /* 0x000000ffff897224 */ /* 0x000fe200078e008b */
[----:B------:R-:W-:Y:S01]  /*7260*/  MOV R138, R156 ;  /* 0x0000009c008a7202 */ /* 0x000fe20000000f00 */
[----:B------:R-:W-:Y:S01]  /*7270*/  IMAD.MOV.U32 R139, RZ, RZ, R157 ;  /* 0x000000ffff8b7224 */ /* 0x000fe200078e009d */
[----:B------:R-:W-:Y:S01]  /*7280*/  MOV R157, R159 ;  /* 0x0000009f009d7202 */ /* 0x000fe20000000f00 */
[----:B------:R-:W-:Y:S01]  /*7290*/  IMAD.MOV.U32 R156, RZ, RZ, R158 ;  /* 0x000000ffff9c7224 */ /* 0x000fe200078e009e */
[----:B------:R-:W3:Y:S01]  /*72a0*/  LDSM.16.MT88.4 R56, [R199+0x11800] ;  /* 0x01180000c738783b */ /* 0x000ee20000004200 */
[----:B--2---:R-:W-:Y:S01]  /*72b0*/  IMAD.WIDE.U32 R8, R0, -0x2daee0ad, RZ ;  /* 0xd2511f5300087825 */ /* 0x004fe200078e00ff */
[----:B------:R-:W-:Y:S01]  /*72c0*/  MOV R123, R130 ;  /* 0x00000082007b7202 */ /* 0x000fe20000000f00 */
[C---:B-----5:R-:W-:Y:S01]  /*72d0*/  HMMA.16816.F32 R124, R4.reuse, R16, R72 ;  /* 0x00000010047c723c */ /* 0x060fe20000001848 */
[----:B------:R-:W-:Y:S01]  /*72e0*/  MOV R248, R137 ;  /* 0x0000008900f87202 */ /* 0x000fe20000000f00 */
[----:B------:R-:W-:Y:S01]  /*72f0*/  IMAD.MOV.U32 R158, RZ, RZ, R144 ;  /* 0x000000ffff9e7224 */ /* 0x000fe200078e0090 */
[C---:B------:R-:W-:Y:S01]  /*7300*/  LOP3.LUT R0, R8.reuse, 0xffff, RZ, 0xc0, !PT ;  /* 0x0000ffff08007812 */ /* 0x040fe200078ec0ff */
[----:B------:R-:W-:Y:S01]  /*7310*/  IMAD.MOV.U32 R159, RZ, RZ, R145 ;  /* 0x000000ffff9f7224 */ /* 0x000fe200078e0091 */
[----:B------:R-:W-:Y:S01]  /*7320*/  LOP3.LUT R14, R8, 0xff, RZ, 0xc0, !PT ;  /* 0x000000ff080e7812 */ /* 0x000fe200078ec0ff */
[----:B------:R-:W-:Y:S01]  /*7330*/  IMAD.MOV.U32 R145, RZ, RZ, R149 ;  /* 0x000000ffff917224 */ /* 0x000fe200078e0095 */
[----:B-1----:R-:W-:Y:S01]  /*7340*/  SHF.R.U32.HI R10, RZ, 0x10, R8 ;  /* 0x00000010ff0a7819 */ /* 0x002fe20000011608 */
[----:B------:R1:W-:Y:S01]  /*7350*/  MUFU.EX2 R149, R11 ;  /* 0x0000000b00957308 */ /* 0x0003e20000000800 */
[----:B------:R-:W-:Y:S01]  /*7360*/  SHF.R.U32.HI R12, RZ, 0x8, R0 ;  /* 0x00000008ff0c7819 */ /* 0x000fe20000011600 */
[----:B------:R-:W-:Y:S01]  /*7370*/  IMAD.MOV.U32 R250, RZ, RZ, R131 ;  /* 0x000000fffffa7224 */ /* 0x000fe200078e0083 */
[----:B------:R-:W-:Y:S01]  /*7380*/  MOV R144, R13 ;  /* 0x0000000d00907202 */ /* 0x000fe20000000f00 */
[----:B------:R-:W-:Y:S01]  /*7390*/  IMAD.MOV.U32 R80, RZ, RZ, R138 ;  /* 0x000000ffff507224 */ /* 0x000fe200078e008a */
[----:B------:R-:W-:Y:S01]  /*73a0*/  LOP3.LUT R0, R9, UR6, R40, 0x96, !PT ;  /* 0x0000000609007c12 */ /* 0x000fe2000f8e9628 */
[----:B------:R-:W-:Y:S01]  /*73b0*/  FFMA.FTZ R9, R15, c[0x0][0x23c], -R2 ;  /* 0x00008f000f097a23 */ /* 0x000fe20000010802 */
[----:B------:R-:W-:Y:S01]  /*73c0*/  SHF.R.U32.HI R13, RZ, 0x18, R8 ;  /* 0x00000018ff0d7819 */ /* 0x000fe20000011608 */
[----:B------:R-:W-:Y:S01]  /*73d0*/  FFMA.FTZ R8, R251, c[0x0][0x23c], -R2 ;  /* 0x00008f00fb087a23 */ /* 0x000fe20000010802 */
[----:B------:R-:W-:Y:S01]  /*73e0*/  LOP3.LUT R10, R10, 0xff, RZ, 0xc0, !PT ;  /* 0x000000ff0a0a7812 */ /* 0x000fe200078ec0ff */
[----:B------:R-:W-:Y:S01]  /*73f0*/  IMAD.MOV.U32 R81, RZ, RZ, R139 ;  /* 0x000000ffff517224 */ /* 0x000fe200078e008b */
[----:B------:R-:W-:Y:S01]  /*7400*/  PRMT R12, R14, 0x5410, R12 ;  /* 0x000054100e0c7816 */ /* 0x000fe2000000000c */
[----:B------:R2:W5:Y:S01]  /*7410*/  MUFU.EX2 R15, R8 ;  /* 0x00000008000f7308 */ /* 0x0005620000000800 */
[----:B------:R-:W-:Y:S01]  /*7420*/  PRMT R13, R10, 0x5410, R13 ;  /* 0x000054100a0d7816 */ /* 0x000fe2000000000d */
[----:B------:R-:W-:Y:S01]  /*7430*/  IMAD.MOV.U32 R130, RZ, RZ, R144 ;  /* 0x000000ffff827224 */ /* 0x000fe200078e0090 */
[----:B------:R-:W-:Y:S01]  /*7440*/  LOP3.LUT R10, R0, 0xff, RZ, 0xc0, !PT ;  /* 0x000000ff000a7812 */ /* 0x000fe200078ec0ff */
[----:B-1----:R-:W-:Y:S01]  /*7450*/  FFMA.FTZ R11, R128, c[0x0][0x23c], -R2 ;  /* 0x00008f00800b7a23 */ /* 0x002fe20000010802 */
[----:B------:R-:W-:Y:S01]  /*7460*/  LOP3.LUT R2, R0, 0xffff, RZ, 0xc0, !PT ;  /* 0x0000ffff00027812 */ /* 0x000fe200078ec0ff */
[----:B------:R-:W-:Y:S01]  /*7470*/  IMAD.MOV.U32 R131, RZ, RZ, R145 ;  /* 0x000000ffff837224 */ /* 0x000fe200078e0091 */
[----:B------:R-:W-:Y:S01]  /*7480*/  MOV R138, R146 ;  /* 0x00000092008a7202 */ /* 0x000fe20000000f00 */
[----:B------:R1:W-:Y:S01]  /*7490*/  MUFU.EX2 R14, R9 ;  /* 0x00000009000e7308 */ /* 0x0003e20000000800 */
[----:B------:R-:W-:Y:S01]  /*74a0*/  IMAD.MOV.U32 R139, RZ, RZ, R147 ;  /* 0x000000ffff8b7224 */ /* 0x000fe200078e0093 */
[C---:B----4-:R-:W-:Y:S01]  /*74b0*/  HMMA.16816.F32 R132, R4.reuse, R20, R64 ;  /* 0x000000140484723c */ /* 0x050fe20000001840 */
[----:B------:R-:W-:Y:S01]  /*74c0*/  MOV R82, R156 ;  /* 0x0000009c00527202 */ /* 0x000fe20000000f00 */
[----:B------:R-:W-:Y:S01]  /*74d0*/  IMAD.MOV.U32 R83, RZ, RZ, R157 ;  /* 0x000000ffff537224 */ /* 0x000fe200078e009d */
[----:B------:R-:W-:Y:S01]  /*74e0*/  MOV R137, R43 ;  /* 0x0000002b00897202 */ /* 0x000fe20000000f00 */
[----:B------:R-:W-:Y:S01]  /*74f0*/  IMAD.MOV.U32 R249, RZ, RZ, R136 ;  /* 0x000000fffff97224 */ /* 0x000fe200078e0088 */
[----:B------:R-:W-:Y:S01]  /*7500*/  MOV R121, R81 ;  /* 0x0000005100797202 */ /* 0x000fe20000000f00 */
[----:B------:R-:W4:Y:S01]  /*7510*/  MUFU.EX2 R11, R11 ;  /* 0x0000000b000b7308 */ /* 0x000f220000000800 */
[----:B--2---:R-:W-:Y:S01]  /*7520*/  SHF.R.U32.HI R8, RZ, 0x10, R0 ;  /* 0x00000010ff087819 */ /* 0x004fe20000011600 */
[----:B------:R-:W-:Y:S01]  /*7530*/  HMMA.16816.F32 R144, R4, R28, R44 ;  /* 0x0000001c0490723c */ /* 0x000fe2000000182c */
[----:B------:R-:W-:Y:S01]  /*7540*/  IMAD.MOV.U32 R136, RZ, RZ, R42 ;  /* 0x000000ffff887224 */ /* 0x000fe200078e002a */
[----:B------:R-:W-:Y:S01]  /*7550*/  LDSM.16.MT88.4 R64, [R197+0x13800] ;  /* 0x01380000c540783b */ /* 0x000fe20000004200 */
[----:B------:R-:W-:-:S02]  /*7560*/  IMAD.MOV.U32 R122, RZ, RZ, R82 ;  /* 0x000000ffff7a7224 */ /* 0x000fc400078e0052 */
[----:B------:R-:W-:Y:S01]  /*7570*/  IMAD.MOV.U32 R251, RZ, RZ, R129 ;  /* 0x000000fffffb7224 */ /* 0x000fe200078e0081 */
[----:B-1----:R-:W-:Y:S01]  /*7580*/  SHF.R.U32.HI R9, RZ, 0x18, R0 ;  /* 0x00000018ff097819 */ /* 0x002fe20000011600 */
[----:B------:R-:W1:Y:S01]  /*7590*/  LDSM.16.MT88.4 R40, [R198+0x11800] ;  /* 0x01180000c628783b */ /* 0x000e620000004200 */
[----:B------:R-:W-:Y:S01]  /*75a0*/  SHF.R.U32.HI R0, RZ, 0x8, R2 ;  /* 0x00000008ff007819 */ /* 0x000fe20000011602 */
[C---:B------:R-:W-:Y:S01]  /*75b0*/  HMMA.16816.F32 R16, R4.reuse, R18, R68 ;  /* 0x000000120410723c */ /* 0x040fe20000001844 */
[----:B------:R-:W-:Y:S01]  /*75c0*/  LOP3.LUT R2, R8, 0xff, RZ, 0xc0, !PT ;  /* 0x000000ff08027812 */ /* 0x000fe200078ec0ff */
[----:B------:R-:W-:Y:S01]  /*75d0*/  IMAD.MOV.U32 R8, RZ, RZ, R123 ;  /* 0x000000ffff087224 */ /* 0x000fe200078e007b */
[----:B------:R-:W-:Y:S01]  /*75e0*/  PRMT R0, R10, 0x5410, R0 ;  /* 0x000054100a007816 */ /* 0x000fe20000000000 */
[----:B------:R-:W-:Y:S01]  /*75f0*/  IMAD.MOV.U32 R10, RZ, RZ, R80 ;  /* 0x000000ffff0a7224 */ /* 0x000fe200078e0050 */
[----:B------:R-:W-:Y:S01]  /*7600*/  MOV R129, R159 ;  /* 0x0000009f00817202 */ /* 0x000fe20000000f00 */
[----:B------:R-:W-:Y:S01]  /*7610*/  IMAD.MOV.U32 R123, RZ, RZ, R83 ;  /* 0x000000ffff7b7224 */ /* 0x000fe200078e0053 */
[----:B------:R-:W-:Y:S01]  /*7620*/  LDSM.16.MT88.4 R72, [R198+0x13800] ;  /* 0x01380000c648783b */ /* 0x000fe20000004200 */
[C---:B------:R-:W-:Y:S01]  /*7630*/  HMMA.16816.F32 R20, R4.reuse, R22, R60 ;  /* 0x000000160414723c */ /* 0x040fe2000000183c */
[--C-:B------:R-:W-:Y:S01]  /*7640*/  HSET2.LE.AND R0, R0, R166.reuse, PT ;  /* 0x000000a600007233 */ /* 0x100fe20003803000 */
[----:B------:R-:W-:Y:S01]  /*7650*/  IMAD.MOV.U32 R128, RZ, RZ, R158 ;  /* 0x000000ffff807224 */ /* 0x000fe200078e009e */
[----:B------:R-:W2:Y:S04]  /*7660*/  LDSM.16.MT88.4 R80, [R200+0x13800] ;  /* 0x01380000c850783b */ /* 0x000ea80000004200 */
[----:B------:R-:W1:Y:S01]  /*7670*/  LDSM.16.MT88.4 R156, [R197+0x11800] ;  /* 0x01180000c59c783b */ /* 0x000e620000004200 */
[C---:B------:R-:W-:Y:S03]  /*7680*/  HMMA.16816.F32 R24, R4.reuse, R26, R48 ;  /* 0x0000001a0418723c */ /* 0x040fe60000001830 */
[----:B------:R-:W1:Y:S05]  /*7690*/  LDSM.16.MT88.4 R48, [R200+0x11800] ;  /* 0x01180000c830783b */ /* 0x000e6a0000004200 */
[----:B------:R-:W-:Y:S07]  /*76a0*/  HMMA.16816.F32 R28, R4, R30, R52 ;  /* 0x0000001e041c723c */ /* 0x000fee0000001834 */
[----:B------:R-:W-:Y:S01]  /*76b0*/  PRMT R4, R2, 0x5410, R9 ;  /* 0x0000541002047816 */ /* 0x000fe20000000009 */
[--C-:B------:R-:W-:Y:S01]  /*76c0*/  HSET2.LE.AND R6, R13, R166.reuse, PT ;  /* 0x000000a60d067233 */ /* 0x100fe20003803000 */
[----:B------:R-:W-:Y:S01]  /*76d0*/  F2FP.PACK_AB R2, R247, R170 ;  /* 0x000000aaf702723e */ /* 0x000fe200000000ff */
[----:B------:R-:W-:Y:S01]  /*76e0*/  IMAD.MOV.U32 R13, RZ, RZ, R137 ;  /* 0x000000ffff0d7224 */ /* 0x000fe200078e0089 */
[----:B------:R-:W-:Y:S01]  /*76f0*/  MOV R9, R131 ;  /* 0x0000008300097202 */ /* 0x000fe20000000f00 */
[----:B------:R-:W-:Y:S01]  /*7700*/  IMAD.MOV.U32 R131, RZ, RZ, R164 ;  /* 0x000000ffff837224 */ /* 0x000fe200078e00a4 */
[--C-:B------:R-:W-:Y:S01]  /*7710*/  HSET2.LE.AND R4, R4, R166.reuse, PT ;  /* 0x000000a604047233 */ /* 0x100fe20003803000 */
[----:B------:R-:W-:Y:S01]  /*7720*/  LOP3.LUT R164, R0, R2, RZ, 0xc0, !PT ;  /* 0x0000000200a47212 */ /* 0x000fe200078ec0ff */
[----:B------:R-:W-:Y:S01]  /*7730*/  HSET2.LE.AND R5, R12, R166, PT ;  /* 0x000000a60c057233 */ /* 0x000fe20003803000 */
[----:B-----5:R-:W-:Y:S01]  /*7740*/  F2FP.PACK_AB R0, R15, R149 ;  /* 0x000000950f00723e */ /* 0x020fe200000000ff */
[----:B------:R-:W-:Y:S01]  /*7750*/  IMAD.MOV.U32 R12, RZ, RZ, R136 ;  /* 0x000000ffff0c7224 */ /* 0x000fe200078e0088 */
[----:B------:R-:W-:Y:S01]  /*7760*/  MOV R137, R165 ;  /* 0x000000a500897202 */ /* 0x000fe20000000f00 */
[----:B------:R-:W-:Y:S01]  /*7770*/  IMAD.MOV.U32 R136, RZ, RZ, R167 ;  /* 0x000000ffff887224 */ /* 0x000fe200078e00a7 */
[----:B------:R-:W-:-:S02]  /*7780*/  LOP3.LUT R165, R4, R0, RZ, 0xc0, !PT ;  /* 0x0000000004a57212 */ /* 0x000fc400078ec0ff */
[----:B------:R-:W-:Y:S02]  /*7790*/  F2FP.PACK_AB R2, R150, R151 ;  /* 0x000000979602723e */ /* 0x000fe400000000ff */
[----:B----4-:R-:W-:Y:S02]  /*77a0*/  F2FP.PACK_AB R0, R11, R14 ;  /* 0x0000000e0b00723e */ /* 0x010fe400000000ff */
[----:B------:R-:W-:Y:S01]  /*77b0*/  LOP3.LUT R166, R5, R2, RZ, 0xc0, !PT ;  /* 0x0000000205a67212 */ /* 0x000fe200078ec0ff */
[----:B------:R-:W-:Y:S01]  /*77c0*/  IMAD.MOV.U32 R2, RZ, RZ, R130 ;  /* 0x000000ffff027224 */ /* 0x000fe200078e0082 */
[----:B------:R-:W-:Y:S01]  /*77d0*/  LOP3.LUT R167, R6, R0, RZ, 0xc0, !PT ;  /* 0x0000000006a77212 */ /* 0x000fe200078ec0ff */
[----:B------:R-:W-:Y:S01]  /*77e0*/  IMAD.MOV.U32 R0, RZ, RZ, R129 ;  /* 0x000000ffff007224 */ /* 0x000fe200078e0081 */
[----:B------:R-:W-:Y:S05]  /*77f0*/  LDSM.16.MT88.4 R4, [R199+0x17800] ;  /* 0x01780000c704783b */ /* 0x000fea0000004200 */
[C---:B---3--:R-:W-:Y:S01]  /*7800*/  HMMA.16816.F32 R52, R164.reuse, R56, R96 ;  /* 0x00000038a434723c */ /* 0x048fe20000001860 */
[----:B------:R-:W3:Y:S07]  /*7810*/  LDSM.16.MT88.4 R96, [R197+0x15800] ;  /* 0x01580000c560783b */ /* 0x000eee0000004200 */
[C---:B-1----:R-:W-:Y:S08]  /*7820*/  HMMA.16816.F32 R36, R164.reuse, R40, R76 ;  /* 0x00000028a424723c */ /* 0x042ff0000000184c */
[C---:B--2---:R-:W-:Y:S07]  /*7830*/  HMMA.16816.F32 R76, R164.reuse, R80, R228 ;  /* 0x00000050a44c723c */ /* 0x044fee00000018e4 */
[----:B------:R-:W-:Y:S01]  /*7840*/  MOV R228, R131 ;  /* 0x0000008300e47202 */ /* 0x000fe20000000f00 */
[----:B------:R-:W-:Y:S01]  /*7850*/  HMMA.16816.F32 R80, R164, R82, R236 ;  /* 0x00000052a450723c */ /* 0x000fe200000018ec */
[----:B------:R-:W-:Y:S01]  /*7860*/  IMAD.MOV.U32 R229, RZ, RZ, R136 ;  /* 0x000000ffffe57224 */ /* 0x000fe200078e0088 */
[----:B------:R-:W-:Y:S01]  /*7870*/  MOV R231, R138 ;  /* 0x0000008a00e77202 */ /* 0x000fe20000000f00 */
[----:B------:R-:W-:-:S02]  /*7880*/  IMAD.MOV.U32 R230, RZ, RZ, R137 ;  /* 0x000000ffffe67224 */ /* 0x000fc400078e0089 */
[----:B------:R-:W-:Y:S02]  /*7890*/  FADD.FTZ R0, R0, R228 ;  /* 0x000000e400007221 */ /* 0x000fe40000010000 */
[----:B------:R-:W-:Y:S01]  /*78a0*/  IMAD.MOV.U32 R239, RZ, RZ, R139 ;  /* 0x000000ffffef7224 */ /* 0x000fe200078e008b */
[----:B------:R-:W-:Y:S01]  /*78b0*/  HMMA.16816.F32 R152, R164, R156, R152 ;  /* 0x0000009ca498723c */ /* 0x000fe20000001898 */
[----:B------:R-:W-:Y:S01]  /*78c0*/  FADD.FTZ R0, R230, R0 ;  /* 0x00000000e6007221 */ /* 0x000fe20000010000 */
[----:B------:R-:W-:Y:S01]  /*78d0*/  LDSM.16.MT88.4 R136, [R198+0x17800] ;  /* 0x01780000c688783b */ /* 0x000fe20000004200 */
[----:B------:R-:W-:-:S04]  /*78e0*/  FADD.FTZ R2, R2, R239 ;  /* 0x000000ef02027221 */ /* 0x000fc80000010000 */
[----:B------:R-:W-:Y:S01]  /*78f0*/  FADD.FTZ R2, R229, R2 ;  /* 0x00000002e5027221 */ /* 0x000fe20000010000 */
[----:B------:R-:W-:Y:S03]  /*7900*/  HMMA.16816.F32 R156, R164, R158, R32 ;  /* 0x0000009ea49c723c */ /* 0x000fe60000001820 */
[----:B------:R-:W-:-:S04]  /*7910*/  FADD.FTZ R2, R231, R2 ;  /* 0x00000002e7027221 */ /* 0x000fc80000010000 */
[----:B------:R-:W-:Y:S01]  /*7920*/  MOV R32, R128 ;  /* 0x0000008000207202 */ /* 0x000fe20000000f00 */
[C---:B------:R-:W-:Y:S01]  /*7930*/  HMMA.16816.F32 R44, R164.reuse, R48, R88 ;  /* 0x00000030a42c723c */ /* 0x040fe20000001858 */
[----:B------:R-:W-:Y:S01]  /*7940*/  IMAD.MOV.U32 R34, RZ, RZ, R122 ;  /* 0x000000ffff227224 */ /* 0x000fe200078e007a */
[----:B------:R-:W-:Y:S01]  /*7950*/  MOV R35, R121 ;  /* 0x0000007900237202 */ /* 0x000fe20000000f00 */
[----:B------:R-:W-:Y:S01]  /*7960*/  IMAD.MOV.U32 R33, RZ, RZ, R123 ;  /* 0x000000ffff217224 */ /* 0x000fe200078e007b */
[----:B------:R-:W1:Y:S01]  /*7970*/  LDSM.16.MT88.4 R88, [R199+0x13800] ;  /* 0x01380000c758783b */ /* 0x000e620000004200 */
[----:B------:R-:W-:Y:S02]  /*7980*/  FADD.FTZ R0, R32, R0 ;  /* 0x0000000020007221 */ /* 0x000fe40000010000 */
[----:B------:R-:W-:Y:S01]  /*7990*/  FADD.FTZ R2, R33, R2 ;  /* 0x0000000221027221 */ /* 0x000fe20000010000 */
[----:B------:R-:W-:Y:S01]  /*79a0*/  HMMA.16816.F32 R48, R164, R50, R92 ;  /* 0x00000032a430723c */ /* 0x000fe2000000185c */
[----:B------:R-:W-:Y:S01]  /*79b0*/  LDSM.16.MT88.4 R120, [R199+0x15800] ;  /* 0x01580000c778783b */ /* 0x000fe20000004200 */
[----:B------:R-:W-:-:S02]  /*79c0*/  FADD.FTZ R0, R34, R0 ;  /* 0x0000000022007221 */ /* 0x000fc40000010000 */
[----:B------:R-:W-:Y:S01]  /*79d0*/  FADD.FTZ R2, R35, R2 ;  /* 0x0000000223027221 */ /* 0x000fe20000010000 */
[----:B------:R-:W-:Y:S01]  /*79e0*/  LDSM.16.MT88.4 R128, [R197+0x17800] ;  /* 0x01780000c580783b */ /* 0x000fe20000004200 */
[----:B------:R-:W-:Y:S02]  /*79f0*/  FADD.FTZ R0, R13, R0 ;  /* 0x000000000d007221 */ /* 0x000fe40000010000 */
[C---:B---3--:R-:W-:Y:S01]  /*7a00*/  HMMA.16816.F32 R92, R164.reuse, R96, R224 ;  /* 0x00000060a45c723c */ /* 0x048fe200000018e0 */
[----:B------:R-:W-:Y:S02]  /*7a10*/  FADD.FTZ R2, R12, R2 ;  /* 0x000000020c027221 */ /* 0x000fe40000010000 */
[----:B------:R-:W-:Y:S02]  /*7a20*/  FADD.FTZ R0, R9, R0 ;  /* 0x0000000009007221 */ /* 0x000fe40000010000 */
[----:B------:R-:W-:Y:S02]  /*7a30*/  FADD.FTZ R2, R10, R2 ;  /* 0x000000020a027221 */ /* 0x000fe40000010000 */
[----:B------:R-:W-:Y:S01]  /*7a40*/  FADD.FTZ R0, R8, R0 ;  /* 0x0000000008007221 */ /* 0x000fe20000010000 */
[----:B------:R-:W-:Y:S01]  /*7a50*/  HMMA.16816.F32 R60, R164, R64, R104 ;  /* 0x00000040a43c723c */ /* 0x000fe20000001868 */
[----:B------:R-:W2:Y:S01]  /*7a60*/  LDSM.16.MT88.4 R104, [R198+0x15800] ;  /* 0x01580000c668783b */ /* 0x000ea20000004200 */
[----:B------:R-:W-:-:S02]  /*7a70*/  FADD.FTZ R2, R248, R2 ;  /* 0x00000002f8027221 */ /* 0x000fc40000010000 */
[----:B------:R-:W-:Y:S02]  /*7a80*/  FADD.FTZ R0, R249, R0 ;  /* 0x00000000f9007221 */ /* 0x000fe40000010000 */
[----:B------:R-:W-:Y:S02]  /*7a90*/  FADD.FTZ R2, R250, R2 ;  /* 0x00000002fa027221 */ /* 0x000fe40000010000 */
[----:B------:R-:W-:Y:S01]  /*7aa0*/  HMMA.16816.F32 R68, R164, R72, R112 ;  /* 0x00000048a444723c */ /* 0x000fe20000001870 */
[----:B------:R-:W3:Y:S01]  /*7ab0*/  LDSM.16.MT88.4 R112, [R200+0x15800] ;  /* 0x01580000c870783b */ /* 0x000ee20000004200 */
[----:B------:R-:W-:Y:S02]  /*7ac0*/  FADD.FTZ R0, R251, R0 ;  /* 0x00000000fb007221 */ /* 0x000fe40000010000 */
[----:B------:R-:W-:Y:S02]  /*7ad0*/  FADD.FTZ R2, R244, R2 ;  /* 0x00000002f4027221 */ /* 0x000fe40000010000 */
[----:B------:R-:W-:-:S02]  /*7ae0*/  FADD.FTZ R0, R171, R0 ;  /* 0x00000000ab007221 */ /* 0x000fc40000010000 */
[C---:B------:R-:W-:Y:S01]  /*7af0*/  HMMA.16816.F32 R96, R164.reuse, R98, R140 ;  /* 0x00000062a460723c */ /* 0x040fe2000000188c */
[----:B------:R-:W4:Y:S01]  /*7b00*/  LDSM.16.MT88.4 R140, [R200+0x17800] ;  /* 0x01780000c88c783b */ /* 0x000f220000004200 */
        /* <DEDUP_REMOVED lines=11> */
[----:B------:R-:W-:-:S05]  /*7bc0*/  FADD.FTZ R248, R11, R0 ;  /* 0x000000000bf87221 */ /* 0x000fca0000010000 */
[C---:B------:R-:W-:Y:S08]  /*7bd0*/  HMMA.16816.F32 R64, R164.reuse, R66, R108 ;  /* 0x00000042a440723c */ /* 0x040ff0000000186c */
[C---:B------:R-:W-:Y:S08]  /*7be0*/  HMMA.16816.F32 R72, R164.reuse, R74, R116 ;  /* 0x0000004aa448723c */ /* 0x040ff00000001874 */
[C---:B-1----:R-:W-:Y:S08]  /*7bf0*/  HMMA.16816.F32 R84, R164.reuse, R88, R240 ;  /* 0x00000058a454723c */ /* 0x042ff000000018f0 */
[C---:B--2---:R-:W-:Y:S08]  /*7c00*/  HMMA.16816.F32 R100, R164.reuse, R104, R192 ;  /* 0x00000068a464723c */ /* 0x044ff000000018c0 */
[C---:B---3--:R-:W-:Y:S08]  /*7c10*/  HMMA.16816.F32 R108, R164.reuse, R112, R180 ;  /* 0x00000070a46c723c */ /* 0x048ff000000018b4 */
        /* <DEDUP_REMOVED lines=14> */
[----:B------:R-:W2:Y:S01]  /*7d00*/  LDL.64 R8, [R1] ;  /* 0x0000000001087983 */ /* 0x000ea20000100a00 */
[----:B------:R-:W-:Y:S01]  /*7d10*/  USHF.R.S32.HI UR30, URZ, 0x1f, UR23 ;  /* 0x0000001f3f1e7899 */ /* 0x000fe20008011417 */
[----:B------:R-:W-:Y:S01]  /*7d20*/  IMAD.U32 R6, RZ, RZ, UR23 ;  /* 0x00000017ff067e24 */ /* 0x000fe2000f8e00ff */
[----:B------:R-:W-:Y:S01]  /*7d30*/  ULDC.64 UR6, c[0x0][0x1b0] ;  /* 0x00006c0000067ab9 */ /* 0x000fe20000000a00 */
[----:B------:R-:W3:Y:S01]  /*7d40*/  LDL R250, [R1+0x10] ;  /* 0x0000100001fa7983 */ /* 0x000ee20000100800 */
[----:B------:R-:W-:Y:S01]  /*7d50*/  ULDC.64 UR4, c[0x0][0x1b8] ;  /* 0x00006e0000047ab9 */ /* 0x000fe20000000a00 */
[----:B------:R-:W-:Y:S01]  /*7d60*/  IMAD.U32 R0, RZ, RZ, UR23 ;  /* 0x00000017ff007e24 */ /* 0x000fe2000f8e00ff */
[----:B------:R-:W-:Y:S01]  /*7d70*/  UIMAD UR6, UR30, UR6, URZ ;  /* 0x000000061e0672a4 */ /* 0x000fe2000f8e023f */
[----:B------:R-:W4:Y:S01]  /*7d80*/  LDL R251, [R1+0x14] ;  /* 0x0000140001fb7983 */ /* 0x000f220000100800 */
[----:B------:R-:W-:Y:S01]  /*7d90*/  UIMAD UR4, UR30, UR4, URZ ;  /* 0x000000041e0472a4 */ /* 0x000fe2000f8e023f */
[----:B------:R-:W1:Y:S01]  /*7da0*/  LDC.U8 R249, c[0x0][0x2d8] ;  /* 0x0000b600fff97b82 */ /* 0x000e620000000000 */
[----:B------:R-:W-:Y:S01]  /*7db0*/  UIMAD UR6, UR23, UR7, UR6 ;  /* 0x00000007170672a4 */ /* 0x000fe2000f8e0206 */
[----:B------:R-:W5:Y:S01]  /*7dc0*/  LDL.LU R244, [R1+0x2c] ;  /* 0x00002c0001f47983 */ /* 0x000f620000300800 */
[----:B------:R-:W-:Y:S01]  /*7dd0*/  UIMAD UR4, UR23, UR5, UR4 ;  /* 0x00000005170472a4 */ /* 0x000fe2000f8e0204 */
[----:B------:R-:W-:Y:S01]  /*7de0*/  SHF.R.S32.HI R225, RZ, 0x1f, R168 ;  /* 0x0000001fffe17819 */ /* 0x000fe200000114a8 */
[----:B------:R-:W-:Y:S01]  /*7df0*/  IMAD.MOV.U32 R150, RZ, RZ, R3 ;  /* 0x000000ffff967224 */ /* 0x000fe200078e0003 */
[----:B------:R-:W3:Y:S01]  /*7e00*/  LDL.LU R245, [R1+0x34] ;  /* 0x0000340001f57983 */ /* 0x000ee20000300800 */
[----:B------:R-:W-:Y:S01]  /*7e10*/  IADD3 R230, P2, R168, 0x10, RZ ;  /* 0x00000010a8e67810 */ /* 0x000fe20007f5e0ff */
[----:B------:R-:W-:Y:S01]  /*7e20*/  IMAD.MOV.U32 R149, RZ, RZ, R148 ;  /* 0x000000ffff957224 */ /* 0x000fe200078e0094 */
[----:B------:R-:W-:Y:S01]  /*7e30*/  ISETP.GE.AND P4, PT, R252, c[0x0][0x220], PT ;  /* 0x00008800fc007a0c */ /* 0x000fe20003f86270 */
[----:B------:R-:W4:Y:S01]  /*7e40*/  LDL.LU R246, [R1+0x30] ;  /* 0x0000300001f67983 */ /* 0x000f220000300800 */
[----:B------:R-:W-:Y:S01]  /*7e50*/  IMAD.U32 R2, RZ, RZ, UR4 ;  /* 0x00000004ff027e24 */ /* 0x000fe2000f8e00ff */
[----:B------:R-:W-:Y:S01]  /*7e60*/  ULDC.64 UR4, c[0x0][0x1a0] ;  /* 0x0000680000047ab9 */ /* 0x000fe20000000a00 */
[----:B------:R-:W-:Y:S01]  /*7e70*/  IMAD.X R231, RZ, RZ, R225, P2 ;  /* 0x000000ffffe77224 */ /* 0x000fe200010e06e1 */
[----:B------:R-:W-:Y:S01]  /*7e80*/  ULEA.HI.SX32 UR23, UR8, 0xfffffffe, 0x1a ;  /* 0xfffffffe08177891 */ /* 0x000fe2000f8fd23f */
[----:B------:R-:W-:Y:S01]  /*7e90*/  IMAD.MOV.U32 R224, RZ, RZ, R168 ;  /* 0x000000ffffe07224 */ /* 0x000fe200078e00a8 */
[----:B------:R-:W-:-:S02]  /*7ea0*/  ULEA.HI.SX32 UR8, UR8, 0xfffffffd, 0x1a ;  /* 0xfffffffd08087891 */ /* 0x000fc4000f8fd23f */
[----:B------:R-:W-:Y:S01]  /*7eb0*/  UMOV UR31, URZ ;  /* 0x0000003f001f7c82 */ /* 0x000fe20008000000 */
[----:B-1----:R-:W-:Y:S02]  /*7ec0*/  PRMT R249, R249, 0x7054, R249 ;  /* 0x00007054f9f97816 */ /* 0x002fe400000000f9 */
[--C-:B--2---:R-:W-:Y:S01]  /*7ed0*/  SHF.R.S32.HI R5, RZ, 0x1f, R8.reuse ;  /* 0x0000001fff057819 */ /* 0x104fe20000011408 */
[----:B------:R-:W-:-:S04]  /*7ee0*/  IMAD.MOV.U32 R4, RZ, RZ, R8 ;  /* 0x000000ffff047224 */ /* 0x000fc800078e0008 */
[----:B------:R-:W-:-:S04]  /*7ef0*/  IMAD.WIDE.U32 R6, R6, c[0x0][0x1b0], R4 ;  /* 0x00006c0006067a25 */ /* 0x000fc800078e0004 */
[----:B------:R-:W-:Y:S01]  /*7f00*/  IMAD.WIDE.U32 R4, R0, c[0x0][0x1b8], R4 ;  /* 0x00006e0000047a25 */ /* 0x000fe200078e0004 */
[----:B------:R-:W-:Y:S01]  /*7f10*/  IADD3 R234, P1, R6, UR26, RZ ;  /* 0x0000001a06ea7c10 */ /* 0x000fe2000ff3e0ff */
[----:B------:R-:W-:Y:S02]  /*7f20*/  USHF.L.U32 UR26, UR4, 0x4, URZ ;  /* 0x00000004041a7899 */ /* 0x000fe4000800063f */
[----:B------:R-:W-:Y:S01]  /*7f30*/  IMAD.U32 R0, RZ, RZ, UR6 ;  /* 0x00000006ff007e24 */ /* 0x000fe2000f8e00ff */
[----:B------:R-:W-:Y:S02]  /*7f40*/  IADD3 R232, P0, R4, UR28, RZ ;  /* 0x0000001c04e87c10 */ /* 0x000fe4000ff1e0ff */
[----:B---3--:R-:W-:Y:S02]  /*7f50*/  ISETP.GE.AND P5, PT, R250, c[0x0][0x220], PT ;  /* 0x00008800fa007a0c */ /* 0x008fe40003fa6270 */
[----:B------:R-:W-:Y:S02]  /*7f60*/  IADD3.X R6, R0, UR24, R7, P1, !PT ;  /* 0x0000001800067c10 */ /* 0x000fe40008ffe407 */
[----:B------:R-:W-:-:S02]  /*7f70*/  IADD3.X R4, R2, UR25, R5, P0, !PT ;  /* 0x0000001902047c10 */ /* 0x000fc400087fe405 */
[----:B----4-:R-:W-:Y:S01]  /*7f80*/  ISETP.GE.AND P3, PT, R251, c[0x0][0x220], PT ;  /* 0x00008800fb007a0c */ /* 0x010fe20003f66270 */
[----:B-----5:R-:W-:Y:S01]  /*7f90*/  IMAD.WIDE.U32 R250, R244, -0x326172a9, RZ ;  /* 0xcd9e8d57f4fa7825 */ /* 0x020fe200078e00ff */
[----:B------:R-:W-:Y:S01]  /*7fa0*/  LEA R235, P1, R234, c[0x0][0x168], 0x1 ;  /* 0x00005a00eaeb7a11 */ /* 0x000fe200078208ff */
[----:B------:R-:W-:Y:S01]  /*7fb0*/  USHF.L.U64.HI UR25, UR4, 0x4, UR5 ;  /* 0x0000000404197899 */ /* 0x000fe20008010205 */
[----:B------:R-:W-:Y:S02]  /*7fc0*/  LEA R233, P0, R232, c[0x0][0x170], 0x1 ;  /* 0x00005c00e8e97a11 */ /* 0x000fe400078008ff */
[----:B------:R-:W-:Y:S02]  /*7fd0*/  LEA.HI.X R234, R234, c[0x0][0x16c], R6, 0x1, P1 ;  /* 0x00005b00eaea7a11 */ /* 0x000fe400008f0c06 */
[----:B------:R-:W-:Y:S02]  /*7fe0*/  LEA.HI.X R232, R232, c[0x0][0x174], R4, 0x1, P0 ;  /* 0x00005d00e8e87a11 */ /* 0x000fe400000f0c04 */
[----:B------:R-:W-:-:S02]  /*7ff0*/  IADD3 R228, P1, R168, 0x20, RZ ;  /* 0x00000020a8e47810 */ /* 0x000fc40007f3e0ff */
[----:B------:R-:W-:Y:S02]  /*8000*/  IADD3 R226, P0, R168, 0x30, RZ ;  /* 0x00000030a8e27810 */ /* 0x000fe40007f1e0ff */
[----:B------:R-:W-:Y:S01]  /*8010*/  LOP3.LUT R236, R251, R246, RZ, 0x3c, !PT ;  /* 0x000000f6fbec7212 */ /* 0x000fe200078e3cff */
[----:B------:R-:W-:Y:S01]  /*8020*/  IMAD.WIDE.U32 R238, R245, -0x2daee0ad, RZ ;  /* 0xd2511f53f5ee7825 */ /* 0x000fe200078e00ff */
[----:B------:R-:W-:-:S03]  /*8030*/  ISETP.GE.AND P6, PT, R8, c[0x0][0x220], PT ;  /* 0x0000880008007a0c */ /* 0x000fc60003fc6270 */
[--C-:B------:R-:W-:Y:S02]  /*8040*/  IMAD.X R229, RZ, RZ, R225.reuse, P1 ;  /* 0x000000ffffe57224 */ /* 0x100fe400008e06e1 */
[----:B------:R-:W-:Y:S02]  /*8050*/  IMAD.X R227, RZ, RZ, R225, P0 ;  /* 0x000000ffffe37224 */ /* 0x000fe400000e06e1 */
[----:B------:R-:W-:Y:S01]  /*8060*/  IMAD.WIDE.U32 R236, R236, -0x2daee0ad, RZ ;  /* 0xd2511f53ecec7825 */ /* 0x000fe200078e00ff */
[----:B------:R-:W-:Y:S05]  /*8070*/  BRA `(.L_x_560) ;  /* 0x000006e000007947 */ /* 0x000fea0003800000 */
.L_x_562:
[----:B------:R-:W2:Y:S01]  /*8080*/  LDL.64 R242, [R1+0x20] ;  /* 0x0000200001f27983 */ /* 0x000ea20000100a00 */
[----:B------:R-:W-:Y:S02]  /*8090*/  ULDC.64 UR6, c[0x0][0x198] ;  /* 0x0000660000067ab9 */ /* 0x000fe40000000a00 */
[----:B------:R-:W-:Y:S01]  /*80a0*/  UIADD3 UR28, UR23, -0x1, -UR31 ;  /* 0xffffffff171c7890 */ /* 0x000fe2000fffe81f */
        /* <DEDUP_REMOVED lines=11> */
[----:B---3--:R-:W-:Y:S02]  /*8160*/  LEA.HI.X R174, R174, R241, R0, 0x6, P2 ;  /* 0x000000f1aeae7211 */ /* 0x008fe400010f3400 */
        /* <DEDUP_REMOVED lines=95> */
.L_x_560:
        /* <DEDUP_REMOVED lines=46> */
[-C--:B------:R-:W-:Y:S02]  /*8a40*/  LEA R6, P1, R16, R233.reuse, 0x1 ;  /* 0x000000e910067211 */ /* 0x080fe400078208ff */
        /* <DEDUP_REMOVED lines=120> */
[----:B------:R-:W-:Y:S05]  /*91d0*/  LDSM.16.M88.4 R192, [R202+0x8000] ;  /* 0x00800000cac0783b */ /* 0x000fea0000000200 */
[C---:B------:R-:W-:Y:S08]  /*91e0*/  HMMA.16816.F32 R8, R32.reuse, R10, RZ ;  /* 0x0000000a2008723c */ /* 0x040ff000000018ff */
[C---:B---3--:R-:W-:Y:S08]  /*91f0*/  HMMA.16816.F32 R12, R32.reuse, R16, RZ ;  /* 0x00000010200c723c */ /* 0x048ff000000018ff */
[C---:B------:R-:W-:Y:S08]  /*9200*/  HMMA.16816.F32 R16, R32.reuse, R18, RZ ;  /* 0x000000122010723c */ /* 0x040ff000000018ff */
[C---:B-1----:R-:W-:Y:S08]  /*9210*/  HMMA.16816.F32 R20, R32.reuse, R24, RZ ;  /* 0x000000182014723c */ /* 0x042ff000000018ff */
[C---:B------:R-:W-:Y:S08]  /*9220*/  HMMA.16816.F32 R24, R32.reuse, R26, RZ ;  /* 0x0000001a2018723c */ /* 0x040ff000000018ff */
[C---:B--2---:R-:W-:Y:S08]  /*9230*/  HMMA.16816.F32 R28, R32.reuse, R168, RZ ;  /* 0x000000a8201c723c */ /* 0x044ff000000018ff */
[----:B------:R-:W-:Y:S01]  /*9240*/  HMMA.16816.F32 R32, R32, R170, RZ ;  /* 0x000000aa2020723c */ /* 0x000fe200000018ff */
[----:B------:R-:W1:Y:S07]  /*9250*/  LDSM.16.M88.4 R168, [R206] ;  /* 0x00000000cea8783b */ /* 0x000e6e0000000200 */
[C---:B-----5:R-:W-:Y:S08]  /*9260*/  HMMA.16816.F32 R4, R172.reuse, R176, R4 ;  /* 0x000000b0ac04723c */ /* 0x060ff00000001804 */
[C---:B------:R-:W-:Y:S01]  /*9270*/  HMMA.16816.F32 R8, R172.reuse, R178, R8 ;  /* 0x000000b2ac08723c */ /* 0x040fe20000001808 */
[----:B------:R-:W2:Y:S07]  /*9280*/  LDSM.16.M88.4 R176, [R202+0x8800] ;  /* 0x00880000cab0783b */ /* 0x000eae0000000200 */
[C---:B------:R-:W-:Y:S08]  /*9290*/  HMMA.16816.F32 R12, R172.reuse, R180, R12 ;  /* 0x000000b4ac0c723c */ /* 0x040ff0000000180c */
[C---:B------:R-:W-:Y:S01]  /*92a0*/  HMMA.16816.F32 R16, R172.reuse, R182, R16 ;  /* 0x000000b6ac10723c */ /* 0x040fe20000001810 */
[----:B------:R-:W3:Y:S07]  /*92b0*/  LDSM.16.M88.4 R180, [R202+0x9000] ;  /* 0x00900000cab4783b */ /* 0x000eee0000000200 */
[C---:B------:R-:W-:Y:S08]  /*92c0*/  HMMA.16816.F32 R20, R172.reuse, R184, R20 ;  /* 0x000000b8ac14723c */ /* 0x040ff00000001814 */
[C---:B------:R-:W-:Y:S01]  /*92d0*/  HMMA.16816.F32 R24, R172.reuse, R186, R24 ;  /* 0x000000baac18723c */ /* 0x040fe20000001818 */
[----:B------:R-:W-:Y:S07]  /*92e0*/  LDSM.16.M88.4 R184, [R205] ;  /* 0x00000000cdb8783b */ /* 0x000fee0000000200 */
[C---:B------:R-:W-:Y:S08]  /*92f0*/  HMMA.16816.F32 R28, R172.reuse, R188, R28 ;  /* 0x000000bcac1c723c */ /* 0x040ff0000000181c */
[----:B------:R-:W-:Y:S01]  /*9300*/  HMMA.16816.F32 R32, R172, R190, R32 ;  /* 0x000000beac20723c */ /* 0x000fe20000001820 */
[----:B------:R-:W4:Y:S04]  /*9310*/  LDSM.16.M88.4 R172, [R202+0x9800] ;  /* 0x00980000caac783b */ /* 0x000f280000000200 */
[----:B------:R-:W5:Y:S03]  /*9320*/  LDSM.16.M88.4 R188, [R201] ;  /* 0x00000000c9bc783b */ /* 0x000f660000000200 */
        /* <DEDUP_REMOVED lines=11> */
[----:B------:R-:W2:Y:S04]  /*93e0*/  LDSM.16.M88.4 R168, [R201+0x1000] ;  /* 0x00100000c9a8783b */ /* 0x000ea80000000200 */
[----:B------:R-:W3:Y:S03]  /*93f0*/  LDSM.16.M88.4 R172, [R201+0x1800] ;  /* 0x00180000c9ac783b */ /* 0x000ee60000000200 */
[C---:B-----5:R-:W-:Y:S08]  /*9400*/  HMMA.16816.F32 R4, R184.reuse, R188, R4 ;  /* 0x000000bcb804723c */ /* 0x060ff00000001804 */
        /* <DEDUP_REMOVED lines=8> */
[C---:B---3--:R-:W-:Y:S08]  /*9490*/  HMMA.16816.F32 R28, R184.reuse, R172, R28 ;  /* 0x000000acb81c723c */ /* 0x048ff0000000181c */
[----:B------:R-:W-:Y:S01]  /*94a0*/  HMMA.16816.F32 R32, R184, R174, R32 ;  /* 0x000000aeb820723c */ /* 0x000fe20000001820 */
[----:B------:R-:W-:Y:S04]  /*94b0*/  LDSM.16.M88.4 R172, [R204+0x2000] ;  /* 0x00200000ccac783b */ /* 0x000fe80000000200 */
[----:B------:R-:W-:Y:S03]  /*94c0*/  LDSM.16.M88.4 R184, [R218] ;  /* 0x00000000dab8783b */ /* 0x000fe60000000200 */
[C---:B------:R-:W-:Y:S08]  /*94d0*/  HMMA.16816.F32 R4, R176.reuse, R180, R4 ;  /* 0x000000b4b004723c */ /* 0x040ff00000001804 */
        /* <DEDUP_REMOVED lines=140> */
[C---:B--2---:R-:W-:Y:S07]  /*9da0*/  HMMA.16816.F32 R28, R180.reuse, R168, R28 ;  /* 0x000000a8b41c723c */ /* 0x044fee000000181c */
        /* <DEDUP_REMOVED lines=12> */
[C---:B---3--:R-:W-:Y:S04]  /*9e70*/  HMMA.16816.F32 R12, R172.reuse, R184, R12 ;  /* 0x000000b8ac0c723c */ /* 0x048fe8000000180c */
[----:B------:R-:W-:Y:S02]  /*9e80*/  IMAD R0, R171, c[0x0][0x198], RZ ;  /* 0x00006600ab007a24 */ /* 0x000fe400078e02ff */
[----:B------:R-:W-:Y:S02]  /*9e90*/  IMAD.IADD R148, R169, 0x1, R148 ;  /* 0x00000001a9947824 */ /* 0x000fe400078e0294 */
[C---:B------:R-:W-:Y:S04]  /*9ea0*/  HMMA.16816.F32 R16, R172.reuse, R186, R16 ;  /* 0x000000baac10723c */ /* 0x040fe80000001810 */
[C---:B------:R-:W-:Y:S02]  /*9eb0*/  IMAD R0, R170.reuse, c[0x0][0x19c], R0 ;  /* 0x00006700aa007a24 */ /* 0x040fe400078e0200 */
[----:B------:R-:W-:Y:S01]  /*9ec0*/  IMAD.WIDE.U32 R180, R170, c[0x0][0x198], RZ ;  /* 0x00006600aab47a25 */ /* 0x000fe200078e00ff */
[CC--:B------:R-:W-:Y:S01]  /*9ed0*/  LEA R170, P0, R168.reuse, R235.reuse, 0x1 ;  /* 0x000000eba8aa7211 */ /* 0x0c0fe200078008ff */
[C---:B----4-:R-:W-:Y:S04]  /*9ee0*/  HMMA.16816.F32 R20, R172.reuse, R188, R20 ;  /* 0x000000bcac14723c */ /* 0x050fe80000001814 */
[-C--:B------:R-:W-:Y:S01]  /*9ef0*/  LEA.HI.X R171, R168, R234.reuse, R148, 0x1, P0 ;  /* 0x000000eaa8ab7211 */ /* 0x080fe200000f0c94 */
[----:B------:R-:W-:Y:S01]  /*9f00*/  IMAD.WIDE.U32 R178, R2, c[0x0][0x198], RZ ;  /* 0x0000660002b27a25 */ /* 0x000fe200078e00ff */
[----:B------:R-:W-:Y:S02]  /*9f10*/  ISETP.LT.AND P0, PT, RZ, UR30, PT ;  /* 0x0000001eff007c0c */ /* 0x000fe4000bf01270 */
[C---:B------:R-:W-:Y:S04]  /*9f20*/  HMMA.16816.F32 R24, R172.reuse, R190, R24 ;  /* 0x000000beac18723c */ /* 0x040fe80000001818 */
[----:B------:R-:W-:Y:S01]  /*9f30*/  IMAD R2, R177, c[0x0][0x198], RZ ;  /* 0x00006600b1027a24 */ /* 0x000fe200078e02ff */
[CC--:B------:R-:W-:Y:S01]  /*9f40*/  LEA R168, P2, R178.reuse, R235.reuse, 0x1 ;  /* 0x000000ebb2a87211 */ /* 0x0c0fe200078408ff */
[----:B------:R-:W-:Y:S02]  /*9f50*/  IMAD.IADD R0, R181, 0x1, R0 ;  /* 0x00000001b5007824 */ /* 0x000fe400078e0200 */
[C---:B-1----:R-:W-:Y:S04]  /*9f60*/  HMMA.16816.F32 R28, R172.reuse, R192, R28 ;  /* 0x000000c0ac1c723c */ /* 0x042fe8000000181c */
[----:B------:R-:W-:Y:S04]  /*9f70*/  IMAD.IADD R3, R179, 0x1, R3 ;  /* 0x00000001b3037824 */ /* 0x000fe800078e0203 */
[----:B------:R-:W-:Y:S04]  /*9f80*/  HMMA.16816.F32 R32, R172, R194, R32 ;  /* 0x000000c2ac20723c */ /* 0x000fe80000001820 */
[-C--:B------:R-:W-:Y:S03]  /*9f90*/  LEA.HI.X R169, R178, R234.reuse, R3, 0x1, P2 ;  /* 0x000000eab2a97211 */ /* 0x080fe600010f0c03 */
[-C--:B------:R-:W-:Y:S01]  /*9fa0*/  LEA R172, P1, R180, R235.reuse, 0x1 ;  /* 0x000000ebb4ac7211 */ /* 0x080fe200078208ff */
[----:B------:R-:W-:Y:S04]  /*9fb0*/  IMAD.WIDE.U32 R174, R176, c[0x0][0x198], RZ ;  /* 0x00006600b0ae7a25 */ /* 0x000fe800078e00ff */
[-C--:B------:R-:W-:Y:S01]  /*9fc0*/  LEA.HI.X R173, R180, R234.reuse, R0, 0x1, P1 ;  /* 0x000000eab4ad7211 */ /* 0x080fe200008f0c00 */
[----:B------:R-:W-:Y:S01]  /*9fd0*/  IMAD R176, R176, c[0x0][0x19c], R2 ;  /* 0x00006700b0b07a24 */ /* 0x000fe200078e0202 */
[C---:B------:R-:W-:Y:S03]  /*9fe0*/  LEA R2, P1, R174.reuse, R235, 0x1 ;  /* 0x000000ebae027211 */ /* 0x040fe600078208ff */
[----:B------:R-:W-:Y:S05]  /*9ff0*/  IMAD.IADD R176, R175, 0x1, R176 ;  /* 0x00000001afb07824 */ /* 0x000fea00078e02b0 */
[----:B------:R-:W-:Y:S01]  /*a000*/  LEA.HI.X R3, R174, R234, R176, 0x1, P1 ;  /* 0x000000eaae037211 */ /* 0x000fe200008f0cb0 */
[----:B------:R-:W-:-:S05]  /*a010*/  @P0 BRA `(.L_x_562) ;  /* 0xffffe06000000947 */ /* 0x000fca000383ffff */
.L_x_561:
[----:B------:R-:W-:Y:S01]  /*a020*/  FMNMX.FTZ R0, R4, R149, !PT ;  /* 0x0000009504007209 */ /* 0x000fe20007810000 */
[----:B------:R-:W-:Y:S01]  /*a030*/  USHF.L.U32 UR30, UR30, 0x1, URZ ;  /* 0x000000011e1e7899 */ /* 0x000fe2000800063f */
[----:B-1----:R-:W-:Y:S01]  /*a040*/  LDSM.16.MT88.4 R172, [R197+0x10000] ;  /* 0x01000000c5ac783b */ /* 0x002fe20000004200 */
[----:B------:R-:W-:Y:S01]  /*a050*/  UIADD3 UR6, UR19, -0x4498517b, URZ ;  /* 0xbb67ae8513067890 */ /* 0x000fe2000fffe03f */
[----:B------:R-:W-:Y:S01]  /*a060*/  FMNMX.FTZ R0, R5, R0, !PT ;  /* 0x0000000005007209 */ /* 0x000fe20007810000 */
[----:B------:R-:W-:Y:S02]  /*a070*/  UIADD3 UR24, UR18, 0x3c6ef372, URZ ;  /* 0x3c6ef37212187890 */ /* 0x000fe4000fffe03f */
[----:B------:R-:W-:Y:S01]  /*a080*/  UIADD3 UR7, UR18, -0x4ab325aa, URZ ;  /* 0xb54cda5612077890 */ /* 0x000fe2000fffe03f */
[----:B------:R-:W-:Y:S01]  /*a090*/  FMNMX.FTZ R0, R8, R0, !PT ;  /* 0x0000000008007209 */ /* 0x000fe20007810000 */
[----:B------:R-:W-:Y:S01]  /*a0a0*/  UIADD3 UR28, UR19, 0x646e171e, URZ ;  /* 0x646e171e131c7890 */ /* 0x000fe2000fffe03f */
[----:B------:R-:W-:Y:S01]  /*a0b0*/  LDSM.16.MT88.4 R176, [R198+0x10000] ;  /* 0x01000000c6b0783b */ /* 0x000fe20000004200 */
[----:B------:R-:W-:Y:S01]  /*a0c0*/  UIADD3 UR31, UR31, 0x1, URZ ;  /* 0x000000011f1f7890 */ /* 0x000fe2000fffe03f */
[----:B------:R-:W-:Y:S04]  /*a0d0*/  FMNMX.FTZ R0, R9, R0, !PT ;  /* 0x0000000009007209 */ /* 0x000fe80007810000 */
        /* <DEDUP_REMOVED lines=25> */
[----:B------:R-:W-:Y:S04]  /*a270*/  FMNMX.FTZ R0, R30, R0, !PT ;  /* 0x000000001e007209 */ /* 0x000fe80007810000 */
[----:B------:R-:W-:Y:S04]  /*a280*/  FMNMX.FTZ R0, R31, R0, !PT ;  /* 0x000000001f007209 */ /* 0x000fe80007810000 */
[----:B------:R-:W-:Y:S04]  /*a290*/  FMNMX.FTZ R0, R34, R0, !PT ;  /* 0x0000000022007209 */ /* 0x000fe80007810000 */
[----:B------:R-:W-:Y:S05]  /*a2a0*/  FMNMX.FTZ R0, R35, R0, !PT ;  /* 0x0000000023007209 */ /* 0x000fea0007810000 */
[----:B------:R-:W1:Y:S02]  /*a2b0*/  SHFL.BFLY PT, R2, R0, 0x2, 0x1f ;  /* 0x0c401f0000027f89 */ /* 0x000e6400000e0000 */
[----:B-1----:R-:W-:Y:S02]  /*a2c0*/  FMNMX.FTZ R0, R0, R2, !PT ;  /* 0x0000000200007209 */ /* 0x002fe40007810000 */
[----:B------:R-:W-:Y:S04]  /*a2d0*/  FMNMX.FTZ R148, R148, R3, !PT ;  /* 0x0000000394947209 */ /* 0x000fe80007810000 */
[----:B------:R-:W1:Y:S08]  /*a2e0*/  SHFL.BFLY PT, R3, R0, 0x1, 0x1f ;  /* 0x0c201f0000037f89 */ /* 0x000e7000000e0000 */
[----:B------:R-:W2:Y:S01]  /*a2f0*/  SHFL.BFLY PT, R151, R148, 0x1, 0x1f ;  /* 0x0c201f0094977f89 */ /* 0x000ea200000e0000 */
[----:B-1----:R-:W-:Y:S02]  /*a300*/  FMNMX.FTZ R3, R0, R3, !PT ;  /* 0x0000000300037209 */ /* 0x002fe40007810000 */
[----:B------:R-:W-:Y:S01]  /*a310*/  LOP3.LUT R0, R237, UR6, R238, 0x96, !PT ;  /* 0x00000006ed007c12 */ /* 0x000fe2000f8e96ee */
[----:B------:R-:W-:Y:S02]  /*a320*/  UIADD3 UR6, UR18, -0x61c88647, URZ ;  /* 0x9e3779b912067890 */ /* 0x000fe4000fffe03f */
[C---:B------:R-:W-:Y:S02]  /*a330*/  FMUL.FTZ R181, R3.reuse, c[0x0][0x23c] ;  /* 0x00008f0003b57a20 */ /* 0x040fe40000410000 */
[----:B------:R-:W-:Y:S01]  /*a340*/  IMAD.WIDE.U32 R188, R0, -0x326172a9, RZ ;  /* 0xcd9e8d5700bc7825 */ /* 0x000fe200078e00ff */
[----:B--2---:R-:W-:Y:S02]  /*a350*/  FMNMX.FTZ R148, R148, R151, !PT ;  /* 0x0000009794947209 */ /* 0x004fe40007810000 */
[----:B------:R-:W-:Y:S02]  /*a360*/  MOV R151, UR19 ;  /* 0x0000001300977c02 */ /* 0x000fe40008000f00 */
[C---:B------:R-:W-:Y:S01]  /*a370*/  FSETP.NEU.FTZ.AND P1, PT, R148.reuse, -INF , PT ;  /* 0xff8000009400780b */ /* 0x040fe20003f3d000 */
[C---:B------:R-:W-:Y:S02]  /*a380*/  FMUL.FTZ R180, R148.reuse, c[0x0][0x23c] ;  /* 0x00008f0094b47a20 */ /* 0x040fe40000410000 */
[----:B------:R-:W-:Y:S03]  /*a390*/  FADD.FTZ R2, -R148, R149 ;  /* 0x0000009594027221 */ /* 0x000fe60000010100 */
[----:B------:R-:W-:Y:S01]  /*a3a0*/  FSEL R180, R180, RZ, P1 ;  /* 0x000000ffb4b47208 */ /* 0x000fe20000800000 */
[----:B------:R-:W-:Y:S01]  /*a3b0*/  FMUL.FTZ R2, R2, c[0x0][0x23c] ;  /* 0x00008f0002027a20 */ /* 0x000fe20000410000 */
[----:B------:R-:W-:Y:S03]  /*a3c0*/  FSETP.NEU.FTZ.AND P1, PT, R3, -INF , PT ;  /* 0xff8000000300780b */ /* 0x000fe60003f3d000 */
[--C-:B------:R-:W-:Y:S01]  /*a3d0*/  FFMA.FTZ R9, R9, c[0x0][0x23c], -R180.reuse ;  /* 0x00008f0009097a23 */ /* 0x100fe200000108b4 */
[----:B------:R-:W-:Y:S01]  /*a3e0*/  FSEL R181, R181, RZ, P1 ;  /* 0x000000ffb5b57208 */ /* 0x000fe20000800000 */
[--C-:B------:R-:W-:Y:S01]  /*a3f0*/  FFMA.FTZ R149, R8, c[0x0][0x23c], -R180.reuse ;  /* 0x00008f0008957a23 */ /* 0x100fe200000108b4 */
[----:B------:R-:W-:Y:S01]  /*a400*/  LOP3.LUT R8, R239, UR30, R151, 0x96, !PT ;  /* 0x0000001eef087c12 */ /* 0x000fe2000f8e9697 */
[----:B------:R1:W-:Y:S01]  /*a410*/  MUFU.EX2 R245, R9 ;  /* 0x0000000900f57308 */ /* 0x0003e20000000800 */
[--C-:B------:R-:W-:Y:S01]  /*a420*/  FFMA.FTZ R4, R4, c[0x0][0x23c], -R180.reuse ;  /* 0x00008f0004047a23 */ /* 0x100fe200000108b4 */
[----:B------:R-:W-:Y:S01]  /*a430*/  UIADD3 UR30, UR30, 0x1, URZ ;  /* 0x000000011e1e7890 */ /* 0x000fe2000fffe03f */
[----:B------:R-:W-:Y:S02]  /*a440*/  FFMA.FTZ R5, R5, c[0x0][0x23c], -R180 ;  /* 0x00008f0005057a23 */ /* 0x000fe400000108b4 */
[----:B------:R-:W-:Y:S04]  /*a450*/  IMAD.WIDE.U32 R168, R8, -0x326172a9, RZ ;  /* 0xcd9e8d5708a87825 */ /* 0x000fe800078e00ff */
[--C-:B------:R-:W-:Y:S01]  /*a460*/  FFMA.FTZ R6, R6, c[0x0][0x23c], -R181.reuse ;  /* 0x00008f0006067a23 */ /* 0x100fe200000108b5 */
[----:B------:R-:W-:Y:S01]  /*a470*/  LOP3.LUT R8, R169, UR6, R250, 0x96, !PT ;  /* 0x00000006a9087c12 */ /* 0x000fe2000f8e96fa */
[----:B------:R2:W-:Y:S01]  /*a480*/  MUFU.EX2 R242, R4 ;  /* 0x0000000400f27308 */ /* 0x0005e20000000800 */
[----:B------:R-:W-:Y:S01]  /*a490*/  LOP3.LUT R168, R189, UR24, R168, 0x96, !PT ;  /* 0x00000018bda87c12 */ /* 0x000fe2000f8e96a8 */
[--C-:B------:R-:W-:Y:S02]  /*a4a0*/  FFMA.FTZ R11, R11, c[0x0][0x23c], -R181.reuse ;  /* 0x00008f000b0b7a23 */ /* 0x100fe400000108b5 */
[--C-:B------:R-:W-:Y:S02]  /*a4b0*/  FFMA.FTZ R7, R7, c[0x0][0x23c], -R181.reuse ;  /* 0x00008f0007077a23 */ /* 0x100fe400000108b5 */
[----:B------:R-:W-:Y:S04]  /*a4c0*/  IMAD.WIDE.U32 R168, R168, -0x2daee0ad, RZ ;  /* 0xd2511f53a8a87825 */ /* 0x000fe800078e00ff */
[----:B------:R3:W-:Y:S01]  /*a4d0*/  MUFU.EX2 R241, R5 ;  /* 0x0000000500f17308 */ /* 0x0007e20000000800 */
[--C-:B------:R-:W-:Y:S02]  /*a4e0*/  FFMA.FTZ R10, R10, c[0x0][0x23c], -R181.reuse ;  /* 0x00008f000a0a7a23 */ /* 0x100fe400000108b5 */
[----:B-1----:R-:W-:Y:S04]  /*a4f0*/  IMAD.WIDE.U32 R8, R8, -0x2daee0ad, RZ ;  /* 0xd2511f5308087825 */ /* 0x002fe800078e00ff */
[--C-:B------:R-:W-:Y:S01]  /*a500*/  FFMA.FTZ R26, R26, c[0x0][0x23c], -R181.reuse ;  /* 0x00008f001a1a7a23 */ /* 0x100fe200000108b5 */
[----:B------:R-:W-:Y:S01]  /*a510*/  LOP3.LUT R0, R169, UR22, R8, 0x96, !PT ;  /* 0x00000016a9007c12 */ /* 0x000fe2000f8e9608 */
[--C-:B------:R-:W-:Y:S01]  /*a520*/  FFMA.FTZ R27, R27, c[0x0][0x23c], -R181.reuse ;  /* 0x00008f001b1b7a23 */ /* 0x100fe200000108b5 */
[----:B------:R-:W-:Y:S01]  /*a530*/  LOP3.LUT R9, R9, UR29, R236, 0x96, !PT ;  /* 0x0000001d09097c12 */ /* 0x000fe2000f8e96ec */
[----:B------:R1:W-:Y:S01]  /*a540*/  MUFU.EX2 R240, R6 ;  /* 0x0000000600f07308 */ /* 0x0003e20000000800 */
[--C-:B------:R-:W-:Y:S02]  /*a550*/  FFMA.FTZ R16, R16, c[0x0][0x23c], -R180.reuse ;  /* 0x00008f0010107a23 */ /* 0x100fe400000108b4 */
[----:B------:R-:W-:Y:S04]  /*a560*/  IMAD.WIDE.U32 R184, R0, -0x326172a9, RZ ;  /* 0xcd9e8d5700b87825 */ /* 0x000fe800078e00ff */
[----:B------:R-:W-:Y:S03]  /*a570*/  IMAD.WIDE.U32 R8, R9, -0x326172a9, RZ ;  /* 0xcd9e8d5709087825 */ /* 0x000fe600078e00ff */
[----:B------:R4:W-:Y:S01]  /*a580*/  MUFU.EX2 R246, R149 ;  /* 0x0000009500f67308 */ /* 0x0009e20000000800 */
[----:B------:R-:W-:Y:S01]  /*a590*/  FFMA.FTZ R17, R17, c[0x0][0x23c], -R180 ;  /* 0x00008f0011117a23 */ /* 0x000fe200000108b4 */
[----:B------:R-:W-:Y:S01]  /*a5a0*/  LOP3.LUT R0, R185, UR21, R8, 0x96, !PT ;  /* 0x00000015b9007c12 */ /* 0x000fe2000f8e9608 */
[--C-:B------:R-:W-:Y:S01]  /*a5b0*/  FFMA.FTZ R18, R18, c[0x0][0x23c], -R181.reuse ;  /* 0x00008f0012127a23 */ /* 0x100fe200000108b5 */
[----:B------:R-:W-:Y:S01]  /*a5c0*/  LOP3.LUT R9, R9, UR27, R188, 0x96, !PT ;  /* 0x0000001b09097c12 */ /* 0x000fe2000f8e96bc */
[--C-:B------:R-:W-:Y:S02]  /*a5d0*/  FFMA.FTZ R19, R19, c[0x0][0x23c], -R181.reuse ;  /* 0x00008f0013137a23 */ /* 0x100fe400000108b5 */
[----:B------:R-:W-:Y:S03]  /*a5e0*/  IMAD.WIDE.U32 R186, R0, -0x2daee0ad, RZ ;  /* 0xd2511f5300ba7825 */ /* 0x000fe600078e00ff */
[----:B------:R5:W-:Y:S01]  /*a5f0*/  MUFU.EX2 R243, R11 ;  /* 0x0000000b00f37308 */ /* 0x000be20000000800 */
[----:B------:R-:W-:Y:S04]  /*a600*/  IMAD.WIDE.U32 R8, R9, -0x2daee0ad, RZ ;  /* 0xd2511f5309087825 */ /* 0x000fe800078e00ff */
[----:B------:R-:W-:Y:S01]  /*a610*/  FADD.FTZ R0, -R3, R150 ;  /* 0x0000009603007221 */ /* 0x000fe20000010100 */
[----:B--2---:R-:W-:Y:S01]  /*a620*/  LOP3.LUT R4, R187, UR13, R8, 0x96, !PT ;  /* 0x0000000dbb047c12 */ /* 0x004fe2000f8e9608 */
[--C-:B------:R-:W-:Y:S01]  /*a630*/  FFMA.FTZ R14, R14, c[0x0][0x23c], -R181.reuse ;  /* 0x00008f000e0e7a23 */ /* 0x100fe200000108b5 */
[----:B------:R-:W-:Y:S01]  /*a640*/  LOP3.LUT R8, R9, UR20, R168, 0x96, !PT ;  /* 0x0000001409087c12 */ /* 0x000fe2000f8e96a8 */
[----:B------:R-:W-:Y:S01]  /*a650*/  FMUL.FTZ R0, R0, c[0x0][0x23c] ;  /* 0x00008f0000007a20 */ /* 0x000fe20000410000 */
[----:B------:R2:W-:Y:S01]  /*a660*/  MUFU.EX2 R195, R7 ;  /* 0x0000000700c37308 */ /* 0x0005e20000000800 */
[----:B---3--:R-:W-:Y:S04]  /*a670*/  IMAD.WIDE.U32 R4, R4, -0x326172a9, RZ ;  /* 0xcd9e8d5704047825 */ /* 0x008fe800078e00ff */
[----:B------:R-:W-:Y:S01]  /*a680*/  IMAD.WIDE.U32 R182, R8, -0x326172a9, RZ ;  /* 0xcd9e8d5708b67825 */ /* 0x000fe200078e00ff */
[C---:B-1----:R-:W-:Y:S02]  /*a690*/  LOP3.LUT R6, R4.reuse, 0xffff, RZ, 0xc0, !PT ;  /* 0x0000ffff04067812 */ /* 0x042fe400078ec0ff */
[----:B------:R-:W-:Y:S01]  /*a6a0*/  SHF.R.U32.HI R8, RZ, 0x10, R4 ;  /* 0x00000010ff087819 */ /* 0x000fe20000011604 */
[--C-:B------:R-:W-:Y:S01]  /*a6b0*/  FFMA.FTZ R15, R15, c[0x0][0x23c], -R181.reuse ;  /* 0x00008f000f0f7a23 */ /* 0x100fe200000108b5 */
[----:B------:R1:W-:Y:S01]  /*a6c0*/  MUFU.EX2 R244, R10 ;  /* 0x0000000a00f47308 */ /* 0x0003e20000000800 */
[----:B------:R-:W-:Y:S01]  /*a6d0*/  LOP3.LUT R5, R5, UR7, R182, 0x96, !PT ;  /* 0x0000000705057c12 */ /* 0x000fe2000f8e96b6 */
[--C-:B------:R-:W-:Y:S01]  /*a6e0*/  FFMA.FTZ R25, R25, c[0x0][0x23c], -R180.reuse ;  /* 0x00008f0019197a23 */ /* 0x100fe200000108b4 */
[----:B----4-:R-:W-:Y:S01]  /*a6f0*/  LOP3.LUT R149, R4, 0xff, RZ, 0xc0, !PT ;  /* 0x000000ff04957812 */ /* 0x010fe200078ec0ff */
[----:B------:R-:W-:Y:S01]  /*a700*/  FFMA.FTZ R28, R28, c[0x0][0x23c], -R180 ;  /* 0x00008f001c1c7a23 */ /* 0x000fe200000108b4 */
[----:B-----5:R-:W-:Y:S01]  /*a710*/  SHF.R.U32.HI R11, RZ, 0x18, R4 ;  /* 0x00000018ff0b7819 */ /* 0x020fe20000011604 */
[--C-:B------:R-:W-:Y:S01]  /*a720*/  FFMA.FTZ R30, R30, c[0x0][0x23c], -R181.reuse ;  /* 0x00008f001e1e7a23 */ /* 0x100fe200000108b5 */
[----:B------:R-:W-:Y:S01]  /*a730*/  LOP3.LUT R4, R5, 0xffff, RZ, 0xc0, !PT ;  /* 0x0000ffff05047812 */ /* 0x000fe200078ec0ff */
[----:B------:R-:W-:Y:S01]  /*a740*/  FFMA.FTZ R31, R31, c[0x0][0x23c], -R181 ;  /* 0x00008f001f1f7a23 */ /* 0x000fe200000108b5 */
[----:B------:R-:W-:Y:S01]  /*a750*/  LOP3.LUT R9, R8, 0xff, RZ, 0xc0, !PT ;  /* 0x000000ff08097812 */ /* 0x000fe200078ec0ff */
[----:B------:R-:W3:Y:S01]  /*a760*/  MUFU.EX2 R2, R2 ;  /* 0x0000000200027308 */ /* 0x000ee20000000800 */
[----:B------:R-:W-:Y:S01]  /*a770*/  LOP3.LUT R8, R5, 0xff, RZ, 0xc0, !PT ;  /* 0x000000ff05087812 */ /* 0x000fe200078ec0ff */
[--C-:B------:R-:W-:Y:S01]  /*a780*/  FFMA.FTZ R29, R29, c[0x0][0x23c], -R180.reuse ;  /* 0x00008f001d1d7a23 */ /* 0x100fe200000108b4 */
[----:B------:R-:W-:Y:S01]  /*a790*/  PRMT R9, R9, 0x5410, R11 ;  /* 0x0000541009097816 */ /* 0x000fe2000000000b */
[----:B------:R-:W-:Y:S01]  /*a7a0*/  FFMA.FTZ R32, R32, c[0x0][0x23c], -R180 ;  /* 0x00008f0020207a23 */ /* 0x000fe200000108b4 */
[----:B--2---:R-:W-:Y:S01]  /*a7b0*/  SHF.R.U32.HI R7, RZ, 0x10, R5 ;  /* 0x00000010ff077819 */ /* 0x004fe20000011605 */
[----:B------:R-:W-:Y:S01]  /*a7c0*/  FFMA.FTZ R34, R34, c[0x0][0x23c], -R181 ;  /* 0x00008f0022227a23 */ /* 0x000fe200000108b5 */
[----:B------:R-:W-:Y:S01]  /*a7d0*/  LOP3.LUT R150, R183, UR14, R184, 0x96, !PT ;  /* 0x0000000eb7967c12 */ /* 0x000fe2000f8e96b8 */
[--C-:B------:R-:W-:Y:S01]  /*a7e0*/  HSET2.LE.AND R171, R9, R249.reuse, PT ;  /* 0x000000f909ab7233 */ /* 0x100fe20003803000 */
[--C-:B------:R-:W-:Y:S01]  /*a7f0*/  FFMA.FTZ R12, R12, c[0x0][0x23c], -R180.reuse ;  /* 0x00008f000c0c7a23 */ /* 0x100fe200000108b4 */
[----:B------:R-:W2:Y:S01]  /*a800*/  MUFU.EX2 R0, R0 ;  /* 0x0000000000007308 */ /* 0x000ea20000000800 */
[----:B------:R-:W-:Y:S02]  /*a810*/  FFMA.FTZ R13, R13, c[0x0][0x23c], -R180 ;  /* 0x00008f000d0d7a23 */ /* 0x000fe400000108b4 */
[----:B------:R-:W-:Y:S01]  /*a820*/  IMAD.WIDE.U32 R150, R150, -0x2daee0ad, RZ ;  /* 0xd2511f5396967825 */ /* 0x000fe200078e00ff */
[----:B-1----:R-:W-:Y:S02]  /*a830*/  SHF.R.U32.HI R10, RZ, 0x8, R6 ;  /* 0x00000008ff0a7819 */ /* 0x002fe40000011606 */
[----:B------:R-:W-:Y:S01]  /*a840*/  SHF.R.U32.HI R6, RZ, 0x18, R5 ;  /* 0x00000018ff067819 */ /* 0x000fe20000011605 */
[----:B------:R-:W-:Y:S01]  /*a850*/  FFMA.FTZ R24, R24, c[0x0][0x23c], -R180 ;  /* 0x00008f0018187a23 */ /* 0x000fe200000108b4 */
[----:B------:R-:W-:Y:S01]  /*a860*/  SHF.R.U32.HI R5, RZ, 0x8, R4 ;  /* 0x00000008ff057819 */ /* 0x000fe20000011604 */
[----:B------:R-:W-:Y:S01]  /*a870*/  FFMA.FTZ R20, R20, c[0x0][0x23c], -R180 ;  /* 0x00008f0014147a23 */ /* 0x000fe200000108b4 */
[----:B------:R-:W-:Y:S01]  /*a880*/  LOP3.LUT R4, R7, 0xff, RZ, 0xc0, !PT ;  /* 0x000000ff07047812 */ /* 0x000fe200078ec0ff */
[----:B------:R-:W-:Y:S01]  /*a890*/  MUFU.EX2 R182, R26 ;  /* 0x0000001a00b67308 */ /* 0x000fe20000000800 */
[----:B------:R-:W-:Y:S01]  /*a8a0*/  PRMT R10, R149, 0x5410, R10 ;  /* 0x00005410950a7816 */ /* 0x000fe2000000000a */
[----:B------:R-:W-:Y:S01]  /*a8b0*/  FFMA.FTZ R21, R21, c[0x0][0x23c], -R180 ;  /* 0x00008f0015157a23 */ /* 0x000fe200000108b4 */
[----:B------:R-:W-:Y:S01]  /*a8c0*/  PRMT R5, R8, 0x5410, R5 ;  /* 0x0000541008057816 */ /* 0x000fe20000000005 */
[----:B---3--:R-:W-:Y:S01]  /*a8d0*/  FMUL.FTZ R8, R2, R156 ;  /* 0x0000009c02087220 */ /* 0x008fe20000410000 */
[----:B------:R-:W-:Y:S01]  /*a8e0*/  PRMT R4, R4, 0x5410, R6 ;  /* 0x0000541004047816 */ /* 0x000fe20000000006 */
[--C-:B------:R-:W-:Y:S01]  /*a8f0*/  HSET2.LE.AND R170, R10, R249.reuse, PT ;  /* 0x000000f90aaa7233 */ /* 0x100fe20003803000 */
[----:B------:R-:W-:Y:S01]  /*a900*/  F2FP.PACK_AB R6, R241, R242 ;  /* 0x000000f2f106723e */ /* 0x000fe200000000ff */
[--C-:B------:R-:W-:Y:S01]  /*a910*/  HSET2.LE.AND R168, R5, R249.reuse, PT ;  /* 0x000000f905a87233 */ /* 0x100fe20003803000 */
[----:B------:R-:W-:Y:S01]  /*a920*/  F2FP.PACK_AB R5, R243, R244 ;  /* 0x000000f4f305723e */ /* 0x000fe200000000ff */
[--C-:B------:R-:W-:Y:S01]  /*a930*/  HSET2.LE.AND R169, R4, R249.reuse, PT ;  /* 0x000000f904a97233 */ /* 0x100fe20003803000 */
[----:B------:R-:W-:Y:S01]  /*a940*/  F2FP.PACK_AB R4, R245, R246 ;  /* 0x000000f6f504723e */ /* 0x000fe200000000ff */
[----:B------:R-:W-:Y:S01]  /*a950*/  FMUL.FTZ R9, R2, R157 ;  /* 0x0000009d02097220 */ /* 0x000fe20000410000 */
[----:B------:R-:W-:Y:S01]  /*a960*/  F2FP.PACK_AB R7, R195, R240 ;  /* 0x000000f0c307723e */ /* 0x000fe200000000ff */
[----:B--2---:R-:W-:Y:S01]  /*a970*/  FMUL.FTZ R10, R0, R158 ;  /* 0x0000009e000a7220 */ /* 0x004fe20000410000 */
[----:B------:R-:W-:Y:S01]  /*a980*/  LOP3.LUT R170, R170, R4, RZ, 0xc0, !PT ;  /* 0x00000004aaaa7212 */ /* 0x000fe200078ec0ff */
[C---:B------:R-:W-:Y:S01]  /*a990*/  FMUL.FTZ R4, R2.reuse, R152 ;  /* 0x0000009802047220 */ /* 0x040fe20000410000 */
[----:B------:R-:W-:Y:S01]  /*a9a0*/  LOP3.LUT R171, R171, R5, RZ, 0xc0, !PT ;  /* 0x00000005abab7212 */ /* 0x000fe200078ec0ff */
[----:B------:R-:W-:Y:S01]  /*a9b0*/  FMUL.FTZ R5, R2, R153 ;  /* 0x0000009902057220 */ /* 0x000fe20000410000 */
[----:B------:R-:W-:Y:S01]  /*a9c0*/  LOP3.LUT R168, R168, R6, RZ, 0xc0, !PT ;  /* 0x00000006a8a87212 */ /* 0x000fe200078ec0ff */
[C---:B------:R-:W-:Y:S01]  /*a9d0*/  FMUL.FTZ R6, R0.reuse, R154 ;  /* 0x0000009a00067220 */ /* 0x040fe20000410000 */
[----:B------:R-:W-:Y:S01]  /*a9e0*/  LOP3.LUT R169, R169, R7, RZ, 0xc0, !PT ;  /* 0x00000007a9a97212 */ /* 0x000fe200078ec0ff */
[C---:B------:R-:W-:Y:S01]  /*a9f0*/  FMUL.FTZ R7, R0.reuse, R155 ;  /* 0x0000009b00077220 */ /* 0x040fe20000410000 */
[----:B------:R1:W-:Y:S01]  /*aa00*/  MUFU.EX2 R194, R16 ;  /* 0x0000001000c27308 */ /* 0x0003e20000000800 */
[----:B------:R-:W2:Y:S01]  /*aa10*/  LDSM.16.MT88.4 R152, [R200+0x10000] ;  /* 0x01000000c898783b */ /* 0x000ea20000004200 */
[----:B------:R-:W-:Y:S02]  /*aa20*/  FMUL.FTZ R11, R0, R159 ;  /* 0x0000009f000b7220 */ /* 0x000fe40000410000 */
[C---:B------:R-:W-:Y:S02]  /*aa30*/  FMUL.FTZ R36, R2.reuse, R36 ;  /* 0x0000002402247220 */ /* 0x040fe40000410000 */
[C---:B------:R-:W-:Y:S03]  /*aa40*/  HMMA.16816.F32 R4, R168.reuse, R172, R4 ;  /* 0x000000aca804723c */ /* 0x040fe60000001804 */
[----:B------:R-:W3:Y:S01]  /*aa50*/  LDSM.16.MT88.4 R156, [R199+0x10000] ;  /* 0x01000000c79c783b */ /* 0x000ee20000004200 */
[----:B------:R4:W-:Y:S01]  /*aa60*/  MUFU.EX2 R193, R17 ;  /* 0x0000001100c17308 */ /* 0x0009e20000000800 */
[----:B------:R-:W-:Y:S02]  /*aa70*/  FMUL.FTZ R37, R2, R37 ;  /* 0x0000002502257220 */ /* 0x000fe40000410000 */
[C---:B------:R-:W-:Y:S01]  /*aa80*/  FMUL.FTZ R38, R0.reuse, R38 ;  /* 0x0000002600267220 */ /* 0x040fe20000410000 */
[C---:B------:R-:W-:Y:S03]  /*aa90*/  HMMA.16816.F32 R8, R168.reuse, R174, R8 ;  /* 0x000000aea808723c */ /* 0x040fe60000001808 */
[----:B------:R-:W5:Y:S01]  /*aaa0*/  LDSM.16.MT88.4 R172, [R197+0x12000] ;  /* 0x01200000c5ac783b */ /* 0x000f620000004200 */
[----:B------:R-:W-:Y:S02]  /*aab0*/  FMUL.FTZ R39, R0, R39 ;  /* 0x0000002700277220 */ /* 0x000fe40000410000 */
[C---:B------:R-:W-:Y:S01]  /*aac0*/  FMUL.FTZ R40, R2.reuse, R40 ;  /* 0x0000002802287220 */ /* 0x040fe20000410000 */
[----:B------:R2:W-:Y:S01]  /*aad0*/  MUFU.EX2 R192, R18 ;  /* 0x0000001200c07308 */ /* 0x0005e20000000800 */
[----:B------:R-:W-:Y:S03]  /*aae0*/  FMUL.FTZ R41, R2, R41 ;  /* 0x0000002902297220 */ /* 0x000fe60000410000 */
[C---:B------:R-:W-:Y:S03]  /*aaf0*/  HMMA.16816.F32 R36, R168.reuse, R176, R36 ;  /* 0x000000b0a824723c */ /* 0x040fe60000001824 */
[C---:B------:R-:W-:Y:S02]  /*ab00*/  FMUL.FTZ R42, R0.reuse, R42 ;  /* 0x0000002a002a7220 */ /* 0x040fe40000410000 */
[----:B------:R-:W-:Y:S01]  /*ab10*/  FMUL.FTZ R43, R0, R43 ;  /* 0x0000002b002b7220 */ /* 0x000fe20000410000 */
[----:B------:R3:W-:Y:S01]  /*ab20*/  MUFU.EX2 R191, R19 ;  /* 0x0000001300bf7308 */ /* 0x0007e20000000800 */
[----:B-1----:R-:W-:Y:S01]  /*ab30*/  FMUL.FTZ R16, R2, R160 ;  /* 0x000000a002107220 */ /* 0x002fe20000410000 */
[----:B------:R-:W-:Y:S01]  /*ab40*/  LOP3.LUT R176, R150, 0xff, RZ, 0xc0, !PT ;  /* 0x000000ff96b07812 */ /* 0x000fe200078ec0ff */
[C---:B----4-:R-:W-:Y:S03]  /*ab50*/  FMUL.FTZ R17, R2.reuse, R161 ;  /* 0x000000a102117220 */ /* 0x050fe60000410000 */
[C---:B------:R-:W-:Y:S03]  /*ab60*/  HMMA.16816.F32 R40, R168.reuse, R178, R40 ;  /* 0x000000b2a828723c */ /* 0x040fe60000001828 */
[C---:B------:R-:W-:Y:S01]  /*ab70*/  FMUL.FTZ R44, R2.reuse, R44 ;  /* 0x0000002c022c7220 */ /* 0x040fe20000410000 */
[----:B------:R-:W-:Y:S01]  /*ab80*/  MUFU.EX2 R179, R27 ;  /* 0x0000001b00b37308 */ /* 0x000fe20000000800 */
[----:B------:R-:W-:Y:S02]  /*ab90*/  FMUL.FTZ R45, R2, R45 ;  /* 0x0000002d022d7220 */ /* 0x000fe40000410000 */
[C---:B------:R-:W-:Y:S02]  /*aba0*/  FMUL.FTZ R46, R0.reuse, R46 ;  /* 0x0000002e002e7220 */ /* 0x040fe40000410000 */
[C---:B------:R-:W-:Y:S03]  /*abb0*/  FMUL.FTZ R47, R0.reuse, R47 ;  /* 0x0000002f002f7220 */ /* 0x040fe60000410000 */
[----:B--2---:R-:W-:Y:S02]  /*abc0*/  FMUL.FTZ R18, R0, R162 ;  /* 0x000000a200127220 */ /* 0x004fe40000410000 */
[C---:B------:R-:W-:Y:S01]  /*abd0*/  FMUL.FTZ R48, R2.reuse, R48 ;  /* 0x0000003002307220 */ /* 0x040fe20000410000 */
[----:B------:R1:W-:Y:S01]  /*abe0*/  MUFU.EX2 R185, R15 ;  /* 0x0000000f00b97308 */ /* 0x0003e20000000800 */
[C---:B------:R-:W-:Y:S03]  /*abf0*/  HMMA.16816.F32 R44, R168.reuse, R152, R44 ;  /* 0x00000098a82c723c */ /* 0x040fe6000000182c */
[----:B------:R-:W-:Y:S02]  /*ac00*/  FMUL.FTZ R49, R2, R49 ;  /* 0x0000003102317220 */ /* 0x000fe40000410000 */
[C---:B------:R-:W-:Y:S02]  /*ac10*/  FMUL.FTZ R50, R0.reuse, R50 ;  /* 0x0000003200327220 */ /* 0x040fe40000410000 */
[C---:B------:R-:W-:Y:S02]  /*ac20*/  FMUL.FTZ R51, R0.reuse, R51 ;  /* 0x0000003300337220 */ /* 0x040fe40000410000 */
[----:B---3--:R-:W-:Y:S01]  /*ac30*/  FMUL.FTZ R19, R0, R163 ;  /* 0x000000a300137220 */ /* 0x008fe20000410000 */
[----:B------:R-:W-:Y:S01]  /*ac40*/  MUFU.EX2 R183, R25 ;  /* 0x0000001900b77308 */ /* 0x000fe20000000800 */
[----:B------:R-:W-:Y:S01]  /*ac50*/  LDSM.16.MT88.4 R160, [R197+0x10800] ;  /* 0x01080000c5a0783b */ /* 0x000fe20000004200 */
[C---:B------:R-:W-:Y:S02]  /*ac60*/  FMUL.FTZ R52, R2.reuse, R52 ;  /* 0x0000003402347220 */ /* 0x040fe40000410000 */
[C---:B------:R-:W-:Y:S03]  /*ac70*/  HMMA.16816.F32 R48, R168.reuse, R154, R48 ;  /* 0x0000009aa830723c */ /* 0x040fe60000001830 */
[----:B------:R-:W-:Y:S02]  /*ac80*/  FMUL.FTZ R53, R2, R53 ;  /* 0x0000003502357220 */ /* 0x000fe40000410000 */
[----:B------:R-:W2:Y:S01]  /*ac90*/  LDSM.16.MT88.4 R152, [R198+0x12000] ;  /* 0x01200000c698783b */ /* 0x000ea20000004200 */
[C---:B------:R-:W-:Y:S01]  /*aca0*/  FMUL.FTZ R54, R0.reuse, R54 ;  /* 0x0000003600367220 */ /* 0x040fe20000410000 */
[----:B------:R3:W-:Y:S01]  /*acb0*/  MUFU.EX2 R190, R12 ;  /* 0x0000000c00be7308 */ /* 0x0007e20000000800 */
[C---:B------:R-:W-:Y:S04]  /*acc0*/  FMUL.FTZ R55, R0.reuse, R55 ;  /* 0x0000003700377220 */ /* 0x040fe80000410000 */
[----:B-1----:R-:W-:Y:S02]  /*acd0*/  FMUL.FTZ R15, R0, R167 ;  /* 0x000000a7000f7220 */ /* 0x002fe40000410000 */
[C---:B------:R-:W-:Y:S01]  /*ace0*/  FMUL.FTZ R56, R2.reuse, R56 ;  /* 0x0000003802387220 */ /* 0x040fe20000410000 */
[C---:B------:R-:W-:Y:S02]  /*acf0*/  HMMA.16816.F32 R52, R168.reuse, R156, R52 ;  /* 0x0000009ca834723c */ /* 0x040fe40000001834 */
[----:B------:R1:W4:Y:S01]  /*ad00*/  MUFU.EX2 R187, R13 ;  /* 0x0000000d00bb7308 */ /* 0x0003220000000800 */
[----:B------:R-:W-:Y:S02]  /*ad10*/  FMUL.FTZ R57, R2, R57 ;  /* 0x0000003902397220 */ /* 0x000fe40000410000 */
[C---:B------:R-:W-:Y:S02]  /*ad20*/  FMUL.FTZ R58, R0.reuse, R58 ;  /* 0x0000003a003a7220 */ /* 0x040fe40000410000 */
[----:B------:R-:W-:Y:S02]  /*ad30*/  FMUL.FTZ R59, R0, R59 ;  /* 0x0000003b003b7220 */ /* 0x000fe40000410000 */
[C---:B------:R-:W-:Y:S03]  /*ad40*/  FMUL.FTZ R60, R2.reuse, R60 ;  /* 0x0000003c023c7220 */ /* 0x040fe60000410000 */
[----:B------:R-:W-:Y:S01]  /*ad50*/  FMUL.FTZ R61, R2, R61 ;  /* 0x0000003d023d7220 */ /* 0x000fe20000410000 */
[----:B------:R-:W-:Y:S01]  /*ad60*/  MUFU.EX2 R184, R24 ;  /* 0x0000001800b87308 */ /* 0x000fe20000000800 */
[C---:B------:R-:W-:Y:S01]  /*ad70*/  HMMA.16816.F32 R56, R168.reuse, R158, R56 ;  /* 0x0000009ea838723c */ /* 0x040fe20000001838 */
[----:B------:R-:W4:Y:S02]  /*ad80*/  LDSM.16.MT88.4 R156, [R200+0x12000] ;  /* 0x01200000c89c783b */ /* 0x000f240000004200 */
[C---:B------:R-:W-:Y:S01]  /*ad90*/  FMUL.FTZ R62, R0.reuse, R62 ;  /* 0x0000003e003e7220 */ /* 0x040fe20000410000 */
[----:B---3--:R-:W-:Y:S01]  /*ada0*/  LOP3.LUT R12, R151, UR28, R186, 0x96, !PT ;  /* 0x0000001c970c7c12 */ /* 0x008fe2000f8e96ba */
[----:B------:R-:W-:Y:S02]  /*adb0*/  FMUL.FTZ R63, R0, R63 ;  /* 0x0000003f003f7220 */ /* 0x000fe40000410000 */
[C---:B------:R-:W-:Y:S01]  /*adc0*/  FMUL.FTZ R64, R2.reuse, R64 ;  /* 0x0000004002407220 */ /* 0x040fe20000410000 */
[--C-:B------:R-:W-:Y:S01]  /*add0*/  SHF.R.U32.HI R149, RZ, 0x10, R12.reuse ;  /* 0x00000010ff957819 */ /* 0x100fe2000001160c */
[----:B------:R-:W-:Y:S01]  /*ade0*/  FMUL.FTZ R65, R2, R65 ;  /* 0x0000004102417220 */ /* 0x000fe20000410000 */
[----:B------:R3:W2:Y:S02]  /*adf0*/  MUFU.EX2 R186, R14 ;  /* 0x0000000e00ba7308 */ /* 0x0006a40000000800 */
[C---:B-----5:R-:W-:Y:S03]  /*ae00*/  HMMA.16816.F32 R60, R168.reuse, R172, R60 ;  /* 0x000000aca83c723c */ /* 0x060fe6000000183c */
[----:B------:R-:W-:Y:S01]  /*ae10*/  FMUL.FTZ R66, R0, R66 ;  /* 0x0000004200427220 */ /* 0x000fe20000410000 */
[----:B-1----:R-:W-:Y:S01]  /*ae20*/  LOP3.LUT R13, R150, 0xffff, RZ, 0xc0, !PT ;  /* 0x0000ffff960d7812 */ /* 0x002fe200078ec0ff */
[----:B------:R-:W-:Y:S01]  /*ae30*/  FMUL.FTZ R67, R0, R67 ;  /* 0x0000004300437220 */ /* 0x000fe20000410000 */
[----:B------:R-:W-:Y:S01]  /*ae40*/  SHF.R.U32.HI R151, RZ, 0x18, R12 ;  /* 0x00000018ff977819 */ /* 0x000fe2000001160c */
[C---:B------:R-:W-:Y:S01]  /*ae50*/  FMUL.FTZ R68, R2.reuse, R68 ;  /* 0x0000004402447220 */ /* 0x040fe20000410000 */
[----:B------:R-:W1:Y:S01]  /*ae60*/  MUFU.EX2 R178, R20 ;  /* 0x0000001400b27308 */ /* 0x000e620000000800 */
[----:B------:R-:W-:Y:S03]  /*ae70*/  FMUL.FTZ R69, R2, R69 ;  /* 0x0000004502457220 */ /* 0x000fe60000410000 */
[C---:B------:R-:W-:Y:S01]  /*ae80*/  HMMA.16816.F32 R64, R168.reuse, R174, R64 ;  /* 0x000000aea840723c */ /* 0x040fe20000001840 */
[----:B------:R-:W5:Y:S02]  /*ae90*/  LDSM.16.MT88.4 R172, [R199+0x12000] ;  /* 0x01200000c7ac783b */ /* 0x000f640000004200 */
[C---:B------:R-:W-:Y:S01]  /*aea0*/  FMUL.FTZ R70, R0.reuse, R70 ;  /* 0x0000004600467220 */ /* 0x040fe20000410000 */
[----:B------:R-:W-:Y:S01]  /*aeb0*/  LOP3.LUT R149, R149, 0xff, RZ, 0xc0, !PT ;  /* 0x000000ff95957812 */ /* 0x000fe200078ec0ff */
[----:B------:R-:W-:Y:S01]  /*aec0*/  FMUL.FTZ R71, R0, R71 ;  /* 0x0000004700477220 */ /* 0x000fe20000410000 */
[----:B------:R-:W-:Y:S01]  /*aed0*/  MUFU.EX2 R177, R21 ;  /* 0x0000001500b17308 */ /* 0x000fe20000000800 */
[C---:B------:R-:W-:Y:S01]  /*aee0*/  FMUL.FTZ R72, R2.reuse, R72 ;  /* 0x0000004802487220 */ /* 0x040fe20000410000 */
[----:B------:R-:W-:Y:S01]  /*aef0*/  PRMT R149, R149, 0x5410, R151 ;  /* 0x0000541095957816 */ /* 0x000fe20000000097 */
[----:B------:R-:W-:Y:S03]  /*af00*/  FMUL.FTZ R73, R2, R73 ;  /* 0x0000004902497220 */ /* 0x000fe60000410000 */
[C---:B--2---:R-:W-:Y:S03]  /*af10*/  HMMA.16816.F32 R68, R168.reuse, R152, R68 ;  /* 0x00000098a844723c */ /* 0x044fe60000001844 */
[C---:B------:R-:W-:Y:S01]  /*af20*/  FMUL.FTZ R74, R0.reuse, R74 ;  /* 0x0000004a004a7220 */ /* 0x040fe20000410000 */
[----:B----4-:R-:W-:Y:S01]  /*af30*/  F2FP.PACK_AB R151, R187, R190 ;  /* 0x000000bebb97723e */ /* 0x010fe200000000ff */
[C---:B------:R-:W-:Y:S02]  /*af40*/  FMUL.FTZ R75, R0.reuse, R75 ;  /* 0x0000004b004b7220 */ /* 0x040fe40000410000 */
[----:B---3--:R-:W-:Y:S02]  /*af50*/  FMUL.FTZ R14, R0, R166 ;  /* 0x000000a6000e7220 */ /* 0x008fe40000410000 */
[C---:B------:R-:W-:Y:S03]  /*af60*/  FMUL.FTZ R76, R2.reuse, R76 ;  /* 0x0000004c024c7220 */ /* 0x040fe60000410000 */
[C---:B------:R-:W-:Y:S01]  /*af70*/  HMMA.16816.F32 R72, R168.reuse, R154, R72 ;  /* 0x0000009aa848723c */ /* 0x040fe20000001848 */
[----:B------:R-:W2:Y:S02]  /*af80*/  LDSM.16.MT88.4 R152, [R197+0x14000] ;  /* 0x01400000c598783b */ /* 0x000ea40000004200 */
[----:B------:R-:W-:Y:S02]  /*af90*/  FMUL.FTZ R77, R2, R77 ;  /* 0x0000004d024d7220 */ /* 0x000fe40000410000 */
[C---:B------:R-:W-:Y:S02]  /*afa0*/  FMUL.FTZ R78, R0.reuse, R78 ;  /* 0x0000004e004e7220 */ /* 0x040fe40000410000 */
[----:B------:R-:W-:Y:S02]  /*afb0*/  FMUL.FTZ R79, R0, R79 ;  /* 0x0000004f004f7220 */ /* 0x000fe40000410000 */
[C---:B------:R-:W-:Y:S03]  /*afc0*/  FMUL.FTZ R80, R2.reuse, R80 ;  /* 0x0000005002507220 */ /* 0x040fe60000410000 */
[----:B------:R-:W-:Y:S02]  /*afd0*/  FMUL.FTZ R81, R2, R81 ;  /* 0x0000005102517220 */ /* 0x000fe40000410000 */
[C---:B------:R-:W-:Y:S03]  /*afe0*/  HMMA.16816.F32 R76, R168.reuse, R156, R76 ;  /* 0x0000009ca84c723c */ /* 0x040fe6000000184c */
        /* <DEDUP_REMOVED lines=10> */
[C---:B-----5:R-:W-:Y:S03]  /*b090*/  HMMA.16816.F32 R84, R168.reuse, R172, R84 ;  /* 0x000000aca854723c */ /* 0x060fe60000001854 */
        /* <DEDUP_REMOVED lines=74> */
[C---:B------:R-:W-:Y:S01]  /*b540*/  FMUL.FTZ R144, R2.reuse, R144 ;  /* 0x0000009002907220 */ /* 0x040fe20000410000 */
[C---:B--2---:R-:W-:Y:S04]  /*b550*/  HMMA.16816.F32 R16, R168.reuse, R152, R16 ;  /* 0x00000098a810723c */ /* 0x044fe80000001810 */
[----:B------:R-:W-:Y:S02]  /*b560*/  FMUL.FTZ R145, R2, R145 ;  /* 0x0000009102917220 */ /* 0x000fe40000410000 */
[C---:B------:R-:W-:Y:S01]  /*b570*/  FMUL.FTZ R146, R0.reuse, R146 ;  /* 0x0000009200927220 */ /* 0x040fe20000410000 */
[----:B------:R-:W-:Y:S01]  /*b580*/  SHF.R.U32.HI R153, RZ, 0x10, R150 ;  /* 0x00000010ff997819 */ /* 0x000fe20000011696 */
[C---:B------:R-:W-:Y:S04]  /*b590*/  HMMA.16816.F32 R140, R168.reuse, R154, R140 ;  /* 0x0000009aa88c723c */ /* 0x040fe8000000188c */
[----:B------:R-:W-:Y:S01]  /*b5a0*/  FMUL.FTZ R147, R0, R147 ;  /* 0x0000009300937220 */ /* 0x000fe20000410000 */
[----:B------:R-:W-:Y:S01]  /*b5b0*/  LOP3.LUT R152, R12, 0xff, RZ, 0xc0, !PT ;  /* 0x000000ff0c987812 */ /* 0x000fe200078ec0ff */
[----:B------:R-:W-:Y:S01]  /*b5c0*/  FFMA.FTZ R180, R33, c[0x0][0x23c], -R180 ;  /* 0x00008f0021b47a23 */ /* 0x000fe200000108b4 */
[----:B------:R-:W-:Y:S01]  /*b5d0*/  SHF.R.U32.HI R154, RZ, 0x8, R13 ;  /* 0x00000008ff9a7819 */ /* 0x000fe2000001160d */
[----:B------:R-:W-:Y:S01]  /*b5e0*/  FFMA.FTZ R22, R22, c[0x0][0x23c], -R181 ;  /* 0x00008f0016167a23 */ /* 0x000fe200000108b5 */
[----:B------:R-:W-:Y:S02]  /*b5f0*/  LOP3.LUT R13, R12, 0xffff, RZ, 0xc0, !PT ;  /* 0x0000ffff0c0d7812 */ /* 0x000fe400078ec0ff */
[C---:B---3--:R-:W-:Y:S01]  /*b600*/  HMMA.16816.F32 R144, R168.reuse, R156, R144 ;  /* 0x0000009ca890723c */ /* 0x048fe20000001890 */
[----:B------:R-:W-:Y:S02]  /*b610*/  MUFU.EX2 R180, R180 ;  /* 0x000000b400b47308 */ /* 0x000fe40000000800 */
[----:B------:R-:W-:Y:S01]  /*b620*/  SHF.R.U32.HI R155, RZ, 0x18, R150 ;  /* 0x00000018ff9b7819 */ /* 0x000fe20000011696 */
[C---:B------:R-:W-:Y:S01]  /*b630*/  FMUL.FTZ R12, R2.reuse, R164 ;  /* 0x000000a4020c7220 */ /* 0x040fe20000410000 */
[----:B------:R-:W-:Y:S01]  /*b640*/  SHF.R.U32.HI R150, RZ, 0x8, R13 ;  /* 0x00000008ff967819 */ /* 0x000fe2000001160d */
[----:B------:R-:W-:Y:S01]  /*b650*/  FMUL.FTZ R13, R2, R165 ;  /* 0x000000a5020d7220 */ /* 0x000fe20000410000 */
[----:B------:R-:W-:Y:S01]  /*b660*/  LOP3.LUT R153, R153, 0xff, RZ, 0xc0, !PT ;  /* 0x000000ff99997812 */ /* 0x000fe200078ec0ff */
[----:B------:R-:W-:Y:S01]  /*b670*/  FFMA.FTZ R23, R23, c[0x0][0x23c], -R181 ;  /* 0x00008f0017177a23 */ /* 0x000fe200000108b5 */
[----:B------:R-:W-:Y:S02]  /*b680*/  PRMT R154, R176, 0x5410, R154 ;  /* 0x00005410b09a7816 */ /* 0x000fe4000000009a */
[----:B------:R-:W2:Y:S01]  /*b690*/  MUFU.EX2 R176, R22 ;  /* 0x0000001600b07308 */ /* 0x000ea20000000800 */
[----:B------:R-:W-:Y:S01]  /*b6a0*/  PRMT R153, R153, 0x5410, R155 ;  /* 0x0000541099997816 */ /* 0x000fe2000000009b */
[----:B------:R-:W-:Y:S01]  /*b6b0*/  HMMA.16816.F32 R12, R168, R158, R12 ;  /* 0x0000009ea80c723c */ /* 0x000fe2000000180c */
[----:B------:R-:W3:Y:S02]  /*b6c0*/  LDSM.16.MT88.4 R156, [R200+0x10800] ;  /* 0x01080000c89c783b */ /* 0x000ee40000004200 */
[----:B------:R-:W-:Y:S01]  /*b6d0*/  PRMT R152, R152, 0x5410, R150 ;  /* 0x0000541098987816 */ /* 0x000fe20000000096 */
[--C-:B------:R-:W-:Y:S01]  /*b6e0*/  HSET2.LE.AND R154, R154, R249.reuse, PT ;  /* 0x000000f99a9a7233 */ /* 0x100fe20003803000 */
[----:B------:R-:W-:Y:S01]  /*b6f0*/  F2FP.PACK_AB R164, R185, R186 ;  /* 0x000000bab9a4723e */ /* 0x000fe200000000ff */
[--C-:B------:R-:W-:Y:S01]  /*b700*/  HSET2.LE.AND R155, R153, R249.reuse, PT ;  /* 0x000000f9999b7233 */ /* 0x100fe20003803000 */
[----:B------:R-:W-:Y:S01]  /*b710*/  F2FP.PACK_AB R150, R191, R192 ;  /* 0x000000c0bf96723e */ /* 0x000fe200000000ff */
[--C-:B------:R-:W-:Y:S01]  /*b720*/  HSET2.LE.AND R152, R152, R249.reuse, PT ;  /* 0x000000f998987233 */ /* 0x100fe20003803000 */
[----:B------:R-:W-:Y:S03]  /*b730*/  LDSM.16.MT88.4 R168, [R197+0x12800] ;  /* 0x01280000c5a8783b */ /* 0x000fe60000004200 */
[--C-:B------:R-:W-:Y:S01]  /*b740*/  HSET2.LE.AND R153, R149, R249.reuse, PT ;  /* 0x000000f995997233 */ /* 0x100fe20003803000 */
[----:B------:R-:W-:Y:S01]  /*b750*/  F2FP.PACK_AB R149, R193, R194 ;  /* 0x000000c2c195723e */ /* 0x000fe200000000ff */
[----:B------:R-:W-:Y:S01]  /*b760*/  FFMA.FTZ R181, R35, c[0x0][0x23c], -R181 ;  /* 0x00008f0023b57a23 */ /* 0x000fe200000108b5 */
[----:B------:R-:W-:Y:S01]  /*b770*/  LOP3.LUT R155, R155, R150, RZ, 0xc0, !PT ;  /* 0x000000969b9b7212 */ /* 0x000fe200078ec0ff */
[----:B------:R-:W-:Y:S01]  /*b780*/  FFMA.FTZ R2, R2, R247, R242 ;  /* 0x000000f702027223 */ /* 0x000fe200000100f2 */
[----:B------:R-:W-:Y:S01]  /*b790*/  LOP3.LUT R154, R154, R149, RZ, 0xc0, !PT ;  /* 0x000000959a9a7212 */ /* 0x000fe200078ec0ff */
[----:B------:R-:W-:Y:S01]  /*b7a0*/  FFMA.FTZ R0, R0, R248, R240 ;  /* 0x000000f800007223 */ /* 0x000fe200000100f0 */
[----:B------:R-:W-:Y:S01]  /*b7b0*/  LOP3.LUT R152, R152, R151, RZ, 0xc0, !PT ;  /* 0x0000009798987212 */ /* 0x000fe200078ec0ff */
[----:B------:R-:W-:Y:S01]  /*b7c0*/  MUFU.EX2 R181, R181 ;  /* 0x000000b500b57308 */ /* 0x000fe20000000800 */
[----:B------:R-:W-:Y:S01]  /*b7d0*/  LOP3.LUT R153, R153, R164, RZ, 0xc0, !PT ;  /* 0x000000a499997212 */ /* 0x000fe200078ec0ff */
[----:B------:R-:W-:Y:S01]  /*b7e0*/  FADD.FTZ R2, R241, R2 ;  /* 0x00000002f1027221 */ /* 0x000fe20000010000 */
[----:B------:R-:W5:Y:S01]  /*b7f0*/  LDSM.16.MT88.4 R164, [R199+0x10800] ;  /* 0x01080000c7a4783b */ /* 0x000f620000004200 */
[----:B------:R-:W-:Y:S01]  /*b800*/  MOV R149, UR30 ;  /* 0x0000001e00957c02 */ /* 0x000fe20008000f00 */
[----:B------:R-:W-:Y:S02]  /*b810*/  FADD.FTZ R0, R195, R0 ;  /* 0x00000000c3007221 */ /* 0x000fe40000010000 */
[----:B------:R-:W-:Y:S01]  /*b820*/  FADD.FTZ R2, R246, R2 ;  /* 0x00000002f6027221 */ /* 0x000fe20000010000 */
[C---:B------:R-:W-:Y:S05]  /*b830*/  HMMA.16816.F32 R4, R152.reuse, R160, R4 ;  /* 0x000000a09804723c */ /* 0x040fea0000001804 */
[----:B------:R-:W-:Y:S01]  /*b840*/  LOP3.LUT R149, R239, UR19, R149, 0x96, !PT ;  /* 0x00000013ef957c12 */ /* 0x000fe2000f8e9695 */
[----:B------:R-:W-:Y:S02]  /*b850*/  FADD.FTZ R0, R244, R0 ;  /* 0x00000000f4007221 */ /* 0x000fe40000010000 */
[C---:B------:R-:W-:Y:S01]  /*b860*/  HMMA.16816.F32 R8, R152.reuse, R162, R8 ;  /* 0x000000a29808723c */ /* 0x040fe20000001808 */
[----:B------:R-:W1:Y:S03]  /*b870*/  LDSM.16.MT88.4 R160, [R198+0x12800] ;  /* 0x01280000c6a0783b */ /* 0x000e660000004200 */
[----:B------:R-:W-:Y:S02]  /*b880*/  FADD.FTZ R2, R245, R2 ;  /* 0x00000002f5027221 */ /* 0x000fe40000010000 */
[----:B------:R-:W-:Y:S02]  /*b890*/  FADD.FTZ R0, R243, R0 ;  /* 0x00000000f3007221 */ /* 0x000fe40000010000 */
[C---:B----4-:R-:W-:Y:S04]  /*b8a0*/  HMMA.16816.F32 R36, R152.reuse, R172, R36 ;  /* 0x000000ac9824723c */ /* 0x050fe80000001824 */
[----:B------:R-:W-:Y:S02]  /*b8b0*/  FADD.FTZ R2, R190, R2 ;  /* 0x00000002be027221 */ /* 0x000fe40000010000 */
[----:B------:R-:W-:Y:S02]  /*b8c0*/  FADD.FTZ R0, R186, R0 ;  /* 0x00000000ba007221 */ /* 0x000fe40000010000 */
[C---:B------:R-:W-:Y:S01]  /*b8d0*/  HMMA.16816.F32 R40, R152.reuse, R174, R40 ;  /* 0x000000ae9828723c */ /* 0x040fe20000001828 */
[----:B------:R-:W4:Y:S03]  /*b8e0*/  LDSM.16.MT88.4 R172, [R200+0x12800] ;  /* 0x01280000c8ac783b */ /* 0x000f260000004200 */
[----:B------:R-:W-:Y:S02]  /*b8f0*/  FADD.FTZ R2, R187, R2 ;  /* 0x00000002bb027221 */ /* 0x000fe40000010000 */
[----:B------:R-:W-:Y:S02]  /*b900*/  FADD.FTZ R0, R185, R0 ;  /* 0x00000000b9007221 */ /* 0x000fe40000010000 */
[C---:B---3--:R-:W-:Y:S04]  /*b910*/  HMMA.16816.F32 R44, R152.reuse, R156, R44 ;  /* 0x0000009c982c723c */ /* 0x048fe8000000182c */
[----:B------:R-:W-:Y:S02]  /*b920*/  FADD.FTZ R2, R194, R2 ;  /* 0x00000002c2027221 */ /* 0x000fe40000010000 */
[----:B------:R-:W-:Y:S02]  /*b930*/  FADD.FTZ R0, R192, R0 ;  /* 0x00000000c0007221 */ /* 0x000fe40000010000 */
[C---:B------:R-:W-:Y:S01]  /*b940*/  HMMA.16816.F32 R48, R152.reuse, R158, R48 ;  /* 0x0000009e9830723c */ /* 0x040fe20000001830 */
[----:B------:R-:W3:Y:S03]  /*b950*/  LDSM.16.MT88.4 R156, [R199+0x12800] ;  /* 0x01280000c79c783b */ /* 0x000ee60000004200 */
[----:B------:R-:W-:Y:S02]  /*b960*/  FADD.FTZ R2, R193, R2 ;  /* 0x00000002c1027221 */ /* 0x000fe40000010000 */
[----:B------:R-:W-:Y:S02]  /*b970*/  FADD.FTZ R0, R191, R0 ;  /* 0x00000000bf007221 */ /* 0x000fe40000010000 */
[C---:B-----5:R-:W-:Y:S04]  /*b980*/  HMMA.16816.F32 R52, R152.reuse, R164, R52 ;  /* 0x000000a49834723c */ /* 0x060fe80000001834 */
[----:B-1----:R-:W-:Y:S02]  /*b990*/  FADD.FTZ R2, R178, R2 ;  /* 0x00000002b2027221 */ /* 0x002fe40000010000 */
[----:B--2---:R-:W-:Y:S02]  /*b9a0*/  FADD.FTZ R0, R176, R0 ;  /* 0x00000000b0007221 */ /* 0x004fe40000010000 */
[C---:B------:R-:W-:Y:S01]  /*b9b0*/  HMMA.16816.F32 R56, R152.reuse, R166, R56 ;  /* 0x000000a69838723c */ /* 0x040fe20000001838 */
[----:B------:R-:W1:Y:S03]  /*b9c0*/  LDSM.16.MT88.4 R164, [R197+0x14800] ;  /* 0x01480000c5a4783b */ /* 0x000e660000004200 */
[----:B------:R-:W-:Y:S04]  /*b9d0*/  FADD.FTZ R2, R177, R2 ;  /* 0x00000002b1027221 */ /* 0x000fe80000010000 */
[C---:B------:R-:W-:Y:S04]  /*b9e0*/  HMMA.16816.F32 R60, R152.reuse, R168, R60 ;  /* 0x000000a8983c723c */ /* 0x040fe8000000183c */
[----:B------:R-:W-:Y:S04]  /*b9f0*/  FADD.FTZ R2, R184, R2 ;  /* 0x00000002b8027221 */ /* 0x000fe80000010000 */
[C---:B------:R-:W-:Y:S01]  /*ba00*/  HMMA.16816.F32 R64, R152.reuse, R170, R64 ;  /* 0x000000aa9840723c */ /* 0x040fe20000001840 */
[----:B------:R-:W2:Y:S03]  /*ba10*/  LDSM.16.MT88.4 R168, [R198+0x14800] ;  /* 0x01480000c6a8783b */ /* 0x000ea60000004200 */
[----:B------:R-:W-:Y:S04]  /*ba20*/  FADD.FTZ R2, R183, R2 ;  /* 0x00000002b7027221 */ /* 0x000fe80000010000 */
[C---:B------:R-:W-:Y:S08]  /*ba30*/  HMMA.16816.F32 R68, R152.reuse, R160, R68 ;  /* 0x000000a09844723c */ /* 0x040ff00000001844 */
[C---:B------:R-:W-:Y:S01]  /*ba40*/  HMMA.16816.F32 R72, R152.reuse, R162, R72 ;  /* 0x000000a29848723c */ /* 0x040fe20000001848 */
[----:B------:R-:W5:Y:S07]  /*ba50*/  LDSM.16.MT88.4 R160, [R200+0x14800] ;  /* 0x01480000c8a0783b */ /* 0x000f6e0000004200 */
[C---:B----4-:R-:W-:Y:S08]  /*ba60*/  HMMA.16816.F32 R76, R152.reuse, R172, R76 ;  /* 0x000000ac984c723c */ /* 0x050ff0000000184c */
        /* <DEDUP_REMOVED lines=8> */
[C---:B------:R-:W-:Y:S07]  /*baf0*/  HMMA.16816.F32 R104, R152.reuse, R170, R104 ;  /* 0x000000aa9868723c */ /* 0x040fee0000001868 */
[----:B------:R-:W-:Y:S01]  /*bb00*/  IMAD.WIDE.U32 R170, R149, -0x326172a9, RZ ;  /* 0xcd9e8d5795aa7825 */ /* 0x000fe200078e00ff */
[C---:B-----5:R-:W-:Y:S04]  /*bb10*/  HMMA.16816.F32 R108, R152.reuse, R160, R108 ;  /* 0x000000a0986c723c */ /* 0x060fe8000000186c */
[----:B------:R-:W-:Y:S02]  /*bb20*/  LOP3.LUT R150, R171, UR6, R250, 0x96, !PT ;  /* 0x00000006ab967c12 */ /* 0x000fe4000f8e96fa */
[----:B------:R-:W-:Y:S02]  /*bb30*/  LOP3.LUT R170, R189, UR24, R170, 0x96, !PT ;  /* 0x00000018bdaa7c12 */ /* 0x000fe4000f8e96aa */
[C---:B------:R-:W-:Y:S01]  /*bb40*/  HMMA.16816.F32 R112, R152.reuse, R162, R112 ;  /* 0x000000a29870723c */ /* 0x040fe20000001870 */
[----:B------:R-:W2:Y:S03]  /*bb50*/  LDSM.16.MT88.4 R160, [R198+0x16800] ;  /* 0x01680000c6a0783b */ /* 0x000ea60000004200 */
[----:B------:R-:W-:Y:S04]  /*bb60*/  IMAD.WIDE.U32 R170, R170, -0x2daee0ad, RZ ;  /* 0xd2511f53aaaa7825 */ /* 0x000fe800078e00ff */
[C---:B---3--:R-:W-:Y:S04]  /*bb70*/  HMMA.16816.F32 R116, R152.reuse, R156, R116 ;  /* 0x0000009c9874723c */ /* 0x048fe80000001874 */
[----:B------:R-:W-:Y:S04]  /*bb80*/  IMAD.WIDE.U32 R150, R150, -0x2daee0ad, RZ ;  /* 0xd2511f5396967825 */ /* 0x000fe800078e00ff */
[C---:B------:R-:W-:Y:S01]  /*bb90*/  HMMA.16816.F32 R120, R152.reuse, R158, R120 ;  /* 0x0000009e9878723c */ /* 0x040fe20000001878 */
[----:B------:R-:W3:Y:S03]  /*bba0*/  LDSM.16.MT88.4 R156, [R200+0x16800] ;  /* 0x01680000c89c783b */ /* 0x000ee60000004200 */
[----:B------:R-:W-:Y:S02]  /*bbb0*/  LOP3.LUT R149, R171, UR22, R150, 0x96, !PT ;  /* 0x00000016ab957c12 */ /* 0x000fe4000f8e9696 */
[----:B------:R-:W-:Y:S01]  /*bbc0*/  LOP3.LUT R151, R151, UR29, R236, 0x96, !PT ;  /* 0x0000001d97977c12 */ /* 0x000fe2000f8e96ec */
[----:B------:R-:W-:Y:S01]  /*bbd0*/  MUFU.EX2 R171, R29 ;  /* 0x0000001d00ab7308 */ /* 0x000fe20000000800 */
[C---:B-1----:R-:W-:Y:S04]  /*bbe0*/  HMMA.16816.F32 R124, R152.reuse, R164, R124 ;  /* 0x000000a4987c723c */ /* 0x042fe8000000187c */
[----:B------:R-:W-:Y:S04]  /*bbf0*/  IMAD.WIDE.U32 R150, R151, -0x326172a9, RZ ;  /* 0xcd9e8d5797967825 */ /* 0x000fe800078e00ff */
[C---:B------:R-:W-:Y:S04]  /*bc00*/  HMMA.16816.F32 R128, R152.reuse, R166, R128 ;  /* 0x000000a69880723c */ /* 0x040fe80000001880 */
[----:B------:R-:W-:Y:S01]  /*bc10*/  IMAD.WIDE.U32 R174, R149, -0x326172a9, RZ ;  /* 0xcd9e8d5795ae7825 */ /* 0x000fe200078e00ff */
[----:B------:R-:W-:Y:S03]  /*bc20*/  LOP3.LUT R168, R151, UR27, R188, 0x96, !PT ;  /* 0x0000001b97a87c12 */ /* 0x000fe6000f8e96bc */
[C---:B--2---:R-:W-:Y:S04]  /*bc30*/  HMMA.16816.F32 R132, R152.reuse, R160, R132 ;  /* 0x000000a09884723c */ /* 0x044fe80000001884 */
[----:B------:R-:W-:Y:S01]  /*bc40*/  LOP3.LUT R150, R175, UR21, R150, 0x96, !PT ;  /* 0x00000015af967c12 */ /* 0x000fe2000f8e9696 */
[----:B------:R-:W-:Y:S01]  /*bc50*/  IMAD.WIDE.U32 R168, R168, -0x2daee0ad, RZ ;  /* 0xd2511f53a8a87825 */ /* 0x000fe200078e00ff */
[----:B------:R-:W1:Y:S02]  /*bc60*/  MUFU.EX2 R175, R23 ;  /* 0x0000001700af7308 */ /* 0x000e640000000800 */
[C---:B------:R-:W-:Y:S01]  /*bc70*/  HMMA.16816.F32 R136, R152.reuse, R162, R136 ;  /* 0x000000a29888723c */ /* 0x040fe20000001888 */
[----:B------:R-:W-:Y:S03]  /*bc80*/  LDSM.16.MT88.4 R160, [R197+0x11000] ;  /* 0x01100000c5a0783b */ /* 0x000fe60000004200 */
[----:B------:R-:W-:Y:S04]  /*bc90*/  IMAD.WIDE.U32 R172, R150, -0x2daee0ad, RZ ;  /* 0xd2511f5396ac7825 */ /* 0x000fe800078e00ff */
[C---:B---3--:R-:W-:Y:S04]  /*bca0*/  HMMA.16816.F32 R16, R152.reuse, R156, R16 ;  /* 0x0000009c9810723c */ /* 0x048fe80000001810 */
[----:B------:R-:W-:Y:S02]  /*bcb0*/  LOP3.LUT R150, R173, UR13, R168, 0x96, !PT ;  /* 0x0000000dad967c12 */ /* 0x000fe4000f8e96a8 */
[----:B------:R-:W-:Y:S01]  /*bcc0*/  LOP3.LUT R168, R169, UR20, R170, 0x96, !PT ;  /* 0x00000014a9a87c12 */ /* 0x000fe2000f8e96aa */
[----:B------:R-:W2:Y:S01]  /*bcd0*/  MUFU.EX2 R173, R28 ;  /* 0x0000001c00ad7308 */ /* 0x000ea20000000800 */
[C---:B------:R-:W-:Y:S01]  /*bce0*/  HMMA.16816.F32 R140, R152.reuse, R158, R140 ;  /* 0x0000009e988c723c */ /* 0x040fe2000000188c */
[----:B------:R-:W-:Y:S03]  /*bcf0*/  LDSM.16.MT88.4 R156, [R198+0x11000] ;  /* 0x01100000c69c783b */ /* 0x000fe60000004200 */
[----:B------:R-:W-:Y:S04]  /*bd00*/  IMAD.WIDE.U32 R150, R150, -0x326172a9, RZ ;  /* 0xcd9e8d5796967825 */ /* 0x000fe800078e00ff */
[----:B------:R-:W-:Y:S01]  /*bd10*/  IMAD.WIDE.U32 R168, R168, -0x326172a9, RZ ;  /* 0xcd9e8d57a8a87825 */ /* 0x000fe200078e00ff */
[C---:B------:R-:W-:Y:S01]  /*bd20*/  LOP3.LUT R24, R150.reuse, 0xffff, RZ, 0xc0, !PT ;  /* 0x0000ffff96187812 */ /* 0x040fe200078ec0ff */
[----:B------:R-:W3:Y:S02]  /*bd30*/  MUFU.EX2 R170, R30 ;  /* 0x0000001e00aa7308 */ /* 0x000ee40000000800 */
[----:B------:R-:W-:Y:S01]  /*bd40*/  LOP3.LUT R25, R150, 0xff, RZ, 0xc0, !PT ;  /* 0x000000ff96197812 */ /* 0x000fe200078ec0ff */
[----:B-1----:R-:W-:Y:S01]  /*bd50*/  FADD.FTZ R0, R175, R0 ;  /* 0x00000000af007221 */ /* 0x002fe20000010000 */
[----:B------:R-:W-:Y:S02]  /*bd60*/  SHF.R.U32.HI R24, RZ, 0x8, R24 ;  /* 0x00000008ff187819 */ /* 0x000fe40000011618 */
[----:B------:R-:W-:Y:S01]  /*bd70*/  SHF.R.U32.HI R149, RZ, 0x10, R150 ;  /* 0x00000010ff957819 */ /* 0x000fe20000011696 */
[----:B------:R-:W-:Y:S01]  /*bd80*/  FADD.FTZ R0, R182, R0 ;  /* 0x00000000b6007221 */ /* 0x000fe20000010000 */
[----:B------:R-:W-:Y:S02]  /*bd90*/  PRMT R165, R25, 0x5410, R24 ;  /* 0x0000541019a57816 */ /* 0x000fe40000000018 */
[----:B------:R-:W1:Y:S01]  /*bda0*/  LDSM.16.MT88.4 R24, [R199+0x16800] ;  /* 0x01680000c718783b */ /* 0x000e620000004200 */
[----:B------:R-:W-:Y:S01]  /*bdb0*/  LOP3.LUT R20, R151, UR7, R168, 0x96, !PT ;  /* 0x0000000797147c12 */ /* 0x000fe2000f8e96a8 */
[----:B------:R-:W-:Y:S01]  /*bdc0*/  FADD.FTZ R0, R179, R0 ;  /* 0x00000000b3007221 */ /* 0x000fe20000010000 */
[----:B------:R-:W-:Y:S01]  /*bdd0*/  SHF.R.U32.HI R150, RZ, 0x18, R150 ;  /* 0x00000018ff967819 */ /* 0x000fe20000011696 */
[--C-:B------:R-:W-:Y:S01]  /*bde0*/  HSET2.LE.AND R22, R165, R249.reuse, PT ;  /* 0x000000f9a5167233 */ /* 0x100fe20003803000 */
[----:B------:R-:W-:Y:S01]  /*bdf0*/  LOP3.LUT R149, R149, 0xff, RZ, 0xc0, !PT ;  /* 0x000000ff95957812 */ /* 0x000fe200078ec0ff */
[----:B------:R-:W4:Y:S01]  /*be00*/  MUFU.EX2 R168, R31 ;  /* 0x0000001f00a87308 */ /* 0x000f220000000800 */
[C---:B------:R-:W-:Y:S01]  /*be10*/  LOP3.LUT R21, R20.reuse, 0xffff, RZ, 0xc0, !PT ;  /* 0x0000ffff14157812 */ /* 0x040fe200078ec0ff */
[----:B--2---:R-:W-:Y:S01]  /*be20*/  FADD.FTZ R2, R173, R2 ;  /* 0x00000002ad027221 */ /* 0x004fe20000010000 */
[----:B------:R-:W-:Y:S02]  /*be30*/  PRMT R164, R149, 0x5410, R150 ;  /* 0x0000541095a47816 */ /* 0x000fe40000000096 */
[----:B------:R-:W-:Y:S01]  /*be40*/  SHF.R.U32.HI R150, RZ, 0x10, R20 ;  /* 0x00000010ff967819 */ /* 0x000fe20000011614 */
[----:B------:R-:W-:Y:S01]  /*be50*/  FADD.FTZ R2, R171, R2 ;  /* 0x00000002ab027221 */ /* 0x000fe20000010000 */
[----:B------:R-:W-:Y:S01]  /*be60*/  SHF.R.U32.HI R21, RZ, 0x8, R21 ;  /* 0x00000008ff157819 */ /* 0x000fe20000011615 */
[--C-:B------:R-:W-:Y:S01]  /*be70*/  HSET2.LE.AND R23, R164, R249.reuse, PT ;  /* 0x000000f9a4177233 */ /* 0x100fe20003803000 */
[----:B------:R-:W-:Y:S01]  /*be80*/  LOP3.LUT R151, R20, 0xff, RZ, 0xc0, !PT ;  /* 0x000000ff14977812 */ /* 0x000fe200078ec0ff */
[----:B---3--:R-:W-:Y:S01]  /*be90*/  FADD.FTZ R0, R170, R0 ;  /* 0x00000000aa007221 */ /* 0x008fe20000010000 */
[----:B------:R-:W-:Y:S02]  /*bea0*/  SHF.R.U32.HI R149, RZ, 0x18, R20 ;  /* 0x00000018ff957819 */ /* 0x000fe40000011614 */
[----:B------:R-:W-:Y:S02]  /*beb0*/  LOP3.LUT R20, R150, 0xff, RZ, 0xc0, !PT ;  /* 0x000000ff96147812 */ /* 0x000fe400078ec0ff */
[----:B------:R-:W-:Y:S02]  /*bec0*/  PRMT R151, R151, 0x5410, R21 ;  /* 0x0000541097977816 */ /* 0x000fe40000000015 */
[----:B------:R-:W-:Y:S02]  /*bed0*/  PRMT R149, R20, 0x5410, R149 ;  /* 0x0000541014957816 */ /* 0x000fe40000000095 */
[----:B------:R-:W-:Y:S02]  /*bee0*/  F2FP.PACK_AB R20, R183, R184 ;  /* 0x000000b8b714723e */ /* 0x000fe400000000ff */
[----:B------:R-:W-:Y:S01]  /*bef0*/  F2FP.PACK_AB R21, R179, R182 ;  /* 0x000000b6b315723e */ /* 0x000fe200000000ff */
[--C-:B------:R-:W-:Y:S01]  /*bf00*/  HSET2.LE.AND R149, R149, R249.reuse, PT ;  /* 0x000000f995957233 */ /* 0x100fe20003803000 */
[----:B------:R-:W-:Y:S01]  /*bf10*/  LOP3.LUT R22, R22, R20, RZ, 0xc0, !PT ;  /* 0x0000001416167212 */ /* 0x000fe200078ec0ff */
[--C-:B------:R-:W-:Y:S01]  /*bf20*/  HSET2.LE.AND R20, R151, R249.reuse, PT ;  /* 0x000000f997147233 */ /* 0x100fe20003803000 */
[----:B------:R-:W-:Y:S01]  /*bf30*/  LOP3.LUT R23, R23, R21, RZ, 0xc0, !PT ;  /* 0x0000001517177212 */ /* 0x000fe200078ec0ff */
[----:B------:R-:W2:Y:S01]  /*bf40*/  MUFU.EX2 R151, R32 ;  /* 0x0000002000977308 */ /* 0x000ea20000000800 */
[----:B------:R-:W-:Y:S01]  /*bf50*/  F2FP.PACK_AB R21, R177, R178 ;  /* 0x000000b2b115723e */ /* 0x000fe200000000ff */
[----:B----4-:R-:W-:Y:S01]  /*bf60*/  FADD.FTZ R0, R168, R0 ;  /* 0x00000000a8007221 */ /* 0x010fe20000010000 */
[----:B------:R-:W-:Y:S02]  /*bf70*/  F2FP.PACK_AB R150, R175, R176 ;  /* 0x000000b0af96723e */ /* 0x000fe400000000ff */
[----:B------:R-:W-:Y:S02]  /*bf80*/  LOP3.LUT R20, R20, R21, RZ, 0xc0, !PT ;  /* 0x0000001514147212 */ /* 0x000fe400078ec0ff */
[----:B------:R-:W-:Y:S01]  /*bf90*/  LOP3.LUT R21, R149, R150, RZ, 0xc0, !PT ;  /* 0x0000009695157212 */ /* 0x000fe200078ec0ff */
[C---:B-1----:R-:W-:Y:S02]  /*bfa0*/  HMMA.16816.F32 R144, R152.reuse, R24, R144 ;  /* 0x000000189890723c */ /* 0x042fe40000001890 */
[----:B------:R-:W1:Y:S06]  /*bfb0*/  MUFU.EX2 R150, R34 ;  /* 0x0000002200967308 */ /* 0x000e6c0000000800 */
[----:B------:R-:W-:Y:S01]  /*bfc0*/  HMMA.16816.F32 R12, R152, R26, R12 ;  /* 0x0000001a980c723c */ /* 0x000fe2000000180c */
[----:B------:R-:W3:Y:S07]  /*bfd0*/  LDSM.16.MT88.4 R24, [R200+0x11000] ;  /* 0x01100000c818783b */ /* 0x000eee0000004200 */
[C---:B------:R-:W-:Y:S01]  /*bfe0*/  HMMA.16816.F32 R4, R20.reuse, R160, R4 ;  /* 0x000000a01404723c */ /* 0x040fe20000001804 */
[----:B------:R-:W4:Y:S04]  /*bff0*/  LDSM.16.MT88.4 R152, [R199+0x11000] ;  /* 0x01100000c798783b */ /* 0x000f280000004200 */
[----:B--2---:R-:W-:Y:S03]  /*c000*/  FADD.FTZ R2, R151, R2 ;  /* 0x0000000297027221 */ /* 0x004fe60000010000 */
[C---:B------:R-:W-:Y:S01]  /*c010*/  HMMA.16816.F32 R8, R20.reuse, R162, R8 ;  /* 0x000000a21408723c */ /* 0x040fe20000001808 */
[----:B------:R-:W2:Y:S03]  /*c020*/  LDSM.16.MT88.4 R160, [R197+0x13000] ;  /* 0x01300000c5a0783b */ /* 0x000ea60000004200 */
[----:B-1----:R-:W-:Y:S02]  /*c030*/  FADD.FTZ R0, R150, R0 ;  /* 0x0000000096007221 */ /* 0x002fe40000010000 */
[----:B------:R-:W-:Y:S02]  /*c040*/  FADD.FTZ R247, R180, R2 ;  /* 0x00000002b4f77221 */ /* 0x000fe40000010000 */
[C---:B------:R-:W-:Y:S04]  /*c050*/  HMMA.16816.F32 R36, R20.reuse, R156, R36 ;  /* 0x0000009c1424723c */ /* 0x040fe80000001824 */
[----:B------:R-:W-:Y:S04]  /*c060*/  FADD.FTZ R248, R181, R0 ;  /* 0x00000000b5f87221 */ /* 0x000fe80000010000 */
        /* <DEDUP_REMOVED lines=29> */
[C---:B----4-:R-:W-:Y:S08]  /*c240*/  HMMA.16816.F32 R116, R20.reuse, R152, R116 ;  /* 0x000000981474723c */ /* 0x050ff00000001874 */
[C---:B------:R-:W-:Y:S01]  /*c250*/  HMMA.16816.F32 R120, R20.reuse, R154, R120 ;  /* 0x0000009a1478723c */ /* 0x040fe20000001878 */
[----:B------:R-:W3:Y:S07]  /*c260*/  LDSM.16.MT88.4 R152, [R199+0x17000] ;  /* 0x01700000c798783b */ /* 0x000eee0000004200 */
[C---:B--2---:R-:W-:Y:S08]  /*c270*/  HMMA.16816.F32 R124, R20.reuse, R160, R124 ;  /* 0x000000a0147c723c */ /* 0x044ff0000000187c */
[C---:B------:R-:W-:Y:S08]  /*c280*/  HMMA.16816.F32 R128, R20.reuse, R162, R128 ;  /* 0x000000a21480723c */ /* 0x040ff00000001880 */
[C---:B-1----:R-:W-:Y:S07]  /*c290*/  HMMA.16816.F32 R132, R20.reuse, R24, R132 ;  /* 0x000000181484723c */ /* 0x042fee0000001884 */
[----:B------:R-:W-:Y:S01]  /*c2a0*/  LOP3.LUT R24, R169, UR14, R174, 0x96, !PT ;  /* 0x0000000ea9187c12 */ /* 0x000fe2000f8e96ae */
[C---:B------:R-:W-:Y:S04]  /*c2b0*/  HMMA.16816.F32 R136, R20.reuse, R26, R136 ;  /* 0x0000001a1488723c */ /* 0x040fe80000001888 */
[----:B------:R-:W-:Y:S04]  /*c2c0*/  IMAD.WIDE.U32 R24, R24, -0x2daee0ad, RZ ;  /* 0xd2511f5318187825 */ /* 0x000fe800078e00ff */
[C---:B------:R-:W-:Y:S04]  /*c2d0*/  HMMA.16816.F32 R16, R20.reuse, R156, R16 ;  /* 0x0000009c1410723c */ /* 0x040fe80000001810 */
[----:B------:R-:W-:Y:S02]  /*c2e0*/  LOP3.LUT R28, R25, UR28, R172, 0x96, !PT ;  /* 0x0000001c191c7c12 */ /* 0x000fe4000f8e96ac */
[C---:B------:R-:W-:Y:S02]  /*c2f0*/  LOP3.LUT R31, R24.reuse, 0xffff, RZ, 0xc0, !PT ;  /* 0x0000ffff181f7812 */ /* 0x040fe400078ec0ff */
[C---:B------:R-:W-:Y:S01]  /*c300*/  HMMA.16816.F32 R140, R20.reuse, R158, R140 ;  /* 0x0000009e148c723c */ /* 0x040fe2000000188c */
[----:B------:R-:W1:Y:S03]  /*c310*/  LDSM.16.MT88.4 R156, [R197+0x11800] ;  /* 0x01180000c59c783b */ /* 0x000e660000004200 */
[--C-:B------:R-:W-:Y:S02]  /*c320*/  SHF.R.U32.HI R30, RZ, 0x10, R24.reuse ;  /* 0x00000010ff1e7819 */ /* 0x100fe40000011618 */
[----:B------:R-:W-:Y:S02]  /*c330*/  LOP3.LUT R166, R24, 0xff, RZ, 0xc0, !PT ;  /* 0x000000ff18a67812 */ /* 0x000fe400078ec0ff */
[C---:B---3--:R-:W-:Y:S04]  /*c340*/  HMMA.16816.F32 R144, R20.reuse, R152, R144 ;  /* 0x000000981490723c */ /* 0x048fe80000001890 */
[----:B------:R-:W-:Y:S02]  /*c350*/  SHF.R.U32.HI R149, RZ, 0x18, R24 ;  /* 0x00000018ff957819 */ /* 0x000fe40000011618 */
[----:B------:R-:W-:Y:S01]  /*c360*/  LOP3.LUT R29, R28, 0xffff, RZ, 0xc0, !PT ;  /* 0x0000ffff1c1d7812 */ /* 0x000fe200078ec0ff */
[----:B------:R-:W2:Y:S01]  /*c370*/  LDSM.16.MT88.4 R24, [R198+0x11800] ;  /* 0x01180000c618783b */ /* 0x000ea20000004200 */
[----:B------:R-:W-:Y:S04]  /*c380*/  HMMA.16816.F32 R12, R20, R154, R12 ;  /* 0x0000009a140c723c */ /* 0x000fe8000000180c */
[--C-:B------:R-:W-:Y:S02]  /*c390*/  SHF.R.U32.HI R32, RZ, 0x10, R28.reuse ;  /* 0x00000010ff207819 */ /* 0x100fe4000001161c */
[----:B------:R-:W-:Y:S01]  /*c3a0*/  SHF.R.U32.HI R31, RZ, 0x8, R31 ;  /* 0x00000008ff1f7819 */ /* 0x000fe2000001161f */
[----:B------:R-:W-:Y:S01]  /*c3b0*/  LDSM.16.MT88.4 R20, [R199+0x11800] ;  /* 0x01180000c714783b */ /* 0x000fe20000004200 */
[----:B------:R-:W-:Y:S04]  /*c3c0*/  LOP3.LUT R30, R30, 0xff, RZ, 0xc0, !PT ;  /* 0x000000ff1e1e7812 */ /* 0x000fe800078ec0ff */
[----:B------:R-:W-:Y:S02]  /*c3d0*/  LOP3.LUT R35, R28, 0xff, RZ, 0xc0, !PT ;  /* 0x000000ff1c237812 */ /* 0x000fe400078ec0ff */
[----:B------:R-:W-:Y:S02]  /*c3e0*/  SHF.R.U32.HI R34, RZ, 0x18, R28 ;  /* 0x00000018ff227819 */ /* 0x000fe4000001161c */
[----:B------:R-:W-:Y:S02]  /*c3f0*/  SHF.R.U32.HI R33, RZ, 0x8, R29 ;  /* 0x00000008ff217819 */ /* 0x000fe4000001161d */
[----:B------:R-:W-:Y:S02]  /*c400*/  LOP3.LUT R32, R32, 0xff, RZ, 0xc0, !PT ;  /* 0x000000ff20207812 */ /* 0x000fe400078ec0ff */
[----:B------:R-:W-:Y:S02]  /*c410*/  PRMT R166, R166, 0x5410, R31 ;  /* 0x00005410a6a67816 */ /* 0x000fe4000000001f */
[----:B------:R-:W-:Y:S02]  /*c420*/  PRMT R149, R30, 0x5410, R149 ;  /* 0x000054101e957816 */ /* 0x000fe40000000095 */
[----:B------:R-:W-:Y:S01]  /*c430*/  PRMT R33, R35, 0x5410, R33 ;  /* 0x0000541023217816 */ /* 0x000fe20000000021 */
[--C-:B------:R-:W-:Y:S01]  /*c440*/  HSET2.LE.AND R166, R166, R249.reuse, PT ;  /* 0x000000f9a6a67233 */ /* 0x100fe20003803000 */
[----:B------:R-:W-:Y:S01]  /*c450*/  PRMT R32, R32, 0x5410, R34 ;  /* 0x0000541020207816 */ /* 0x000fe20000000022 */
[--C-:B------:R-:W-:Y:S01]  /*c460*/  HSET2.LE.AND R167, R149, R249.reuse, PT ;  /* 0x000000f995a77233 */ /* 0x100fe20003803000 */
[----:B------:R-:W-:Y:S01]  /*c470*/  F2FP.PACK_AB R34, R180, R151 ;  /* 0x00000097b422723e */ /* 0x000fe200000000ff */
[--C-:B------:R-:W-:Y:S01]  /*c480*/  HSET2.LE.AND R164, R33, R249.reuse, PT ;  /* 0x000000f921a47233 */ /* 0x100fe20003803000 */
[----:B------:R-:W-:Y:S01]  /*c490*/  F2FP.PACK_AB R33, R168, R170 ;  /* 0x000000aaa821723e */ /* 0x000fe200000000ff */
[----:B------:R-:W-:Y:S01]  /*c4a0*/  HSET2.LE.AND R165, R32, R249, PT ;  /* 0x000000f920a57233 */ /* 0x000fe20003803000 */
[----:B------:R-:W-:Y:S01]  /*c4b0*/  F2FP.PACK_AB R32, R171, R173 ;  /* 0x000000adab20723e */ /* 0x000fe200000000ff */
[----:B------:R-:W3:Y:S01]  /*c4c0*/  LDSM.16.MT88.4 R28, [R200+0x11800] ;  /* 0x01180000c81c783b */ /* 0x000ee20000004200 */
[----:B------:R-:W-:Y:S02]  /*c4d0*/  F2FP.PACK_AB R35, R181, R150 ;  /* 0x00000096b523723e */ /* 0x000fe400000000ff */
[----:B------:R-:W-:Y:S02]  /*c4e0*/  LOP3.LUT R164, R164, R32, RZ, 0xc0, !PT ;  /* 0x00000020a4a47212 */ /* 0x000fe400078ec0ff */
[----:B------:R-:W-:Y:S02]  /*c4f0*/  LOP3.LUT R165, R165, R33, RZ, 0xc0, !PT ;  /* 0x00000021a5a57212 */ /* 0x000fe400078ec0ff */
[----:B------:R-:W-:Y:S02]  /*c500*/  LOP3.LUT R166, R166, R34, RZ, 0xc0, !PT ;  /* 0x00000022a6a67212 */ /* 0x000fe400078ec0ff */
[----:B------:R-:W-:Y:S02]  /*c510*/  LOP3.LUT R167, R167, R35, RZ, 0xc0, !PT ;  /* 0x00000023a7a77212 */ /* 0x000fe400078ec0ff */
[----:B------:R-:W-:Y:S01]  /*c520*/  LDSM.16.MT88.4 R32, [R199+0x13800] ;  /* 0x01380000c720783b */ /* 0x000fe20000004200 */
[----:B------:R-:W-:Y:S02]  /*c530*/  MOV R150, R3 ;  /* 0x0000000300967202 */ /* 0x000fe40000000f00 */
[----:B------:R-:W-:Y:S02]  /*c540*/  MOV R149, R148 ;  /* 0x0000009400957202 */ /* 0x000fe40000000f00 */
[C---:B-1----:R-:W-:Y:S03]  /*c550*/  HMMA.16816.F32 R152, R164.reuse, R156, R4 ;  /* 0x0000009ca498723c */ /* 0x042fe60000001804 */
[----:B------:R-:W1:Y:S05]  /*c560*/  LDSM.16.MT88.4 R4, [R197+0x13800] ;  /* 0x01380000c504783b */ /* 0x000e6a0000004200 */
[C---:B------:R-:W-:Y:S03]  /*c570*/  HMMA.16816.F32 R156, R164.reuse, R158, R8 ;  /* 0x0000009ea49c723c */ /* 0x040fe60000001808 */
[----:B------:R-:W4:Y:S05]  /*c580*/  LDSM.16.MT88.4 R8, [R198+0x13800] ;  /* 0x01380000c608783b */ /* 0x000f2a0000004200 */
        /* <DEDUP_REMOVED lines=27> */
[C---:B----4-:R-:W-:Y:S08]  /*c740*/  HMMA.16816.F32 R108, R164.reuse, R8, R108 ;  /* 0x00000008a46c723c */ /* 0x050ff0000000186c */
[C---:B------:R-:W-:Y:S08]  /*c750*/  HMMA.16816.F32 R112, R164.reuse, R10, R112 ;  /* 0x0000000aa470723c */ /* 0x040ff00000001870 */
[C---:B------:R-:W-:Y:S08]  /*c760*/  HMMA.16816.F32 R116, R164.reuse, R20, R116 ;  /* 0x00000014a474723c */ /* 0x040ff00000001874 */
[C---:B------:R-:W-:Y:S08]  /*c770*/  HMMA.16816.F32 R120, R164.reuse, R22, R120 ;  /* 0x00000016a478723c */ /* 0x040ff00000001878 */
[C---:B--2---:R-:W-:Y:S08]  /*c780*/  HMMA.16816.F32 R124, R164.reuse, R24, R124 ;  /* 0x00000018a47c723c */ /* 0x044ff0000000187c */
[C---:B------:R-:W-:Y:S08]  /*c790*/  HMMA.16816.F32 R128, R164.reuse, R26, R128 ;  /* 0x0000001aa480723c */ /* 0x040ff00000001880 */
[C---:B-----5:R-:W-:Y:S08]  /*c7a0*/  HMMA.16816.F32 R132, R164.reuse, R32, R132 ;  /* 0x00000020a484723c */ /* 0x060ff00000001884 */
[C---:B------:R-:W-:Y:S08]  /*c7b0*/  HMMA.16816.F32 R136, R164.reuse, R34, R136 ;  /* 0x00000022a488723c */ /* 0x040ff00000001888 */
[C---:B---3--:R-:W-:Y:S08]  /*c7c0*/  HMMA.16816.F32 R160, R164.reuse, R28, R16 ;  /* 0x0000001ca4a0723c */ /* 0x048ff00000001810 */
[C---:B------:R-:W-:Y:S08]  /*c7d0*/  HMMA.16816.F32 R140, R164.reuse, R30, R140 ;  /* 0x0000001ea48c723c */ /* 0x040ff0000000188c */
[C---:B-1----:R-:W-:Y:S08]  /*c7e0*/  HMMA.16816.F32 R144, R164.reuse, R4, R144 ;  /* 0x00000004a490723c */ /* 0x042ff00000001890 */
[----:B------:R-:W-:Y:S01]  /*c7f0*/  HMMA.16816.F32 R164, R164, R6, R12 ;  /* 0x00000006a4a4723c */ /* 0x000fe2000000180c */
[----:B------:R-:W-:-:S07]  /*c800*/  @P0 BRA `(.L_x_560) ;  /* 0xffffbf5000000947 */ /* 0x000fce000383ffff */
.L_x_559:
[----:B------:R-:W1:Y:S01]  /*c810*/  SHFL.BFLY PT, R2, R247, 0x2, 0x1f ;  /* 0x0c401f00f7027f89 */ /* 0x000e6200000e0000 */
[----:B------:R-:W2:Y:S01]  /*c820*/  S2UR UR6, SR_CTAID.Y ;  /* 0x00000000000679c3 */ /* 0x000ea20000002600 */
[----:B------:R-:W-:Y:S01]  /*c830*/  UISETP.NE.AND UP0, UPT, UR10, -0x1, UPT ;  /* 0xffffffff0a00788c */ /* 0x000fe2000bf05270 */
[----:B------:R-:W-:Y:S01]  /*c840*/  BSSY B0, `(.L_x_563) ;  /* 0x0000191000007945 */ /* 0x000fe20003800000 */
[----:B------:R-:W3:Y:S01]  /*c850*/  SHFL.BFLY PT, R0, R248, 0x2, 0x1f ;  /* 0x0c401f00f8007f89 */ /* 0x000ee200000e0000 */
[----:B------:R-:W-:-:S02]  /*c860*/  ULDC.64 UR4, c[0x0][0x1e8] ;  /* 0x00007a0000047ab9 */ /* 0x000fc40000000a00 */
[----:B------:R-:W-:Y:S01]  /*c870*/  ULDC.U8 UR9, c[0x0][0x328] ;  /* 0x0000ca0000097ab9 */ /* 0x000fe20000000000 */
[----:B------:R-:W4:Y:S01]  /*c880*/  S2R R173, SR_TID.X ;  /* 0x0000000000ad7919 */ /* 0x000f220000002100 */
[----:B------:R-:W-:Y:S01]  /*c890*/  UISETP.NE.AND UP3, UPT, UR9, URZ, UPT ;  /* 0x0000003f0900728c */ /* 0x000fe2000bf65270 */
[----:B------:R-:W5:Y:S01]  /*c8a0*/  S2UR UR11, SR_CTAID.Z ;  /* 0x00000000000b79c3 */ /* 0x000f620000002700 */
[----:B------:R-:W-:Y:S02]  /*c8b0*/  ULDC UR8, c[0x0][0x214] ;  /* 0x0000850000087ab9 */ /* 0x000fe40000000800 */
[----:B------:R-:W-:-:S04]  /*c8c0*/  @UP0 UIMAD.WIDE.U32 UR18, UR10, UR4, URZ ;  /* 0x000000040a1202a5 */ /* 0x000fc8000f8e003f */
        /* <DEDUP_REMOVED lines=10> */
[----:B------:R-:W-:Y:S01]  /*c970*/  ULDC.U8 UR4, c[0x0][0x329] ;  /* 0x0000ca4000047ab9 */ /* 0x000fe20000000000 */
[----:B------:R-:W-:Y:S01]  /*c980*/  LEA.HI R172, R174, R173, RZ, 0x2 ;  /* 0x000000adaeac7211 */ /* 0x000fe200078f10ff */
[----:B------:R-:W-:-:S02]  /*c990*/  UISETP.NE.AND UP2, UPT, UR4, URZ, UPT ;  /* 0x0000003f0400728c */ /* 0x000fc4000bf45270 */
[----:B------:R-:W-:Y:S01]  /*c9a0*/  UISETP.EQ.AND UP3, UPT, UR4, URZ, UP3 ;  /* 0x0000003f0400728c */ /* 0x000fe20009f62270 */
[----:B------:R-:W-:Y:S01]  /*c9b0*/  SHF.R.S32.HI R17, RZ, 0x2, R172 ;  /* 0x00000002ff117819 */ /* 0x000fe200000114ac */
[----:B------:R-:W-:Y:S02]  /*c9c0*/  @!UP0 UIMAD UR13, UR6, UR5, UR13 ;  /* 0x00000005060d82a4 */ /* 0x000fe4000f8e020d */
[----:B------:R-:W-:Y:S02]  /*c9d0*/  ULDC UR4, c[0x0][0x1c0] ;  /* 0x0000700000047ab9 */ /* 0x000fe40000000800 */
[----:B------:R-:W-:Y:S02]  /*c9e0*/  ULDC UR5, c[0x0][0x234] ;  /* 0x00008d0000057ab9 */ /* 0x000fe40000000800 */
[----:B------:R-:W-:Y:S02]  /*c9f0*/  @!UP0 UIADD3 UR7, UR23, UR13, URZ ;  /* 0x0000000d17078290 */ /* 0x000fe4000fffe03f */
[----:B------:R-:W-:Y:S01]  /*ca00*/  @!UP2 UISETP.NE.AND UP1, UPT, UR9, URZ, UPT ;  /* 0x0000003f0900a28c */ /* 0x000fe2000bf25270 */
[----:B------:R-:W3:Y:S01]  /*ca10*/  S2UR UR9, SR_CTAID.X ;  /* 0x00000000000979c3 */ /* 0x000ee20000002500 */
[----:B------:R-:W-:Y:S01]  /*ca20*/  @UP2 ULDC UR19, c[0x0][0x210] ;  /* 0x0000840000132ab9 */ /* 0x000fe20000000800 */
[----:B-1----:R-:W-:Y:S01]  /*ca30*/  FADD.FTZ R149, R2, R5 ;  /* 0x0000000502957221 */ /* 0x002fe20000010000 */
[----:B------:R-:W-:Y:S01]  /*ca40*/  MOV R2, 0x3f800000 ;  /* 0x3f80000000027802 */ /* 0x000fe20000000f00 */
[----:B------:R-:W-:Y:S01]  /*ca50*/  @UP2 UIMAD UR19, UR19, UR8, URZ ;  /* 0x00000008131322a4 */ /* 0x000fe2000f8e023f */
[----:B--2---:R-:W-:-:S02]  /*ca60*/  FADD.FTZ R150, R0, R4 ;  /* 0x0000000400967221 */ /* 0x004fc40000010000 */
[----:B------:R-:W-:Y:S01]  /*ca70*/  FSETP.NE.FTZ.AND P4, PT, R149, RZ, PT ;  /* 0x000000ff9500720b */ /* 0x000fe20003f95000 */
[----:B------:R-:W-:Y:S01]  /*ca80*/  @!UP2 USEL UR19, UR8, UR5, !UP1 ;  /* 0x000000050813a287 */ /* 0x000fe2000c800000 */
[----:B------:R-:W-:Y:S01]  /*ca90*/  MOV R0, 0x3f800000 ;  /* 0x3f80000000007802 */ /* 0x000fe20000000f00 */
[----:B------:R-:W-:Y:S01]  /*caa0*/  @UP2 UMOV UR14, 0x1 ;  /* 0x00000001000e2882 */ /* 0x000fe20000000000 */
[----:B------:R-:W-:Y:S01]  /*cab0*/  FSETP.NE.FTZ.AND P3, PT, R150, RZ, PT ;  /* 0x000000ff9600720b */ /* 0x000fe20003f75000 */
[----:B------:R-:W-:Y:S01]  /*cac0*/  @!UP2 UIMAD UR14, UR19, UR4, URZ ;  /* 0x00000004130ea2a4 */ /* 0x000fe2000f8e023f */
[----:B------:R-:W-:Y:S01]  /*cad0*/  SHF.R.S32.HI R4, RZ, 0x1f, R172 ;  /* 0x0000001fff047819 */ /* 0x000fe200000114ac */
[----:B------:R-:W-:Y:S02]  /*cae0*/  @UP3 UIMAD UR21, UR6, UR8, URZ ;  /* 0x00000008061532a4 */ /* 0x000fe4000f8e023f */
[----:B------:R-:W-:Y:S01]  /*caf0*/  @UP2 ULDC UR20, c[0x0][0x210] ;  /* 0x0000840000142ab9 */ /* 0x000fe20000000800 */
[----:B------:R-:W-:Y:S01]  /*cb00*/  LEA.HI R4, R4, R17, RZ, 0x3 ;  /* 0x0000001104047211 */ /* 0x000fe200078f18ff */
[----:B------:R-:W-:-:S02]  /*cb10*/  UIMAD UR4, UR6, UR14, URZ ;  /* 0x0000000e060472a4 */ /* 0x000fc4000f8e023f */
[----:B------:R-:W1:Y:S01]  /*cb20*/  @P4 MUFU.RCP R2, R149 ;  /* 0x0000009500024308 */ /* 0x000e620000001000 */
[----:B------:R-:W-:Y:S01]  /*cb30*/  LOP3.LUT R4, R4, 0xfffffff8, RZ, 0xc0, !PT ;  /* 0xfffffff804047812 */ /* 0x000fe200078ec0ff */
[----:B------:R-:W-:Y:S02]  /*cb40*/  @!UP2 UMOV UR20, 0x1 ;  /* 0x000000010014a882 */ /* 0x000fe40000000000 */
[----:B------:R-:W-:Y:S01]  /*cb50*/  @UP3 USEL UR21, UR21, UR10, !UP0 ;  /* 0x0000000a15153287 */ /* 0x000fe2000c000000 */
[----:B------:R-:W-:Y:S01]  /*cb60*/  IADD3 R17, R17, -R4, RZ ;  /* 0x8000000411117210 */ /* 0x000fe20007ffe0ff */
[----:B---3--:R-:W-:Y:S02]  /*cb70*/  UIMAD UR5, UR9, UR20, URZ ;  /* 0x00000014090572a4 */ /* 0x008fe4000f8e023f */
[----:B------:R-:W2:Y:S01]  /*cb80*/  @P3 MUFU.RCP R0, R150 ;  /* 0x0000009600003308 */ /* 0x000ea20000001000 */
[----:B------:R-:W-:Y:S01]  /*cb90*/  R2P PR, R17, 0x6 ;  /* 0x0000000611007804 */ /* 0x000fe20000000000 */
[----:B------:R-:W-:-:S02]  /*cba0*/  USEL UR4, UR4, URZ, !UP3 ;  /* 0x0000003f04047287 */ /* 0x000fc4000d800000 */
[----:B------:R-:W-:Y:S02]  /*cbb0*/  USHF.L.U32 UR5, UR5, 0x6, URZ ;  /* 0x0000000605057899 */ /* 0x000fe4000800063f */
[----:B-----5:R-:W-:Y:S01]  /*cbc0*/  UIMAD UR19, UR11, UR19, UR4 ;  /* 0x000000130b1372a4 */ /* 0x020fe2000f8e0204 */
[----:B-1----:R-:W-:Y:S01]  /*cbd0*/  FMUL.FTZ R2, R2, c[0x0][0x2dc] ;  /* 0x0000b70002027a20 */ /* 0x002fe20000410000 */
[----:B------:R-:W-:Y:S02]  /*cbe0*/  @!UP3 UMOV UR24, URZ ;  /* 0x0000003f0018bc82 */ /* 0x000fe40008000000 */
[----:B------:R-:W-:Y:S01]  /*cbf0*/  @UP3 UMOV UR24, UR21 ;  /* 0x0000001500183c82 */ /* 0x000fe20008000000 */
[C---:B------:R-:W-:Y:S01]  /*cc00*/  FMUL.FTZ R171, R2.reuse, R152 ;  /* 0x0000009802ab7220 */ /* 0x040fe20000410000 */
[----:B------:R-:W-:Y:S01]  /*cc10*/  @!UP3 UMOV UR25, URZ ;  /* 0x0000003f0019bc82 */ /* 0x000fe20008000000 */
[----:B------:R-:W-:Y:S01]  /*cc20*/  FMUL.FTZ R5, R2, R153 ;  /* 0x0000009902057220 */ /* 0x000fe20000410000 */
[----:B------:R-:W-:Y:S01]  /*cc30*/  USHF.R.S32.HI UR4, URZ, 0x1f, UR5 ;  /* 0x0000001f3f047899 */ /* 0x000fe20008011405 */
[----:B--2---:R-:W-:Y:S01]  /*cc40*/  FMUL.FTZ R0, R0, c[0x0][0x2dc] ;  /* 0x0000b70000007a20 */ /* 0x004fe20000410000 */
[----:B------:R-:W-:Y:S01]  /*cc50*/  @UP3 USHF.R.S32.HI UR25, URZ, 0x1f, UR21 ;  /* 0x0000001f3f193899 */ /* 0x000fe20008011415 */
[C---:B------:R-:W-:Y:S01]  /*cc60*/  FMUL.FTZ R170, R2.reuse, R156 ;  /* 0x0000009c02aa7220 */ /* 0x040fe20000410000 */
[----:B------:R-:W-:Y:S01]  /*cc70*/  F2FP.PACK_AB R5, R5, R171 ;  /* 0x000000ab0505723e */ /* 0x000fe200000000ff */
[C---:B------:R-:W-:Y:S01]  /*cc80*/  FMUL.FTZ R7, R2.reuse, R157 ;  /* 0x0000009d02077220 */ /* 0x040fe20000410000 */
[----:B------:R-:W-:Y:S01]  /*cc90*/  USHF.R.S32.HI UR6, URZ, 0x1f, UR19 ;  /* 0x0000001f3f067899 */ /* 0x000fe20008011413 */
[C---:B------:R-:W-:Y:S01]  /*cca0*/  FMUL.FTZ R169, R2.reuse, R36 ;  /* 0x0000002402a97220 */ /* 0x040fe20000410000 */
[----:B------:R-:W-:Y:S01]  /*ccb0*/  UIADD3 UR5, UP2, UP1, UR5, UR24, UR19 ;  /* 0x0000001805057290 */ /* 0x000fe2000f95e013 */
[C---:B------:R-:W-:Y:S01]  /*ccc0*/  FMUL.FTZ R168, R2.reuse, R40 ;  /* 0x0000002802a87220 */ /* 0x040fe20000410000 */
[----:B------:R-:W-:Y:S01]  /*ccd0*/  F2FP.PACK_AB R7, R7, R170 ;  /* 0x000000aa0707723e */ /* 0x000fe200000000ff */
[C---:B------:R-:W-:Y:S01]  /*cce0*/  FMUL.FTZ R157, R2.reuse, R44 ;  /* 0x0000002c029d7220 */ /* 0x040fe20000410000 */
[----:B------:R-:W-:Y:S01]  /*ccf0*/  UIADD3.X UR4, UR4, UR25, UR6, UP2, UP1 ;  /* 0x0000001904047290 */ /* 0x000fe200097e2406 */
[C---:B------:R-:W-:Y:S01]  /*cd00*/  FMUL.FTZ R156, R2.reuse, R48 ;  /* 0x00000030029c7220 */ /* 0x040fe20000410000 */
[----:B------:R-:W-:Y:S01]  /*cd10*/  @!UP0 UMOV UR18, UR22 ;  /* 0x0000001600128c82 */ /* 0x000fe20008000000 */
[----:B------:R-:W-:-:S02]  /*cd20*/  FMUL.FTZ R153, R2, R52 ;  /* 0x0000003402997220 */ /* 0x000fc40000410000 */
        /* <DEDUP_REMOVED lines=15> */
[----:B------:R-:W-:Y:S01]  /*ce20*/  FMUL.FTZ R26, R2, R68 ;  /* 0x00000044021a7220 */ /* 0x000fe20000410000 */
[----:B------:R-:W-:Y:S01]  /*ce30*/  F2FP.PACK_AB R68, R22, R153 ;  /* 0x000000991644723e */ /* 0x000fe200000000ff */
[C---:B------:R-:W-:Y:S02]  /*ce40*/  FMUL.FTZ R60, R2.reuse, R69 ;  /* 0x00000045023c7220 */ /* 0x040fe40000410000 */
[----:B------:R-:W-:-:S02]  /*ce50*/  FMUL.FTZ R72, R2, R72 ;  /* 0x0000004802487220 */ /* 0x000fc40000410000 */
[----:B------:R-:W-:Y:S01]  /*ce60*/  FMUL.FTZ R73, R2, R73 ;  /* 0x0000004902497220 */ /* 0x000fe20000410000 */
[----:B------:R-:W-:Y:S01]  /*ce70*/  F2FP.PACK_AB R60, R60, R26 ;  /* 0x0000001a3c3c723e */ /* 0x000fe200000000ff */
[C---:B------:R-:W-:Y:S02]  /*ce80*/  FMUL.FTZ R76, R2.reuse, R76 ;  /* 0x0000004c024c7220 */ /* 0x040fe40000410000 */
        /* <DEDUP_REMOVED lines=49> */
[----:B------:R-:W-:Y:S02]  /*d1a0*/  FMUL.FTZ R165, R2, R165 ;  /* 0x000000a502a57220 */ /* 0x000fe40000410000 */
[----:B------:R-:W-:-:S02]  /*d1b0*/  FMUL.FTZ R54, R0, R54 ;  /* 0x0000003600367220 */ /* 0x000fc40000410000 */
[C---:B------:R-:W-:Y:S01]  /*d1c0*/  FMUL.FTZ R2, R0.reuse, R55 ;  /* 0x0000003700027220 */ /* 0x040fe20000410000 */
[----:B------:R-:W-:Y:S01]  /*d1d0*/  F2FP.PACK_AB R18, R165, R164 ;  /* 0x000000a4a512723e */ /* 0x000fe200000000ff */
[C---:B------:R-:W-:Y:S02]  /*d1e0*/  FMUL.FTZ R65, R0.reuse, R59 ;  /* 0x0000003b00417220 */ /* 0x040fe40000410000 */
[C---:B------:R-:W-:Y:S02]  /*d1f0*/  FMUL.FTZ R62, R0.reuse, R62 ;  /* 0x0000003e003e7220 */ /* 0x040fe40000410000 */
        /* <DEDUP_REMOVED lines=8> */
[----:B------:R-:W-:Y:S01]  /*d280*/  FMUL.FTZ R61, R0, R67 ;  /* 0x00000043003d7220 */ /* 0x000fe20000410000 */
[----:B------:R-:W-:Y:S01]  /*d290*/  F2FP.PACK_AB R67, R2, R54 ;  /* 0x000000360243723e */ /* 0x000fe200000000ff */
[C---:B------:R-:W-:Y:S01]  /*d2a0*/  FMUL.FTZ R6, R0.reuse, R70 ;  /* 0x0000004600067220 */ /* 0x040fe20000410000 */
[----:B------:R-:W-:Y:S01]  /*d2b0*/  SHF.L.U32 R2, R17, 0x6, RZ ;  /* 0x0000000611027819 */ /* 0x000fe200000006ff */
[----:B------:R-:W-:Y:S01]  /*d2c0*/  FMUL.FTZ R59, R0, R71 ;  /* 0x00000047003b7220 */ /* 0x000fe20000410000 */
[----:B------:R-:W-:Y:S01]  /*d2d0*/  LEA.HI R71, R174, R173, RZ, 0x5 ;  /* 0x000000adae477211 */ /* 0x000fe200078f28ff */
[----:B------:R-:W-:Y:S01]  /*d2e0*/  FMUL.FTZ R154, R0, R154 ;  /* 0x0000009a009a7220 */ /* 0x000fe20000410000 */
[----:B------:R-:W-:Y:S01]  /*d2f0*/  LOP3.LUT R2, R2, 0x1c0, RZ, 0xc0, !PT ;  /* 0x000001c002027812 */ /* 0x000fe200078ec0ff */
[C---:B------:R-:W-:Y:S01]  /*d300*/  FMUL.FTZ R4, R0.reuse, R155 ;  /* 0x0000009b00047220 */ /* 0x040fe20000410000 */
[----:B------:R-:W-:Y:S01]  /*d310*/  F2FP.PACK_AB R59, R59, R6 ;  /* 0x000000063b3b723e */ /* 0x000fe200000000ff */
[C---:B------:R-:W-:Y:S01]  /*d320*/  FMUL.FTZ R158, R0.reuse, R158 ;  /* 0x0000009e009e7220 */ /* 0x040fe20000410000 */
[----:B------:R-:W-:Y:S01]  /*d330*/  SHF.R.S32.HI R15, RZ, 0x5, R71 ;  /* 0x00000005ff0f7819 */ /* 0x000fe20000011447 */
[C---:B------:R-:W-:Y:S01]  /*d340*/  FMUL.FTZ R9, R0.reuse, R159 ;  /* 0x0000009f00097220 */ /* 0x040fe20000410000 */
[----:B------:R-:W-:Y:S01]  /*d350*/  LOP3.LUT R6, R17, 0x1, RZ, 0xc0, !PT ;  /* 0x0000000111067812 */ /* 0x000fe200078ec0ff */
[----:B------:R-:W-:Y:S01]  /*d360*/  FMUL.FTZ R38, R0, R38 ;  /* 0x0000002600267220 */ /* 0x000fe20000410000 */
[----:B------:R-:W-:Y:S01]  /*d370*/  LEA.HI R2, R2, R2, RZ, 0x1d ;  /* 0x0000000202027211 */ /* 0x000fe200078fe8ff */
[----:B------:R-:W-:Y:S01]  /*d380*/  FMUL.FTZ R42, R0, R42 ;  /* 0x0000002a002a7220 */ /* 0x000fe20000410000 */
[----:B------:R-:W-:Y:S01]  /*d390*/  ISETP.NE.U32.AND P0, PT, R6, 0x1, PT ;  /* 0x000000010600780c */ /* 0x000fe20003f05070 */
[C---:B------:R-:W-:Y:S01]  /*d3a0*/  FMUL.FTZ R46, R0.reuse, R46 ;  /* 0x0000002e002e7220 */ /* 0x040fe20000410000 */
[----:B------:R-:W-:Y:S01]  /*d3b0*/  MOV R6, 0x20 ;  /* 0x0000002000067802 */ /* 0x000fe20000000f00 */
[----:B------:R-:W-:Y:S01]  /*d3c0*/  FMUL.FTZ R50, R0, R50 ;  /* 0x0000003200327220 */ /* 0x000fe20000410000 */
[----:B------:R-:W-:Y:S01]  /*d3d0*/  F2FP.PACK_AB R4, R4, R154 ;  /* 0x0000009a0404723e */ /* 0x000fe200000000ff */
[----:B------:R-:W-:Y:S01]  /*d3e0*/  FMUL.FTZ R58, R0, R58 ;  /* 0x0000003a003a7220 */ /* 0x000fe20000410000 */
[----:B------:R-:W-:Y:S01]  /*d3f0*/  SEL R6, R6, 0xffffffe0, !P1 ;  /* 0xffffffe006067807 */ /* 0x000fe20004800000 */
[C---:B------:R-:W-:Y:S01]  /*d400*/  FMUL.FTZ R10, R0.reuse, R66 ;  /* 0x00000042000a7220 */ /* 0x040fe20000410000 */
[----:B------:R-:W-:Y:S01]  /*d410*/  F2FP.PACK_AB R9, R9, R158 ;  /* 0x0000009e0909723e */ /* 0x000fe200000000ff */
[C---:B------:R-:W-:Y:S01]  /*d420*/  FMUL.FTZ R74, R0.reuse, R74 ;  /* 0x0000004a004a7220 */ /* 0x040fe20000410000 */
[----:B------:R-:W-:Y:S01]  /*d430*/  F2FP.PACK_AB R13, R13, R38 ;  /* 0x000000260d0d723e */ /* 0x000fe200000000ff */
[C---:B------:R-:W-:Y:S01]  /*d440*/  FMUL.FTZ R57, R0.reuse, R75 ;  /* 0x0000004b00397220 */ /* 0x040fe20000410000 */
[----:B------:R-:W-:Y:S01]  /*d450*/  F2FP.PACK_AB R61, R61, R10 ;  /* 0x0000000a3d3d723e */ /* 0x000fe200000000ff */
[C---:B------:R-:W-:Y:S01]  /*d460*/  FMUL.FTZ R78, R0.reuse, R78 ;  /* 0x0000004e004e7220 */ /* 0x040fe20000410000 */
[----:B------:R-:W-:Y:S01]  /*d470*/  MOV R10, 0x40 ;  /* 0x00000040000a7802 */ /* 0x000fe20000000f00 */
[C---:B------:R-:W-:Y:S01]  /*d480*/  FMUL.FTZ R55, R0.reuse, R79 ;  /* 0x0000004f00377220 */ /* 0x040fe20000410000 */
[----:B------:R-:W-:Y:S01]  /*d490*/  F2FP.PACK_AB R11, R11, R42 ;  /* 0x0000002a0b0b723e */ /* 0x000fe200000000ff */
[----:B------:R-:W-:Y:S01]  /*d4a0*/  FMUL.FTZ R82, R0, R82 ;  /* 0x0000005200527220 */ /* 0x000fe20000410000 */
[----:B------:R-:W-:Y:S01]  /*d4b0*/  SEL R10, R10, 0xffffffc0, !P2 ;  /* 0xffffffc00a0a7807 */ /* 0x000fe20005000000 */
[----:B------:R-:W-:Y:S01]  /*d4c0*/  FMUL.FTZ R53, R0, R83 ;  /* 0x0000005300357220 */ /* 0x000fe20000410000 */
[----:B------:R-:W-:Y:S01]  /*d4d0*/  F2FP.PACK_AB R16, R16, R46 ;  /* 0x0000002e1010723e */ /* 0x000fe200000000ff */
[----:B------:R-:W-:Y:S01]  /*d4e0*/  FMUL.FTZ R86, R0, R86 ;  /* 0x0000005600567220 */ /* 0x000fe20000410000 */
[----:B------:R-:W-:Y:S01]  /*d4f0*/  F2FP.PACK_AB R70, R24, R156 ;  /* 0x0000009c1846723e */ /* 0x000fe200000000ff */
        /* <DEDUP_REMOVED lines=65> */
[----:B------:R-:W-:Y:S02]  /*d910*/  LOP3.LUT R0, R172, 0x3ffffffc, RZ, 0xc0, !PT ;  /* 0x3ffffffcac007812 */ /* 0x000fe400078ec0ff */
[----:B------:R-:W-:Y:S02]  /*d920*/  F2FP.PACK_AB R19, R19, R146 ;  /* 0x000000921313723e */ /* 0x000fe400000000ff */
[----:B------:R-:W-:Y:S02]  /*d930*/  IADD3 R0, -R0, R173, RZ ;  /* 0x000000ad00007210 */ /* 0x000fe40007ffe1ff */
[----:B------:R-:W-:Y:S02]  /*d940*/  F2FP.PACK_AB R17, R167, R166 ;  /* 0x000000a6a711723e */ /* 0x000fe400000000ff */
[----:B------:R-:W-:-:S04]  /*d950*/  LEA R0, R15, R0, 0x9 ;  /* 0x000000000f007211 */ /* 0x000fc800078e48ff */
[----:B------:R-:W-:-:S04]  /*d960*/  LEA R0, R0, R2, 0x1 ;  /* 0x0000000200007211 */ /* 0x000fc800078e08ff */
[----:B------:R-:W-:-:S04]  /*d970*/  SHF.L.U32 R0, R0, 0x1, RZ ;  /* 0x0000000100007819 */ /* 0x000fc800000006ff */
[C---:B------:R-:W-:Y:S01]  /*d980*/  IADD3 R2, R0.reuse, -0x10, RZ ;  /* 0xfffffff000027810 */ /* 0x040fe20007ffe0ff */
[----:B------:R1:W-:Y:S01]  /*d990*/  STS [R0], R5 ;  /* 0x0000000500007388 */ /* 0x0003e20000000800 */
[----:B------:R-:W-:-:S03]  /*d9a0*/  @P0 IADD3 R2, R0, 0x10, RZ ;  /* 0x0000001000020810 */ /* 0x000fc60007ffe0ff */
[----:B------:R2:W-:Y:S04]  /*d9b0*/  STS [R0+0x400], R4 ;  /* 0x0004000400007388 */ /* 0x0005e80000000800 */
[----:B------:R3:W-:Y:S04]  /*d9c0*/  STS [R2], R7 ;  /* 0x0000000702007388 */ /* 0x0007e80000000800 */
[----:B------:R4:W-:Y:S01]  /*d9d0*/  STS [R2+0x400], R9 ;  /* 0x0004000902007388 */ /* 0x0009e20000000800 */
[----:B-1----:R-:W-:Y:S02]  /*d9e0*/  IADD3 R5, R0, R6, RZ ;  /* 0x0000000600057210 */ /* 0x002fe40007ffe0ff */
[----:B--2---:R-:W-:-:S03]  /*d9f0*/  IADD3 R4, R6, R2, RZ ;  /* 0x0000000206047210 */ /* 0x004fc60007ffe0ff */
[----:B------:R1:W-:Y:S01]  /*da00*/  STS [R5], R8 ;  /* 0x0000000805007388 */ /* 0x0003e20000000800 */
[----:B---3--:R-:W-:-:S03]  /*da10*/  IADD3 R7, R5, R10, RZ ;  /* 0x0000000a05077210 */ /* 0x008fc60007ffe0ff */
[----:B------:R-:W-:Y:S01]  /*da20*/  STS [R5+0x400], R13 ;  /* 0x0004000d05007388 */ /* 0x000fe20000000800 */
[----:B------:R-:W-:Y:S02]  /*da30*/  IADD3 R6, R4, R10, RZ ;  /* 0x0000000a04067210 */ /* 0x000fe40007ffe0ff */
[----:B----4-:R-:W-:Y:S01]  /*da40*/  IADD3 R9, R10, R2, RZ ;  /* 0x000000020a097210 */ /* 0x010fe20007ffe0ff */
[----:B------:R-:W-:Y:S04]  /*da50*/  STS [R4], R12 ;  /* 0x0000000c04007388 */ /* 0x000fe80000000800 */
[----:B------:R-:W-:Y:S01]  /*da60*/  STS [R4+0x400], R11 ;  /* 0x0004000b04007388 */ /* 0x000fe20000000800 */
[----:B-1----:R-:W-:-:S05]  /*da70*/  IADD3 R8, R0, R10, RZ ;  /* 0x0000000a00087210 */ /* 0x002fca0007ffe0ff */
        /* <DEDUP_REMOVED lines=60> */
[----:B------:R-:W-:Y:S02]  /*de40*/  IADD3 R2, R15, -R2, RZ ;  /* 0x800000020f027210 */ /* 0x000fe40007ffe0ff */
        /* <DEDUP_REMOVED lines=11> */
[----:B-----5:R-:W-:Y:S01]  /*df00*/  SHF.R.S32.HI R6, RZ, 0x1f, R0 ;  /* 0x0000001fff067819 */ /* 0x020fe20000011400 */
        /* <DEDUP_REMOVED lines=36> */
.L_x_564:
[----:B--234-:R-:W-:Y:S05]  /*e150*/  BSYNC B0 ;  /* 0x0000000000007941 */ /* 0x01cfea0003800000 */
.L_x_563:
[----:B------:R-:W2:Y:S04]  /*e160*/  LDL.64 R80, [R1] ;  /* 0x0000000001507983 */ /* 0x000ea80000100a00 */
[----:B------:R3:W5:Y:S04]  /*e170*/  LDL R15, [R1+0x10] ;  /* 0x00001000010f7983 */ /* 0x0007680000100800 */
[----:B------:R3:W5:Y:S01]  /*e180*/  LDL R14, [R1+0x14] ;  /* 0x00001400010e7983 */ /* 0x0007620000100800 */
[----:B------:R-:W-:Y:S01]  /*e190*/  LEA.HI R13, R174, R173, RZ, 0x3 ;  /* 0x000000adae0d7211 */ /* 0x000fe200078f18ff */
[----:B------:R-:W-:Y:S01]  /*e1a0*/  UIMAD UR9, UR9, -0x40, UR15 ;  /* 0xffffffc0090978a4 */ /* 0x000fe2000f8e020f */
[----:B------:R-:W-:Y:S01]  /*e1b0*/  BSSY B0, `(.L_x_565) ;  /* 0x0000024000007945 */ /* 0x000fe20003800000 */
[----:B------:R-:W4:Y:S01]  /*e1c0*/  S2R R0, SR_TID.X ;  /* 0x0000000000007919 */ /* 0x000f220000002100 */
[----:B------:R-:W-:Y:S01]  /*e1d0*/  SHF.R.S32.HI R3, RZ, 0x3, R13 ;  /* 0x00000003ff037819 */ /* 0x000fe2000001140d */
[----:B------:R-:W-:-:S02]  /*e1e0*/  USHF.R.S32.HI UR6, URZ, 0x1f, UR11 ;  /* 0x0000001f3f067899 */ /* 0x000fc4000801140b */
[----:B------:R-:W1:Y:S01]  /*e1f0*/  S2R R10, SR_CTAID.Z ;  /* 0x00000000000a7919 */ /* 0x000e620000002700 */
[----:B------:R-:W-:Y:S02]  /*e200*/  ULDC.64 UR4, c[0x0][0x1f0] ;  /* 0x00007c0000047ab9 */ /* 0x000fe40000000a00 */
[----:B------:R-:W-:-:S04]  /*e210*/  UIMAD UR4, UR6, UR4, URZ ;  /* 0x00000004060472a4 */ /* 0x000fc8000f8e023f */
[----:B------:R-:W-:Y:S01]  /*e220*/  UIMAD UR4, UR11, UR5, UR4 ;  /* 0x000000050b0472a4 */ /* 0x000fe2000f8e0204 */
[----:B----4-:R-:W-:-:S04]  /*e230*/  SHF.R.S32.HI R2, RZ, 0x1f, R0 ;  /* 0x0000001fff027819 */ /* 0x010fc80000011400 */
[----:B------:R-:W-:-:S04]  /*e240*/  LEA.HI R2, R2, R0, RZ, 0x3 ;  /* 0x0000000002027211 */ /* 0x000fc800078f18ff */
[----:B------:R-:W-:Y:S02]  /*e250*/  SHF.R.S32.HI R2, RZ, 0x3, R2 ;  /* 0x00000003ff027819 */ /* 0x000fe40000011402 */
[----:B--2---:R-:W-:Y:S02]  /*e260*/  SHF.R.S32.HI R0, RZ, 0x1f, R80 ;  /* 0x0000001fff007819 */ /* 0x004fe40000011450 */
[----:B------:R-:W-:-:S04]  /*e270*/  IADD3 R4, P0, R80, UR18, RZ ;  /* 0x0000001250047c10 */ /* 0x000fc8000ff1e0ff */
[----:B------:R-:W-:Y:S02]  /*e280*/  IADD3.X R5, R0, UR7, RZ, P0, !PT ;  /* 0x0000000700057c10 */ /* 0x000fe400087fe4ff */
[----:B------:R-:W-:Y:S02]  /*e290*/  ISETP.GE.AND P0, PT, R3, UR9, PT ;  /* 0x0000000903007c0c */ /* 0x000fe4000bf06270 */
[----:B------:R-:W-:Y:S01]  /*e2a0*/  SHF.R.S32.HI R3, RZ, 0x1f, R2 ;  /* 0x0000001fff037819 */ /* 0x000fe20000011402 */
[----:B-1----:R-:W-:-:S04]  /*e2b0*/  IMAD.WIDE.U32 R10, R10, c[0x0][0x1f0], R4 ;  /* 0x00007c000a0a7a25 */ /* 0x002fc800078e0004 */
[----:B------:R-:W-:Y:S01]  /*e2c0*/  IMAD.U32 R4, RZ, RZ, UR12 ;  /* 0x0000000cff047e24 */ /* 0x000fe2000f8e00ff */
[----:B------:R-:W-:-:S03]  /*e2d0*/  IADD3 R9, R11, UR4, RZ ;  /* 0x000000040b097c10 */ /* 0x000fc6000fffe0ff */
[----:B------:R-:W-:Y:S02]  /*e2e0*/  IMAD.WIDE R4, R4, 0x40, R2 ;  /* 0x0000004004047825 */ /* 0x000fe400078e0202 */
        /* <DEDUP_REMOVED lines=13> */
[----:B------:R1:W-:Y:S04]  /*e3c0*/  @!P3 STG.E.128 [R2.64+0x80], R24 ;  /* 0x000080180200b986 */ /* 0x0003e8000c101d10 */
[----:B------:R1:W-:Y:S04]  /*e3d0*/  @!P2 STG.E.128 [R2.64+0x100], R20 ;  /* 0x000100140200a986 */ /* 0x0003e8000c101d10 */
[----:B------:R1:W-:Y:S02]  /*e3e0*/  @!P1 STG.E.128 [R2.64+0x180], R16 ;  /* 0x0001801002009986 */ /* 0x0003e4000c101d10 */
.L_x_566:
[----:B---3--:R-:W-:Y:S05]  /*e3f0*/  BSYNC B0 ;  /* 0x0000000000007941 */ /* 0x008fea0003800000 */
.L_x_565:
[----:B------:R-:W-:Y:S01]  /*e400*/  LEA.HI.SX32 R0, R13, 0x10, 0x1d ;  /* 0x000000100d007811 */ /* 0x000fe200078feaff */
[----:B------:R-:W-:Y:S03]  /*e410*/  BSSY B0, `(.L_x_567) ;  /* 0x0000015000007945 */ /* 0x000fe60003800000 */
[----:B------:R-:W-:-:S13]  /*e420*/  ISETP.GE.AND P0, PT, R0, UR9, PT ;  /* 0x0000000900007c0c */ /* 0x000fda000bf06270 */
[----:B------:R-:W-:Y:S05]  /*e430*/  @P0 BRA `(.L_x_568) ;  /* 0x0000012000000947 */ /* 0x000fea0003800000 */
[----:B------:R-:W-:Y:S01]  /*e440*/  IADD3 R12, P0, R4, 0x10, RZ ;  /* 0x00000010040c7810 */ /* 0x000fe20007f1e0ff */
[----:B-1----:R-:W-:Y:S01]  /*e450*/  IMAD.MOV.U32 R2, RZ, RZ, R10 ;  /* 0x000000ffff027224 */ /* 0x002fe200078e000a */
        /* <DEDUP_REMOVED lines=13> */
[----:B------:R1:W-:Y:S04]  /*e530*/  @!P2 STG.E.128 [R2.64+0x80], R40 ;  /* 0x000080280200a986 */ /* 0x0003e8000c101d10 */
[----:B------:R1:W-:Y:S04]  /*e540*/  @!P1 STG.E.128 [R2.64+0x100], R36 ;  /* 0x0001002402009986 */ /* 0x0003e8000c101d10 */
[----:B------:R1:W-:Y:S02]  /*e550*/  @!P0 STG.E.128 [R2.64+0x180], R32 ;  /* 0x0001802002008986 */ /* 0x0003e4000c101d10 */
.L_x_568:
[----:B------:R-:W-:Y:S05]  /*e560*/  BSYNC B0 ;  /* 0x0000000000007941 */ /* 0x000fea0003800000 */
.L_x_567:
        /* <DEDUP_REMOVED lines=22> */
.L_x_570:
[----:B------:R-:W-:Y:S05]  /*e6d0*/  BSYNC B0 ;  /* 0x0000000000007941 */ /* 0x000fea0003800000 */
.L_x_569:
[----:B------:R-:W-:-:S04]  /*e6e0*/  LEA.HI.SX32 R0, R13, 0x30, 0x1d ;  /* 0x000000300d007811 */ /* 0x000fc800078feaff */
[----:B------:R-:W-:-:S13]  /*e6f0*/  ISETP.GE.AND P0, PT, R0, UR9, PT ;  /* 0x0000000900007c0c */ /* 0x000fda000bf06270 */
[----:B------:R-:W-:Y:S05]  /*e700*/  @P0 EXIT ;  /* 0x000000000000094d */ /* 0x000fea0003800000 */
[----:B------:R-:W-:Y:S01]  /*e710*/  IADD3 R6, P0, R4, 0x30, RZ ;  /* 0x0000003004067810 */ /* 0x000fe20007f1e0ff */
[----:B-1----:R-:W-:Y:S01]  /*e720*/  IMAD.MOV.U32 R2, RZ, RZ, R10 ;  /* 0x000000ffff027224 */ /* 0x002fe200078e000a */
        /* <DEDUP_REMOVED lines=18> */
.L_x_529:
[----:B------:R-:W-:Y:S01]  /*e850*/  UISETP.NE.AND UP4, UPT, UR10, -0x1, UPT ;  /* 0xffffffff0a00788c */ /* 0x000fe2000bf85270 */
[----:B------:R-:W-:Y:S01]  /*e860*/  LEA.HI R6, R10, R99, RZ, 0x3 ;  /* 0x000000630a067211 */ /* 0x000fe200078f18ff */
[----:B------:R-:W-:Y:S01]  /*e870*/  ULDC.U8 UR19, c[0x0][0x329] ;  /* 0x0000ca4000137ab9 */ /* 0x000fe20000000000 */
[----:B------:R-:W1:Y:S01]  /*e880*/  S2R R12, SR_CTAID.Z ;  /* 0x00000000000c7919 */ /* 0x000e620000002700 */
[----:B------:R-:W-:Y:S01]  /*e890*/  UISETP.NE.AND UP3, UPT, UR19, URZ, UPT ;  /* 0x0000003f1300728c */ /* 0x000fe2000bf65270 */
[----:B------:R-:W-:Y:S01]  /*e8a0*/  LOP3.LUT R0, R6, 0xfffffff8, RZ, 0xc0, !PT ;  /* 0xfffffff806007812 */ /* 0x000fe200078ec0ff */
[----:B------:R-:W-:Y:S01]  /*e8b0*/  ULDC.64 UR4, c[0x0][0x1e0] ;  /* 0x0000780000047ab9 */ /* 0x000fe20000000a00 */
[----:B------:R-:W-:Y:S01]  /*e8c0*/  SHF.R.S32.HI R6, RZ, 0x3, R6 ;  /* 0x00000003ff067819 */ /* 0x000fe20000011406 */
[----:B------:R-:W-:Y:S01]  /*e8d0*/  ULDC.64 UR6, c[0x0][0x1e8] ;  /* 0x00007a0000067ab9 */ /* 0x000fe20000000a00 */
[----:B------:R-:W-:Y:S01]  /*e8e0*/  IMAD.U32 R4, RZ, RZ, UR12 ;  /* 0x0000000cff047e24 */ /* 0x000fe2000f8e00ff */
[----:B------:R-:W-:Y:S01]  /*e8f0*/  USHF.R.S32.HI UR18, URZ, 0x1f, UR11 ;  /* 0x0000001f3f127899 */ /* 0x000fe2000801140b */
[----:B------:R-:W-:Y:S01]  /*e900*/  IMAD.IADD R15, R99, 0x1, -R0 ;  /* 0x00000001630f7824 */ /* 0x000fe200078e0a00 */
[----:B------:R-:W-:Y:S01]  /*e910*/  @!UP4 USHF.R.S32.HI UR22, URZ, 0x1f, UR20 ;  /* 0x0000001f3f16c899 */ /* 0x000fe20008011414 */
[--C-:B------:R-:W-:Y:S01]  /*e920*/  SHF.R.S32.HI R7, RZ, 0x1f, R6.reuse ;  /* 0x0000001fff077819 */ /* 0x100fe20000011406 */
[----:B------:R-:W-:Y:S01]  /*e930*/  @UP4 UIMAD.WIDE.U32 UR8, UR10, UR6, URZ ;  /* 0x000000060a0842a5 */ /* 0x000fe2000f8e003f */
[----:B------:R-:W-:Y:S01]  /*e940*/  IMAD.SHL.U32 R0, R15, 0x8, RZ ;  /* 0x000000080f007824 */ /* 0x000fe200078e00ff */
[----:B------:R-:W-:Y:S01]  /*e950*/  @!UP4 UIMAD UR22, UR22, UR4, URZ ;  /* 0x000000041616c2a4 */ /* 0x000fe2000f8e023f */
[----:B------:R-:W-:Y:S01]  /*e960*/  BSSY B0, `(.L_x_571) ;  /* 0x0000040000007945 */ /* 0x000fe20003800000 */
[----:B------:R-:W-:Y:S01]  /*e970*/  ULDC.U8 UR21, c[0x0][0x328] ;  /* 0x0000ca0000157ab9 */ /* 0x000fe20000000000 */
[----:B------:R-:W-:Y:S01]  /*e980*/  IMAD.WIDE R4, R4, 0x40, R6 ;  /* 0x0000004004047825 */ /* 0x000fe200078e0206 */
[----:B------:R-:W-:Y:S01]  /*e990*/  @!UP4 UIMAD.WIDE.U32 UR24, UR20, UR4, URZ ;  /* 0x000000041418c2a5 */ /* 0x000fe2000f8e003f */
[C---:B------:R-:W-:Y:S01]  /*e9a0*/  IADD3 R19, R0.reuse, 0x40, RZ ;  /* 0x0000004000137810 */ /* 0x040fe20007ffe0ff */
[----:B------:R-:W-:Y:S01]  /*e9b0*/  @!UP4 UIMAD UR22, UR20, UR5, UR22 ;  /* 0x000000051416c2a4 */ /* 0x000fe2000f8e0216 */
[C---:B------:R-:W-:Y:S01]  /*e9c0*/  IADD3 R18, R0.reuse, 0x80, RZ ;  /* 0x0000008000127810 */ /* 0x040fe20007ffe0ff */
[----:B------:R-:W-:Y:S01]  /*e9d0*/  UISETP.NE.AND UP2, UPT, UR21, URZ, UPT ;  /* 0x0000003f1500728c */ /* 0x000fe2000bf45270 */
[----:B------:R-:W-:Y:S01]  /*e9e0*/  IADD3 R17, R0, 0xc0, RZ ;  /* 0x000000c000117810 */ /* 0x000fe20007ffe0ff */
[----:B------:R-:W-:-:S02]  /*e9f0*/  ULDC.64 UR4, c[0x0][0x1f0] ;  /* 0x00007c0000047ab9 */ /* 0x000fc40000000a00 */
[----:B------:R-:W-:Y:S02]  /*ea00*/  UIMAD UR4, UR18, UR4, URZ ;  /* 0x00000004120472a4 */ /* 0x000fe4000f8e023f */
[----:B------:R-:W-:Y:S02]  /*ea10*/  @!UP3 UISETP.NE.AND UP1, UPT, UR21, URZ, UPT ;  /* 0x0000003f1500b28c */ /* 0x000fe4000bf25270 */
[----:B------:R-:W-:Y:S02]  /*ea20*/  @UP4 UMOV UR18, UR8 ;  /* 0x0000000800124c82 */ /* 0x000fe40008000000 */
[----:B------:R-:W-:Y:S02]  /*ea30*/  @UP4 UIMAD UR7, UR10, UR7, UR9 ;  /* 0x000000070a0742a4 */ /* 0x000fe4000f8e0209 */
[----:B------:R-:W-:Y:S02]  /*ea40*/  ULDC UR14, c[0x0][0x214] ;  /* 0x00008500000e7ab9 */ /* 0x000fe40000000800 */
[----:B------:R-:W-:-:S02]  /*ea50*/  @UP3 ULDC UR8, c[0x0][0x210] ;  /* 0x0000840000083ab9 */ /* 0x000fc40000000800 */
[----:B------:R-:W-:Y:S02]  /*ea60*/  UISETP.EQ.AND UP2, UPT, UR19, URZ, UP2 ;  /* 0x0000003f1300728c */ /* 0x000fe40009742270 */
[----:B------:R-:W-:Y:S02]  /*ea70*/  ULDC UR9, c[0x0][0x234] ;  /* 0x00008d0000097ab9 */ /* 0x000fe40000000800 */
[----:B------:R-:W-:Y:S02]  /*ea80*/  @UP3 UIMAD UR8, UR8, UR14, URZ ;  /* 0x0000000e080832a4 */ /* 0x000fe4000f8e023f */
[----:B------:R-:W-:Y:S02]  /*ea90*/  @!UP3 USEL UR8, UR14, UR9, !UP1 ;  /* 0x000000090e08b287 */ /* 0x000fe4000c800000 */
[----:B------:R-:W-:Y:S02]  /*eaa0*/  UISETP.NE.OR UP0, UPT, UR10, -0x1, !UP2 ;  /* 0xffffffff0a00788c */ /* 0x000fe4000d705670 */
[----:B------:R-:W-:-:S02]  /*eab0*/  ULDC UR6, c[0x0][0x1c0] ;  /* 0x0000700000067ab9 */ /* 0x000fc40000000800 */
[----:B------:R-:W-:Y:S02]  /*eac0*/  @UP3 UMOV UR23, 0x1 ;  /* 0x0000000100173882 */ /* 0x000fe40000000000 */
[----:B------:R-:W-:Y:S02]  /*ead0*/  @!UP3 UIMAD UR23, UR8, UR6, URZ ;  /* 0x000000060817b2a4 */ /* 0x000fe4000f8e023f */
[----:B------:R-:W-:Y:S02]  /*eae0*/  @!UP4 UMOV UR18, UR24 ;  /* 0x000000180012cc82 */ /* 0x000fe40008000000 */
[----:B------:R-:W-:Y:S01]  /*eaf0*/  @!UP4 UIADD3 UR7, UR25, UR22, URZ ;  /* 0x000000161907c290 */ /* 0x000fe2000fffe03f */
[----:B------:R-:W-:Y:S01]  /*eb00*/  IADD3 R2, P0, R0, UR18, RZ ;  /* 0x0000001200027c10 */ /* 0x000fe2000ff1e0ff */
[----:B------:R-:W-:Y:S02]  /*eb10*/  UIADD3 UR15, -UR13, UR15, URZ ;  /* 0x0000000f0d0f7290 */ /* 0x000fe4000fffe13f */
[----:B------:R-:W-:-:S02]  /*eb20*/  UIMAD UR23, UR20, UR23, URZ ;  /* 0x00000017141772a4 */ /* 0x000fc4000f8e023f */
[----:B------:R-:W-:Y:S01]  /*eb30*/  @!UP0 UIMAD UR10, UR20, UR14, URZ ;  /* 0x0000000e140a82a4 */ /* 0x000fe2000f8e023f */
[----:B------:R-:W-:Y:S01]  /*eb40*/  LEA.HI.X.SX32 R3, R0, UR7, 0x1, P0 ;  /* 0x0000000700037c11 */ /* 0x000fe200080f0eff */
[----:B------:R-:W-:Y:S01]  /*eb50*/  USEL UR23, UR23, URZ, !UP2 ;  /* 0x0000003f17177287 */ /* 0x000fe2000d000000 */
[----:B------:R-:W-:Y:S01]  /*eb60*/  ISETP.GE.AND P0, PT, R6, UR15, PT ;  /* 0x0000000f06007c0c */ /* 0x000fe2000bf06270 */
[----:B------:R-:W-:Y:S02]  /*eb70*/  @UP3 ULDC UR26, c[0x0][0x210] ;  /* 0x00008400001a3ab9 */ /* 0x000fe40000000800 */
[----:B------:R-:W-:Y:S01]  /*eb80*/  @!UP3 UMOV UR26, 0x1 ;  /* 0x00000001001ab882 */ /* 0x000fe20000000000 */
[----:B-1----:R-:W-:Y:S01]  /*eb90*/  IMAD.WIDE.U32 R12, R12, c[0x0][0x1f0], R2 ;  /* 0x00007c000c0c7a25 */ /* 0x002fe200078e0002 */
[----:B------:R-:W-:Y:S02]  /*eba0*/  UIMAD UR8, UR11, UR8, UR23 ;  /* 0x000000080b0872a4 */ /* 0x000fe4000f8e0217 */
[----:B------:R-:W-:-:S02]  /*ebb0*/  UIMAD UR13, UR13, UR26, URZ ;  /* 0x0000001a0d0d72a4 */ /* 0x000fc4000f8e023f */
[----:B------:R-:W-:Y:S02]  /*ebc0*/  @!UP2 UMOV UR28, URZ ;  /* 0x0000003f001cac82 */ /* 0x000fe40008000000 */
[----:B------:R-:W-:Y:S02]  /*ebd0*/  @UP2 UMOV UR28, UR10 ;  /* 0x0000000a001c2c82 */ /* 0x000fe40008000000 */
[----:B------:R-:W-:Y:S02]  /*ebe0*/  UIMAD UR4, UR11, UR5, UR4 ;  /* 0x000000050b0472a4 */ /* 0x000fe4000f8e0204 */
[----:B------:R-:W-:Y:S02]  /*ebf0*/  @!UP2 UMOV UR29, URZ ;  /* 0x0000003f001dac82 */ /* 0x000fe40008000000 */
[----:B------:R-:W-:Y:S02]  /*ec00*/  USHF.R.S32.HI UR7, URZ, 0x1f, UR8 ;  /* 0x0000001f3f077899 */ /* 0x000fe40008011408 */
[----:B------:R-:W-:Y:S01]  /*ec10*/  @UP2 USHF.R.S32.HI UR29, URZ, 0x1f, UR10 ;  /* 0x0000001f3f1d2899 */ /* 0x000fe2000801140a */
        /* <DEDUP_REMOVED lines=20> */
.L_x_572:
[----:B------:R-:W-:Y:S05]  /*ed60*/  BSYNC B0 ;  /* 0x0000000000007941 */ /* 0x000fea0003800000 */
.L_x_571:
        /* <DEDUP_REMOVED lines=22> */
.L_x_574:
[----:B------:R-:W-:Y:S05]  /*eed0*/  BSYNC B0 ;  /* 0x0000000000007941 */ /* 0x000fea0003800000 */
.L_x_573:
        /* <DEDUP_REMOVED lines=22> */
.L_x_576:
[----:B------:R-:W-:Y:S05]  /*f040*/  BSYNC B0 ;  /* 0x0000000000007941 */ /* 0x000fea0003800000 */
.L_x_575:
        /* <DEDUP_REMOVED lines=21> */
.L_x_578:
[----:B------:R-:W-:Y:S05]  /*f1a0*/  BSYNC B0 ;  /* 0x0000000000007941 */ /* 0x000fea0003800000 */
.L_x_577:
        /* <DEDUP_REMOVED lines=35> */
.L_x_579:
        /* <DEDUP_REMOVED lines=10> */
.L_x_2034:


//--------------------- .text._ZN5flash16flash_fwd_kernelI23Flash_fwd_kernel_traitsILi256ELi64ELi64ELi4ELb0ELb0EN7cutlass6half_tE19Flash_kernel_traitsILi256ELi64ELi64ELi4ES3_EELb1ELb0ELb1ELb0ELb0ELb0ELb0ELb0EEEvNS_16Flash_fwd_paramsE --------------------------
	.section	.text._ZN5flash16flash_fwd_kernelI23Flash_fwd_kernel_traitsILi256ELi64ELi64ELi4ELb0ELb0EN7cutlass6half_tE19Flash_kernel_traitsILi256ELi64ELi64ELi4ES3_EELb1ELb0ELb1ELb0ELb0ELb0ELb0ELb0EEEvNS_16Flash_fwd_paramsE,"ax",@progbits
	.sectioninfo	@"SHI_REGISTERS=255"
	.align	128
        .global         _ZN5flash16flash_fwd_kernelI23Flash_fwd_kernel_traitsILi256ELi64ELi64ELi4ELb0ELb0EN7cutlass6half_tE19Flash_kernel_traitsILi256ELi64ELi64ELi4ES3_EELb1ELb0ELb1ELb0ELb0ELb0ELb0ELb0EEEvNS_16Flash_fwd_paramsE
        .type           _ZN5flash16flash_fwd_kernelI23Flash_fwd_kernel_traitsILi256ELi64ELi64ELi4ELb0ELb0EN7cutlass6half_tE19Flash_kernel_traitsILi256ELi64ELi64ELi4ES3_EELb1ELb0ELb1ELb0ELb0ELb0ELb0ELb0EEEvNS_16Flash_fwd_paramsE,@function
        .size           _ZN5flash16flash_fwd_kernelI23Flash_fwd_kernel_traitsILi256ELi64ELi64ELi4ELb0ELb0EN7cutlass6half_tE19Flash_kernel_traitsILi256ELi64ELi64ELi4ES3_EELb1ELb0ELb1ELb0ELb0ELb0ELb0ELb0EEEvNS_16Flash_fwd_paramsE,(.L_x_2035 - _ZN5flash16flash_fwd_kernelI23Flash_fwd_kernel_traitsILi256ELi64ELi64ELi4ELb0ELb0EN7cutlass6half_tE19Flash_kernel_traitsILi256ELi64ELi64ELi4ES3_EELb1ELb0ELb1ELb0ELb0ELb0ELb0ELb0EEEvNS_16Flash_fwd_paramsE)
        .other          _ZN5flash16flash_fwd_kernelI23Flash_fwd_kernel_traitsILi256ELi64ELi64ELi4ELb0ELb0EN7cutlass6half_tE19Flash_kernel_traitsILi256ELi64ELi64ELi4ES3_EELb1ELb0ELb1ELb0ELb0ELb0ELb0ELb0EEEvNS_16Flash_fwd_paramsE,@"STO_CUDA_ENTRY STV_DEFAULT"
_ZN5flash16flash_fwd_kernelI23Flash_fwd_kernel_traitsILi256ELi64ELi64ELi4ELb0ELb0EN7cutlass6half_tE19Flash_kernel_traitsILi256ELi64ELi64ELi4ES3_EELb1ELb0ELb1ELb0ELb0ELb0ELb0ELb0EEEvNS_16Flash_fwd_paramsE:
.text._ZN5flash16flash_fwd_kernelI23Flash_fwd_kernel_traitsILi256ELi64ELi64ELi4ELb0ELb0EN7cutlass6half_tE19Flash_kernel_traitsILi256ELi64ELi64ELi4ES3_EELb1ELb0ELb1ELb0ELb0ELb0ELb0ELb0EEEvNS_16Flash_fwd_paramsE:
        /* <DEDUP_REMOVED lines=14> */
[----:B------:R-:W3:Y:S04]  /*00e0*/  @P2 LDG.E.64 R4, [R4.64] ;  /* 0x0000001804042981 */ /* 0x000ee8000c1e1b00 */
[----:B------:R-:W4:Y:S01]  /*00f0*/  @P2 LDG.E.64 R8, [R2.64] ;  /* 0x0000001802082981 */ /* 0x000f22000c1e1b00 */
[----:B------:R-:W5:Y:S01]  /*0100*/  S2UR UR7, SR_CTAID.Y ;  /* 0x00000000000779c3 */ /* 0x000f620000002600 */
[----:B------:R-:W-:Y:S02]  /*0110*/  UISETP.NE.U32.AND UP2, UPT, URZ, UR8, UPT ;  /* 0x000000083f00728c */ /* 0x000fe4000bf45070 */
[----:B------:R-:W-:Y:S02]  /*0120*/  UISETP.NE.U32.AND UP1, UPT, URZ, UR4, UPT ;  /* 0x000000043f00728c */ /* 0x000fe4000bf25070 */
[----:B------:R-:W-:-:S02]  /*0130*/  UISETP.NE.AND.EX UP2, UPT, URZ, UR9, UPT, UP2 ;  /* 0x000000093f00728c */ /* 0x000fc4000bf45320 */
[----:B------:R-:W-:Y:S01]  /*0140*/  UMOV UR31, 0x4 ;  /* 0x00000004001f7882 */ /* 0x000fe20000000000 */
[----:B------:R-:W1:Y:S01]  /*0150*/  S2UR UR10, SR_CTAID.Z ;  /* 0x00000000000a79c3 */ /* 0x000e620000002700 */
[----:B------:R-:W-:Y:S02]  /*0160*/  ULDC.64 UR8, c[0x0][0x240] ;  /* 0x0000900000087ab9 */ /* 0x000fe40000000a00 */
[----:B------:R-:W-:Y:S01]  /*0170*/  PLOP3.LUT P0, PT, PT, PT, UP2, 0x80, 0x0 ;  /* 0x000000000000781c */ /* 0x000fe20003f0f028 */
[----:B------:R-:W-:-:S03]  /*0180*/  UISETP.NE.AND.EX UP1, UPT, URZ, UR5, UPT, UP1 ;  /* 0x000000053f00728c */ /* 0x000fc6000bf25310 */
[----:B------:R-:W-:Y:S02]  /*0190*/  ULDC.64 UR4, c[0x0][0x248] ;  /* 0x0000920000047ab9 */ /* 0x000fe40000000a00 */
[----:B------:R-:W-:Y:S02]  /*01a0*/  UISETP.EQ.U32.AND UP0, UPT, URZ, UR4, UPT ;  /* 0x000000043f00728c */ /* 0x000fe4000bf02070 */
[----:B-----5:R-:W-:-:S06]  /*01b0*/  UIMAD.WIDE UR8, UR7, UR31, UR8 ;  /* 0x0000001f070872a5 */ /* 0x020fcc000f8e0208 */
[----:B------:R-:W-:Y:S01]  /*01c0*/  IMAD.U32 R12, RZ, RZ, UR8 ;  /* 0x00000008ff0c7e24 */ /* 0x000fe2000f8e00ff */
[----:B-1----:R-:W-:Y:S01]  /*01d0*/  ULOP3.LUT UR6, UR10, UR22, UR7, 0xfe, !UPT ;  /* 0x000000160a067292 */ /* 0x002fe2000f8efe07 */
[----:B------:R-:W-:-:S05]  /*01e0*/  IMAD.U32 R13, RZ, RZ, UR9 ;  /* 0x00000009ff0d7e24 */ /* 0x000fca000f8e00ff */
[----:B--2---:R-:W-:Y:S01]  /*01f0*/  LOP3.LUT P3, RZ, R80, UR6, RZ, 0xfc, !PT ;  /* 0x0000000650ff7c12 */ /* 0x004fe2000f86fcff */
[----:B------:R-:W-:Y:S02]  /*0200*/  ULDC.U8 UR6, c[0x0][0x312] ;  /* 0x0000c48000067ab9 */ /* 0x000fe40000000000 */
[----:B------:R-:W-:-:S04]  /*0210*/  UISETP.NE.AND UP3, UPT, UR6, URZ, UPT ;  /* 0x0000003f0600728c */ /* 0x000fc8000bf65270 */
[----:B------:R-:W-:-:S06]  /*0220*/  UISETP.EQ.OR.EX UP0, UPT, URZ, UR5, !UP3, UP0 ;  /* 0x000000053f00728c */ /* 0x000fcc000df02700 */
[----:B------:R-:W-:Y:S02]  /*0230*/  @!P3 IMAD.MOV.U32 R6, RZ, RZ, c[0x0][0x308] ;  /* 0x0000c200ff06b624 */ /* 0x000fe400078e00ff */
[----:B------:R-:W-:Y:S01]  /*0240*/  @!P3 IMAD.MOV.U32 R7, RZ, RZ, c[0x0][0x30c] ;  /* 0x0000c300ff07b624 */ /* 0x000fe200078e00ff */
[----:B------:R-:W-:Y:S02]  /*0250*/  ULDC.64 UR4, c[0x0][0x248] ;  /* 0x0000920000047ab9 */ /* 0x000fe40000000a00 */
[----:B------:R-:W-:Y:S02]  /*0260*/  UIMAD.WIDE UR4, UR7, UR31, UR4 ;  /* 0x0000001f070472a5 */ /* 0x000fe4000f8e0204 */
[----:B------:R-:W-:Y:S02]  /*0270*/  ULDC.64 UR8, c[0x0][0x250] ;  /* 0x0000940000087ab9 */ /* 0x000fe40000000a00 */
[----:B------:R-:W-:-:S06]  /*0280*/  @UP1 UIMAD.WIDE UR8, UR7, UR31, UR8 ;  /* 0x0000001f070812a5 */ /* 0x000fcc000f8e0208 */
[----:B------:R-:W-:Y:S02]  /*0290*/  IMAD.U32 R10, RZ, RZ, UR8 ;  /* 0x00000008ff0a7e24 */ /* 0x000fe4000f8e00ff */
[----:B------:R-:W-:Y:S01]  /*02a0*/  IMAD.U32 R11, RZ, RZ, UR9 ;  /* 0x00000009ff0b7e24 */ /* 0x000fe2000f8e00ff */
[----:B---3--:R-:W1:Y:S01]  /*02b0*/  @P2 R2UR UR32, R4 ;  /* 0x00000000042023c2 */ /* 0x008e6200000e0000 */
[----:B----4-:R-:W-:-:S07]  /*02c0*/  @P2 IADD3 R2, P1, R8, c[0x0][0x300], RZ ;  /* 0x0000c00008022a10 */ /* 0x010fce0007f3e0ff */
[----:B------:R-:W2:Y:S01]  /*02d0*/  @P2 R2UR UR33, R5 ;  /* 0x00000000052123c2 */ /* 0x000ea200000e0000 */
[----:B------:R-:W-:Y:S02]  /*02e0*/  @P2 IADD3.X R3, RZ, R9, RZ, P1, !PT ;  /* 0x00000009ff032210 */ /* 0x000fe40000ffe4ff */
[----:B------:R-:W-:-:S03]  /*02f0*/  PLOP3.LUT P2, PT, PT, PT, UP0, 0x80, 0x0 ;  /* 0x000000000000781c */ /* 0x000fc60003f4f008 */
[----:B------:R-:W-:Y:S01]  /*0300*/  @!P3 STG.E.64 [R6.64+0x8], R2 ;  /* 0x000008020600b986 */ /* 0x000fe2000c101b18 */
[----:B-1----:R-:W-:Y:S02]  /*0310*/  IMAD.U32 R4, RZ, RZ, UR32 ;  /* 0x00000020ff047e24 */ /* 0x002fe4000f8e00ff */
[----:B--2---:R-:W-:-:S05]  /*0320*/  IMAD.U32 R5, RZ, RZ, UR33 ;  /* 0x00000021ff057e24 */ /* 0x004fca000f8e00ff */
[----:B------:R1:W-:Y:S04]  /*0330*/  @!P3 STG.E.64 [R6.64], R4 ;  /* 0x000000040600b986 */ /* 0x0003e8000c101b18 */
[----:B------:R-:W2:Y:S04]  /*0340*/  @P0 LDG.E R9, [R12.64] ;  /* 0x000000180c090981 */ /* 0x000ea8000c1e1900 */
[----:B------:R-:W3:Y:S01]  /*0350*/  @P0 LDG.E R8, [R12.64+0x4] ;  /* 0x000004180c080981 */ /* 0x000ee2000c1e1900 */
[----:B------:R-:W-:Y:S02]  /*0360*/  PLOP3.LUT P1, PT, PT, PT, UP1, 0x80, 0x0 ;  /* 0x000000000000781c */ /* 0x000fe40003f2f018 */
[----:B-1----:R-:W-:Y:S01]  /*0370*/  MOV R4, UR4 ;  /* 0x0000000400047c02 */ /* 0x002fe20008000f00 */
[----:B------:R-:W-:-:S10]  /*0380*/  IMAD.U32 R5, RZ, RZ, UR5 ;  /* 0x00000005ff057e24 */ /* 0x000fd4000f8e00ff */
[----:B------:R1:W4:Y:S04]  /*0390*/  @P1 LDG.E R6, [R10.64] ;  /* 0x000000180a061981 */ /* 0x000328000c1e1900 */
[----:B------:R-:W5:Y:S01]  /*03a0*/  @!P2 LDG.E R0, [R4.64] ;  /* 0x000000180400a981 */ /* 0x000f62000c1e1900 */
[----:B------:R-:W-:Y:S01]  /*03b0*/  UMOV UR21, 0xffffffff ;  /* 0xffffffff00157882 */ /* 0x000fe20000000000 */
[----:B------:R-:W-:Y:S01]  /*03c0*/  SHF.R.S32.HI R7, RZ, 0x1f, R80 ;  /* 0x0000001fff077819 */ /* 0x000fe20000011450 */
[----:B------:R-:W-:Y:S02]  /*03d0*/  UMOV UR16, 0xffffffff ;  /* 0xffffffff00107882 */ /* 0x000fe40000000000 */
[----:B------:R-:W-:Y:S01]  /*03e0*/  ULDC UR4, c[0x0][0x1c0] ;  /* 0x0000700000047ab9 */ /* 0x000fe20000000800 */
[----:B------:R-:W-:Y:S01]  /*03f0*/  LEA.HI R83, R7, R80, RZ, 0x5 ;  /* 0x0000005007537211 */ /* 0x000fe200078f28ff */
[----:B------:R-:W-:-:S02]  /*0400*/  UIMAD UR4, UR7, UR4, UR10 ;  /* 0x00000004070472a4 */ /* 0x000fc4000f8e020a */
[----:B------:R-:W-:Y:S02]  /*0410*/  UMOV UR11, URZ ;  /* 0x0000003f000b7c82 */ /* 0x000fe40008000000 */
[----:B------:R-:W-:-:S04]  /*0420*/  USHF.L.U32 UR5, UR4, 0x5, URZ ;  /* 0x0000000504057899 */ /* 0x000fc8000800063f */
[----:B------:R-:W-:Y:S01]  /*0430*/  USHF.R.S32.HI UR4, URZ, 0x1f, UR5 ;  /* 0x0000001f3f047899 */ /* 0x000fe20008011405 */
[----:B-1----:R-:W-:-:S05]  /*0440*/  LOP3.LUT R11, R83, 0xffffffe0, RZ, 0xc0, !PT ;  /* 0xffffffe0530b7812 */ /* 0x002fca00078ec0ff */
[----:B------:R-:W-:Y:S01]  /*0450*/  IMAD.IADD R10, R80, 0x1, -R11 ;  /* 0x00000001500a7824 */ /* 0x000fe200078e0a0b */
[----:B--2---:R-:W1:Y:S08]  /*0460*/  @P0 R2UR UR21, R9 ;  /* 0x00000000091503c2 */ /* 0x004e7000000e0000 */
[----:B---3--:R-:W1:Y:S08]  /*0470*/  @P0 R2UR UR23, R8 ;  /* 0x00000000081703c2 */ /* 0x008e7000000e0000 */
[----:B----4-:R2:W3:Y:S01]  /*0480*/  @P1 R2UR UR11, R6 ;  /* 0x00000000060b13c2 */ /* 0x0104e200000e0000 */
[----:B------:R-:W-:-:S02]  /*0490*/  IADD3 R165, P1, P0, R2, UR5, R10 ;  /* 0x0000000502a57c10 */ /* 0x000fc4000f83e00a */
[----:B------:R-:W-:Y:S01]  /*04a0*/  SHF.R.S32.HI R2, RZ, 0x1f, R10 ;  /* 0x0000001fff027819 */ /* 0x000fe2000001140a */
[----:B-1----:R-:W-:-:S03]  /*04b0*/  @UP2 UIADD3 UR23, UR23, -UR21, URZ ;  /* 0x8000001517172290 */ /* 0x002fc6000fffe03f */
[----:B------:R-:W-:Y:S01]  /*04c0*/  IADD3.X R2, R3, UR4, R2, P1, P0 ;  /* 0x0000000403027c10 */ /* 0x000fe20008fe0402 */
[----:B-----5:R2:W1:Y:S01]  /*04d0*/  @!P2 R2UR UR16, R0 ;  /* 0x000000000010a3c2 */ /* 0x02046200000e0000 */
[----:B------:R-:W-:Y:S02]  /*04e0*/  ISETP.NE.U32.AND P2, PT, RZ, c[0x0][0x248], PT ;  /* 0x00009200ff007a0c */ /* 0x000fe40003f45070 */
[----:B------:R-:W-:Y:S02]  /*04f0*/  @!UP2 ULDC UR23, c[0x0][0x214] ;  /* 0x000085000017aab9 */ /* 0x000fe40000000800 */
[----:B------:R-:W-:-:S13]  /*0500*/  ISETP.NE.AND.EX P2, PT, RZ, c[0x0][0x24c], PT, P2 ;  /* 0x00009300ff007a0c */ /* 0x000fda0003f45320 */
[----:B-123--:R-:W-:Y:S05]  /*0510*/  @!P2 BRA `(.L_x_580) ;  /* 0x000000700000a947 */ /* 0x00efea0003800000 */
[----:B------:R-:W-:-:S13]  /*0520*/  PLOP3.LUT P0, PT, PT, PT, UP3, 0x80, 0x0 ;  /* 0x000000000000781c */ /* 0x000fda0003f0f038 */
[----:B------:R-:W2:Y:S04]  /*0530*/  @P0 LDG.E R0, [R4.64+0x4] ;  /* 0x0000041804000981 */ /* 0x000ea8000c1e1900 */
[----:B------:R-:W3:Y:S01]  /*0540*/  @!P0 LDG.E R3, [R4.64] ;  /* 0x0000001804038981 */ /* 0x000ee2000c1e1900 */
[----:B--2---:R-:W1:Y:S02]  /*0550*/  @P0 R2UR UR6, R0 ;  /* 0x00000000000603c2 */ /* 0x004e6400000e0000 */
[----:B-1----:R-:W-:-:S11]  /*0560*/  @UP3 UIADD3 UR6, UR6, -UR16, URZ ;  /* 0x8000001006063290 */ /* 0x002fd6000fffe03f */
[----:B---3--:R1:W2:Y:S02]  /*0570*/  @!P0 R2UR UR6, R3 ;  /* 0x00000000030683c2 */ /* 0x0082a400000e0000 */
[----:B-12---:R-:W-:Y:S05]  /*0580*/  BRA `(.L_x_581) ;  /* 0x0000001000007947 */ /* 0x006fea0003800000 */
.L_x_580:
[----:B------:R-:W-:Y:S02]  /*0590*/  ULDC UR6, c[0x0][0x218] ;  /* 0x0000860000067ab9 */ /* 0x000fe40000000800 */
.L_x_581:
        /* <DEDUP_REMOVED lines=45> */
[----:B------:R-:W-:Y:S01]  /*0870*/  LEA.HI R7, R7, R80, RZ, 0x3 ;  /* 0x0000005007077211 */ /* 0x000fe200078f18ff */
[----:B------:R-:W-:Y:S01]  /*0880*/  ULDC.64 UR12, c[0x0][0x1e8] ;  /* 0x00007a00000c7ab9 */ /* 0x000fe20000000a00 */
[----:B------:R-:W1:Y:S01]  /*0890*/  S2R R10, SR_CTAID.Z ;  /* 0x00000000000a7919 */ /* 0x000e620000002700 */
[----:B------:R-:W-:Y:S01]  /*08a0*/  ULDC.64 UR4, c[0x0][0x1e0] ;  /* 0x0000780000047ab9 */ /* 0x000fe20000000a00 */
[----:B------:R-:W-:Y:S01]  /*08b0*/  LOP3.LUT R3, R7, 0xfffffff8, RZ, 0xc0, !PT ;  /* 0xfffffff807037812 */ /* 0x000fe200078ec0ff */
[----:B------:R-:W-:Y:S01]  /*08c0*/  USHF.R.S32.HI UR17, URZ, 0x1f, UR10 ;  /* 0x0000001f3f117899 */ /* 0x000fe2000801140a */
[----:B------:R-:W-:Y:S01]  /*08d0*/  SHF.R.S32.HI R14, RZ, 0x3, R7 ;  /* 0x00000003ff0e7819 */ /* 0x000fe20000011407 */
[----:B------:R-:W-:Y:S01]  /*08e0*/  ULDC UR11, c[0x0][0x214] ;  /* 0x00008500000b7ab9 */ /* 0x000fe20000000800 */
[----:B------:R-:W-:Y:S01]  /*08f0*/  IMAD.U32 R17, RZ, RZ, UR22 ;  /* 0x00000016ff117e24 */ /* 0x000fe2000f8e00ff */
[----:B------:R-:W-:Y:S01]  /*0900*/  ULDC UR9, c[0x0][0x234] ;  /* 0x00008d0000097ab9 */ /* 0x000fe20000000800 */
[----:B------:R-:W-:Y:S01]  /*0910*/  IMAD.IADD R80, R80, 0x1, -R3 ;  /* 0x0000000150507824 */ /* 0x000fe200078e0a03 */
[----:B------:R-:W-:Y:S01]  /*0920*/  @UP0 UIMAD.WIDE.U32 UR14, UR21, UR12, URZ ;  /* 0x0000000c150e02a5 */ /* 0x000fe2000f8e003f */
[--C-:B------:R-:W-:Y:S01]  /*0930*/  SHF.R.S32.HI R15, RZ, 0x1f, R14.reuse ;  /* 0x0000001fff0f7819 */ /* 0x100fe2000001140e */
[----:B------:R-:W-:Y:S01]  /*0940*/  @!UP0 USHF.R.S32.HI UR16, URZ, 0x1f, UR7 ;  /* 0x0000001f3f108899 */ /* 0x000fe20008011407 */
[----:B------:R-:W-:Y:S01]  /*0950*/  IMAD.SHL.U32 R9, R80, 0x8, RZ ;  /* 0x0000000850097824 */ /* 0x000fe200078e00ff */
[----:B------:R-:W-:Y:S01]  /*0960*/  ULDC.U8 UR12, c[0x0][0x329] ;  /* 0x0000ca40000c7ab9 */ /* 0x000fe20000000000 */
[----:B------:R-:W-:Y:S01]  /*0970*/  BSSY B0, `(.L_x_583) ;  /* 0x000003f000007945 */ /* 0x000fe20003800000 */
[----:B------:R-:W-:Y:S01]  /*0980*/  UISETP.NE.AND UP2, UPT, UR12, URZ, UPT ;  /* 0x0000003f0c00728c */ /* 0x000fe2000bf45270 */
[----:B------:R-:W-:Y:S01]  /*0990*/  IMAD.WIDE R16, R17, 0x40, R14 ;  /* 0x0000004011107825 */ /* 0x000fe200078e020e */
[----:B------:R-:W-:Y:S01]  /*09a0*/  @UP0 UIMAD UR13, UR21, UR13, UR15 ;  /* 0x0000000d150d02a4 */ /* 0x000fe2000f8e020f */
[C---:B------:R-:W-:Y:S01]  /*09b0*/  IADD3 R8, R9.reuse, 0x40, RZ ;  /* 0x0000004009087810 */ /* 0x040fe20007ffe0ff */
[----:B------:R-:W-:Y:S01]  /*09c0*/  @!UP0 UIMAD UR16, UR16, UR4, URZ ;  /* 0x00000004101082a4 */ /* 0x000fe2000f8e023f */
[C---:B------:R-:W-:Y:S01]  /*09d0*/  IADD3 R7, R9.reuse, 0x80, RZ ;  /* 0x0000008009077810 */ /* 0x040fe20007ffe0ff */
[----:B------:R-:W-:Y:S01]  /*09e0*/  ULDC.U8 UR15, c[0x0][0x328] ;  /* 0x0000ca00000f7ab9 */ /* 0x000fe20000000000 */
[----:B------:R-:W-:Y:S01]  /*09f0*/  IADD3 R6, R9, 0xc0, RZ ;  /* 0x000000c009067810 */ /* 0x000fe20007ffe0ff */
[----:B------:R-:W-:-:S02]  /*0a00*/  UISETP.NE.AND UP3, UPT, UR15, URZ, UPT ;  /* 0x0000003f0f00728c */ /* 0x000fc4000bf65270 */
[----:B------:R-:W-:Y:S02]  /*0a10*/  @!UP0 UIMAD.WIDE.U32 UR18, UR7, UR4, URZ ;  /* 0x00000004071282a5 */ /* 0x000fe4000f8e003f */
[----:B------:R-:W-:Y:S02]  /*0a20*/  UISETP.EQ.AND UP3, UPT, UR12, URZ, UP3 ;  /* 0x0000003f0c00728c */ /* 0x000fe40009f62270 */
[----:B------:R-:W-:Y:S02]  /*0a30*/  @!UP2 UISETP.NE.AND UP1, UPT, UR15, URZ, UPT ;  /* 0x0000003f0f00a28c */ /* 0x000fe4000bf25270 */
[----:B------:R-:W-:Y:S02]  /*0a40*/  @UP2 ULDC UR12, c[0x0][0x210] ;  /* 0x00008400000c2ab9 */ /* 0x000fe40000000800 */
[----:B------:R-:W-:Y:S02]  /*0a50*/  @!UP0 UIMAD UR16, UR7, UR5, UR16 ;  /* 0x00000005071082a4 */ /* 0x000fe4000f8e0210 */
[----:B------:R-:W-:-:S02]  /*0a60*/  @UP2 UIMAD UR12, UR12, UR11, URZ ;  /* 0x0000000b0c0c22a4 */ /* 0x000fc4000f8e023f */
[----:B------:R-:W-:Y:S02]  /*0a70*/  ULDC.64 UR4, c[0x0][0x1f0] ;  /* 0x00007c0000047ab9 */ /* 0x000fe40000000a00 */
[----:B------:R-:W-:Y:S02]  /*0a80*/  @!UP2 USEL UR12, UR11, UR9, !UP1 ;  /* 0x000000090b0ca287 */ /* 0x000fe4000c800000 */
[----:B------:R-:W-:Y:S02]  /*0a90*/  ULDC UR6, c[0x0][0x1c0] ;  /* 0x0000700000067ab9 */ /* 0x000fe40000000800 */
[----:B------:R-:W-:Y:S02]  /*0aa0*/  UIMAD UR4, UR17, UR4, URZ ;  /* 0x00000004110472a4 */ /* 0x000fe4000f8e023f */
[----:B------:R-:W-:Y:S02]  /*0ab0*/  @!UP0 UMOV UR14, UR18 ;  /* 0x00000012000e8c82 */ /* 0x000fe40008000000 */
[----:B------:R-:W-:Y:S01]  /*0ac0*/  @UP2 UMOV UR17, 0x1 ;  /* 0x0000000100112882 */ /* 0x000fe20000000000 */
[----:B------:R-:W-:Y:S01]  /*0ad0*/  IADD3 R2, P0, R9, UR14, RZ ;  /* 0x0000000e09027c10 */ /* 0x000fe2000ff1e0ff */
[----:B------:R-:W-:-:S02]  /*0ae0*/  @!UP2 UIMAD UR17, UR12, UR6, URZ ;  /* 0x000000060c11a2a4 */ /* 0x000fc4000f8e023f */
[----:B------:R-:W-:Y:S02]  /*0af0*/  @!UP0 UIADD3 UR13, UR19, UR16, URZ ;  /* 0x00000010130d8290 */ /* 0x000fe4000fffe03f */
[----:B------:R-:W-:Y:S02]  /*0b00*/  UIADD3 UR23, -UR8, UR23, URZ ;  /* 0x0000001708177290 */ /* 0x000fe4000fffe13f */
[----:B------:R-:W-:Y:S02]  /*0b10*/  @UP3 UIMAD UR15, UR7, UR11, URZ ;  /* 0x0000000b070f32a4 */ /* 0x000fe4000f8e023f */
[----:B------:R-:W-:Y:S01]  /*0b20*/  UIMAD UR17, UR7, UR17, URZ ;  /* 0x00000011071172a4 */ /* 0x000fe2000f8e023f */
[----:B------:R-:W-:Y:S01]  /*0b30*/  LEA.HI.X.SX32 R3, R9, UR13, 0x1, P0 ;  /* 0x0000000d09037c11 */ /* 0x000fe200080f0eff */
[----:B------:R-:W-:Y:S01]  /*0b40*/  @UP3 USEL UR15, UR15, UR21, !UP0 ;  /* 0x000000150f0f3287 */ /* 0x000fe2000c000000 */
[----:B------:R-:W-:Y:S01]  /*0b50*/  ISETP.GE.AND P0, PT, R14, UR23, PT ;  /* 0x000000170e007c0c */ /* 0x000fe2000bf06270 */
[----:B------:R-:W-:-:S02]  /*0b60*/  @UP2 ULDC UR20, c[0x0][0x210] ;  /* 0x0000840000142ab9 */ /* 0x000fc40000000800 */
[----:B------:R-:W-:Y:S01]  /*0b70*/  USEL UR17, UR17, URZ, !UP3 ;  /* 0x0000003f11117287 */ /* 0x000fe2000d800000 */
[----:B-1----:R-:W-:Y:S01]  /*0b80*/  IMAD.WIDE.U32 R10, R10, c[0x0][0x1f0], R2 ;  /* 0x00007c000a0a7a25 */ /* 0x002fe200078e0002 */
[----:B------:R-:W-:Y:S02]  /*0b90*/  @!UP2 UMOV UR20, 0x1 ;  /* 0x000000010014a882 */ /* 0x000fe40000000000 */
[----:B------:R-:W-:Y:S02]  /*0ba0*/  UIMAD UR8, UR8, UR20, URZ ;  /* 0x00000014080872a4 */ /* 0x000fe4000f8e023f */
[----:B------:R-:W-:Y:S02]  /*0bb0*/  UIMAD UR12, UR10, UR12, UR17 ;  /* 0x0000000c0a0c72a4 */ /* 0x000fe4000f8e0211 */
[----:B------:R-:W-:Y:S02]  /*0bc0*/  @!UP3 UMOV UR26, URZ ;  /* 0x0000003f001abc82 */ /* 0x000fe40008000000 */
[----:B------:R-:W-:-:S02]  /*0bd0*/  @UP3 UMOV UR26, UR15 ;  /* 0x0000000f001a3c82 */ /* 0x000fc40008000000 */
[----:B------:R-:W-:Y:S02]  /*0be0*/  UIMAD UR4, UR10, UR5, UR4 ;  /* 0x000000050a0472a4 */ /* 0x000fe4000f8e0204 */
[----:B------:R-:W-:Y:S02]  /*0bf0*/  @!UP3 UMOV UR27, URZ ;  /* 0x0000003f001bbc82 */ /* 0x000fe40008000000 */
[----:B------:R-:W-:Y:S02]  /*0c00*/  USHF.R.S32.HI UR6, URZ, 0x1f, UR8 ;  /* 0x0000001f3f067899 */ /* 0x000fe40008011408 */
[----:B------:R-:W-:Y:S01]  /*0c10*/  @UP3 USHF.R.S32.HI UR27, URZ, 0x1f, UR15 ;  /* 0x0000001f3f1b3899 */ /* 0x000fe2000801140f */
        /* <DEDUP_REMOVED lines=20> */
.L_x_584:
[----:B------:R-:W-:Y:S05]  /*0d60*/  BSYNC B0 ;  /* 0x0000000000007941 */ /* 0x000fea0003800000 */
.L_x_583:
        /* <DEDUP_REMOVED lines=22> */
.L_x_586:
[----:B------:R-:W-:Y:S05]  /*0ed0*/  BSYNC B0 ;  /* 0x0000000000007941 */ /* 0x000fea0003800000 */
.L_x_585:
        /* <DEDUP_REMOVED lines=22> */
.L_x_588:
[----:B------:R-:W-:Y:S05]  /*1040*/  BSYNC B0 ;  /* 0x0000000000007941 */ /* 0x000fea0003800000 */
.L_x_587:
        /* <DEDUP_REMOVED lines=21> */
.L_x_590:
[----:B------:R-:W-:Y:S05]  /*11a0*/  BSYNC B0 ;  /* 0x0000000000007941 */ /* 0x000fea0003800000 */
.L_x_589:
        /* <DEDUP_REMOVED lines=35> */
.L_x_582:
[----:B------:R-:W-:Y:S02]  /*13e0*/  UISETP.NE.AND UP1, UPT, UR21, -0x1, UPT ;  /* 0xffffffff1500788c */ /* 0x000fe4000bf25270 */
[----:B------:R-:W-:Y:S02]  /*13f0*/  UISETP.NE.AND UP0, UPT, UR16, -0x1, UPT ;  /* 0xffffffff1000788c */ /* 0x000fe4000bf05270 */
[----:B------:R-:W-:Y:S02]  /*1400*/  ULDC.64 UR12, c[0x0][0x190] ;  /* 0x00006400000c7ab9 */ /* 0x000fe40000000a00 */
[----:B------:R-:W-:Y:S02]  /*1410*/  ULDC.64 UR4, c[0x0][0x178] ;  /* 0x00005e0000047ab9 */ /* 0x000fe40000000a00 */
[----:B------:R-:W-:Y:S01]  /*1420*/  PLOP3.LUT P0, PT, PT, PT, UP0, 0x80, 0x0 ;  /* 0x000000000000781c */ /* 0x000fe20003f0f008 */
[----:B------:R-:W-:-:S02]  /*1430*/  ULDC.64 UR26, c[0x0][0x198] ;  /* 0x00006600001a7ab9 */ /* 0x000fc40000000a00 */
[----:B------:R-:W-:Y:S02]  /*1440*/  @UP1 UIMAD.WIDE.U32 UR28, UR21, UR12, URZ ;  /* 0x0000000c151c12a5 */ /* 0x000fe4000f8e003f */
[----:B------:R-:W-:Y:S02]  /*1450*/  @!UP1 USHF.R.S32.HI UR12, URZ, 0x1f, UR7 ;  /* 0x0000001f3f0c9899 */ /* 0x000fe40008011407 */
[----:B------:R-:W-:Y:S02]  /*1460*/  @UP1 UIMAD UR6, UR21, UR13, UR29 ;  /* 0x0000000d150612a4 */ /* 0x000fe4000f8e021d */
[----:B------:R-:W-:Y:S02]  /*1470*/  @UP0 UIADD3 UR13, UR11, UR16, URZ ;  /* 0x000000100b0d0290 */ /* 0x000fe4000fffe03f */
[----:B------:R-:W-:Y:S02]  /*1480*/  @!UP1 UIMAD UR12, UR12, UR4, URZ ;  /* 0x000000040c0c92a4 */ /* 0x000fe4000f8e023f */
[----:B------:R-:W-:-:S02]  /*1490*/  @!UP1 UIMAD.WIDE.U32 UR18, UR7, UR4, URZ ;  /* 0x00000004071292a5 */ /* 0x000fc4000f8e003f */
[----:B------:R-:W-:Y:S02]  /*14a0*/  @UP0 UIMAD.WIDE.U32 UR34, UR13, UR26, URZ ;  /* 0x0000001a0d2202a5 */ /* 0x000fe4000f8e003f */
        /* <DEDUP_REMOVED lines=18> */
[----:B------:R-:W-:-:S03]  /*15d0*/  UIADD3 UR27, UR29, UR5, URZ ;  /* 0x000000051d1b7290 */ /* 0x000fc6000fffe03f */
.L_x_591:
        /* <DEDUP_REMOVED lines=15> */
[----:B--2---:R-:W-:-:S07]  /*16d0*/  UIMAD.WIDE.U32 UR12, UR13, UR4, URZ ;  /* 0x000000040d0c72a5 */ /* 0x004fce000f8e003f */
[----:B------:R-:W-:Y:S02]  /*16e0*/  UMOV UR26, UR13 ;  /* 0x0000000d001a7c82 */ /* 0x000fe40008000000 */
[----:B------:R-:W-:-:S04]  /*16f0*/  UIADD3 UR12, -UR26, URZ, URZ ;  /* 0x0000003f1a0c7290 */ /* 0x000fc8000fffe13f */
[----:B------:R-:W-:-:S03]  /*1700*/  UIMAD UR4, UR5, UR12, UR4 ;  /* 0x0000000c050472a4 */ /* 0x000fc6000f8e0204 */
[----:B------:R-:W-:Y:S02]  /*1710*/  ULDC UR12, c[0x0][0x1c8] ;  /* 0x00007200000c7ab9 */ /* 0x000fe40000000800 */
[----:B------:R-:W-:-:S11]  /*1720*/  UISETP.GT.U32.AND UP1, UPT, UR5, UR4, UPT ;  /* 0x000000040500728c */ /* 0x000fd6000bf24070 */
[----:B------:R-:W-:Y:S02]  /*1730*/  @!UP1 UIADD3 UR4, UR4, -UR5, URZ ;  /* 0x8000000504049290 */ /* 0x000fe4000fffe03f */
[----:B------:R-:W-:Y:S02]  /*1740*/  @!UP1 UIADD3 UR26, UR26, 0x1, URZ ;  /* 0x000000011a1a9890 */ /* 0x000fe4000fffe03f */
[----:B------:R-:W-:Y:S02]  /*1750*/  UISETP.GE.U32.AND UP2, UPT, UR4, UR5, UPT ;  /* 0x000000050400728c */ /* 0x000fe4000bf46070 */
[----:B------:R-:W-:-:S04]  /*1760*/  ULOP3.LUT UR4, UR10, UR12, URZ, 0x3c, !UPT ;  /* 0x0000000c0a047292 */ /* 0x000fc8000f8e3c3f */
[----:B------:R-:W-:-:S03]  /*1770*/  UISETP.GE.AND UP1, UPT, UR4, URZ, UPT ;  /* 0x0000003f0400728c */ /* 0x000fc6000bf26270 */
[----:B------:R-:W-:Y:S02]  /*1780*/  ULDC.64 UR4, c[0x0][0x1a0] ;  /* 0x0000680000047ab9 */ /* 0x000fe40000000a00 */
[----:B------:R-:W-:Y:S02]  /*1790*/  @UP2 UIADD3 UR26, UR26, 0x1, URZ ;  /* 0x000000011a1a2890 */ /* 0x000fe4000fffe03f */
[----:B------:R-:W-:Y:S02]  /*17a0*/  UISETP.NE.AND UP2, UPT, URZ, UR12, UPT ;  /* 0x0000000c3f00728c */ /* 0x000fe4000bf45270 */
[----:B------:R-:W-:Y:S02]  /*17b0*/  @UP0 UIMAD.WIDE.U32 UR18, UR16, UR4, URZ ;  /* 0x00000004101202a5 */ /* 0x000fe4000f8e003f */
[----:B------:R-:W-:Y:S02]  /*17c0*/  @!UP1 UIADD3 UR26, -UR26, URZ, URZ ;  /* 0x0000003f1a1a9290 */ /* 0x000fe4000fffe13f */
[----:B------:R-:W-:-:S03]  /*17d0*/  @UP0 UIMAD UR29, UR16, UR5, UR19 ;  /* 0x00000005101d02a4 */ /* 0x000fc6000f8e0213 */
[----:B------:R-:W-:Y:S02]  /*17e0*/  @UP0 UMOV UR30, UR18 ;  /* 0x00000012001e0c82 */ /* 0x000fe40008000000 */
[----:B------:R-:W-:Y:S02]  /*17f0*/  @!UP2 ULOP3.LUT UR26, URZ, UR12, URZ, 0x33, !UPT ;  /* 0x0000000c3f1aa292 */ /* 0x000fe4000f8e333f */
[----:B------:R-:W-:Y:S02]  /*1800*/  USHF.R.S32.HI UR12, URZ, 0x1f, UR10 ;  /* 0x0000001f3f0c7899 */ /* 0x000fe4000801140a */
[----:B------:R-:W-:Y:S01]  /*1810*/  USHF.R.S32.HI UR13, URZ, 0x1f, UR26 ;  /* 0x0000001f3f0d7899 */ /* 0x000fe2000801141a */
[----:B------:R-:W-:Y:S05]  /*1820*/  @P0 BRA `(.L_x_592) ;  /* 0x000000e000000947 */ /* 0x000fea0003800000 */
[----:B------:R-:W-:Y:S02]  /*1830*/  USHF.R.S32.HI UR16, URZ, 0x1f, UR11 ;  /* 0x0000001f3f107899 */ /* 0x000fe4000801140b */
[----:B------:R-:W-:Y:S02]  /*1840*/  ULDC.64 UR4, c[0x0][0x1a0] ;  /* 0x0000680000047ab9 */ /* 0x000fe40000000a00 */
[----:B------:R-:W-:-:S02]  /*1850*/  UIMAD UR16, UR16, UR4, URZ ;  /* 0x00000004101072a4 */ /* 0x000fc4000f8e023f */
[----:B------:R-:W-:Y:S02]  /*1860*/  UIMAD.WIDE.U32 UR18, UR11, UR4, URZ ;  /* 0x000000040b1272a5 */ /* 0x000fe4000f8e003f */
[----:B------:R-:W-:Y:S02]  /*1870*/  UIMAD UR16, UR11, UR5, UR16 ;  /* 0x000000050b1072a4 */ /* 0x000fe4000f8e0210 */
[----:B------:R-:W-:Y:S02]  /*1880*/  USHF.R.S32.HI UR11, URZ, 0x1f, UR7 ;  /* 0x0000001f3f0b7899 */ /* 0x000fe40008011407 */
[----:B------:R-:W-:Y:S02]  /*1890*/  UIADD3 UR17, UR19, UR16, URZ ;  /* 0x0000001013117290 */ /* 0x000fe4000fffe03f */
[----:B------:R-:W-:Y:S02]  /*18a0*/  ULDC.64 UR4, c[0x0][0x188] ;  /* 0x0000620000047ab9 */ /* 0x000fe40000000a00 */
[----:B------:R-:W-:-:S02]  /*18b0*/  UMOV UR16, UR18 ;  /* 0x0000001200107c82 */ /* 0x000fc40008000000 */
[----:B------:R-:W-:Y:S02]  /*18c0*/  UIMAD UR11, UR11, UR4, URZ ;  /* 0x000000040b0b72a4 */ /* 0x000fe4000f8e023f */
[----:B------:R-:W-:Y:S02]  /*18d0*/  UIMAD.WIDE.U32 UR16, UR7, UR4, UR16 ;  /* 0x00000004071072a5 */ /* 0x000fe4000f8e0010 */
[----:B------:R-:W-:-:S04]  /*18e0*/  UIMAD UR5, UR7, UR5, UR11 ;  /* 0x00000005070572a4 */ /* 0x000fc8000f8e020b */
[----:B------:R-:W-:Y:S02]  /*18f0*/  UIADD3 UR29, UR17, UR5, URZ ;  /* 0x00000005111d7290 */ /* 0x000fe4000fffe03f */
[----:B------:R-:W-:Y:S02]  /*1900*/  UMOV UR30, UR16 ;  /* 0x00000010001e7c82 */ /* 0x000fe40008000000 */
.L_x_592:
[CC--:B------:R-:W-:Y:S01]  /*1910*/  LEA.HI R5, R7.reuse, R80.reuse, RZ, 0x4 ;  /* 0x0000005007057211 */ /* 0x0c0fe200078f20ff */
[----:B------:R-:W1:Y:S01]  /*1920*/  S2R R16, SR_CTAID.Z ;  /* 0x0000000000107919 */ /* 0x000e620000002700 */
[----:B------:R-:W-:Y:S01]  /*1930*/  LEA.HI R14, R7, R80, RZ, 0x3 ;  /* 0x00000050070e7211 */ /* 0x000fe200078f18ff */
[----:B------:R-:W-:Y:S01]  /*1940*/  ULDC.64 UR4, c[0x0][0x1b8] ;  /* 0x00006e0000047ab9 */ /* 0x000fe20000000a00 */
[----:B------:R-:W-:Y:S01]  /*1950*/  SHF.R.S32.HI R4, RZ, 0x4, R5 ;  /* 0x00000004ff047819 */ /* 0x000fe20000011405 */
[----:B------:R-:W-:Y:S01]  /*1960*/  UIMAD UR4, UR13, UR4, URZ ;  /* 0x000000040d0472a4 */ /* 0x000fe2000f8e023f */
[----:B------:R-:W-:Y:S01]  /*1970*/  LOP3.LUT R3, R14, 0xfffffff8, RZ, 0xc0, !PT ;  /* 0xfffffff80e037812 */ /* 0x000fe200078ec0ff */
[----:B------:R-:W-:Y:S01]  /*1980*/  IMAD.U32 R236, RZ, RZ, UR26 ;  /* 0x0000001affec7e24 */ /* 0x000fe2000f8e00ff */
[----:B------:R-:W-:Y:S01]  /*1990*/  LEA.HI R229, R5, R4, RZ, 0x1 ;  /* 0x0000000405e57211 */ /* 0x000fe200078f08ff */
[----:B------:R-:W-:Y:S01]  /*19a0*/  IMAD.U32 R198, RZ, RZ, UR26 ;  /* 0x0000001affc67e24 */ /* 0x000fe2000f8e00ff */
[----:B------:R-:W-:Y:S01]  /*19b0*/  SHF.R.S32.HI R14, RZ, 0x3, R14 ;  /* 0x00000003ff0e7819 */ /* 0x000fe2000001140e */
[----:B------:R-:W-:Y:S01]  /*19c0*/  IMAD.IADD R0, R80, 0x1, -R3 ;  /* 0x0000000150007824 */ /* 0x000fe200078e0a03 */
[----:B------:R-:W-:Y:S01]  /*19d0*/  LOP3.LUT R229, R229, 0xfffffffe, RZ, 0xc0, !PT ;  /* 0xfffffffee5e57812 */ /* 0x000fe200078ec0ff */
[----:B------:R-:W-:Y:S01]  /*19e0*/  IMAD.U32 R19, RZ, RZ, UR22 ;  /* 0x00000016ff137e24 */ /* 0x000fe2000f8e00ff */
[----:B------:R-:W-:Y:S01]  /*19f0*/  LOP3.LUT R5, R5, 0xfffffff0, RZ, 0xc0, !PT ;  /* 0xfffffff005057812 */ /* 0x000fe200078ec0ff */
[----:B------:R-:W-:Y:S01]  /*1a00*/  IMAD.SHL.U32 R3, R14, 0x40, RZ ;  /* 0x000000400e037824 */ /* 0x000fe200078e00ff */
[----:B------:R-:W-:Y:S01]  /*1a10*/  SHF.R.S32.HI R15, RZ, 0x1f, R14 ;  /* 0x0000001fff0f7819 */ /* 0x000fe2000001140e */
[----:B------:R-:W-:Y:S01]  /*1a20*/  IMAD.IADD R229, R4, 0x1, -R229 ;  /* 0x0000000104e57824 */ /* 0x000fe200078e0ae5 */
[----:B------:R-:W-:Y:S01]  /*1a30*/  LEA.HI R7, R7, R80, RZ, 0x6 ;  /* 0x0000005007077211 */ /* 0x000fe200078f30ff */
[----:B------:R-:W-:Y:S01]  /*1a40*/  IMAD.SHL.U32 R244, R0, 0x8, RZ ;  /* 0x0000000800f47824 */ /* 0x000fe200078e00ff */
[----:B------:R-:W-:Y:S01]  /*1a50*/  LOP3.LUT R3, R3, 0x1c0, RZ, 0xc0, !PT ;  /* 0x000001c003037812 */ /* 0x000fe200078ec0ff */
[----:B------:R-:W-:Y:S01]  /*1a60*/  IMAD.IADD R4, R80, 0x1, -R5 ;  /* 0x0000000150047824 */ /* 0x000fe200078e0a05 */
[----:B------:R-:W-:Y:S01]  /*1a70*/  BSSY B0, `(.L_x_593) ;  /* 0x0000061000007945 */ /* 0x000fe20003800000 */
[----:B------:R-:W-:Y:S01]  /*1a80*/  IMAD R9, R15, c[0x0][0x198], RZ ;  /* 0x000066000f097a24 */ /* 0x000fe200078e02ff */
[----:B------:R-:W-:Y:S01]  /*1a90*/  LOP3.LUT R5, R3, 0x38, R244, 0xf8, !PT ;  /* 0x0000003803057812 */ /* 0x000fe200078ef8f4 */
[----:B------:R-:W-:Y:S01]  /*1aa0*/  IMAD.SHL.U32 R7, R7, 0x8, RZ ;  /* 0x0000000807077824 */ /* 0x000fe200078e00ff */
[----:B------:R-:W-:Y:S01]  /*1ab0*/  SHF.R.U32.HI R234, RZ, 0x3, R3 ;  /* 0x00000003ffea7819 */ /* 0x000fe20000011603 */
[----:B------:R-:W-:Y:S01]  /*1ac0*/  IMAD.SHL.U32 R8, R229, 0x8, RZ ;  /* 0x00000008e5087824 */ /* 0x000fe200078e00ff */
[----:B------:R-:W-:Y:S01]  /*1ad0*/  SHF.R.S32.HI R3, RZ, 0x1f, R4 ;  /* 0x0000001fff037819 */ /* 0x000fe20000011404 */
[----:B------:R-:W-:Y:S01]  /*1ae0*/  IMAD.WIDE R18, R19, 0x40, R14 ;  /* 0x0000004013127825 */ /* 0x000fe200078e020e */
[----:B------:R-:W-:-:S02]  /*1af0*/  SHF.R.S32.HI R245, RZ, 0x1f, R244 ;  /* 0x0000001ffff57819 */ /* 0x000fc400000114f4 */
[----:B------:R-:W-:Y:S02]  /*1b00*/  LEA.HI R3, R3, R4, RZ, 0x3 ;  /* 0x0000000403037211 */ /* 0x000fe400078f18ff */
[----:B------:R-:W-:Y:S01]  /*1b10*/  IADD3 R20, P0, R244, UR14, RZ ;  /* 0x0000000ef4147c10 */ /* 0x000fe2000ff1e0ff */
[----:B------:R-:W-:Y:S01]  /*1b20*/  IMAD.WIDE.U32 R12, R14, c[0x0][0x198], R244 ;  /* 0x000066000e0c7a25 */ /* 0x000fe200078e00f4 */
[----:B------:R-:W-:Y:S02]  /*1b30*/  LOP3.LUT R234, R5, R234, RZ, 0x3c, !PT ;  /* 0x000000ea05ea7212 */ /* 0x000fe400078e3cff */
[C---:B------:R-:W-:Y:S01]  /*1b40*/  LOP3.LUT R5, R3.reuse, 0xfffffff8, RZ, 0xc0, !PT ;  /* 0xfffffff803057812 */ /* 0x040fe200078ec0ff */
[----:B------:R-:W-:Y:S01]  /*1b50*/  IMAD.SHL.U32 R3, R3, 0x40, RZ ;  /* 0x0000004003037824 */ /* 0x000fe200078e00ff */
[----:B------:R-:W-:Y:S01]  /*1b60*/  IADD3.X R21, R245, UR6, RZ, P0, !PT ;  /* 0x00000006f5157c10 */ /* 0x000fe200087fe4ff */
[----:B------:R-:W-:Y:S01]  /*1b70*/  ULDC.64 UR6, c[0x0][0x1b0] ;  /* 0x00006c0000067ab9 */ /* 0x000fe20000000a00 */
[----:B------:R-:W-:Y:S01]  /*1b80*/  IADD3 R12, P0, R12, UR28, RZ ;  /* 0x0000001c0c0c7c10 */ /* 0x000fe2000ff1e0ff */
[----:B------:R-:W-:Y:S01]  /*1b90*/  IMAD.IADD R5, R4, 0x1, -R5 ;  /* 0x0000000104057824 */ /* 0x000fe200078e0a05 */
[----:B------:R-:W-:Y:S01]  /*1ba0*/  UIMAD UR6, UR13, UR6, URZ ;  /* 0x000000060d0672a4 */ /* 0x000fe2000f8e023f */
[----:B------:R-:W-:Y:S01]  /*1bb0*/  IMAD R4, R14, c[0x0][0x19c], R9 ;  /* 0x000067000e047a24 */ /* 0x000fe200078e0209 */
[----:B------:R-:W-:Y:S01]  /*1bc0*/  LOP3.LUT R234, R234, 0xfffffe00, R7, 0xf8, !PT ;  /* 0xfffffe00eaea7812 */ /* 0x000fe200078ef807 */
[----:B-1----:R-:W-:Y:S01]  /*1bd0*/  IMAD.WIDE.U32 R16, R16, c[0x0][0x1a8], R20 ;  /* 0x00006a0010107a25 */ /* 0x002fe200078e0014 */
[----:B------:R-:W-:Y:S01]  /*1be0*/  UIMAD UR7, UR26, UR7, UR6 ;  /* 0x000000071a0772a4 */ /* 0x000fe2000f8e0206 */
[C---:B------:R-:W-:Y:S01]  /*1bf0*/  LOP3.LUT P2, RZ, R5.reuse, 0x4, RZ, 0xc0, !PT ;  /* 0x0000000405ff7812 */ /* 0x040fe2000784c0ff */
[----:B------:R-:W-:Y:S01]  /*1c00*/  UIMAD UR6, UR26, UR5, UR4 ;  /* 0x000000051a0672a4 */ /* 0x000fe2000f8e0204 */
[----:B------:R-:W-:Y:S01]  /*1c10*/  LOP3.LUT P1, RZ, R5, 0x2, RZ, 0xc0, !PT ;  /* 0x0000000205ff7812 */ /* 0x000fe2000782c0ff */
[----:B------:R-:W-:Y:S01]  /*1c20*/  IMAD R7, R15, c[0x0][0x1a0], RZ ;  /* 0x000068000f077a24 */ /* 0x000fe200078e02ff */
[----:B------:R-:W-:Y:S01]  /*1c30*/  ULDC.64 UR4, c[0x0][0x1a8] ;  /* 0x00006a0000047ab9 */ /* 0x000fe20000000a00 */
[C---:B------:R-:W-:Y:S01]  /*1c40*/  IMAD.WIDE.U32 R20, R14.reuse, c[0x0][0x1a0], R244 ;  /* 0x000068000e147a25 */ /* 0x040fe200078e00f4 */
[----:B------:R-:W-:Y:S01]  /*1c50*/  IADD3.X R13, R13, UR27, R4, P0, !PT ;  /* 0x0000001b0d0d7c10 */ /* 0x000fe200087fe404 */
[----:B------:R-:W-:Y:S01]  /*1c60*/  UIMAD UR12, UR12, UR4, URZ ;  /* 0x000000040c0c72a4 */ /* 0x000fe2000f8e023f */
[----:B------:R-:W-:Y:S01]  /*1c70*/  SHF.R.S32.HI R83, RZ, 0x5, R83 ;  /* 0x00000005ff537819 */ /* 0x000fe20000011453 */
[----:B------:R-:W-:Y:S01]  /*1c80*/  IMAD.SHL.U32 R5, R5, 0x40, RZ ;  /* 0x0000004005057824 */ /* 0x000fe200078e00ff */
[----:B------:R-:W-:Y:S01]  /*1c90*/  UIADD3 UR4, -UR8, UR23, URZ ;  /* 0x0000001708047290 */ /* 0x000fe2000fffe13f */
[----:B------:R-:W-:Y:S01]  /*1ca0*/  IMAD R4, R14, c[0x0][0x1a4], R7 ;  /* 0x000069000e047a24 */ /* 0x000fe200078e0207 */
[----:B------:R-:W-:Y:S01]  /*1cb0*/  IADD3 R6, P0, R20, UR30, RZ ;  /* 0x0000001e14067c10 */ /* 0x000fe2000ff1e0ff */
[----:B------:R-:W-:Y:S01]  /*1cc0*/  UIMAD UR5, UR10, UR5, UR12 ;  /* 0x000000050a0572a4 */ /* 0x000fe2000f8e020c */
[----:B------:R-:W-:Y:S01]  /*1cd0*/  LOP3.LUT R5, R5, 0x1c0, RZ, 0xc0, !PT ;  /* 0x000001c005057812 */ /* 0x000fe200078ec0ff */
[----:B------:R-:W-:Y:S01]  /*1ce0*/  IMAD.WIDE.U32 R236, R236, c[0x0][0x1b0], R12 ;  /* 0x00006c00ecec7a25 */ /* 0x000fe200078e000c */
[----:B------:R-:W-:-:S02]  /*1cf0*/  IADD3.X R7, R21, UR29, R4, P0, !PT ;  /* 0x0000001d15077c10 */ /* 0x000fc400087fe404 */
[----:B------:R-:W-:Y:S01]  /*1d00*/  LOP3.LUT R8, R5, 0x8, R8, 0xf8, !PT ;  /* 0x0000000805087812 */ /* 0x000fe200078ef808 */
[----:B------:R-:W-:Y:S01]  /*1d10*/  IMAD.SHL.U32 R234, R234, 0x2, RZ ;  /* 0x00000002eaea7824 */ /* 0x000fe200078e00ff */
[----:B------:R-:W-:Y:S01]  /*1d20*/  ISETP.GE.AND P0, PT, R14, UR4, PT ;  /* 0x000000040e007c0c */ /* 0x000fe2000bf06270 */
[----:B------:R-:W-:Y:S01]  /*1d30*/  IMAD.WIDE.U32 R198, R198, c[0x0][0x1b8], R6 ;  /* 0x00006e00c6c67a25 */ /* 0x000fe200078e0006 */
[----:B------:R-:W-:Y:S02]  /*1d40*/  SHF.R.U32.HI R5, RZ, 0x3, R5 ;  /* 0x00000003ff057819 */ /* 0x000fe40000011605 */
[----:B------:R-:W-:Y:S02]  /*1d50*/  IADD3 R13, R17, UR5, RZ ;  /* 0x00000005110d7c10 */ /* 0x000fe4000fffe0ff */
[----:B------:R-:W-:Y:S01]  /*1d60*/  LOP3.LUT R4, R8, R5, RZ, 0x3c, !PT ;  /* 0x0000000508047212 */ /* 0x000fe200078e3cff */
[----:B------:R-:W-:Y:S01]  /*1d70*/  IMAD.MOV.U32 R5, RZ, RZ, 0x10 ;  /* 0x00000010ff057424 */ /* 0x000fe200078e00ff */
[----:B------:R-:W-:-:S02]  /*1d80*/  IADD3 R239, R237, UR7, RZ ;  /* 0x00000007edef7c10 */ /* 0x000fc4000fffe0ff */
[----:B------:R-:W-:Y:S01]  /*1d90*/  LOP3.LUT R4, R4, 0xfffffe00, R3, 0xf8, !PT ;  /* 0xfffffe0004047812 */ /* 0x000fe200078ef803 */
[----:B------:R-:W-:Y:S01]  /*1da0*/  IMAD.MOV.U32 R3, RZ, RZ, 0x20 ;  /* 0x00000020ff037424 */ /* 0x000fe200078e00ff */
[----:B------:R-:W-:Y:S02]  /*1db0*/  IADD3 R201, R199, UR6, RZ ;  /* 0x00000006c7c97c10 */ /* 0x000fe4000fffe0ff */
[C---:B------:R-:W-:Y:S02]  /*1dc0*/  IADD3 R233, R244.reuse, 0x40, RZ ;  /* 0x00000040f4e97810 */ /* 0x040fe40007ffe0ff */
[C---:B------:R-:W-:Y:S02]  /*1dd0*/  IADD3 R232, R244.reuse, 0x80, RZ ;  /* 0x00000080f4e87810 */ /* 0x040fe40007ffe0ff */
[----:B------:R-:W-:Y:S02]  /*1de0*/  IADD3 R231, R244, 0xc0, RZ ;  /* 0x000000c0f4e77810 */ /* 0x000fe40007ffe0ff */
[----:B------:R-:W-:-:S02]  /*1df0*/  SEL R5, R5, 0xfffffff0, !P1 ;  /* 0xfffffff005057807 */ /* 0x000fc40004800000 */
        /* <DEDUP_REMOVED lines=40> */
.L_x_594:
[----:B------:R-:W-:Y:S05]  /*2080*/  BSYNC B0 ;  /* 0x0000000000007941 */ /* 0x000fea0003800000 */
.L_x_593:
        /* <DEDUP_REMOVED lines=45> */
.L_x_596:
[----:B------:R-:W-:Y:S05]  /*2360*/  BSYNC B0 ;  /* 0x0000000000007941 */ /* 0x000fea0003800000 */
.L_x_595:
        /* <DEDUP_REMOVED lines=45> */
.L_x_598:
[----:B------:R-:W-:Y:S05]  /*2640*/  BSYNC B0 ;  /* 0x0000000000007941 */ /* 0x000fea0003800000 */
.L_x_597:
        /* <DEDUP_REMOVED lines=20> */
[C---:B-1----:R-:W-:Y:S01]  /*2790*/  @!P4 LEA R20, P3, R16.reuse, c[0x0][0x160], 0x1 ;  /* 0x000058001014ca11 */ /* 0x042fe200078608ff */
        /* <DEDUP_REMOVED lines=27> */
.L_x_600:
[----:B------:R-:W-:Y:S05]  /*2950*/  BSYNC B0 ;  /* 0x0000000000007941 */ /* 0x000fea0003800000 */
.L_x_599:
        /* <DEDUP_REMOVED lines=10> */
[----:B-1----:R-:W-:-:S05]  /*2a00*/  IADD3 R21, R19, UR4, RZ ;  /* 0x0000000413157c10 */ /* 0x002fca000fffe0ff */
        /* <DEDUP_REMOVED lines=34> */
.L_x_602:
[----:B------:R-:W-:Y:S05]  /*2c30*/  BSYNC B0 ;  /* 0x0000000000007941 */ /* 0x000fea0003800000 */
.L_x_601:
        /* <DEDUP_REMOVED lines=41> */
.L_x_604:
[----:B------:R-:W-:Y:S05]  /*2ed0*/  BSYNC B0 ;  /* 0x0000000000007941 */ /* 0x000fea0003800000 */
.L_x_603:
        /* <DEDUP_REMOVED lines=40> */
.L_x_606:
[----:B------:R-:W-:Y:S05]  /*3160*/  BSYNC B0 ;  /* 0x0000000000007941 */ /* 0x000fea0003800000 */
.L_x_605:
[----:B------:R-:W-:Y:S01]  /*3170*/  ISETP.GE.AND P0, PT, R6, UR11, PT ;  /* 0x0000000b06007c0c */ /* 0x000fe2000bf06270 */
[----:B------:R-:W-:Y:S01]  /*3180*/  ULDC.64 UR4, c[0x0][0x1a0] ;  /* 0x0000680000047ab9 */ /* 0x000fe20000000a00 */
[----:B------:R-:W-:Y:S01]  /*3190*/  BSSY B0, `(.L_x_607) ;  /* 0x000002b000007945 */ /* 0x000fe20003800000 */
[----:B------:R-:W-:Y:S02]  /*31a0*/  USHF.L.U64.HI UR18, UR4, UR18, UR5 ;  /* 0x0000001204127299 */ /* 0x000fe40008010205 */
[----:B------:R-:W-:-:S08]  /*31b0*/  USHF.L.U32 UR19, UR4, 0x6, URZ ;  /* 0x0000000604137899 */ /* 0x000fd0000800063f */
        /* <DEDUP_REMOVED lines=40> */
.L_x_608:
[----:B------:R-:W-:Y:S05]  /*3440*/  BSYNC B0 ;  /* 0x0000000000007941 */ /* 0x000fea0003800000 */
.L_x_607:
[----:B------:R-:W0:Y:S01]  /*3450*/  LDGDEPBAR ;  /* 0x00000000000079af */ /* 0x000e220000000000 */
[----:B------:R-:W-:Y:S01]  /*3460*/  ISETP.GE.AND P0, PT, R14, UR11, PT ;  /* 0x0000000b0e007c0c */ /* 0x000fe2000bf06270 */
[----:B------:R-:W-:Y:S01]  /*3470*/  UIMAD UR5, UR18, UR34, URZ ;  /* 0x00000022120572a4 */ /* 0x000fe2000f8e023f */
[----:B-12---:R-:W-:Y:S01]  /*3480*/  IMAD.U32 R13, RZ, RZ, UR34 ;  /* 0x00000022ff0d7e24 */ /* 0x006fe2000f8e00ff */
[----:B------:R-:W-:Y:S01]  /*3490*/  SHF.R.S32.HI R81, RZ, 0x1f, R10 ;  /* 0x0000001fff517819 */ /* 0x000fe2000001140a */
[----:B------:R-:W-:Y:S01]  /*34a0*/  IMAD.MOV.U32 R200, RZ, RZ, R198 ;  /* 0x000000ffffc87224 */ /* 0x000fe200078e00c6 */
[----:B------:R-:W-:Y:S01]  /*34b0*/  UIMAD UR5, UR6, UR19, UR5 ;  /* 0x00000013060572a4 */ /* 0x000fe2000f8e0205 */
[----:B------:R-:W-:Y:S01]  /*34c0*/  IMAD.U32 R196, RZ, RZ, UR22 ;  /* 0x00000016ffc47e24 */ /* 0x000fe2000f8e00ff */
[----:B------:R-:W-:Y:S01]  /*34d0*/  LEA.HI R81, R81, R10, RZ, 0x2 ;  /* 0x0000000a51517211 */ /* 0x000fe200078f10ff */
[----:B------:R-:W-:Y:S01]  /*34e0*/  IMAD.WIDE.U32 R12, R13, UR19, R200 ;  /* 0x000000130d0c7c25 */ /* 0x000fe2000f8e00c8 */
[----:B------:R-:W-:Y:S01]  /*34f0*/  UIADD3 UR6, UR32, -0x4ab325aa, URZ ;  /* 0xb54cda5620067890 */ /* 0x000fe2000fffe03f */
[----:B------:R-:W-:Y:S01]  /*3500*/  BSSY B0, `(.L_x_609) ;  /* 0x000002c000007945 */ /* 0x000fe20003800000 */
[----:B------:R-:W-:Y:S01]  /*3510*/  SHF.R.S32.HI R81, RZ, 0x2, R81 ;  /* 0x00000002ff517819 */ /* 0x000fe20000011451 */
[----:B------:R-:W-:Y:S01]  /*3520*/  IMAD R196, R196, 0x4, R83 ;  /* 0x00000004c4c47824 */ /* 0x000fe200078e0253 */
        /* <DEDUP_REMOVED lines=41> */
.L_x_610:
[----:B------:R-:W-:Y:S05]  /*37c0*/  BSYNC B0 ;  /* 0x0000000000007941 */ /* 0x000fea0003800000 */
.L_x_609:
        /* <DEDUP_REMOVED lines=45> */
.L_x_612:
[----:B------:R-:W-:Y:S05]  /*3aa0*/  BSYNC B0 ;  /* 0x0000000000007941 */ /* 0x000fea0003800000 */
.L_x_611:
        /* <DEDUP_REMOVED lines=10> */
[----:B--2---:R-:W-:Y:S01]  /*3b50*/  IMAD.MOV.U32 R11, RZ, RZ, c[0x0][0x1a4] ;  /* 0x00006900ff0b7624 */ /* 0x004fe200078e00ff */
        /* <DEDUP_REMOVED lines=33> */
.L_x_614:
[----:B------:R-:W-:Y:S05]  /*3d70*/  BSYNC B0 ;  /* 0x0000000000007941 */ /* 0x000fea0003800000 */
.L_x_613:
[----:B------:R-:W-:Y:S01]  /*3d80*/  ISETP.GE.AND P0, PT, R6, UR11, PT ;  /* 0x0000000b06007c0c */ /* 0x000fe2000bf06270 */
[----:B------:R-:W-:Y:S01]  /*3d90*/  UIADD3 UR11, UR9, 0x1, -UR23 ;  /* 0x00000001090b7890 */ /* 0x000fe2000fffe817 */
[----:B------:R-:W1:Y:S01]  /*3da0*/  LDC.U8 R6, c[0x0][0x2d8] ;  /* 0x0000b600ff067b82 */ /* 0x000e620000000000 */
[----:B------:R-:W-:Y:S01]  /*3db0*/  ULDC UR5, c[0x0][0x2e4] ;  /* 0x0000b90000057ab9 */ /* 0x000fe20000000800 */
[----:B------:R-:W-:Y:S01]  /*3dc0*/  BSSY B0, `(.L_x_615) ;  /* 0x0000030000007945 */ /* 0x000fe20003800000 */
[----:B------:R-:W-:Y:S02]  /*3dd0*/  ULDC UR4, c[0x0][0x2e8] ;  /* 0x0000ba0000047ab9 */ /* 0x000fe40000000800 */
[----:B------:R-:W-:Y:S02]  /*3de0*/  UIADD3 UR5, UR9, -UR5, -UR23 ;  /* 0x8000000509057290 */ /* 0x000fe4000fffe817 */
[----:B------:R-:W-:-:S04]  /*3df0*/  UIADD3 UR11, UR11, UR4, URZ ;  /* 0x000000040b0b7290 */ /* 0x000fc8000fffe03f */
[----:B------:R2:W-:Y:S04]  /*3e00*/  @P0 STS.128 [R234+0x11800], RZ ;  /* 0x011800ffea000388 */ /* 0x0005e80000000c00 */
[----:B------:R2:W-:Y:S04]  /*3e10*/  @P0 STS.128 [R234+0x13800], RZ ;  /* 0x013800ffea000388 */ /* 0x0005e80000000c00 */
[----:B------:R2:W-:Y:S04]  /*3e20*/  @P0 STS.128 [R234+0x15800], RZ ;  /* 0x015800ffea000388 */ /* 0x0005e80000000c00 */
[----:B------:R2:W-:Y:S01]  /*3e30*/  @P0 STS.128 [R234+0x17800], RZ ;  /* 0x017800ffea000388 */ /* 0x0005e20000000c00 */
[----:B------:R-:W-:Y:S05]  /*3e40*/  @P0 BRA `(.L_x_616) ;  /* 0x0000027000000947 */ /* 0x000fea0003800000 */
[----:B-1----:R-:W-:Y:S01]  /*3e50*/  ISETP.GE.AND P5, PT, R244, c[0x0][0x220], PT ;  /* 0x00008800f4007a0c */ /* 0x002fe20003fa6270 */
        /* <DEDUP_REMOVED lines=10> */
[C---:B--2---:R-:W-:Y:S02]  /*3f00*/  @!P5 LEA R18, P6, R16.reuse, c[0x0][0x170], 0x1 ;  /* 0x00005c001012da11 */ /* 0x044fe400078c08ff */
        /* <DEDUP_REMOVED lines=27> */
.L_x_616:
[----:B-1----:R-:W-:Y:S05]  /*40c0*/  BSYNC B0 ;  /* 0x0000000000007941 */ /* 0x002fea0003800000 */
.L_x_615:
[C---:B------:R-:W-:Y:S01]  /*40d0*/  IMAD.SHL.U32 R8, R0.reuse, 0x40, RZ ;  /* 0x0000004000087824 */ /* 0x040fe200078e00ff */
[----:B------:R-:W-:Y:S01]  /*40e0*/  R2P PR, R0, 0x6 ;  /* 0x0000000600007804 */ /* 0x000fe20000000000 */
[----:B------:R-:W-:Y:S01]  /*40f0*/  IMAD.SHL.U32 R14, R14, 0x8, RZ ;  /* 0x000000080e0e7824 */ /* 0x000fe200078e00ff */
[----:B------:R-:W0:Y:S01]  /*4100*/  LDGDEPBAR ;  /* 0x00000000000079af */ /* 0x000e220000000000 */
[----:B------:R-:W-:Y:S01]  /*4110*/  IMAD R230, R83, 0x400, R4 ;  /* 0x0000040053e67824 */ /* 0x000fe200078e0204 */
[----:B------:R-:W-:Y:S01]  /*4120*/  LOP3.LUT R9, R8, 0x1c0, RZ, 0xc0, !PT ;  /* 0x000001c008097812 */ /* 0x000fe200078ec0ff */
[----:B------:R-:W-:Y:S01]  /*4130*/  IMAD.SHL.U32 R243, R80, 0x2, RZ ;  /* 0x0000000250f37824 */ /* 0x000fe200078e00ff */
[----:B------:R-:W-:Y:S01]  /*4140*/  UISETP.GT.AND UP0, UPT, UR34, UR15, UPT ;  /* 0x0000000f2200728c */ /* 0x000fe2000bf04270 */
[----:B------:R-:W-:Y:S01]  /*4150*/  IMAD.SHL.U32 R230, R230, 0x2, RZ ;  /* 0x00000002e6e67824 */ /* 0x000fe200078e00ff */
[----:B------:R-:W-:Y:S01]  /*4160*/  LOP3.LUT R8, R9, 0x8, R14, 0xf8, !PT ;  /* 0x0000000809087812 */ /* 0x000fe200078ef80e */
[----:B------:R-:W-:Y:S01]  /*4170*/  UIADD3 UR37, UR33, 0x646e171e, URZ ;  /* 0x646e171e21257890 */ /* 0x000fe2000fffe03f */
[----:B------:R-:W-:Y:S01]  /*4180*/  SHF.R.U32.HI R9, RZ, 0x3, R9 ;  /* 0x00000003ff097819 */ /* 0x000fe20000011609 */
[--C-:B------:R-:W-:Y:S01]  /*4190*/  IMAD R228, R5, 0x2, R230.reuse ;  /* 0x0000000205e47824 */ /* 0x100fe200078e02e6 */
[----:B------:R-:W-:Y:S01]  /*41a0*/  LDSM.16.M88.4 R32, [R230] ;  /* 0x00000000e620783b */ /* 0x000fe20000000200 */
[C---:B------:R-:W-:Y:S01]  /*41b0*/  IMAD R226, R3.reuse, 0x2, R230 ;  /* 0x0000000203e27824 */ /* 0x040fe200078e02e6 */
[----:B------:R-:W-:Y:S01]  /*41c0*/  LOP3.LUT R8, R8, R9, RZ, 0x3c, !PT ;  /* 0x0000000908087212 */ /* 0x000fe200078e3cff */
[----:B------:R-:W-:Y:S01]  /*41d0*/  IMAD R225, R3, 0x2, R228 ;  /* 0x0000000203e17824 */ /* 0x000fe200078e02e4 */
[----:B------:R-:W-:Y:S01]  /*41e0*/  LDSM.16.M88.4 R56, [R228] ;  /* 0x00000000e438783b */ /* 0x000fe20000000200 */
[----:B------:R-:W-:-:S02]  /*41f0*/  LOP3.LUT R243, R243, 0x6, RZ, 0xc0, !PT ;  /* 0x00000006f3f37812 */ /* 0x000fc400078ec0ff */
[----:B------:R-:W-:Y:S01]  /*4200*/  IMAD R229, R229, 0x200, R8 ;  /* 0x00000200e5e57824 */ /* 0x000fe200078e0208 */
[----:B------:R-:W-:Y:S03]  /*4210*/  LDSM.16.M88.4 R28, [R226] ;  /* 0x00000000e21c783b */ /* 0x000fe60000000200 */
[----:B------:R-:W-:-:S05]  /*4220*/  IMAD.SHL.U32 R229, R229, 0x2, RZ ;  /* 0x00000002e5e57824 */ /* 0x000fca00078e00ff */
[----:B------:R-:W1:Y:S01]  /*4230*/  LDSM.16.M88.4 R12, [R229+0x8000] ;  /* 0x00800000e50c783b */ /* 0x000e620000000200 */
[C---:B------:R-:W-:Y:S02]  /*4240*/  IADD3 R0, R229.reuse, 0x8000, RZ ;  /* 0x00008000e5007810 */ /* 0x040fe40007ffe0ff */
[----:B------:R-:W-:Y:S01]  /*4250*/  IADD3 R227, R229, 0x8020, RZ ;  /* 0x00008020e5e37810 */ /* 0x000fe20007ffe0ff */
[----:B------:R-:W5:Y:S01]  /*4260*/  LDSM.16.M88.4 R68, [R229+0x8800] ;  /* 0x00880000e544783b */ /* 0x000f620000000200 */
[----:B------:R-:W-:Y:S01]  /*4270*/  @P1 IADD3 R227, R0, -0x20, RZ ;  /* 0xffffffe000e31810 */ /* 0x000fe20007ffe0ff */
[----:B------:R-:W-:Y:S02]  /*4280*/  IMAD.MOV.U32 R0, RZ, RZ, 0x40 ;  /* 0x00000040ff007424 */ /* 0x000fe400078e00ff */
[----:B------:R-:W2:Y:S01]  /*4290*/  LDSM.16.M88.4 R40, [R229+0x9000] ;  /* 0x00900000e528783b */ /* 0x000ea20000000200 */
[C---:B------:R-:W-:Y:S02]  /*42a0*/  IADD3 R219, R227.reuse, 0x800, RZ ;  /* 0x00000800e3db7810 */ /* 0x040fe40007ffe0ff */
[----:B------:R-:W-:Y:S01]  /*42b0*/  SEL R0, R0, 0xffffffc0, !P2 ;  /* 0xffffffc000007807 */ /* 0x000fe20005000000 */
[----:B------:R-:W3:Y:S01]  /*42c0*/  LDSM.16.M88.4 R64, [R229+0x9800] ;  /* 0x00980000e540783b */ /* 0x000ee20000000200 */
[----:B------:R-:W-:-:S02]  /*42d0*/  IADD3 R218, R227, 0x1000, RZ ;  /* 0x00001000e3da7810 */ /* 0x000fc40007ffe0ff */
[----:B------:R-:W-:Y:S01]  /*42e0*/  IADD3 R217, R227, 0x1800, RZ ;  /* 0x00001800e3d97810 */ /* 0x000fe20007ffe0ff */
[----:B--2---:R-:W2:Y:S01]  /*42f0*/  LDSM.16.M88.4 R20, [R227] ;  /* 0x00000000e314783b */ /* 0x004ea20000000200 */
[----:B------:R-:W-:Y:S01]  /*4300*/  IMAD.IADD R223, R229, 0x1, R0 ;  /* 0x00000001e5df7824 */ /* 0x000fe200078e0200 */
[----:B------:R-:W-:Y:S01]  /*4310*/  IADD3 R215, R227, 0x2000, RZ ;  /* 0x00002000e3d77810 */ /* 0x000fe20007ffe0ff */
[----:B------:R-:W-:Y:S01]  /*4320*/  IMAD.IADD R216, R0, 0x1, R227 ;  /* 0x0000000100d87824 */ /* 0x000fe200078e02e3 */
[----:B------:R-:W4:Y:S01]  /*4330*/  LDSM.16.M88.4 R60, [R227+0x800] ;  /* 0x00080000e33c783b */ /* 0x000f220000000200 */
[----:B------:R-:W-:Y:S02]  /*4340*/  LEA R0, R83, UR8, 0x4 ;  /* 0x0000000853007c11 */ /* 0x000fe4000f8e20ff */
[C---:B------:R-:W-:Y:S01]  /*4350*/  IADD3 R214, R227.reuse, 0x2800, RZ ;  /* 0x00002800e3d67810 */ /* 0x040fe20007ffe0ff */
[----:B------:R-:W2:Y:S01]  /*4360*/  LDSM.16.M88.4 R48, [R227+0x1800] ;  /* 0x00180000e330783b */ /* 0x000ea20000000200 */
[----:B------:R-:W-:Y:S01]  /*4370*/  IADD3 R213, R227, 0x3000, RZ ;  /* 0x00003000e3d57810 */ /* 0x000fe20007ffe0ff */
[----:B------:R-:W-:Y:S01]  /*4380*/  IMAD.IADD R81, R81, 0x1, R0 ;  /* 0x0000000151517824 */ /* 0x000fe200078e0200 */
[C---:B------:R-:W-:Y:S01]  /*4390*/  IADD3 R212, R227.reuse, 0x3800, RZ ;  /* 0x00003800e3d47810 */ /* 0x040fe20007ffe0ff */
[----:B------:R-:W2:Y:S01]  /*43a0*/  LDSM.16.M88.4 R52, [R227+0x1000] ;  /* 0x00100000e334783b */ /* 0x000ea20000000200 */
[----:B------:R-:W-:-:S02]  /*43b0*/  IADD3 R211, R227, 0x4000, RZ ;  /* 0x00004000e3d37810 */ /* 0x000fc40007ffe0ff */
[C---:B------:R-:W-:Y:S01]  /*43c0*/  IADD3 R240, R81.reuse, 0x8, RZ ;  /* 0x0000000851f07810 */ /* 0x040fe20007ffe0ff */
[----:B------:R-:W2:Y:S01]  /*43d0*/  LDSM.16.M88.4 R24, [R223+0x8000] ;  /* 0x00800000df18783b */ /* 0x000ea20000000200 */
[C---:B------:R-:W-:Y:S02]  /*43e0*/  IADD3 R241, R81.reuse, UR11, RZ ;  /* 0x0000000b51f17c10 */ /* 0x040fe4000fffe0ff */
[C---:B------:R-:W-:Y:S01]  /*43f0*/  IADD3 R235, R240.reuse, UR11, RZ ;  /* 0x0000000bf0eb7c10 */ /* 0x040fe2000fffe0ff */
[----:B------:R-:W-:Y:S01]  /*4400*/  LDSM.16.M88.4 R76, [R223+0x9000] ;  /* 0x00900000df4c783b */ /* 0x000fe20000000200 */
[----:B------:R-:W-:Y:S02]  /*4410*/  IADD3 R242, R81, UR5, RZ ;  /* 0x0000000551f27c10 */ /* 0x000fe4000fffe0ff */
[----:B------:R-:W-:Y:S01]  /*4420*/  IMNMX R241, R241, UR9, PT ;  /* 0x00000009f1f17c17 */ /* 0x000fe2000b800200 */
[----:B-1----:R-:W-:Y:S01]  /*4430*/  HMMA.16816.F32 R16, R32, R12, RZ ;  /* 0x0000000c2010723c */ /* 0x002fe200000018ff */
[----:B------:R-:W-:Y:S01]  /*4440*/  LDSM.16.M88.4 R72, [R223+0x9800] ;  /* 0x00980000df48783b */ /* 0x000fe20000000200 */
[----:B------:R-:W-:-:S02]  /*4450*/  IADD3 R240, R240, UR5, RZ ;  /* 0x00000005f0f07c10 */ /* 0x000fc4000fffe0ff */
[----:B------:R-:W-:Y:S02]  /*4460*/  IMNMX R235, R235, UR9, PT ;  /* 0x00000009ebeb7c17 */ /* 0x000fe4000b800200 */
[----:B------:R-:W-:Y:S02]  /*4470*/  IMNMX R242, RZ, R242, !PT ;  /* 0x000000f2fff27217 */ /* 0x000fe40007800200 */
[C---:B------:R-:W-:Y:S01]  /*4480*/  HMMA.16816.F32 R12, R32.reuse, R14, RZ ;  /* 0x0000000e200c723c */ /* 0x040fe200000018ff */
[----:B------:R-:W-:Y:S02]  /*4490*/  IMNMX R240, RZ, R240, !PT ;  /* 0x000000f0fff07217 */ /* 0x000fe40007800200 */
[C---:B------:R-:W-:Y:S02]  /*44a0*/  IADD3 R210, R227.reuse, 0x4800, RZ ;  /* 0x00004800e3d27810 */ /* 0x040fe40007ffe0ff */
[C---:B------:R-:W-:Y:S02]  /*44b0*/  IADD3 R209, R227.reuse, 0x5000, RZ ;  /* 0x00005000e3d17810 */ /* 0x040fe40007ffe0ff */
[C---:B------:R-:W-:Y:S01]  /*44c0*/  IADD3 R208, R227.reuse, 0x5800, RZ ;  /* 0x00005800e3d07810 */ /* 0x040fe20007ffe0ff */
[----:B-----5:R-:W-:Y:S01]  /*44d0*/  HMMA.16816.F32 R8, R32, R68, RZ ;  /* 0x000000442008723c */ /* 0x020fe200000018ff */
[----:B------:R-:W-:-:S02]  /*44e0*/  IADD3 R207, R227, 0x6000, RZ ;  /* 0x00006000e3cf7810 */ /* 0x000fc40007ffe0ff */
[C---:B------:R-:W-:Y:S02]  /*44f0*/  IADD3 R206, R227.reuse, 0x6800, RZ ;  /* 0x00006800e3ce7810 */ /* 0x040fe40007ffe0ff */
[C---:B------:R-:W-:Y:S02]  /*4500*/  IADD3 R205, R227.reuse, 0x7000, RZ ;  /* 0x00007000e3cd7810 */ /* 0x040fe40007ffe0ff */
[----:B------:R-:W-:Y:S01]  /*4510*/  IADD3 R204, R227, 0x7800, RZ ;  /* 0x00007800e3cc7810 */ /* 0x000fe20007ffe0ff */
[C---:B------:R-:W-:Y:S08]  /*4520*/  HMMA.16816.F32 R68, R32.reuse, R70, RZ ;  /* 0x000000462044723c */ /* 0x040ff000000018ff */
[C---:B------:R-:W-:Y:S08]  /*4530*/  HMMA.16816.F32 R44, R32.reuse, R40, RZ ;  /* 0x00000028202c723c */ /* 0x040ff000000018ff */
[C---:B------:R-:W-:Y:S08]  /*4540*/  HMMA.16816.F32 R40, R32.reuse, R42, RZ ;  /* 0x0000002a2028723c */ /* 0x040ff000000018ff */
[C---:B---3--:R-:W-:Y:S08]  /*4550*/  HMMA.16816.F32 R36, R32.reuse, R64, RZ ;  /* 0x000000402024723c */ /* 0x048ff000000018ff */
[----:B------:R-:W-:Y:S01]  /*4560*/  HMMA.16816.F32 R32, R32, R66, RZ ;  /* 0x000000422020723c */ /* 0x000fe200000018ff */
[----:B------:R-:W-:Y:S07]  /*4570*/  LDSM.16.M88.4 R64, [R225] ;  /* 0x00000000e140783b */ /* 0x000fee0000000200 */
[C---:B--2---:R-:W-:Y:S08]  /*4580*/  HMMA.16816.F32 R16, R56.reuse, R20, R16 ;  /* 0x000000143810723c */ /* 0x044ff00000001810 */
[C---:B------:R-:W-:Y:S01]  /*4590*/  HMMA.16816.F32 R12, R56.reuse, R22, R12 ;  /* 0x00000016380c723c */ /* 0x040fe2000000180c */
[----:B------:R-:W1:Y:S07]  /*45a0*/  LDSM.16.M88.4 R20, [R223+0x8800] ;  /* 0x00880000df14783b */ /* 0x000e6e0000000200 */
[C---:B----4-:R-:W-:Y:S08]  /*45b0*/  HMMA.16816.F32 R8, R56.reuse, R60, R8 ;  /* 0x0000003c3808723c */ /* 0x050ff00000001808 */
[C---:B------:R-:W-:Y:S01]  /*45c0*/  HMMA.16816.F32 R68, R56.reuse, R62, R68 ;  /* 0x0000003e3844723c */ /* 0x040fe20000001844 */
[----:B------:R-:W2:Y:S07]  /*45d0*/  LDSM.16.M88.4 R60, [R216] ;  /* 0x00000000d83c783b */ /* 0x000eae0000000200 */
[C---:B------:R-:W-:Y:S08]  /*45e0*/  HMMA.16816.F32 R36, R56.reuse, R48, R36 ;  /* 0x000000303824723c */ /* 0x040ff00000001824 */
[C---:B------:R-:W-:Y:S01]  /*45f0*/  HMMA.16816.F32 R48, R56.reuse, R50, R32 ;  /* 0x000000323830723c */ /* 0x040fe20000001820 */
[----:B------:R-:W3:Y:S07]  /*4600*/  LDSM.16.M88.4 R32, [R216+0x800] ;  /* 0x00080000d820783b */ /* 0x000eee0000000200 */
[C---:B------:R-:W-:Y:S08]  /*4610*/  HMMA.16816.F32 R44, R56.reuse, R52, R44 ;  /* 0x00000034382c723c */ /* 0x040ff0000000182c */
[----:B------:R-:W-:Y:S01]  /*4620*/  HMMA.16816.F32 R40, R56, R54, R40 ;  /* 0x000000363828723c */ /* 0x000fe20000001828 */
[----:B------:R-:W-:Y:S04]  /*4630*/  LDSM.16.M88.4 R52, [R216+0x1800] ;  /* 0x00180000d834783b */ /* 0x000fe80000000200 */
[----:B------:R-:W-:Y:S03]  /*4640*/  LDSM.16.M88.4 R56, [R229+0xa800] ;  /* 0x00a80000e538783b */ /* 0x000fe60000000200 */
[C---:B------:R-:W-:Y:S08]  /*4650*/  HMMA.16816.F32 R16, R28.reuse, R24, R16 ;  /* 0x000000181c10723c */ /* 0x040ff00000001810 */
[C---:B------:R-:W-:Y:S01]  /*4660*/  HMMA.16816.F32 R12, R28.reuse, R26, R12 ;  /* 0x0000001a1c0c723c */ /* 0x040fe2000000180c */
[----:B------:R-:W4:Y:S07]  /*4670*/  LDSM.16.M88.4 R24, [R216+0x1000] ;  /* 0x00100000d818783b */ /* 0x000f2e0000000200 */
[C---:B-1----:R-:W-:Y:S08]  /*4680*/  HMMA.16816.F32 R8, R28.reuse, R20, R8 ;  /* 0x000000141c08723c */ /* 0x042ff00000001808 */
[C---:B------:R-:W-:Y:S01]  /*4690*/  HMMA.16816.F32 R68, R28.reuse, R22, R68 ;  /* 0x000000161c44723c */ /* 0x040fe20000001844 */
[----:B------:R-:W-:Y:S07]  /*46a0*/  LDSM.16.M88.4 R20, [R229+0xa000] ;  /* 0x00a00000e514783b */ /* 0x000fee0000000200 */
[C---:B------:R-:W-:Y:S08]  /*46b0*/  HMMA.16816.F32 R44, R28.reuse, R76, R44 ;  /* 0x0000004c1c2c723c */ /* 0x040ff0000000182c */
[C---:B------:R-:W-:Y:S01]  /*46c0*/  HMMA.16816.F32 R40, R28.reuse, R78, R40 ;  /* 0x0000004e1c28723c */ /* 0x040fe20000001828 */
[----:B------:R-:W-:Y:S07]  /*46d0*/  LDSM.16.M88.4 R76, [R223+0xf800] ;  /* 0x00f80000df4c783b */ /* 0x000fee0000000200 */
[C---:B------:R-:W-:Y:S08]  /*46e0*/  HMMA.16816.F32 R36, R28.reuse, R72, R36 ;  /* 0x000000481c24723c */ /* 0x040ff00000001824 */
[----:B------:R-:W-:Y:S01]  /*46f0*/  HMMA.16816.F32 R48, R28, R74, R48 ;  /* 0x0000004a1c30723c */ /* 0x000fe20000001830 */
        /* <DEDUP_REMOVED lines=8> */
[C---:B------:R-:W-:Y:S01]  /*4780*/  HMMA.16816.F32 R72, R64.reuse, R26, R40 ;  /* 0x0000001a4048723c */ /* 0x040fe20000001828 */
[----:B------:R-:W-:Y:S04]  /*4790*/  LDSM.16.M88.4 R40, [R228+0x2000] ;  /* 0x00200000e428783b */ /* 0x000fe80000000200 */
[----:B------:R-:W4:Y:S03]  /*47a0*/  LDSM.16.M88.4 R24, [R227+0x2000] ;  /* 0x00200000e318783b */ /* 0x000f260000000200 */
[C---:B------:R-:W-:Y:S08]  /*47b0*/  HMMA.16816.F32 R36, R64.reuse, R52, R36 ;  /* 0x000000344024723c */ /* 0x040ff00000001824 */
[----:B------:R-:W-:Y:S01]  /*47c0*/  HMMA.16816.F32 R48, R64, R54, R48 ;  /* 0x000000364030723c */ /* 0x000fe20000001830 */
[----:B------:R-:W5:Y:S04]  /*47d0*/  LDSM.16.M88.4 R52, [R227+0x2800] ;  /* 0x00280000e334783b */ /* 0x000f680000000200 */
[----:B------:R-:W-:Y:S03]  /*47e0*/  LDSM.16.M88.4 R64, [R225+0x2000] ;  /* 0x00200000e140783b */ /* 0x000fe60000000200 */
        /* <DEDUP_REMOVED lines=9> */
[C---:B---3--:R-:W-:Y:S08]  /*4880*/  HMMA.16816.F32 R36, R28.reuse, R32, R36 ;  /* 0x000000201c24723c */ /* 0x048ff00000001824 */
[----:B------:R-:W-:Y:S01]  /*4890*/  HMMA.16816.F32 R48, R28, R34, R48 ;  /* 0x000000221c30723c */ /* 0x000fe20000001830 */
[----:B------:R-:W2:Y:S04]  /*48a0*/  LDSM.16.M88.4 R28, [R227+0x3800] ;  /* 0x00380000e31c783b */ /* 0x000ea80000000200 */
[----:B------:R-:W-:Y:S03]  /*48b0*/  LDSM.16.M88.4 R32, [R223+0xa000] ;  /* 0x00a00000df20783b */ /* 0x000fe60000000200 */
[C---:B----4-:R-:W-:Y:S08]  /*48c0*/  HMMA.16816.F32 R16, R40.reuse, R24, R16 ;  /* 0x000000182810723c */ /* 0x050ff00000001810 */
[C---:B------:R-:W-:Y:S01]  /*48d0*/  HMMA.16816.F32 R12, R40.reuse, R26, R12 ;  /* 0x0000001a280c723c */ /* 0x040fe2000000180c */
[----:B------:R-:W3:Y:S07]  /*48e0*/  LDSM.16.M88.4 R24, [R223+0xa800] ;  /* 0x00a80000df18783b */ /* 0x000eee0000000200 */
[C---:B-----5:R-:W-:Y:S08]  /*48f0*/  HMMA.16816.F32 R8, R40.reuse, R52, R8 ;  /* 0x000000342808723c */ /* 0x060ff00000001808 */
[C---:B------:R-:W-:Y:S01]  /*4900*/  HMMA.16816.F32 R68, R40.reuse, R54, R68 ;  /* 0x000000362844723c */ /* 0x040fe20000001844 */
[----:B------:R-:W4:Y:S07]  /*4910*/  LDSM.16.M88.4 R52, [R223+0xb800] ;  /* 0x00b80000df34783b */ /* 0x000f2e0000000200 */
[C---:B-1----:R-:W-:Y:S08]  /*4920*/  HMMA.16816.F32 R44, R40.reuse, R20, R44 ;  /* 0x00000014282c723c */ /* 0x042ff0000000182c */
[C---:B--2---:R-:W-:Y:S08]  /*4930*/  HMMA.16816.F32 R36, R40.reuse, R28, R36 ;  /* 0x0000001c2824723c */ /* 0x044ff00000001824 */
[C---:B------:R-:W-:Y:S01]  /*4940*/  HMMA.16816.F32 R72, R40.reuse, R22, R72 ;  /* 0x000000162848723c */ /* 0x040fe20000001848 */
[----:B------:R-:W1:Y:S07]  /*4950*/  LDSM.16.M88.4 R20, [R216+0x2000] ;  /* 0x00200000d814783b */ /* 0x000e6e0000000200 */
[----:B------:R-:W-:Y:S01]  /*4960*/  HMMA.16816.F32 R48, R40, R30, R48 ;  /* 0x0000001e2830723c */ /* 0x000fe20000001830 */
[----:B------:R-:W2:Y:S04]  /*4970*/  LDSM.16.M88.4 R40, [R216+0x2800] ;  /* 0x00280000d828783b */ /* 0x000ea80000000200 */
[----:B------:R-:W-:Y:S03]  /*4980*/  LDSM.16.M88.4 R28, [R216+0x3000] ;  /* 0x00300000d81c783b */ /* 0x000fe60000000200 */
[C---:B---3--:R-:W-:Y:S08]  /*4990*/  HMMA.16816.F32 R8, R56.reuse, R24, R8 ;  /* 0x000000183808723c */ /* 0x048ff00000001808 */
[C---:B------:R-:W-:Y:S01]  /*49a0*/  HMMA.16816.F32 R68, R56.reuse, R26, R68 ;  /* 0x0000001a3844723c */ /* 0x040fe20000001844 */
[----:B------:R-:W3:Y:S07]  /*49b0*/  LDSM.16.M88.4 R24, [R216+0x3800] ;  /* 0x00380000d818783b */ /* 0x000eee0000000200 */
[C---:B------:R-:W-:Y:S08]  /*49c0*/  HMMA.16816.F32 R16, R56.reuse, R32, R16 ;  /* 0x000000203810723c */ /* 0x040ff00000001810 */
[C---:B------:R-:W-:Y:S01]  /*49d0*/  HMMA.16816.F32 R12, R56.reuse, R34, R12 ;  /* 0x00000022380c723c */ /* 0x040fe2000000180c */
[----:B------:R-:W-:Y:S07]  /*49e0*/  LDSM.16.M88.4 R32, [R229+0xc000] ;  /* 0x00c00000e520783b */ /* 0x000fee0000000200 */
[C---:B----4-:R-:W-:Y:S08]  /*49f0*/  HMMA.16816.F32 R36, R56.reuse, R52, R36 ;  /* 0x000000343824723c */ /* 0x050ff00000001824 */
[C---:B------:R-:W-:Y:S08]  /*4a00*/  HMMA.16816.F32 R44, R56.reuse, R60, R44 ;  /* 0x0000003c382c723c */ /* 0x040ff0000000182c */
[C---:B------:R-:W-:Y:S08]  /*4a10*/  HMMA.16816.F32 R72, R56.reuse, R62, R72 ;  /* 0x0000003e3848723c */ /* 0x040ff00000001848 */
[----:B------:R-:W-:Y:S01]  /*4a20*/  HMMA.16816.F32 R52, R56, R54, R48 ;  /* 0x000000363834723c */ /* 0x000fe20000001830 */
[----:B------:R-:W-:Y:S04]  /*4a30*/  LDSM.16.M88.4 R48, [R230+0x4000] ;  /* 0x00400000e630783b */ /* 0x000fe80000000200 */
[----:B------:R-:W4:Y:S03]  /*4a40*/  LDSM.16.M88.4 R56, [R229+0xc800] ;  /* 0x00c80000e538783b */ /* 0x000f260000000200 */
[C---:B-1----:R-:W-:Y:S08]  /*4a50*/  HMMA.16816.F32 R16, R64.reuse, R20, R16 ;  /* 0x000000144010723c */ /* 0x042ff00000001810 */
[C---:B------:R-:W-:Y:S01]  /*4a60*/  HMMA.16816.F32 R12, R64.reuse, R22, R12 ;  /* 0x00000016400c723c */ /* 0x040fe2000000180c */
[----:B------:R-:W1:Y:S07]  /*4a70*/  LDSM.16.M88.4 R20, [R229+0xd000] ;  /* 0x00d00000e514783b */ /* 0x000e6e0000000200 */
[C---:B--2---:R-:W-:Y:S08]  /*4a80*/  HMMA.16816.F32 R8, R64.reuse, R40, R8 ;  /* 0x000000284008723c */ /* 0x044ff00000001808 */
[C---:B------:R-:W-:Y:S01]  /*4a90*/  HMMA.16816.F32 R68, R64.reuse, R42, R68 ;  /* 0x0000002a4044723c */ /* 0x040fe20000001844 */
[----:B------:R-:W-:Y:S07]  /*4aa0*/  LDSM.16.M88.4 R40, [R228+0x4000] ;  /* 0x00400000e428783b */ /* 0x000fee0000000200 */
[C---:B---3--:R-:W-:Y:S01]  /*4ab0*/  HMMA.16816.F32 R60, R64.reuse, R24, R36 ;  /* 0x00000018403c723c */ /* 0x048fe20000001824 */
[----:B------:R-:W-:Y:S07]  /*4ac0*/  LDSM.16.M88.4 R36, [R227+0x4000] ;  /* 0x00400000e324783b */ /* 0x000fee0000000200 */
[C---:B------:R-:W-:Y:S01]  /*4ad0*/  HMMA.16816.F32 R52, R64.reuse, R26, R52 ;  /* 0x0000001a4034723c */ /* 0x040fe20000001834 */
[----:B------:R-:W2:Y:S07]  /*4ae0*/  LDSM.16.M88.4 R24, [R227+0x4800] ;  /* 0x00480000e318783b */ /* 0x000eae0000000200 */
[C---:B------:R-:W-:Y:S08]  /*4af0*/  HMMA.16816.F32 R44, R64.reuse, R28, R44 ;  /* 0x0000001c402c723c */ /* 0x040ff0000000182c */
[----:B------:R-:W-:Y:S01]  /*4b00*/  HMMA.16816.F32 R72, R64, R30, R72 ;  /* 0x0000001e4048723c */ /* 0x000fe20000001848 */
[----:B------:R-:W3:Y:S04]  /*4b10*/  LDSM.16.M88.4 R28, [R229+0xd800] ;  /* 0x00d80000e51c783b */ /* 0x000ee80000000200 */
[----:B------:R-:W5:Y:S03]  /*4b20*/  LDSM.16.M88.4 R64, [R227+0x5000] ;  /* 0x00500000e340783b */ /* 0x000f660000000200 */
[C---:B----4-:R-:W-:Y:S08]  /*4b30*/  HMMA.16816.F32 R8, R48.reuse, R56, R8 ;  /* 0x000000383008723c */ /* 0x050ff00000001808 */
[C---:B------:R-:W-:Y:S01]  /*4b40*/  HMMA.16816.F32 R68, R48.reuse, R58, R68 ;  /* 0x0000003a3044723c */ /* 0x040fe20000001844 */
[----:B------:R-:W-:Y:S07]  /*4b50*/  LDSM.16.M88.4 R56, [R226+0x4000] ;  /* 0x00400000e238783b */ /* 0x000fee0000000200 */
[C---:B------:R-:W-:Y:S08]  /*4b60*/  HMMA.16816.F32 R16, R48.reuse, R32, R16 ;  /* 0x000000203010723c */ /* 0x040ff00000001810 */
[C---:B------:R-:W-:Y:S01]  /*4b70*/  HMMA.16816.F32 R12, R48.reuse, R34, R12 ;  /* 0x00000022300c723c */ /* 0x040fe2000000180c */
[----:B------:R-:W4:Y:S07]  /*4b80*/  LDSM.16.M88.4 R32, [R227+0x5800] ;  /* 0x00580000e320783b */ /* 0x000f2e0000000200 */
[C---:B-1----:R-:W-:Y:S08]  /*4b90*/  HMMA.16816.F32 R44, R48.reuse, R20, R44 ;  /* 0x00000014302c723c */ /* 0x042ff0000000182c */
[----:B------:R-:W-:Y:S01]  /*4ba0*/  HMMA.16816.F32 R72, R48, R22, R72 ;  /* 0x000000163048723c */ /* 0x000fe20000001848 */
[----:B------:R-:W1:Y:S07]  /*4bb0*/  LDSM.16.M88.4 R20, [R223+0xc000] ;  /* 0x00c00000df14783b */ /* 0x000e6e0000000200 */
[C---:B--2---:R-:W-:Y:S08]  /*4bc0*/  HMMA.16816.F32 R8, R40.reuse, R24, R8 ;  /* 0x000000182808723c */ /* 0x044ff00000001808 */
[----:B------:R-:W-:Y:S01]  /*4bd0*/  HMMA.16816.F32 R68, R40, R26, R68 ;  /* 0x0000001a2844723c */ /* 0x000fe20000001844 */
[----:B------:R-:W2:Y:S07]  /*4be0*/  LDSM.16.M88.4 R24, [R223+0xd000] ;  /* 0x00d00000df18783b */ /* 0x000eae0000000200 */
[----:B---3--:R-:W-:Y:S08]  /*4bf0*/  HMMA.16816.F32 R60, R48, R28, R60 ;  /* 0x0000001c303c723c */ /* 0x008ff0000000183c */
[C---:B------:R-:W-:Y:S08]  /*4c00*/  HMMA.16816.F32 R16, R40.reuse, R36, R16 ;  /* 0x000000242810723c */ /* 0x040ff00000001810 */
[----:B------:R-:W-:Y:S01]  /*4c10*/  HMMA.16816.F32 R12, R40, R38, R12 ;  /* 0x00000026280c723c */ /* 0x000fe2000000180c */
[----:B------:R-:W-:Y:S07]  /*4c20*/  LDSM.16.M88.4 R36, [R216+0x4000] ;  /* 0x00400000d824783b */ /* 0x000fee0000000200 */
[----:B------:R-:W-:Y:S01]  /*4c30*/  HMMA.16816.F32 R52, R48, R30, R52 ;  /* 0x0000001e3034723c */ /* 0x000fe20000001834 */
[----:B------:R-:W3:Y:S04]  /*4c40*/  LDSM.16.M88.4 R28, [R223+0xc800] ;  /* 0x00c80000df1c783b */ /* 0x000ee80000000200 */
[----:B------:R-:W-:Y:S03]  /*4c50*/  LDSM.16.M88.4 R48, [R225+0x4000] ;  /* 0x00400000e130783b */ /* 0x000fe60000000200 */
[C---:B-----5:R-:W-:Y:S08]  /*4c60*/  HMMA.16816.F32 R44, R40.reuse, R64, R44 ;  /* 0x00000040282c723c */ /* 0x060ff0000000182c */
[C---:B------:R-:W-:Y:S01]  /*4c70*/  HMMA.16816.F32 R72, R40.reuse, R66, R72 ;  /* 0x000000422848723c */ /* 0x040fe20000001848 */
[----:B------:R-:W5:Y:S07]  /*4c80*/  LDSM.16.M88.4 R64, [R223+0xd800] ;  /* 0x00d80000df40783b */ /* 0x000f6e0000000200 */
[----:B----4-:R-:W-:Y:S08]  /*4c90*/  HMMA.16816.F32 R60, R40, R32, R60 ;  /* 0x00000020283c723c */ /* 0x010ff0000000183c */
[C---:B-1----:R-:W-:Y:S08]  /*4ca0*/  HMMA.16816.F32 R16, R56.reuse, R20, R16 ;  /* 0x000000143810723c */ /* 0x042ff00000001810 */
[----:B------:R-:W-:Y:S01]  /*4cb0*/  HMMA.16816.F32 R12, R56, R22, R12 ;  /* 0x00000016380c723c */ /* 0x000fe2000000180c */
[----:B------:R-:W-:Y:S07]  /*4cc0*/  LDSM.16.M88.4 R20, [R216+0x5000] ;  /* 0x00500000d814783b */ /* 0x000fee0000000200 */
[----:B------:R-:W-:Y:S01]  /*4cd0*/  HMMA.16816.F32 R52, R40, R34, R52 ;  /* 0x000000222834723c */ /* 0x000fe20000001834 */
[----:B------:R-:W1:Y:S04]  /*4ce0*/  LDSM.16.M88.4 R32, [R216+0x4800] ;  /* 0x00480000d820783b */ /* 0x000e680000000200 */
[----:B------:R-:W-:Y:S03]  /*4cf0*/  LDSM.16.M88.4 R40, [R229+0xf000] ;  /* 0x00f00000e528783b */ /* 0x000fe60000000200 */
[C---:B--2---:R-:W-:Y:S08]  /*4d00*/  HMMA.16816.F32 R44, R56.reuse, R24, R44 ;  /* 0x00000018382c723c */ /* 0x044ff0000000182c */
[C---:B------:R-:W-:Y:S01]  /*4d10*/  HMMA.16816.F32 R72, R56.reuse, R26, R72 ;  /* 0x0000001a3848723c */ /* 0x040fe20000001848 */
[----:B------:R-:W2:Y:S07]  /*4d20*/  LDSM.16.M88.4 R24, [R216+0x5800] ;  /* 0x00580000d818783b */ /* 0x000eae0000000200 */
[C---:B---3--:R-:W-:Y:S08]  /*4d30*/  HMMA.16816.F32 R8, R56.reuse, R28, R8 ;  /* 0x0000001c3808723c */ /* 0x048ff00000001808 */
[C---:B------:R-:W-:Y:S01]  /*4d40*/  HMMA.16816.F32 R68, R56.reuse, R30, R68 ;  /* 0x0000001e3844723c */ /* 0x040fe20000001844 */
[----:B------:R-:W-:Y:S07]  /*4d50*/  LDSM.16.M88.4 R28, [R229+0xe000] ;  /* 0x00e00000e51c783b */ /* 0x000fee0000000200 */
[----:B-----5:R-:W-:Y:S08]  /*4d60*/  HMMA.16816.F32 R60, R56, R64, R60 ;  /* 0x00000040383c723c */ /* 0x020ff0000000183c */
[C---:B------:R-:W-:Y:S08]  /*4d70*/  HMMA.16816.F32 R16, R48.reuse, R36, R16 ;  /* 0x000000243010723c */ /* 0x040ff00000001810 */
[----:B------:R-:W-:Y:S01]  /*4d80*/  HMMA.16816.F32 R12, R48, R38, R12 ;  /* 0x00000026300c723c */ /* 0x000fe2000000180c */
[----:B------:R-:W3:Y:S07]  /*4d90*/  LDSM.16.M88.4 R36, [R230+0x6000] ;  /* 0x00600000e624783b */ /* 0x000eee0000000200 */
[----:B------:R-:W-:Y:S01]  /*4da0*/  HMMA.16816.F32 R52, R56, R66, R52 ;  /* 0x000000423834723c */ /* 0x000fe20000001834 */
[----:B------:R-:W4:Y:S07]  /*4db0*/  LDSM.16.M88.4 R56, [R229+0xe800] ;  /* 0x00e80000e538783b */ /* 0x000f2e0000000200 */
[C---:B-1----:R-:W-:Y:S08]  /*4dc0*/  HMMA.16816.F32 R8, R48.reuse, R32, R8 ;  /* 0x000000203008723c */ /* 0x042ff00000001808 */
[C---:B------:R-:W-:Y:S01]  /*4dd0*/  HMMA.16816.F32 R68, R48.reuse, R34, R68 ;  /* 0x000000223044723c */ /* 0x040fe20000001844 */
[----:B------:R-:W1:Y:S07]  /*4de0*/  LDSM.16.M88.4 R32, [R229+0xf800] ;  /* 0x00f80000e520783b */ /* 0x000e6e0000000200 */
[C---:B------:R-:W-:Y:S08]  /*4df0*/  HMMA.16816.F32 R44, R48.reuse, R20, R44 ;  /* 0x00000014302c723c */ /* 0x040ff0000000182c */
[C---:B------:R-:W-:Y:S01]  /*4e00*/  HMMA.16816.F32 R72, R48.reuse, R22, R72 ;  /* 0x000000163048723c */ /* 0x040fe20000001848 */
[----:B------:R-:W-:Y:S07]  /*4e10*/  LDSM.16.M88.4 R20, [R227+0x6000] ;  /* 0x00600000e314783b */ /* 0x000fee0000000200 */
[C---:B--2---:R-:W-:Y:S01]  /*4e20*/  HMMA.16816.F32 R64, R48.reuse, R24, R60 ;  /* 0x000000183040723c */ /* 0x044fe2000000183c */
[----:B------:R-:W2:Y:S07]  /*4e30*/  LDSM.16.M88.4 R60, [R228+0x6000] ;  /* 0x00600000e43c783b */ /* 0x000eae0000000200 */
[----:B------:R-:W-:Y:S01]  /*4e40*/  HMMA.16816.F32 R52, R48, R26, R52 ;  /* 0x0000001a3034723c */ /* 0x000fe20000001834 */
[----:B------:R-:W5:Y:S04]  /*4e50*/  LDSM.16.M88.4 R24, [R227+0x6800] ;  /* 0x00680000e318783b */ /* 0x000f680000000200 */
[----:B------:R-:W-:Y:S03]  /*4e60*/  LDSM.16.M88.4 R48, [R223+0xf000] ;  /* 0x00f00000df30783b */ /* 0x000fe60000000200 */
[C---:B---3--:R-:W-:Y:S08]  /*4e70*/  HMMA.16816.F32 R16, R36.reuse, R28, R16 ;  /* 0x0000001c2410723c */ /* 0x048ff00000001810 */
[C---:B------:R-:W-:Y:S01]  /*4e80*/  HMMA.16816.F32 R12, R36.reuse, R30, R12 ;  /* 0x0000001e240c723c */ /* 0x040fe2000000180c */
[----:B------:R-:W3:Y:S07]  /*4e90*/  LDSM.16.M88.4 R28, [R227+0x7000] ;  /* 0x00700000e31c783b */ /* 0x000eee0000000200 */
[C---:B----4-:R-:W-:Y:S08]  /*4ea0*/  HMMA.16816.F32 R8, R36.reuse, R56, R8 ;  /* 0x000000382408723c */ /* 0x050ff00000001808 */
[C---:B------:R-:W-:Y:S08]  /*4eb0*/  HMMA.16816.F32 R68, R36.reuse, R58, R68 ;  /* 0x0000003a2444723c */ /* 0x040ff00000001844 */
        /* <DEDUP_REMOVED lines=8> */
[C---:B------:R-:W-:Y:S01]  /*4f40*/  HMMA.16816.F32 R12, R60.reuse, R22, R12 ;  /* 0x000000163c0c723c */ /* 0x040fe2000000180c */
[----:B------:R-:W2:Y:S07]  /*4f50*/  LDSM.16.M88.4 R20, [R223+0xe800] ;  /* 0x00e80000df14783b */ /* 0x000eae0000000200 */
[C---:B-----5:R-:W-:Y:S08]  /*4f60*/  HMMA.16816.F32 R8, R60.reuse, R24, R8 ;  /* 0x000000183c08723c */ /* 0x060ff00000001808 */
[C---:B------:R-:W-:Y:S01]  /*4f70*/  HMMA.16816.F32 R68, R60.reuse, R26, R68 ;  /* 0x0000001a3c44723c */ /* 0x040fe20000001844 */
[----:B------:R-:W-:Y:S07]  /*4f80*/  LDSM.16.M88.4 R24, [R225+0x6000] ;  /* 0x00600000e118783b */ /* 0x000fee0000000200 */
[----:B---3--:R-:W-:Y:S01]  /*4f90*/  HMMA.16816.F32 R56, R60, R28, R44 ;  /* 0x0000001c3c38723c */ /* 0x008fe2000000182c */
[----:B------:R-:W3:Y:S07]  /*4fa0*/  LDSM.16.M88.4 R44, [R216+0x6000] ;  /* 0x00600000d82c783b */ /* 0x000eee0000000200 */
[C---:B-1----:R-:W-:Y:S08]  /*4fb0*/  HMMA.16816.F32 R16, R36.reuse, R32, R16 ;  /* 0x000000202410723c */ /* 0x042ff00000001810 */
[C---:B------:R-:W-:Y:S07]  /*4fc0*/  HMMA.16816.F32 R12, R36.reuse, R34, R12 ;  /* 0x00000022240c723c */ /* 0x040fee000000180c */
[----:B------:R-:W-:Y:S01]  /*4fd0*/  IMAD.U32 R34, RZ, RZ, UR34 ;  /* 0x00000022ff227e24 */ /* 0x000fe2000f8e00ff */
[----:B--2---:R-:W-:Y:S03]  /*4fe0*/  HMMA.16816.F32 R8, R36, R20, R8 ;  /* 0x000000142408723c */ /* 0x004fe60000001808 */
[----:B------:R-:W-:-:S05]  /*4ff0*/  IMAD R34, R34, 0x40, R243 ;  /* 0x0000004022227824 */ /* 0x000fca00078e02f3 */
[----:B------:R-:W-:Y:S01]  /*5000*/  HMMA.16816.F32 R68, R36, R22, R68 ;  /* 0x000000162444723c */ /* 0x000fe20000001844 */
[----:B------:R-:W1:Y:S01]  /*5010*/  LDSM.16.M88.4 R20, [R216+0x6800] ;  /* 0x00680000d814783b */ /* 0x000e620000000200 */
[C---:B------:R-:W-:Y:S02]  /*5020*/  IADD3 R0, R34.reuse, 0x1, RZ ;  /* 0x0000000122007810 */ /* 0x040fe40007ffe0ff */
[-C--:B------:R-:W-:Y:S02]  /*5030*/  ISETP.GE.AND P0, PT, R34, R241.reuse, PT ;  /* 0x000000f12200720c */ /* 0x080fe40003f06270 */
[C---:B------:R-:W-:Y:S02]  /*5040*/  ISETP.GE.AND P6, PT, R0.reuse, R241, PT ;  /* 0x000000f10000720c */ /* 0x040fe40003fc6270 */
[----:B------:R-:W-:Y:S01]  /*5050*/  HMMA.16816.F32 R72, R60, R30, R72 ;  /* 0x0000001e3c48723c */ /* 0x000fe20000001848 */
[----:B------:R-:W2:Y:S01]  /*5060*/  LDSM.16.M88.4 R28, [R216+0x7000] ;  /* 0x00700000d81c783b */ /* 0x000ea20000000200 */
[----:B------:R-:W-:-:S02]  /*5070*/  ISETP.GE.AND P2, PT, R0, R235, PT ;  /* 0x000000eb0000720c */ /* 0x000fc40003f46270 */
[C---:B------:R-:W-:Y:S02]  /*5080*/  ISETP.LT.OR P6, PT, R0.reuse, R242, P6 ;  /* 0x000000f20000720c */ /* 0x040fe400037c1670 */
[----:B------:R-:W-:Y:S02]  /*5090*/  ISETP.LT.OR P2, PT, R0, R240, P2 ;  /* 0x000000f00000720c */ /* 0x000fe40001741670 */
[----:B------:R-:W-:Y:S01]  /*50a0*/  HMMA.16816.F32 R64, R60, R40, R64 ;  /* 0x000000283c40723c */ /* 0x000fe20000001840 */
[C---:B------:R-:W-:Y:S02]  /*50b0*/  ISETP.LT.OR P0, PT, R34.reuse, R242, P0 ;  /* 0x000000f22200720c */ /* 0x040fe40000701670 */
[C---:B------:R-:W-:Y:S02]  /*50c0*/  IADD3 R32, R34.reuse, 0x8, RZ ;  /* 0x0000000822207810 */ /* 0x040fe40007ffe0ff */
[C---:B------:R-:W-:Y:S02]  /*50d0*/  IADD3 R0, R34.reuse, 0x9, RZ ;  /* 0x0000000922007810 */ /* 0x040fe40007ffe0ff */
[----:B------:R-:W-:Y:S01]  /*50e0*/  IADD3 R35, R34, 0x10, RZ ;  /* 0x0000001022237810 */ /* 0x000fe20007ffe0ff */
[----:B---3--:R-:W-:Y:S01]  /*50f0*/  HMMA.16816.F32 R16, R24, R44, R16 ;  /* 0x0000002c1810723c */ /* 0x008fe20000001810 */
[----:B------:R-:W-:-:S02]  /*5100*/  ISETP.GE.AND P1, PT, R32, R241, PT ;  /* 0x000000f12000720c */ /* 0x000fc40003f26270 */
[----:B------:R-:W-:Y:S02]  /*5110*/  ISETP.GE.AND P4, PT, R32, R235, PT ;  /* 0x000000eb2000720c */ /* 0x000fe40003f86270 */
[----:B------:R-:W-:Y:S02]  /*5120*/  ISETP.GE.AND P5, PT, R0, R241, PT ;  /* 0x000000f10000720c */ /* 0x000fe40003fa6270 */
[----:B------:R-:W-:Y:S01]  /*5130*/  ISETP.GE.AND P3, PT, R34, R235, PT ;  /* 0x000000eb2200720c */ /* 0x000fe20003f66270 */
[----:B------:R-:W-:Y:S01]  /*5140*/  HMMA.16816.F32 R52, R60, R42, R52 ;  /* 0x0000002a3c34723c */ /* 0x000fe20000001834 */
[C---:B------:R-:W-:Y:S02]  /*5150*/  ISETP.LT.OR P1, PT, R32.reuse, R242, P1 ;  /* 0x000000f22000720c */ /* 0x040fe40000f21670 */
[----:B------:R-:W-:Y:S02]  /*5160*/  ISETP.LT.OR P4, PT, R32, R240, P4 ;  /* 0x000000f02000720c */ /* 0x000fe40002781670 */
[----:B------:R-:W-:-:S02]  /*5170*/  IADD3 R33, R34, 0x11, RZ ;  /* 0x0000001122217810 */ /* 0x000fc40007ffe0ff */
[----:B------:R-:W-:Y:S01]  /*5180*/  ISETP.LT.OR P5, PT, R0, R242, P5 ;  /* 0x000000f20000720c */ /* 0x000fe20002fa1670 */
[----:B------:R-:W-:Y:S01]  /*5190*/  HMMA.16816.F32 R56, R36, R48, R56 ;  /* 0x000000302438723c */ /* 0x000fe20000001838 */
[----:B------:R-:W-:-:S07]  /*51a0*/  ISETP.LT.OR P3, PT, R34, R240, P3 ;  /* 0x000000f02200720c */ /* 0x000fce0001f61670 */
[C---:B-1----:R-:W-:Y:S01]  /*51b0*/  HMMA.16816.F32 R8, R24.reuse, R20, R8 ;  /* 0x000000141808723c */ /* 0x042fe20000001808 */
[----:B------:R-:W-:Y:S02]  /*51c0*/  FSEL R16, R16, -INF , !P0 ;  /* 0xff80000010107808 */ /* 0x000fe40004000000 */
[C---:B------:R-:W-:Y:S02]  /*51d0*/  ISETP.GE.AND P0, PT, R0.reuse, R235, PT ;  /* 0x000000eb0000720c */ /* 0x040fe40003f06270 */
[----:B------:R-:W-:Y:S02]  /*51e0*/  FSEL R32, R17, -INF , !P6 ;  /* 0xff80000011207808 */ /* 0x000fe40007000000 */
[----:B------:R-:W-:Y:S01]  /*51f0*/  ISETP.LT.OR P0, PT, R0, R240, P0 ;  /* 0x000000f00000720c */ /* 0x000fe20000701670 */
[----:B------:R-:W-:Y:S01]  /*5200*/  HMMA.16816.F32 R68, R24, R22, R68 ;  /* 0x000000161844723c */ /* 0x000fe20000001844 */
[----:B------:R-:W1:Y:S01]  /*5210*/  LDSM.16.M88.4 R20, [R216+0x7800] ;  /* 0x00780000d814783b */ /* 0x000e620000000200 */
[----:B------:R-:W-:Y:S01]  /*5220*/  IADD3 R17, R34, 0x19, RZ ;  /* 0x0000001922117810 */ /* 0x000fe20007ffe0ff */
[----:B------:R-:W-:-:S04]  /*5230*/  DEPBAR.LE SB0, 0x0 ;  /* 0x000080000000791a */ /* 0x000fc80000000000 */
[----:B------:R-:W-:Y:S01]  /*5240*/  BAR.SYNC.DEFER_BLOCKING 0x0 ;  /* 0x0000000000007b1d */ /* 0x000fe20000010000 */
[----:B------:R-:W-:Y:S01]  /*5250*/  HMMA.16816.F32 R12, R24, R46, R12 ;  /* 0x0000002e180c723c */ /* 0x000fe2000000180c */
[----:B------:R-:W-:Y:S02]  /*5260*/  ISETP.GE.AND P6, PT, R33, R241, PT ;  /* 0x000000f12100720c */ /* 0x000fe40003fc6270 */
[----:B------:R-:W-:Y:S02]  /*5270*/  FSEL R18, R18, -INF , !P3 ;  /* 0xff80000012127808 */ /* 0x000fe40005800000 */
[----:B------:R-:W-:Y:S02]  /*5280*/  ISETP.GE.AND P3, PT, R35, R235, PT ;  /* 0x000000eb2300720c */ /* 0x000fe40003f66270 */
[----:B------:R-:W-:Y:S01]  /*5290*/  ISETP.LT.OR P6, PT, R33, R242, P6 ;  /* 0x000000f22100720c */ /* 0x000fe200037c1670 */
[----:B------:R-:W-:Y:S01]  /*52a0*/  HMMA.16816.F32 R72, R36, R50, R72 ;  /* 0x000000322448723c */ /* 0x000fe20000001848 */
[----:B------:R-:W-:-:S07]  /*52b0*/  ISETP.LT.OR P3, PT, R35, R240, P3 ;  /* 0x000000f02300720c */ /* 0x000fce0001f61670 */
[C---:B------:R-:W-:Y:S08]  /*52c0*/  HMMA.16816.F32 R64, R36.reuse, R76, R64 ;  /* 0x0000004c2440723c */ /* 0x040ff00000001840 */
[----:B------:R-:W-:Y:S01]  /*52d0*/  HMMA.16816.F32 R52, R36, R78, R52 ;  /* 0x0000004e2434723c */ /* 0x000fe20000001834 */
[----:B------:R-:W-:Y:S02]  /*52e0*/  FSEL R0, R12, -INF , !P1 ;  /* 0xff8000000c007808 */ /* 0x000fe40004800000 */
[----:B------:R-:W-:-:S02]  /*52f0*/  FSEL R15, R15, -INF , !P0 ;  /* 0xff8000000f0f7808 */ /* 0x000fc40004000000 */
[----:B------:R-:W-:Y:S02]  /*5300*/  ISETP.GE.AND P1, PT, R33, R235, PT ;  /* 0x000000eb2100720c */ /* 0x000fe40003f26270 */
[----:B------:R-:W-:Y:S01]  /*5310*/  FSEL R37, R19, -INF , !P2 ;  /* 0xff80000013257808 */ /* 0x000fe20005000000 */
[C---:B--2---:R-:W-:Y:S01]  /*5320*/  HMMA.16816.F32 R56, R24.reuse, R28, R56 ;  /* 0x0000001c1838723c */ /* 0x044fe20000001838 */
[CC--:B------:R-:W-:Y:S02]  /*5330*/  ISETP.GE.AND P2, PT, R35.reuse, R241.reuse, PT ;  /* 0x000000f12300720c */ /* 0x0c0fe40003f46270 */
[----:B------:R-:W-:Y:S02]  /*5340*/  IADD3 R19, R34, 0x18, RZ ;  /* 0x0000001822137810 */ /* 0x000fe40007ffe0ff */
[----:B------:R-:W-:Y:S02]  /*5350*/  ISETP.LT.OR P2, PT, R35, R242, P2 ;  /* 0x000000f22300720c */ /* 0x000fe40001741670 */
[----:B------:R-:W-:Y:S01]  /*5360*/  FSEL R39, R14, -INF , !P4 ;  /* 0xff8000000e277808 */ /* 0x000fe20006000000 */
[----:B------:R-:W-:Y:S01]  /*5370*/  HMMA.16816.F32 R72, R24, R30, R72 ;  /* 0x0000001e1848723c */ /* 0x000fe20000001848 */
[----:B------:R-:W-:-:S02]  /*5380*/  ISETP.GE.AND P0, PT, R19, R241, PT ;  /* 0x000000f11300720c */ /* 0x000fc40003f06270 */
[----:B------:R-:W-:Y:S02]  /*5390*/  ISETP.GE.AND P4, PT, R19, R235, PT ;  /* 0x000000eb1300720c */ /* 0x000fe40003f86270 */
[----:B------:R-:W-:Y:S02]  /*53a0*/  FSEL R36, R13, -INF , !P5 ;  /* 0xff8000000d247808 */ /* 0x000fe40006800000 */
[----:B------:R-:W-:Y:S01]  /*53b0*/  FSEL R12, R8, -INF , !P2 ;  /* 0xff800000080c7808 */ /* 0x000fe20005000000 */
[----:B-1----:R-:W-:Y:S01]  /*53c0*/  HMMA.16816.F32 R64, R24, R20, R64 ;  /* 0x000000141840723c */ /* 0x002fe20000001840 */
[C---:B------:R-:W-:Y:S02]  /*53d0*/  ISETP.GE.AND P5, PT, R17.reuse, R241, PT ;  /* 0x000000f11100720c */ /* 0x040fe40003fa6270 */
[----:B------:R-:W-:Y:S02]  /*53e0*/  ISETP.GE.AND P2, PT, R17, R235, PT ;  /* 0x000000eb1100720c */ /* 0x000fe40003f46270 */
[----:B------:R-:W-:-:S02]  /*53f0*/  ISETP.LT.OR P1, PT, R33, R240, P1 ;  /* 0x000000f02100720c */ /* 0x000fc40000f21670 */
[C---:B------:R-:W-:Y:S01]  /*5400*/  ISETP.LT.OR P0, PT, R19.reuse, R242, P0 ;  /* 0x000000f21300720c */ /* 0x040fe20000701670 */
[----:B------:R-:W-:Y:S01]  /*5410*/  HMMA.16816.F32 R52, R24, R22, R52 ;  /* 0x000000161834723c */ /* 0x000fe20000001834 */
[----:B------:R-:W-:Y:S02]  /*5420*/  ISETP.LT.OR P4, PT, R19, R240, P4 ;  /* 0x000000f01300720c */ /* 0x000fe40002781670 */
[C---:B------:R-:W-:Y:S02]  /*5430*/  IADD3 R19, R34.reuse, 0x20, RZ ;  /* 0x0000002022137810 */ /* 0x040fe40007ffe0ff */
[----:B------:R-:W-:Y:S02]  /*5440*/  IADD3 R13, R34, 0x21, RZ ;  /* 0x00000021220d7810 */ /* 0x000fe40007ffe0ff */
[C---:B------:R-:W-:Y:S02]  /*5450*/  ISETP.LT.OR P5, PT, R17.reuse, R242, P5 ;  /* 0x000000f21100720c */ /* 0x040fe40002fa1670 */
[----:B------:R-:W-:-:S02]  /*5460*/  ISETP.LT.OR P2, PT, R17, R240, P2 ;  /* 0x000000f01100720c */ /* 0x000fc40001741670 */
[----:B------:R-:W-:Y:S02]  /*5470*/  FSEL R14, R9, -INF , !P6 ;  /* 0xff800000090e7808 */ /* 0x000fe40007000000 */
[----:B------:R-:W-:Y:S02]  /*5480*/  FSEL R17, R11, -INF , !P1 ;  /* 0xff8000000b117808 */ /* 0x000fe40004800000 */
[----:B------:R-:W-:Y:S02]  /*5490*/  FSEL R8, R68, -INF , !P0 ;  /* 0xff80000044087808 */ /* 0x000fe40004000000 */
[-C--:B------:R-:W-:Y:S02]  /*54a0*/  ISETP.GE.AND P1, PT, R19, R241.reuse, PT ;  /* 0x000000f11300720c */ /* 0x080fe40003f26270 */
[C---:B------:R-:W-:Y:S02]  /*54b0*/  ISETP.GE.AND P6, PT, R13.reuse, R241, PT ;  /* 0x000000f10d00720c */ /* 0x040fe40003fc6270 */
[----:B------:R-:W-:-:S02]  /*54c0*/  ISETP.GE.AND P0, PT, R13, R235, PT ;  /* 0x000000eb0d00720c */ /* 0x000fc40003f06270 */
[----:B------:R-:W-:Y:S02]  /*54d0*/  FSEL R33, R10, -INF , !P3 ;  /* 0xff8000000a217808 */ /* 0x000fe40005800000 */
[C---:B------:R-:W-:Y:S02]  /*54e0*/  ISETP.GE.AND P3, PT, R19.reuse, R235, PT ;  /* 0x000000eb1300720c */ /* 0x040fe40003f66270 */
[-C--:B------:R-:W-:Y:S02]  /*54f0*/  ISETP.LT.OR P1, PT, R19, R242.reuse, P1 ;  /* 0x000000f21300720c */ /* 0x080fe40000f21670 */
[C---:B------:R-:W-:Y:S02]  /*5500*/  ISETP.LT.OR P6, PT, R13.reuse, R242, P6 ;  /* 0x000000f20d00720c */ /* 0x040fe400037c1670 */
[----:B------:R-:W-:Y:S02]  /*5510*/  ISETP.LT.OR P0, PT, R13, R240, P0 ;  /* 0x000000f00d00720c */ /* 0x000fe40000701670 */
[----:B------:R-:W-:-:S02]  /*5520*/  IADD3 R13, R34, 0x28, RZ ;  /* 0x00000028220d7810 */ /* 0x000fc40007ffe0ff */
[----:B------:R-:W-:Y:S02]  /*5530*/  IADD3 R11, R34, 0x29, RZ ;  /* 0x00000029220b7810 */ /* 0x000fe40007ffe0ff */
[----:B------:R-:W-:Y:S02]  /*5540*/  ISETP.LT.OR P3, PT, R19, R240, P3 ;  /* 0x000000f01300720c */ /* 0x000fe40001f61670 */
[----:B------:R-:W-:Y:S02]  /*5550*/  FSEL R10, R69, -INF , !P5 ;  /* 0xff800000450a7808 */ /* 0x000fe40006800000 */
[----:B------:R-:W-:Y:S02]  /*5560*/  FSEL R19, R71, -INF , !P2 ;  /* 0xff80000047137808 */ /* 0x000fe40005000000 */
[----:B------:R-:W-:Y:S02]  /*5570*/  FSEL R176, R56, -INF , !P1 ;  /* 0xff80000038b07808 */ /* 0x000fe40004800000 */
[----:B------:R-:W-:-:S02]  /*5580*/  FSEL R9, R70, -INF , !P4 ;  /* 0xff80000046097808 */ /* 0x000fc40006000000 */
[-C--:B------:R-:W-:Y:S02]  /*5590*/  ISETP.GE.AND P2, PT, R13, R241.reuse, PT ;  /* 0x000000f10d00720c */ /* 0x080fe40003f46270 */
[C---:B------:R-:W-:Y:S02]  /*55a0*/  ISETP.GE.AND P5, PT, R11.reuse, R241, PT ;  /* 0x000000f10b00720c */ /* 0x040fe40003fa6270 */
[-C--:B------:R-:W-:Y:S02]  /*55b0*/  ISETP.GE.AND P1, PT, R11, R235.reuse, PT ;  /* 0x000000eb0b00720c */ /* 0x080fe40003f26270 */
[C---:B------:R-:W-:Y:S02]  /*55c0*/  ISETP.GE.AND P4, PT, R13.reuse, R235, PT ;  /* 0x000000eb0d00720c */ /* 0x040fe40003f86270 */
[-C--:B------:R-:W-:Y:S02]  /*55d0*/  ISETP.LT.OR P2, PT, R13, R242.reuse, P2 ;  /* 0x000000f20d00720c */ /* 0x080fe40001741670 */
[----:B------:R-:W-:-:S02]  /*55e0*/  ISETP.LT.OR P5, PT, R11, R242, P5 ;  /* 0x000000f20b00720c */ /* 0x000fc40002fa1670 */
[-C--:B------:R-:W-:Y:S02]  /*55f0*/  ISETP.LT.OR P1, PT, R11, R240.reuse, P1 ;  /* 0x000000f00b00720c */ /* 0x080fe40000f21670 */
[----:B------:R-:W-:Y:S02]  /*5600*/  ISETP.LT.OR P4, PT, R13, R240, P4 ;  /* 0x000000f00d00720c */ /* 0x000fe40002781670 */
[C---:B------:R-:W-:Y:S02]  /*5610*/  IADD3 R11, R34.reuse, 0x31, RZ ;  /* 0x00000031220b7810 */ /* 0x040fe40007ffe0ff */
[----:B------:R-:W-:Y:S02]  /*5620*/  IADD3 R13, R34, 0x30, RZ ;  /* 0x00000030220d7810 */ /* 0x000fe40007ffe0ff */
[----:B------:R-:W-:Y:S02]  /*5630*/  FSEL R186, R57, -INF , !P6 ;  /* 0xff80000039ba7808 */ /* 0x000fe40007000000 */
[----:B------:R-:W-:-:S02]  /*5640*/  FSEL R184, R72, -INF , !P2 ;  /* 0xff80000048b87808 */ /* 0x000fc40005000000 */
[----:B------:R-:W-:Y:S02]  /*5650*/  FSEL R181, R59, -INF , !P0 ;  /* 0xff8000003bb57808 */ /* 0x000fe40004000000 */
[C---:B------:R-:W-:Y:S02]  /*5660*/  ISETP.GE.AND P6, PT, R11.reuse, R241, PT ;  /* 0x000000f10b00720c */ /* 0x040fe40003fc6270 */
[----:B------:R-:W-:Y:S02]  /*5670*/  ISETP.GE.AND P2, PT, R11, R235, PT ;  /* 0x000000eb0b00720c */ /* 0x000fe40003f46270 */
[----:B------:R-:W-:Y:S02]  /*5680*/  ISETP.GE.AND P0, PT, R13, R241, PT ;  /* 0x000000f10d00720c */ /* 0x000fe40003f06270 */
[C---:B------:R-:W-:Y:S02]  /*5690*/  ISETP.LT.OR P6, PT, R11.reuse, R242, P6 ;  /* 0x000000f20b00720c */ /* 0x040fe400037c1670 */
[----:B------:R-:W-:-:S02]  /*56a0*/  ISETP.LT.OR P2, PT, R11, R240, P2 ;  /* 0x000000f00b00720c */ /* 0x000fc40001741670 */
[----:B------:R-:W-:Y:S02]  /*56b0*/  ISETP.LT.OR P0, PT, R13, R242, P0 ;  /* 0x000000f20d00720c */ /* 0x000fe40000701670 */
[C---:B------:R-:W-:Y:S02]  /*56c0*/  IADD3 R11, R34.reuse, 0x38, RZ ;  /* 0x00000038220b7810 */ /* 0x040fe40007ffe0ff */
[----:B------:R-:W-:Y:S02]  /*56d0*/  IADD3 R34, R34, 0x39, RZ ;  /* 0x0000003922227810 */ /* 0x000fe40007ffe0ff */
[----:B------:R-:W-:Y:S02]  /*56e0*/  FSEL R182, R64, -INF , !P0 ;  /* 0xff80000040b67808 */ /* 0x000fe40004000000 */
[----:B------:R-:W-:Y:S02]  /*56f0*/  ISETP.GE.AND P0, PT, R34, R235, PT ;  /* 0x000000eb2200720c */ /* 0x000fe40003f06270 */
[----:B------:R-:W-:-:S02]  /*5700*/  FSEL R187, R58, -INF , !P3 ;  /* 0xff8000003abb7808 */ /* 0x000fc40005800000 */
[----:B------:R-:W-:Y:S02]  /*5710*/  ISETP.LT.OR P0, PT, R34, R240, P0 ;  /* 0x000000f02200720c */ /* 0x000fe40000701670 */
[----:B------:R-:W-:Y:S02]  /*5720*/  FSEL R183, R74, -INF , !P4 ;  /* 0xff8000004ab77808 */ /* 0x000fe40006000000 */
[----:B------:R-:W-:Y:S02]  /*5730*/  FSEL R24, R55, -INF , !P0 ;  /* 0xff80000037187808 */ /* 0x000fe40004000000 */
[----:B------:R-:W-:Y:S02]  /*5740*/  PLOP3.LUT P0, PT, PT, PT, UP0, 0x80, 0x0 ;  /* 0x000000000000781c */ /* 0x000fe40003f0f008 */
[----:B------:R-:W-:Y:S02]  /*5750*/  FSEL R178, R73, -INF , !P5 ;  /* 0xff80000049b27808 */ /* 0x000fe40006800000 */
[----:B------:R-:W-:-:S02]  /*5760*/  FSEL R185, R75, -INF , !P1 ;  /* 0xff8000004bb97808 */ /* 0x000fc40004800000 */
[----:B------:R-:W-:Y:S02]  /*5770*/  ISETP.GE.AND P3, PT, R13, R235, PT ;  /* 0x000000eb0d00720c */ /* 0x000fe40003f66270 */
[CC--:B------:R-:W-:Y:S02]  /*5780*/  ISETP.GE.AND P5, PT, R11.reuse, R241.reuse, PT ;  /* 0x000000f10b00720c */ /* 0x0c0fe40003fa6270 */
[----:B------:R-:W-:Y:S02]  /*5790*/  ISETP.GE.AND P4, PT, R34, R241, PT ;  /* 0x000000f12200720c */ /* 0x000fe40003f86270 */
[----:B------:R-:W-:Y:S02]  /*57a0*/  ISETP.GE.AND P1, PT, R11, R235, PT ;  /* 0x000000eb0b00720c */ /* 0x000fe40003f26270 */
[----:B------:R-:W-:Y:S02]  /*57b0*/  ISETP.LT.OR P3, PT, R13, R240, P3 ;  /* 0x000000f00d00720c */ /* 0x000fe40001f61670 */
[----:B------:R-:W-:-:S02]  /*57c0*/  ISETP.LT.OR P5, PT, R11, R242, P5 ;  /* 0x000000f20b00720c */ /* 0x000fc40002fa1670 */
[----:B------:R-:W-:Y:S02]  /*57d0*/  ISETP.LT.OR P1, PT, R11, R240, P1 ;  /* 0x000000f00b00720c */ /* 0x000fe40000f21670 */
[----:B------:R-:W-:Y:S02]  /*57e0*/  ISETP.LT.OR P4, PT, R34, R242, P4 ;  /* 0x000000f22200720c */ /* 0x000fe40002781670 */
[----:B------:R-:W-:Y:S02]  /*57f0*/  FSEL R29, R66, -INF , !P3 ;  /* 0xff800000421d7808 */ /* 0x000fe40005800000 */
[----:B------:R-:W-:Y:S02]  /*5800*/  FSEL R180, R65, -INF , !P6 ;  /* 0xff80000041b47808 */ /* 0x000fe40007000000 */
[----:B------:R-:W-:Y:S02]  /*5810*/  FSEL R27, R67, -INF , !P2 ;  /* 0xff800000431b7808 */ /* 0x000fe40005000000 */
[----:B------:R-:W-:-:S02]  /*5820*/  FSEL R30, R52, -INF , !P5 ;  /* 0xff800000341e7808 */ /* 0x000fc40006800000 */
        /* <DEDUP_REMOVED lines=42> */
[C---:B------:R-:W-:Y:S02]  /*5ad0*/  @!P4 LEA R46, P1, R22.reuse, c[0x0][0x168], 0x1 ;  /* 0x00005a00162eca11 */ /* 0x040fe400078208ff */
[C-C-:B------:R-:W-:Y:S01]  /*5ae0*/  @!P5 LEA.HI.X R49, R22.reuse, c[0x0][0x16c], R11.reuse, 0x1, P2 ;  /* 0x00005b001631da11 */ /* 0x140fe200010f0c0b */
        /* <DEDUP_REMOVED lines=17> */
[----:B------:R1:W-:Y:S01]  /*5c00*/  @!P5 LDGSTS.E.BYPASS.LTC128B.128 [R234+0xa800], [R48.64+0x80] ;  /* 0x0a80008030eadfae */ /* 0x0003e2000b901d58 */
[----:B----4-:R-:W-:-:S03]  /*5c10*/  IADD3 R20, P1, R22, UR17, RZ ;  /* 0x0000001116147c10 */ /* 0x010fc6000ff3e0ff */
[----:B------:R4:W-:Y:S01]  /*5c20*/  @P4 STS.128 [R234+0xc800], RZ ;  /* 0x00c800ffea004388 */ /* 0x0009e20000000c00 */
[----:B---3--:R-:W-:-:S03]  /*5c30*/  @!P6 LEA R42, P2, R20, c[0x0][0x168], 0x1 ;  /* 0x00005a00142aea11 */ /* 0x008fc600078408ff */
[----:B------:R-:W-:Y:S01]  /*5c40*/  @!PT LDS RZ, [RZ] ;  /* 0x00000000fffff984 */ /* 0x000fe20000000800 */
[----:B------:R-:W-:Y:S01]  /*5c50*/  @!PT LDS RZ, [RZ] ;  /* 0x00000000fffff984 */ /* 0x000fe20000000800 */
[----:B------:R-:W-:Y:S01]  /*5c60*/  @!PT LDS RZ, [RZ] ;  /* 0x00000000fffff984 */ /* 0x000fe20000000800 */
[----:B------:R3:W-:Y:S01]  /*5c70*/  @!P4 LDGSTS.E.BYPASS.LTC128B.128 [R234+0xc800], [R46.64+0x100] ;  /* 0x0c8001002eeacfae */ /* 0x0007e2000b901d58 */
[----:B------:R-:W-:Y:S02]  /*5c80*/  IADD3.X R11, R11, UR16, RZ, P1, !PT ;  /* 0x000000100b0b7c10 */ /* 0x000fe40008ffe4ff */
[C---:B-----5:R-:W-:Y:S01]  /*5c90*/  @!P5 LEA R40, P1, R20.reuse, c[0x0][0x168], 0x1 ;  /* 0x00005a001428da11 */ /* 0x060fe200078208ff */
[----:B------:R4:W-:Y:S01]  /*5ca0*/  @P3 STS.128 [R234+0xe800], RZ ;  /* 0x00e800ffea003388 */ /* 0x0009e20000000c00 */
[C-C-:B------:R-:W-:Y:S02]  /*5cb0*/  @!P6 LEA.HI.X R43, R20.reuse, c[0x0][0x16c], R11.reuse, 0x1, P2 ;  /* 0x00005b00142bea11 */ /* 0x140fe400010f0c0b */
[C-C-:B------:R-:W-:Y:S01]  /*5cc0*/  @!P5 LEA.HI.X R41, R20.reuse, c[0x0][0x16c], R11.reuse, 0x1, P1 ;  /* 0x00005b001429da11 */ /* 0x140fe200008f0c0b */
[----:B------:R-:W-:Y:S01]  /*5cd0*/  @!PT LDS RZ, [RZ] ;  /* 0x00000000fffff984 */ /* 0x000fe20000000800 */
[----:B------:R-:W-:Y:S01]  /*5ce0*/  @!PT LDS RZ, [RZ] ;  /* 0x00000000fffff984 */ /* 0x000fe20000000800 */
[----:B------:R-:W-:Y:S01]  /*5cf0*/  @!PT LDS RZ, [RZ] ;  /* 0x00000000fffff984 */ /* 0x000fe20000000800 */
[----:B------:R5:W-:Y:S01]  /*5d00*/  @!P3 LDGSTS.E.BYPASS.LTC128B.128 [R234+0xe800], [R44.64+0x180] ;  /* 0x0e8001802ceabfae */ /* 0x000be2000b901d58 */
[C---:B------:R-:W-:Y:S02]  /*5d10*/  @!P3 LEA R22, P1, R20.reuse, c[0x0][0x168], 0x1 ;  /* 0x00005a001416ba11 */ /* 0x040fe400078208ff */
[C---:B--2---:R-:W-:Y:S01]  /*5d20*/  @!P4 LEA R34, P2, R20.reuse, c[0x0][0x168], 0x1 ;  /* 0x00005a001422ca11 */ /* 0x044fe200078408ff */
        /* <DEDUP_REMOVED lines=8> */
[----:B------:R4:W-:Y:S01]  /*5db0*/  @P5 STS.128 [R234+0xb000], RZ ;  /* 0x00b000ffea005388 */ /* 0x0009e20000000c00 */
[----:B------:R-:W-:Y:S02]  /*5dc0*/  IADD3.X R20, R11, UR16, RZ, P2, !PT ;  /* 0x000000100b147c10 */ /* 0x000fe400097fe4ff */
[C---:B-1----:R-:W-:Y:S01]  /*5dd0*/  @!P5 LEA R48, P2, R7.reuse, c[0x0][0x168], 0x1 ;  /* 0x00005a000730da11 */ /* 0x042fe200078408ff */
[----:B------:R-:W-:Y:S01]  /*5de0*/  @!PT LDS RZ, [RZ] ;  /* 0x00000000fffff984 */ /* 0x000fe20000000800 */
[----:B------:R-:W-:Y:S01]  /*5df0*/  @!PT LDS RZ, [RZ] ;  /* 0x00000000fffff984 */ /* 0x000fe20000000800 */
[----:B------:R-:W-:Y:S01]  /*5e00*/  @!PT LDS RZ, [RZ] ;  /* 0x00000000fffff984 */ /* 0x000fe20000000800 */
[----:B------:R4:W-:Y:S01]  /*5e10*/  @!P5 LDGSTS.E.BYPASS.LTC128B.128 [R234+0xb000], [R40.64+0x80] ;  /* 0x0b00008028eadfae */ /* 0x0009e2000b901d58 */
[----:B---3--:R-:W-:-:S03]  /*5e20*/  @!P6 LEA R46, P1, R7, c[0x0][0x168], 0x1 ;  /* 0x00005a00072eea11 */ /* 0x008fc600078208ff */
[----:B------:R4:W-:Y:S01]  /*5e30*/  @P4 STS.128 [R234+0xd000], RZ ;  /* 0x00d000ffea004388 */ /* 0x0009e20000000c00 */
[C-C-:B------:R-:W-:Y:S02]  /*5e40*/  @!P5 LEA.HI.X R49, R7.reuse, c[0x0][0x16c], R20.reuse, 0x1, P2 ;  /* 0x00005b000731da11 */ /* 0x140fe400010f0c14 */
        /* <DEDUP_REMOVED lines=35> */
.L_x_619:
[----:B------:R-:W-:Y:S05]  /*6080*/  BSYNC B0 ;  /* 0x0000000000007941 */ /* 0x000fea0003800000 */
.L_x_618:
[----:B------:R-:W0:Y:S02]  /*6090*/  LDGDEPBAR ;  /* 0x00000000000079af */ /* 0x000e240000000000 */
.L_x_617:
[----:B------:R-:W-:Y:S01]  /*60a0*/  FMNMX.FTZ R7, R16, R32, !PT ;  /* 0x0000002010077209 */ /* 0x000fe20007810000 */
[----:B------:R-:W-:Y:S01]  /*60b0*/  IMAD.WIDE.U32 R192, R196, -0x326172a9, RZ ;  /* 0xcd9e8d57c4c07825 */ /* 0x000fe200078e00ff */
[----:B-1--4-:R-:W-:Y:S01]  /*60c0*/  FMNMX.FTZ R22, R18, R37, !PT ;  /* 0x0000002512167209 */ /* 0x012fe20007810000 */
[----:B------:R-:W-:Y:S01]  /*60d0*/  USHF.L.U32 UR4, UR34, 0x1, URZ ;  /* 0x0000000122047899 */ /* 0x000fe2000800063f */
[----:B------:R-:W-:Y:S01]  /*60e0*/  FMNMX.FTZ R7, R0, R7, !PT ;  /* 0x0000000700077209 */ /* 0x000fe20007810000 */
[----:B------:R-:W-:Y:S01]  /*60f0*/  UIADD3 UR35, UR33, -0x4498517b, URZ ;  /* 0xbb67ae8521237890 */ /* 0x000fe2000fffe03f */
[----:B------:R-:W-:Y:S01]  /*6100*/  FMNMX.FTZ R22, R39, R22, !PT ;  /* 0x0000001627167209 */ /* 0x000fe20007810000 */
[----:B------:R-:W-:Y:S01]  /*6110*/  IMAD.WIDE.U32 R194, R165, -0x2daee0ad, RZ ;  /* 0xd2511f53a5c27825 */ /* 0x000fe200078e00ff */
[----:B------:R-:W-:Y:S01]  /*6120*/  FMNMX.FTZ R7, R36, R7, !PT ;  /* 0x0000000724077209 */ /* 0x000fe20007810000 */
[----:B------:R-:W-:Y:S01]  /*6130*/  UIADD3 UR36, UR32, -0x61c88647, URZ ;  /* 0x9e3779b920247890 */ /* 0x000fe2000fffe03f */
[----:B------:R-:W-:Y:S01]  /*6140*/  FMNMX.FTZ R22, R15, R22, !PT ;  /* 0x000000160f167209 */ /* 0x000fe20007810000 */
[----:B------:R-:W-:Y:S01]  /*6150*/  UIADD3 UR7, UR32, 0x3c6ef372, URZ ;  /* 0x3c6ef37220077890 */ /* 0x000fe2000fffe03f */
[----:B------:R-:W-:Y:S01]  /*6160*/  FMNMX.FTZ R7, R12, R7, !PT ;  /* 0x000000070c077209 */ /* 0x000fe20007810000 */
[----:B------:R-:W-:Y:S01]  /*6170*/  UIADD3 UR14, UR33, 0x76cf5d0a, URZ ;  /* 0x76cf5d0a210e7890 */ /* 0x000fe2000fffe03f */
[----:B------:R-:W-:Y:S01]  /*6180*/  FMNMX.FTZ R22, R33, R22, !PT ;  /* 0x0000001621167209 */ /* 0x000fe20007810000 */
[----:B------:R-:W-:Y:S01]  /*6190*/  UIADD3 UR12, UR33, 0x32370b8f, URZ ;  /* 0x32370b8f210c7890 */ /* 0x000fe2000fffe03f */
[----:B------:R-:W-:Y:S01]  /*61a0*/  FMNMX.FTZ R7, R14, R7, !PT ;  /* 0x000000070e077209 */ /* 0x000fe20007810000 */
[----:B------:R-:W-:Y:S01]  /*61b0*/  UIADD3 UR13, UR32, -0x255992d5, URZ ;  /* 0xdaa66d2b200d7890 */ /* 0x000fe2000fffe03f */
[----:B------:R-:W-:Y:S01]  /*61c0*/  FMNMX.FTZ R22, R17, R22, !PT ;  /* 0x0000001611167209 */ /* 0x000fe20007810000 */
[----:B------:R-:W-:Y:S01]  /*61d0*/  UIADD3 UR11, UR32, 0x78dde6e4, URZ ;  /* 0x78dde6e4200b7890 */ /* 0x000fe2000fffe03f */
[----:B------:R-:W-:Y:S01]  /*61e0*/  FMNMX.FTZ R7, R8, R7, !PT ;  /* 0x0000000708077209 */ /* 0x000fe20007810000 */
[----:B------:R-:W-:Y:S01]  /*61f0*/  UIADD3 UR8, UR33, -0x56f99767, URZ ;  /* 0xa906689921087890 */ /* 0x000fe2000fffe03f */
[----:B------:R-:W-:Y:S01]  /*6200*/  FMNMX.FTZ R22, R9, R22, !PT ;  /* 0x0000001609167209 */ /* 0x000fe20007810000 */
[----:B------:R-:W-:Y:S01]  /*6210*/  UIADD3 UR10, UR33, -0x126145ec, URZ ;  /* 0xed9eba14210a7890 */ /* 0x000fe2000fffe03f */
[----:B------:R-:W-:Y:S01]  /*6220*/  FMNMX.FTZ R7, R10, R7, !PT ;  /* 0x000000070a077209 */ /* 0x000fe20007810000 */
[----:B------:R-:W-:Y:S01]  /*6230*/  IMAD.SHL.U32 R224, R4, 0x2, RZ ;  /* 0x0000000204e07824 */ /* 0x000fe200078e00ff */
[----:B------:R-:W-:Y:S01]  /*6240*/  FMNMX.FTZ R22, R19, R22, !PT ;  /* 0x0000001613167209 */ /* 0x000fe20007810000 */
[----:B------:R-:W-:Y:S01]  /*6250*/  UIADD3 UR9, UR32, 0x1715609d, URZ ;  /* 0x1715609d20097890 */ /* 0x000fe2000fffe03f */
[----:B------:R-:W-:Y:S01]  /*6260*/  FMNMX.FTZ R7, R176, R7, !PT ;  /* 0x00000007b0077209 */ /* 0x000fe20007810000 */
[--C-:B------:R-:W-:Y:S01]  /*6270*/  IMAD R222, R5, 0x2, R224.reuse ;  /* 0x0000000205de7824 */ /* 0x100fe200078e02e0 */
[----:B------:R-:W-:Y:S01]  /*6280*/  FMNMX.FTZ R22, R187, R22, !PT ;  /* 0x00000016bb167209 */ /* 0x000fe20007810000 */
[C---:B------:R-:W-:Y:S01]  /*6290*/  IMAD R221, R3.reuse, 0x2, R224 ;  /* 0x0000000203dd7824 */ /* 0x040fe200078e02e0 */
[----:B------:R-:W-:Y:S01]  /*62a0*/  FMNMX.FTZ R7, R186, R7, !PT ;  /* 0x00000007ba077209 */ /* 0x000fe20007810000 */
[----:B------:R-:W-:Y:S01]  /*62b0*/  IMAD R220, R3, 0x2, R222 ;  /* 0x0000000203dc7824 */ /* 0x000fe200078e02de */
        /* <DEDUP_REMOVED lines=15> */
[----:B------:R-:W-:Y:S01]  /*63b0*/  LOP3.LUT R197, R2, UR32, RZ, 0x3c, !PT ;  /* 0x0000002002c57c12 */ /* 0x000fe2000f8e3cff */
[----:B------:R-:W-:Y:S01]  /*63c0*/  LDSM.16.MT88.4 R56, [R221+0x12000] ;  /* 0x01200000dd38783b */ /* 0x000fe20000004200 */
[----:B------:R-:W-:Y:S02]  /*63d0*/  FMNMX.FTZ R20, R28, R7, !PT ;  /* 0x000000071c147209 */ /* 0x000fe40007810000 */
[----:B------:R-:W-:Y:S01]  /*63e0*/  FMNMX.FTZ R7, R25, R22, !PT ;  /* 0x0000001619077209 */ /* 0x000fe20007810000 */
[----:B------:R-:W-:Y:S01]  /*63f0*/  LDSM.16.MT88.4 R64, [R220+0x12000] ;  /* 0x01200000dc40783b */ /* 0x000fe20000004200 */
[----:B------:R-:W-:-:S02]  /*6400*/  LOP3.LUT R190, R193, R197, RZ, 0x3c, !PT ;  /* 0x000000c5c1be7212 */ /* 0x000fc400078e3cff */
[----:B------:R-:W-:Y:S01]  /*6410*/  FMNMX.FTZ R22, R24, R7, !PT ;  /* 0x0000000718167209 */ /* 0x000fe20007810000 */
[----:B------:R-:W1:Y:S01]  /*6420*/  SHFL.BFLY PT, R13, R20, 0x2, 0x1f ;  /* 0x0c401f00140d7f89 */ /* 0x000e6200000e0000 */
[----:B------:R-:W-:Y:S01]  /*6430*/  IMAD.U32 R7, RZ, RZ, UR4 ;  /* 0x00000004ff077e24 */ /* 0x000fe2000f8e00ff */
[----:B------:R-:W-:Y:S01]  /*6440*/  PRMT R250, R6, 0x7054, R6 ;  /* 0x0000705406fa7816 */ /* 0x000fe20000000006 */
[----:B------:R-:W-:Y:S01]  /*6450*/  IMAD.WIDE.U32 R190, R190, -0x2daee0ad, RZ ;  /* 0xd2511f53bebe7825 */ /* 0x000fe200078e00ff */
[----:B------:R-:W2:Y:S01]  /*6460*/  SHFL.BFLY PT, R11, R22, 0x2, 0x1f ;  /* 0x0c401f00160b7f89 */ /* 0x000ea200000e0000 */
[----:B------:R-:W-:Y:S01]  /*6470*/  UIADD3 UR4, UR4, 0x1, URZ ;  /* 0x0000000104047890 */ /* 0x000fe2000fffe03f */
[----:B------:R-:W-:Y:S02]  /*6480*/  LOP3.LUT R7, R195, UR33, R7, 0x96, !PT ;  /* 0x00000021c3077c12 */ /* 0x000fe4000f8e9607 */
[----:B------:R-:W-:Y:S01]  /*6490*/  LOP3.LUT R188, R191, UR35, R194, 0x96, !PT ;  /* 0x00000023bfbc7c12 */ /* 0x000fe2000f8e96c2 */
[----:B------:R-:W-:Y:S02]  /*64a0*/  LDSM.16.MT88.4 R72, [R224+0x14000] ;  /* 0x01400000e048783b */ /* 0x000fe40000004200 */
[----:B------:R-:W-:-:S02]  /*64b0*/  IMAD.WIDE.U32 R40, R7, -0x326172a9, RZ ;  /* 0xcd9e8d5707287825 */ /* 0x000fc400078e00ff */
[----:B------:R-:W-:Y:S02]  /*64c0*/  LDSM.16.MT88.4 R80, [R222+0x14000] ;  /* 0x01400000de50783b */ /* 0x000fe40000004200 */
[----:B------:R-:W-:Y:S01]  /*64d0*/  IMAD.WIDE.U32 R188, R188, -0x326172a9, RZ ;  /* 0xcd9e8d57bcbc7825 */ /* 0x000fe200078e00ff */
[----:B------:R-:W-:Y:S01]  /*64e0*/  LOP3.LUT R7, R41, UR36, R192, 0x96, !PT ;  /* 0x0000002429077c12 */ /* 0x000fe2000f8e96c0 */
[----:B------:R-:W-:Y:S02]  /*64f0*/  LDSM.16.MT88.4 R88, [R221+0x14000] ;  /* 0x01400000dd58783b */ /* 0x000fe40000004200 */
[----:B------:R-:W-:Y:S01]  /*6500*/  IMAD.U32 R194, RZ, RZ, UR4 ;  /* 0x00000004ffc27e24 */ /* 0x000fe2000f8e00ff */
[----:B------:R-:W-:Y:S01]  /*6510*/  LOP3.LUT R40, R189, UR7, R40, 0x96, !PT ;  /* 0x00000007bd287c12 */ /* 0x000fe2000f8e9628 */
[----:B------:R-:W-:Y:S01]  /*6520*/  IMAD.WIDE.U32 R34, R7, -0x2daee0ad, RZ ;  /* 0xd2511f5307227825 */ /* 0x000fe200078e00ff */
[----:B------:R-:W-:Y:S01]  /*6530*/  LDSM.16.MT88.4 R96, [R220+0x14000] ;  /* 0x01400000dc60783b */ /* 0x000fe20000004200 */
[----:B-1----:R-:W-:-:S02]  /*6540*/  FMNMX.FTZ R13, R20, R13, !PT ;  /* 0x0000000d140d7209 */ /* 0x002fc40007810000 */
[----:B------:R-:W-:Y:S01]  /*6550*/  IMAD.WIDE.U32 R40, R40, -0x2daee0ad, RZ ;  /* 0xd2511f5328287825 */ /* 0x000fe200078e00ff */
[----:B------:R-:W-:Y:S01]  /*6560*/  LDSM.16.MT88.4 R104, [R224+0x16000] ;  /* 0x01600000e068783b */ /* 0x000fe20000004200 */
[----:B------:R-:W-:Y:S02]  /*6570*/  LOP3.LUT R194, R195, UR33, R194, 0x96, !PT ;  /* 0x00000021c3c27c12 */ /* 0x000fe4000f8e96c2 */
[----:B--2---:R-:W-:Y:S01]  /*6580*/  FMNMX.FTZ R22, R22, R11, !PT ;  /* 0x0000000b16167209 */ /* 0x004fe20007810000 */
[----:B------:R-:W1:Y:S01]  /*6590*/  SHFL.BFLY PT, R2, R13, 0x1, 0x1f ;  /* 0x0c201f000d027f89 */ /* 0x000e6200000e0000 */
[----:B------:R-:W-:Y:S01]  /*65a0*/  LOP3.LUT R11, R35, UR14, R190, 0x96, !PT ;  /* 0x0000000e230b7c12 */ /* 0x000fe2000f8e96be */
[----:B------:R-:W-:Y:S01]  /*65b0*/  IMAD.WIDE.U32 R194, R194, -0x326172a9, RZ ;  /* 0xcd9e8d57c2c27825 */ /* 0x000fe200078e00ff */
[----:B------:R-:W-:Y:S01]  /*65c0*/  LOP3.LUT R34, R41, UR12, R34, 0x96, !PT ;  /* 0x0000000c29227c12 */ /* 0x000fe2000f8e9622 */
[----:B------:R-:W2:Y:S02]  /*65d0*/  SHFL.BFLY PT, R7, R22, 0x1, 0x1f ;  /* 0x0c201f0016077f89 */ /* 0x000ea400000e0000 */
[----:B------:R-:W-:Y:S01]  /*65e0*/  IMAD.WIDE.U32 R20, R11, -0x326172a9, RZ ;  /* 0xcd9e8d570b147825 */ /* 0x000fe200078e00ff */
[----:B------:R-:W-:Y:S01]  /*65f0*/  LOP3.LUT R192, R195, UR36, R192, 0x96, !PT ;  /* 0x00000024c3c07c12 */ /* 0x000fe2000f8e96c0 */
[----:B------:R-:W-:Y:S02]  /*6600*/  LDSM.16.MT88.4 R112, [R222+0x16000] ;  /* 0x01600000de70783b */ /* 0x000fe40000004200 */
[----:B------:R-:W-:Y:S01]  /*6610*/  IMAD.WIDE.U32 R34, R34, -0x326172a9, RZ ;  /* 0xcd9e8d5722227825 */ /* 0x000fe200078e00ff */
[----:B------:R-:W-:Y:S01]  /*6620*/  LOP3.LUT R11, R21, UR13, R188, 0x96, !PT ;  /* 0x0000000d150b7c12 */ /* 0x000fe2000f8e96bc */
[----:B------:R-:W-:Y:S02]  /*6630*/  LDSM.16.MT88.4 R120, [R221+0x16000] ;  /* 0x01600000dd78783b */ /* 0x000fe40000004200 */
[----:B------:R-:W-:Y:S01]  /*6640*/  IMAD.WIDE.U32 R192, R192, -0x2daee0ad, RZ ;  /* 0xd2511f53c0c07825 */ /* 0x000fe200078e00ff */
[----:B------:R-:W-:-:S03]  /*6650*/  LOP3.LUT R20, R35, UR11, R20, 0x96, !PT ;  /* 0x0000000b23147c12 */ /* 0x000fc6000f8e9614 */
[----:B------:R-:W-:Y:S01]  /*6660*/  IMAD.WIDE.U32 R42, R11, -0x2daee0ad, RZ ;  /* 0xd2511f530b2a7825 */ /* 0x000fe200078e00ff */
[----:B------:R-:W-:-:S03]  /*6670*/  LOP3.LUT R191, R193, UR14, R190, 0x96, !PT ;  /* 0x0000000ec1bf7c12 */ /* 0x000fc6000f8e96be */
[----:B------:R-:W-:Y:S01]  /*6680*/  IMAD.WIDE.U32 R20, R20, -0x2daee0ad, RZ ;  /* 0xd2511f5314147825 */ /* 0x000fe200078e00ff */
[----:B-1----:R-:W-:-:S04]  /*6690*/  FMNMX.FTZ R2, R13, R2, !PT ;  /* 0x000000020d027209 */ /* 0x002fc80007810000 */
[C---:B------:R-:W-:Y:S01]  /*66a0*/  FSETP.NEU.FTZ.AND P1, PT, R2.reuse, -INF , PT ;  /* 0xff8000000200780b */ /* 0x040fe20003f3d000 */
[----:B------:R-:W-:-:S05]  /*66b0*/  FMUL.FTZ R31, R2, c[0x0][0x23c] ;  /* 0x00008f00021f7a20 */ /* 0x000fca0000410000 */
[----:B------:R-:W-:-:S05]  /*66c0*/  FSEL R31, R31, RZ, P1 ;  /* 0x000000ff1f1f7208 */ /* 0x000fca0000800000 */
[--C-:B------:R-:W-:Y:S01]  /*66d0*/  FFMA.FTZ R171, R0, c[0x0][0x23c], -R31.reuse ;  /* 0x00008f0000ab7a23 */ /* 0x100fe2000001081f */
[----:B--2---:R-:W-:Y:S01]  /*66e0*/  FMNMX.FTZ R0, R22, R7, !PT ;  /* 0x0000000716007209 */ /* 0x004fe20007810000 */
[--C-:B------:R-:W-:Y:S01]  /*66f0*/  FFMA.FTZ R173, R16, c[0x0][0x23c], -R31.reuse ;  /* 0x00008f0010ad7a23 */ /* 0x100fe2000001081f */
[----:B------:R-:W-:Y:S01]  /*6700*/  LOP3.LUT R7, R21, UR8, R42, 0x96, !PT ;  /* 0x0000000815077c12 */ /* 0x000fe2000f8e962a */
[----:B------:R-:W-:Y:S01]  /*6710*/  FFMA.FTZ R170, R32, c[0x0][0x23c], -R31 ;  /* 0x00008f0020aa7a23 */ /* 0x000fe2000001081f */
[----:B------:R-:W-:Y:S01]  /*6720*/  LOP3.LUT R22, R43, UR10, R40, 0x96, !PT ;  /* 0x0000000a2b167c12 */ /* 0x000fe2000f8e9628 */
[C---:B------:R-:W-:Y:S01]  /*6730*/  FMUL.FTZ R26, R0.reuse, c[0x0][0x23c] ;  /* 0x00008f00001a7a20 */ /* 0x040fe20000410000 */
[----:B------:R-:W-:Y:S01]  /*6740*/  FSETP.NEU.FTZ.AND P1, PT, R0, -INF , PT ;  /* 0xff8000000000780b */ /* 0x000fe20003f3d000 */
[----:B------:R-:W-:Y:S01]  /*6750*/  IMAD.WIDE.U32 R40, R7, -0x326172a9, RZ ;  /* 0xcd9e8d5707287825 */ /* 0x000fe200078e00ff */
[----:B------:R-:W-:Y:S02]  /*6760*/  MUFU.EX2 R173, R173 ;  /* 0x000000ad00ad7308 */ /* 0x000fe40000000800 */
[----:B------:R-:W-:Y:S01]  /*6770*/  FSEL R26, R26, RZ, P1 ;  /* 0x000000ff1a1a7208 */ /* 0x000fe20000800000 */
[----:B------:R-:W-:Y:S01]  /*6780*/  IMAD.WIDE.U32 R22, R22, -0x326172a9, RZ ;  /* 0xcd9e8d5716167825 */ /* 0x000fe200078e00ff */
[----:B------:R-:W-:-:S02]  /*6790*/  LOP3.LUT R16, R40, 0xffff, RZ, 0xc0, !PT ;  /* 0x0000ffff28107812 */ /* 0x000fc400078ec0ff */
[----:B------:R-:W-:Y:S01]  /*67a0*/  LOP3.LUT R7, R40, 0xff, RZ, 0xc0, !PT ;  /* 0x000000ff28077812 */ /* 0x000fe200078ec0ff */
[----:B------:R-:W-:Y:S01]  /*67b0*/  FFMA.FTZ R172, R18, c[0x0][0x23c], -R26 ;  /* 0x00008f0012ac7a23 */ /* 0x000fe2000001081a */
[----:B------:R-:W-:Y:S01]  /*67c0*/  SHF.R.U32.HI R16, RZ, 0x8, R16 ;  /* 0x00000008ff107819 */ /* 0x000fe20000011610 */
[----:B------:R-:W-:Y:S01]  /*67d0*/  FFMA.FTZ R175, R37, c[0x0][0x23c], -R26 ;  /* 0x00008f0025af7a23 */ /* 0x000fe2000001081a */
[----:B------:R-:W-:Y:S01]  /*67e0*/  LOP3.LUT R4, R41, UR6, R22, 0x96, !PT ;  /* 0x0000000629047c12 */ /* 0x000fe2000f8e9616 */
[----:B------:R-:W1:Y:S01]  /*67f0*/  MUFU.EX2 R170, R170 ;  /* 0x000000aa00aa7308 */ /* 0x000e620000000800 */
[----:B------:R-:W-:Y:S01]  /*6800*/  PRMT R5, R7, 0x5410, R16 ;  /* 0x0000541007057816 */ /* 0x000fe20000000010 */
[--C-:B------:R-:W-:Y:S01]  /*6810*/  FFMA.FTZ R166, R36, c[0x0][0x23c], -R31.reuse ;  /* 0x00008f0024a67a23 */ /* 0x100fe2000001081f */
[C---:B------:R-:W-:Y:S01]  /*6820*/  LOP3.LUT R16, R4.reuse, 0xffff, RZ, 0xc0, !PT ;  /* 0x0000ffff04107812 */ /* 0x040fe200078ec0ff */
[--C-:B------:R-:W-:Y:S01]  /*6830*/  FFMA.FTZ R174, R39, c[0x0][0x23c], -R26.reuse ;  /* 0x00008f0027ae7a23 */ /* 0x100fe2000001081a */
[----:B------:R-:W-:Y:S01]  /*6840*/  LOP3.LUT R7, R4, 0xff, RZ, 0xc0, !PT ;  /* 0x000000ff04077812 */ /* 0x000fe200078ec0ff */
[----:B------:R-:W-:Y:S01]  /*6850*/  FFMA.FTZ R167, R15, c[0x0][0x23c], -R26 ;  /* 0x00008f000fa77a23 */ /* 0x000fe2000001081a */
[----:B------:R-:W-:Y:S01]  /*6860*/  SHF.R.U32.HI R129, RZ, 0x10, R4 ;  /* 0x00000010ff817819 */ /* 0x000fe20000011604 */
[----:B------:R-:W-:Y:S01]  /*6870*/  MUFU.EX2 R172, R172 ;  /* 0x000000ac00ac7308 */ /* 0x000fe20000000800 */
[----:B------:R-:W-:Y:S01]  /*6880*/  SHF.R.U32.HI R16, RZ, 0x8, R16 ;  /* 0x00000008ff107819 */ /* 0x000fe20000011610 */
[--C-:B------:R-:W-:Y:S01]  /*6890*/  FFMA.FTZ R35, R8, c[0x0][0x23c], -R31.reuse ;  /* 0x00008f0008237a23 */ /* 0x100fe2000001081f */
[----:B------:R-:W-:Y:S01]  /*68a0*/  SHF.R.U32.HI R4, RZ, 0x18, R4 ;  /* 0x00000018ff047819 */ /* 0x000fe20000011604 */
[--C-:B------:R-:W-:Y:S01]  /*68b0*/  FFMA.FTZ R32, R10, c[0x0][0x23c], -R31.reuse ;  /* 0x00008f000a207a23 */ /* 0x100fe2000001081f */
[----:B------:R-:W-:Y:S01]  /*68c0*/  LOP3.LUT R129, R129, 0xff, RZ, 0xc0, !PT ;  /* 0x000000ff81817812 */ /* 0x000fe200078ec0ff */
[--C-:B------:R-:W-:Y:S01]  /*68d0*/  HSET2.LE.AND R130, R5, R250.reuse, PT ;  /* 0x000000fa05827233 */ /* 0x100fe20003803000 */
[----:B------:R-:W-:Y:S01]  /*68e0*/  PRMT R7, R7, 0x5410, R16 ;  /* 0x0000541007077816 */ /* 0x000fe20000000010 */
[----:B------:R-:W2:Y:S01]  /*68f0*/  MUFU.EX2 R175, R175 ;  /* 0x000000af00af7308 */ /* 0x000ea20000000800 */
[----:B------:R-:W-:Y:S01]  /*6900*/  SHF.R.U32.HI R18, RZ, 0x10, R40 ;  /* 0x00000010ff127819 */ /* 0x000fe20000011628 */
[--C-:B------:R-:W-:Y:S01]  /*6910*/  FFMA.FTZ R169, R12, c[0x0][0x23c], -R31.reuse ;  /* 0x00008f000ca97a23 */ /* 0x100fe2000001081f */
[----:B------:R-:W-:Y:S01]  /*6920*/  PRMT R129, R129, 0x5410, R4 ;  /* 0x0000541081817816 */ /* 0x000fe20000000004 */
[--C-:B------:R-:W-:Y:S01]  /*6930*/  HSET2.LE.AND R128, R7, R250.reuse, PT ;  /* 0x000000fa07807233 */ /* 0x100fe20003803000 */
[----:B------:R-:W-:Y:S01]  /*6940*/  SHF.R.U32.HI R131, RZ, 0x18, R40 ;  /* 0x00000018ff837819 */ /* 0x000fe20000011628 */
[----:B------:R-:W-:Y:S01]  /*6950*/  FFMA.FTZ R164, R14, c[0x0][0x23c], -R31 ;  /* 0x00008f000ea47a23 */ /* 0x000fe2000001081f */
[----:B------:R-:W-:Y:S01]  /*6960*/  LOP3.LUT R18, R18, 0xff, RZ, 0xc0, !PT ;  /* 0x000000ff12127812 */ /* 0x000fe200078ec0ff */
[----:B------:R-:W-:Y:S01]  /*6970*/  MUFU.EX2 R171, R171 ;  /* 0x000000ab00ab7308 */ /* 0x000fe20000000800 */
[----:B------:R-:W-:Y:S01]  /*6980*/  LOP3.LUT R22, R23, UR9, R34, 0x96, !PT ;  /* 0x0000000917167c12 */ /* 0x000fe2000f8e9622 */
[--C-:B------:R-:W-:Y:S01]  /*6990*/  HSET2.LE.AND R129, R129, R250.reuse, PT ;  /* 0x000000fa81817233 */ /* 0x100fe20003803000 */
[----:B-1----:R-:W-:Y:S01]  /*69a0*/  F2FP.PACK_AB R3, R170, R173 ;  /* 0x000000adaa03723e */ /* 0x002fe200000000ff */
[--C-:B------:R-:W-:Y:S01]  /*69b0*/  FFMA.FTZ R34, R9, c[0x0][0x23c], -R26.reuse ;  /* 0x00008f0009227a23 */ /* 0x100fe2000001081a */
[----:B------:R-:W-:Y:S01]  /*69c0*/  PRMT R131, R18, 0x5410, R131 ;  /* 0x0000541012837816 */ /* 0x000fe20000000083 */
[----:B------:R-:W-:Y:S01]  /*69d0*/  IMAD.WIDE.U32 R22, R22, -0x2daee0ad, RZ ;  /* 0xd2511f5316167825 */ /* 0x000fe200078e00ff */
[----:B------:R-:W-:Y:S01]  /*69e0*/  LOP3.LUT R128, R128, R3, RZ, 0xc0, !PT ;  /* 0x0000000380807212 */ /* 0x000fe200078ec0ff */
[----:B------:R-:W1:Y:S01]  /*69f0*/  MUFU.EX2 R166, R166 ;  /* 0x000000a600a67308 */ /* 0x000e620000000800 */
[----:B--2---:R-:W-:Y:S01]  /*6a00*/  F2FP.PACK_AB R4, R175, R172 ;  /* 0x000000acaf04723e */ /* 0x004fe200000000ff */
[----:B------:R-:W-:Y:S01]  /*6a10*/  FFMA.FTZ R3, R19, c[0x0][0x23c], -R26 ;  /* 0x00008f0013037a23 */ /* 0x000fe2000001081a */
[--C-:B------:R-:W-:Y:S01]  /*6a20*/  HSET2.LE.AND R131, R131, R250.reuse, PT ;  /* 0x000000fa83837233 */ /* 0x100fe20003803000 */
[----:B------:R-:W-:Y:S01]  /*6a30*/  LOP3.LUT R20, R23, UR37, R20, 0x96, !PT ;  /* 0x0000002517147c12 */ /* 0x000fe2000f8e9614 */
[----:B------:R-:W2:Y:S01]  /*6a40*/  LDSM.16.MT88.4 R12, [R220+0x16000] ;  /* 0x01600000dc0c783b */ /* 0x000ea20000004200 */
[----:B------:R-:W-:Y:S01]  /*6a50*/  LOP3.LUT R129, R129, R4, RZ, 0xc0, !PT ;  /* 0x0000000481817212 */ /* 0x000fe200078ec0ff */
[----:B------:R-:W-:Y:S01]  /*6a60*/  FFMA.FTZ R168, R33, c[0x0][0x23c], -R26 ;  /* 0x00008f0021a87a23 */ /* 0x000fe2000001081a */
[----:B------:R-:W-:Y:S01]  /*6a70*/  MUFU.EX2 R174, R174 ;  /* 0x000000ae00ae7308 */ /* 0x000fe20000000800 */
[----:B------:R-:W-:Y:S01]  /*6a80*/  LOP3.LUT R4, R22, 0xffff, RZ, 0xc0, !PT ;  /* 0x0000ffff16047812 */ /* 0x000fe200078ec0ff */
[----:B------:R-:W3:Y:S01]  /*6a90*/  LDSM.16.MT88.4 R40, [R224+0x12000] ;  /* 0x01200000e028783b */ /* 0x000ee20000004200 */
[----:B------:R-:W-:Y:S01]  /*6aa0*/  SHF.R.U32.HI R7, RZ, 0x18, R22 ;  /* 0x00000018ff077819 */ /* 0x000fe20000011616 */
[----:B------:R-:W-:Y:S01]  /*6ab0*/  FFMA.FTZ R33, R17, c[0x0][0x23c], -R26 ;  /* 0x00008f0011217a23 */ /* 0x000fe2000001081a */
[----:B------:R-:W-:Y:S01]  /*6ac0*/  SHF.R.U32.HI R4, RZ, 0x8, R4 ;  /* 0x00000008ff047819 */ /* 0x000fe20000011604 */
[----:B------:R-:W4:Y:S01]  /*6ad0*/  LDSM.16.MT88.4 R8, [R224+0x10800] ;  /* 0x01080000e008783b */ /* 0x000f220000004200 */
[----:B------:R-:W-:Y:S01]  /*6ae0*/  LOP3.LUT R19, R20, 0xffff, RZ, 0xc0, !PT ;  /* 0x0000ffff14137812 */ /* 0x000fe200078ec0ff */
[----:B------:R-:W5:Y:S01]  /*6af0*/  MUFU.EX2 R167, R167 ;  /* 0x000000a700a77308 */ /* 0x000f620000000800 */
[----:B-1----:R-:W-:Y:S01]  /*6b00*/  F2FP.PACK_AB R5, R166, R171 ;  /* 0x000000aba605723e */ /* 0x002fe200000000ff */
[--C-:B------:R-:W-:Y:S01]  /*6b10*/  FFMA.FTZ R176, R176, c[0x0][0x23c], -R31.reuse ;  /* 0x00008f00b0b07a23 */ /* 0x100fe2000001081f */
[----:B------:R-:W-:Y:S01]  /*6b20*/  LOP3.LUT R16, R20, 0xff, RZ, 0xc0, !PT ;  /* 0x000000ff14107812 */ /* 0x000fe200078ec0ff */
[--C-:B------:R-:W-:Y:S01]  /*6b30*/  FFMA.FTZ R179, R186, c[0x0][0x23c], -R31.reuse ;  /* 0x00008f00bab37a23 */ /* 0x100fe2000001081f */
[----:B------:R-:W-:Y:S01]  /*6b40*/  LOP3.LUT R130, R130, R5, RZ, 0xc0, !PT ;  /* 0x0000000582827212 */ /* 0x000fe200078ec0ff */
[----:B------:R-:W-:Y:S01]  /*6b50*/  FFMA.FTZ R177, R184, c[0x0][0x23c], -R31 ;  /* 0x00008f00b8b17a23 */ /* 0x000fe2000001081f */
[----:B------:R-:W-:Y:S01]  /*6b60*/  LOP3.LUT R5, R22, 0xff, RZ, 0xc0, !PT ;  /* 0x000000ff16057812 */ /* 0x000fe200078ec0ff */
[----:B------:R-:W-:Y:S01]  /*6b70*/  MUFU.EX2 R35, R35 ;  /* 0x0000002300237308 */ /* 0x000fe20000000800 */
[----:B------:R-:W-:Y:S01]  /*6b80*/  SHF.R.U32.HI R19, RZ, 0x8, R19 ;  /* 0x00000008ff137819 */ /* 0x000fe20000011613 */
[----:B------:R-:W-:Y:S01]  /*6b90*/  FFMA.FTZ R184, R187, c[0x0][0x23c], -R26 ;  /* 0x00008f00bbb87a23 */ /* 0x000fe2000001081a */
[----:B------:R-:W-:Y:S01]  /*6ba0*/  PRMT R5, R5, 0x5410, R4 ;  /* 0x0000541005057816 */ /* 0x000fe20000000004 */
[----:B------:R-:W-:Y:S01]  /*6bb0*/  FFMA.FTZ R181, R181, c[0x0][0x23c], -R26 ;  /* 0x00008f00b5b57a23 */ /* 0x000fe2000001081a */
[----:B------:R-:W-:Y:S01]  /*6bc0*/  SHF.R.U32.HI R17, RZ, 0x18, R20 ;  /* 0x00000018ff117819 */ /* 0x000fe20000011614 */
[----:B------:R-:W-:Y:S01]  /*6bd0*/  FFMA.FTZ R178, R178, c[0x0][0x23c], -R31 ;  /* 0x00008f00b2b27a23 */ /* 0x000fe2000001081f */
[----:B------:R-:W-:Y:S01]  /*6be0*/  PRMT R19, R16, 0x5410, R19 ;  /* 0x0000541010137816 */ /* 0x000fe20000000013 */
[----:B------:R-:W1:Y:S01]  /*6bf0*/  MUFU.EX2 R32, R32 ;  /* 0x0000002000207308 */ /* 0x000e620000000800 */
[----:B-----5:R-:W-:Y:S01]  /*6c00*/  F2FP.PACK_AB R6, R167, R174 ;  /* 0x000000aea706723e */ /* 0x020fe200000000ff */
[----:B------:R-:W-:Y:S01]  /*6c10*/  HSET2.LE.AND R5, R5, R250, PT ;  /* 0x000000fa05057233 */ /* 0x000fe20003803000 */
[----:B------:R-:W-:-:S02]  /*6c20*/  FFMA.FTZ R183, R183, c[0x0][0x23c], -R26 ;  /* 0x00008f00b7b77a23 */ /* 0x000fc4000001081a */
[----:B------:R-:W-:Y:S01]  /*6c30*/  LOP3.LUT R131, R131, R6, RZ, 0xc0, !PT ;  /* 0x0000000683837212 */ /* 0x000fe200078ec0ff */
[----:B------:R-:W-:Y:S01]  /*6c40*/  FFMA.FTZ R186, R185, c[0x0][0x23c], -R26 ;  /* 0x00008f00b9ba7a23 */ /* 0x000fe2000001081a */
[----:B------:R-:W-:Y:S01]  /*6c50*/  SHF.R.U32.HI R6, RZ, 0x10, R22 ;  /* 0x00000010ff067819 */ /* 0x000fe20000011616 */
[----:B------:R-:W-:Y:S01]  /*6c60*/  MUFU.EX2 R34, R34 ;  /* 0x0000002200227308 */ /* 0x000fe20000000800 */
[--C-:B------:R-:W-:Y:S02]  /*6c70*/  FFMA.FTZ R185, R180, c[0x0][0x23c], -R31.reuse ;  /* 0x00008f00b4b97a23 */ /* 0x100fe4000001081f */
[----:B------:R-:W-:Y:S01]  /*6c80*/  LOP3.LUT R4, R6, 0xff, RZ, 0xc0, !PT ;  /* 0x000000ff06047812 */ /* 0x000fe200078ec0ff */
[C---:B------:R-:W-:Y:S01]  /*6c90*/  HMMA.16816.F32 R160, R128.reuse, R156, RZ ;  /* 0x0000009c80a0723c */ /* 0x040fe200000018ff */
[----:B------:R-:W-:Y:S01]  /*6ca0*/  SHF.R.U32.HI R6, RZ, 0x10, R20 ;  /* 0x00000010ff067819 */ /* 0x000fe20000011614 */
[----:B------:R-:W-:Y:S01]  /*6cb0*/  FFMA.FTZ R182, R182, c[0x0][0x23c], -R31 ;  /* 0x00008f00b6b67a23 */ /* 0x000fe2000001081f */
[----:B------:R-:W-:Y:S01]  /*6cc0*/  PRMT R7, R4, 0x5410, R7 ;  /* 0x0000541004077816 */ /* 0x000fe20000000007 */
[----:B------:R-:W5:Y:S01]  /*6cd0*/  MUFU.EX2 R3, R3 ;  /* 0x0000000300037308 */ /* 0x000f620000000800 */
[----:B------:R-:W-:Y:S01]  /*6ce0*/  LOP3.LUT R6, R6, 0xff, RZ, 0xc0, !PT ;  /* 0x000000ff06067812 */ /* 0x000fe200078ec0ff */
[--C-:B------:R-:W-:Y:S01]  /*6cf0*/  HSET2.LE.AND R4, R19, R250.reuse, PT ;  /* 0x000000fa13047233 */ /* 0x100fe20003803000 */
[----:B-1----:R-:W-:Y:S01]  /*6d00*/  F2FP.PACK_AB R18, R32, R35 ;  /* 0x000000232012723e */ /* 0x002fe200000000ff */
[--C-:B------:R-:W-:Y:S01]  /*6d10*/  HSET2.LE.AND R7, R7, R250.reuse, PT ;  /* 0x000000fa07077233 */ /* 0x100fe20003803000 */
[----:B------:R-:W-:Y:S01]  /*6d20*/  PRMT R17, R6, 0x5410, R17 ;  /* 0x0000541006117816 */ /* 0x000fe20000000011 */
[----:B------:R-:W-:Y:S01]  /*6d30*/  HMMA.16816.F32 R156, R128, R158, RZ ;  /* 0x0000009e809c723c */ /* 0x000fe200000018ff */
[----:B------:R-:W-:Y:S01]  /*6d40*/  LOP3.LUT R6, R5, R18, RZ, 0xc0, !PT ;  /* 0x0000001205067212 */ /* 0x000fe200078ec0ff */
[----:B------:R-:W-:Y:S01]  /*6d50*/  MUFU.EX2 R169, R169 ;  /* 0x000000a900a97308 */ /* 0x000fe20000000800 */
[----:B------:R-:W-:Y:S01]  /*6d60*/  LDSM.16.MT88.4 R20, [R222+0x10800] ;  /* 0x01080000de14783b */ /* 0x000fe20000004200 */
[----:B------:R-:W-:Y:S01]  /*6d70*/  HSET2.LE.AND R5, R17, R250, PT ;  /* 0x000000fa11057233 */ /* 0x000fe20003803000 */
[----:B------:R-:W-:-:S02]  /*6d80*/  FFMA.FTZ R180, R30, c[0x0][0x23c], -R31 ;  /* 0x00008f001eb47a23 */ /* 0x000fc4000001081f */
[----:B------:R-:W-:Y:S01]  /*6d90*/  FADD.FTZ R170, R173, R170 ;  /* 0x000000aaadaa7221 */ /* 0x000fe20000010000 */
[C---:B------:R-:W-:Y:S01]  /*6da0*/  HMMA.16816.F32 R144, R128.reuse, R140, RZ ;  /* 0x0000008c8090723c */ /* 0x040fe200000018ff */
[----:B------:R-:W-:Y:S01]  /*6db0*/  FADD.FTZ R175, R172, R175 ;  /* 0x000000afacaf7221 */ /* 0x000fe20000010000 */
[----:B-----5:R-:W-:Y:S01]  /*6dc0*/  F2FP.PACK_AB R16, R3, R34 ;  /* 0x000000220310723e */ /* 0x020fe200000000ff */
[----:B------:R-:W1:Y:S01]  /*6dd0*/  MUFU.EX2 R164, R164 ;  /* 0x000000a400a47308 */ /* 0x000e620000000800 */
[----:B------:R-:W-:Y:S02]  /*6de0*/  FADD.FTZ R171, R171, R170 ;  /* 0x000000aaabab7221 */ /* 0x000fe40000010000 */
[----:B------:R-:W-:Y:S01]  /*6df0*/  LOP3.LUT R7, R7, R16, RZ, 0xc0, !PT ;  /* 0x0000001007077212 */ /* 0x000fe200078ec0ff */
[----:B------:R-:W-:Y:S01]  /*6e00*/  FADD.FTZ R174, R174, R175 ;  /* 0x000000afaeae7221 */ /* 0x000fe20000010000 */
[----:B------:R-:W5:Y:S01]  /*6e10*/  LDSM.16.MT88.4 R16, [R221+0x10800] ;  /* 0x01080000dd10783b */ /* 0x000f620000004200 */
[----:B------:R-:W-:Y:S01]  /*6e20*/  HMMA.16816.F32 R140, R128, R142, RZ ;  /* 0x0000008e808c723c */ /* 0x000fe200000018ff */
[----:B------:R-:W-:Y:S01]  /*6e30*/  FADD.FTZ R166, R166, R171 ;  /* 0x000000aba6a67221 */ /* 0x000fe20000010000 */
[----:B------:R-:W-:Y:S01]  /*6e40*/  MUFU.EX2 R168, R168 ;  /* 0x000000a800a87308 */ /* 0x000fe20000000800 */
[----:B------:R-:W-:-:S05]  /*6e50*/  FADD.FTZ R167, R167, R174 ;  /* 0x000000aea7a77221 */ /* 0x000fca0000010000 */
[C---:B--2---:R-:W-:Y:S02]  /*6e60*/  HMMA.16816.F32 R124, R128.reuse, R12, RZ ;  /* 0x0000000c807c723c */ /* 0x044fe400000018ff */
[----:B------:R-:W2:Y:S05]  /*6e70*/  MUFU.EX2 R33, R33 ;  /* 0x0000002100217308 */ /* 0x000eaa0000000800 */
[----:B-1----:R-:W-:Y:S01]  /*6e80*/  F2FP.PACK_AB R13, R164, R169 ;  /* 0x000000a9a40d723e */ /* 0x002fe200000000ff */
[----:B------:R-:W-:Y:S01]  /*6e90*/  HMMA.16816.F32 R152, R128, R148, RZ ;  /* 0x000000948098723c */ /* 0x000fe200000018ff */
[----:B------:R-:W-:Y:S01]  /*6ea0*/  FADD.FTZ R169, R169, R166 ;  /* 0x000000a6a9a97221 */ /* 0x000fe20000010000 */
[----:B------:R-:W-:Y:S01]  /*6eb0*/  MUFU.EX2 R176, R176 ;  /* 0x000000b000b07308 */ /* 0x000fe20000000800 */
[----:B------:R-:W-:-:S02]  /*6ec0*/  LOP3.LUT R4, R4, R13, RZ, 0xc0, !PT ;  /* 0x0000000d04047212 */ /* 0x000fc400078ec0ff */
[----:B------:R-:W-:-:S03]  /*6ed0*/  FADD.FTZ R164, R164, R169 ;  /* 0x000000a9a4a47221 */ /* 0x000fc60000010000 */
[C---:B------:R-:W-:Y:S01]  /*6ee0*/  HMMA.16816.F32 R136, R128.reuse, R132, RZ ;  /* 0x000000848088723c */ /* 0x040fe200000018ff */
[----:B------:R-:W-:Y:S01]  /*6ef0*/  FADD.FTZ R35, R35, R164 ;  /* 0x000000a423237221 */ /* 0x000fe20000010000 */
[----:B--2---:R-:W-:Y:S01]  /*6f00*/  F2FP.PACK_AB R12, R33, R168 ;  /* 0x000000a8210c723e */ /* 0x004fe200000000ff */
[----:B------:R-:W1:Y:S01]  /*6f10*/  MUFU.EX2 R179, R179 ;  /* 0x000000b300b37308 */ /* 0x000e620000000800 */
[----:B------:R-:W-:Y:S02]  /*6f20*/  FADD.FTZ R168, R168, R167 ;  /* 0x000000a7a8a87221 */ /* 0x000fe40000010000 */
[----:B------:R-:W-:Y:S01]  /*6f30*/  LOP3.LUT R5, R5, R12, RZ, 0xc0, !PT ;  /* 0x0000000c05057212 */ /* 0x000fe200078ec0ff */
[----:B------:R-:W-:Y:S01]  /*6f40*/  FADD.FTZ R35, R32, R35 ;  /* 0x0000002320237221 */ /* 0x000fe20000010000 */
[----:B---3--:R-:W-:Y:S01]  /*6f50*/  HMMA.16816.F32 R36, R128, R40, RZ ;  /* 0x000000288024723c */ /* 0x008fe200000018ff */
[----:B------:R-:W-:Y:S02]  /*6f60*/  FADD.FTZ R33, R33, R168 ;  /* 0x000000a821217221 */ /* 0x000fe40000010000 */
[----:B------:R-:W-:Y:S02]  /*6f70*/  MUFU.EX2 R184, R184 ;  /* 0x000000b800b87308 */ /* 0x000fe40000000800 */
[----:B------:R-:W-:-:S03]  /*6f80*/  FADD.FTZ R34, R34, R33 ;  /* 0x0000002122227221 */ /* 0x000fc60000010000 */
[C---:B------:R-:W-:Y:S01]  /*6f90*/  HMMA.16816.F32 R44, R128.reuse, R48, RZ ;  /* 0x00000030802c723c */ /* 0x040fe200000018ff */
[----:B------:R-:W-:Y:S02]  /*6fa0*/  FADD.FTZ R3, R3, R34 ;  /* 0x0000002203037221 */ /* 0x000fe40000010000 */
[----:B------:R-:W2:Y:S05]  /*6fb0*/  MUFU.EX2 R181, R181 ;  /* 0x000000b500b57308 */ /* 0x000eaa0000000800 */
[C---:B------:R-:W-:Y:S03]  /*6fc0*/  HMMA.16816.F32 R52, R128.reuse, R56, RZ ;  /* 0x000000388034723c */ /* 0x040fe600000018ff */
[----:B------:R-:W-:Y:S05]  /*6fd0*/  MUFU.EX2 R177, R177 ;  /* 0x000000b100b17308 */ /* 0x000fea0000000800 */
[C---:B------:R-:W-:Y:S03]  /*6fe0*/  HMMA.16816.F32 R60, R128.reuse, R64, RZ ;  /* 0x00000040803c723c */ /* 0x040fe600000018ff */
[----:B------:R-:W3:Y:S05]  /*6ff0*/  MUFU.EX2 R178, R178 ;  /* 0x000000b200b27308 */ /* 0x000eea0000000800 */
[C---:B------:R-:W-:Y:S03]  /*7000*/  HMMA.16816.F32 R68, R128.reuse, R72, RZ ;  /* 0x000000488044723c */ /* 0x040fe600000018ff */
[----:B------:R-:W-:Y:S05]  /*7010*/  MUFU.EX2 R183, R183 ;  /* 0x000000b700b77308 */ /* 0x000fea0000000800 */
[C---:B------:R-:W-:Y:S03]  /*7020*/  HMMA.16816.F32 R76, R128.reuse, R80, RZ ;  /* 0x00000050804c723c */ /* 0x040fe600000018ff */
[----:B------:R-:W1:Y:S05]  /*7030*/  MUFU.EX2 R186, R186 ;  /* 0x000000ba00ba7308 */ /* 0x000e6a0000000800 */
[C---:B------:R-:W-:Y:S03]  /*7040*/  HMMA.16816.F32 R84, R128.reuse, R88, RZ ;  /* 0x000000588054723c */ /* 0x040fe600000018ff */
[----:B------:R-:W-:Y:S05]  /*7050*/  MUFU.EX2 R182, R182 ;  /* 0x000000b600b67308 */ /* 0x000fea0000000800 */
[C---:B------:R-:W-:Y:S03]  /*7060*/  HMMA.16816.F32 R92, R128.reuse, R96, RZ ;  /* 0x00000060805c723c */ /* 0x040fe600000018ff */
[----:B------:R-:W-:Y:S05]  /*7070*/  MUFU.EX2 R185, R185 ;  /* 0x000000b900b97308 */ /* 0x000fea0000000800 */
[C---:B------:R-:W-:Y:S03]  /*7080*/  HMMA.16816.F32 R100, R128.reuse, R104, RZ ;  /* 0x000000688064723c */ /* 0x040fe600000018ff */
[----:B------:R-:W-:Y:S05]  /*7090*/  MUFU.EX2 R180, R180 ;  /* 0x000000b400b47308 */ /* 0x000fea0000000800 */
        /* <DEDUP_REMOVED lines=15> */
[----:B------:R-:W-:Y:S01]  /*7190*/  HMMA.16816.F32 R128, R128, R14, RZ ;  /* 0x0000000e8080723c */ /* 0x000fe200000018ff */
[----:B------:R-:W1:Y:S07]  /*71a0*/  LDSM.16.MT88.4 R12, [R220+0x10800] ;  /* 0x01080000dc0c783b */ /* 0x000e6e0000004200 */
[C---:B----4-:R-:W-:Y:S08]  /*71b0*/  HMMA.16816.F32 R160, R4.reuse, R8, R160 ;  /* 0x0000000804a0723c */ /* 0x050ff000000018a0 */
[C---:B------:R-:W-:Y:S01]  /*71c0*/  HMMA.16816.F32 R156, R4.reuse, R10, R156 ;  /* 0x0000000a049c723c */ /* 0x040fe2000000189c */
[----:B------:R-:W4:Y:S07]  /*71d0*/  LDSM.16.MT88.4 R8, [R224+0x12800] ;  /* 0x01280000e008783b */ /* 0x000f2e0000004200 */
[C---:B-----5:R-:W-:Y:S08]  /*71e0*/  HMMA.16816.F32 R144, R4.reuse, R16, R144 ;  /* 0x000000100490723c */ /* 0x060ff00000001890 */
[C---:B------:R-:W-:Y:S01]  /*71f0*/  HMMA.16816.F32 R140, R4.reuse, R18, R140 ;  /* 0x00000012048c723c */ /* 0x040fe2000000188c */
[----:B------:R-:W5:Y:S07]  /*7200*/  LDSM.16.MT88.4 R16, [R221+0x12800] ;  /* 0x01280000dd10783b */ /* 0x000f6e0000004200 */
[C---:B------:R-:W-:Y:S08]  /*7210*/  HMMA.16816.F32 R152, R4.reuse, R20, R152 ;  /* 0x000000140498723c */ /* 0x040ff00000001898 */
        /* <DEDUP_REMOVED lines=23> */
[C---:B--2---:R-:W-:Y:S07]  /*7390*/  HMMA.16816.F32 R76, R4.reuse, R20, R76 ;  /* 0x00000014044c723c */ /* 0x044fee000000184c */
[----:B------:R-:W-:Y:S01]  /*73a0*/  LOP3.LUT R20, R189, UR7, R194, 0x96, !PT ;  /* 0x00000007bd147c12 */ /* 0x000fe2000f8e96c2 */
[----:B-1----:R-:W-:Y:S04]  /*73b0*/  HMMA.16816.F32 R92, R4, R12, R92 ;  /* 0x0000000c045c723c */ /* 0x002fe8000000185c */
[----:B------:R-:W-:-:S04]  /*73c0*/  IMAD.WIDE.U32 R20, R20, -0x2daee0ad, RZ ;  /* 0xd2511f5314147825 */ /* 0x000fc800078e00ff */
[----:B------:R-:W-:Y:S01]  /*73d0*/  HMMA.16816.F32 R96, R4, R14, R96 ;  /* 0x0000000e0460723c */ /* 0x000fe20000001860 */
[----:B------:R-:W1:Y:S01]  /*73e0*/  LDSM.16.MT88.4 R12, [R221+0x16800] ;  /* 0x01680000dd0c783b */ /* 0x000e620000004200 */
[----:B------:R-:W-:-:S06]  /*73f0*/  LOP3.LUT R190, R21, UR12, R192, 0x96, !PT ;  /* 0x0000000c15be7c12 */ /* 0x000fcc000f8e96c0 */
[C---:B----4-:R-:W-:Y:S08]  /*7400*/  HMMA.16816.F32 R100, R4.reuse, R8, R100 ;  /* 0x000000080464723c */ /* 0x050ff00000001864 */
[C---:B------:R-:W-:Y:S01]  /*7410*/  HMMA.16816.F32 R104, R4.reuse, R10, R104 ;  /* 0x0000000a0468723c */ /* 0x040fe20000001868 */
[----:B------:R-:W2:Y:S07]  /*7420*/  LDSM.16.MT88.4 R8, [R220+0x16800] ;  /* 0x01680000dc08783b */ /* 0x000eae0000004200 */
[C---:B-----5:R-:W-:Y:S07]  /*7430*/  HMMA.16816.F32 R108, R4.reuse, R16, R108 ;  /* 0x00000010046c723c */ /* 0x060fee000000186c */
[----:B------:R-:W-:Y:S01]  /*7440*/  IMAD.WIDE.U32 R16, R191, -0x326172a9, RZ ;  /* 0xcd9e8d57bf107825 */ /* 0x000fe200078e00ff */
[----:B------:R-:W-:Y:S03]  /*7450*/  HMMA.16816.F32 R80, R4, R22, R80 ;  /* 0x000000160450723c */ /* 0x000fe60000001850 */
[----:B------:R-:W-:Y:S01]  /*7460*/  IMAD.WIDE.U32 R190, R190, -0x326172a9, RZ ;  /* 0xcd9e8d57bebe7825 */ /* 0x000fe200078e00ff */
[----:B------:R-:W-:-:S04]  /*7470*/  LOP3.LUT R189, R17, UR13, R188, 0x96, !PT ;  /* 0x0000000d11bd7c12 */ /* 0x000fc8000f8e96bc */
[----:B------:R-:W-:Y:S01]  /*7480*/  LOP3.LUT R188, R191, UR11, R16, 0x96, !PT ;  /* 0x0000000bbfbc7c12 */ /* 0x000fe2000f8e9610 */
[----:B------:R-:W-:Y:S01]  /*7490*/  IMAD.WIDE.U32 R16, R189, -0x2daee0ad, RZ ;  /* 0xd2511f53bd107825 */ /* 0x000fe200078e00ff */
[----:B-1----:R-:W-:Y:S03]  /*74a0*/  HMMA.16816.F32 R116, R4, R12, R116 ;  /* 0x0000000c0474723c */ /* 0x002fe60000001874 */
[----:B------:R-:W-:Y:S01]  /*74b0*/  IMAD.WIDE.U32 R188, R188, -0x2daee0ad, RZ ;  /* 0xd2511f53bcbc7825 */ /* 0x000fe200078e00ff */
[----:B------:R-:W-:-:S04]  /*74c0*/  LOP3.LUT R192, R17, UR10, R20, 0x96, !PT ;  /* 0x0000000a11c07c12 */ /* 0x000fc8000f8e9614 */
[----:B------:R-:W-:Y:S01]  /*74d0*/  LOP3.LUT R16, R189, UR8, R16, 0x96, !PT ;  /* 0x00000008bd107c12 */ /* 0x000fe2000f8e9610 */
[----:B------:R-:W-:Y:S01]  /*74e0*/  IMAD.WIDE.U32 R192, R192, -0x326172a9, RZ ;  /* 0xcd9e8d57c0c07825 */ /* 0x000fe200078e00ff */
[----:B------:R-:W-:Y:S03]  /*74f0*/  HMMA.16816.F32 R120, R4, R14, R120 ;  /* 0x0000000e0478723c */ /* 0x000fe60000001878 */
[----:B------:R-:W-:Y:S01]  /*7500*/  IMAD.WIDE.U32 R22, R16, -0x326172a9, RZ ;  /* 0xcd9e8d5710167825 */ /* 0x000fe200078e00ff */
[----:B------:R-:W-:-:S03]  /*7510*/  LOP3.LUT R190, R193, UR9, R190, 0x96, !PT ;  /* 0x00000009c1be7c12 */ /* 0x000fc6000f8e96be */
[----:B------:R-:W-:Y:S01]  /*7520*/  FFMA.FTZ R189, R29, c[0x0][0x23c], -R26 ;  /* 0x00008f001dbd7a23 */ /* 0x000fe2000001081a */
[----:B------:R-:W-:Y:S01]  /*7530*/  LOP3.LUT R16, R23, UR6, R192, 0x96, !PT ;  /* 0x0000000617107c12 */ /* 0x000fe2000f8e96c0 */
[C---:B--2---:R-:W-:Y:S01]  /*7540*/  HMMA.16816.F32 R124, R4.reuse, R8, R124 ;  /* 0x00000008047c723c */ /* 0x044fe2000000187c */
[----:B------:R-:W-:Y:S01]  /*7550*/  LOP3.LUT R20, R22, 0xffff, RZ, 0xc0, !PT ;  /* 0x0000ffff16147812 */ /* 0x000fe200078ec0ff */
[----:B------:R-:W-:Y:S01]  /*7560*/  IMAD.WIDE.U32 R190, R190, -0x2daee0ad, RZ ;  /* 0xd2511f53bebe7825 */ /* 0x000fe200078e00ff */
[C---:B------:R-:W-:Y:S01]  /*7570*/  LOP3.LUT R12, R16.reuse, 0xffff, RZ, 0xc0, !PT ;  /* 0x0000ffff100c7812 */ /* 0x040fe200078ec0ff */
[----:B------:R-:W-:Y:S01]  /*7580*/  MUFU.EX2 R189, R189 ;  /* 0x000000bd00bd7308 */ /* 0x000fe20000000800 */
[----:B------:R-:W-:Y:S02]  /*7590*/  LOP3.LUT R21, R16, 0xff, RZ, 0xc0, !PT ;  /* 0x000000ff10157812 */ /* 0x000fe400078ec0ff */
[----:B------:R-:W-:Y:S01]  /*75a0*/  SHF.R.U32.HI R12, RZ, 0x8, R12 ;  /* 0x00000008ff0c7819 */ /* 0x000fe2000001160c */
[----:B------:R-:W-:Y:S01]  /*75b0*/  HMMA.16816.F32 R112, R4, R18, R112 ;  /* 0x000000120470723c */ /* 0x000fe20000001870 */
[----:B------:R-:W-:-:S02]  /*75c0*/  SHF.R.U32.HI R9, RZ, 0x10, R16 ;  /* 0x00000010ff097819 */ /* 0x000fc40000011610 */
[----:B------:R-:W-:Y:S02]  /*75d0*/  PRMT R21, R21, 0x5410, R12 ;  /* 0x0000541015157816 */ /* 0x000fe4000000000c */
[----:B------:R-:W1:Y:S01]  /*75e0*/  LDSM.16.MT88.4 R12, [R224+0x11000] ;  /* 0x01100000e00c783b */ /* 0x000e620000004200 */
[----:B------:R-:W-:Y:S02]  /*75f0*/  SHF.R.U32.HI R16, RZ, 0x18, R16 ;  /* 0x00000018ff107819 */ /* 0x000fe40000011610 */
[----:B------:R-:W-:Y:S01]  /*7600*/  LOP3.LUT R9, R9, 0xff, RZ, 0xc0, !PT ;  /* 0x000000ff09097812 */ /* 0x000fe200078ec0ff */
[----:B------:R-:W-:Y:S01]  /*7610*/  HMMA.16816.F32 R128, R4, R10, R128 ;  /* 0x0000000a0480723c */ /* 0x000fe20000001880 */
[----:B------:R-:W-:Y:S02]  /*7620*/  SHF.R.U32.HI R23, RZ, 0x10, R22 ;  /* 0x00000010ff177819 */ /* 0x000fe40000011616 */
[----:B------:R-:W-:Y:S02]  /*7630*/  PRMT R9, R9, 0x5410, R16 ;  /* 0x0000541009097816 */ /* 0x000fe40000000010 */
[----:B------:R-:W-:Y:S01]  /*7640*/  LOP3.LUT R187, R22, 0xff, RZ, 0xc0, !PT ;  /* 0x000000ff16bb7812 */ /* 0x000fe200078ec0ff */
[----:B------:R-:W-:Y:S01]  /*7650*/  LDSM.16.MT88.4 R16, [R222+0x11000] ;  /* 0x01100000de10783b */ /* 0x000fe20000004200 */
[--C-:B------:R-:W-:Y:S01]  /*7660*/  HSET2.LE.AND R4, R21, R250.reuse, PT ;  /* 0x000000fa15047233 */ /* 0x100fe20003803000 */
[----:B------:R-:W-:Y:S01]  /*7670*/  SHF.R.U32.HI R22, RZ, 0x18, R22 ;  /* 0x00000018ff167819 */ /* 0x000fe20000011616 */
[----:B------:R-:W-:Y:S01]  /*7680*/  HSET2.LE.AND R5, R9, R250, PT ;  /* 0x000000fa09057233 */ /* 0x000fe20003803000 */
[----:B------:R-:W-:Y:S01]  /*7690*/  F2FP.PACK_AB R9, R179, R176 ;  /* 0x000000b0b309723e */ /* 0x000fe200000000ff */
[----:B------:R-:W-:Y:S01]  /*76a0*/  FADD.FTZ R176, R176, R35 ;  /* 0x00000023b0b07221 */ /* 0x000fe20000010000 */
[----:B------:R-:W-:-:S02]  /*76b0*/  SHF.R.U32.HI R20, RZ, 0x8, R20 ;  /* 0x00000008ff147819 */ /* 0x000fc40000011614 */
[----:B------:R-:W-:Y:S01]  /*76c0*/  LOP3.LUT R4, R4, R9, RZ, 0xc0, !PT ;  /* 0x0000000904047212 */ /* 0x000fe200078ec0ff */
[----:B------:R-:W-:Y:S01]  /*76d0*/  FADD.FTZ R176, R179, R176 ;  /* 0x000000b0b3b07221 */ /* 0x000fe20000010000 */
[----:B------:R-:W2:Y:S01]  /*76e0*/  LDSM.16.MT88.4 R8, [R221+0x11000] ;  /* 0x01100000dd08783b */ /* 0x000ea20000004200 */
[----:B------:R-:W-:Y:S02]  /*76f0*/  LOP3.LUT R7, R23, 0xff, RZ, 0xc0, !PT ;  /* 0x000000ff17077812 */ /* 0x000fe400078ec0ff */
[----:B------:R-:W-:Y:S01]  /*7700*/  F2FP.PACK_AB R6, R181, R184 ;  /* 0x000000b8b506723e */ /* 0x000fe200000000ff */
[----:B------:R-:W-:Y:S01]  /*7710*/  FADD.FTZ R184, R184, R3 ;  /* 0x00000003b8b87221 */ /* 0x000fe20000010000 */
[----:B------:R-:W-:Y:S02]  /*7720*/  PRMT R187, R187, 0x5410, R20 ;  /* 0x00005410bbbb7816 */ /* 0x000fe40000000014 */
[----:B------:R-:W-:Y:S01]  /*7730*/  PRMT R7, R7, 0x5410, R22 ;  /* 0x0000541007077816 */ /* 0x000fe20000000016 */
[----:B------:R-:W-:Y:S01]  /*7740*/  FADD.FTZ R184, R181, R184 ;  /* 0x000000b8b5b87221 */ /* 0x000fe20000010000 */
[----:B------:R-:W-:Y:S01]  /*7750*/  LOP3.LUT R5, R5, R6, RZ, 0xc0, !PT ;  /* 0x0000000605057212 */ /* 0x000fe200078ec0ff */
[--C-:B------:R-:W-:Y:S01]  /*7760*/  HSET2.LE.AND R6, R187, R250.reuse, PT ;  /* 0x000000fabb067233 */ /* 0x100fe20003803000 */
[----:B---3--:R-:W-:Y:S01]  /*7770*/  F2FP.PACK_AB R21, R178, R177 ;  /* 0x000000b1b215723e */ /* 0x008fe200000000ff */
[----:B------:R-:W-:Y:S01]  /*7780*/  HSET2.LE.AND R7, R7, R250, PT ;  /* 0x000000fa07077233 */ /* 0x000fe20003803000 */
[----:B------:R-:W-:Y:S01]  /*7790*/  F2FP.PACK_AB R20, R186, R183 ;  /* 0x000000b7ba14723e */ /* 0x000fe200000000ff */
[----:B------:R-:W-:Y:S01]  /*77a0*/  FFMA.FTZ R187, R28, c[0x0][0x23c], -R31 ;  /* 0x00008f001cbb7a23 */ /* 0x000fe2000001081f */
[----:B------:R-:W-:Y:S01]  /*77b0*/  LOP3.LUT R6, R6, R21, RZ, 0xc0, !PT ;  /* 0x0000001506067212 */ /* 0x000fe200078ec0ff */
[----:B------:R-:W-:Y:S01]  /*77c0*/  LDSM.16.MT88.4 R28, [R221+0x11800] ;  /* 0x01180000dd1c783b */ /* 0x000fe20000004200 */
[----:B------:R-:W-:Y:S01]  /*77d0*/  LOP3.LUT R7, R7, R20, RZ, 0xc0, !PT ;  /* 0x0000001407077212 */ /* 0x000fe200078ec0ff */
[----:B------:R-:W-:-:S02]  /*77e0*/  FADD.FTZ R177, R177, R176 ;  /* 0x000000b0b1b17221 */ /* 0x000fc40000010000 */
[----:B------:R-:W3:Y:S01]  /*77f0*/  LDSM.16.MT88.4 R20, [R220+0x11000] ;  /* 0x01100000dc14783b */ /* 0x000ee20000004200 */
[----:B------:R-:W-:Y:S01]  /*7800*/  MUFU.EX2 R187, R187 ;  /* 0x000000bb00bb7308 */ /* 0x000fe20000000800 */
        /* <DEDUP_REMOVED lines=13> */
[C---:B-1----:R-:W-:Y:S08]  /*78e0*/  HMMA.16816.F32 R36, R4.reuse, R12, R36 ;  /* 0x0000000c0424723c */ /* 0x042ff00000001824 */
[C---:B------:R-:W-:Y:S01]  /*78f0*/  HMMA.16816.F32 R40, R4.reuse, R14, R40 ;  /* 0x0000000e0428723c */ /* 0x040fe20000001828 */
[----:B------:R-:W1:Y:S07]  /*7900*/  LDSM.16.MT88.4 R12, [R224+0x15000] ;  /* 0x01500000e00c783b */ /* 0x000e6e0000004200 */
[C---:B--2---:R-:W-:Y:S08]  /*7910*/  HMMA.16816.F32 R52, R4.reuse, R8, R52 ;  /* 0x000000080434723c */ /* 0x044ff00000001834 */
[C---:B------:R-:W-:Y:S01]  /*7920*/  HMMA.16816.F32 R56, R4.reuse, R10, R56 ;  /* 0x0000000a0438723c */ /* 0x040fe20000001838 */
[----:B------:R-:W2:Y:S07]  /*7930*/  LDSM.16.MT88.4 R8, [R221+0x15000] ;  /* 0x01500000dd08783b */ /* 0x000eae0000004200 */
        /* <DEDUP_REMOVED lines=15> */
[C---:B-1----:R-:W-:Y:S08]  /*7a30*/  HMMA.16816.F32 R100, R4.reuse, R12, R100 ;  /* 0x0000000c0464723c */ /* 0x042ff00000001864 */
[C---:B------:R-:W-:Y:S01]  /*7a40*/  HMMA.16816.F32 R104, R4.reuse, R14, R104 ;  /* 0x0000000e0468723c */ /* 0x040fe20000001868 */
[----:B------:R-:W1:Y:S07]  /*7a50*/  LDSM.16.MT88.4 R12, [R220+0x17000] ;  /* 0x01700000dc0c783b */ /* 0x000e6e0000004200 */
[C---:B------:R-:W-:Y:S01]  /*7a60*/  HMMA.16816.F32 R80, R4.reuse, R18, R80 ;  /* 0x000000120450723c */ /* 0x040fe20000001850 */
[----:B------:R-:W4:Y:S07]  /*7a70*/  LDSM.16.MT88.4 R16, [R222+0x17000] ;  /* 0x01700000de10783b */ /* 0x000f2e0000004200 */
[C---:B--2---:R-:W-:Y:S07]  /*7a80*/  HMMA.16816.F32 R116, R4.reuse, R8, R116 ;  /* 0x000000080474723c */ /* 0x044fee0000001874 */
[----:B------:R-:W-:Y:S01]  /*7a90*/  LOP3.LUT R8, R190, 0xffff, RZ, 0xc0, !PT ;  /* 0x0000ffffbe087812 */ /* 0x000fe200078ec0ff */
[----:B---3--:R-:W-:Y:S03]  /*7aa0*/  HMMA.16816.F32 R92, R4, R20, R92 ;  /* 0x00000014045c723c */ /* 0x008fe6000000185c */
[----:B------:R-:W-:-:S04]  /*7ab0*/  SHF.R.U32.HI R8, RZ, 0x8, R8 ;  /* 0x00000008ff087819 */ /* 0x000fc80000011608 */
[----:B------:R-:W-:Y:S01]  /*7ac0*/  LOP3.LUT R21, R190, 0xff, RZ, 0xc0, !PT ;  /* 0x000000ffbe157812 */ /* 0x000fe200078ec0ff */
[C---:B------:R-:W-:Y:S01]  /*7ad0*/  HMMA.16816.F32 R120, R4.reuse, R10, R120 ;  /* 0x0000000a0478723c */ /* 0x040fe20000001878 */
[----:B------:R-:W-:Y:S01]  /*7ae0*/  LOP3.LUT R20, R191, UR37, R188, 0x96, !PT ;  /* 0x00000025bf147c12 */ /* 0x000fe2000f8e96bc */
[----:B------:R-:W-:Y:S01]  /*7af0*/  FFMA.FTZ R188, R27, c[0x0][0x23c], -R26 ;  /* 0x00008f001bbc7a23 */ /* 0x000fe2000001081a */
[----:B------:R-:W-:Y:S01]  /*7b00*/  PRMT R21, R21, 0x5410, R8 ;  /* 0x0000541015157816 */ /* 0x000fe20000000008 */
[----:B------:R-:W-:Y:S01]  /*7b10*/  FFMA.FTZ R191, R25, c[0x0][0x23c], -R26 ;  /* 0x00008f0019bf7a23 */ /* 0x000fe2000001081a */
[----:B------:R-:W2:Y:S01]  /*7b20*/  LDSM.16.MT88.4 R8, [R222+0x11800] ;  /* 0x01180000de08783b */ /* 0x000ea20000004200 */
[----:B------:R-:W-:Y:S02]  /*7b30*/  LOP3.LUT R193, R20, 0xff, RZ, 0xc0, !PT ;  /* 0x000000ff14c17812 */ /* 0x000fe400078ec0ff */
[C---:B------:R-:W-:Y:S01]  /*7b40*/  HMMA.16816.F32 R96, R4.reuse, R22, R96 ;  /* 0x000000160460723c */ /* 0x040fe20000001860 */
[----:B------:R-:W-:Y:S06]  /*7b50*/  MUFU.EX2 R188, R188 ;  /* 0x000000bc00bc7308 */ /* 0x000fec0000000800 */
[--C-:B------:R-:W-:Y:S01]  /*7b60*/  SHF.R.U32.HI R23, RZ, 0x10, R190.reuse ;  /* 0x00000010ff177819 */ /* 0x100fe200000116be */
[----:B-1----:R-:W-:Y:S01]  /*7b70*/  HMMA.16816.F32 R124, R4, R12, R124 ;  /* 0x0000000c047c723c */ /* 0x002fe2000000187c */
[----:B------:R-:W-:Y:S01]  /*7b80*/  SHF.R.U32.HI R22, RZ, 0x18, R190 ;  /* 0x00000018ff167819 */ /* 0x000fe200000116be */
[----:B------:R-:W-:Y:S01]  /*7b90*/  FFMA.FTZ R190, R24, c[0x0][0x23c], -R26 ;  /* 0x00008f0018be7a23 */ /* 0x000fe2000001081a */
[----:B------:R-:W-:Y:S01]  /*7ba0*/  MUFU.EX2 R191, R191 ;  /* 0x000000bf00bf7308 */ /* 0x000fe20000000800 */
[----:B------:R-:W-:-:S03]  /*7bb0*/  SHF.R.U32.HI R24, RZ, 0x10, R20 ;  /* 0x00000010ff187819 */ /* 0x000fc60000011614 */
[----:B------:R-:W-:Y:S01]  /*7bc0*/  LOP3.LUT R12, R20, 0xffff, RZ, 0xc0, !PT ;  /* 0x0000ffff140c7812 */ /* 0x000fe200078ec0ff */
[C---:B----4-:R-:W-:Y:S01]  /*7bd0*/  HMMA.16816.F32 R108, R4.reuse, R16, R108 ;  /* 0x00000010046c723c */ /* 0x050fe2000000186c */
[----:B------:R-:W-:Y:S02]  /*7be0*/  LOP3.LUT R13, R23, 0xff, RZ, 0xc0, !PT ;  /* 0x000000ff170d7812 */ /* 0x000fe400078ec0ff */
[----:B------:R-:W1:Y:S01]  /*7bf0*/  MUFU.EX2 R190, R190 ;  /* 0x000000be00be7308 */ /* 0x000e620000000800 */
[----:B------:R-:W-:Y:S02]  /*7c00*/  SHF.R.U32.HI R20, RZ, 0x18, R20 ;  /* 0x00000018ff147819 */ /* 0x000fe40000011614 */
[----:B------:R-:W-:Y:S02]  /*7c10*/  SHF.R.U32.HI R12, RZ, 0x8, R12 ;  /* 0x00000008ff0c7819 */ /* 0x000fe4000001160c */
[----:B------:R-:W-:Y:S01]  /*7c20*/  LOP3.LUT R23, R24, 0xff, RZ, 0xc0, !PT ;  /* 0x000000ff18177812 */ /* 0x000fe200078ec0ff */
[----:B------:R-:W-:Y:S01]  /*7c30*/  HMMA.16816.F32 R112, R4, R18, R112 ;  /* 0x000000120470723c */ /* 0x000fe20000001870 */
[----:B------:R-:W-:Y:S01]  /*7c40*/  PRMT R13, R13, 0x5410, R22 ;  /* 0x000054100d0d7816 */ /* 0x000fe20000000016 */
[----:B------:R-:W3:Y:S01]  /*7c50*/  LDSM.16.MT88.4 R16, [R224+0x11800] ;  /* 0x01180000e010783b */ /* 0x000ee20000004200 */
[----:B------:R-:W-:-:S02]  /*7c60*/  PRMT R193, R193, 0x5410, R12 ;  /* 0x00005410c1c17816 */ /* 0x000fc4000000000c */
[----:B------:R-:W-:Y:S01]  /*7c70*/  PRMT R23, R23, 0x5410, R20 ;  /* 0x0000541017177816 */ /* 0x000fe20000000014 */
[----:B------:R-:W-:Y:S02]  /*7c80*/  LDSM.16.MT88.4 R24, [R220+0x11800] ;  /* 0x01180000dc18783b */ /* 0x000fe40000004200 */
[----:B------:R-:W-:Y:S01]  /*7c90*/  HMMA.16816.F32 R128, R4, R14, R128 ;  /* 0x0000000e0480723c */ /* 0x000fe20000001880 */
[----:B-1----:R-:W-:-:S06]  /*7ca0*/  F2FP.PACK_AB R12, R190, R191 ;  /* 0x000000bfbe0c723e */ /* 0x002fcc00000000ff */
[--C-:B------:R-:W-:Y:S01]  /*7cb0*/  HSET2.LE.AND R6, R21, R250.reuse, PT ;  /* 0x000000fa15067233 */ /* 0x100fe20003803000 */
[----:B------:R-:W-:Y:S01]  /*7cc0*/  F2FP.PACK_AB R15, R185, R182 ;  /* 0x000000b6b90f723e */ /* 0x000fe200000000ff */
[--C-:B------:R-:W-:Y:S01]  /*7cd0*/  HSET2.LE.AND R7, R13, R250.reuse, PT ;  /* 0x000000fa0d077233 */ /* 0x100fe20003803000 */
[----:B------:R-:W-:Y:S01]  /*7ce0*/  F2FP.PACK_AB R14, R188, R189 ;  /* 0x000000bdbc0e723e */ /* 0x000fe200000000ff */
[--C-:B------:R-:W-:Y:S01]  /*7cf0*/  HSET2.LE.AND R4, R193, R250.reuse, PT ;  /* 0x000000fac1047233 */ /* 0x100fe20003803000 */
[----:B------:R-:W-:Y:S01]  /*7d00*/  F2FP.PACK_AB R13, R187, R180 ;  /* 0x000000b4bb0d723e */ /* 0x000fe200000000ff */
[----:B------:R-:W-:Y:S01]  /*7d10*/  HSET2.LE.AND R5, R23, R250, PT ;  /* 0x000000fa17057233 */ /* 0x000fe20003803000 */
[----:B------:R-:W-:Y:S01]  /*7d20*/  LOP3.LUT R7, R7, R12, RZ, 0xc0, !PT ;  /* 0x0000000c07077212 */ /* 0x000fe200078ec0ff */
[----:B------:R-:W-:Y:S01]  /*7d30*/  LDSM.16.MT88.4 R20, [R222+0x13800] ;  /* 0x01380000de14783b */ /* 0x000fe20000004200 */
[----:B------:R-:W-:Y:S01]  /*7d40*/  LOP3.LUT R4, R4, R15, RZ, 0xc0, !PT ;  /* 0x0000000f04047212 */ /* 0x000fe200078ec0ff */
[----:B------:R-:W-:Y:S01]  /*7d50*/  FADD.FTZ R182, R182, R177 ;  /* 0x000000b1b6b67221 */ /* 0x000fe20000010000 */
[----:B------:R-:W-:Y:S01]  /*7d60*/  LOP3.LUT R5, R5, R14, RZ, 0xc0, !PT ;  /* 0x0000000e05057212 */ /* 0x000fe200078ec0ff */
[----:B------:R-:W-:Y:S01]  /*7d70*/  FADD.FTZ R189, R189, R186 ;  /* 0x000000babdbd7221 */ /* 0x000fe20000010000 */
[----:B------:R-:W-:Y:S01]  /*7d80*/  LOP3.LUT R6, R6, R13, RZ, 0xc0, !PT ;  /* 0x0000000d06067212 */ /* 0x000fe200078ec0ff */
[----:B------:R-:W-:Y:S01]  /*7d90*/  FADD.FTZ R185, R185, R182 ;  /* 0x000000b6b9b97221 */ /* 0x000fe20000010000 */
[----:B------:R-:W1:Y:S01]  /*7da0*/  LDSM.16.MT88.4 R12, [R224+0x13800] ;  /* 0x01380000e00c783b */ /* 0x000e620000004200 */
[----:B------:R-:W-:-:S02]  /*7db0*/  FADD.FTZ R188, R188, R189 ;  /* 0x000000bdbcbc7221 */ /* 0x000fc40000010000 */
[----:B------:R-:W-:Y:S02]  /*7dc0*/  FADD.FTZ R180, R180, R185 ;  /* 0x000000b9b4b47221 */ /* 0x000fe40000010000 */
[----:B--2---:R-:W-:Y:S01]  /*7dd0*/  HMMA.16816.F32 R152, R4, R8, R152 ;  /* 0x000000080498723c */ /* 0x004fe20000001898 */
[----:B------:R-:W-:Y:S02]  /*7de0*/  FADD.FTZ R191, R191, R188 ;  /* 0x000000bcbfbf7221 */ /* 0x000fe40000010000 */
[----:B------:R-:W-:Y:S02]  /*7df0*/  FADD.FTZ R167, R187, R180 ;  /* 0x000000b4bba77221 */ /* 0x000fe40000010000 */
[----:B------:R-:W-:-:S03]  /*7e00*/  FADD.FTZ R166, R190, R191 ;  /* 0x000000bfbea67221 */ /* 0x000fc60000010000 */
[C---:B------:R-:W-:Y:S01]  /*7e10*/  HMMA.16816.F32 R148, R4.reuse, R10, R148 ;  /* 0x0000000a0494723c */ /* 0x040fe20000001894 */
[----:B------:R-:W2:Y:S07]  /*7e20*/  LDSM.16.MT88.4 R8, [R220+0x13800] ;  /* 0x01380000dc08783b */ /* 0x000eae0000004200 */
[C---:B---3--:R-:W-:Y:S08]  /*7e30*/  HMMA.16816.F32 R160, R4.reuse, R16, R160 ;  /* 0x0000001004a0723c */ /* 0x048ff000000018a0 */
        /* <DEDUP_REMOVED lines=44> */
[----:B------:R-:W-:Y:S01]  /*8100*/  IMAD.U32 R16, RZ, RZ, UR34 ;  /* 0x00000022ff107e24 */ /* 0x000fe2000f8e00ff */
[----:B------:R-:W-:Y:S01]  /*8110*/  UIMAD UR4, UR18, UR34, URZ ;  /* 0x00000022120472a4 */ /* 0x000fe2000f8e023f */
[----:B------:R-:W-:Y:S01]  /*8120*/  ISETP.GE.AND P4, PT, R233, c[0x0][0x220], PT ;  /* 0x00008800e9007a0c */ /* 0x000fe20003f86270 */
[----:B------:R-:W-:Y:S01]  /*8130*/  IMAD.MOV.U32 R4, RZ, RZ, R198 ;  /* 0x000000ffff047224 */ /* 0x000fe200078e00c6 */
[----:B------:R-:W-:Y:S01]  /*8140*/  ISETP.GE.AND P3, PT, R232, c[0x0][0x220], PT ;  /* 0x00008800e8007a0c */ /* 0x000fe20003f66270 */
[----:B------:R-:W-:Y:S01]  /*8150*/  IMAD.MOV.U32 R5, RZ, RZ, R201 ;  /* 0x000000ffff057224 */ /* 0x000fe200078e00c9 */
[----:B------:R-:W-:Y:S01]  /*8160*/  UIMAD UR4, UR5, UR19, UR4 ;  /* 0x00000013050472a4 */ /* 0x000fe2000f8e0204 */
[----:B------:R-:W-:Y:S01]  /*8170*/  ISETP.GE.AND P2, PT, R231, c[0x0][0x220], PT ;  /* 0x00008800e7007a0c */ /* 0x000fe20003f46270 */
[----:B------:R-:W-:Y:S01]  /*8180*/  UISETP.GT.AND UP0, UPT, UR34, UR15, UPT ;  /* 0x0000000f2200728c */ /* 0x000fe2000bf04270 */
[----:B------:R-:W-:-:S05]  /*8190*/  IMAD.WIDE.U32 R16, R16, UR19, R4 ;  /* 0x0000001310107c25 */ /* 0x000fca000f8e0004 */
[----:B------:R-:W-:Y:S02]  /*81a0*/  IADD3 R5, R17, UR4, RZ ;  /* 0x0000000411057c10 */ /* 0x000fe4000fffe0ff */
[C---:B------:R-:W-:Y:S02]  /*81b0*/  @!P5 LEA R14, P6, R16.reuse, c[0x0][0x170], 0x1 ;  /* 0x00005c00100eda11 */ /* 0x040fe400078c08ff */
[C---:B------:R-:W-:Y:S02]  /*81c0*/  @!P4 LEA R10, P1, R16.reuse, c[0x0][0x170], 0x1 ;  /* 0x00005c00100aca11 */ /* 0x040fe400078208ff */
[C---:B------:R-:W-:Y:S02]  /*81d0*/  @!P3 LEA R8, P0, R16.reuse, c[0x0][0x170], 0x1 ;  /* 0x00005c001008ba11 */ /* 0x040fe400078008ff */
[C---:B------:R-:W-:Y:S01]  /*81e0*/  @!P5 LEA.HI.X R15, R16.reuse, c[0x0][0x174], R5, 0x1, P6 ;  /* 0x00005d00100fda11 */ /* 0x040fe200030f0c05 */
[----:B------:R-:W-:Y:S01]  /*81f0*/  @P5 STS.128 [R234+0x10000], RZ ;  /* 0x010000ffea005388 */ /* 0x000fe20000000c00 */
[----:B------:R-:W-:-:S02]  /*8200*/  IADD3 R3, P6, R16, UR20, RZ ;  /* 0x0000001410037c10 */ /* 0x000fc4000ffde0ff */
[C-C-:B------:R-:W-:Y:S01]  /*8210*/  @!P4 LEA.HI.X R11, R16.reuse, c[0x0][0x174], R5.reuse, 0x1, P1 ;  /* 0x00005d00100bca11 */ /* 0x140fe200008f0c05 */
[----:B------:R-:W-:Y:S01]  /*8220*/  @!PT LDS RZ, [RZ] ;  /* 0x00000000fffff984 */ /* 0x000fe20000000800 */
[----:B------:R-:W-:Y:S01]  /*8230*/  @!PT LDS RZ, [RZ] ;  /* 0x00000000fffff984 */ /* 0x000fe20000000800 */
[----:B------:R-:W-:Y:S01]  /*8240*/  @!PT LDS RZ, [RZ] ;  /* 0x00000000fffff984 */ /* 0x000fe20000000800 */
[----:B------:R1:W-:Y:S01]  /*8250*/  @!P5 LDGSTS.E.BYPASS.LTC128B.128 [R234+0x10000], [R14.64] ;  /* 0x100000000eeadfae */ /* 0x0003e2000b901d58 */
[C---:B------:R-:W-:Y:S02]  /*8260*/  @!P3 LEA.HI.X R9, R16.reuse, c[0x0][0x174], R5, 0x1, P0 ;  /* 0x00005d001009ba11 */ /* 0x040fe400000f0c05 */
[----:B------:R-:W-:Y:S01]  /*8270*/  @!P2 LEA R6, P1, R16, c[0x0][0x170], 0x1 ;  /* 0x00005c001006aa11 */ /* 0x000fe200078208ff */
[----:B------:R-:W-:Y:S01]  /*8280*/  @P4 STS.128 [R234+0x12000], RZ ;  /* 0x012000ffea004388 */ /* 0x000fe20000000c00 */
[----:B------:R-:W-:Y:S02]  /*8290*/  IADD3.X R4, R5, UR31, RZ, P6, !PT ;  /* 0x0000001f05047c10 */ /* 0x000fe4000b7fe4ff */
[C---:B------:R-:W-:Y:S01]  /*82a0*/  @!P5 LEA R12, P0, R3.reuse, c[0x0][0x170], 0x1 ;  /* 0x00005c00030cda11 */ /* 0x040fe200078008ff */
[----:B------:R-:W-:Y:S01]  /*82b0*/  @!PT LDS RZ, [RZ] ;  /* 0x00000000fffff984 */ /* 0x000fe20000000800 */
[----:B------:R-:W-:Y:S01]  /*82c0*/  @!PT LDS RZ, [RZ] ;  /* 0x00000000fffff984 */ /* 0x000fe20000000800 */
[----:B------:R-:W-:Y:S01]  /*82d0*/  @!PT LDS RZ, [RZ] ;  /* 0x00000000fffff984 */ /* 0x000fe20000000800 */
[----:B------:R2:W-:Y:S01]  /*82e0*/  @!P4 LDGSTS.E.BYPASS.LTC128B.128 [R234+0x12000], [R10.64+0x80] ;  /* 0x120000800aeacfae */ /* 0x0005e2000b901d58 */
[----:B------:R-:W-:-:S02]  /*82f0*/  @!P4 LEA R20, P6, R3, c[0x0][0x170], 0x1 ;  /* 0x00005c000314ca11 */ /* 0x000fc400078c08ff */
[----:B------:R-:W-:Y:S01]  /*8300*/  @!P2 LEA.HI.X R7, R16, c[0x0][0x174], R5, 0x1, P1 ;  /* 0x00005d001007aa11 */ /* 0x000fe200008f0c05 */
[----:B------:R-:W-:Y:S01]  /*8310*/  @P3 STS.128 [R234+0x14000], RZ ;  /* 0x014000ffea003388 */ /* 0x000fe20000000c00 */
[C-C-:B------:R-:W-:Y:S02]  /*8320*/  @!P5 LEA.HI.X R13, R3.reuse, c[0x0][0x174], R4.reuse, 0x1, P0 ;  /* 0x00005d00030dda11 */ /* 0x140fe400000f0c04 */
[C---:B------:R-:W-:Y:S01]  /*8330*/  @!P3 LEA R18, P1, R3.reuse, c[0x0][0x170], 0x1 ;  /* 0x00005c000312ba11 */ /* 0x040fe200078208ff */
[----:B------:R-:W-:Y:S01]  /*8340*/  @!PT LDS RZ, [RZ] ;  /* 0x00000000fffff984 */ /* 0x000fe20000000800 */
[----:B------:R-:W-:Y:S01]  /*8350*/  @!PT LDS RZ, [RZ] ;  /* 0x00000000fffff984 */ /* 0x000fe20000000800 */
[----:B------:R-:W-:Y:S01]  /*8360*/  @!PT LDS RZ, [RZ] ;  /* 0x00000000fffff984 */ /* 0x000fe20000000800 */
[----:B------:R2:W-:Y:S01]  /*8370*/  @!P3 LDGSTS.E.BYPASS.LTC128B.128 [R234+0x14000], [R8.64+0x100] ;  /* 0x1400010008eabfae */ /* 0x0005e2000b901d58 */
        /* <DEDUP_REMOVED lines=8> */
[----:B------:R3:W-:Y:S01]  /*8400*/  @!P2 LDGSTS.E.BYPASS.LTC128B.128 [R234+0x16000], [R6.64+0x180] ;  /* 0x1600018006eaafae */ /* 0x0007e2000b901d58 */
[----:B------:R-:W-:Y:S02]  /*8410*/  @!P2 LEA.HI.X R17, R3, c[0x0][0x174], R4, 0x1, P0 ;  /* 0x00005d000311aa11 */ /* 0x000fe400000f0c04 */
[----:B------:R-:W-:Y:S01]  /*8420*/  IADD3.X R4, R4, UR31, RZ, P6, !PT ;  /* 0x0000001f04047c10 */ /* 0x000fe2000b7fe4ff */
[----:B------:R-:W-:Y:S01]  /*8430*/  @P5 STS.128 [R234+0x10800], RZ ;  /* 0x010800ffea005388 */ /* 0x000fe20000000c00 */
[C---:B------:R-:W-:Y:S02]  /*8440*/  @!P5 LEA R28, P0, R5.reuse, c[0x0][0x170], 0x1 ;  /* 0x00005c00051cda11 */ /* 0x040fe400078008ff */
[C---:B------:R-:W-:Y:S01]  /*8450*/  @!P4 LEA R26, P6, R5.reuse, c[0x0][0x170], 0x1 ;  /* 0x00005c00051aca11 */ /* 0x040fe200078c08ff */
[----:B------:R-:W-:Y:S01]  /*8460*/  @!PT LDS RZ, [RZ] ;  /* 0x00000000fffff984 */ /* 0x000fe20000000800 */
[----:B------:R-:W-:Y:S01]  /*8470*/  @!PT LDS RZ, [RZ] ;  /* 0x00000000fffff984 */ /* 0x000fe20000000800 */
[----:B------:R-:W-:Y:S01]  /*8480*/  @!PT LDS RZ, [RZ] ;  /* 0x00000000fffff984 */ /* 0x000fe20000000800 */
[----:B------:R1:W-:Y:S01]  /*8490*/  @!P5 LDGSTS.E.BYPASS.LTC128B.128 [R234+0x10800], [R12.64] ;  /* 0x108000000ceadfae */ /* 0x0003e2000b901d58 */
        /* <DEDUP_REMOVED lines=9> */
[C---:B------:R-:W-:Y:S02]  /*8530*/  IADD3 R3, P6, R5.reuse, UR20, RZ ;  /* 0x0000001405037c10 */ /* 0x040fe4000ffde0ff */
[C-C-:B------:R-:W-:Y:S01]  /*8540*/  @!P3 LEA.HI.X R23, R5.reuse, c[0x0][0x174], R4.reuse, 0x1, P1 ;  /* 0x00005d000517ba11 */ /* 0x140fe200008f0c04 */
[----:B------:R-:W-:Y:S01]  /*8550*/  @P3 STS.128 [R234+0x14800], RZ ;  /* 0x014800ffea003388 */ /* 0x000fe20000000c00 */
[----:B------:R-:W-:-:S02]  /*8560*/  @!P2 LEA.HI.X R25, R5, c[0x0][0x174], R4, 0x1, P0 ;  /* 0x00005d000519aa11 */ /* 0x000fc400000f0c04 */
[----:B------:R-:W-:Y:S01]  /*8570*/  IADD3.X R4, R4, UR31, RZ, P6, !PT ;  /* 0x0000001f04047c10 */ /* 0x000fe2000b7fe4ff */
[----:B------:R-:W-:Y:S01]  /*8580*/  @!PT LDS RZ, [RZ] ;  /* 0x00000000fffff984 */ /* 0x000fe20000000800 */
[----:B------:R-:W-:Y:S01]  /*8590*/  @!PT LDS RZ, [RZ] ;  /* 0x00000000fffff984 */ /* 0x000fe20000000800 */
[----:B------:R-:W-:Y:S01]  /*85a0*/  @!PT LDS RZ, [RZ] ;  /* 0x00000000fffff984 */ /* 0x000fe20000000800 */
[----:B------:R5:W-:Y:S01]  /*85b0*/  @!P3 LDGSTS.E.BYPASS.LTC128B.128 [R234+0x14800], [R18.64+0x100] ;  /* 0x1480010012eabfae */ /* 0x000be2000b901d58 */
[C---:B------:R-:W-:Y:S02]  /*85c0*/  @!P5 LEA R32, P0, R3.reuse, c[0x0][0x170], 0x1 ;  /* 0x00005c000320da11 */ /* 0x040fe400078008ff */
[C---:B------:R-:W-:Y:S01]  /*85d0*/  @!P4 LEA R30, P6, R3.reuse, c[0x0][0x170], 0x1 ;  /* 0x00005c00031eca11 */ /* 0x040fe200078c08ff */
[----:B------:R-:W-:Y:S01]  /*85e0*/  @P2 STS.128 [R234+0x16800], RZ ;  /* 0x016800ffea002388 */ /* 0x000fe20000000c00 */
[C---:B------:R-:W-:Y:S02]  /*85f0*/  @!P3 LEA R170, P1, R3.reuse, c[0x0][0x170], 0x1 ;  /* 0x00005c0003aaba11 */ /* 0x040fe400078208ff */
[C---:B------:R-:W-:Y:S01]  /*8600*/  @!P5 LEA.HI.X R33, R3.reuse, c[0x0][0x174], R4, 0x1, P0 ;  /* 0x00005d000321da11 */ /* 0x040fe200000f0c04 */
[----:B------:R-:W-:Y:S01]  /*8610*/  @!PT LDS RZ, [RZ] ;  /* 0x00000000fffff984 */ /* 0x000fe20000000800 */
[----:B------:R-:W-:Y:S01]  /*8620*/  @!PT LDS RZ, [RZ] ;  /* 0x00000000fffff984 */ /* 0x000fe20000000800 */
[----:B------:R-:W-:Y:S01]  /*8630*/  @!PT LDS RZ, [RZ] ;  /* 0x00000000fffff984 */ /* 0x000fe20000000800 */
[----:B------:R5:W-:Y:S01]  /*8640*/  @!P2 LDGSTS.E.BYPASS.LTC128B.128 [R234+0x16800], [R16.64+0x180] ;  /* 0x1680018010eaafae */ /* 0x000be2000b901d58 */
[----:B------:R-:W-:-:S02]  /*8650*/  @!P2 LEA R168, P0, R3, c[0x0][0x170], 0x1 ;  /* 0x00005c0003a8aa11 */ /* 0x000fc400078008ff */
[C-C-:B------:R-:W-:Y:S01]  /*8660*/  @!P4 LEA.HI.X R31, R3.reuse, c[0x0][0x174], R4.reuse, 0x1, P6 ;  /* 0x00005d00031fca11 */ /* 0x140fe200030f0c04 */
[----:B------:R-:W-:Y:S01]  /*8670*/  @P5 STS.128 [R234+0x11000], RZ ;  /* 0x011000ffea005388 */ /* 0x000fe20000000c00 */
[C-C-:B------:R-:W-:Y:S02]  /*8680*/  @!P3 LEA.HI.X R171, R3.reuse, c[0x0][0x174], R4.reuse, 0x1, P1 ;  /* 0x00005d0003abba11 */ /* 0x140fe400008f0c04 */
[----:B------:R-:W-:Y:S01]  /*8690*/  @!P2 LEA.HI.X R169, R3, c[0x0][0x174], R4, 0x1, P0 ;  /* 0x00005d0003a9aa11 */ /* 0x000fe200000f0c04 */
[----:B------:R-:W-:Y:S01]  /*86a0*/  @!PT LDS RZ, [RZ] ;  /* 0x00000000fffff984 */ /* 0x000fe20000000800 */
[----:B------:R-:W-:Y:S01]  /*86b0*/  @!PT LDS RZ, [RZ] ;  /* 0x00000000fffff984 */ /* 0x000fe20000000800 */
[----:B------:R-:W-:Y:S01]  /*86c0*/  @!PT LDS RZ, [RZ] ;  /* 0x00000000fffff984 */ /* 0x000fe20000000800 */
[----:B------:R1:W-:Y:S01]  /*86d0*/  @!P5 LDGSTS.E.BYPASS.LTC128B.128 [R234+0x11000], [R28.64] ;  /* 0x110000001ceadfae */ /* 0x0003e2000b901d58 */
[----:B------:R-:W-:-:S03]  /*86e0*/  PLOP3.LUT P0, PT, PT, PT, UP0, 0x80, 0x0 ;  /* 0x000000000000781c */ /* 0x000fc60003f0f008 */
        /* <DEDUP_REMOVED lines=37> */
[----:B-1----:R-:W5:Y:S04]  /*8940*/  LDSM.16.M88.4 R12, [R229+0x8800] ;  /* 0x00880000e50c783b */ /* 0x002f680000000200 */
[----:B---3--:R-:W1:Y:S04]  /*8950*/  LDSM.16.M88.4 R4, [R229+0x9000] ;  /* 0x00900000e504783b */ /* 0x008e680000000200 */
[----:B------:R-:W3:Y:S04]  /*8960*/  LDSM.16.M88.4 R32, [R229+0x9800] ;  /* 0x00980000e520783b */ /* 0x000ee80000000200 */
[----:B------:R-:W-:Y:S04]  /*8970*/  LDSM.16.M88.4 R172, [R228] ;  /* 0x00000000e4ac783b */ /* 0x000fe80000000200 */
[----:B------:R-:W1:Y:S04]  /*8980*/  LDSM.16.M88.4 R28, [R227] ;  /* 0x00000000e31c783b */ /* 0x000e680000000200 */
[----:B------:R-:W1:Y:S04]  /*8990*/  LDSM.16.M88.4 R192, [R219] ;  /* 0x00000000dbc0783b */ /* 0x000e680000000200 */
[----:B------:R-:W1:Y:S04]  /*89a0*/  LDSM.16.M88.4 R188, [R218] ;  /* 0x00000000dabc783b */ /* 0x000e680000000200 */
[----:B------:R-:W1:Y:S04]  /*89b0*/  LDSM.16.M88.4 R176, [R217] ;  /* 0x00000000d9b0783b */ /* 0x000e680000000200 */
[----:B--2---:R-:W-:Y:S01]  /*89c0*/  LDSM.16.M88.4 R168, [R223+0x8800] ;  /* 0x00880000dfa8783b */ /* 0x004fe20000000200 */
[C---:B----4-:R-:W-:Y:S03]  /*89d0*/  HMMA.16816.F32 R24, R180.reuse, R20, RZ ;  /* 0x00000014b418723c */ /* 0x050fe600000018ff */
[----:B------:R-:W0:Y:S05]  /*89e0*/  LDGDEPBAR ;  /* 0x00000000000079af */ /* 0x000e2a0000000000 */
[C---:B------:R-:W-:Y:S08]  /*89f0*/  HMMA.16816.F32 R20, R180.reuse, R22, RZ ;  /* 0x00000016b414723c */ /* 0x040ff000000018ff */
[C---:B-----5:R-:W-:Y:S08]  /*8a00*/  HMMA.16816.F32 R16, R180.reuse, R12, RZ ;  /* 0x0000000cb410723c */ /* 0x060ff000000018ff */
[C---:B------:R-:W-:Y:S08]  /*8a10*/  HMMA.16816.F32 R12, R180.reuse, R14, RZ ;  /* 0x0000000eb40c723c */ /* 0x040ff000000018ff */
[C---:B-1----:R-:W-:Y:S08]  /*8a20*/  HMMA.16816.F32 R8, R180.reuse, R4, RZ ;  /* 0x00000004b408723c */ /* 0x042ff000000018ff */
[C---:B------:R-:W-:Y:S08]  /*8a30*/  HMMA.16816.F32 R4, R180.reuse, R6, RZ ;  /* 0x00000006b404723c */ /* 0x040ff000000018ff */
[C---:B---3--:R-:W-:Y:S08]  /*8a40*/  HMMA.16816.F32 R184, R180.reuse, R32, RZ ;  /* 0x00000020b4b8723c */ /* 0x048ff000000018ff */
[----:B------:R-:W-:Y:S01]  /*8a50*/  HMMA.16816.F32 R180, R180, R34, RZ ;  /* 0x00000022b4b4723c */ /* 0x000fe200000018ff */
[----:B------:R-:W-:Y:S07]  /*8a60*/  LDSM.16.M88.4 R32, [R226] ;  /* 0x00000000e220783b */ /* 0x000fee0000000200 */
[C---:B------:R-:W-:Y:S08]  /*8a70*/  HMMA.16816.F32 R24, R172.reuse, R28, R24 ;  /* 0x0000001cac18723c */ /* 0x040ff00000001818 */
[C---:B------:R-:W-:Y:S01]  /*8a80*/  HMMA.16816.F32 R20, R172.reuse, R30, R20 ;  /* 0x0000001eac14723c */ /* 0x040fe20000001814 */
[----:B------:R-:W1:Y:S07]  /*8a90*/  LDSM.16.M88.4 R28, [R223+0x8000] ;  /* 0x00800000df1c783b */ /* 0x000e6e0000000200 */
[C---:B------:R-:W-:Y:S08]  /*8aa0*/  HMMA.16816.F32 R16, R172.reuse, R192, R16 ;  /* 0x000000c0ac10723c */ /* 0x040ff00000001810 */
        /* <DEDUP_REMOVED lines=20> */
[----:B------:R-:W2:Y:S04]  /*8bf0*/  LDSM.16.M88.4 R32, [R216+0x1800] ;  /* 0x00180000d820783b */ /* 0x000ea80000000200 */
[----:B------:R-:W-:Y:S03]  /*8c00*/  LDSM.16.M88.4 R188, [R229+0xb800] ;  /* 0x00b80000e5bc783b */ /* 0x000fe60000000200 */
[C---:B-1----:R-:W-:Y:S08]  /*8c10*/  HMMA.16816.F32 R24, R28.reuse, R176, R24 ;  /* 0x000000b01c18723c */ /* 0x042ff00000001818 */
[C---:B------:R-:W-:Y:S01]  /*8c20*/  HMMA.16816.F32 R20, R28.reuse, R178, R20 ;  /* 0x000000b21c14723c */ /* 0x040fe20000001814 */
[----:B------:R-:W-:Y:S07]  /*8c30*/  LDSM.16.M88.4 R176, [R229+0xa800] ;  /* 0x00a80000e5b0783b */ /* 0x000fee0000000200 */
[C---:B----4-:R-:W-:Y:S08]  /*8c40*/  HMMA.16816.F32 R16, R28.reuse, R168, R16 ;  /* 0x000000a81c10723c */ /* 0x050ff00000001810 */
[C---:B------:R-:W-:Y:S01]  /*8c50*/  HMMA.16816.F32 R12, R28.reuse, R170, R12 ;  /* 0x000000aa1c0c723c */ /* 0x040fe2000000180c */
[----:B------:R-:W1:Y:S07]  /*8c60*/  LDSM.16.M88.4 R168, [R230+0x2000] ;  /* 0x00200000e6a8783b */ /* 0x000e6e0000000200 */
[C---:B------:R-:W-:Y:S08]  /*8c70*/  HMMA.16816.F32 R8, R28.reuse, R172, R8 ;  /* 0x000000ac1c08723c */ /* 0x040ff00000001808 */
[C---:B------:R-:W-:Y:S01]  /*8c80*/  HMMA.16816.F32 R4, R28.reuse, R174, R4 ;  /* 0x000000ae1c04723c */ /* 0x040fe20000001804 */
[----:B------:R-:W3:Y:S07]  /*8c90*/  LDSM.16.M88.4 R172, [R229+0xb000] ;  /* 0x00b00000e5ac783b */ /* 0x000eee0000000200 */
[C---:B--2---:R-:W-:Y:S08]  /*8ca0*/  HMMA.16816.F32 R184, R28.reuse, R32, R184 ;  /* 0x000000201cb8723c */ /* 0x044ff000000018b8 */
[----:B------:R-:W-:Y:S01]  /*8cb0*/  HMMA.16816.F32 R180, R28, R34, R180 ;  /* 0x000000221cb4723c */ /* 0x000fe200000018b4 */
[----:B------:R-:W-:Y:S04]  /*8cc0*/  LDSM.16.M88.4 R28, [R228+0x2000] ;  /* 0x00200000e41c783b */ /* 0x000fe80000000200 */
[----:B------:R-:W2:Y:S03]  /*8cd0*/  LDSM.16.M88.4 R32, [R215] ;  /* 0x00000000d720783b */ /* 0x000ea60000000200 */
[C---:B-1----:R-:W-:Y:S08]  /*8ce0*/  HMMA.16816.F32 R16, R168.reuse, R176, R16 ;  /* 0x000000b0a810723c */ /* 0x042ff00000001810 */
[C---:B------:R-:W-:Y:S01]  /*8cf0*/  HMMA.16816.F32 R12, R168.reuse, R178, R12 ;  /* 0x000000b2a80c723c */ /* 0x040fe2000000180c */
[----:B------:R-:W1:Y:S07]  /*8d00*/  LDSM.16.M88.4 R176, [R214] ;  /* 0x00000000d6b0783b */ /* 0x000e6e0000000200 */
[C---:B---3--:R-:W-:Y:S08]  /*8d10*/  HMMA.16816.F32 R8, R168.reuse, R172, R8 ;  /* 0x000000aca808723c */ /* 0x048ff00000001808 */
[C---:B------:R-:W-:Y:S01]  /*8d20*/  HMMA.16816.F32 R4, R168.reuse, R174, R4 ;  /* 0x000000aea804723c */ /* 0x040fe20000001804 */
[----:B------:R-:W3:Y:S07]  /*8d30*/  LDSM.16.M88.4 R172, [R213] ;  /* 0x00000000d5ac783b */ /* 0x000eee0000000200 */
[C---:B------:R-:W-:Y:S08]  /*8d40*/  HMMA.16816.F32 R24, R168.reuse, R192, R24 ;  /* 0x000000c0a818723c */ /* 0x040ff00000001818 */
[C---:B------:R-:W-:Y:S01]  /*8d50*/  HMMA.16816.F32 R20, R168.reuse, R194, R20 ;  /* 0x000000c2a814723c */ /* 0x040fe20000001814 */
[----:B------:R-:W-:Y:S07]  /*8d60*/  LDSM.16.M88.4 R192, [R223+0xa000] ;  /* 0x00a00000dfc0783b */ /* 0x000fee0000000200 */
[C---:B------:R-:W-:Y:S08]  /*8d70*/  HMMA.16816.F32 R184, R168.reuse, R188, R184 ;  /* 0x000000bca8b8723c */ /* 0x040ff000000018b8 */
[----:B------:R-:W-:Y:S01]  /*8d80*/  HMMA.16816.F32 R180, R168, R190, R180 ;  /* 0x000000bea8b4723c */ /* 0x000fe200000018b4 */
[----:B------:R-:W4:Y:S04]  /*8d90*/  LDSM.16.M88.4 R168, [R212] ;  /* 0x00000000d4a8783b */ /* 0x000f280000000200 */
        /* <DEDUP_REMOVED lines=13> */
[----:B------:R-:W-:Y:S03]  /*8e70*/  LDSM.16.M88.4 R28, [R225+0x2000] ;  /* 0x00200000e11c783b */ /* 0x000fe60000000200 */
[C---:B--2---:R-:W-:Y:S08]  /*8e80*/  HMMA.16816.F32 R24, R32.reuse, R192, R24 ;  /* 0x000000c02018723c */ /* 0x044ff00000001818 */
[C---:B-1----:R-:W-:Y:S08]  /*8e90*/  HMMA.16816.F32 R16, R32.reuse, R176, R16 ;  /* 0x000000b02010723c */ /* 0x042ff00000001810 */
[C---:B------:R-:W-:Y:S01]  /*8ea0*/  HMMA.16816.F32 R12, R32.reuse, R178, R12 ;  /* 0x000000b2200c723c */ /* 0x040fe2000000180c */
[----:B------:R-:W1:Y:S07]  /*8eb0*/  LDSM.16.M88.4 R176, [R216+0x2800] ;  /* 0x00280000d8b0783b */ /* 0x000e6e0000000200 */
[C---:B---3--:R-:W-:Y:S08]  /*8ec0*/  HMMA.16816.F32 R8, R32.reuse, R172, R8 ;  /* 0x000000ac2008723c */ /* 0x048ff00000001808 */
[C---:B------:R-:W-:Y:S01]  /*8ed0*/  HMMA.16816.F32 R4, R32.reuse, R174, R4 ;  /* 0x000000ae2004723c */ /* 0x040fe20000001804 */
[----:B------:R-:W2:Y:S07]  /*8ee0*/  LDSM.16.M88.4 R172, [R216+0x3000] ;  /* 0x00300000d8ac783b */ /* 0x000eae0000000200 */
[C---:B----4-:R-:W-:Y:S08]  /*8ef0*/  HMMA.16816.F32 R184, R32.reuse, R168, R184 ;  /* 0x000000a820b8723c */ /* 0x050ff000000018b8 */
[C---:B------:R-:W-:Y:S01]  /*8f00*/  HMMA.16816.F32 R180, R32.reuse, R170, R180 ;  /* 0x000000aa20b4723c */ /* 0x040fe200000018b4 */
[----:B------:R-:W3:Y:S07]  /*8f10*/  LDSM.16.M88.4 R168, [R216+0x3800] ;  /* 0x00380000d8a8783b */ /* 0x000eee0000000200 */
[----:B------:R-:W-:Y:S01]  /*8f20*/  HMMA.16816.F32 R20, R32, R194, R20 ;  /* 0x000000c22014723c */ /* 0x000fe20000001814 */
[----:B------:R-:W-:Y:S04]  /*8f30*/  LDSM.16.M88.4 R32, [R230+0x4000] ;  /* 0x00400000e620783b */ /* 0x000fe80000000200 */
[----:B------:R-:W-:Y:S03]  /*8f40*/  LDSM.16.M88.4 R192, [R229+0xc000] ;  /* 0x00c00000e5c0783b */ /* 0x000fe60000000200 */
        /* <DEDUP_REMOVED lines=21> */
[----:B------:R-:W-:Y:S07]  /*90a0*/  LDSM.16.M88.4 R192, [R223+0xc000] ;  /* 0x00c00000dfc0783b */ /* 0x000fee0000000200 */
[C---:B---3--:R-:W-:Y:S08]  /*90b0*/  HMMA.16816.F32 R184, R32.reuse, R168, R184 ;  /* 0x000000a820b8723c */ /* 0x048ff000000018b8 */
        /* <DEDUP_REMOVED lines=32> */
[C---:B-----5:R-:W-:Y:S08]  /*92c0*/  HMMA.16816.F32 R16, R168.reuse, R192, R16 ;  /* 0x000000c0a810723c */ /* 0x060ff00000001810 */
[C---:B------:R-:W-:Y:S01]  /*92d0*/  HMMA.16816.F32 R12, R168.reuse, R194, R12 ;  /* 0x000000c2a80c723c */ /* 0x040fe2000000180c */
[----:B------:R-:W-:Y:S07]  /*92e0*/  LDSM.16.M88.4 R192, [R228+0x6000] ;  /* 0x00600000e4c0783b */ /* 0x000fee0000000200 */
[C---:B----4-:R-:W-:Y:S08]  /*92f0*/  HMMA.16816.F32 R8, R168.reuse, R188, R8 ;  /* 0x000000bca808723c */ /* 0x050ff00000001808 */
[C---:B------:R-:W-:Y:S01]  /*9300*/  HMMA.16816.F32 R4, R168.reuse, R190, R4 ;  /* 0x000000bea804723c */ /* 0x040fe20000001804 */
[----:B------:R-:W4:Y:S07]  /*9310*/  LDSM.16.M88.4 R188, [R229+0xf000] ;  /* 0x00f00000e5bc783b */ /* 0x000f2e0000000200 */
[C---:B-1----:R-:W-:Y:S08]  /*9320*/  HMMA.16816.F32 R184, R168.reuse, R176, R184 ;  /* 0x000000b0a8b8723c */ /* 0x042ff000000018b8 */
[----:B------:R-:W-:Y:S01]  /*9330*/  HMMA.16816.F32 R180, R168, R178, R180 ;  /* 0x000000b2a8b4723c */ /* 0x000fe200000018b4 */
[----:B------:R-:W1:Y:S04]  /*9340*/  LDSM.16.M88.4 R176, [R229+0xf800] ;  /* 0x00f80000e5b0783b */ /* 0x000e680000000200 */
[----:B------:R-:W5:Y:S03]  /*9350*/  LDSM.16.M88.4 R168, [R207] ;  /* 0x00000000cfa8783b */ /* 0x000f660000000200 */
[C---:B--2---:R-:W-:Y:S08]  /*9360*/  HMMA.16816.F32 R24, R172.reuse, R32, R24 ;  /* 0x00000020ac18723c */ /* 0x044ff00000001818 */
[C---:B------:R-:W-:Y:S01]  /*9370*/  HMMA.16816.F32 R20, R172.reuse, R34, R20 ;  /* 0x00000022ac14723c */ /* 0x040fe20000001814 */
[----:B------:R-:W2:Y:S07]  /*9380*/  LDSM.16.M88.4 R32, [R206] ;  /* 0x00000000ce20783b */ /* 0x000eae0000000200 */
[C---:B---3--:R-:W-:Y:S08]  /*9390*/  HMMA.16816.F32 R16, R172.reuse, R28, R16 ;  /* 0x0000001cac10723c */ /* 0x048ff00000001810 */
[C---:B------:R-:W-:Y:S01]  /*93a0*/  HMMA.16816.F32 R12, R172.reuse, R30, R12 ;  /* 0x0000001eac0c723c */ /* 0x040fe2000000180c */
[----:B------:R-:W3:Y:S07]  /*93b0*/  LDSM.16.M88.4 R28, [R205] ;  /* 0x00000000cd1c783b */ /* 0x000eee0000000200 */
[C---:B----4-:R-:W-:Y:S08]  /*93c0*/  HMMA.16816.F32 R8, R172.reuse, R188, R8 ;  /* 0x000000bcac08723c */ /* 0x050ff00000001808 */
[C---:B------:R-:W-:Y:S01]  /*93d0*/  HMMA.16816.F32 R4, R172.reuse, R190, R4 ;  /* 0x000000beac04723c */ /* 0x040fe20000001804 */
[----:B------:R-:W4:Y:S07]  /*93e0*/  LDSM.16.M88.4 R188, [R204] ;  /* 0x00000000ccbc783b */ /* 0x000f2e0000000200 */
[C---:B-1----:R-:W-:Y:S08]  /*93f0*/  HMMA.16816.F32 R184, R172.reuse, R176, R184 ;  /* 0x000000b0acb8723c */ /* 0x042ff000000018b8 */
[----:B------:R-:W-:Y:S01]  /*9400*/  HMMA.16816.F32 R180, R172, R178, R180 ;  /* 0x000000b2acb4723c */ /* 0x000fe200000018b4 */
[----:B------:R-:W-:Y:S04]  /*9410*/  LDSM.16.M88.4 R176, [R226+0x6000] ;  /* 0x00600000e2b0783b */ /* 0x000fe80000000200 */
[----:B------:R-:W1:Y:S03]  /*9420*/  LDSM.16.M88.4 R172, [R223+0xe000] ;  /* 0x00e00000dfac783b */ /* 0x000e660000000200 */
[C---:B-----5:R-:W-:Y:S08]  /*9430*/  HMMA.16816.F32 R24, R192.reuse, R168, R24 ;  /* 0x000000a8c018723c */ /* 0x060ff00000001818 */
[C---:B------:R-:W-:Y:S01]  /*9440*/  HMMA.16816.F32 R20, R192.reuse, R170, R20 ;  /* 0x000000aac014723c */ /* 0x040fe20000001814 */
[----:B------:R-:W5:Y:S07]  /*9450*/  LDSM.16.M88.4 R168, [R223+0xe800] ;  /* 0x00e80000dfa8783b */ /* 0x000f6e0000000200 */
        /* <DEDUP_REMOVED lines=13> */
[C---:B-----5:R-:W-:Y:S08]  /*9530*/  HMMA.16816.F32 R16, R176.reuse, R168, R16 ;  /* 0x000000a8b010723c */ /* 0x060ff00000001810 */
[C---:B------:R-:W-:Y:S01]  /*9540*/  HMMA.16816.F32 R12, R176.reuse, R170, R12 ;  /* 0x000000aab00c723c */ /* 0x040fe2000000180c */
[----:B------:R-:W4:Y:S07]  /*9550*/  LDSM.16.M88.4 R168, [R216+0x6000] ;  /* 0x00600000d8a8783b */ /* 0x000f2e0000000200 */
[C---:B--2---:R-:W-:Y:S08]  /*9560*/  HMMA.16816.F32 R8, R176.reuse, R32, R8 ;  /* 0x00000020b008723c */ /* 0x044ff00000001808 */
[----:B------:R-:W-:Y:S01]  /*9570*/  HMMA.16816.F32 R4, R176, R34, R4 ;  /* 0x00000022b004723c */ /* 0x000fe20000001804 */
[----:B------:R-:W2:Y:S01]  /*9580*/  LDSM.16.M88.4 R32, [R216+0x6800] ;  /* 0x00680000d820783b */ /* 0x000ea20000000200 */
[----:B------:R-:W-:-:S06]  /*9590*/  DEPBAR.LE SB0, 0x0 ;  /* 0x000080000000791a */ /* 0x000fcc0000000000 */
[C---:B---3--:R-:W-:Y:S08]  /*95a0*/  HMMA.16816.F32 R184, R176.reuse, R28, R184 ;  /* 0x0000001cb0b8723c */ /* 0x048ff000000018b8 */
[----:B------:R-:W-:Y:S08]  /*95b0*/  HMMA.16816.F32 R180, R176, R30, R180 ;  /* 0x0000001eb0b4723c */ /* 0x000ff000000018b4 */
[C---:B-1----:R-:W-:Y:S08]  /*95c0*/  HMMA.16816.F32 R8, R172.reuse, R192, R8 ;  /* 0x000000c0ac08723c */ /* 0x042ff00000001808 */
[C---:B----4-:R-:W-:Y:S08]  /*95d0*/  HMMA.16816.F32 R24, R172.reuse, R168, R24 ;  /* 0x000000a8ac18723c */ /* 0x050ff00000001818 */
[C---:B------:R-:W-:Y:S08]  /*95e0*/  HMMA.16816.F32 R20, R172.reuse, R170, R20 ;  /* 0x000000aaac14723c */ /* 0x040ff00000001814 */
[C---:B--2---:R-:W-:Y:S08]  /*95f0*/  HMMA.16816.F32 R16, R172.reuse, R32, R16 ;  /* 0x00000020ac10723c */ /* 0x044ff00000001810 */
[C---:B------:R-:W-:Y:S08]  /*9600*/  HMMA.16816.F32 R12, R172.reuse, R34, R12 ;  /* 0x00000022ac0c723c */ /* 0x040ff0000000180c */
[C---:B------:R-:W-:Y:S08]  /*9610*/  HMMA.16816.F32 R4, R172.reuse, R194, R4 ;  /* 0x000000c2ac04723c */ /* 0x040ff00000001804 */
[C---:B------:R-:W-:Y:S08]  /*9620*/  HMMA.16816.F32 R184, R172.reuse, R188, R184 ;  /* 0x000000bcacb8723c */ /* 0x040ff000000018b8 */
        /* <DEDUP_REMOVED lines=38> */
[----:B------:R-:W-:-:S02]  /*9890*/  IADD3 R29, P6, R3, UR17, RZ ;  /* 0x00000011031d7c10 */ /* 0x000fc4000ffde0ff */
        /* <DEDUP_REMOVED lines=96> */
.L_x_623:
[----:B------:R-:W-:Y:S05]  /*9ea0*/  BSYNC B0 ;  /* 0x0000000000007941 */ /* 0x000fea0003800000 */
.L_x_622:
[----:B------:R-:W0:Y:S02]  /*9eb0*/  LDGDEPBAR ;  /* 0x00000000000079af */ /* 0x000e240000000000 */
.L_x_621:
[----:B-1----:R-:W-:Y:S01]  /*9ec0*/  IMAD.U32 R32, RZ, RZ, UR34 ;  /* 0x00000022ff207e24 */ /* 0x002fe2000f8e00ff */
[----:B------:R-:W-:Y:S01]  /*9ed0*/  USHF.L.U32 UR4, UR34, 0x1, URZ ;  /* 0x0000000122047899 */ /* 0x000fe2000800063f */
[----:B------:R-:W-:-:S04]  /*9ee0*/  IMAD.WIDE.U32 R168, R196, -0x326172a9, RZ ;  /* 0xcd9e8d57c4a87825 */ /* 0x000fc800078e00ff */
[----:B------:R-:W-:Y:S02]  /*9ef0*/  IMAD R32, R32, 0x40, R243 ;  /* 0x0000004020207824 */ /* 0x000fe400078e02f3 */
[----:B------:R-:W-:-:S03]  /*9f00*/  IMAD.WIDE.U32 R248, R165, -0x2daee0ad, RZ ;  /* 0xd2511f53a5f87825 */ /* 0x000fc600078e00ff */
        /* <DEDUP_REMOVED lines=15> */
[----:B------:R-:W-:Y:S02]  /*a000*/  FSEL R3, R26, -INF , !P3 ;  /* 0xff8000001a037808 */ /* 0x000fe40005800000 */
[----:B------:R-:W-:Y:S02]  /*a010*/  FSEL R33, R25, -INF , !P6 ;  /* 0xff80000019217808 */ /* 0x000fe40007000000 */
[----:B------:R-:W-:-:S02]  /*a020*/  ISETP.GE.AND P3, PT, R28, R241, PT ;  /* 0x000000f11c00720c */ /* 0x000fc40003f66270 */
[----:B------:R-:W-:Y:S02]  /*a030*/  ISETP.GE.AND P6, PT, R28, R235, PT ;  /* 0x000000eb1c00720c */ /* 0x000fe40003fc6270 */
[----:B------:R-:W-:Y:S02]  /*a040*/  IADD3 R29, R32, 0x9, RZ ;  /* 0x00000009201d7810 */ /* 0x000fe40007ffe0ff */
[----:B------:R-:W-:Y:S02]  /*a050*/  FSEL R31, R24, -INF , !P0 ;  /* 0xff800000181f7808 */ /* 0x000fe40004000000 */
[----:B------:R-:W-:Y:S02]  /*a060*/  IADD3 R24, R32, 0x11, RZ ;  /* 0x0000001120187810 */ /* 0x000fe40007ffe0ff */
[C---:B------:R-:W-:Y:S02]  /*a070*/  ISETP.LT.OR P3, PT, R28.reuse, R242, P3 ;  /* 0x000000f21c00720c */ /* 0x040fe40001f61670 */
[----:B------:R-:W-:-:S02]  /*a080*/  ISETP.LT.OR P6, PT, R28, R240, P6 ;  /* 0x000000f01c00720c */ /* 0x000fc400037c1670 */
[----:B------:R-:W-:Y:S02]  /*a090*/  IADD3 R26, R32, 0x18, RZ ;  /* 0x00000018201a7810 */ /* 0x000fe40007ffe0ff */
[----:B------:R-:W-:Y:S02]  /*a0a0*/  ISETP.GE.AND P4, PT, R29, R241, PT ;  /* 0x000000f11d00720c */ /* 0x000fe40003f86270 */
[----:B------:R-:W-:Y:S02]  /*a0b0*/  FSEL R28, R27, -INF , !P2 ;  /* 0xff8000001b1c7808 */ /* 0x000fe40005000000 */
[----:B------:R-:W-:Y:S02]  /*a0c0*/  FSEL R25, R20, -INF , !P5 ;  /* 0xff80000014197808 */ /* 0x000fe40006800000 */
[----:B------:R-:W-:Y:S02]  /*a0d0*/  ISETP.GE.AND P0, PT, R29, R235, PT ;  /* 0x000000eb1d00720c */ /* 0x000fe40003f06270 */
[----:B------:R-:W-:-:S02]  /*a0e0*/  ISETP.GE.AND P2, PT, R24, R241, PT ;  /* 0x000000f11800720c */ /* 0x000fc40003f46270 */
[----:B------:R-:W-:Y:S02]  /*a0f0*/  ISETP.GE.AND P5, PT, R24, R235, PT ;  /* 0x000000eb1800720c */ /* 0x000fe40003fa6270 */
[----:B------:R-:W-:Y:S02]  /*a100*/  FSEL R30, R22, -INF , !P1 ;  /* 0xff800000161e7808 */ /* 0x000fe40004800000 */
[----:B------:R-:W-:Y:S02]  /*a110*/  ISETP.GE.AND P1, PT, R26, R241, PT ;  /* 0x000000f11a00720c */ /* 0x000fe40003f26270 */
[C---:B------:R-:W-:Y:S02]  /*a120*/  ISETP.LT.OR P4, PT, R29.reuse, R242, P4 ;  /* 0x000000f21d00720c */ /* 0x040fe40002781670 */
[----:B------:R-:W-:Y:S02]  /*a130*/  ISETP.LT.OR P0, PT, R29, R240, P0 ;  /* 0x000000f01d00720c */ /* 0x000fe40000701670 */
[----:B------:R-:W-:-:S02]  /*a140*/  ISETP.LT.OR P2, PT, R24, R242, P2 ;  /* 0x000000f21800720c */ /* 0x000fc40001741670 */
[----:B------:R-:W-:Y:S02]  /*a150*/  ISETP.LT.OR P5, PT, R24, R240, P5 ;  /* 0x000000f01800720c */ /* 0x000fe40002fa1670 */
[----:B------:R-:W-:Y:S02]  /*a160*/  IADD3 R24, R32, 0x19, RZ ;  /* 0x0000001920187810 */ /* 0x000fe40007ffe0ff */
[----:B------:R-:W-:Y:S02]  /*a170*/  ISETP.LT.OR P1, PT, R26, R242, P1 ;  /* 0x000000f21a00720c */ /* 0x000fe40000f21670 */
[----:B------:R-:W-:Y:S02]  /*a180*/  FSEL R29, R21, -INF , !P4 ;  /* 0xff800000151d7808 */ /* 0x000fe40006000000 */
[----:B------:R-:W-:Y:S02]  /*a190*/  FSEL R188, R23, -INF , !P0 ;  /* 0xff80000017bc7808 */ /* 0x000fe40004000000 */
[----:B------:R-:W-:-:S02]  /*a1a0*/  IADD3 R20, R32, 0x20, RZ ;  /* 0x0000002020147810 */ /* 0x000fc40007ffe0ff */
[----:B------:R-:W-:Y:S02]  /*a1b0*/  FSEL R21, R16, -INF , !P3 ;  /* 0xff80000010157808 */ /* 0x000fe40005800000 */
[----:B------:R-:W-:Y:S02]  /*a1c0*/  ISETP.GE.AND P4, PT, R26, R235, PT ;  /* 0x000000eb1a00720c */ /* 0x000fe40003f86270 */
[C---:B------:R-:W-:Y:S02]  /*a1d0*/  ISETP.GE.AND P0, PT, R24.reuse, R241, PT ;  /* 0x000000f11800720c */ /* 0x040fe40003f06270 */
[----:B------:R-:W-:Y:S02]  /*a1e0*/  ISETP.GE.AND P3, PT, R24, R235, PT ;  /* 0x000000eb1800720c */ /* 0x000fe40003f66270 */
[----:B------:R-:W-:Y:S02]  /*a1f0*/  FSEL R23, R17, -INF , !P2 ;  /* 0xff80000011177808 */ /* 0x000fe40005000000 */
[----:B------:R-:W-:-:S02]  /*a200*/  FSEL R17, R12, -INF , !P1 ;  /* 0xff8000000c117808 */ /* 0x000fc40004800000 */
[----:B------:R-:W-:Y:S02]  /*a210*/  FSEL R22, R18, -INF , !P6 ;  /* 0xff80000012167808 */ /* 0x000fe40007000000 */
[----:B------:R-:W-:Y:S02]  /*a220*/  FMNMX.FTZ R12, R2, R31, !PT ;  /* 0x0000001f020c7209 */ /* 0x000fe40007810000 */
[C---:B------:R-:W-:Y:S02]  /*a230*/  ISETP.GE.AND P6, PT, R20.reuse, R241, PT ;  /* 0x000000f11400720c */ /* 0x040fe40003fc6270 */
[----:B------:R-:W-:Y:S02]  /*a240*/  ISETP.GE.AND P2, PT, R20, R235, PT ;  /* 0x000000eb1400720c */ /* 0x000fe40003f46270 */
[----:B------:R-:W-:Y:S02]  /*a250*/  ISETP.LT.OR P4, PT, R26, R240, P4 ;  /* 0x000000f01a00720c */ /* 0x000fe40002781670 */
[----:B------:R-:W-:-:S02]  /*a260*/  ISETP.LT.OR P0, PT, R24, R242, P0 ;  /* 0x000000f21800720c */ /* 0x000fc40000701670 */
[----:B------:R-:W-:Y:S02]  /*a270*/  ISETP.LT.OR P3, PT, R24, R240, P3 ;  /* 0x000000f01800720c */ /* 0x000fe40001f61670 */
[----:B------:R-:W-:Y:S02]  /*a280*/  IADD3 R24, R32, 0x28, RZ ;  /* 0x0000002820187810 */ /* 0x000fe40007ffe0ff */
[----:B------:R-:W-:Y:S02]  /*a290*/  FMNMX.FTZ R12, R33, R12, !PT ;  /* 0x0000000c210c7209 */ /* 0x000fe40007810000 */
[C---:B------:R-:W-:Y:S02]  /*a2a0*/  ISETP.LT.OR P6, PT, R20.reuse, R242, P6 ;  /* 0x000000f21400720c */ /* 0x040fe400037c1670 */
[----:B------:R-:W-:Y:S02]  /*a2b0*/  ISETP.LT.OR P2, PT, R20, R240, P2 ;  /* 0x000000f01400720c */ /* 0x000fe40001741670 */
[----:B------:R-:W-:-:S02]  /*a2c0*/  FSEL R16, R19, -INF , !P5 ;  /* 0xff80000013107808 */ /* 0x000fc40006800000 */
[----:B------:R-:W-:Y:S02]  /*a2d0*/  FSEL R20, R14, -INF , !P4 ;  /* 0xff8000000e147808 */ /* 0x000fe40006000000 */
[----:B------:R-:W-:Y:S02]  /*a2e0*/  FSEL R19, R13, -INF , !P0 ;  /* 0xff8000000d137808 */ /* 0x000fe40004000000 */
[C---:B------:R-:W-:Y:S02]  /*a2f0*/  ISETP.GE.AND P4, PT, R24.reuse, R241, PT ;  /* 0x000000f11800720c */ /* 0x040fe40003f86270 */
[----:B------:R-:W-:Y:S02]  /*a300*/  ISETP.GE.AND P0, PT, R24, R235, PT ;  /* 0x000000eb1800720c */ /* 0x000fe40003f06270 */
[----:B------:R-:W-:Y:S02]  /*a310*/  FMNMX.FTZ R12, R25, R12, !PT ;  /* 0x0000000c190c7209 */ /* 0x000fe40007810000 */
[----:B------:R-:W-:-:S02]  /*a320*/  IADD3 R18, R32, 0x21, RZ ;  /* 0x0000002120127810 */ /* 0x000fc40007ffe0ff */
[C---:B------:R-:W-:Y:S02]  /*a330*/  ISETP.LT.OR P4, PT, R24.reuse, R242, P4 ;  /* 0x000000f21800720c */ /* 0x040fe40002781670 */
[----:B------:R-:W-:Y:S02]  /*a340*/  ISETP.LT.OR P0, PT, R24, R240, P0 ;  /* 0x000000f01800720c */ /* 0x000fe40000701670 */
[----:B------:R-:W-:Y:S02]  /*a350*/  FMNMX.FTZ R24, R29, R12, !PT ;  /* 0x0000000c1d187209 */ /* 0x000fe40007810000 */
[C---:B------:R-:W-:Y:S02]  /*a360*/  ISETP.GE.AND P5, PT, R18.reuse, R241, PT ;  /* 0x000000f11200720c */ /* 0x040fe40003fa6270 */
[----:B------:R-:W-:Y:S02]  /*a370*/  ISETP.GE.AND P1, PT, R18, R235, PT ;  /* 0x000000eb1200720c */ /* 0x000fe40003f26270 */
[----:B------:R-:W-:-:S02]  /*a380*/  FMNMX.FTZ R24, R21, R24, !PT ;  /* 0x0000001815187209 */ /* 0x000fc40007810000 */
[C---:B------:R-:W-:Y:S02]  /*a390*/  ISETP.LT.OR P5, PT, R18.reuse, R242, P5 ;  /* 0x000000f21200720c */ /* 0x040fe40002fa1670 */
[----:B------:R-:W-:Y:S02]  /*a3a0*/  ISETP.LT.OR P1, PT, R18, R240, P1 ;  /* 0x000000f01200720c */ /* 0x000fe40000f21670 */
[----:B------:R-:W-:Y:S02]  /*a3b0*/  FSEL R18, R15, -INF , !P3 ;  /* 0xff8000000f127808 */ /* 0x000fe40005800000 */
[----:B------:R-:W-:Y:S02]  /*a3c0*/  IADD3 R15, R32, 0x29, RZ ;  /* 0x00000029200f7810 */ /* 0x000fe40007ffe0ff */
[----:B------:R-:W-:Y:S02]  /*a3d0*/  FMNMX.FTZ R24, R23, R24, !PT ;  /* 0x0000001817187209 */ /* 0x000fe40007810000 */
[----:B------:R-:W-:-:S02]  /*a3e0*/  FSEL R193, R8, -INF , !P6 ;  /* 0xff80000008c17808 */ /* 0x000fc40007000000 */
[----:B------:R-:W-:Y:S02]  /*a3f0*/  ISETP.GE.AND P3, PT, R15, R241, PT ;  /* 0x000000f10f00720c */ /* 0x000fe40003f66270 */
[----:B------:R-:W-:Y:S02]  /*a400*/  FSEL R195, R9, -INF , !P5 ;  /* 0xff80000009c37808 */ /* 0x000fe40006800000 */
[----:B------:R-:W-:Y:S02]  /*a410*/  FMNMX.FTZ R8, R17, R24, !PT ;  /* 0x0000001811087209 */ /* 0x000fe40007810000 */
[----:B------:R-:W-:Y:S02]  /*a420*/  FMNMX.FTZ R9, R0, R3, !PT ;  /* 0x0000000300097209 */ /* 0x000fe40007810000 */
[----:B------:R-:W-:Y:S02]  /*a430*/  ISETP.LT.OR P3, PT, R15, R242, P3 ;  /* 0x000000f20f00720c */ /* 0x000fe40001f61670 */
[----:B------:R-:W-:-:S02]  /*a440*/  FMNMX.FTZ R8, R19, R8, !PT ;  /* 0x0000000813087209 */ /* 0x000fc40007810000 */
[----:B------:R-:W-:Y:S02]  /*a450*/  FMNMX.FTZ R9, R28, R9, !PT ;  /* 0x000000091c097209 */ /* 0x000fe40007810000 */
[----:B------:R-:W-:Y:S02]  /*a460*/  IADD3 R14, R32, 0x30, RZ ;  /* 0x00000030200e7810 */ /* 0x000fe40007ffe0ff */
[----:B------:R-:W-:Y:S02]  /*a470*/  FMNMX.FTZ R8, R193, R8, !PT ;  /* 0x00000008c1087209 */ /* 0x000fe40007810000 */
[----:B------:R-:W-:Y:S02]  /*a480*/  FSEL R189, R5, -INF , !P3 ;  /* 0xff80000005bd7808 */ /* 0x000fe40005800000 */
[----:B------:R-:W-:Y:S02]  /*a490*/  FMNMX.FTZ R5, R30, R9, !PT ;  /* 0x000000091e057209 */ /* 0x000fe40007810000 */
[----:B------:R-:W-:-:S02]  /*a4a0*/  FSEL R191, R4, -INF , !P4 ;  /* 0xff80000004bf7808 */ /* 0x000fc40006000000 */
[----:B------:R-:W-:Y:S02]  /*a4b0*/  IADD3 R13, R32, 0x31, RZ ;  /* 0x00000031200d7810 */ /* 0x000fe40007ffe0ff */
[----:B------:R-:W-:Y:S02]  /*a4c0*/  ISETP.GE.AND P6, PT, R14, R241, PT ;  /* 0x000000f10e00720c */ /* 0x000fe40003fc6270 */
[----:B------:R-:W-:Y:S02]  /*a4d0*/  FMNMX.FTZ R4, R195, R8, !PT ;  /* 0x00000008c3047209 */ /* 0x000fe40007810000 */
[----:B------:R-:W-:Y:S02]  /*a4e0*/  FMNMX.FTZ R5, R188, R5, !PT ;  /* 0x00000005bc057209 */ /* 0x000fe40007810000 */
[----:B------:R-:W-:Y:S02]  /*a4f0*/  IADD3 R12, R32, 0x38, RZ ;  /* 0x00000038200c7810 */ /* 0x000fe40007ffe0ff */
[----:B------:R-:W-:-:S02]  /*a500*/  ISETP.GE.AND P5, PT, R13, R241, PT ;  /* 0x000000f10d00720c */ /* 0x000fc40003fa6270 */
[----:B------:R-:W-:Y:S02]  /*a510*/  ISETP.LT.OR P6, PT, R14, R242, P6 ;  /* 0x000000f20e00720c */ /* 0x000fe400037c1670 */
[----:B------:R-:W-:Y:S02]  /*a520*/  FMNMX.FTZ R4, R191, R4, !PT ;  /* 0x00000004bf047209 */ /* 0x000fe40007810000 */
[----:B------:R-:W-:Y:S02]  /*a530*/  FMNMX.FTZ R5, R22, R5, !PT ;  /* 0x0000000516057209 */ /* 0x000fe40007810000 */
[----:B------:R-:W-:Y:S02]  /*a540*/  IADD3 R32, R32, 0x39, RZ ;  /* 0x0000003920207810 */ /* 0x000fe40007ffe0ff */
[----:B------:R-:W-:Y:S02]  /*a550*/  ISETP.GE.AND P4, PT, R12, R241, PT ;  /* 0x000000f10c00720c */ /* 0x000fe40003f86270 */
[----:B------:R-:W-:-:S02]  /*a560*/  ISETP.LT.OR P5, PT, R13, R242, P5 ;  /* 0x000000f20d00720c */ /* 0x000fc40002fa1670 */
[----:B------:R-:W-:Y:S02]  /*a570*/  FSEL R175, R184, -INF , !P6 ;  /* 0xff800000b8af7808 */ /* 0x000fe40007000000 */
[----:B------:R-:W-:Y:S02]  /*a580*/  FMNMX.FTZ R4, R189, R4, !PT ;  /* 0x00000004bd047209 */ /* 0x000fe40007810000 */
[----:B------:R-:W-:Y:S02]  /*a590*/  FMNMX.FTZ R5, R16, R5, !PT ;  /* 0x0000000510057209 */ /* 0x000fe40007810000 */
[----:B------:R-:W-:Y:S02]  /*a5a0*/  ISETP.GE.AND P3, PT, R32, R241, PT ;  /* 0x000000f12000720c */ /* 0x000fe40003f66270 */
[----:B------:R-:W-:Y:S02]  /*a5b0*/  ISETP.LT.OR P4, PT, R12, R242, P4 ;  /* 0x000000f20c00720c */ /* 0x000fe40002781670 */
[----:B------:R-:W-:-:S02]  /*a5c0*/  FSEL R176, R185, -INF , !P5 ;  /* 0xff800000b9b07808 */ /* 0x000fc40006800000 */
[----:B------:R-:W-:Y:S02]  /*a5d0*/  FMNMX.FTZ R9, R175, R4, !PT ;  /* 0x00000004af097209 */ /* 0x000fe40007810000 */
[----:B------:R-:W-:Y:S02]  /*a5e0*/  FMNMX.FTZ R5, R20, R5, !PT ;  /* 0x0000000514057209 */ /* 0x000fe40007810000 */
[----:B------:R-:W-:Y:S02]  /*a5f0*/  ISETP.LT.OR P3, PT, R32, R242, P3 ;  /* 0x000000f22000720c */ /* 0x000fe40001f61670 */
[----:B------:R-:W-:Y:S02]  /*a600*/  FSEL R177, R180, -INF , !P4 ;  /* 0xff800000b4b17808 */ /* 0x000fe40006000000 */
[----:B------:R-:W-:Y:S02]  /*a610*/  FMNMX.FTZ R4, R176, R9, !PT ;  /* 0x00000009b0047209 */ /* 0x000fe40007810000 */
[----:B------:R-:W-:-:S02]  /*a620*/  FSEL R246, R10, -INF , !P2 ;  /* 0xff8000000af67808 */ /* 0x000fc40005000000 */
[----:B------:R-:W-:Y:S02]  /*a630*/  FMNMX.FTZ R5, R18, R5, !PT ;  /* 0x0000000512057209 */ /* 0x000fe40007810000 */
[----:B------:R-:W-:Y:S02]  /*a640*/  FSEL R179, R181, -INF , !P3 ;  /* 0xff800000b5b37808 */ /* 0x000fe40005800000 */
[----:B------:R-:W-:Y:S02]  /*a650*/  FMNMX.FTZ R4, R177, R4, !PT ;  /* 0x00000004b1047209 */ /* 0x000fe40007810000 */
[----:B------:R-:W-:Y:S02]  /*a660*/  ISETP.GE.AND P2, PT, R15, R235, PT ;  /* 0x000000eb0f00720c */ /* 0x000fe40003f46270 */
[----:B------:R-:W-:Y:S02]  /*a670*/  FSEL R202, R11, -INF , !P1 ;  /* 0xff8000000bca7808 */ /* 0x000fe40004800000 */
[----:B------:R-:W-:-:S02]  /*a680*/  FMNMX.FTZ R5, R246, R5, !PT ;  /* 0x00000005f6057209 */ /* 0x000fc40007810000 */
[----:B------:R-:W-:Y:S02]  /*a690*/  FMNMX.FTZ R4, R179, R4, !PT ;  /* 0x00000004b3047209 */ /* 0x000fe40007810000 */
[-C--:B------:R-:W-:Y:S02]  /*a6a0*/  ISETP.LT.OR P2, PT, R15, R240.reuse, P2 ;  /* 0x000000f00f00720c */ /* 0x080fe40001741670 */
[----:B------:R-:W-:Y:S02]  /*a6b0*/  ISETP.GE.AND P1, PT, R14, R235, PT ;  /* 0x000000eb0e00720c */ /* 0x000fe40003f26270 */
[----:B------:R-:W-:Y:S02]  /*a6c0*/  FSEL R192, R6, -INF , !P0 ;  /* 0xff80000006c07808 */ /* 0x000fe40004000000 */
[----:B------:R-:W-:Y:S02]  /*a6d0*/  FMNMX.FTZ R9, R202, R5, !PT ;  /* 0x00000005ca097209 */ /* 0x000fe40007810000 */
[----:B------:R-:W-:Y:S01]  /*a6e0*/  FSEL R194, R7, -INF , !P2 ;  /* 0xff80000007c27808 */ /* 0x000fe20005000000 */
[----:B------:R-:W1:Y:S01]  /*a6f0*/  SHFL.BFLY PT, R5, R4, 0x2, 0x1f ;  /* 0x0c401f0004057f89 */ /* 0x000e6200000e0000 */
[----:B------:R-:W-:-:S02]  /*a700*/  ISETP.LT.OR P1, PT, R14, R240, P1 ;  /* 0x000000f00e00720c */ /* 0x000fc40000f21670 */
[C---:B------:R-:W-:Y:S02]  /*a710*/  ISETP.GE.AND P0, PT, R13.reuse, R235, PT ;  /* 0x000000eb0d00720c */ /* 0x040fe40003f06270 */
[----:B------:R-:W-:Y:S02]  /*a720*/  FMNMX.FTZ R7, R192, R9, !PT ;  /* 0x00000009c0077209 */ /* 0x000fe40007810000 */
[----:B------:R-:W-:Y:S02]  /*a730*/  ISETP.GE.AND P2, PT, R12, R235, PT ;  /* 0x000000eb0c00720c */ /* 0x000fe40003f46270 */
[----:B------:R-:W-:Y:S02]  /*a740*/  ISETP.LT.OR P0, PT, R13, R240, P0 ;  /* 0x000000f00d00720c */ /* 0x000fe40000701670 */
[----:B------:R-:W-:Y:S02]  /*a750*/  FSEL R178, R186, -INF , !P1 ;  /* 0xff800000bab27808 */ /* 0x000fe40004800000 */
[----:B------:R-:W-:-:S02]  /*a760*/  FMNMX.FTZ R7, R194, R7, !PT ;  /* 0x00000007c2077209 */ /* 0x000fc40007810000 */
[-C--:B------:R-:W-:Y:S02]  /*a770*/  ISETP.LT.OR P2, PT, R12, R240.reuse, P2 ;  /* 0x000000f00c00720c */ /* 0x080fe40001741670 */
[----:B------:R-:W-:Y:S02]  /*a780*/  ISETP.GE.AND P1, PT, R32, R235, PT ;  /* 0x000000eb2000720c */ /* 0x000fe40003f26270 */
[----:B------:R-:W-:Y:S02]  /*a790*/  FSEL R180, R187, -INF , !P0 ;  /* 0xff800000bbb47808 */ /* 0x000fe40004000000 */
[----:B------:R-:W-:Y:S02]  /*a7a0*/  FMNMX.FTZ R7, R178, R7, !PT ;  /* 0x00000007b2077209 */ /* 0x000fe40007810000 */
[----:B------:R-:W-:Y:S02]  /*a7b0*/  ISETP.LT.OR P1, PT, R32, R240, P1 ;  /* 0x000000f02000720c */ /* 0x000fe40000f21670 */
[----:B------:R-:W-:-:S02]  /*a7c0*/  FSEL R172, R182, -INF , !P2 ;  /* 0xff800000b6ac7808 */ /* 0x000fc40005000000 */
[----:B------:R-:W-:Y:S02]  /*a7d0*/  FMNMX.FTZ R7, R180, R7, !PT ;  /* 0x00000007b4077209 */ /* 0x000fe40007810000 */
[----:B------:R-:W-:Y:S02]  /*a7e0*/  FSEL R174, R183, -INF , !P1 ;  /* 0xff800000b7ae7808 */ /* 0x000fe40004800000 */
[----:B------:R-:W-:Y:S02]  /*a7f0*/  FMNMX.FTZ R7, R172, R7, !PT ;  /* 0x00000007ac077209 */ /* 0x000fe40007810000 */
[----:B------:R-:W-:Y:S02]  /*a800*/  LOP3.LUT R6, R169, R197, RZ, 0x3c, !PT ;  /* 0x000000c5a9067212 */ /* 0x000fe400078e3cff */
[----:B------:R-:W-:Y:S02]  /*a810*/  FMNMX.FTZ R9, R174, R7, !PT ;  /* 0x00000007ae097209 */ /* 0x000fe40007810000 */
[----:B-1----:R-:W-:Y:S01]  /*a820*/  FMNMX.FTZ R7, R4, R5, !PT ;  /* 0x0000000504077209 */ /* 0x002fe20007810000 */
[----:B------:R-:W-:Y:S01]  /*a830*/  IMAD.U32 R5, RZ, RZ, UR4 ;  /* 0x00000004ff057e24 */ /* 0x000fe2000f8e00ff */
[----:B------:R-:W-:Y:S01]  /*a840*/  UIADD3 UR4, UR4, 0x1, URZ ;  /* 0x0000000104047890 */ /* 0x000fe2000fffe03f */
[----:B------:R-:W1:Y:S01]  /*a850*/  SHFL.BFLY PT, R4, R9, 0x2, 0x1f ;  /* 0x0c401f0009047f89 */ /* 0x000e6200000e0000 */
[----:B------:R-:W-:-:S02]  /*a860*/  IMAD.WIDE.U32 R34, R6, -0x2daee0ad, RZ ;  /* 0xd2511f5306227825 */ /* 0x000fc400078e00ff */
[----:B------:R-:W-:Y:S01]  /*a870*/  LOP3.LUT R5, R249, UR33, R5, 0x96, !PT ;  /* 0x00000021f9057c12 */ /* 0x000fe2000f8e9605 */
[----:B------:R-:W2:Y:S02]  /*a880*/  SHFL.BFLY PT, R170, R7, 0x1, 0x1f ;  /* 0x0c201f0007aa7f89 */ /* 0x000ea400000e0000 */
[----:B------:R-:W-:Y:S02]  /*a890*/  LOP3.LUT R248, R35, UR35, R248, 0x96, !PT ;  /* 0x0000002323f87c12 */ /* 0x000fe4000f8e96f8 */
[----:B------:R-:W-:-:S04]  /*a8a0*/  IMAD.WIDE.U32 R10, R5, -0x326172a9, RZ ;  /* 0xcd9e8d57050a7825 */ /* 0x000fc800078e00ff */
[----:B------:R-:W-:Y:S01]  /*a8b0*/  IMAD.WIDE.U32 R248, R248, -0x326172a9, RZ ;  /* 0xcd9e8d57f8f87825 */ /* 0x000fe200078e00ff */
[----:B------:R-:W-:-:S04]  /*a8c0*/  LOP3.LUT R5, R11, UR36, R168, 0x96, !PT ;  /* 0x000000240b057c12 */ /* 0x000fc8000f8e96a8 */
[----:B------:R-:W-:Y:S02]  /*a8d0*/  LOP3.LUT R8, R249, UR7, R10, 0x96, !PT ;  /* 0x00000007f9087c12 */ /* 0x000fe4000f8e960a */
[----:B-1----:R-:W-:-:S03]  /*a8e0*/  FMNMX.FTZ R4, R9, R4, !PT ;  /* 0x0000000409047209 */ /* 0x002fc60007810000 */
[----:B------:R-:W-:Y:S01]  /*a8f0*/  IMAD.WIDE.U32 R8, R8, -0x2daee0ad, RZ ;  /* 0xd2511f5308087825 */ /* 0x000fe200078e00ff */
[----:B--2---:R-:W-:Y:S01]  /*a900*/  FMNMX.FTZ R170, R7, R170, !PT ;  /* 0x000000aa07aa7209 */ /* 0x004fe20007810000 */
[----:B------:R-:W1:Y:S02]  /*a910*/  SHFL.BFLY PT, R169, R4, 0x1, 0x1f ;  /* 0x0c201f0004a97f89 */ /* 0x000e6400000e0000 */
[----:B------:R-:W-:Y:S01]  /*a920*/  IMAD.WIDE.U32 R6, R5, -0x2daee0ad, RZ ;  /* 0xd2511f5305067825 */ /* 0x000fe200078e00ff */
[----:B------:R-:W-:-:S03]  /*a930*/  FSETP.NEU.FTZ.AND P1, PT, R170, -INF , PT ;  /* 0xff800000aa00780b */ /* 0x000fc60003f3d000 */
[----:B------:R-:W-:Y:S01]  /*a940*/  FMUL.FTZ R182, R170, c[0x0][0x23c] ;  /* 0x00008f00aab67a20 */ /* 0x000fe20000410000 */
[----:B------:R-:W-:Y:S02]  /*a950*/  LOP3.LUT R5, R7, UR14, R34, 0x96, !PT ;  /* 0x0000000e07057c12 */ /* 0x000fe4000f8e9622 */
[----:B------:R-:W-:Y:S02]  /*a960*/  LOP3.LUT R6, R9, UR12, R6, 0x96, !PT ;  /* 0x0000000c09067c12 */ /* 0x000fe4000f8e9606 */
[----:B------:R-:W-:Y:S01]  /*a970*/  FSEL R182, R182, RZ, P1 ;  /* 0x000000ffb6b67208 */ /* 0x000fe20000800000 */
[----:B------:R-:W-:Y:S01]  /*a980*/  IMAD.WIDE.U32 R26, R5, -0x326172a9, RZ ;  /* 0xcd9e8d57051a7825 */ /* 0x000fe200078e00ff */
[----:B------:R-:W-:-:S03]  /*a990*/  FSEL R15, R170, RZ, P1 ;  /* 0x000000ffaa0f7208 */ /* 0x000fc60000800000 */
[----:B------:R-:W-:Y:S01]  /*a9a0*/  IMAD.WIDE.U32 R6, R6, -0x326172a9, RZ ;  /* 0xcd9e8d5706067825 */ /* 0x000fe200078e00ff */
[----:B------:R-:W-:-:S03]  /*a9b0*/  LOP3.LUT R5, R27, UR13, R248, 0x96, !PT ;  /* 0x0000000d1b057c12 */ /* 0x000fc6000f8e96f8 */
[----:B------:R-:W-:Y:S01]  /*a9c0*/  FFMA.FTZ R164, R33, c[0x0][0x23c], -R182 ;  /* 0x00008f0021a47a23 */ /* 0x000fe200000108b6 */
[----:B------:R-:W-:Y:S01]  /*a9d0*/  LOP3.LUT R26, R7, UR11, R26, 0x96, !PT ;  /* 0x0000000b071a7c12 */ /* 0x000fe2000f8e961a */
[----:B------:R-:W-:Y:S01]  /*a9e0*/  IMAD.WIDE.U32 R10, R5, -0x2daee0ad, RZ ;  /* 0xd2511f53050a7825 */ /* 0x000fe200078e00ff */
[----:B-1----:R-:W-:-:S03]  /*a9f0*/  FMNMX.FTZ R169, R4, R169, !PT ;  /* 0x000000a904a97209 */ /* 0x002fc60007810000 */
[----:B------:R-:W-:Y:S01]  /*aa00*/  IMAD.WIDE.U32 R26, R26, -0x2daee0ad, RZ ;  /* 0xd2511f531a1a7825 */ /* 0x000fe200078e00ff */
[----:B------:R-:W-:Y:S01]  /*aa10*/  LOP3.LUT R5, R11, UR10, R8, 0x96, !PT ;  /* 0x0000000a0b057c12 */ /* 0x000fe2000f8e9608 */
[----:B------:R-:W-:Y:S01]  /*aa20*/  MUFU.EX2 R164, R164 ;  /* 0x000000a400a47308 */ /* 0x000fe20000000800 */
[C---:B------:R-:W-:Y:S01]  /*aa30*/  FSETP.NEU.FTZ.AND P0, PT, R169.reuse, -INF , PT ;  /* 0xff800000a900780b */ /* 0x040fe20003f1d000 */
[----:B------:R-:W-:Y:S01]  /*aa40*/  FMUL.FTZ R173, R169, c[0x0][0x23c] ;  /* 0x00008f00a9ad7a20 */ /* 0x000fe20000410000 */
[----:B------:R-:W-:Y:S01]  /*aa50*/  LOP3.LUT R4, R27, UR8, R10, 0x96, !PT ;  /* 0x000000081b047c12 */ /* 0x000fe2000f8e960a */
[----:B------:R-:W-:Y:S01]  /*aa60*/  IMAD.WIDE.U32 R8, R5, -0x326172a9, RZ ;  /* 0xcd9e8d5705087825 */ /* 0x000fe200078e00ff */
[----:B------:R-:W-:Y:S02]  /*aa70*/  FSEL R11, R169, RZ, P0 ;  /* 0x000000ffa90b7208 */ /* 0x000fe40000000000 */
[----:B------:R-:W-:Y:S01]  /*aa80*/  FSEL R173, R173, RZ, P0 ;  /* 0x000000ffadad7208 */ /* 0x000fe20000000000 */
[----:B------:R-:W-:Y:S01]  /*aa90*/  IMAD.WIDE.U32 R12, R4, -0x326172a9, RZ ;  /* 0xcd9e8d57040c7825 */ /* 0x000fe200078e00ff */
[----:B------:R-:W-:-:S03]  /*aaa0*/  LOP3.LUT R24, R9, UR9, R6, 0x96, !PT ;  /* 0x0000000909187c12 */ /* 0x000fc6000f8e9606 */
[--C-:B------:R-:W-:Y:S01]  /*aab0*/  FFMA.FTZ R33, R3, c[0x0][0x23c], -R173.reuse ;  /* 0x00008f0003217a23 */ /* 0x100fe200000108ad */
[----:B------:R-:W-:Y:S01]  /*aac0*/  LOP3.LUT R4, R13, UR6, R8, 0x96, !PT ;  /* 0x000000060d047c12 */ /* 0x000fe2000f8e9608 */
[--C-:B------:R-:W-:Y:S01]  /*aad0*/  FFMA.FTZ R32, R30, c[0x0][0x23c], -R173.reuse ;  /* 0x00008f001e207a23 */ /* 0x100fe200000108ad */
[--C-:B------:R-:W-:Y:S01]  /*aae0*/  SHF.R.U32.HI R8, RZ, 0x10, R12.reuse ;  /* 0x00000010ff087819 */ /* 0x100fe2000001160c */
[--C-:B------:R-:W-:Y:S01]  /*aaf0*/  FFMA.FTZ R3, R188, c[0x0][0x23c], -R173.reuse ;  /* 0x00008f00bc037a23 */ /* 0x100fe200000108ad */
[----:B------:R-:W-:Y:S01]  /*ab00*/  SHF.R.U32.HI R7, RZ, 0x18, R12 ;  /* 0x00000018ff077819 */ /* 0x000fe2000001160c */
[--C-:B------:R-:W-:Y:S01]  /*ab10*/  FFMA.FTZ R168, R31, c[0x0][0x23c], -R182.reuse ;  /* 0x00008f001fa87a23 */ /* 0x100fe200000108b6 */
[----:B------:R-:W-:Y:S01]  /*ab20*/  MUFU.EX2 R33, R33 ;  /* 0x0000002100217308 */ /* 0x000fe20000000800 */
[--C-:B------:R-:W-:Y:S01]  /*ab30*/  FFMA.FTZ R35, R25, c[0x0][0x23c], -R182.reuse ;  /* 0x00008f0019237a23 */ /* 0x100fe200000108b6 */
[----:B------:R-:W-:Y:S01]  /*ab40*/  LOP3.LUT R8, R8, 0xff, RZ, 0xc0, !PT ;  /* 0x000000ff08087812 */ /* 0x000fe200078ec0ff */
[----:B------:R-:W-:Y:S01]  /*ab50*/  FFMA.FTZ R34, R29, c[0x0][0x23c], -R182 ;  /* 0x00008f001d227a23 */ /* 0x000fe200000108b6 */
[----:B------:R-:W-:Y:S01]  /*ab60*/  SHF.R.U32.HI R5, RZ, 0x10, R4 ;  /* 0x00000010ff057819 */ /* 0x000fe20000011604 */
[----:B------:R-:W-:Y:S01]  /*ab70*/  FFMA.FTZ R28, R28, c[0x0][0x23c], -R173 ;  /* 0x00008f001c1c7a23 */ /* 0x000fe200000108ad */
[----:B------:R-:W-:Y:S01]  /*ab80*/  LOP3.LUT R6, R4, 0xffff, RZ, 0xc0, !PT ;  /* 0x0000ffff04067812 */ /* 0x000fe200078ec0ff */
[----:B------:R-:W-:Y:S01]  /*ab90*/  FADD.FTZ R15, R2, -R15 ;  /* 0x8000000f020f7221 */ /* 0x000fe20000010000 */
[----:B------:R-:W-:Y:S01]  /*aba0*/  MUFU.EX2 R32, R32 ;  /* 0x0000002000207308 */ /* 0x000fe20000000800 */
[----:B------:R-:W-:Y:S01]  /*abb0*/  FADD.FTZ R2, R0, -R11 ;  /* 0x8000000b00027221 */ /* 0x000fe20000010000 */
[----:B------:R-:W-:Y:S01]  /*abc0*/  LOP3.LUT R10, R12, 0xffff, RZ, 0xc0, !PT ;  /* 0x0000ffff0c0a7812 */ /* 0x000fe200078ec0ff */
[----:B------:R-:W-:Y:S01]  /*abd0*/  FMUL.FTZ R171, R15, c[0x0][0x23c] ;  /* 0x00008f000fab7a20 */ /* 0x000fe20000410000 */
[----:B------:R-:W-:Y:S01]  /*abe0*/  LOP3.LUT R13, R4, 0xff, RZ, 0xc0, !PT ;  /* 0x000000ff040d7812 */ /* 0x000fe200078ec0ff */
[----:B------:R-:W-:Y:S01]  /*abf0*/  FMUL.FTZ R2, R2, c[0x0][0x23c] ;  /* 0x00008f0002027a20 */ /* 0x000fe20000410000 */
[----:B------:R-:W-:Y:S01]  /*ac00*/  PRMT R7, R8, 0x5410, R7 ;  /* 0x0000541008077816 */ /* 0x000fe20000000007 */
[----:B------:R-:W-:Y:S01]  /*ac10*/  FFMA.FTZ R181, R17, c[0x0][0x23c], -R182 ;  /* 0x00008f0011b57a23 */ /* 0x000fe200000108b6 */
[----:B------:R-:W1:Y:S01]  /*ac20*/  MUFU.EX2 R3, R3 ;  /* 0x0000000300037308 */ /* 0x000e620000000800 */
[----:B------:R-:W-:Y:S01]  /*ac30*/  SHF.R.U32.HI R4, RZ, 0x18, R4 ;  /* 0x00000018ff047819 */ /* 0x000fe20000011604 */
[----:B------:R-:W-:Y:S01]  /*ac40*/  FFMA.FTZ R186, R19, c[0x0][0x23c], -R182 ;  /* 0x00008f0013ba7a23 */ /* 0x000fe200000108b6 */
[----:B------:R-:W-:Y:S01]  /*ac50*/  LOP3.LUT R5, R5, 0xff, RZ, 0xc0, !PT ;  /* 0x000000ff05057812 */ /* 0x000fe200078ec0ff */
[--C-:B------:R-:W-:Y:S01]  /*ac60*/  HSET2.LE.AND R7, R7, R250.reuse, PT ;  /* 0x000000fa07077233 */ /* 0x100fe20003803000 */
[----:B------:R-:W-:Y:S01]  /*ac70*/  SHF.R.U32.HI R6, RZ, 0x8, R6 ;  /* 0x00000008ff067819 */ /* 0x000fe20000011606 */
[----:B------:R-:W-:Y:S01]  /*ac80*/  IMAD.WIDE.U32 R24, R24, -0x2daee0ad, RZ ;  /* 0xd2511f5318187825 */ /* 0x000fe200078e00ff */
[----:B------:R-:W-:Y:S01]  /*ac90*/  LOP3.LUT R9, R12, 0xff, RZ, 0xc0, !PT ;  /* 0x000000ff0c097812 */ /* 0x000fe200078ec0ff */
[----:B------:R-:W2:Y:S01]  /*aca0*/  MUFU.EX2 R168, R168 ;  /* 0x000000a800a87308 */ /* 0x000ea20000000800 */
[----:B------:R-:W-:Y:S01]  /*acb0*/  SHF.R.U32.HI R10, RZ, 0x8, R10 ;  /* 0x00000008ff0a7819 */ /* 0x000fe2000001160a */
[----:B------:R-:W-:Y:S01]  /*acc0*/  FFMA.FTZ R184, R21, c[0x0][0x23c], -R182 ;  /* 0x00008f0015b87a23 */ /* 0x000fe200000108b6 */
[----:B------:R-:W-:Y:S01]  /*acd0*/  PRMT R5, R5, 0x5410, R4 ;  /* 0x0000541005057816 */ /* 0x000fe20000000004 */
[----:B------:R-:W-:Y:S01]  /*ace0*/  FFMA.FTZ R183, R23, c[0x0][0x23c], -R182 ;  /* 0x00008f0017b77a23 */ /* 0x000fe200000108b6 */
[----:B------:R-:W-:Y:S01]  /*acf0*/  PRMT R13, R13, 0x5410, R6 ;  /* 0x000054100d0d7816 */ /* 0x000fe20000000006 */
[--C-:B------:R-:W-:Y:S01]  /*ad00*/  FFMA.FTZ R185, R22, c[0x0][0x23c], -R173.reuse ;  /* 0x00008f0016b97a23 */ /* 0x100fe200000108ad */
[----:B------:R-:W-:Y:S01]  /*ad10*/  PRMT R9, R9, 0x5410, R10 ;  /* 0x0000541009097816 */ /* 0x000fe2000000000a */
[----:B------:R-:W-:Y:S01]  /*ad20*/  MUFU.EX2 R35, R35 ;  /* 0x0000002300237308 */ /* 0x000fe20000000800 */
[----:B-1----:R-:W-:Y:S01]  /*ad30*/  F2FP.PACK_AB R4, R3, R32 ;  /* 0x000000200304723e */ /* 0x002fe200000000ff */
[--C-:B------:R-:W-:Y:S01]  /*ad40*/  HSET2.LE.AND R5, R5, R250.reuse, PT ;  /* 0x000000fa05057233 */ /* 0x100fe20003803000 */
[--C-:B------:R-:W-:Y:S01]  /*ad50*/  FFMA.FTZ R188, R20, c[0x0][0x23c], -R173.reuse ;  /* 0x00008f0014bc7a23 */ /* 0x100fe200000108ad */
[--C-:B------:R-:W-:Y:S01]  /*ad60*/  HSET2.LE.AND R6, R9, R250.reuse, PT ;  /* 0x000000fa09067233 */ /* 0x100fe20003803000 */
[----:B------:R-:W-:Y:S01]  /*ad70*/  LOP3.LUT R7, R7, R4, RZ, 0xc0, !PT ;  /* 0x0000000407077212 */ /* 0x000fe200078ec0ff */
[----:B------:R-:W-:Y:S01]  /*ad80*/  HSET2.LE.AND R4, R13, R250, PT ;  /* 0x000000fa0d047233 */ /* 0x000fe20003803000 */
[----:B------:R-:W1:Y:S01]  /*ad90*/  LDSM.16.MT88.4 R8, [R224+0x10000] ;  /* 0x01000000e008783b */ /* 0x000e620000004200 */
[----:B------:R-:W3:Y:S01]  /*ada0*/  MUFU.EX2 R34, R34 ;  /* 0x0000002200227308 */ /* 0x000ee20000000800 */
[----:B--2---:R-:W-:Y:S01]  /*adb0*/  F2FP.PACK_AB R13, R164, R168 ;  /* 0x000000a8a40d723e */ /* 0x004fe200000000ff */
[--C-:B------:R-:W-:Y:S01]  /*adc0*/  FFMA.FTZ R187, R18, c[0x0][0x23c], -R173.reuse ;  /* 0x00008f0012bb7a23 */ /* 0x100fe200000108ad */
[----:B------:R-:W-:Y:S01]  /*add0*/  LOP3.LUT R26, R25, UR37, R26, 0x96, !PT ;  /* 0x00000025191a7c12 */ /* 0x000fe2000f8e961a */
[--C-:B------:R-:W-:Y:S01]  /*ade0*/  FFMA.FTZ R190, R16, c[0x0][0x23c], -R173.reuse ;  /* 0x00008f0010be7a23 */ /* 0x100fe200000108ad */
[----:B------:R-:W-:Y:S01]  /*adf0*/  LOP3.LUT R4, R4, R13, RZ, 0xc0, !PT ;  /* 0x0000000d04047212 */ /* 0x000fe200078ec0ff */
[----:B------:R-:W-:Y:S01]  /*ae00*/  LDSM.16.MT88.4 R16, [R220+0x10800] ;  /* 0x01080000dc10783b */ /* 0x000fe20000004200 */
[----:B------:R-:W-:Y:S01]  /*ae10*/  FFMA.FTZ R202, R202, c[0x0][0x23c], -R173 ;  /* 0x00008f00caca7a23 */ /* 0x000fe200000108ad */
[----:B------:R-:W2:Y:S01]  /*ae20*/  MUFU.EX2 R0, R28 ;  /* 0x0000001c00007308 */ /* 0x000ea20000000800 */
[--C-:B------:R-:W-:Y:S01]  /*ae30*/  FFMA.FTZ R189, R189, c[0x0][0x23c], -R182.reuse ;  /* 0x00008f00bdbd7a23 */ /* 0x100fe200000108b6 */
[----:B------:R-:W-:Y:S01]  /*ae40*/  LDSM.16.MT88.4 R20, [R221+0x10800] ;  /* 0x01080000dd14783b */ /* 0x000fe20000004200 */
[----:B------:R-:W-:-:S02]  /*ae50*/  FFMA.FTZ R175, R175, c[0x0][0x23c], -R182 ;  /* 0x00008f00afaf7a23 */ /* 0x000fc400000108b6 */
[--C-:B------:R-:W-:Y:S02]  /*ae60*/  FFMA.FTZ R176, R176, c[0x0][0x23c], -R182.reuse ;  /* 0x00008f00b0b07a23 */ /* 0x100fe400000108b6 */
[----:B------:R-:W-:Y:S01]  /*ae70*/  FFMA.FTZ R177, R177, c[0x0][0x23c], -R182 ;  /* 0x00008f00b1b17a23 */ /* 0x000fe200000108b6 */
[----:B---3--:R-:W-:Y:S01]  /*ae80*/  F2FP.PACK_AB R15, R34, R35 ;  /* 0x00000023220f723e */ /* 0x008fe200000000ff */
[----:B------:R-:W3:Y:S01]  /*ae90*/  MUFU.EX2 R171, R171 ;  /* 0x000000ab00ab7308 */ /* 0x000ee20000000800 */
[----:B------:R-:W-:Y:S02]  /*aea0*/  FFMA.FTZ R178, R178, c[0x0][0x23c], -R173 ;  /* 0x00008f00b2b27a23 */ /* 0x000fe400000108ad */
[----:B------:R-:W-:Y:S02]  /*aeb0*/  LOP3.LUT R6, R6, R15, RZ, 0xc0, !PT ;  /* 0x0000000f06067212 */ /* 0x000fe400078ec0ff */
[----:B--2---:R-:W-:-:S03]  /*aec0*/  F2FP.PACK_AB R12, R0, R33 ;  /* 0x00000021000c723e */ /* 0x004fc600000000ff */
[----:B------:R-:W2:Y:S01]  /*aed0*/  MUFU.EX2 R2, R2 ;  /* 0x0000000200027308 */ /* 0x000ea20000000800 */
[----:B------:R-:W-:Y:S01]  /*aee0*/  LDSM.16.MT88.4 R28, [R224+0x10800] ;  /* 0x01080000e01c783b */ /* 0x000fe20000004200 */
[----:B------:R-:W-:-:S03]  /*aef0*/  LOP3.LUT R5, R5, R12, RZ, 0xc0, !PT ;  /* 0x0000000c05057212 */ /* 0x000fc600078ec0ff */
[----:B------:R-:W4:Y:S01]  /*af00*/  LDSM.16.MT88.4 R12, [R222+0x10000] ;  /* 0x01000000de0c783b */ /* 0x000f220000004200 */
[-C--:B---3--:R-:W-:Y:S02]  /*af10*/  FMUL.FTZ R160, R160, R171.reuse ;  /* 0x000000aba0a07220 */ /* 0x088fe40000410000 */
[----:B------:R-:W-:Y:S01]  /*af20*/  MUFU.EX2 R181, R181 ;  /* 0x000000b500b57308 */ /* 0x000fe20000000800 */
[-C--:B------:R-:W-:Y:S02]  /*af30*/  FMUL.FTZ R161, R161, R171.reuse ;  /* 0x000000aba1a17220 */ /* 0x080fe40000410000 */
[-C--:B------:R-:W-:Y:S02]  /*af40*/  FMUL.FTZ R156, R156, R171.reuse ;  /* 0x000000ab9c9c7220 */ /* 0x080fe40000410000 */
[----:B------:R-:W-:Y:S02]  /*af50*/  FMUL.FTZ R157, R157, R171 ;  /* 0x000000ab9d9d7220 */ /* 0x000fe40000410000 */
[-C--:B--2---:R-:W-:Y:S01]  /*af60*/  FMUL.FTZ R162, R162, R2.reuse ;  /* 0x00000002a2a27220 */ /* 0x084fe20000410000 */
[----:B------:R-:W2:Y:S01]  /*af70*/  MUFU.EX2 R186, R186 ;  /* 0x000000ba00ba7308 */ /* 0x000ea20000000800 */
[----:B------:R-:W-:-:S02]  /*af80*/  FMUL.FTZ R163, R163, R2 ;  /* 0x00000002a3a37220 */ /* 0x000fc40000410000 */
[-C--:B------:R-:W-:Y:S02]  /*af90*/  FMUL.FTZ R158, R158, R2.reuse ;  /* 0x000000029e9e7220 */ /* 0x080fe40000410000 */
[-C--:B------:R-:W-:Y:S02]  /*afa0*/  FMUL.FTZ R159, R159, R2.reuse ;  /* 0x000000029f9f7220 */ /* 0x080fe40000410000 */
[-C--:B------:R-:W-:Y:S01]  /*afb0*/  FMUL.FTZ R152, R152, R171.reuse ;  /* 0x000000ab98987220 */ /* 0x080fe20000410000 */
[----:B-1----:R-:W-:Y:S01]  /*afc0*/  HMMA.16816.F32 R160, R4, R8, R160 ;  /* 0x0000000804a0723c */ /* 0x002fe200000018a0 */
[----:B------:R-:W-:Y:S01]  /*afd0*/  FMUL.FTZ R153, R153, R171 ;  /* 0x000000ab99997220 */ /* 0x000fe20000410000 */
[----:B------:R-:W-:Y:S01]  /*afe0*/  MUFU.EX2 R184, R184 ;  /* 0x000000b800b87308 */ /* 0x000fe20000000800 */
[-C--:B------:R-:W-:Y:S02]  /*aff0*/  FMUL.FTZ R154, R154, R2.reuse ;  /* 0x000000029a9a7220 */ /* 0x080fe40000410000 */
[----:B------:R-:W-:-:S02]  /*b000*/  FMUL.FTZ R155, R155, R2 ;  /* 0x000000029b9b7220 */ /* 0x000fc40000410000 */
[-C--:B------:R-:W-:Y:S01]  /*b010*/  FMUL.FTZ R148, R148, R171.reuse ;  /* 0x000000ab94947220 */ /* 0x080fe20000410000 */
[----:B------:R-:W-:Y:S01]  /*b020*/  HMMA.16816.F32 R156, R4, R10, R156 ;  /* 0x0000000a049c723c */ /* 0x000fe2000000189c */
[-C--:B------:R-:W-:Y:S01]  /*b030*/  FMUL.FTZ R149, R149, R171.reuse ;  /* 0x000000ab95957220 */ /* 0x080fe20000410000 */
[----:B------:R-:W1:Y:S01]  /*b040*/  LDSM.16.MT88.4 R8, [R221+0x10000] ;  /* 0x01000000dd08783b */ /* 0x000e620000004200 */
[-C--:B------:R-:W-:Y:S01]  /*b050*/  FMUL.FTZ R150, R150, R2.reuse ;  /* 0x0000000296967220 */ /* 0x080fe20000410000 */
[----:B------:R-:W-:Y:S01]  /*b060*/  MUFU.EX2 R183, R183 ;  /* 0x000000b700b77308 */ /* 0x000fe20000000800 */
[----:B------:R-:W-:Y:S02]  /*b070*/  FMUL.FTZ R151, R151, R2 ;  /* 0x0000000297977220 */ /* 0x000fe40000410000 */
[-C--:B------:R-:W-:Y:S02]  /*b080*/  FMUL.FTZ R144, R144, R171.reuse ;  /* 0x000000ab90907220 */ /* 0x080fe40000410000 */
[----:B------:R-:W-:-:S02]  /*b090*/  FMUL.FTZ R145, R145, R171 ;  /* 0x000000ab91917220 */ /* 0x000fc40000410000 */
[-C--:B------:R-:W-:Y:S01]  /*b0a0*/  FMUL.FTZ R146, R146, R2.reuse ;  /* 0x0000000292927220 */ /* 0x080fe20000410000 */
[C---:B----4-:R-:W-:Y:S01]  /*b0b0*/  HMMA.16816.F32 R152, R4.reuse, R12, R152 ;  /* 0x0000000c0498723c */ /* 0x050fe20000001898 */
[-C--:B------:R-:W-:Y:S01]  /*b0c0*/  FMUL.FTZ R147, R147, R2.reuse ;  /* 0x0000000293937220 */ /* 0x080fe20000410000 */
[----:B------:R-:W-:Y:S01]  /*b0d0*/  MUFU.EX2 R185, R185 ;  /* 0x000000b900b97308 */ /* 0x000fe20000000800 */
[-C--:B------:R-:W-:Y:S02]  /*b0e0*/  FMUL.FTZ R140, R140, R171.reuse ;  /* 0x000000ab8c8c7220 */ /* 0x080fe40000410000 */
[-C--:B------:R-:W-:Y:S02]  /*b0f0*/  FMUL.FTZ R141, R141, R171.reuse ;  /* 0x000000ab8d8d7220 */ /* 0x080fe40000410000 */
[-C--:B------:R-:W-:Y:S01]  /*b100*/  FMUL.FTZ R142, R142, R2.reuse ;  /* 0x000000028e8e7220 */ /* 0x080fe20000410000 */
[----:B------:R-:W-:Y:S01]  /*b110*/  HMMA.16816.F32 R148, R4, R14, R148 ;  /* 0x0000000e0494723c */ /* 0x000fe20000001894 */
[----:B------:R-:W3:Y:S01]  /*b120*/  LDSM.16.MT88.4 R12, [R220+0x10000] ;  /* 0x01000000dc0c783b */ /* 0x000ee20000004200 */
[----:B------:R-:W-:Y:S01]  /*b130*/  FMUL.FTZ R143, R143, R2 ;  /* 0x000000028f8f7220 */ /* 0x000fe20000410000 */
[----:B------:R-:W-:Y:S01]  /*b140*/  MUFU.EX2 R188, R188 ;  /* 0x000000bc00bc7308 */ /* 0x000fe20000000800 */
[----:B------:R-:W-:-:S02]  /*b150*/  FMUL.FTZ R136, R136, R171 ;  /* 0x000000ab88887220 */ /* 0x000fc40000410000 */
[-C--:B------:R-:W-:Y:S02]  /*b160*/  FMUL.FTZ R137, R137, R171.reuse ;  /* 0x000000ab89897220 */ /* 0x080fe40000410000 */
[-C--:B------:R-:W-:Y:S02]  /*b170*/  FMUL.FTZ R138, R138, R2.reuse ;  /* 0x000000028a8a7220 */ /* 0x080fe40000410000 */
[-C--:B------:R-:W-:Y:S01]  /*b180*/  FMUL.FTZ R139, R139, R2.reuse ;  /* 0x000000028b8b7220 */ /* 0x080fe20000410000 */
[----:B------:R-:W4:Y:S01]  /*b190*/  MUFU.EX2 R187, R187 ;  /* 0x000000bb00bb7308 */ /* 0x000f220000000800 */
[-C--:B------:R-:W-:Y:S02]  /*b1a0*/  FMUL.FTZ R132, R132, R171.reuse ;  /* 0x000000ab84847220 */ /* 0x080fe40000410000 */
[----:B------:R-:W-:Y:S02]  /*b1b0*/  FMUL.FTZ R133, R133, R171 ;  /* 0x000000ab85857220 */ /* 0x000fe40000410000 */
[----:B------:R-:W-:-:S02]  /*b1c0*/  FMUL.FTZ R134, R134, R2 ;  /* 0x0000000286867220 */ /* 0x000fc40000410000 */
[-C--:B------:R-:W-:Y:S01]  /*b1d0*/  FMUL.FTZ R135, R135, R2.reuse ;  /* 0x0000000287877220 */ /* 0x080fe20000410000 */
[----:B------:R-:W5:Y:S01]  /*b1e0*/  MUFU.EX2 R190, R190 ;  /* 0x000000be00be7308 */ /* 0x000f620000000800 */
[-C--:B------:R-:W-:Y:S01]  /*b1f0*/  FMUL.FTZ R36, R36, R171.reuse ;  /* 0x000000ab24247220 */ /* 0x080fe20000410000 */
[C---:B-1----:R-:W-:Y:S01]  /*b200*/  HMMA.16816.F32 R144, R4.reuse, R8, R144 ;  /* 0x000000080490723c */ /* 0x042fe20000001890 */
[-C--:B------:R-:W-:Y:S02]  /*b210*/  FMUL.FTZ R37, R37, R171.reuse ;  /* 0x000000ab25257220 */ /* 0x080fe40000410000 */
[-C--:B------:R-:W-:Y:S02]  /*b220*/  FMUL.FTZ R38, R38, R2.reuse ;  /* 0x0000000226267220 */ /* 0x080fe40000410000 */
[----:B------:R-:W-:Y:S01]  /*b230*/  FMUL.FTZ R39, R39, R2 ;  /* 0x0000000227277220 */ /* 0x000fe20000410000 */
[----:B------:R-:W-:Y:S01]  /*b240*/  MUFU.EX2 R202, R202 ;  /* 0x000000ca00ca7308 */ /* 0x000fe20000000800 */
[-C--:B------:R-:W-:Y:S01]  /*b250*/  FMUL.FTZ R40, R40, R171.reuse ;  /* 0x000000ab28287220 */ /* 0x080fe20000410000 */
[----:B------:R-:W-:Y:S01]  /*b260*/  HMMA.16816.F32 R140, R4, R10, R140 ;  /* 0x0000000a048c723c */ /* 0x000fe2000000188c */
[----:B------:R-:W1:Y:S01]  /*b270*/  LDSM.16.MT88.4 R8, [R224+0x12000] ;  /* 0x01200000e008783b */ /* 0x000e620000004200 */
[----:B------:R-:W-:-:S02]  /*b280*/  FMUL.FTZ R41, R41, R171 ;  /* 0x000000ab29297220 */ /* 0x000fc40000410000 */
[-C--:B------:R-:W-:Y:S02]  /*b290*/  FMUL.FTZ R42, R42, R2.reuse ;  /* 0x000000022a2a7220 */ /* 0x080fe40000410000 */
[-C--:B------:R-:W-:Y:S01]  /*b2a0*/  FMUL.FTZ R43, R43, R2.reuse ;  /* 0x000000022b2b7220 */ /* 0x080fe20000410000 */
[----:B------:R-:W-:Y:S01]  /*b2b0*/  MUFU.EX2 R189, R189 ;  /* 0x000000bd00bd7308 */ /* 0x000fe20000000800 */
[-C--:B------:R-:W-:Y:S02]  /*b2c0*/  FMUL.FTZ R44, R44, R171.reuse ;  /* 0x000000ab2c2c7220 */ /* 0x080fe40000410000 */
[-C--:B------:R-:W-:Y:S01]  /*b2d0*/  FMUL.FTZ R45, R45, R171.reuse ;  /* 0x000000ab2d2d7220 */ /* 0x080fe20000410000 */
[----:B---3--:R-:W-:Y:S01]  /*b2e0*/  HMMA.16816.F32 R136, R4, R12, R136 ;  /* 0x0000000c0488723c */ /* 0x008fe20000001888 */
[-C--:B------:R-:W-:Y:S02]  /*b2f0*/  FMUL.FTZ R46, R46, R2.reuse ;  /* 0x000000022e2e7220 */ /* 0x080fe40000410000 */
[----:B------:R-:W-:Y:S01]  /*b300*/  FMUL.FTZ R47, R47, R2 ;  /* 0x000000022f2f7220 */ /* 0x000fe20000410000 */
[----:B------:R-:W-:Y:S01]  /*b310*/  MUFU.EX2 R175, R175 ;  /* 0x000000af00af7308 */ /* 0x000fe20000000800 */
[----:B------:R-:W-:-:S02]  /*b320*/  FMUL.FTZ R48, R48, R171 ;  /* 0x000000ab30307220 */ /* 0x000fc40000410000 */
[-C--:B------:R-:W-:Y:S01]  /*b330*/  FMUL.FTZ R49, R49, R171.reuse ;  /* 0x000000ab31317220 */ /* 0x080fe20000410000 */
[----:B------:R-:W-:Y:S01]  /*b340*/  HMMA.16816.F32 R132, R4, R14, R132 ;  /* 0x0000000e0484723c */ /* 0x000fe20000001884 */
[----:B------:R-:W3:Y:S01]  /*b350*/  LDSM.16.MT88.4 R12, [R222+0x12000] ;  /* 0x01200000de0c783b */ /* 0x000ee20000004200 */
[-C--:B------:R-:W-:Y:S02]  /*b360*/  FMUL.FTZ R50, R50, R2.reuse ;  /* 0x0000000232327220 */ /* 0x080fe40000410000 */
[-C--:B------:R-:W-:Y:S01]  /*b370*/  FMUL.FTZ R51, R51, R2.reuse ;  /* 0x0000000233337220 */ /* 0x080fe20000410000 */
[----:B------:R-:W-:Y:S01]  /*b380*/  MUFU.EX2 R176, R176 ;  /* 0x000000b000b07308 */ /* 0x000fe20000000800 */
[-C--:B------:R-:W-:Y:S02]  /*b390*/  FMUL.FTZ R52, R52, R171.reuse ;  /* 0x000000ab34347220 */ /* 0x080fe40000410000 */
[----:B------:R-:W-:Y:S02]  /*b3a0*/  FMUL.FTZ R53, R53, R171 ;  /* 0x000000ab35357220 */ /* 0x000fe40000410000 */
[----:B------:R-:W-:-:S02]  /*b3b0*/  FMUL.FTZ R54, R54, R2 ;  /* 0x0000000236367220 */ /* 0x000fc40000410000 */
[-C--:B------:R-:W-:Y:S01]  /*b3c0*/  FMUL.FTZ R55, R55, R2.reuse ;  /* 0x0000000237377220 */ /* 0x080fe20000410000 */
[----:B------:R-:W-:Y:S01]  /*b3d0*/  MUFU.EX2 R177, R177 ;  /* 0x000000b100b17308 */ /* 0x000fe20000000800 */
[-C--:B------:R-:W-:Y:S02]  /*b3e0*/  FMUL.FTZ R56, R56, R171.reuse ;  /* 0x000000ab38387220 */ /* 0x080fe40000410000 */
[-C--:B------:R-:W-:Y:S02]  /*b3f0*/  FMUL.FTZ R57, R57, R171.reuse ;  /* 0x000000ab39397220 */ /* 0x080fe40000410000 */
[-C--:B------:R-:W-:Y:S02]  /*b400*/  FMUL.FTZ R58, R58, R2.reuse ;  /* 0x000000023a3a7220 */ /* 0x080fe40000410000 */
[----:B------:R-:W-:Y:S01]  /*b410*/  FMUL.FTZ R59, R59, R2 ;  /* 0x000000023b3b7220 */ /* 0x000fe20000410000 */
[----:B------:R-:W-:Y:S01]  /*b420*/  MUFU.EX2 R178, R178 ;  /* 0x000000b200b27308 */ /* 0x000fe20000000800 */
[----:B-1----:R-:W-:Y:S01]  /*b430*/  HMMA.16816.F32 R36, R4, R8, R36 ;  /* 0x000000080424723c */ /* 0x002fe20000001824 */
[----:B------:R-:W-:-:S02]  /*b440*/  FMUL.FTZ R60, R60, R171 ;  /* 0x000000ab3c3c7220 */ /* 0x000fc40000410000 */
[-C--:B------:R-:W-:Y:S02]  /*b450*/  FMUL.FTZ R61, R61, R171.reuse ;  /* 0x000000ab3d3d7220 */ /* 0x080fe40000410000 */
[-C--:B------:R-:W-:Y:S02]  /*b460*/  FMUL.FTZ R62, R62, R2.reuse ;  /* 0x000000023e3e7220 */ /* 0x080fe40000410000 */
[-C--:B------:R-:W-:Y:S01]  /*b470*/  FMUL.FTZ R63, R63, R2.reuse ;  /* 0x000000023f3f7220 */ /* 0x080fe20000410000 */
[----:B------:R-:W-:Y:S01]  /*b480*/  HMMA.16816.F32 R40, R4, R10, R40 ;  /* 0x0000000a0428723c */ /* 0x000fe20000001828 */
[----:B------:R-:W1:Y:S01]  /*b490*/  LDSM.16.MT88.4 R8, [R221+0x12000] ;  /* 0x01200000dd08783b */ /* 0x000e620000004200 */
[-C--:B------:R-:W-:Y:S02]  /*b4a0*/  FMUL.FTZ R64, R64, R171.reuse ;  /* 0x000000ab40407220 */ /* 0x080fe40000410000 */
[----:B------:R-:W-:Y:S02]  /*b4b0*/  FMUL.FTZ R65, R65, R171 ;  /* 0x000000ab41417220 */ /* 0x000fe40000410000 */
[----:B------:R-:W-:-:S02]  /*b4c0*/  FMUL.FTZ R66, R66, R2 ;  /* 0x0000000242427220 */ /* 0x000fc40000410000 */
[-C--:B------:R-:W-:Y:S02]  /*b4d0*/  FMUL.FTZ R67, R67, R2.reuse ;  /* 0x0000000243437220 */ /* 0x080fe40000410000 */
[-C--:B------:R-:W-:Y:S01]  /*b4e0*/  FMUL.FTZ R68, R68, R171.reuse ;  /* 0x000000ab44447220 */ /* 0x080fe20000410000 */
[C---:B---3--:R-:W-:Y:S01]  /*b4f0*/  HMMA.16816.F32 R44, R4.reuse, R12, R44 ;  /* 0x0000000c042c723c */ /* 0x048fe2000000182c */
[-C--:B------:R-:W-:Y:S02]  /*b500*/  FMUL.FTZ R69, R69, R171.reuse ;  /* 0x000000ab45457220 */ /* 0x080fe40000410000 */
[-C--:B------:R-:W-:Y:S02]  /*b510*/  FMUL.FTZ R70, R70, R2.reuse ;  /* 0x0000000246467220 */ /* 0x080fe40000410000 */
[----:B------:R-:W-:Y:S02]  /*b520*/  FMUL.FTZ R71, R71, R2 ;  /* 0x0000000247477220 */ /* 0x000fe40000410000 */
        /* <DEDUP_REMOVED lines=12> */
[-C--:B------:R-:W-:Y:S01]  /*b5f0*/  FMUL.FTZ R82, R82, R2.reuse ;  /* 0x0000000252527220 */ /* 0x080fe20000410000 */
[----:B-1----:R-:W-:Y:S01]  /*b600*/  HMMA.16816.F32 R52, R4, R8, R52 ;  /* 0x000000080434723c */ /* 0x002fe20000001834 */
[----:B------:R-:W-:Y:S02]  /*b610*/  FMUL.FTZ R83, R83, R2 ;  /* 0x0000000253537220 */ /* 0x000fe40000410000 */
[-C--:B------:R-:W-:Y:S02]  /*b620*/  FMUL.FTZ R84, R84, R171.reuse ;  /* 0x000000ab54547220 */ /* 0x080fe40000410000 */
[----:B------:R-:W-:-:S02]  /*b630*/  FMUL.FTZ R85, R85, R171 ;  /* 0x000000ab55557220 */ /* 0x000fc40000410000 */
[-C--:B------:R-:W-:Y:S01]  /*b640*/  FMUL.FTZ R86, R86, R2.reuse ;  /* 0x0000000256567220 */ /* 0x080fe20000410000 */
[C---:B------:R-:W-:Y:S01]  /*b650*/  HMMA.16816.F32 R56, R4.reuse, R10, R56 ;  /* 0x0000000a0438723c */ /* 0x040fe20000001838 */
[----:B------:R-:W1:Y:S01]  /*b660*/  LDSM.16.MT88.4 R8, [R224+0x14000] ;  /* 0x01400000e008783b */ /* 0x000e620000004200 */
[-C--:B------:R-:W-:Y:S02]  /*b670*/  FMUL.FTZ R87, R87, R2.reuse ;  /* 0x0000000257577220 */ /* 0x080fe40000410000 */
[-C--:B------:R-:W-:Y:S02]  /*b680*/  FMUL.FTZ R88, R88, R171.reuse ;  /* 0x000000ab58587220 */ /* 0x080fe40000410000 */
[-C--:B------:R-:W-:Y:S02]  /*b690*/  FMUL.FTZ R89, R89, R171.reuse ;  /* 0x000000ab59597220 */ /* 0x080fe40000410000 */
[-C--:B------:R-:W-:Y:S02]  /*b6a0*/  FMUL.FTZ R90, R90, R2.reuse ;  /* 0x000000025a5a7220 */ /* 0x080fe40000410000 */
[----:B------:R-:W-:Y:S01]  /*b6b0*/  FMUL.FTZ R91, R91, R2 ;  /* 0x000000025b5b7220 */ /* 0x000fe20000410000 */
[----:B---3--:R-:W-:Y:S01]  /*b6c0*/  HMMA.16816.F32 R60, R4, R12, R60 ;  /* 0x0000000c043c723c */ /* 0x008fe2000000183c */
[----:B------:R-:W-:-:S02]  /*b6d0*/  FMUL.FTZ R92, R92, R171 ;  /* 0x000000ab5c5c7220 */ /* 0x000fc40000410000 */
[-C--:B------:R-:W-:Y:S02]  /*b6e0*/  FMUL.FTZ R93, R93, R171.reuse ;  /* 0x000000ab5d5d7220 */ /* 0x080fe40000410000 */
[-C--:B------:R-:W-:Y:S02]  /*b6f0*/  FMUL.FTZ R94, R94, R2.reuse ;  /* 0x000000025e5e7220 */ /* 0x080fe40000410000 */
[-C--:B------:R-:W-:Y:S01]  /*b700*/  FMUL.FTZ R95, R95, R2.reuse ;  /* 0x000000025f5f7220 */ /* 0x080fe20000410000 */
[----:B------:R-:W-:Y:S01]  /*b710*/  HMMA.16816.F32 R64, R4, R14, R64 ;  /* 0x0000000e0440723c */ /* 0x000fe20000001840 */
[----:B------:R-:W3:Y:S01]  /*b720*/  LDSM.16.MT88.4 R12, [R222+0x14000] ;  /* 0x01400000de0c783b */ /* 0x000ee20000004200 */
        /* <DEDUP_REMOVED lines=20> */
[-C--:B------:R-:W-:Y:S02]  /*b870*/  FMUL.FTZ R113, R113, R171.reuse ;  /* 0x000000ab71717220 */ /* 0x080fe40000410000 */
[-C--:B------:R-:W-:Y:S01]  /*b880*/  FMUL.FTZ R114, R114, R2.reuse ;  /* 0x0000000272727220 */ /* 0x080fe20000410000 */
[----:B---3--:R-:W-:Y:S01]  /*b890*/  HMMA.16816.F32 R76, R4, R12, R76 ;  /* 0x0000000c044c723c */ /* 0x008fe2000000184c */
[----:B------:R-:W-:Y:S02]  /*b8a0*/  FMUL.FTZ R115, R115, R2 ;  /* 0x0000000273737220 */ /* 0x000fe40000410000 */
[----:B------:R-:W-:-:S02]  /*b8b0*/  FMUL.FTZ R116, R116, R171 ;  /* 0x000000ab74747220 */ /* 0x000fc40000410000 */
[-C--:B------:R-:W-:Y:S02]  /*b8c0*/  FMUL.FTZ R117, R117, R171.reuse ;  /* 0x000000ab75757220 */ /* 0x080fe40000410000 */
[-C--:B------:R-:W-:Y:S01]  /*b8d0*/  FMUL.FTZ R118, R118, R2.reuse ;  /* 0x0000000276767220 */ /* 0x080fe20000410000 */
[----:B------:R-:W-:Y:S01]  /*b8e0*/  HMMA.16816.F32 R80, R4, R14, R80 ;  /* 0x0000000e0450723c */ /* 0x000fe20000001850 */
[----:B------:R-:W3:Y:S01]  /*b8f0*/  LDSM.16.MT88.4 R12, [R220+0x14000] ;  /* 0x01400000dc0c783b */ /* 0x000ee20000004200 */
        /* <DEDUP_REMOVED lines=13> */
[----:B------:R-:W-:Y:S02]  /*b9d0*/  FMUL.FTZ R131, R131, R2 ;  /* 0x0000000283837220 */ /* 0x000fe40000410000 */
[----:B------:R-:W-:Y:S01]  /*b9e0*/  FFMA.FTZ R167, R167, R171, R168 ;  /* 0x000000aba7a77223 */ /* 0x000fe200000100a8 */
[----:B------:R-:W-:Y:S01]  /*b9f0*/  HMMA.16816.F32 R88, R4, R10, R88 ;  /* 0x0000000a0458723c */ /* 0x000fe20000001858 */
[----:B------:R-:W1:Y:S02]  /*ba00*/  LDSM.16.MT88.4 R8, [R224+0x16000] ;  /* 0x01600000e008783b */ /* 0x000e640000004200 */
[----:B------:R-:W-:-:S05]  /*ba10*/  FADD.FTZ R164, R164, R167 ;  /* 0x000000a7a4a47221 */ /* 0x000fca0000010000 */
[C---:B---3--:R-:W-:Y:S08]  /*ba20*/  HMMA.16816.F32 R92, R4.reuse, R12, R92 ;  /* 0x0000000c045c723c */ /* 0x048ff0000000185c */
[C---:B------:R-:W-:Y:S01]  /*ba30*/  HMMA.16816.F32 R96, R4.reuse, R14, R96 ;  /* 0x0000000e0460723c */ /* 0x040fe20000001860 */
[----:B------:R-:W3:Y:S07]  /*ba40*/  LDSM.16.MT88.4 R12, [R222+0x16000] ;  /* 0x01600000de0c783b */ /* 0x000eee0000004200 */
[C---:B-1----:R-:W-:Y:S08]  /*ba50*/  HMMA.16816.F32 R100, R4.reuse, R8, R100 ;  /* 0x000000080464723c */ /* 0x042ff00000001864 */
[C---:B------:R-:W-:Y:S01]  /*ba60*/  HMMA.16816.F32 R104, R4.reuse, R10, R104 ;  /* 0x0000000a0468723c */ /* 0x040fe20000001868 */
[----:B------:R-:W1:Y:S07]  /*ba70*/  LDSM.16.MT88.4 R8, [R221+0x16000] ;  /* 0x01600000dd08783b */ /* 0x000e6e0000004200 */
[C---:B---3--:R-:W-:Y:S08]  /*ba80*/  HMMA.16816.F32 R108, R4.reuse, R12, R108 ;  /* 0x0000000c046c723c */ /* 0x048ff0000000186c */
[C---:B------:R-:W-:Y:S01]  /*ba90*/  HMMA.16816.F32 R112, R4.reuse, R14, R112 ;  /* 0x0000000e0470723c */ /* 0x040fe20000001870 */
[----:B------:R-:W3:Y:S07]  /*baa0*/  LDSM.16.MT88.4 R12, [R220+0x16000] ;  /* 0x01600000dc0c783b */ /* 0x000eee0000004200 */
[C---:B-1----:R-:W-:Y:S07]  /*bab0*/  HMMA.16816.F32 R116, R4.reuse, R8, R116 ;  /* 0x000000080474723c */ /* 0x042fee0000001874 */
[----:B------:R-:W-:Y:S01]  /*bac0*/  SHF.R.U32.HI R9, RZ, 0x18, R26 ;  /* 0x00000018ff097819 */ /* 0x000fe2000001161a */
[----:B------:R-:W-:Y:S01]  /*bad0*/  HMMA.16816.F32 R120, R4, R10, R120 ;  /* 0x0000000a0478723c */ /* 0x000fe20000001878 */
[----:B--2---:R-:W-:-:S06]  /*bae0*/  F2FP.PACK_AB R8, R186, R181 ;  /* 0x000000b5ba08723e */ /* 0x004fcc00000000ff */
[----:B------:R-:W-:Y:S02]  /*baf0*/  LOP3.LUT R11, R26, 0xffff, RZ, 0xc0, !PT ;  /* 0x0000ffff1a0b7812 */ /* 0x000fe400078ec0ff */
[----:B----4-:R-:W-:Y:S01]  /*bb00*/  F2FP.PACK_AB R10, R187, R188 ;  /* 0x000000bcbb0a723e */ /* 0x010fe200000000ff */
[----:B---3--:R-:W-:Y:S01]  /*bb10*/  HMMA.16816.F32 R124, R4, R12, R124 ;  /* 0x0000000c047c723c */ /* 0x008fe2000000187c */
[----:B------:R-:W-:-:S07]  /*bb20*/  SHF.R.U32.HI R11, RZ, 0x8, R11 ;  /* 0x00000008ff0b7819 */ /* 0x000fce000001160b */
[----:B------:R-:W-:Y:S01]  /*bb30*/  HMMA.16816.F32 R128, R4, R14, R128 ;  /* 0x0000000e0480723c */ /* 0x000fe20000001880 */
[----:B------:R-:W1:Y:S06]  /*bb40*/  LDSM.16.MT88.4 R12, [R222+0x12800] ;  /* 0x01280000de0c783b */ /* 0x000e6c0000004200 */
[C---:B------:R-:W-:Y:S02]  /*bb50*/  LOP3.LUT R4, R24.reuse, 0xffff, RZ, 0xc0, !PT ;  /* 0x0000ffff18047812 */ /* 0x040fe400078ec0ff */
[----:B------:R-:W-:Y:S02]  /*bb60*/  LOP3.LUT R7, R24, 0xff, RZ, 0xc0, !PT ;  /* 0x000000ff18077812 */ /* 0x000fe400078ec0ff */
[----:B------:R-:W-:-:S02]  /*bb70*/  SHF.R.U32.HI R4, RZ, 0x8, R4 ;  /* 0x00000008ff047819 */ /* 0x000fc40000011604 */
[----:B------:R-:W-:Y:S02]  /*bb80*/  SHF.R.U32.HI R5, RZ, 0x10, R24 ;  /* 0x00000010ff057819 */ /* 0x000fe40000011618 */
[----:B------:R-:W-:Y:S02]  /*bb90*/  SHF.R.U32.HI R6, RZ, 0x10, R26 ;  /* 0x00000010ff067819 */ /* 0x000fe4000001161a */
[----:B------:R-:W-:Y:S02]  /*bba0*/  PRMT R7, R7, 0x5410, R4 ;  /* 0x0000541007077816 */ /* 0x000fe40000000004 */
[----:B------:R-:W-:Y:S02]  /*bbb0*/  SHF.R.U32.HI R24, RZ, 0x18, R24 ;  /* 0x00000018ff187819 */ /* 0x000fe40000011618 */
[----:B------:R-:W-:Y:S01]  /*bbc0*/  LOP3.LUT R5, R5, 0xff, RZ, 0xc0, !PT ;  /* 0x000000ff05057812 */ /* 0x000fe200078ec0ff */
[----:B------:R-:W-:Y:S01]  /*bbd0*/  HSET2.LE.AND R7, R7, R250, PT ;  /* 0x000000fa07077233 */ /* 0x000fe20003803000 */
[----:B------:R-:W-:-:S02]  /*bbe0*/  LOP3.LUT R4, R26, 0xff, RZ, 0xc0, !PT ;  /* 0x000000ff1a047812 */ /* 0x000fc400078ec0ff */
[----:B------:R-:W-:Y:S02]  /*bbf0*/  LOP3.LUT R6, R6, 0xff, RZ, 0xc0, !PT ;  /* 0x000000ff06067812 */ /* 0x000fe400078ec0ff */
[----:B------:R-:W-:Y:S02]  /*bc00*/  PRMT R5, R5, 0x5410, R24 ;  /* 0x0000541005057816 */ /* 0x000fe40000000018 */
[----:B------:R-:W-:Y:S01]  /*bc10*/  PRMT R11, R4, 0x5410, R11 ;  /* 0x00005410040b7816 */ /* 0x000fe2000000000b */
[----:B------:R-:W-:Y:S01]  /*bc20*/  LDSM.16.MT88.4 R24, [R222+0x10800] ;  /* 0x01080000de18783b */ /* 0x000fe20000004200 */
[----:B------:R-:W-:Y:S01]  /*bc30*/  PRMT R9, R6, 0x5410, R9 ;  /* 0x0000541006097816 */ /* 0x000fe20000000009 */
[--C-:B------:R-:W-:Y:S01]  /*bc40*/  HSET2.LE.AND R5, R5, R250.reuse, PT ;  /* 0x000000fa05057233 */ /* 0x100fe20003803000 */
[----:B------:R-:W-:Y:S01]  /*bc50*/  LOP3.LUT R6, R7, R8, RZ, 0xc0, !PT ;  /* 0x0000000807067212 */ /* 0x000fe200078ec0ff */
[--C-:B------:R-:W-:Y:S01]  /*bc60*/  HSET2.LE.AND R4, R11, R250.reuse, PT ;  /* 0x000000fa0b047233 */ /* 0x100fe20003803000 */
[----:B------:R-:W-:Y:S01]  /*bc70*/  F2FP.PACK_AB R11, R183, R184 ;  /* 0x000000b8b70b723e */ /* 0x000fe200000000ff */
[----:B------:R-:W-:Y:S01]  /*bc80*/  HSET2.LE.AND R9, R9, R250, PT ;  /* 0x000000fa09097233 */ /* 0x000fe20003803000 */
[----:B-----5:R-:W-:-:S02]  /*bc90*/  F2FP.PACK_AB R8, R190, R185 ;  /* 0x000000b9be08723e */ /* 0x020fc400000000ff */
[----:B------:R-:W-:Y:S02]  /*bca0*/  LOP3.LUT R7, R5, R10, RZ, 0xc0, !PT ;  /* 0x0000000a05077212 */ /* 0x000fe400078ec0ff */
[----:B------:R-:W-:Y:S02]  /*bcb0*/  LOP3.LUT R4, R4, R11, RZ, 0xc0, !PT ;  /* 0x0000000b04047212 */ /* 0x000fe400078ec0ff */
[----:B------:R-:W-:Y:S02]  /*bcc0*/  LOP3.LUT R5, R9, R8, RZ, 0xc0, !PT ;  /* 0x0000000809057212 */ /* 0x000fe400078ec0ff */
[----:B------:R-:W2:Y:S05]  /*bcd0*/  LDSM.16.MT88.4 R8, [R224+0x12800] ;  /* 0x01280000e008783b */ /* 0x000eaa0000004200 */
[C---:B------:R-:W-:Y:S08]  /*bce0*/  HMMA.16816.F32 R136, R4.reuse, R16, R136 ;  /* 0x000000100488723c */ /* 0x040ff00000001888 */
[C---:B------:R-:W-:Y:S01]  /*bcf0*/  HMMA.16816.F32 R132, R4.reuse, R18, R132 ;  /* 0x000000120484723c */ /* 0x040fe20000001884 */
[----:B------:R-:W3:Y:S07]  /*bd00*/  LDSM.16.MT88.4 R16, [R222+0x14800] ;  /* 0x01480000de10783b */ /* 0x000eee0000004200 */
[C---:B------:R-:W-:Y:S08]  /*bd10*/  HMMA.16816.F32 R160, R4.reuse, R28, R160 ;  /* 0x0000001c04a0723c */ /* 0x040ff000000018a0 */
[C---:B------:R-:W-:Y:S01]  /*bd20*/  HMMA.16816.F32 R156, R4.reuse, R30, R156 ;  /* 0x0000001e049c723c */ /* 0x040fe2000000189c */
[----:B------:R-:W-:Y:S07]  /*bd30*/  LDSM.16.MT88.4 R28, [R221+0x12800] ;  /* 0x01280000dd1c783b */ /* 0x000fee0000004200 */
[C---:B-1----:R-:W-:Y:S08]  /*bd40*/  HMMA.16816.F32 R44, R4.reuse, R12, R44 ;  /* 0x0000000c042c723c */ /* 0x042ff0000000182c */
[C---:B--2---:R-:W-:Y:S08]  /*bd50*/  HMMA.16816.F32 R36, R4.reuse, R8, R36 ;  /* 0x000000080424723c */ /* 0x044ff00000001824 */
[C---:B------:R-:W-:Y:S01]  /*bd60*/  HMMA.16816.F32 R40, R4.reuse, R10, R40 ;  /* 0x0000000a0428723c */ /* 0x040fe20000001828 */
[----:B------:R-:W1:Y:S07]  /*bd70*/  LDSM.16.MT88.4 R8, [R221+0x14800] ;  /* 0x01480000dd08783b */ /* 0x000e6e0000004200 */
        /* <DEDUP_REMOVED lines=11> */
[C---:B------:R-:W-:Y:S07]  /*be30*/  HMMA.16816.F32 R52, R4.reuse, R28, R52 ;  /* 0x0000001c0434723c */ /* 0x040fee0000001834 */
[----:B------:R-:W-:Y:S01]  /*be40*/  IMAD.WIDE.U32 R28, R165, -0x2daee0ad, RZ ;  /* 0xd2511f53a51c7825 */ /* 0x000fe200078e00ff */
[C---:B--2---:R-:W-:Y:S07]  /*be50*/  HMMA.16816.F32 R100, R4.reuse, R12, R100 ;  /* 0x0000000c0464723c */ /* 0x044fee0000001864 */
[----:B------:R-:W-:Y:S01]  /*be60*/  IMAD.U32 R12, RZ, RZ, UR4 ;  /* 0x00000004ff0c7e24 */ /* 0x000fe2000f8e00ff */
[C---:B---3--:R-:W-:Y:S07]  /*be70*/  HMMA.16816.F32 R92, R4.reuse, R16, R92 ;  /* 0x00000010045c723c */ /* 0x048fee000000185c */
[----:B------:R-:W-:Y:S01]  /*be80*/  LOP3.LUT R16, R29, UR33, R12, 0x96, !PT ;  /* 0x000000211d107c12 */ /* 0x000fe2000f8e960c */
[----:B------:R-:W-:Y:S01]  /*be90*/  HMMA.16816.F32 R104, R4, R14, R104 ;  /* 0x0000000e0468723c */ /* 0x000fe20000001868 */
[----:B------:R-:W-:Y:S01]  /*bea0*/  IMAD.WIDE.U32 R28, R196, -0x326172a9, RZ ;  /* 0xcd9e8d57c41c7825 */ /* 0x000fe200078e00ff */
[----:B------:R-:W2:Y:S03]  /*beb0*/  LDSM.16.MT88.4 R12, [R221+0x16800] ;  /* 0x01680000dd0c783b */ /* 0x000ea60000004200 */
[----:B------:R-:W-:-:S03]  /*bec0*/  IMAD.WIDE.U32 R16, R16, -0x326172a9, RZ ;  /* 0xcd9e8d5710107825 */ /* 0x000fc600078e00ff */
[----:B------:R-:W-:Y:S02]  /*bed0*/  HMMA.16816.F32 R144, R4, R20, R144 ;  /* 0x000000140490723c */ /* 0x000fe40000001890 */
[----:B------:R-:W-:Y:S01]  /*bee0*/  LOP3.LUT R17, R17, UR36, R28, 0x96, !PT ;  /* 0x0000002411117c12 */ /* 0x000fe2000f8e961c */
[----:B------:R-:W-:Y:S01]  /*bef0*/  IMAD.WIDE.U32 R28, R196, -0x326172a9, RZ ;  /* 0xcd9e8d57c41c7825 */ /* 0x000fe200078e00ff */
[----:B------:R-:W-:-:S04]  /*bf00*/  LOP3.LUT R16, R249, UR7, R16, 0x96, !PT ;  /* 0x00000007f9107c12 */ /* 0x000fc8000f8e9610 */
[----:B-1----:R-:W-:Y:S01]  /*bf10*/  HMMA.16816.F32 R108, R4, R8, R108 ;  /* 0x00000008046c723c */ /* 0x002fe2000000186c */
[----:B------:R-:W-:-:S05]  /*bf20*/  LOP3.LUT R28, R29, R197, RZ, 0x3c, !PT ;  /* 0x000000c51d1c7212 */ /* 0x000fca00078e3cff */
[----:B------:R-:W-:Y:S02]  /*bf30*/  IMAD.WIDE.U32 R28, R28, -0x2daee0ad, RZ ;  /* 0xd2511f531c1c7825 */ /* 0x000fe400078e00ff */
[----:B------:R-:W-:Y:S01]  /*bf40*/  HMMA.16816.F32 R112, R4, R10, R112 ;  /* 0x0000000a0470723c */ /* 0x000fe20000001870 */
[----:B------:R-:W1:Y:S01]  /*bf50*/  LDSM.16.MT88.4 R8, [R220+0x16800] ;  /* 0x01680000dc08783b */ /* 0x000e620000004200 */
[----:B------:R-:W-:-:S06]  /*bf60*/  FFMA.FTZ R29, R195, c[0x0][0x23c], -R182 ;  /* 0x00008f00c31d7a23 */ /* 0x000fcc00000108b6 */
[C---:B------:R-:W-:Y:S01]  /*bf70*/  HMMA.16816.F32 R140, R4.reuse, R22, R140 ;  /* 0x00000016048c723c */ /* 0x040fe2000000188c */
[----:B------:R-:W3:Y:S01]  /*bf80*/  LDSM.16.MT88.4 R20, [R224+0x14800] ;  /* 0x01480000e014783b */ /* 0x000ee20000004200 */
[----:B------:R-:W-:Y:S06]  /*bf90*/  MUFU.EX2 R29, R29 ;  /* 0x0000001d001d7308 */ /* 0x000fec0000000800 */
[C---:B------:R-:W-:Y:S07]  /*bfa0*/  HMMA.16816.F32 R60, R4.reuse, R24, R60 ;  /* 0x00000018043c723c */ /* 0x040fee000000183c */
[----:B------:R-:W-:Y:S01]  /*bfb0*/  IMAD.WIDE.U32 R24, R17, -0x2daee0ad, RZ ;  /* 0xd2511f5311187825 */ /* 0x000fe200078e00ff */
[----:B------:R-:W-:Y:S03]  /*bfc0*/  HMMA.16816.F32 R96, R4, R18, R96 ;  /* 0x000000120460723c */ /* 0x000fe60000001860 */
[----:B------:R-:W-:-:S04]  /*bfd0*/  IMAD.WIDE.U32 R16, R16, -0x2daee0ad, RZ ;  /* 0xd2511f5310107825 */ /* 0x000fc800078e00ff */
[----:B------:R-:W-:Y:S01]  /*bfe0*/  LOP3.LUT R18, R25, UR14, R28, 0x96, !PT ;  /* 0x0000000e19127c12 */ /* 0x000fe2000f8e961c */
[----:B------:R-:W-:Y:S01]  /*bff0*/  HMMA.16816.F32 R64, R4, R26, R64 ;  /* 0x0000001a0440723c */ /* 0x000fe20000001840 */
[----:B------:R-:W-:Y:S01]  /*c000*/  LOP3.LUT R24, R17, UR12, R24, 0x96, !PT ;  /* 0x0000000c11187c12 */ /* 0x000fe2000f8e9618 */
[----:B------:R-:W-:-:S04]  /*c010*/  FFMA.FTZ R28, R193, c[0x0][0x23c], -R182 ;  /* 0x00008f00c11c7a23 */ /* 0x000fc800000108b6 */
[----:B------:R-:W-:Y:S02]  /*c020*/  IMAD.WIDE.U32 R24, R24, -0x326172a9, RZ ;  /* 0xcd9e8d5718187825 */ /* 0x000fe400078e00ff */
[----:B--2---:R-:W-:Y:S01]  /*c030*/  HMMA.16816.F32 R116, R4, R12, R116 ;  /* 0x0000000c0474723c */ /* 0x004fe20000001874 */
[----:B------:R-:W2:Y:S01]  /*c040*/  MUFU.EX2 R28, R28 ;  /* 0x0000001c001c7308 */ /* 0x000ea20000000800 */
[----:B------:R-:W-:-:S05]  /*c050*/  IMAD.WIDE.U32 R26, R18, -0x326172a9, RZ ;  /* 0xcd9e8d57121a7825 */ /* 0x000fca00078e00ff */
[----:B------:R-:W-:Y:S01]  /*c060*/  LOP3.LUT R18, R27, UR13, R248, 0x96, !PT ;  /* 0x0000000d1b127c12 */ /* 0x000fe2000f8e96f8 */
[----:B-1----:R-:W-:Y:S01]  /*c070*/  HMMA.16816.F32 R124, R4, R8, R124 ;  /* 0x00000008047c723c */ /* 0x002fe2000000187c */
[----:B------:R-:W-:-:S03]  /*c080*/  LOP3.LUT R26, R25, UR11, R26, 0x96, !PT ;  /* 0x0000000b191a7c12 */ /* 0x000fc6000f8e961a */
[----:B------:R-:W-:-:S04]  /*c090*/  IMAD.WIDE.U32 R18, R18, -0x2daee0ad, RZ ;  /* 0xd2511f5312127825 */ /* 0x000fc800078e00ff */
[----:B------:R-:W-:Y:S01]  /*c0a0*/  IMAD.WIDE.U32 R26, R26, -0x2daee0ad, RZ ;  /* 0xd2511f531a1a7825 */ /* 0x000fe200078e00ff */
[----:B------:R-:W-:Y:S01]  /*c0b0*/  LOP3.LUT R248, R19, UR10, R16, 0x96, !PT ;  /* 0x0000000a13f87c12 */ /* 0x000fe2000f8e9610 */
[----:B------:R-:W-:Y:S01]  /*c0c0*/  HMMA.16816.F32 R128, R4, R10, R128 ;  /* 0x0000000a0480723c */ /* 0x000fe20000001880 */
[----:B------:R-:W1:Y:S02]  /*c0d0*/  LDSM.16.MT88.4 R8, [R224+0x11000] ;  /* 0x01100000e008783b */ /* 0x000e640000004200 */
[----:B------:R-:W-:Y:S01]  /*c0e0*/  LOP3.LUT R12, R27, UR8, R18, 0x96, !PT ;  /* 0x000000081b0c7c12 */ /* 0x000fe2000f8e9612 */
[----:B------:R-:W-:-:S04]  /*c0f0*/  IMAD.WIDE.U32 R248, R248, -0x326172a9, RZ ;  /* 0xcd9e8d57f8f87825 */ /* 0x000fc800078e00ff */
[----:B------:R-:W-:Y:S01]  /*c100*/  HMMA.16816.F32 R120, R4, R14, R120 ;  /* 0x0000000e0478723c */ /* 0x000fe20000001878 */
[----:B------:R-:W-:-:S06]  /*c110*/  LOP3.LUT R24, R249, UR9, R24, 0x96, !PT ;  /* 0x00000009f9187c12 */ /* 0x000fcc000f8e9618 */
[----:B------:R-:W-:Y:S01]  /*c120*/  IMAD.WIDE.U32 R14, R12, -0x326172a9, RZ ;  /* 0xcd9e8d570c0e7825 */ /* 0x000fe200078e00ff */
[C---:B------:R-:W-:Y:S04]  /*c130*/  HMMA.16816.F32 R56, R4.reuse, R30, R56 ;  /* 0x0000001e0438723c */ /* 0x040fe80000001838 */
[----:B------:R-:W-:Y:S02]  /*c140*/  LOP3.LUT R16, R15, UR6, R248, 0x96, !PT ;  /* 0x000000060f107c12 */ /* 0x000fe4000f8e96f8 */
[----:B------:R-:W-:Y:S01]  /*c150*/  LOP3.LUT R13, R14, 0xffff, RZ, 0xc0, !PT ;  /* 0x0000ffff0e0d7812 */ /* 0x000fe200078ec0ff */
[----:B------:R-:W-:Y:S01]  /*c160*/  FFMA.FTZ R30, R191, c[0x0][0x23c], -R182 ;  /* 0x00008f00bf1e7a23 */ /* 0x000fe200000108b6 */
[C---:B---3--:R-:W-:Y:S01]  /*c170*/  HMMA.16816.F32 R68, R4.reuse, R20, R68 ;  /* 0x000000140444723c */ /* 0x048fe20000001844 */
[--C-:B------:R-:W-:Y:S01]  /*c180*/  FFMA.FTZ R31, R246, c[0x0][0x23c], -R173.reuse ;  /* 0x00008f00f61f7a23 */ /* 0x100fe200000108ad */
[--C-:B------:R-:W-:Y:S01]  /*c190*/  SHF.R.U32.HI R15, RZ, 0x10, R14.reuse ;  /* 0x00000010ff0f7819 */ /* 0x100fe2000001160e */
[--C-:B------:R-:W-:Y:S01]  /*c1a0*/  FFMA.FTZ R191, R192, c[0x0][0x23c], -R173.reuse ;  /* 0x00008f00c0bf7a23 */ /* 0x100fe200000108ad */
[----:B------:R-:W-:Y:S01]  /*c1b0*/  LOP3.LUT R12, R14, 0xff, RZ, 0xc0, !PT ;  /* 0x000000ff0e0c7812 */ /* 0x000fe200078ec0ff */
[----:B------:R-:W-:Y:S01]  /*c1c0*/  FFMA.FTZ R192, R194, c[0x0][0x23c], -R173 ;  /* 0x00008f00c2c07a23 */ /* 0x000fe200000108ad */
[----:B------:R-:W-:Y:S01]  /*c1d0*/  MUFU.EX2 R30, R30 ;  /* 0x0000001e001e7308 */ /* 0x000fe20000000800 */
[----:B------:R-:W-:Y:S01]  /*c1e0*/  SHF.R.U32.HI R13, RZ, 0x8, R13 ;  /* 0x00000008ff0d7819 */ /* 0x000fe2000001160d */
[----:B------:R-:W-:Y:S01]  /*c1f0*/  HMMA.16816.F32 R72, R4, R22, R72 ;  /* 0x000000160448723c */ /* 0x000fe20000001848 */
[----:B------:R-:W-:Y:S01]  /*c200*/  SHF.R.U32.HI R14, RZ, 0x18, R14 ;  /* 0x00000018ff0e7819 */ /* 0x000fe2000001160e */
[----:B------:R-:W-:Y:S01]  /*c210*/  FFMA.FTZ R182, R179, c[0x0][0x23c], -R182 ;  /* 0x00008f00b3b67a23 */ /* 0x000fe200000108b6 */
[----:B------:R-:W-:Y:S01]  /*c220*/  PRMT R13, R12, 0x5410, R13 ;  /* 0x000054100c0d7816 */ /* 0x000fe2000000000d */
[----:B------:R-:W-:-:S02]  /*c230*/  FFMA.FTZ R179, R180, c[0x0][0x23c], -R173 ;  /* 0x00008f00b4b37a23 */ /* 0x000fc400000108ad */
[----:B------:R-:W3:Y:S01]  /*c240*/  MUFU.EX2 R31, R31 ;  /* 0x0000001f001f7308 */ /* 0x000ee20000000800 */
[C---:B------:R-:W-:Y:S02]  /*c250*/  LOP3.LUT R5, R16.reuse, 0xffff, RZ, 0xc0, !PT ;  /* 0x0000ffff10057812 */ /* 0x040fe400078ec0ff */
[--C-:B------:R-:W-:Y:S02]  /*c260*/  SHF.R.U32.HI R6, RZ, 0x10, R16.reuse ;  /* 0x00000010ff067819 */ /* 0x100fe40000011610 */
[----:B------:R-:W-:Y:S02]  /*c270*/  LOP3.LUT R7, R15, 0xff, RZ, 0xc0, !PT ;  /* 0x000000ff0f077812 */ /* 0x000fe400078ec0ff */
[----:B------:R-:W-:Y:S01]  /*c280*/  LOP3.LUT R4, R16, 0xff, RZ, 0xc0, !PT ;  /* 0x000000ff10047812 */ /* 0x000fe200078ec0ff */
[----:B------:R-:W-:Y:S01]  /*c290*/  MUFU.EX2 R191, R191 ;  /* 0x000000bf00bf7308 */ /* 0x000fe20000000800 */
[----:B------:R-:W-:Y:S02]  /*c2a0*/  SHF.R.U32.HI R15, RZ, 0x8, R5 ;  /* 0x00000008ff0f7819 */ /* 0x000fe40000011605 */
[----:B------:R-:W-:-:S02]  /*c2b0*/  SHF.R.U32.HI R16, RZ, 0x18, R16 ;  /* 0x00000018ff107819 */ /* 0x000fc40000011610 */
[----:B------:R-:W-:Y:S01]  /*c2c0*/  LOP3.LUT R5, R6, 0xff, RZ, 0xc0, !PT ;  /* 0x000000ff06057812 */ /* 0x000fe200078ec0ff */
[--C-:B------:R-:W-:Y:S01]  /*c2d0*/  HSET2.LE.AND R6, R13, R250.reuse, PT ;  /* 0x000000fa0d067233 */ /* 0x100fe20003803000 */
[----:B------:R-:W-:Y:S01]  /*c2e0*/  PRMT R15, R4, 0x5410, R15 ;  /* 0x00005410040f7816 */ /* 0x000fe2000000000f */
[----:B------:R-:W4:Y:S01]  /*c2f0*/  MUFU.EX2 R192, R192 ;  /* 0x000000c000c07308 */ /* 0x000f220000000800 */
[----:B------:R-:W-:Y:S02]  /*c300*/  PRMT R5, R5, 0x5410, R16 ;  /* 0x0000541005057816 */ /* 0x000fe40000000010 */
[----:B------:R-:W-:Y:S01]  /*c310*/  PRMT R7, R7, 0x5410, R14 ;  /* 0x0000541007077816 */ /* 0x000fe2000000000e */
[--C-:B------:R-:W-:Y:S01]  /*c320*/  HSET2.LE.AND R4, R15, R250.reuse, PT ;  /* 0x000000fa0f047233 */ /* 0x100fe20003803000 */
[----:B--2---:R-:W-:Y:S01]  /*c330*/  F2FP.PACK_AB R15, R29, R28 ;  /* 0x0000001c1d0f723e */ /* 0x004fe200000000ff */
[--C-:B------:R-:W-:Y:S01]  /*c340*/  HSET2.LE.AND R5, R5, R250.reuse, PT ;  /* 0x000000fa05057233 */ /* 0x100fe20003803000 */
[----:B---3--:R-:W-:Y:S01]  /*c350*/  F2FP.PACK_AB R12, R202, R31 ;  /* 0x0000001fca0c723e */ /* 0x008fe200000000ff */
[----:B------:R-:W-:Y:S01]  /*c360*/  HSET2.LE.AND R7, R7, R250, PT ;  /* 0x000000fa07077233 */ /* 0x000fe20003803000 */
[----:B------:R-:W-:Y:S01]  /*c370*/  F2FP.PACK_AB R13, R189, R30 ;  /* 0x0000001ebd0d723e */ /* 0x000fe200000000ff */
[----:B------:R-:W2:Y:S01]  /*c380*/  LDSM.16.MT88.4 R16, [R222+0x11000] ;  /* 0x01100000de10783b */ /* 0x000ea20000004200 */
[----:B------:R-:W-:Y:S01]  /*c390*/  LOP3.LUT R4, R4, R15, RZ, 0xc0, !PT ;  /* 0x0000000f04047212 */ /* 0x000fe200078ec0ff */
[----:B------:R-:W-:Y:S01]  /*c3a0*/  MUFU.EX2 R182, R182 ;  /* 0x000000b600b67308 */ /* 0x000fe20000000800 */
[----:B------:R-:W-:-:S02]  /*c3b0*/  LOP3.LUT R5, R5, R12, RZ, 0xc0, !PT ;  /* 0x0000000c05057212 */ /* 0x000fc400078ec0ff */
[----:B------:R-:W-:Y:S02]  /*c3c0*/  LOP3.LUT R6, R6, R13, RZ, 0xc0, !PT ;  /* 0x0000000d06067212 */ /* 0x000fe400078ec0ff */
[----:B----4-:R-:W-:Y:S01]  /*c3d0*/  F2FP.PACK_AB R20, R192, R191 ;  /* 0x000000bfc014723e */ /* 0x010fe200000000ff */
[----:B------:R-:W3:Y:S02]  /*c3e0*/  LDSM.16.MT88.4 R12, [R221+0x11000] ;  /* 0x01100000dd0c783b */ /* 0x000ee40000004200 */
[----:B------:R-:W4:Y:S01]  /*c3f0*/  MUFU.EX2 R179, R179 ;  /* 0x000000b300b37308 */ /* 0x000f220000000800 */
[----:B------:R-:W-:Y:S02]  /*c400*/  LOP3.LUT R7, R7, R20, RZ, 0xc0, !PT ;  /* 0x0000001407077212 */ /* 0x000fe400078ec0ff */
[----:B------:R-:W-:Y:S05]  /*c410*/  LDSM.16.MT88.4 R20, [R221+0x15000] ;  /* 0x01500000dd14783b */ /* 0x000fea0000004200 */
[C---:B-1----:R-:W-:Y:S08]  /*c420*/  HMMA.16816.F32 R160, R4.reuse, R8, R160 ;  /* 0x0000000804a0723c */ /* 0x042ff000000018a0 */
[C---:B------:R-:W-:Y:S01]  /*c430*/  HMMA.16816.F32 R156, R4.reuse, R10, R156 ;  /* 0x0000000a049c723c */ /* 0x040fe2000000189c */
[----:B------:R-:W1:Y:S07]  /*c440*/  LDSM.16.MT88.4 R8, [R220+0x11000] ;  /* 0x01100000dc08783b */ /* 0x000e6e0000004200 */
[C---:B--2---:R-:W-:Y:S08]  /*c450*/  HMMA.16816.F32 R152, R4.reuse, R16, R152 ;  /* 0x000000100498723c */ /* 0x044ff00000001898 */
[C---:B---3--:R-:W-:Y:S08]  /*c460*/  HMMA.16816.F32 R144, R4.reuse, R12, R144 ;  /* 0x0000000c0490723c */ /* 0x048ff00000001890 */
[C---:B------:R-:W-:Y:S01]  /*c470*/  HMMA.16816.F32 R140, R4.reuse, R14, R140 ;  /* 0x0000000e048c723c */ /* 0x040fe2000000188c */
[----:B------:R-:W2:Y:S07]  /*c480*/  LDSM.16.MT88.4 R12, [R222+0x13000] ;  /* 0x01300000de0c783b */ /* 0x000eae0000004200 */
[C---:B------:R-:W-:Y:S01]  /*c490*/  HMMA.16816.F32 R148, R4.reuse, R18, R148 ;  /* 0x000000120494723c */ /* 0x040fe20000001894 */
[----:B------:R-:W3:Y:S07]  /*c4a0*/  LDSM.16.MT88.4 R16, [R224+0x13000] ;  /* 0x01300000e010783b */ /* 0x000eee0000004200 */
[C---:B-1----:R-:W-:Y:S08]  /*c4b0*/  HMMA.16816.F32 R136, R4.reuse, R8, R136 ;  /* 0x000000080488723c */ /* 0x042ff00000001888 */
[C---:B------:R-:W-:Y:S01]  /*c4c0*/  HMMA.16816.F32 R132, R4.reuse, R10, R132 ;  /* 0x0000000a0484723c */ /* 0x040fe20000001884 */
[----:B------:R-:W1:Y:S07]  /*c4d0*/  LDSM.16.MT88.4 R8, [R221+0x13000] ;  /* 0x01300000dd08783b */ /* 0x000e6e0000004200 */
[C---:B------:R-:W-:Y:S08]  /*c4e0*/  HMMA.16816.F32 R88, R4.reuse, R22, R88 ;  /* 0x000000160458723c */ /* 0x040ff00000001858 */
[C---:B------:R-:W-:Y:S07]  /*c4f0*/  HMMA.16816.F32 R84, R4.reuse, R20, R84 ;  /* 0x000000140454723c */ /* 0x040fee0000001854 */
[--C-:B------:R-:W-:Y:S01]  /*c500*/  FFMA.FTZ R20, R172, c[0x0][0x23c], -R173.reuse ;  /* 0x00008f00ac147a23 */ /* 0x100fe200000108ad */
[----:B--2---:R-:W-:Y:S01]  /*c510*/  HMMA.16816.F32 R44, R4, R12, R44 ;  /* 0x0000000c042c723c */ /* 0x004fe2000000182c */
[----:B------:R-:W-:-:S02]  /*c520*/  FFMA.FTZ R172, R174, c[0x0][0x23c], -R173 ;  /* 0x00008f00aeac7a23 */ /* 0x000fc400000108ad */
[----:B------:R2:W-:Y:S05]  /*c530*/  MUFU.EX2 R173, R20 ;  /* 0x0000001400ad7308 */ /* 0x0005ea0000000800 */
[C---:B------:R-:W-:Y:S01]  /*c540*/  HMMA.16816.F32 R48, R4.reuse, R14, R48 ;  /* 0x0000000e0430723c */ /* 0x040fe20000001830 */
[----:B------:R-:W5:Y:S02]  /*c550*/  LDSM.16.MT88.4 R12, [R224+0x15000] ;  /* 0x01500000e00c783b */ /* 0x000f640000004200 */
[----:B------:R-:W2:Y:S05]  /*c560*/  MUFU.EX2 R172, R172 ;  /* 0x000000ac00ac7308 */ /* 0x000eaa0000000800 */
[C---:B---3--:R-:W-:Y:S08]  /*c570*/  HMMA.16816.F32 R36, R4.reuse, R16, R36 ;  /* 0x000000100424723c */ /* 0x048ff00000001824 */
[C---:B-1----:R-:W-:Y:S08]  /*c580*/  HMMA.16816.F32 R52, R4.reuse, R8, R52 ;  /* 0x000000080434723c */ /* 0x042ff00000001834 */
[C---:B------:R-:W-:Y:S01]  /*c590*/  HMMA.16816.F32 R56, R4.reuse, R10, R56 ;  /* 0x0000000a0438723c */ /* 0x040fe20000001838 */
[----:B------:R-:W1:Y:S07]  /*c5a0*/  LDSM.16.MT88.4 R8, [R222+0x15000] ;  /* 0x01500000de08783b */ /* 0x000e6e0000004200 */
[C---:B------:R-:W-:Y:S01]  /*c5b0*/  HMMA.16816.F32 R40, R4.reuse, R18, R40 ;  /* 0x000000120428723c */ /* 0x040fe20000001828 */
[----:B------:R-:W3:Y:S07]  /*c5c0*/  LDSM.16.MT88.4 R16, [R220+0x13000] ;  /* 0x01300000dc10783b */ /* 0x000eee0000004200 */
[C---:B-----5:R-:W-:Y:S08]  /*c5d0*/  HMMA.16816.F32 R68, R4.reuse, R12, R68 ;  /* 0x0000000c0444723c */ /* 0x060ff00000001844 */
        /* <DEDUP_REMOVED lines=17> */
[C---:B-----5:R-:W-:Y:S07]  /*c6f0*/  HMMA.16816.F32 R116, R4.reuse, R12, R116 ;  /* 0x0000000c0474723c */ /* 0x060fee0000001874 */
[----:B------:R-:W-:Y:S01]  /*c700*/  IMAD.WIDE.U32 R12, R24, -0x2daee0ad, RZ ;  /* 0xd2511f53180c7825 */ /* 0x000fe200078e00ff */
[----:B------:R-:W-:Y:S04]  /*c710*/  HMMA.16816.F32 R120, R4, R14, R120 ;  /* 0x0000000e0478723c */ /* 0x000fe80000001878 */
[----:B------:R-:W-:-:S02]  /*c720*/  LOP3.LUT R26, R13, UR37, R26, 0x96, !PT ;  /* 0x000000250d1a7c12 */ /* 0x000fc4000f8e961a */
[----:B------:R-:W-:Y:S02]  /*c730*/  LOP3.LUT R22, R12, 0xffff, RZ, 0xc0, !PT ;  /* 0x0000ffff0c167812 */ /* 0x000fe400078ec0ff */
[----:B------:R-:W-:Y:S01]  /*c740*/  SHF.R.U32.HI R14, RZ, 0x10, R12 ;  /* 0x00000010ff0e7819 */ /* 0x000fe2000001160c */
[C---:B-1----:R-:W-:Y:S01]  /*c750*/  HMMA.16816.F32 R124, R4.reuse, R8, R124 ;  /* 0x00000008047c723c */ /* 0x042fe2000000187c */
[----:B------:R-:W-:Y:S02]  /*c760*/  SHF.R.U32.HI R22, RZ, 0x8, R22 ;  /* 0x00000008ff167819 */ /* 0x000fe40000011616 */
[----:B------:R-:W-:Y:S02]  /*c770*/  LOP3.LUT R21, R26, 0xffff, RZ, 0xc0, !PT ;  /* 0x0000ffff1a157812 */ /* 0x000fe400078ec0ff */
[----:B------:R-:W-:Y:S02]  /*c780*/  LOP3.LUT R13, R12, 0xff, RZ, 0xc0, !PT ;  /* 0x000000ff0c0d7812 */ /* 0x000fe400078ec0ff */
[--C-:B------:R-:W-:Y:S01]  /*c790*/  SHF.R.U32.HI R8, RZ, 0x10, R26.reuse ;  /* 0x00000010ff087819 */ /* 0x100fe2000001161a */
[----:B------:R-:W-:Y:S01]  /*c7a0*/  HMMA.16816.F32 R128, R4, R10, R128 ;  /* 0x0000000a0480723c */ /* 0x000fe20000001880 */
[----:B------:R-:W-:-:S02]  /*c7b0*/  SHF.R.U32.HI R15, RZ, 0x18, R26 ;  /* 0x00000018ff0f7819 */ /* 0x000fc4000001161a */
[----:B------:R-:W-:Y:S02]  /*c7c0*/  LOP3.LUT R8, R8, 0xff, RZ, 0xc0, !PT ;  /* 0x000000ff08087812 */ /* 0x000fe400078ec0ff */
[----:B------:R-:W-:Y:S02]  /*c7d0*/  LOP3.LUT R9, R14, 0xff, RZ, 0xc0, !PT ;  /* 0x000000ff0e097812 */ /* 0x000fe400078ec0ff */
[----:B------:R-:W-:Y:S02]  /*c7e0*/  PRMT R13, R13, 0x5410, R22 ;  /* 0x000054100d0d7816 */ /* 0x000fe40000000016 */
[----:B------:R-:W-:Y:S02]  /*c7f0*/  SHF.R.U32.HI R14, RZ, 0x8, R21 ;  /* 0x00000008ff0e7819 */ /* 0x000fe40000011615 */
[----:B--2---:R-:W1:Y:S01]  /*c800*/  LDSM.16.MT88.4 R20, [R221+0x11800] ;  /* 0x01180000dd14783b */ /* 0x004e620000004200 */
[----:B------:R-:W-:Y:S01]  /*c810*/  SHF.R.U32.HI R12, RZ, 0x18, R12 ;  /* 0x00000018ff0c7819 */ /* 0x000fe2000001160c */
[----:B------:R-:W-:Y:S01]  /*c820*/  HSET2.LE.AND R6, R13, R250, PT ;  /* 0x000000fa0d067233 */ /* 0x000fe20003803000 */
[----:B------:R-:W-:-:S02]  /*c830*/  PRMT R15, R8, 0x5410, R15 ;  /* 0x00005410080f7816 */ /* 0x000fc4000000000f */
[----:B------:R-:W-:Y:S02]  /*c840*/  LOP3.LUT R193, R26, 0xff, RZ, 0xc0, !PT ;  /* 0x000000ff1ac17812 */ /* 0x000fe400078ec0ff */
[----:B------:R-:W-:Y:S01]  /*c850*/  PRMT R9, R9, 0x5410, R12 ;  /* 0x0000541009097816 */ /* 0x000fe2000000000c */
[--C-:B------:R-:W-:Y:S01]  /*c860*/  HSET2.LE.AND R5, R15, R250.reuse, PT ;  /* 0x000000fa0f057233 */ /* 0x100fe20003803000 */
[----:B------:R-:W-:Y:S01]  /*c870*/  PRMT R193, R193, 0x5410, R14 ;  /* 0x00005410c1c17816 */ /* 0x000fe2000000000e */
[----:B------:R-:W-:Y:S01]  /*c880*/  LDSM.16.MT88.4 R24, [R222+0x11800] ;  /* 0x01180000de18783b */ /* 0x000fe20000004200 */
[----:B------:R-:W-:Y:S01]  /*c890*/  F2FP.PACK_AB R11, R176, R175 ;  /* 0x000000afb00b723e */ /* 0x000fe200000000ff */
[--C-:B------:R-:W-:Y:S01]  /*c8a0*/  HSET2.LE.AND R7, R9, R250.reuse, PT ;  /* 0x000000fa09077233 */ /* 0x100fe20003803000 */
[----:B----4-:R-:W-:Y:S01]  /*c8b0*/  F2FP.PACK_AB R10, R179, R178 ;  /* 0x000000b2b30a723e */ /* 0x010fe200000000ff */
[----:B------:R-:W2:Y:S01]  /*c8c0*/  LDSM.16.MT88.4 R12, [R220+0x11800] ;  /* 0x01180000dc0c783b */ /* 0x000ea20000004200 */
[----:B------:R-:W-:Y:S01]  /*c8d0*/  HSET2.LE.AND R4, R193, R250, PT ;  /* 0x000000fac1047233 */ /* 0x000fe20003803000 */
[----:B------:R-:W-:-:S02]  /*c8e0*/  F2FP.PACK_AB R9, R182, R177 ;  /* 0x000000b1b609723e */ /* 0x000fc400000000ff */
[----:B------:R-:W-:Y:S02]  /*c8f0*/  F2FP.PACK_AB R8, R172, R173 ;  /* 0x000000adac08723e */ /* 0x000fe400000000ff */
[----:B------:R-:W-:Y:S02]  /*c900*/  LOP3.LUT R4, R4, R11, RZ, 0xc0, !PT ;  /* 0x0000000b04047212 */ /* 0x000fe400078ec0ff */
[----:B------:R-:W-:Y:S02]  /*c910*/  LOP3.LUT R5, R5, R10, RZ, 0xc0, !PT ;  /* 0x0000000a05057212 */ /* 0x000fe400078ec0ff */
[----:B------:R-:W-:Y:S02]  /*c920*/  LOP3.LUT R6, R6, R9, RZ, 0xc0, !PT ;  /* 0x0000000906067212 */ /* 0x000fe400078ec0ff */
[----:B------:R-:W-:Y:S02]  /*c930*/  LOP3.LUT R7, R7, R8, RZ, 0xc0, !PT ;  /* 0x0000000807077212 */ /* 0x000fe400078ec0ff */
[----:B------:R-:W-:Y:S05]  /*c940*/  LDSM.16.MT88.4 R8, [R224+0x13800] ;  /* 0x01380000e008783b */ /* 0x000fea0000004200 */
[C---:B---3--:R-:W-:Y:S08]  /*c950*/  HMMA.16816.F32 R160, R4.reuse, R16, R160 ;  /* 0x0000001004a0723c */ /* 0x048ff000000018a0 */
[C---:B-1----:R-:W-:Y:S08]  /*c960*/  HMMA.16816.F32 R144, R4.reuse, R20, R144 ;  /* 0x000000140490723c */ /* 0x042ff00000001890 */
[C---:B------:R-:W-:Y:S01]  /*c970*/  HMMA.16816.F32 R140, R4.reuse, R22, R140 ;  /* 0x00000016048c723c */ /* 0x040fe2000000188c */
[----:B------:R-:W1:Y:S07]  /*c980*/  LDSM.16.MT88.4 R20, [R221+0x13800] ;  /* 0x01380000dd14783b */ /* 0x000e6e0000004200 */
        /* <DEDUP_REMOVED lines=20> */
[C---:B-1----:R-:W-:Y:S07]  /*cad0*/  HMMA.16816.F32 R84, R4.reuse, R20, R84 ;  /* 0x000000140454723c */ /* 0x042fee0000001854 */
[----:B------:R-:W-:Y:S01]  /*cae0*/  FFMA.FTZ R21, R166, R2, R33 ;  /* 0x00000002a6157223 */ /* 0x000fe20000010021 */
[----:B------:R-:W-:Y:S01]  /*caf0*/  HMMA.16816.F32 R60, R4, R24, R60 ;  /* 0x00000018043c723c */ /* 0x000fe2000000183c */
[----:B------:R-:W-:-:S02]  /*cb00*/  IMAD.MOV.U32 R2, RZ, RZ, R170 ;  /* 0x000000ffff027224 */ /* 0x000fc400078e00aa */
[----:B------:R-:W-:-:S04]  /*cb10*/  FADD.FTZ R21, R0, R21 ;  /* 0x0000001500157221 */ /* 0x000fc80000010000 */
[----:B------:R-:W-:Y:S01]  /*cb20*/  FADD.FTZ R0, R32, R21 ;  /* 0x0000001520007221 */ /* 0x000fe20000010000 */
[----:B------:R-:W-:Y:S01]  /*cb30*/  HMMA.16816.F32 R64, R4, R26, R64 ;  /* 0x0000001a0440723c */ /* 0x000fe20000001840 */
[----:B------:R-:W1:Y:S02]  /*cb40*/  LDSM.16.MT88.4 R24, [R220+0x15800] ;  /* 0x01580000dc18783b */ /* 0x000e640000004200 */
[----:B------:R-:W-:-:S04]  /*cb50*/  FADD.FTZ R0, R3, R0 ;  /* 0x0000000003007221 */ /* 0x000fc80000010000 */
[----:B------:R-:W-:Y:S01]  /*cb60*/  FADD.FTZ R3, R185, R0 ;  /* 0x00000000b9037221 */ /* 0x000fe20000010000 */
[----:B----4-:R-:W-:Y:S03]  /*cb70*/  HMMA.16816.F32 R76, R4, R8, R76 ;  /* 0x00000008044c723c */ /* 0x010fe6000000184c */
[----:B------:R-:W-:-:S05]  /*cb80*/  FADD.FTZ R3, R190, R3 ;  /* 0x00000003be037221 */ /* 0x000fca0000010000 */
[C---:B------:R-:W-:Y:S01]  /*cb90*/  HMMA.16816.F32 R80, R4.reuse, R10, R80 ;  /* 0x0000000a0450723c */ /* 0x040fe20000001850 */
[----:B------:R-:W4:Y:S07]  /*cba0*/  LDSM.16.MT88.4 R8, [R221+0x17800] ;  /* 0x01780000dd08783b */ /* 0x000f2e0000004200 */
[C---:B---3--:R-:W-:Y:S08]  /*cbb0*/  HMMA.16816.F32 R100, R4.reuse, R16, R100 ;  /* 0x000000100464723c */ /* 0x048ff00000001864 */
[C---:B------:R-:W-:Y:S01]  /*cbc0*/  HMMA.16816.F32 R104, R4.reuse, R18, R104 ;  /* 0x000000120468723c */ /* 0x040fe20000001868 */
[----:B------:R-:W3:Y:S07]  /*cbd0*/  LDSM.16.MT88.4 R16, [R220+0x17800] ;  /* 0x01780000dc10783b */ /* 0x000eee0000004200 */
[C---:B--2---:R-:W-:Y:S07]  /*cbe0*/  HMMA.16816.F32 R108, R4.reuse, R12, R108 ;  /* 0x0000000c046c723c */ /* 0x044fee000000186c */
[----:B------:R-:W-:Y:S01]  /*cbf0*/  FADD.FTZ R13, R35, R164 ;  /* 0x000000a4230d7221 */ /* 0x000fe20000010000 */
[----:B------:R-:W-:Y:S03]  /*cc00*/  HMMA.16816.F32 R88, R4, R22, R88 ;  /* 0x000000160458723c */ /* 0x000fe60000001858 */
[----:B------:R-:W-:-:S04]  /*cc10*/  FADD.FTZ R13, R34, R13 ;  /* 0x0000000d220d7221 */ /* 0x000fc80000010000 */
[----:B------:R-:W-:Y:S01]  /*cc20*/  FADD.FTZ R184, R184, R13 ;  /* 0x0000000db8b87221 */ /* 0x000fe20000010000 */
[----:B-1----:R-:W-:Y:S03]  /*cc30*/  HMMA.16816.F32 R92, R4, R24, R92 ;  /* 0x00000018045c723c */ /* 0x002fe6000000185c */
[----:B------:R-:W-:-:S04]  /*cc40*/  FADD.FTZ R0, R183, R184 ;  /* 0x000000b8b7007221 */ /* 0x000fc80000010000 */
        /* <DEDUP_REMOVED lines=11> */
[----:B----4-:R-:W-:Y:S01]  /*cd00*/  HMMA.16816.F32 R116, R4, R8, R116 ;  /* 0x000000080474723c */ /* 0x010fe20000001874 */
        /* <DEDUP_REMOVED lines=12> */
[----:B------:R-:W-:Y:S02]  /*cdd0*/  FADD.FTZ R166, R172, R173 ;  /* 0x000000adaca67221 */ /* 0x000fe40000010000 */
[----:B------:R-:W-:Y:S01]  /*cde0*/  IMAD.MOV.U32 R0, RZ, RZ, R169 ;  /* 0x000000ffff007224 */ /* 0x000fe200078e00a9 */
[----:B------:R-:W-:Y:S08]  /*cdf0*/  HMMA.16816.F32 R128, R4, R18, R128 ;  /* 0x000000120480723c */ /* 0x000ff00000001880 */
.L_x_620:
[----:B------:R-:W-:-:S06]  /*ce00*/  UISETP.GT.AND UP0, UPT, UR34, UR15, UPT ;  /* 0x0000000f2200728c */ /* 0x000fcc000bf04270 */
[----:B------:R-:W-:-:S13]  /*ce10*/  PLOP3.LUT P0, PT, PT, PT, UP0, 0x80, 0x0 ;  /* 0x000000000000781c */ /* 0x000fda0003f0f008 */
[----:B------:R-:W-:Y:S05]  /*ce20*/  @!P0 BRA `(.L_x_624) ;  /* 0x0000542000008947 */ /* 0x000fea0003800000 */
[----:B------:R-:W1:Y:S01]  /*ce30*/  S2R R7, SR_TID.X ;  /* 0x0000000000077919 */ /* 0x000e620000002100 */
[----:B------:R-:W-:Y:S01]  /*ce40*/  USHF.R.S32.HI UR35, URZ, 0x1f, UR26 ;  /* 0x0000001f3f237899 */ /* 0x000fe2000801141a */
[--C-:B------:R-:W-:Y:S01]  /*ce50*/  SHF.R.S32.HI R5, RZ, 0x1f, R244.reuse ;  /* 0x0000001fff057819 */ /* 0x100fe200000114f4 */
[----:B------:R-:W-:Y:S01]  /*ce60*/  ULDC.64 UR4, c[0x0][0x1b8] ;  /* 0x00006e0000047ab9 */ /* 0x000fe20000000a00 */
[----:B------:R-:W-:Y:S01]  /*ce70*/  IMAD.U32 R8, RZ, RZ, UR26 ;  /* 0x0000001aff087e24 */ /* 0x000fe2000f8e00ff */
[----:B------:R-:W-:Y:S01]  /*ce80*/  ULDC.64 UR6, c[0x0][0x1b0] ;  /* 0x00006c0000067ab9 */ /* 0x000fe20000000a00 */
[----:B------:R-:W-:Y:S01]  /*ce90*/  IMAD.MOV.U32 R4, RZ, RZ, R244 ;  /* 0x000000ffff047224 */ /* 0x000fe200078e00f4 */
[----:B------:R-:W-:Y:S01]  /*cea0*/  UIMAD UR4, UR35, UR4, URZ ;  /* 0x00000004230472a4 */ /* 0x000fe2000f8e023f */
[----:B------:R-:W-:Y:S01]  /*ceb0*/  IMAD.U32 R10, RZ, RZ, UR26 ;  /* 0x0000001aff0a7e24 */ /* 0x000fe2000f8e00ff */
[----:B------:R-:W-:Y:S01]  /*cec0*/  UIMAD UR6, UR35, UR6, URZ ;  /* 0x00000006230672a4 */ /* 0x000fe2000f8e023f */
[--C-:B------:R-:W-:Y:S01]  /*ced0*/  IMAD.WIDE.U32 R8, R8, c[0x0][0x1b8], R4.reuse ;  /* 0x00006e0008087a25 */ /* 0x100fe200078e0004 */
[----:B------:R-:W-:Y:S01]  /*cee0*/  UIMAD UR4, UR26, UR5, UR4 ;  /* 0x000000051a0472a4 */ /* 0x000fe2000f8e0204 */
[----:B------:R-:W-:Y:S01]  /*cef0*/  ISETP.GE.AND P5, PT, R244, c[0x0][0x220], PT ;  /* 0x00008800f4007a0c */ /* 0x000fe20003fa6270 */
[----:B------:R-:W-:Y:S01]  /*cf00*/  UIMAD UR6, UR26, UR7, UR6 ;  /* 0x000000071a0672a4 */ /* 0x000fe2000f8e0206 */
[----:B------:R-:W-:Y:S01]  /*cf10*/  IMAD.WIDE.U32 R10, R10, c[0x0][0x1b0], R4 ;  /* 0x00006c000a0a7a25 */ /* 0x000fe200078e0004 */
[----:B------:R-:W-:Y:S01]  /*cf20*/  IADD3 R3, P0, R8, UR30, RZ ;  /* 0x0000001e08037c10 */ /* 0x000fe2000ff1e0ff */
[----:B------:R-:W-:Y:S01]  /*cf30*/  UIADD3 UR26, UR34, -0x2, URZ ;  /* 0xfffffffe221a7890 */ /* 0x000fe2000fffe03f */
[----:B------:R-:W-:Y:S01]  /*cf40*/  ISETP.GE.AND P4, PT, R233, c[0x0][0x220], PT ;  /* 0x00008800e9007a0c */ /* 0x000fe20003f86270 */
[----:B------:R-:W-:Y:S01]  /*cf50*/  IMAD.U32 R246, RZ, RZ, UR4 ;  /* 0x00000004fff67e24 */ /* 0x000fe2000f8e00ff */
[----:B------:R-:W-:Y:S01]  /*cf60*/  IADD3 R5, P1, R10, UR28, RZ ;  /* 0x0000001c0a057c10 */ /* 0x000fe2000ff3e0ff */
[----:B------:R-:W-:Y:S01]  /*cf70*/  IMAD.U32 R248, RZ, RZ, UR6 ;  /* 0x00000006fff87e24 */ /* 0x000fe2000f8e00ff */
[----:B------:R-:W-:Y:S01]  /*cf80*/  ISETP.GE.AND P3, PT, R232, c[0x0][0x220], PT ;  /* 0x00008800e8007a0c */ /* 0x000fe20003f66270 */
[----:B------:R-:W-:Y:S01]  /*cf90*/  IMAD.MOV.U32 R164, RZ, RZ, R0 ;  /* 0x000000ffffa47224 */ /* 0x000fe200078e0000 */
[----:B------:R-:W-:Y:S01]  /*cfa0*/  IADD3.X R246, R246, UR29, R9, P0, !PT ;  /* 0x0000001df6f67c10 */ /* 0x000fe200087fe409 */
[----:B------:R-:W-:Y:S01]  /*cfb0*/  IMAD.WIDE.U32 R8, R165, -0x2daee0ad, RZ ;  /* 0xd2511f53a5087825 */ /* 0x000fe200078e00ff */
[----:B-1----:R-:W-:Y:S01]  /*cfc0*/  SHF.R.S32.HI R4, RZ, 0x1f, R7 ;  /* 0x0000001fff047819 */ /* 0x002fe20000011407 */
[----:B------:R-:W-:Y:S01]  /*cfd0*/  UIADD3 UR7, UR34, -0x1, URZ ;  /* 0xffffffff22077890 */ /* 0x000fe2000fffe03f */
[----:B------:R-:W-:Y:S01]  /*cfe0*/  IADD3.X R248, R248, UR27, R11, P1, !PT ;  /* 0x0000001bf8f87c10 */ /* 0x000fe20008ffe40b */
[----:B------:R-:W-:Y:S01]  /*cff0*/  UMOV UR27, URZ ;  /* 0x0000003f001b7c82 */ /* 0x000fe20008000000 */
[----:B------:R-:W-:-:S02]  /*d000*/  LEA.HI R4, R4, R7, RZ, 0x3 ;  /* 0x0000000704047211 */ /* 0x000fc400078f18ff */
[----:B------:R-:W-:Y:S02]  /*d010*/  LEA R247, P0, R3, c[0x0][0x170], 0x1 ;  /* 0x00005c0003f77a11 */ /* 0x000fe400078008ff */
[----:B------:R-:W-:Y:S02]  /*d020*/  SHF.R.S32.HI R14, RZ, 0x3, R4 ;  /* 0x00000003ff0e7819 */ /* 0x000fe40000011404 */
[----:B------:R-:W-:Y:S02]  /*d030*/  LEA R249, P1, R5, c[0x0][0x168], 0x1 ;  /* 0x00005a0005f97a11 */ /* 0x000fe400078208ff */
[----:B------:R-:W-:Y:S01]  /*d040*/  LEA.HI.X R246, R3, c[0x0][0x174], R246, 0x1, P0 ;  /* 0x00005d0003f67a11 */ /* 0x000fe200000f0cf6 */
[----:B------:R-:W-:Y:S01]  /*d050*/  IMAD.MOV.U32 R3, RZ, RZ, R2 ;  /* 0x000000ffff037224 */ /* 0x000fe200078e0002 */
[----:B------:R-:W-:Y:S02]  /*d060*/  SHF.R.S32.HI R15, RZ, 0x1f, R14 ;  /* 0x0000001fff0f7819 */ /* 0x000fe4000001140e */
[----:B------:R-:W-:-:S02]  /*d070*/  IADD3 R18, P2, R14, 0x10, RZ ;  /* 0x000000100e127810 */ /* 0x000fc40007f5e0ff */
[----:B------:R-:W-:Y:S01]  /*d080*/  LEA.HI.X R248, R5, c[0x0][0x16c], R248, 0x1, P1 ;  /* 0x00005b0005f87a11 */ /* 0x000fe200008f0cf8 */
[----:B------:R-:W-:Y:S01]  /*d090*/  IMAD.WIDE.U32 R4, R196, -0x326172a9, RZ ;  /* 0xcd9e8d57c4047825 */ /* 0x000fe200078e00ff */
[C---:B------:R-:W-:Y:S01]  /*d0a0*/  IADD3 R12, P0, R14.reuse, 0x30, RZ ;  /* 0x000000300e0c7810 */ /* 0x040fe20007f1e0ff */
[----:B------:R-:W-:Y:S01]  /*d0b0*/  STL.64 [R1+0x20], R14 ;  /* 0x0000200e01007387 */ /* 0x000fe20000100a00 */
[----:B------:R-:W-:Y:S01]  /*d0c0*/  IADD3 R16, P1, R14, 0x20, RZ ;  /* 0x000000200e107810 */ /* 0x000fe20007f3e0ff */
[--C-:B------:R-:W-:Y:S01]  /*d0d0*/  IMAD.X R19, RZ, RZ, R15.reuse, P2 ;  /* 0x000000ffff137224 */ /* 0x100fe200010e060f */
[----:B------:R-:W-:Y:S01]  /*d0e0*/  LOP3.LUT R197, R5, R197, RZ, 0x3c, !PT ;  /* 0x000000c505c57212 */ /* 0x000fe200078e3cff */
[--C-:B------:R-:W-:Y:S01]  /*d0f0*/  IMAD.X R13, RZ, RZ, R15.reuse, P0 ;  /* 0x000000ffff0d7224 */ /* 0x100fe200000e060f */
[----:B------:R-:W-:Y:S01]  /*d100*/  ISETP.GE.AND P2, PT, R231, c[0x0][0x220], PT ;  /* 0x00008800e7007a0c */ /* 0x000fe20003f46270 */
[----:B------:R-:W-:Y:S01]  /*d110*/  IMAD.X R17, RZ, RZ, R15, P1 ;  /* 0x000000ffff117224 */ /* 0x000fe200008e060f */
[----:B------:R-:W-:Y:S01]  /*d120*/  STL.64 [R1+0x38], R18 ;  /* 0x0000381201007387 */ /* 0x000fe20000100a00 */
[----:B------:R-:W-:-:S03]  /*d130*/  IMAD.WIDE.U32 R6, R197, -0x2daee0ad, RZ ;  /* 0xd2511f53c5067825 */ /* 0x000fc600078e00ff */
[----:B------:R-:W-:Y:S04]  /*d140*/  STL.64 [R1+0x28], R12 ;  /* 0x0000280c01007387 */ /* 0x000fe80000100a00 */
[----:B------:R-:W-:Y:S04]  /*d150*/  STL.64 [R1+0x30], R16 ;  /* 0x0000301001007387 */ /* 0x000fe80000100a00 */
[----:B------:R1:W-:Y:S04]  /*d160*/  STL.64 [R1+0x8], R4 ;  /* 0x0000080401007387 */ /* 0x0003e80000100a00 */
[----:B------:R2:W-:Y:S01]  /*d170*/  STL.64 [R1+0x10], R8 ;  /* 0x0000100801007387 */ /* 0x0005e20000100a00 */
[----:B-1----:R-:W-:-:S02]  /*d180*/  IMAD.MOV.U32 R4, RZ, RZ, R198 ;  /* 0x000000ffff047224 */ /* 0x002fc400078e00c6 */
[----:B------:R-:W-:-:S05]  /*d190*/  IMAD.MOV.U32 R5, RZ, RZ, R201 ;  /* 0x000000ffff057224 */ /* 0x000fca00078e00c9 */
[----:B------:R2:W-:Y:S04]  /*d1a0*/  STL.64 [R1+0x18], R4 ;  /* 0x0000180401007387 */ /* 0x0005e80000100a00 */
[----:B------:R2:W-:Y:S01]  /*d1b0*/  STL.64 [R1], R6 ;  /* 0x0000000601007387 */ /* 0x0005e20000100a00 */
[----:B------:R-:W-:Y:S05]  /*d1c0*/  BRA `(.L_x_625) ;  /* 0x000006c000007947 */ /* 0x000fea0003800000 */
.L_x_627:
        /* <DEDUP_REMOVED lines=12> */
[C---:B------:R-:W-:Y:S02]  /*d290*/  @!P5 LEA R172, P1, R169.reuse, c[0x0][0x168], 0x1 ;  /* 0x00005a00a9acda11 */ /* 0x040fe400078208ff */
[----:B------:R-:W-:Y:S02]  /*d2a0*/  IADD3 R165, P6, R169, UR17, RZ ;  /* 0x00000011a9a57c10 */ /* 0x000fe4000ffde0ff */
[----:B------:R-:W-:Y:S02]  /*d2b0*/  LEA.HI.X R168, R168, R239, R171, 0x6, P0 ;  /* 0x000000efa8a87211 */ /* 0x000fe400000f34ab */
[----:B------:R-:W-:Y:S02]  /*d2c0*/  IADD3 R0, P0, R165, UR17, RZ ;  /* 0x00000011a5007c10 */ /* 0x000fe4000ff1e0ff */
[----:B------:R-:W-:Y:S02]  /*d2d0*/  @!P5 LEA.HI.X R173, R169, c[0x0][0x16c], R168, 0x1, P1 ;  /* 0x00005b00a9adda11 */ /* 0x000fe400008f0ca8 */
[----:B------:R-:W-:Y:S02]  /*d2e0*/  IADD3.X R2, R168, UR16, RZ, P6, !PT ;  /* 0x00000010a8027c10 */ /* 0x000fe4000b7fe4ff */
[C---:B------:R-:W-:Y:S01]  /*d2f0*/  @!P5 LEA R170, P6, R165.reuse, c[0x0][0x168], 0x1 ;  /* 0x00005a00a5aada11 */ /* 0x040fe200078c08ff */
[----:B------:R-:W-:Y:S01]  /*d300*/  @!PT LDS RZ, [RZ] ;  /* 0x00000000fffff984 */ /* 0x000fe20000000800 */
[----:B------:R-:W-:Y:S01]  /*d310*/  @!PT LDS RZ, [RZ] ;  /* 0x00000000fffff984 */ /* 0x000fe20000000800 */
[----:B------:R-:W-:Y:S01]  /*d320*/  @!PT LDS RZ, [RZ] ;  /* 0x00000000fffff984 */ /* 0x000fe20000000800 */
[----:B------:R1:W-:Y:S01]  /*d330*/  @!P5 LDGSTS.E.BYPASS.LTC128B.128 [R234+0x8000], [R172.64] ;  /* 0x08000000aceadfae */ /* 0x0003e2000b901d58 */
[----:B------:R-:W-:Y:S02]  /*d340*/  IADD3.X R169, R2, UR16, RZ, P0, !PT ;  /* 0x0000001002a97c10 */ /* 0x000fe400087fe4ff */
[----:B------:R-:W-:Y:S01]  /*d350*/  @!P5 LEA.HI.X R171, R165, c[0x0][0x16c], R2, 0x1, P6 ;  /* 0x00005b00a5abda11 */ /* 0x000fe200030f0c02 */
[----:B------:R1:W-:Y:S01]  /*d360*/  @P4 STS.128 [R234+0xa000], RZ ;  /* 0x00a000ffea004388 */ /* 0x0003e20000000c00 */
[C---:B------:R-:W-:Y:S02]  /*d370*/  @!P5 LEA R176, P6, R0.reuse, c[0x0][0x168], 0x1 ;  /* 0x00005a0000b0da11 */ /* 0x040fe400078c08ff */
[C---:B------:R-:W-:Y:S01]  /*d380*/  IADD3 R168, P1, R0.reuse, UR17, RZ ;  /* 0x0000001100a87c10 */ /* 0x040fe2000ff3e0ff */
[----:B------:R-:W-:Y:S01]  /*d390*/  @!PT LDS RZ, [RZ] ;  /* 0x00000000fffff984 */ /* 0x000fe20000000800 */
[----:B------:R-:W-:Y:S01]  /*d3a0*/  @!PT LDS RZ, [RZ] ;  /* 0x00000000fffff984 */ /* 0x000fe20000000800 */
[----:B------:R-:W-:Y:S01]  /*d3b0*/  @!PT LDS RZ, [RZ] ;  /* 0x00000000fffff984 */ /* 0x000fe20000000800 */
[----:B------:R1:W-:Y:S01]  /*d3c0*/  @!P4 LDGSTS.E.BYPASS.LTC128B.128 [R234+0xa000], [R202.64+0x80] ;  /* 0x0a000080caeacfae */ /* 0x0003e2000b901d58 */
[----:B------:R-:W-:Y:S02]  /*d3d0*/  @!P5 LEA.HI.X R177, R0, c[0x0][0x16c], R169, 0x1, P6 ;  /* 0x00005b0000b1da11 */ /* 0x000fe400030f0ca9 */
[C---:B------:R-:W-:Y:S01]  /*d3e0*/  @!P5 LEA R174, P0, R168.reuse, c[0x0][0x168], 0x1 ;  /* 0x00005a00a8aeda11 */ /* 0x040fe200078008ff */
        /* <DEDUP_REMOVED lines=74> */
.L_x_625:
[----:B--2---:R-:W2:Y:S01]  /*d890*/  LDL.64 R4, [R1+0x18] ;  /* 0x0000180001047983 */ /* 0x004ea20000100a00 */
[----:B------:R-:W-:Y:S01]  /*d8a0*/  UIADD3 UR6, UR34, -0x1, URZ ;  /* 0xffffffff22067890 */ /* 0x000fe2000fffe03f */
[----:B------:R-:W-:Y:S04]  /*d8b0*/  DEPBAR.LE SB0, 0x0 ;  /* 0x000080000000791a */ /* 0x000fe80000000000 */
[----:B------:R-:W3:Y:S01]  /*d8c0*/  LDL.64 R8, [R1+0x20] ;  /* 0x0000200001087983 */ /* 0x000ee20000100a00 */
[----:B------:R-:W-:Y:S01]  /*d8d0*/  UIADD3 UR28, UR7, -UR27, URZ ;  /* 0x8000001b071c7290 */ /* 0x000fe2000fffe03f */
[----:B------:R-:W-:Y:S01]  /*d8e0*/  IMAD.U32 R2, RZ, RZ, UR6 ;  /* 0x00000006ff027e24 */ /* 0x000fe2000f8e00ff */
[----:B------:R-:W-:Y:S01]  /*d8f0*/  USHF.R.S32.HI UR5, URZ, 0x1f, UR6 ;  /* 0x0000001f3f057899 */ /* 0x000fe20008011406 */
[----:B------:R-:W4:Y:S01]  /*d900*/  LDL.64 R12, [R1+0x38] ;  /* 0x00003800010c7983 */ /* 0x000f220000100a00 */
[----:B------:R-:W-:Y:S02]  /*d910*/  UIMAD UR4, UR18, UR6, URZ ;  /* 0x00000006120472a4 */ /* 0x000fe4000f8e023f */
[----:B------:R-:W-:Y:S01]  /*d920*/  IMAD.U32 R0, RZ, RZ, UR28 ;  /* 0x0000001cff007e24 */ /* 0x000fe2000f8e00ff */
[----:B------:R-:W5:Y:S01]  /*d930*/  LDL.64 R16, [R1+0x30] ;  /* 0x0000300001107983 */ /* 0x000f620000100a00 */
[----:B------:R-:W-:Y:S02]  /*d940*/  UIMAD UR4, UR5, UR19, UR4 ;  /* 0x00000013050472a4 */ /* 0x000fe4000f8e0204 */
[----:B------:R-:W-:Y:S01]  /*d950*/  UISETP.GT.AND UP0, UPT, UR6, UR15, UPT ;  /* 0x0000000f0600728c */ /* 0x000fe2000bf04270 */
[----:B------:R-:W4:Y:S04]  /*d960*/  LDL.64 R20, [R1+0x28] ;  /* 0x0000280001147983 */ /* 0x000f280000100a00 */
[----:B------:R-:W-:Y:S06]  /*d970*/  BAR.SYNC.DEFER_BLOCKING 0x0 ;  /* 0x0000000000007b1d */ /* 0x000fec0000010000 */
[----:B------:R-:W-:Y:S01]  /*d980*/  @P5 STS.128 [R234+0x10000], RZ ;  /* 0x010000ffea005388 */ /* 0x000fe20000000c00 */
[----:B--2---:R-:W-:Y:S05]  /*d990*/  IMAD.WIDE.U32 R34, R2, UR19, R4 ;  /* 0x0000001302227c25 */ /* 0x004fea000f8e0004 */
[----:B------:R-:W-:Y:S01]  /*d9a0*/  IADD3 R252, R35, UR4, RZ ;  /* 0x0000000423fc7c10 */ /* 0x000fe2000fffe0ff */
[----:B------:R-:W-:Y:S01]  /*d9b0*/  UIADD3 UR4, UR26, -UR27, URZ ;  /* 0x8000001b1a047290 */ /* 0x000fe2000fffe03f */
[----:B---3--:R-:W-:Y:S02]  /*d9c0*/  LEA R202, P0, R0, R8, 0x6 ;  /* 0x0000000800ca7211 */ /* 0x008fe400078030ff */
[----:B------:R-:W-:Y:S02]  /*d9d0*/  IADD3 R251, P1, R34, UR20, RZ ;  /* 0x0000001422fb7c10 */ /* 0x000fe4000ff3e0ff */
[----:B------:R-:W-:Y:S01]  /*d9e0*/  LEA.HI.X.SX32 R203, R0, R9, 0x6, P0 ;  /* 0x0000000900cb7211 */ /* 0x000fe200000f36ff */
[----:B------:R-:W-:Y:S01]  /*d9f0*/  IMAD.WIDE.U32 R182, R202, c[0x0][0x1a0], RZ ;  /* 0x00006800cab67a25 */ /* 0x000fe200078e00ff */
[----:B------:R-:W-:Y:S02]  /*da00*/  IADD3.X R2, R252, UR31, RZ, P1, !PT ;  /* 0x0000001ffc027c10 */ /* 0x000fe40008ffe4ff */
[C---:B------:R-:W-:Y:S02]  /*da10*/  @!P5 LEA R26, P1, R251.reuse, c[0x0][0x170], 0x1 ;  /* 0x00005c00fb1ada11 */ /* 0x040fe400078208ff */
[C---:B------:R-:W-:Y:S02]  /*da20*/  IADD3 R165, P0, R251.reuse, UR20, RZ ;  /* 0x00000014fba57c10 */ /* 0x040fe4000ff1e0ff */
[----:B------:R-:W-:Y:S01]  /*da30*/  @!P5 LEA.HI.X R27, R251, c[0x0][0x174], R2, 0x1, P1 ;  /* 0x00005d00fb1bda11 */ /* 0x000fe200008f0c02 */
[----:B------:R-:W-:Y:S01]  /*da40*/  IMAD R251, R203, c[0x0][0x1a0], RZ ;  /* 0x00006800cbfb7a24 */ /* 0x000fe200078e02ff */
[----:B------:R-:W-:Y:S02]  /*da50*/  @!P5 LEA R30, P6, R34, c[0x0][0x170], 0x1 ;  /* 0x00005c00221eda11 */ /* 0x000fe400078c08ff */
[----:B------:R-:W-:Y:S01]  /*da60*/  IADD3.X R2, R2, UR31, RZ, P0, !PT ;  /* 0x0000001f02027c10 */ /* 0x000fe200087fe4ff */
[----:B------:R-:W-:Y:S01]  /*da70*/  IMAD R251, R202, c[0x0][0x1a4], R251 ;  /* 0x00006900cafb7a24 */ /* 0x000fe200078e02fb */
[----:B------:R-:W-:Y:S02]  /*da80*/  @!P5 LEA.HI.X R31, R34, c[0x0][0x174], R252, 0x1, P6 ;  /* 0x00005d00221fda11 */ /* 0x000fe400030f0cfc */
[----:B------:R-:W-:Y:S01]  /*da90*/  @!P5 LEA R34, P0, R165, c[0x0][0x170], 0x1 ;  /* 0x00005c00a522da11 */ /* 0x000fe200078008ff */
[----:B------:R-:W-:Y:S01]  /*daa0*/  IMAD.IADD R251, R183, 0x1, R251 ;  /* 0x00000001b7fb7824 */ /* 0x000fe200078e02fb */
[----:B----4-:R-:W-:Y:S01]  /*dab0*/  LEA R198, P6, R0, R12, 0x6 ;  /* 0x0000000c00c67211 */ /* 0x010fe200078c30ff */
[----:B------:R-:W-:Y:S01]  /*dac0*/  @!PT LDS RZ, [RZ] ;  /* 0x00000000fffff984 */ /* 0x000fe20000000800 */
[----:B------:R-:W-:Y:S01]  /*dad0*/  @!PT LDS RZ, [RZ] ;  /* 0x00000000fffff984 */ /* 0x000fe20000000800 */
[----:B------:R-:W-:Y:S01]  /*dae0*/  @!PT LDS RZ, [RZ] ;  /* 0x00000000fffff984 */ /* 0x000fe20000000800 */
[----:B------:R1:W-:Y:S01]  /*daf0*/  @!P5 LDGSTS.E.BYPASS.LTC128B.128 [R234+0x10000], [R30.64] ;  /* 0x100000001eeadfae */ /* 0x0003e2000b901d58 */
[C---:B------:R-:W-:Y:S02]  /*db00*/  @!P5 LEA.HI.X R35, R165.reuse, c[0x0][0x174], R2, 0x1, P0 ;  /* 0x00005d00a523da11 */ /* 0x040fe400000f0c02 */
[----:B------:R-:W-:Y:S01]  /*db10*/  LEA R178, P0, R182, R247, 0x1 ;  /* 0x000000f7b6b27211 */ /* 0x000fe200078008ff */
[----:B------:R-:W-:Y:S01]  /*db20*/  @P4 STS.128 [R234+0x12000], RZ ;  /* 0x012000ffea004388 */ /* 0x000fe20000000c00 */
[----:B------:R-:W-:Y:S02]  /*db30*/  LEA.HI.X.SX32 R199, R0, R13, 0x6, P6 ;  /* 0x0000000d00c77211 */ /* 0x000fe400030f36ff */
[----:B------:R-:W-:Y:S01]  /*db40*/  LEA.HI.X R179, R182, R246, R251, 0x1, P0 ;  /* 0x000000f6b6b37211 */ /* 0x000fe200000f0cfb */
[----:B------:R-:W-:Y:S01]  /*db50*/  IMAD.WIDE.U32 R182, R198, c[0x0][0x1a0], RZ ;  /* 0x00006800c6b67a25 */ /* 0x000fe200078e00ff */
[----:B------:R-:W-:Y:S02]  /*db60*/  @!P5 IADD3 R25, P1, R165, UR20, RZ ;  /* 0x00000014a519dc10 */ /* 0x000fe4000ff3e0ff */
[----:B------:R-:W-:Y:S01]  /*db70*/  LEA R194, P0, R0, R20, 0x6 ;  /* 0x0000001400c27211 */ /* 0x000fe200078030ff */
[----:B------:R-:W-:Y:S01]  /*db80*/  @!PT LDS RZ, [RZ] ;  /* 0x00000000fffff984 */ /* 0x000fe20000000800 */
[----:B------:R-:W-:Y:S01]  /*db90*/  @!PT LDS RZ, [RZ] ;  /* 0x00000000fffff984 */ /* 0x000fe20000000800 */
[----:B------:R-:W-:Y:S01]  /*dba0*/  @!PT LDS RZ, [RZ] ;  /* 0x00000000fffff984 */ /* 0x000fe20000000800 */
[----:B------:R2:W-:Y:S01]  /*dbb0*/  @!P4 LDGSTS.E.BYPASS.LTC128B.128 [R234+0x12000], [R178.64+0x80] ;  /* 0x12000080b2eacfae */ /* 0x0005e2000b901d58 */
[----:B------:R-:W-:Y:S01]  /*dbc0*/  IMAD R165, R199, c[0x0][0x1a0], RZ ;  /* 0x00006800c7a57a24 */ /* 0x000fe200078e02ff */
[----:B------:R-:W-:Y:S02]  /*dbd0*/  @!P5 IADD3.X R252, R2, UR31, RZ, P1, !PT ;  /* 0x0000001f02fcdc10 */ /* 0x000fe40008ffe4ff */
[----:B------:R-:W-:Y:S01]  /*dbe0*/  @P3 STS.128 [R234+0x14000], RZ ;  /* 0x014000ffea003388 */ /* 0x000fe20000000c00 */
[----:B------:R-:W-:Y:S01]  /*dbf0*/  IMAD R165, R198, c[0x0][0x1a4], R165 ;  /* 0x00006900c6a57a24 */ /* 0x000fe200078e02a5 */
[----:B------:R-:W-:Y:S01]  /*dc00*/  LEA R198, P6, R182, R247, 0x1 ;  /* 0x000000f7b6c67211 */ /* 0x000fe200078c08ff */
[----:B------:R-:W-:Y:S01]  /*dc10*/  IMAD.WIDE.U32 R28, R194, c[0x0][0x1a0], RZ ;  /* 0x00006800c21c7a25 */ /* 0x000fe200078e00ff */
[----:B------:R-:W-:Y:S01]  /*dc20*/  @!PT LDS RZ, [RZ] ;  /* 0x00000000fffff984 */ /* 0x000fe20000000800 */
[----:B------:R-:W-:Y:S01]  /*dc30*/  @!PT LDS RZ, [RZ] ;  /* 0x00000000fffff984 */ /* 0x000fe20000000800 */
[----:B------:R-:W-:Y:S01]  /*dc40*/  @!PT LDS RZ, [RZ] ;  /* 0x00000000fffff984 */ /* 0x000fe20000000800 */
[----:B------:R2:W-:Y:S01]  /*dc50*/  @!P3 LDGSTS.E.BYPASS.LTC128B.128 [R234+0x14000], [R178.64+0x100] ;  /* 0x14000100b2eabfae */ /* 0x0005e2000b901d58 */
[----:B------:R-:W-:Y:S02]  /*dc60*/  @!P5 LEA R202, P1, R25, c[0x0][0x170], 0x1 ;  /* 0x00005c0019cada11 */ /* 0x000fe400078208ff */
[----:B------:R-:W-:Y:S01]  /*dc70*/  IMAD.IADD R165, R183, 0x1, R165 ;  /* 0x00000001b7a57824 */ /* 0x000fe200078e02a5 */
[----:B------:R-:W-:Y:S01]  /*dc80*/  @P2 STS.128 [R234+0x16000], RZ ;  /* 0x016000ffea002388 */ /* 0x000fe20000000c00 */
[----:B------:R-:W-:Y:S02]  /*dc90*/  @!P5 LEA.HI.X R203, R25, c[0x0][0x174], R252, 0x1, P1 ;  /* 0x00005d0019cbda11 */ /* 0x000fe400008f0cfc */
[----:B-----5:R-:W-:Y:S01]  /*dca0*/  LEA R186, P1, R0, R16, 0x6 ;  /* 0x0000001000ba7211 */ /* 0x020fe200078230ff */
[----:B------:R-:W-:Y:S01]  /*dcb0*/  @!PT LDS RZ, [RZ] ;  /* 0x00000000fffff984 */ /* 0x000fe20000000800 */
[----:B------:R-:W-:Y:S01]  /*dcc0*/  @!PT LDS RZ, [RZ] ;  /* 0x00000000fffff984 */ /* 0x000fe20000000800 */
[----:B------:R-:W-:Y:S01]  /*dcd0*/  @!PT LDS RZ, [RZ] ;  /* 0x00000000fffff984 */ /* 0x000fe20000000800 */
[----:B------:R2:W-:Y:S01]  /*dce0*/  @!P2 LDGSTS.E.BYPASS.LTC128B.128 [R234+0x16000], [R178.64+0x180] ;  /* 0x16000180b2eaafae */ /* 0x0005e2000b901d58 */
[-C--:B------:R-:W-:Y:S02]  /*dcf0*/  LEA.HI.X R199, R182, R246.reuse, R165, 0x1, P6 ;  /* 0x000000f6b6c77211 */ /* 0x080fe400030f0ca5 */
[C---:B------:R-:W-:Y:S01]  /*dd00*/  LEA.HI.X.SX32 R187, R0.reuse, R17, 0x6, P1 ;  /* 0x0000001100bb7211 */ /* 0x040fe200008f36ff */
[----:B------:R-:W-:Y:S01]  /*dd10*/  @P5 STS.128 [R234+0x10800], RZ ;  /* 0x010800ffea005388 */ /* 0x000fe20000000c00 */
[----:B------:R-:W-:Y:S02]  /*dd20*/  LEA.HI.X.SX32 R195, R0, R21, 0x6, P0 ;  /* 0x0000001500c37211 */ /* 0x000fe400000f36ff */
[-C--:B------:R-:W-:Y:S01]  /*dd30*/  LEA R24, P0, R28, R247.reuse, 0x1 ;  /* 0x000000f71c187211 */ /* 0x080fe200078008ff */
[----:B------:R-:W-:Y:S01]  /*dd40*/  @!PT LDS RZ, [RZ] ;  /* 0x00000000fffff984 */ /* 0x000fe20000000800 */
[----:B------:R-:W-:Y:S01]  /*dd50*/  @!PT LDS RZ, [RZ] ;  /* 0x00000000fffff984 */ /* 0x000fe20000000800 */
[----:B------:R-:W-:Y:S01]  /*dd60*/  @!PT LDS RZ, [RZ] ;  /* 0x00000000fffff984 */ /* 0x000fe20000000800 */
[----:B------:R3:W-:Y:S01]  /*dd70*/  @!P5 LDGSTS.E.BYPASS.LTC128B.128 [R234+0x10800], [R26.64] ;  /* 0x108000001aeadfae */ /* 0x0007e2000b901d58 */
[----:B------:R-:W-:Y:S02]  /*dd80*/  IMAD R2, R187, c[0x0][0x1a0], RZ ;  /* 0x00006800bb027a24 */ /* 0x000fe400078e02ff */
[----:B------:R-:W-:Y:S01]  /*dd90*/  IMAD R0, R195, c[0x0][0x1a0], RZ ;  /* 0x00006800c3007a24 */ /* 0x000fe200078e02ff */
[----:B------:R-:W-:Y:S01]  /*dda0*/  @P4 STS.128 [R234+0x12800], RZ ;  /* 0x012800ffea004388 */ /* 0x000fe20000000c00 */
[C---:B------:R-:W-:Y:S02]  /*ddb0*/  IMAD R2, R186.reuse, c[0x0][0x1a4], R2 ;  /* 0x00006900ba027a24 */ /* 0x040fe400078e0202 */
[----:B------:R-:W-:Y:S01]  /*ddc0*/  IMAD.WIDE.U32 R186, R186, c[0x0][0x1a0], RZ ;  /* 0x00006800baba7a25 */ /* 0x000fe200078e00ff */
[----:B------:R-:W-:Y:S01]  /*ddd0*/  @!PT LDS RZ, [RZ] ;  /* 0x00000000fffff984 */ /* 0x000fe20000000800 */
[----:B------:R-:W-:Y:S01]  /*dde0*/  @!PT LDS RZ, [RZ] ;  /* 0x00000000fffff984 */ /* 0x000fe20000000800 */
[----:B------:R-:W-:Y:S01]  /*ddf0*/  @!PT LDS RZ, [RZ] ;  /* 0x00000000fffff984 */ /* 0x000fe20000000800 */
[----:B------:R4:W-:Y:S03]  /*de00*/  @!P4 LDGSTS.E.BYPASS.LTC128B.128 [R234+0x12800], [R198.64+0x80] ;  /* 0x12800080c6eacfae */ /* 0x0009e6000b901d58 */
[----:B------:R-:W-:Y:S01]  /*de10*/  IMAD.IADD R251, R187, 0x1, R2 ;  /* 0x00000001bbfb7824 */ /* 0x000fe200078e0202 */
[----:B------:R-:W-:Y:S01]  /*de20*/  @P3 STS.128 [R234+0x14800], RZ ;  /* 0x014800ffea003388 */ /* 0x000fe20000000c00 */
[----:B------:R-:W-:Y:S01]  /*de30*/  IMAD R0, R194, c[0x0][0x1a4], R0 ;  /* 0x00006900c2007a24 */ /* 0x000fe200078e0200 */
[C---:B------:R-:W-:Y:S02]  /*de40*/  LEA R194, P1, R186.reuse, R247, 0x1 ;  /* 0x000000f7bac27211 */ /* 0x040fe400078208ff */
[----:B------:R-:W-:Y:S01]  /*de50*/  @!PT LDS RZ, [RZ] ;  /* 0x00000000fffff984 */ /* 0x000fe20000000800 */
[----:B------:R-:W-:Y:S01]  /*de60*/  @!PT LDS RZ, [RZ] ;  /* 0x00000000fffff984 */ /* 0x000fe20000000800 */
[----:B------:R-:W-:Y:S01]  /*de70*/  @!PT LDS RZ, [RZ] ;  /* 0x00000000fffff984 */ /* 0x000fe20000000800 */
[----:B------:R4:W-:Y:S01]  /*de80*/  @!P3 LDGSTS.E.BYPASS.LTC128B.128 [R234+0x14800], [R198.64+0x100] ;  /* 0x14800100c6eabfae */ /* 0x0009e2000b901d58 */
[----:B------:R-:W-:Y:S01]  /*de90*/  IMAD.IADD R0, R29, 0x1, R0 ;  /* 0x000000011d007824 */ /* 0x000fe200078e0200 */
[-C--:B------:R-:W-:Y:S02]  /*dea0*/  LEA.HI.X R195, R186, R246.reuse, R251, 0x1, P1 ;  /* 0x000000f6bac37211 */ /* 0x080fe400008f0cfb */
[----:B------:R-:W-:Y:S02]  /*deb0*/  @P2 STS.128 [R234+0x16800], RZ ;  /* 0x016800ffea002388 */ /* 0x000fe40000000c00 */
[----:B------:R-:W-:Y:S02]  /*dec0*/  LEA.HI.X R25, R28, R246, R0, 0x1, P0 ;  /* 0x000000f61c197211 */ /* 0x000fe400000f0c00 */
[----:B------:R-:W-:Y:S01]  /*ded0*/  @!PT LDS RZ, [RZ] ;  /* 0x00000000fffff984 */ /* 0x000fe20000000800 */
[----:B------:R-:W-:Y:S01]  /*dee0*/  @!PT LDS RZ, [RZ] ;  /* 0x00000000fffff984 */ /* 0x000fe20000000800 */
[----:B------:R-:W-:Y:S01]  /*def0*/  @!PT LDS RZ, [RZ] ;  /* 0x00000000fffff984 */ /* 0x000fe20000000800 */
[----:B------:R4:W-:Y:S01]  /*df00*/  @!P2 LDGSTS.E.BYPASS.LTC128B.128 [R234+0x16800], [R198.64+0x180] ;  /* 0x16800180c6eaafae */ /* 0x0009e2000b901d58 */
[----:B------:R-:W-:Y:S03]  /*df10*/  MOV R0, UR4 ;  /* 0x0000000400007c02 */ /* 0x000fe60008000f00 */
        /* <DEDUP_REMOVED lines=42> */
[----:B--2---:R-:W2:Y:S04]  /*e1c0*/  LDSM.16.M88.4 R176, [R229+0x8800] ;  /* 0x00880000e5b0783b */ /* 0x004ea80000000200 */
[----:B------:R-:W2:Y:S04]  /*e1d0*/  LDSM.16.M88.4 R180, [R229+0x9000] ;  /* 0x00900000e5b4783b */ /* 0x000ea80000000200 */
[----:B------:R-:W0:Y:S04]  /*e1e0*/  LDGDEPBAR ;  /* 0x00000000000079af */ /* 0x000e280000000000 */
[----:B------:R-:W2:Y:S04]  /*e1f0*/  LDSM.16.M88.4 R184, [R229+0x9800] ;  /* 0x00980000e5b8783b */ /* 0x000ea80000000200 */
[----:B------:R-:W-:Y:S04]  /*e200*/  LDSM.16.M88.4 R188, [R228] ;  /* 0x00000000e4bc783b */ /* 0x000fe80000000200 */
[----:B-1----:R-:W1:Y:S04]  /*e210*/  LDSM.16.M88.4 R192, [R227] ;  /* 0x00000000e3c0783b */ /* 0x002e680000000200 */
[----:B----4-:R-:W4:Y:S04]  /*e220*/  LDSM.16.M88.4 R196, [R219] ;  /* 0x00000000dbc4783b */ /* 0x010f280000000200 */
[----:B------:R-:W1:Y:S01]  /*e230*/  LDSM.16.M88.4 R200, [R218] ;  /* 0x00000000dac8783b */ /* 0x000e620000000200 */
[C---:B---3--:R-:W-:Y:S07]  /*e240*/  HMMA.16816.F32 R4, R168.reuse, R172, RZ ;  /* 0x000000aca804723c */ /* 0x048fee00000018ff */
[----:B------:R-:W-:Y:S02]  /*e250*/  IMAD.MOV.U32 R172, RZ, RZ, R8 ;  /* 0x000000ffffac7224 */ /* 0x000fe400078e0008 */
[----:B------:R-:W-:Y:S02]  /*e260*/  IMAD.MOV.U32 R173, RZ, RZ, R9 ;  /* 0x000000ffffad7224 */ /* 0x000fe400078e0009 */
[C---:B------:R-:W-:Y:S07]  /*e270*/  HMMA.16816.F32 R8, R168.reuse, R174, RZ ;  /* 0x000000aea808723c */ /* 0x040fee00000018ff */
[----:B------:R-:W-:Y:S01]  /*e280*/  MOV R175, R13 ;  /* 0x0000000d00af7202 */ /* 0x000fe20000000f00 */
[----:B------:R-:W-:Y:S02]  /*e290*/  IMAD.MOV.U32 R174, RZ, RZ, R12 ;  /* 0x000000ffffae7224 */ /* 0x000fe400078e000c */
[C---:B--2---:R-:W-:Y:S07]  /*e2a0*/  HMMA.16816.F32 R12, R168.reuse, R176, RZ ;  /* 0x000000b0a80c723c */ /* 0x044fee00000018ff */
[----:B------:R-:W-:Y:S02]  /*e2b0*/  IMAD.MOV.U32 R176, RZ, RZ, R16 ;  /* 0x000000ffffb07224 */ /* 0x000fe400078e0010 */
[----:B------:R-:W-:Y:S02]  /*e2c0*/  IMAD.MOV.U32 R177, RZ, RZ, R17 ;  /* 0x000000ffffb17224 */ /* 0x000fe400078e0011 */
[C---:B------:R-:W-:Y:S07]  /*e2d0*/  HMMA.16816.F32 R16, R168.reuse, R178, RZ ;  /* 0x000000b2a810723c */ /* 0x040fee00000018ff */
[----:B------:R-:W-:Y:S02]  /*e2e0*/  IMAD.MOV.U32 R178, RZ, RZ, R20 ;  /* 0x000000ffffb27224 */ /* 0x000fe400078e0014 */
[----:B------:R-:W-:Y:S02]  /*e2f0*/  IMAD.MOV.U32 R179, RZ, RZ, R21 ;  /* 0x000000ffffb37224 */ /* 0x000fe400078e0015 */
[C---:B------:R-:W-:Y:S08]  /*e300*/  HMMA.16816.F32 R20, R168.reuse, R180, RZ ;  /* 0x000000b4a814723c */ /* 0x040ff000000018ff */
[C---:B------:R-:W-:Y:S01]  /*e310*/  HMMA.16816.F32 R24, R168.reuse, R182, RZ ;  /* 0x000000b6a818723c */ /* 0x040fe200000018ff */
[----:B------:R-:W-:Y:S07]  /*e320*/  LDSM.16.M88.4 R180, [R223+0x8800] ;  /* 0x00880000dfb4783b */ /* 0x000fee0000000200 */
[C---:B------:R-:W-:Y:S08]  /*e330*/  HMMA.16816.F32 R28, R168.reuse, R184, RZ ;  /* 0x000000b8a81c723c */ /* 0x040ff000000018ff */
[----:B-----5:R-:W-:Y:S01]  /*e340*/  HMMA.16816.F32 R32, R168, R186, RZ ;  /* 0x000000baa820723c */ /* 0x020fe200000018ff */
[----:B------:R-:W2:Y:S04]  /*e350*/  LDSM.16.M88.4 R168, [R217] ;  /* 0x00000000d9a8783b */ /* 0x000ea80000000200 */
[----:B------:R-:W-:Y:S03]  /*e360*/  LDSM.16.M88.4 R184, [R223+0x9000] ;  /* 0x00900000dfb8783b */ /* 0x000fe60000000200 */
[C---:B-1----:R-:W-:Y:S07]  /*e370*/  HMMA.16816.F32 R4, R188.reuse, R192, R4 ;  /* 0x000000c0bc04723c */ /* 0x042fee0000001804 */
[----:B------:R-:W-:Y:S01]  /*e380*/  IMAD.MOV.U32 R192, RZ, RZ, R178 ;  /* 0x000000ffffc07224 */ /* 0x000fe200078e00b2 */
[C---:B------:R-:W-:Y:S04]  /*e390*/  HMMA.16816.F32 R8, R188.reuse, R194, R8 ;  /* 0x000000c2bc08723c */ /* 0x040fe80000001808 */
[----:B------:R-:W-:Y:S04]  /*e3a0*/  IMAD.MOV.U32 R193, RZ, RZ, R179 ;  /* 0x000000ffffc17224 */ /* 0x000fe800078e00b3 */
[C---:B----4-:R-:W-:Y:S07]  /*e3b0*/  HMMA.16816.F32 R12, R188.reuse, R196, R12 ;  /* 0x000000c4bc0c723c */ /* 0x050fee000000180c */
[----:B------:R-:W-:Y:S01]  /*e3c0*/  MOV R196, R176 ;  /* 0x000000b000c47202 */ /* 0x000fe20000000f00 */
[C---:B------:R-:W-:Y:S04]  /*e3d0*/  HMMA.16816.F32 R16, R188.reuse, R198, R16 ;  /* 0x000000c6bc10723c */ /* 0x040fe80000001810 */
[----:B------:R-:W-:Y:S02]  /*e3e0*/  IMAD.MOV.U32 R197, RZ, RZ, R177 ;  /* 0x000000ffffc57224 */ /* 0x000fe400078e00b1 */
[----:B------:R-:W-:Y:S01]  /*e3f0*/  LDSM.16.M88.4 R176, [R223+0x8000] ;  /* 0x00800000dfb0783b */ /* 0x000fe20000000200 */
[----:B------:R-:W-:Y:S01]  /*e400*/  IMAD.MOV.U32 R198, RZ, RZ, R174 ;  /* 0x000000ffffc67224 */ /* 0x000fe200078e00ae */
[C---:B------:R-:W-:Y:S04]  /*e410*/  HMMA.16816.F32 R20, R188.reuse, R200, R20 ;  /* 0x000000c8bc14723c */ /* 0x040fe80000001814 */
[----:B------:R-:W-:Y:S01]  /*e420*/  IMAD.MOV.U32 R199, RZ, RZ, R175 ;  /* 0x000000ffffc77224 */ /* 0x000fe200078e00af */
[C---:B------:R-:W-:Y:S02]  /*e430*/  LEA R194, P6, R0.reuse, R198, 0x6 ;  /* 0x000000c600c27211 */ /* 0x040fe400078c30ff */
[----:B------:R-:W-:Y:S01]  /*e440*/  IMAD.MOV.U32 R200, RZ, RZ, R172 ;  /* 0x000000ffffc87224 */ /* 0x000fe200078e00ac */
[C---:B------:R-:W-:Y:S04]  /*e450*/  HMMA.16816.F32 R24, R188.reuse, R202, R24 ;  /* 0x000000cabc18723c */ /* 0x040fe80000001818 */
[----:B------:R-:W-:Y:S01]  /*e460*/  IMAD.MOV.U32 R201, RZ, RZ, R173 ;  /* 0x000000ffffc97224 */ /* 0x000fe200078e00ad */
[C---:B------:R-:W-:Y:S01]  /*e470*/  LEA.HI.X.SX32 R195, R0.reuse, R199, 0x6, P6 ;  /* 0x000000c700c37211 */ /* 0x040fe200030f36ff */
[----:B------:R-:W1:Y:S01]  /*e480*/  LDSM.16.M88.4 R172, [R226] ;  /* 0x00000000e2ac783b */ /* 0x000e620000000200 */
[----:B------:R-:W-:Y:S01]  /*e490*/  LEA R202, P0, R0, R200, 0x6 ;  /* 0x000000c800ca7211 */ /* 0x000fe200078030ff */
[C---:B--2---:R-:W-:Y:S04]  /*e4a0*/  HMMA.16816.F32 R28, R188.reuse, R168, R28 ;  /* 0x000000a8bc1c723c */ /* 0x044fe8000000181c */
[----:B------:R-:W-:Y:S01]  /*e4b0*/  IMAD.WIDE.U32 R198, R202, c[0x0][0x198], RZ ;  /* 0x00006600cac67a25 */ /* 0x000fe200078e00ff */
[----:B------:R-:W-:Y:S03]  /*e4c0*/  LEA.HI.X.SX32 R203, R0, R201, 0x6, P0 ;  /* 0x000000c900cb7211 */ /* 0x000fe600000f36ff */
[----:B------:R-:W-:Y:S01]  /*e4d0*/  HMMA.16816.F32 R32, R188, R170, R32 ;  /* 0x000000aabc20723c */ /* 0x000fe20000001820 */
[----:B------:R-:W2:Y:S03]  /*e4e0*/  LDSM.16.M88.4 R168, [R223+0x9800] ;  /* 0x00980000dfa8783b */ /* 0x000ea60000000200 */
[----:B------:R-:W-:Y:S01]  /*e4f0*/  IMAD R2, R203, c[0x0][0x198], RZ ;  /* 0x00006600cb027a24 */ /* 0x000fe200078e02ff */
[----:B------:R-:W-:Y:S03]  /*e500*/  LDSM.16.M88.4 R188, [R216+0x800] ;  /* 0x00080000d8bc783b */ /* 0x000fe60000000200 */
[----:B------:R-:W-:Y:S04]  /*e510*/  IMAD R2, R202, c[0x0][0x19c], R2 ;  /* 0x00006700ca027a24 */ /* 0x000fe800078e0202 */
[----:B------:R-:W-:Y:S01]  /*e520*/  IMAD.IADD R2, R199, 0x1, R2 ;  /* 0x00000001c7027824 */ /* 0x000fe200078e0202 */
        /* <DEDUP_REMOVED lines=18> */
[----:B------:R-:W4:Y:S07]  /*e650*/  LDSM.16.M88.4 R188, [R229+0xa800] ;  /* 0x00a80000e5bc783b */ /* 0x000f2e0000000200 */
[C---:B---3--:R-:W-:Y:S08]  /*e660*/  HMMA.16816.F32 R20, R176.reuse, R184, R20 ;  /* 0x000000b8b014723c */ /* 0x048ff00000001814 */
        /* <DEDUP_REMOVED lines=8> */
[----:B------:R-:W1:Y:S07]  /*e6f0*/  LDSM.16.M88.4 R180, [R215] ;  /* 0x00000000d7b4783b */ /* 0x000e6e0000000200 */
[C---:B----4-:R-:W-:Y:S08]  /*e700*/  HMMA.16816.F32 R12, R172.reuse, R188, R12 ;  /* 0x000000bcac0c723c */ /* 0x050ff0000000180c */
[C---:B------:R-:W-:Y:S01]  /*e710*/  HMMA.16816.F32 R16, R172.reuse, R190, R16 ;  /* 0x000000beac10723c */ /* 0x040fe20000001810 */
[----:B------:R-:W4:Y:S07]  /*e720*/  LDSM.16.M88.4 R188, [R214] ;  /* 0x00000000d6bc783b */ /* 0x000f2e0000000200 */
[C---:B---3--:R-:W-:Y:S08]  /*e730*/  HMMA.16816.F32 R20, R172.reuse, R184, R20 ;  /* 0x000000b8ac14723c */ /* 0x048ff00000001814 */
[C---:B------:R-:W-:Y:S01]  /*e740*/  HMMA.16816.F32 R24, R172.reuse, R186, R24 ;  /* 0x000000baac18723c */ /* 0x040fe20000001818 */
[----:B------:R-:W3:Y:S07]  /*e750*/  LDSM.16.M88.4 R184, [R213] ;  /* 0x00000000d5b8783b */ /* 0x000eee0000000200 */
[C---:B--2---:R-:W-:Y:S08]  /*e760*/  HMMA.16816.F32 R28, R172.reuse, R168, R28 ;  /* 0x000000a8ac1c723c */ /* 0x044ff0000000181c */
[----:B------:R-:W-:Y:S01]  /*e770*/  HMMA.16816.F32 R32, R172, R170, R32 ;  /* 0x000000aaac20723c */ /* 0x000fe20000001820 */
[----:B------:R-:W2:Y:S04]  /*e780*/  LDSM.16.M88.4 R168, [R212] ;  /* 0x00000000d4a8783b */ /* 0x000ea80000000200 */
[----:B------:R-:W-:Y:S03]  /*e790*/  LDSM.16.M88.4 R172, [R226+0x2000] ;  /* 0x00200000e2ac783b */ /* 0x000fe60000000200 */
[C---:B-1----:R-:W-:Y:S08]  /*e7a0*/  HMMA.16816.F32 R4, R176.reuse, R180, R4 ;  /* 0x000000b4b004723c */ /* 0x042ff00000001804 */
[C---:B------:R-:W-:Y:S01]  /*e7b0*/  HMMA.16816.F32 R8, R176.reuse, R182, R8 ;  /* 0x000000b6b008723c */ /* 0x040fe20000001808 */
[----:B------:R-:W1:Y:S07]  /*e7c0*/  LDSM.16.M88.4 R180, [R223+0xa000] ;  /* 0x00a00000dfb4783b */ /* 0x000e6e0000000200 */
[C---:B----4-:R-:W-:Y:S08]  /*e7d0*/  HMMA.16816.F32 R12, R176.reuse, R188, R12 ;  /* 0x000000bcb00c723c */ /* 0x050ff0000000180c */
        /* <DEDUP_REMOVED lines=124> */
[----:B------:R-:W2:Y:S01]  /*efa0*/  LDSM.16.M88.4 R168, [R216+0x7800] ;  /* 0x00780000d8a8783b */ /* 0x000ea20000000200 */
[----:B------:R-:W-:Y:S04]  /*efb0*/  DEPBAR.LE SB0, 0x0 ;  /* 0x000080000000791a */ /* 0x000fe80000000000 */
[----:B------:R-:W-:Y:S01]  /*efc0*/  BAR.SYNC.DEFER_BLOCKING 0x0 ;  /* 0x0000000000007b1d */ /* 0x000fe20000010000 */
[----:B------:R-:W-:Y:S01]  /*efd0*/  IMAD.WIDE.U32 R174, R194, c[0x0][0x198], RZ ;  /* 0x00006600c2ae7a25 */ /* 0x000fe200078e00ff */
[C---:B-1----:R-:W-:Y:S08]  /*efe0*/  HMMA.16816.F32 R4, R176.reuse, R180, R4 ;  /* 0x000000b4b004723c */ /* 0x042ff00000001804 */
[C---:B------:R-:W-:Y:S07]  /*eff0*/  HMMA.16816.F32 R8, R176.reuse, R182, R8 ;  /* 0x000000b6b008723c */ /* 0x040fee0000001808 */
[C---:B------:R-:W-:Y:S01]  /*f000*/  LEA R182, P0, R0.reuse, R192, 0x6 ;  /* 0x000000c000b67211 */ /* 0x040fe200078030ff */
[C---:B----4-:R-:W-:Y:S04]  /*f010*/  HMMA.16816.F32 R12, R176.reuse, R188, R12 ;  /* 0x000000bcb00c723c */ /* 0x050fe8000000180c */
[----:B------:R-:W-:Y:S01]  /*f020*/  LEA.HI.X.SX32 R183, R0, R193, 0x6, P0 ;  /* 0x000000c100b77211 */ /* 0x000fe200000f36ff */
[C---:B------:R-:W-:Y:S03]  /*f030*/  IMAD.WIDE.U32 R200, R182.reuse, c[0x0][0x198], RZ ;  /* 0x00006600b6c87a25 */ /* 0x040fe600078e00ff */
[C---:B------:R-:W-:Y:S04]  /*f040*/  HMMA.16816.F32 R16, R176.reuse, R190, R16 ;  /* 0x000000beb010723c */ /* 0x040fe80000001810 */
[----:B------:R-:W-:Y:S04]  /*f050*/  IMAD R165, R183, c[0x0][0x198], RZ ;  /* 0x00006600b7a57a24 */ /* 0x000fe800078e02ff */
[C---:B---3--:R-:W-:Y:S04]  /*f060*/  HMMA.16816.F32 R20, R176.reuse, R184, R20 ;  /* 0x000000b8b014723c */ /* 0x048fe80000001814 */
[----:B------:R-:W-:Y:S04]  /*f070*/  IMAD R165, R182, c[0x0][0x19c], R165 ;  /* 0x00006700b6a57a24 */ /* 0x000fe800078e02a5 */
[C---:B------:R-:W-:Y:S04]  /*f080*/  HMMA.16816.F32 R24, R176.reuse, R186, R24 ;  /* 0x000000bab018723c */ /* 0x040fe80000001818 */
[----:B------:R-:W-:Y:S03]  /*f090*/  IMAD.IADD R165, R201, 0x1, R165 ;  /* 0x00000001c9a57824 */ /* 0x000fe600078e02a5 */
[C---:B------:R-:W-:Y:S01]  /*f0a0*/  LEA R186, P1, R0.reuse, R196, 0x6 ;  /* 0x000000c400ba7211 */ /* 0x040fe200078230ff */
[C---:B--2---:R-:W-:Y:S04]  /*f0b0*/  HMMA.16816.F32 R28, R176.reuse, R168, R28 ;  /* 0x000000a8b01c723c */ /* 0x044fe8000000181c */
[----:B------:R-:W-:Y:S01]  /*f0c0*/  LEA.HI.X.SX32 R187, R0, R197, 0x6, P1 ;  /* 0x000000c500bb7211 */ /* 0x000fe200008f36ff */
[----:B------:R-:W-:Y:S01]  /*f0d0*/  IMAD R0, R195, c[0x0][0x198], RZ ;  /* 0x00006600c3007a24 */ /* 0x000fe200078e02ff */
[CC--:B------:R-:W-:Y:S02]  /*f0e0*/  LEA R202, P1, R198.reuse, R249.reuse, 0x1 ;  /* 0x000000f9c6ca7211 */ /* 0x0c0fe400078208ff */
[----:B------:R-:W-:Y:S04]  /*f0f0*/  HMMA.16816.F32 R32, R176, R170, R32 ;  /* 0x000000aab020723c */ /* 0x000fe80000001820 */
[-C--:B------:R-:W-:Y:S01]  /*f100*/  LEA.HI.X R203, R198, R248.reuse, R2, 0x1, P1 ;  /* 0x000000f8c6cb7211 */ /* 0x080fe200008f0c02 */
[----:B------:R-:W-:Y:S01]  /*f110*/  IMAD R0, R194, c[0x0][0x19c], R0 ;  /* 0x00006700c2007a24 */ /* 0x000fe200078e0200 */
[-C--:B------:R-:W-:Y:S01]  /*f120*/  LEA R182, P1, R200, R249.reuse, 0x1 ;  /* 0x000000f9c8b67211 */ /* 0x080fe200078208ff */
[----:B------:R-:W-:Y:S01]  /*f130*/  IMAD R251, R187, c[0x0][0x198], RZ ;  /* 0x00006600bbfb7a24 */ /* 0x000fe200078e02ff */
[-C--:B------:R-:W-:Y:S01]  /*f140*/  LEA R178, P0, R174, R249.reuse, 0x1 ;  /* 0x000000f9aeb27211 */ /* 0x080fe200078008ff */
[----:B------:R-:W-:Y:S03]  /*f150*/  IMAD.IADD R0, R175, 0x1, R0 ;  /* 0x00000001af007824 */ /* 0x000fe600078e0200 */
[-C--:B------:R-:W-:Y:S01]  /*f160*/  LEA.HI.X R183, R200, R248.reuse, R165, 0x1, P1 ;  /* 0x000000f8c8b77211 */ /* 0x080fe200008f0ca5 */
[----:B------:R-:W-:Y:S01]  /*f170*/  IMAD R251, R186, c[0x0][0x19c], R251 ;  /* 0x00006700bafb7a24 */ /* 0x000fe200078e02fb */
[-C--:B------:R-:W-:Y:S01]  /*f180*/  LEA.HI.X R179, R174, R248.reuse, R0, 0x1, P0 ;  /* 0x000000f8aeb37211 */ /* 0x080fe200000f0c00 */
[----:B------:R-:W-:Y:S01]  /*f190*/  IMAD.WIDE.U32 R194, R186, c[0x0][0x198], RZ ;  /* 0x00006600bac27a25 */ /* 0x000fe200078e00ff */
[----:B------:R-:W-:Y:S03]  /*f1a0*/  PLOP3.LUT P0, PT, PT, PT, UP0, 0x80, 0x0 ;  /* 0x000000000000781c */ /* 0x000fe60003f0f008 */
[----:B------:R-:W-:Y:S01]  /*f1b0*/  IMAD.IADD R251, R195, 0x1, R251 ;  /* 0x00000001c3fb7824 */ /* 0x000fe200078e02fb */
[C---:B------:R-:W-:Y:S04]  /*f1c0*/  LEA R186, P6, R194.reuse, R249, 0x1 ;  /* 0x000000f9c2ba7211 */ /* 0x040fe800078c08ff */
[----:B------:R-:W-:Y:S05]  /*f1d0*/  LEA.HI.X R187, R194, R248, R251, 0x1, P6 ;  /* 0x000000f8c2bb7211 */ /* 0x000fea00030f0cfb */
[----:B------:R-:W-:-:S05]  /*f1e0*/  @P0 BRA `(.L_x_627) ;  /* 0xffffdfe000000947 */ /* 0x000fca000383ffff */
.L_x_626:
[----:B------:R-:W-:Y:S01]  /*f1f0*/  IMAD.U32 R0, RZ, RZ, UR6 ;  /* 0x00000006ff007e24 */ /* 0x000fe2000f8e00ff */
[----:B------:R-:W-:Y:S02]  /*f200*/  USHF.L.U32 UR30, UR6, 0x1, URZ ;  /* 0x00000001061e7899 */ /* 0x000fe4000800063f */
[----:B------:R-:W-:Y:S01]  /*f210*/  UIADD3 UR4, UR33, -0x4498517b, URZ ;  /* 0xbb67ae8521047890 */ /* 0x000fe2000fffe03f */
[----:B------:R-:W-:Y:S01]  /*f220*/  IMAD R0, R0, 0x40, R243 ;  /* 0x0000004000007824 */ /* 0x000fe200078e02f3 */
[----:B------:R-:W-:Y:S02]  /*f230*/  UIADD3 UR5, UR32, -0x61c88647, URZ ;  /* 0x9e3779b920057890 */ /* 0x000fe4000fffe03f */
[----:B------:R-:W-:Y:S02]  /*f240*/  UIADD3 UR29, UR32, 0x3c6ef372, URZ ;  /* 0x3c6ef372201d7890 */ /* 0x000fe4000fffe03f */
[C---:B------:R-:W-:Y:S01]  /*f250*/  ISETP.GE.AND P0, PT, R0.reuse, R240, PT ;  /* 0x000000f00000720c */ /* 0x040fe20003f06270 */
[----:B------:R-:W-:Y:S01]  /*f260*/  UIADD3 UR28, UR32, -0x4ab325aa, URZ ;  /* 0xb54cda56201c7890 */ /* 0x000fe2000fffe03f */
[C---:B------:R-:W-:Y:S01]  /*f270*/  IADD3 R2, R0.reuse, 0x1, RZ ;  /* 0x0000000100027810 */ /* 0x040fe20007ffe0ff */
[----:B------:R-:W-:Y:S01]  /*f280*/  UISETP.GT.AND UP0, UPT, UR6, UR15, UPT ;  /* 0x0000000f0600728c */ /* 0x000fe2000bf04270 */
[C---:B------:R-:W-:Y:S01]  /*f290*/  IADD3 R168, R0.reuse, 0x8, RZ ;  /* 0x0000000800a87810 */ /* 0x040fe20007ffe0ff */
[----:B------:R-:W-:Y:S01]  /*f2a0*/  UIADD3 UR27, UR27, 0x1, URZ ;  /* 0x000000011b1b7890 */ /* 0x000fe2000fffe03f */
[C---:B------:R-:W-:Y:S01]  /*f2b0*/  ISETP.GE.OR P0, PT, R0.reuse, R235, !P0 ;  /* 0x000000eb0000720c */ /* 0x040fe20004706670 */
[----:B------:R-:W-:Y:S01]  /*f2c0*/  UMOV UR34, UR6 ;  /* 0x0000000600227c82 */ /* 0x000fe20008000000 */
[-C--:B------:R-:W-:Y:S02]  /*f2d0*/  ISETP.GE.AND P1, PT, R0, R242.reuse, PT ;  /* 0x000000f20000720c */ /* 0x080fe40003f26270 */
[-C--:B------:R-:W-:Y:S02]  /*f2e0*/  ISETP.GE.AND P6, PT, R2, R242.reuse, PT ;  /* 0x000000f20200720c */ /* 0x080fe40003fc6270 */
[----:B-1----:R-:W-:Y:S02]  /*f2f0*/  FSEL R171, R6, -INF , !P0 ;  /* 0xff80000006ab7808 */ /* 0x002fe40004000000 */
[-C--:B------:R-:W-:Y:S02]  /*f300*/  ISETP.GE.AND P0, PT, R168, R242.reuse, PT ;  /* 0x000000f2a800720c */ /* 0x080fe40003f06270 */
[C---:B------:R-:W-:Y:S02]  /*f310*/  IADD3 R165, R0.reuse, 0x9, RZ ;  /* 0x0000000900a57810 */ /* 0x040fe40007ffe0ff */
[-C--:B------:R-:W-:Y:S02]  /*f320*/  ISETP.GE.OR P1, PT, R0, R241.reuse, !P1 ;  /* 0x000000f10000720c */ /* 0x080fe40004f26670 */
[-C--:B------:R-:W-:Y:S02]  /*f330*/  ISETP.GE.OR P6, PT, R2, R241.reuse, !P6 ;  /* 0x000000f10200720c */ /* 0x080fe400077c6670 */
[-C--:B------:R-:W-:Y:S02]  /*f340*/  ISETP.GE.OR P0, PT, R168, R241.reuse, !P0 ;  /* 0x000000f1a800720c */ /* 0x080fe40004706670 */
[----:B------:R-:W-:Y:S02]  /*f350*/  FSEL R4, R4, -INF , !P1 ;  /* 0xff80000004047808 */ /* 0x000fe40004800000 */
[----:B------:R-:W-:Y:S02]  /*f360*/  FSEL R177, R5, -INF , !P6 ;  /* 0xff80000005b17808 */ /* 0x000fe40007000000 */
[C---:B------:R-:W-:Y:S02]  /*f370*/  ISETP.GE.AND P6, PT, R165.reuse, R242, PT ;  /* 0x000000f2a500720c */ /* 0x040fe40003fc6270 */
[----:B------:R-:W-:Y:S02]  /*f380*/  FSEL R175, R8, -INF , !P0 ;  /* 0xff80000008af7808 */ /* 0x000fe40004000000 */
[CC--:B------:R-:W-:Y:S02]  /*f390*/  ISETP.GE.AND P0, PT, R165.reuse, R240.reuse, PT ;  /* 0x000000f0a500720c */ /* 0x0c0fe40003f06270 */
[-C--:B------:R-:W-:Y:S02]  /*f3a0*/  ISETP.GE.AND P1, PT, R2, R240.reuse, PT ;  /* 0x000000f00200720c */ /* 0x080fe40003f26270 */
[C---:B------:R-:W-:Y:S02]  /*f3b0*/  ISETP.GE.OR P6, PT, R165.reuse, R241, !P6 ;  /* 0x000000f1a500720c */ /* 0x040fe400077c6670 */
[-C--:B------:R-:W-:Y:S02]  /*f3c0*/  ISETP.GE.OR P0, PT, R165, R235.reuse, !P0 ;  /* 0x000000eba500720c */ /* 0x080fe40004706670 */
[----:B------:R-:W-:Y:S02]  /*f3d0*/  IADD3 R5, R0, 0x11, RZ ;  /* 0x0000001100057810 */ /* 0x000fe40007ffe0ff */
[-C--:B------:R-:W-:Y:S02]  /*f3e0*/  ISETP.GE.OR P1, PT, R2, R235.reuse, !P1 ;  /* 0x000000eb0200720c */ /* 0x080fe40004f26670 */
[----:B------:R-:W-:Y:S02]  /*f3f0*/  IADD3 R2, R0, 0x10, RZ ;  /* 0x0000001000027810 */ /* 0x000fe40007ffe0ff */
[----:B------:R-:W-:Y:S02]  /*f400*/  FSEL R169, R7, -INF , !P1 ;  /* 0xff80000007a97808 */ /* 0x000fe40004800000 */
[----:B------:R-:W-:Y:S02]  /*f410*/  ISETP.GE.AND P1, PT, R168, R240, PT ;  /* 0x000000f0a800720c */ /* 0x000fe40003f26270 */
[----:B------:R-:W-:Y:S02]  /*f420*/  FSEL R173, R9, -INF , !P6 ;  /* 0xff80000009ad7808 */ /* 0x000fe40007000000 */
[-C--:B------:R-:W-:Y:S02]  /*f430*/  ISETP.GE.AND P6, PT, R2, R242.reuse, PT ;  /* 0x000000f20200720c */ /* 0x080fe40003fc6270 */
[----:B------:R-:W-:Y:S02]  /*f440*/  FSEL R11, R11, -INF , !P0 ;  /* 0xff8000000b0b7808 */ /* 0x000fe40004000000 */
[C---:B------:R-:W-:Y:S02]  /*f450*/  ISETP.GE.AND P0, PT, R5.reuse, R242, PT ;  /* 0x000000f20500720c */ /* 0x040fe40003f06270 */
[----:B------:R-:W-:Y:S02]  /*f460*/  ISETP.GE.OR P1, PT, R168, R235, !P1 ;  /* 0x000000eba800720c */ /* 0x000fe40004f26670 */
[-C--:B------:R-:W-:Y:S02]  /*f470*/  ISETP.GE.OR P6, PT, R2, R241.reuse, !P6 ;  /* 0x000000f10200720c */ /* 0x080fe400077c6670 */
[----:B------:R-:W-:Y:S02]  /*f480*/  IADD3 R6, R0, 0x18, RZ ;  /* 0x0000001800067810 */ /* 0x000fe40007ffe0ff */
[C---:B------:R-:W-:Y:S02]  /*f490*/  ISETP.GE.OR P0, PT, R5.reuse, R241, !P0 ;  /* 0x000000f10500720c */ /* 0x040fe40004706670 */
[----:B------:R-:W-:Y:S02]  /*f4a0*/  FSEL R197, R12, -INF , !P6 ;  /* 0xff8000000cc57808 */ /* 0x000fe40007000000 */
[----:B------:R-:W-:Y:S02]  /*f4b0*/  FSEL R9, R10, -INF , !P1 ;  /* 0xff8000000a097808 */ /* 0x000fe40004800000 */
[-C--:B------:R-:W-:Y:S02]  /*f4c0*/  ISETP.GE.AND P1, PT, R2, R240.reuse, PT ;  /* 0x000000f00200720c */ /* 0x080fe40003f26270 */
[----:B------:R-:W-:Y:S02]  /*f4d0*/  ISETP.GE.AND P6, PT, R5, R240, PT ;  /* 0x000000f00500720c */ /* 0x000fe40003fc6270 */
[----:B------:R-:W-:Y:S02]  /*f4e0*/  FSEL R190, R13, -INF , !P0 ;  /* 0xff8000000dbe7808 */ /* 0x000fe40004000000 */
[-C--:B------:R-:W-:Y:S02]  /*f4f0*/  ISETP.GE.AND P0, PT, R6, R242.reuse, PT ;  /* 0x000000f20600720c */ /* 0x080fe40003f06270 */
[-C--:B------:R-:W-:Y:S02]  /*f500*/  ISETP.GE.OR P1, PT, R2, R235.reuse, !P1 ;  /* 0x000000eb0200720c */ /* 0x080fe40004f26670 */
[----:B------:R-:W-:Y:S02]  /*f510*/  ISETP.GE.OR P6, PT, R5, R235, !P6 ;  /* 0x000000eb0500720c */ /* 0x000fe400077c6670 */
[----:B------:R-:W-:Y:S02]  /*f520*/  IADD3 R5, R0, 0x19, RZ ;  /* 0x0000001900057810 */ /* 0x000fe40007ffe0ff */
[-C--:B------:R-:W-:Y:S02]  /*f530*/  ISETP.GE.OR P0, PT, R6, R241.reuse, !P0 ;  /* 0x000000f10600720c */ /* 0x080fe40004706670 */
[----:B------:R-:W-:Y:S02]  /*f540*/  FSEL R192, R14, -INF , !P1 ;  /* 0xff8000000ec07808 */ /* 0x000fe40004800000 */
[----:B------:R-:W-:Y:S02]  /*f550*/  FSEL R199, R15, -INF , !P6 ;  /* 0xff8000000fc77808 */ /* 0x000fe40007000000 */
[----:B------:R-:W-:Y:S02]  /*f560*/  FSEL R186, R16, -INF , !P0 ;  /* 0xff80000010ba7808 */ /* 0x000fe40004000000 */
[C---:B------:R-:W-:Y:S02]  /*f570*/  ISETP.GE.AND P1, PT, R5.reuse, R242, PT ;  /* 0x000000f20500720c */ /* 0x040fe40003f26270 */
[-C--:B------:R-:W-:Y:S02]  /*f580*/  ISETP.GE.AND P6, PT, R6, R240.reuse, PT ;  /* 0x000000f00600720c */ /* 0x080fe40003fc6270 */
[C---:B------:R-:W-:Y:S02]  /*f590*/  ISETP.GE.AND P0, PT, R5.reuse, R240, PT ;  /* 0x000000f00500720c */ /* 0x040fe40003f06270 */
[----:B------:R-:W-:Y:S02]  /*f5a0*/  IADD3 R2, R0, 0x20, RZ ;  /* 0x0000002000027810 */ /* 0x000fe40007ffe0ff */
[C---:B------:R-:W-:Y:S02]  /*f5b0*/  ISETP.GE.OR P1, PT, R5.reuse, R241, !P1 ;  /* 0x000000f10500720c */ /* 0x040fe40004f26670 */
[-C--:B------:R-:W-:Y:S02]  /*f5c0*/  ISETP.GE.OR P6, PT, R6, R235.reuse, !P6 ;  /* 0x000000eb0600720c */ /* 0x080fe400077c6670 */
[----:B------:R-:W-:Y:S02]  /*f5d0*/  ISETP.GE.OR P0, PT, R5, R235, !P0 ;  /* 0x000000eb0500720c */ /* 0x000fe40004706670 */
[----:B------:R-:W-:Y:S02]  /*f5e0*/  IADD3 R5, R0, 0x21, RZ ;  /* 0x0000002100057810 */ /* 0x000fe40007ffe0ff */
[----:B------:R-:W-:Y:S02]  /*f5f0*/  FSEL R188, R18, -INF , !P6 ;  /* 0xff80000012bc7808 */ /* 0x000fe40007000000 */
[----:B------:R-:W-:Y:S02]  /*f600*/  FSEL R195, R19, -INF , !P0 ;  /* 0xff80000013c37808 */ /* 0x000fe40004000000 */
[C---:B------:R-:W-:Y:S02]  /*f610*/  ISETP.GE.AND P0, PT, R5.reuse, R242, PT ;  /* 0x000000f20500720c */ /* 0x040fe40003f06270 */
[C---:B------:R-:W-:Y:S02]  /*f620*/  ISETP.GE.AND P6, PT, R2.reuse, R240, PT ;  /* 0x000000f00200720c */ /* 0x040fe40003fc6270 */
[----:B------:R-:W-:Y:S02]  /*f630*/  ISETP.GE.OR P0, PT, R5, R241, !P0 ;  /* 0x000000f10500720c */ /* 0x000fe40004706670 */
[----:B------:R-:W-:Y:S02]  /*f640*/  ISETP.GE.OR P6, PT, R2, R235, !P6 ;  /* 0x000000eb0200720c */ /* 0x000fe400077c6670 */
[----:B------:R-:W-:Y:S02]  /*f650*/  IADD3 R6, R0, 0x28, RZ ;  /* 0x0000002800067810 */ /* 0x000fe40007ffe0ff */
[----:B------:R-:W-:Y:S02]  /*f660*/  FSEL R251, R21, -INF , !P0 ;  /* 0xff80000015fb7808 */ /* 0x000fe40004000000 */
[----:B------:R-:W-:Y:S02]  /*f670*/  FSEL R203, R22, -INF , !P6 ;  /* 0xff80000016cb7808 */ /* 0x000fe40007000000 */
[----:B------:R-:W-:Y:S02]  /*f680*/  FMNMX.FTZ R8, R4, R3, !PT ;  /* 0x0000000304087209 */ /* 0x000fe40007810000 */
[----:B------:R-:W-:Y:S02]  /*f690*/  FSEL R193, R17, -INF , !P1 ;  /* 0xff80000011c17808 */ /* 0x000fe40004800000 */
[-C--:B------:R-:W-:Y:S02]  /*f6a0*/  ISETP.GE.AND P1, PT, R2, R242.reuse, PT ;  /* 0x000000f20200720c */ /* 0x080fe40003f26270 */
[C---:B------:R-:W-:Y:S02]  /*f6b0*/  ISETP.GE.AND P0, PT, R6.reuse, R242, PT ;  /* 0x000000f20600720c */ /* 0x040fe40003f06270 */
[----:B------:R-:W-:Y:S02]  /*f6c0*/  ISETP.GE.AND P6, PT, R6, R240, PT ;  /* 0x000000f00600720c */ /* 0x000fe40003fc6270 */
[-C--:B------:R-:W-:Y:S02]  /*f6d0*/  ISETP.GE.OR P1, PT, R2, R241.reuse, !P1 ;  /* 0x000000f10200720c */ /* 0x080fe40004f26670 */
[C---:B------:R-:W-:Y:S02]  /*f6e0*/  ISETP.GE.OR P0, PT, R6.reuse, R241, !P0 ;  /* 0x000000f10600720c */ /* 0x040fe40004706670 */
[-C--:B------:R-:W-:Y:S02]  /*f6f0*/  ISETP.GE.OR P6, PT, R6, R235.reuse, !P6 ;  /* 0x000000eb0600720c */ /* 0x080fe400077c6670 */
[----:B------:R-:W-:Y:S02]  /*f700*/  FMNMX.FTZ R6, R177, R8, !PT ;  /* 0x00000008b1067209 */ /* 0x000fe40007810000 */
[----:B------:R-:W-:Y:S02]  /*f710*/  FSEL R194, R20, -INF , !P1 ;  /* 0xff80000014c27808 */ /* 0x000fe40004800000 */
[----:B------:R-:W-:Y:S02]  /*f720*/  ISETP.GE.AND P1, PT, R5, R240, PT ;  /* 0x000000f00500720c */ /* 0x000fe40003f26270 */
[----:B------:R-:W-:Y:S02]  /*f730*/  FMNMX.FTZ R6, R175, R6, !PT ;  /* 0x00000006af067209 */ /* 0x000fe40007810000 */
[----:B------:R-:W-:Y:S02]  /*f740*/  ISETP.GE.OR P1, PT, R5, R235, !P1 ;  /* 0x000000eb0500720c */ /* 0x000fe40004f26670 */
[----:B------:R-:W-:Y:S02]  /*f750*/  IADD3 R2, R0, 0x29, RZ ;  /* 0x0000002900027810 */ /* 0x000fe40007ffe0ff */
[----:B------:R-:W-:Y:S02]  /*f760*/  FMNMX.FTZ R6, R173, R6, !PT ;  /* 0x00000006ad067209 */ /* 0x000fe40007810000 */
[----:B------:R-:W-:Y:S02]  /*f770*/  FSEL R201, R23, -INF , !P1 ;  /* 0xff80000017c97808 */ /* 0x000fe40004800000 */
[----:B------:R-:W-:Y:S01]  /*f780*/  FMNMX.FTZ R7, R197, R6, !PT ;  /* 0x00000006c5077209 */ /* 0x000fe20007810000 */
[----:B------:R-:W-:Y:S01]  /*f790*/  LDSM.16.MT88.4 R20, [R222+0x10000] ;  /* 0x01000000de14783b */ /* 0x000fe20000004200 */
[----:B------:R-:W-:Y:S02]  /*f7a0*/  ISETP.GE.AND P1, PT, R2, R242, PT ;  /* 0x000000f20200720c */ /* 0x000fe40003f26270 */
[----:B------:R-:W-:Y:S02]  /*f7b0*/  FSEL R202, R24, -INF , !P0 ;  /* 0xff80000018ca7808 */ /* 0x000fe40004000000 */
[----:B------:R-:W-:Y:S02]  /*f7c0*/  IADD3 R5, R0, 0x30, RZ ;  /* 0x0000003000057810 */ /* 0x000fe40007ffe0ff */
[----:B------:R-:W-:Y:S02]  /*f7d0*/  ISETP.GE.OR P1, PT, R2, R241, !P1 ;  /* 0x000000f10200720c */ /* 0x000fe40004f26670 */
[----:B------:R-:W-:Y:S02]  /*f7e0*/  FMNMX.FTZ R7, R190, R7, !PT ;  /* 0x00000007be077209 */ /* 0x000fe40007810000 */
[-C--:B------:R-:W-:Y:S02]  /*f7f0*/  ISETP.GE.AND P0, PT, R2, R240.reuse, PT ;  /* 0x000000f00200720c */ /* 0x080fe40003f06270 */
[----:B------:R-:W-:Y:S02]  /*f800*/  FSEL R200, R25, -INF , !P1 ;  /* 0xff80000019c87808 */ /* 0x000fe40004800000 */
[----:B------:R-:W-:Y:S02]  /*f810*/  FSEL R198, R26, -INF , !P6 ;  /* 0xff8000001ac67808 */ /* 0x000fe40007000000 */
[C---:B------:R-:W-:Y:S02]  /*f820*/  ISETP.GE.AND P6, PT, R5.reuse, R240, PT ;  /* 0x000000f00500720c */ /* 0x040fe40003fc6270 */
[----:B------:R-:W-:Y:S02]  /*f830*/  ISETP.GE.OR P0, PT, R2, R235, !P0 ;  /* 0x000000eb0200720c */ /* 0x000fe40004706670 */
[C---:B------:R-:W-:Y:S02]  /*f840*/  ISETP.GE.AND P1, PT, R5.reuse, R242, PT ;  /* 0x000000f20500720c */ /* 0x040fe40003f26270 */
[----:B------:R-:W-:Y:S02]  /*f850*/  FMNMX.FTZ R2, R186, R7, !PT ;  /* 0x00000007ba027209 */ /* 0x000fe40007810000 */
[C---:B------:R-:W-:Y:S02]  /*f860*/  ISETP.GE.OR P6, PT, R5.reuse, R235, !P6 ;  /* 0x000000eb0500720c */ /* 0x040fe400077c6670 */
[-C--:B------:R-:W-:Y:S02]  /*f870*/  ISETP.GE.OR P1, PT, R5, R241.reuse, !P1 ;  /* 0x000000f10500720c */ /* 0x080fe40004f26670 */
[C---:B------:R-:W-:Y:S02]  /*f880*/  IADD3 R5, R0.reuse, 0x31, RZ ;  /* 0x0000003100057810 */ /* 0x040fe40007ffe0ff */
[----:B------:R-:W-:Y:S02]  /*f890*/  FMNMX.FTZ R13, R193, R2, !PT ;  /* 0x00000002c10d7209 */ /* 0x000fe40007810000 */
[----:B------:R-:W-:Y:S02]  /*f8a0*/  IADD3 R2, R0, 0x38, RZ ;  /* 0x0000003800027810 */ /* 0x000fe40007ffe0ff */
[----:B------:R-:W-:Y:S02]  /*f8b0*/  FSEL R191, R28, -INF , !P1 ;  /* 0xff8000001cbf7808 */ /* 0x000fe40004800000 */
[----:B------:R-:W-:Y:S02]  /*f8c0*/  FSEL R196, R27, -INF , !P0 ;  /* 0xff8000001bc47808 */ /* 0x000fe40004000000 */
[-C--:B------:R-:W-:Y:S02]  /*f8d0*/  ISETP.GE.AND P1, PT, R2, R242.reuse, PT ;  /* 0x000000f20200720c */ /* 0x080fe40003f26270 */
[CC--:B------:R-:W-:Y:S02]  /*f8e0*/  ISETP.GE.AND P0, PT, R5.reuse, R242.reuse, PT ;  /* 0x000000f20500720c */ /* 0x0c0fe40003f06270 */
[----:B------:R-:W-:Y:S02]  /*f8f0*/  IADD3 R0, R0, 0x39, RZ ;  /* 0x0000003900007810 */ /* 0x000fe40007ffe0ff */
[-C--:B------:R-:W-:Y:S02]  /*f900*/  ISETP.GE.OR P1, PT, R2, R241.reuse, !P1 ;  /* 0x000000f10200720c */ /* 0x080fe40004f26670 */
[-C--:B------:R-:W-:Y:S02]  /*f910*/  ISETP.GE.OR P0, PT, R5, R241.reuse, !P0 ;  /* 0x000000f10500720c */ /* 0x080fe40004706670 */
[----:B------:R-:W-:Y:S02]  /*f920*/  FSEL R183, R32, -INF , !P1 ;  /* 0xff80000020b77808 */ /* 0x000fe40004800000 */
[----:B------:R-:W-:Y:S02]  /*f930*/  FSEL R189, R29, -INF , !P0 ;  /* 0xff8000001dbd7808 */ /* 0x000fe40004000000 */
[C---:B------:R-:W-:Y:S02]  /*f940*/  ISETP.GE.AND P0, PT, R0.reuse, R242, PT ;  /* 0x000000f20000720c */ /* 0x040fe40003f06270 */
[CC--:B------:R-:W-:Y:S02]  /*f950*/  ISETP.GE.AND P1, PT, R5.reuse, R240.reuse, PT ;  /* 0x000000f00500720c */ /* 0x0c0fe40003f26270 */
[C---:B------:R-:W-:Y:S02]  /*f960*/  ISETP.GE.OR P0, PT, R0.reuse, R241, !P0 ;  /* 0x000000f10000720c */ /* 0x040fe40004706670 */
[-C--:B------:R-:W-:Y:S02]  /*f970*/  ISETP.GE.OR P1, PT, R5, R235.reuse, !P1 ;  /* 0x000000eb0500720c */ /* 0x080fe40004f26670 */
[----:B------:R-:W-:Y:S02]  /*f980*/  FSEL R181, R33, -INF , !P0 ;  /* 0xff80000021b57808 */ /* 0x000fe40004000000 */
[----:B------:R-:W-:Y:S01]  /*f990*/  FSEL R187, R31, -INF , !P1 ;  /* 0xff8000001fbb7808 */ /* 0x000fe20004800000 */
[----:B------:R-:W2:Y:S01]  /*f9a0*/  LDL.64 R32, [R1] ;  /* 0x0000000001207983 */ /* 0x000ea20000100a00 */
[-C--:B------:R-:W-:Y:S02]  /*f9b0*/  ISETP.GE.AND P1, PT, R0, R240.reuse, PT ;  /* 0x000000f00000720c */ /* 0x080fe40003f26270 */
[----:B------:R-:W-:Y:S02]  /*f9c0*/  ISETP.GE.AND P0, PT, R2, R240, PT ;  /* 0x000000f00200720c */ /* 0x000fe40003f06270 */
[-C--:B------:R-:W-:Y:S02]  /*f9d0*/  ISETP.GE.OR P1, PT, R0, R235.reuse, !P1 ;  /* 0x000000eb0000720c */ /* 0x080fe40004f26670 */
[----:B------:R-:W-:Y:S02]  /*f9e0*/  ISETP.GE.OR P0, PT, R2, R235, !P0 ;  /* 0x000000eb0200720c */ /* 0x000fe40004706670 */
[----:B------:R-:W-:Y:S02]  /*f9f0*/  FSEL R165, R35, -INF , !P1 ;  /* 0xff80000023a57808 */ /* 0x000fe40004800000 */
[----:B------:R-:W-:Y:S02]  /*fa00*/  FSEL R180, R34, -INF , !P0 ;  /* 0xff80000022b47808 */ /* 0x000fe40004000000 */
[----:B------:R-:W3:Y:S01]  /*fa10*/  LDL.64 R34, [R1+0x10] ;  /* 0x0000100001227983 */ /* 0x000ee20000100a00 */
[----:B------:R-:W-:Y:S02]  /*fa20*/  FSEL R185, R30, -INF , !P6 ;  /* 0xff8000001eb97808 */ /* 0x000fe40007000000 */
[----:B------:R-:W-:Y:S02]  /*fa30*/  FMNMX.FTZ R6, R171, R164, !PT ;  /* 0x000000a4ab067209 */ /* 0x000fe40007810000 */
[----:B------:R-:W-:Y:S01]  /*fa40*/  FMNMX.FTZ R8, R194, R13, !PT ;  /* 0x0000000dc2087209 */ /* 0x000fe20007810000 */
[----:B------:R-:W4:Y:S01]  /*fa50*/  LDL.64 R30, [R1+0x8] ;  /* 0x00000800011e7983 */ /* 0x000f220000100a00 */
        /* <DEDUP_REMOVED lines=23> */
[----:B------:R-:W5:Y:S01]  /*fbd0*/  SHFL.BFLY PT, R0, R7, 0x2, 0x1f ;  /* 0x0c401f0007007f89 */ /* 0x000f6200000e0000 */
[----:B-1----:R-:W-:Y:S07]  /*fbe0*/  FMNMX.FTZ R13, R2, R5, !PT ;  /* 0x00000005020d7209 */ /* 0x002fee0007810000 */
[----:B------:R-:W1:Y:S01]  /*fbf0*/  SHFL.BFLY PT, R6, R13, 0x1, 0x1f ;  /* 0x0c201f000d067f89 */ /* 0x000e6200000e0000 */
[----:B-----5:R-:W-:Y:S07]  /*fc00*/  FMNMX.FTZ R5, R7, R0, !PT ;  /* 0x0000000007057209 */ /* 0x020fee0007810000 */
[----:B------:R-:W5:Y:S01]  /*fc10*/  SHFL.BFLY PT, R0, R5, 0x1, 0x1f ;  /* 0x0c201f0005007f89 */ /* 0x000f6200000e0000 */
[----:B-1----:R-:W-:Y:S01]  /*fc20*/  FMNMX.FTZ R2, R13, R6, !PT ;  /* 0x000000060d027209 */ /* 0x002fe20007810000 */
[----:B------:R-:W-:Y:S03]  /*fc30*/  IMAD.U32 R6, RZ, RZ, UR33 ;  /* 0x00000021ff067e24 */ /* 0x000fe6000f8e00ff */
[C---:B------:R-:W-:Y:S01]  /*fc40*/  FSETP.NEU.FTZ.AND P1, PT, R2.reuse, -INF , PT ;  /* 0xff8000000200780b */ /* 0x040fe20003f3d000 */
[----:B------:R-:W-:Y:S05]  /*fc50*/  FMUL.FTZ R184, R2, c[0x0][0x23c] ;  /* 0x00008f0002b87a20 */ /* 0x000fea0000410000 */
[----:B------:R-:W-:Y:S05]  /*fc60*/  FSEL R184, R184, RZ, P1 ;  /* 0x000000ffb8b87208 */ /* 0x000fea0000800000 */
[--C-:B------:R-:W-:Y:S02]  /*fc70*/  FFMA.FTZ R176, R175, c[0x0][0x23c], -R184.reuse ;  /* 0x00008f00afb07a23 */ /* 0x100fe400000108b8 */
[--C-:B------:R-:W-:Y:S01]  /*fc80*/  FFMA.FTZ R175, R173, c[0x0][0x23c], -R184.reuse ;  /* 0x00008f00adaf7a23 */ /* 0x100fe200000108b8 */
[----:B-----5:R-:W-:Y:S01]  /*fc90*/  FMNMX.FTZ R0, R5, R0, !PT ;  /* 0x0000000005007209 */ /* 0x020fe20007810000 */
[--C-:B------:R-:W-:Y:S02]  /*fca0*/  FFMA.FTZ R178, R4, c[0x0][0x23c], -R184.reuse ;  /* 0x00008f0004b27a23 */ /* 0x100fe400000108b8 */
[----:B------:R-:W-:Y:S01]  /*fcb0*/  MUFU.EX2 R176, R176 ;  /* 0x000000b000b07308 */ /* 0x000fe20000000800 */
[--C-:B------:R-:W-:Y:S01]  /*fcc0*/  FFMA.FTZ R177, R177, c[0x0][0x23c], -R184.reuse ;  /* 0x00008f00b1b17a23 */ /* 0x100fe200000108b8 */
[C---:B------:R-:W-:Y:S01]  /*fcd0*/  FSETP.NEU.FTZ.AND P0, PT, R0.reuse, -INF , PT ;  /* 0xff8000000000780b */ /* 0x040fe20003f1d000 */
[----:B------:R-:W-:Y:S02]  /*fce0*/  FMUL.FTZ R182, R0, c[0x0][0x23c] ;  /* 0x00008f0000b67a20 */ /* 0x000fe40000410000 */
[--C-:B------:R-:W-:Y:S02]  /*fcf0*/  FFMA.FTZ R197, R197, c[0x0][0x23c], -R184.reuse ;  /* 0x00008f00c5c57a23 */ /* 0x100fe400000108b8 */
[--C-:B------:R-:W-:Y:S01]  /*fd00*/  FFMA.FTZ R190, R190, c[0x0][0x23c], -R184.reuse ;  /* 0x00008f00bebe7a23 */ /* 0x100fe200000108b8 */
[----:B------:R-:W-:Y:S01]  /*fd10*/  FSEL R182, R182, RZ, P0 ;  /* 0x000000ffb6b67208 */ /* 0x000fe20000000000 */
[--C-:B------:R-:W-:Y:S01]  /*fd20*/  FFMA.FTZ R194, R194, c[0x0][0x23c], -R184.reuse ;  /* 0x00008f00c2c27a23 */ /* 0x100fe200000108b8 */
[----:B------:R-:W-:Y:S01]  /*fd30*/  MUFU.EX2 R175, R175 ;  /* 0x000000af00af7308 */ /* 0x000fe20000000800 */
[----:B------:R-:W-:Y:S02]  /*fd40*/  FFMA.FTZ R251, R251, c[0x0][0x23c], -R184 ;  /* 0x00008f00fbfb7a23 */ /* 0x000fe400000108b8 */
        /* <DEDUP_REMOVED lines=9> */
[----:B------:R-:W-:Y:S01]  /*fde0*/  FFMA.FTZ R201, R201, c[0x0][0x23c], -R182 ;  /* 0x00008f00c9c97a23 */ /* 0x000fe200000108b6 */
[----:B------:R-:W1:Y:S01]  /*fdf0*/  MUFU.EX2 R172, R172 ;  /* 0x000000ac00ac7308 */ /* 0x000e620000000800 */
[--C-:B------:R-:W-:Y:S02]  /*fe00*/  FFMA.FTZ R186, R186, c[0x0][0x23c], -R184.reuse ;  /* 0x00008f00baba7a23 */ /* 0x100fe400000108b8 */
[----:B------:R-:W-:Y:S02]  /*fe10*/  FFMA.FTZ R193, R193, c[0x0][0x23c], -R184 ;  /* 0x00008f00c1c17a23 */ /* 0x000fe400000108b8 */
[--C-:B------:R-:W-:Y:S02]  /*fe20*/  FFMA.FTZ R185, R185, c[0x0][0x23c], -R182.reuse ;  /* 0x00008f00b9b97a23 */ /* 0x100fe400000108b6 */
[----:B------:R-:W-:Y:S02]  /*fe30*/  FFMA.FTZ R180, R180, c[0x0][0x23c], -R182 ;  /* 0x00008f00b4b47a23 */ /* 0x000fe400000108b6 */
[--C-:B------:R-:W-:Y:S01]  /*fe40*/  FFMA.FTZ R191, R191, c[0x0][0x23c], -R184.reuse ;  /* 0x00008f00bfbf7a23 */ /* 0x100fe200000108b8 */
[----:B------:R-:W-:Y:S01]  /*fe50*/  MUFU.EX2 R178, R178 ;  /* 0x000000b200b27308 */ /* 0x000fe20000000800 */
[----:B------:R-:W-:Y:S09]  /*fe60*/  FFMA.FTZ R183, R183, c[0x0][0x23c], -R184 ;  /* 0x00008f00b7b77a23 */ /* 0x000ff200000108b8 */
[----:B------:R-:W5:Y:S10]  /*fe70*/  MUFU.EX2 R177, R177 ;  /* 0x000000b100b17308 */ /* 0x000f740000000800 */
[----:B------:R-:W-:Y:S10]  /*fe80*/  MUFU.EX2 R179, R179 ;  /* 0x000000b300b37308 */ /* 0x000ff40000000800 */
        /* <DEDUP_REMOVED lines=10> */
[----:B------:R-:W-:Y:S01]  /*ff30*/  MUFU.EX2 R186, R186 ;  /* 0x000000ba00ba7308 */ /* 0x000fe20000000800 */
[----:B---3--:R-:W-:Y:S01]  /*ff40*/  LOP3.LUT R6, R35, UR30, R6, 0x96, !PT ;  /* 0x0000001e23067c12 */ /* 0x008fe2000f8e9606 */
[----:B------:R-:W-:Y:S01]  /*ff50*/  UIADD3 UR30, UR30, 0x1, URZ ;  /* 0x000000011e1e7890 */ /* 0x000fe2000fffe03f */
[----:B--2---:R-:W-:Y:S01]  /*ff60*/  LOP3.LUT R5, R33, UR4, R34, 0x96, !PT ;  /* 0x0000000421057c12 */ /* 0x004fe2000f8e9622 */
[----:B------:R-:W-:Y:S06]  /*ff70*/  UIADD3 UR4, UR33, 0x646e171e, URZ ;  /* 0x646e171e21047890 */ /* 0x000fec000fffe03f */
[----:B------:R-:W-:Y:S01]  /*ff80*/  MUFU.EX2 R193, R193 ;  /* 0x000000c100c17308 */ /* 0x000fe20000000800 */
[----:B------:R-:W-:Y:S04]  /*ff90*/  IMAD.WIDE.U32 R6, R6, -0x326172a9, RZ ;  /* 0xcd9e8d5706067825 */ /* 0x000fe800078e00ff */
[----:B------:R-:W-:Y:S01]  /*ffa0*/  IMAD.WIDE.U32 R28, R5, -0x326172a9, RZ ;  /* 0xcd9e8d57051c7825 */ /* 0x000fe200078e00ff */
[----:B----4-:R-:W-:Y:S04]  /*ffb0*/  LOP3.LUT R5, R7, UR5, R30, 0x96, !PT ;  /* 0x0000000507057c12 */ /* 0x010fe8000f8e961e */
[----:B------:R-:W-:Y:S01]  /*ffc0*/  LOP3.LUT R8, R29, UR29, R6, 0x96, !PT ;  /* 0x0000001d1d087c12 */ /* 0x000fe2000f8e9606 */
[----:B------:R-:W-:Y:S01]  /*ffd0*/  IMAD.WIDE.U32 R12, R5, -0x2daee0ad, RZ ;  /* 0xd2511f53050c7825 */ /* 0x000fe200078e00ff */
[----:B------:R-:W-:Y:S03]  /*ffe0*/  MUFU.EX2 R191, R191 ;  /* 0x000000bf00bf7308 */ /* 0x000fe60000000800 */
[----:B------:R-:W-:Y:S01]  /*fff0*/  IMAD.WIDE.U32 R8, R8, -0x2daee0ad, RZ ;  /* 0xd2511f5308087825 */ /* 0x000fe200078e00ff */
[----:B------:R-:W-:Y:S04]  /*10000*/  LOP3.LUT R6, R13, UR14, R32, 0x96, !PT ;  /* 0x0000000e0d067c12 */ /* 0x000fe8000f8e9620 */
[----:B------:R-:W-:Y:S01]  /*10010*/  LOP3.LUT R5, R9, UR12, R12, 0x96, !PT ;  /* 0x0000000c09057c12 */ /* 0x000fe2000f8e960c */
[----:B------:R-:W-:Y:S01]  /*10020*/  IMAD.WIDE.U32 R6, R6, -0x326172a9, RZ ;  /* 0xcd9e8d5706067825 */ /* 0x000fe200078e00ff */
[----:B------:R-:W2:Y:S01]  /*10030*/  LDSM.16.MT88.4 R12, [R224+0x10000] ;  /* 0x01000000e00c783b */ /* 0x000ea20000004200 */
[----:B------:R-:W-:Y:S02]  /*10040*/  MUFU.EX2 R185, R185 ;  /* 0x000000b900b97308 */ /* 0x000fe40000000800 */
[----:B------:R-:W-:Y:S01]  /*10050*/  IMAD.WIDE.U32 R24, R5, -0x326172a9, RZ ;  /* 0xcd9e8d5705187825 */ /* 0x000fe200078e00ff */
[----:B------:R-:W-:Y:S04]  /*10060*/  LOP3.LUT R4, R7, UR13, R28, 0x96, !PT ;  /* 0x0000000d07047c12 */ /* 0x000fe8000f8e961c */
[----:B------:R-:W-:Y:S01]  /*10070*/  LOP3.LUT R5, R25, UR11, R6, 0x96, !PT ;  /* 0x0000000b19057c12 */ /* 0x000fe2000f8e9606 */
[----:B------:R-:W-:Y:S01]  /*10080*/  IMAD.WIDE.U32 R6, R4, -0x2daee0ad, RZ ;  /* 0xd2511f5304067825 */ /* 0x000fe200078e00ff */
[----:B------:R-:W-:Y:S01]  /*10090*/  FSEL R4, R2, RZ, P1 ;  /* 0x000000ff02047208 */ /* 0x000fe20000800000 */
[----:B------:R-:W-:Y:S02]  /*100a0*/  MUFU.EX2 R183, R183 ;  /* 0x000000b700b77308 */ /* 0x000fe40000000800 */
[----:B------:R-:W-:Y:S05]  /*100b0*/  IMAD.WIDE.U32 R26, R5, -0x2daee0ad, RZ ;  /* 0xd2511f53051a7825 */ /* 0x000fea00078e00ff */
[----:B------:R-:W-:Y:S02]  /*100c0*/  LOP3.LUT R5, R27, UR8, R6, 0x96, !PT ;  /* 0x000000081b057c12 */ /* 0x000fe4000f8e9606 */
[----:B------:R-:W-:Y:S01]  /*100d0*/  LOP3.LUT R6, R7, UR10, R8, 0x96, !PT ;  /* 0x0000000a07067c12 */ /* 0x000fe2000f8e9608 */
[----:B------:R-:W-:Y:S02]  /*100e0*/  MUFU.EX2 R180, R180 ;  /* 0x000000b400b47308 */ /* 0x000fe40000000800 */
[----:B------:R-:W-:Y:S04]  /*100f0*/  IMAD.WIDE.U32 R10, R5, -0x326172a9, RZ ;  /* 0xcd9e8d57050a7825 */ /* 0x000fe800078e00ff */
[----:B------:R-:W-:Y:S01]  /*10100*/  FADD.FTZ R5, -R4, R3 ;  /* 0x0000000304057221 */ /* 0x000fe20000010100 */
[----:B------:R-:W-:Y:S01]  /*10110*/  FSEL R3, R0, RZ, P0 ;  /* 0x000000ff00037208 */ /* 0x000fe20000000000 */
[----:B------:R-:W-:Y:S01]  /*10120*/  IMAD.WIDE.U32 R18, R6, -0x326172a9, RZ ;  /* 0xcd9e8d5706127825 */ /* 0x000fe200078e00ff */
[C---:B------:R-:W-:Y:S02]  /*10130*/  LOP3.LUT R8, R10.reuse, 0xffff, RZ, 0xc0, !PT ;  /* 0x0000ffff0a087812 */ /* 0x040fe400078ec0ff */
[----:B------:R-:W-:Y:S01]  /*10140*/  SHF.R.U32.HI R9, RZ, 0x10, R10 ;  /* 0x00000010ff097819 */ /* 0x000fe2000001160a */
[----:B------:R-:W-:Y:S01]  /*10150*/  FMUL.FTZ R4, R5, c[0x0][0x23c] ;  /* 0x00008f0005047a20 */ /* 0x000fe20000410000 */
[----:B------:R-:W-:Y:S01]  /*10160*/  LOP3.LUT R7, R11, UR28, R18, 0x96, !PT ;  /* 0x0000001c0b077c12 */ /* 0x000fe2000f8e9612 */
[----:B------:R-:W-:Y:S01]  /*10170*/  FADD.FTZ R3, -R3, R164 ;  /* 0x000000a403037221 */ /* 0x000fe20000010100 */
[----:B------:R-:W-:Y:S01]  /*10180*/  LOP3.LUT R6, R10, 0xff, RZ, 0xc0, !PT ;  /* 0x000000ff0a067812 */ /* 0x000fe200078ec0ff */
[----:B------:R3:W4:Y:S01]  /*10190*/  MUFU.EX2 R164, R4 ;  /* 0x0000000400a47308 */ /* 0x0007220000000800 */
[----:B------:R-:W-:Y:S01]  /*101a0*/  SHF.R.U32.HI R5, RZ, 0x18, R10 ;  /* 0x00000018ff057819 */ /* 0x000fe2000001160a */
[----:B------:R-:W-:Y:S01]  /*101b0*/  FMUL.FTZ R3, R3, c[0x0][0x23c] ;  /* 0x00008f0003037a20 */ /* 0x000fe20000410000 */
[----:B------:R-:W-:Y:S02]  /*101c0*/  LOP3.LUT R10, R7, 0xffff, RZ, 0xc0, !PT ;  /* 0x0000ffff070a7812 */ /* 0x000fe400078ec0ff */
[----:B------:R-:W-:Y:S02]  /*101d0*/  SHF.R.U32.HI R11, RZ, 0x8, R8 ;  /* 0x00000008ff0b7819 */ /* 0x000fe40000011608 */
[----:B------:R-:W-:Y:S02]  /*101e0*/  LOP3.LUT R8, R9, 0xff, RZ, 0xc0, !PT ;  /* 0x000000ff09087812 */ /* 0x000fe400078ec0ff */
[--C-:B------:R-:W-:Y:S01]  /*101f0*/  SHF.R.U32.HI R9, RZ, 0x10, R7.reuse ;  /* 0x00000010ff097819 */ /* 0x100fe20000011607 */
[----:B------:R-:W2:Y:S01]  /*10200*/  MUFU.EX2 R3, R3 ;  /* 0x0000000300037308 */ /* 0x000ea20000000800 */
[----:B------:R-:W-:Y:S02]  /*10210*/  LOP3.LUT R16, R7, 0xff, RZ, 0xc0, !PT ;  /* 0x000000ff07107812 */ /* 0x000fe400078ec0ff */
[----:B------:R-:W-:Y:S02]  /*10220*/  SHF.R.U32.HI R17, RZ, 0x8, R10 ;  /* 0x00000008ff117819 */ /* 0x000fe4000001160a */
[----:B------:R-:W-:Y:S02]  /*10230*/  SHF.R.U32.HI R7, RZ, 0x18, R7 ;  /* 0x00000018ff077819 */ /* 0x000fe40000011607 */
[----:B------:R-:W-:Y:S02]  /*10240*/  PRMT R17, R16, 0x5410, R17 ;  /* 0x0000541010117816 */ /* 0x000fe40000000011 */
[----:B------:R-:W-:Y:S02]  /*10250*/  PRMT R11, R6, 0x5410, R11 ;  /* 0x00005410060b7816 */ /* 0x000fe4000000000b */
[----:B------:R-:W-:Y:S01]  /*10260*/  PRMT R5, R8, 0x5410, R5 ;  /* 0x0000541008057816 */ /* 0x000fe20000000005 */
[--C-:B------:R-:W-:Y:S01]  /*10270*/  HSET2.LE.AND R168, R17, R250.reuse, PT ;  /* 0x000000fa11a87233 */ /* 0x100fe20003803000 */
[----:B-1----:R-:W-:Y:S01]  /*10280*/  F2FP.PACK_AB R6, R172, R173 ;  /* 0x000000adac06723e */ /* 0x002fe200000000ff */
[--C-:B------:R-:W-:Y:S01]  /*10290*/  HSET2.LE.AND R170, R11, R250.reuse, PT ;  /* 0x000000fa0baa7233 */ /* 0x100fe20003803000 */
[----:B---3--:R-:W-:Y:S01]  /*102a0*/  LOP3.LUT R4, R9, 0xff, RZ, 0xc0, !PT ;  /* 0x000000ff09047812 */ /* 0x008fe200078ec0ff */
[--C-:B------:R-:W-:Y:S01]  /*102b0*/  HSET2.LE.AND R171, R5, R250.reuse, PT ;  /* 0x000000fa05ab7233 */ /* 0x100fe20003803000 */
[----:B-----5:R-:W-:Y:S01]  /*102c0*/  F2FP.PACK_AB R5, R177, R178 ;  /* 0x000000b2b105723e */ /* 0x020fe200000000ff */
[----:B----4-:R-:W-:Y:S01]  /*102d0*/  FMUL.FTZ R8, R164, R156 ;  /* 0x0000009ca4087220 */ /* 0x010fe20000410000 */
[----:B------:R-:W-:Y:S01]  /*102e0*/  PRMT R7, R4, 0x5410, R7 ;  /* 0x0000541004077816 */ /* 0x000fe20000000007 */
[----:B------:R-:W-:Y:S01]  /*102f0*/  FMUL.FTZ R9, R164, R157 ;  /* 0x0000009da4097220 */ /* 0x000fe20000410000 */
[----:B------:R-:W-:Y:S01]  /*10300*/  F2FP.PACK_AB R4, R174, R179 ;  /* 0x000000b3ae04723e */ /* 0x000fe200000000ff */
[----:B------:R-:W-:Y:S01]  /*10310*/  IMAD.MOV.U32 R156, RZ, RZ, R30 ;  /* 0x000000ffff9c7224 */ /* 0x000fe200078e001e */
[----:B------:R-:W-:Y:S01]  /*10320*/  LOP3.LUT R171, R171, R6, RZ, 0xc0, !PT ;  /* 0x00000006abab7212 */ /* 0x000fe200078ec0ff */
[--C-:B------:R-:W-:Y:S01]  /*10330*/  HSET2.LE.AND R169, R7, R250.reuse, PT ;  /* 0x000000fa07a97233 */ /* 0x100fe20003803000 */
[----:B------:R-:W-:Y:S01]  /*10340*/  F2FP.PACK_AB R7, R175, R176 ;  /* 0x000000b0af07723e */ /* 0x000fe200000000ff */
[C---:B--2---:R-:W-:Y:S01]  /*10350*/  FMUL.FTZ R6, R3.reuse, R162 ;  /* 0x000000a203067220 */ /* 0x044fe20000410000 */
[----:B------:R-:W-:Y:S01]  /*10360*/  LOP3.LUT R168, R168, R5, RZ, 0xc0, !PT ;  /* 0x00000005a8a87212 */ /* 0x000fe200078ec0ff */
[----:B------:R-:W-:Y:S01]  /*10370*/  FMUL.FTZ R5, R164, R161 ;  /* 0x000000a1a4057220 */ /* 0x000fe20000410000 */
[----:B------:R-:W-:Y:S01]  /*10380*/  LOP3.LUT R170, R170, R7, RZ, 0xc0, !PT ;  /* 0x00000007aaaa7212 */ /* 0x000fe200078ec0ff */
[----:B------:R-:W-:Y:S01]  /*10390*/  FMUL.FTZ R7, R3, R163 ;  /* 0x000000a303077220 */ /* 0x000fe20000410000 */
[----:B------:R-:W-:Y:S01]  /*103a0*/  LOP3.LUT R169, R169, R4, RZ, 0xc0, !PT ;  /* 0x00000004a9a97212 */ /* 0x000fe200078ec0ff */
[C---:B------:R-:W-:Y:S01]  /*103b0*/  FMUL.FTZ R4, R164.reuse, R160 ;  /* 0x000000a0a4047220 */ /* 0x040fe20000410000 */
[----:B------:R-:W-:Y:S01]  /*103c0*/  PLOP3.LUT P0, PT, PT, PT, UP0, 0x80, 0x0 ;  /* 0x000000000000781c */ /* 0x000fe20003f0f008 */
[----:B------:R-:W-:Y:S02]  /*103d0*/  IMAD.MOV.U32 R157, RZ, RZ, R31 ;  /* 0x000000ffff9d7224 */ /* 0x000fe400078e001f */
[----:B------:R-:W-:Y:S02]  /*103e0*/  IMAD.MOV.U32 R160, RZ, RZ, R28 ;  /* 0x000000ffffa07224 */ /* 0x000fe400078e001c */
[----:B------:R-:W-:Y:S01]  /*103f0*/  IMAD.MOV.U32 R161, RZ, RZ, R29 ;  /* 0x000000ffffa17224 */ /* 0x000fe200078e001d */
[C---:B------:R-:W-:Y:S01]  /*10400*/  HMMA.16816.F32 R4, R168.reuse, R12, R4 ;  /* 0x0000000ca804723c */ /* 0x040fe20000001804 */
[----:B------:R-:W1:Y:S04]  /*10410*/  LDSM.16.MT88.4 R28, [R221+0x10000] ;  /* 0x01000000dd1c783b */ /* 0x000e680000004200 */
[C---:B------:R-:W-:Y:S02]  /*10420*/  FMUL.FTZ R10, R3.reuse, R158 ;  /* 0x0000009e030a7220 */ /* 0x040fe40000410000 */
[C---:B------:R-:W-:Y:S02]  /*10430*/  FMUL.FTZ R11, R3.reuse, R159 ;  /* 0x0000009f030b7220 */ /* 0x040fe40000410000 */
[C---:B------:R-:W-:Y:S03]  /*10440*/  FMUL.FTZ R16, R164.reuse, R148 ;  /* 0x00000094a4107220 */ /* 0x040fe60000410000 */
[C---:B------:R-:W-:Y:S02]  /*10450*/  FMUL.FTZ R17, R164.reuse, R149 ;  /* 0x00000095a4117220 */ /* 0x040fe40000410000 */
[C---:B------:R-:W-:Y:S03]  /*10460*/  HMMA.16816.F32 R8, R168.reuse, R14, R8 ;  /* 0x0000000ea808723c */ /* 0x040fe60000001808 */
[C---:B------:R-:W-:Y:S02]  /*10470*/  FMUL.FTZ R12, R164.reuse, R152 ;  /* 0x00000098a40c7220 */ /* 0x040fe40000410000 */
[C---:B------:R-:W-:Y:S02]  /*10480*/  FMUL.FTZ R13, R164.reuse, R153 ;  /* 0x00000099a40d7220 */ /* 0x040fe40000410000 */
[C---:B------:R-:W-:Y:S02]  /*10490*/  FMUL.FTZ R14, R3.reuse, R154 ;  /* 0x0000009a030e7220 */ /* 0x040fe40000410000 */
[C---:B------:R-:W-:Y:S03]  /*104a0*/  FMUL.FTZ R15, R3.reuse, R155 ;  /* 0x0000009b030f7220 */ /* 0x040fe60000410000 */
[----:B------:R-:W-:Y:S02]  /*104b0*/  IMAD.MOV.U32 R158, RZ, RZ, R34 ;  /* 0x000000ffff9e7224 */ /* 0x000fe400078e0022 */
[----:B------:R-:W-:Y:S02]  /*104c0*/  IMAD.MOV.U32 R159, RZ, RZ, R35 ;  /* 0x000000ffff9f7224 */ /* 0x000fe400078e0023 */
[C---:B------:R-:W-:Y:S03]  /*104d0*/  HMMA.16816.F32 R12, R168.reuse, R20, R12 ;  /* 0x00000014a80c723c */ /* 0x040fe6000000180c */
[----:B------:R-:W-:Y:S02]  /*104e0*/  IMAD.MOV.U32 R154, RZ, RZ, R18 ;  /* 0x000000ffff9a7224 */ /* 0x000fe400078e0012 */
[C---:B------:R-:W-:Y:S02]  /*104f0*/  FMUL.FTZ R18, R3.reuse, R150 ;  /* 0x0000009603127220 */ /* 0x040fe40000410000 */
[----:B------:R-:W-:Y:S02]  /*10500*/  IMAD.MOV.U32 R155, RZ, RZ, R19 ;  /* 0x000000ffff9b7224 */ /* 0x000fe400078e0013 */
[C---:B------:R-:W-:Y:S02]  /*10510*/  FMUL.FTZ R19, R3.reuse, R151 ;  /* 0x0000009703137220 */ /* 0x040fe40000410000 */
[----:B------:R-:W2:Y:S01]  /*10520*/  LDSM.16.MT88.4 R148, [R220+0x10000] ;  /* 0x01000000dc94783b */ /* 0x000ea20000004200 */
[C---:B------:R-:W-:Y:S02]  /*10530*/  FMUL.FTZ R34, R3.reuse, R134 ;  /* 0x0000008603227220 */ /* 0x040fe40000410000 */
[C---:B------:R-:W-:Y:S02]  /*10540*/  FMUL.FTZ R35, R3.reuse, R135 ;  /* 0x0000008703237220 */ /* 0x040fe40000410000 */
[C---:B------:R-:W-:Y:S03]  /*10550*/  HMMA.16816.F32 R16, R168.reuse, R22, R16 ;  /* 0x00000016a810723c */ /* 0x040fe60000001810 */
[C---:B------:R-:W-:Y:S02]  /*10560*/  FMUL.FTZ R20, R164.reuse, R144 ;  /* 0x00000090a4147220 */ /* 0x040fe40000410000 */
[C---:B------:R-:W-:Y:S02]  /*10570*/  FMUL.FTZ R21, R164.reuse, R145 ;  /* 0x00000091a4157220 */ /* 0x040fe40000410000 */
[C---:B------:R-:W-:Y:S02]  /*10580*/  FMUL.FTZ R22, R3.reuse, R146 ;  /* 0x0000009203167220 */ /* 0x040fe40000410000 */
[C---:B------:R-:W-:Y:S03]  /*10590*/  FMUL.FTZ R23, R3.reuse, R147 ;  /* 0x0000009303177220 */ /* 0x040fe60000410000 */
[----:B------:R-:W-:Y:S02]  /*105a0*/  IMAD.MOV.U32 R144, RZ, RZ, R24 ;  /* 0x000000ffff907224 */ /* 0x000fe400078e0018 */
[C---:B------:R-:W-:Y:S02]  /*105b0*/  FMUL.FTZ R24, R164.reuse, R140 ;  /* 0x0000008ca4187220 */ /* 0x040fe40000410000 */
[C---:B-1----:R-:W-:Y:S03]  /*105c0*/  HMMA.16816.F32 R20, R168.reuse, R28, R20 ;  /* 0x0000001ca814723c */ /* 0x042fe60000001814 */
[----:B------:R-:W-:Y:S02]  /*105d0*/  IMAD.MOV.U32 R152, RZ, RZ, R26 ;  /* 0x000000ffff987224 */ /* 0x000fe400078e001a */
[C---:B------:R-:W-:Y:S02]  /*105e0*/  FMUL.FTZ R26, R3.reuse, R142 ;  /* 0x0000008e031a7220 */ /* 0x040fe40000410000 */
[----:B------:R-:W-:Y:S02]  /*105f0*/  IMAD.MOV.U32 R153, RZ, RZ, R27 ;  /* 0x000000ffff997224 */ /* 0x000fe400078e001b */
[C---:B------:R-:W-:Y:S03]  /*10600*/  FMUL.FTZ R27, R3.reuse, R143 ;  /* 0x0000008f031b7220 */ /* 0x040fe60000410000 */
[----:B------:R-:W-:Y:S02]  /*10610*/  IMAD.MOV.U32 R145, RZ, RZ, R25 ;  /* 0x000000ffff917224 */ /* 0x000fe400078e0019 */
[C---:B------:R-:W-:Y:S02]  /*10620*/  FMUL.FTZ R25, R164.reuse, R141 ;  /* 0x0000008da4197220 */ /* 0x040fe40000410000 */
[----:B------:R-:W1:Y:S01]  /*10630*/  LDSM.16.MT88.4 R140, [R224+0x12000] ;  /* 0x01200000e08c783b */ /* 0x000e620000004200 */
[C---:B------:R-:W-:Y:S02]  /*10640*/  FMUL.FTZ R28, R164.reuse, R136 ;  /* 0x00000088a41c7220 */ /* 0x040fe40000410000 */
[C---:B------:R-:W-:Y:S02]  /*10650*/  FMUL.FTZ R29, R164.reuse, R137 ;  /* 0x00000089a41d7220 */ /* 0x040fe40000410000 */
[C---:B------:R-:W-:Y:S03]  /*10660*/  HMMA.16816.F32 R24, R168.reuse, R30, R24 ;  /* 0x0000001ea818723c */ /* 0x040fe60000001818 */
[----:B------:R-:W-:Y:S02]  /*10670*/  IMAD.MOV.U32 R162, RZ, RZ, R32 ;  /* 0x000000ffffa27224 */ /* 0x000fe400078e0020 */
[C---:B------:R-:W-:Y:S02]  /*10680*/  FMUL.FTZ R32, R164.reuse, R132 ;  /* 0x00000084a4207220 */ /* 0x040fe40000410000 */
[----:B------:R-:W-:Y:S02]  /*10690*/  IMAD.MOV.U32 R163, RZ, RZ, R33 ;  /* 0x000000ffffa37224 */ /* 0x000fe400078e0021 */
[C---:B------:R-:W-:Y:S02]  /*106a0*/  FMUL.FTZ R33, R164.reuse, R133 ;  /* 0x00000085a4217220 */ /* 0x040fe40000410000 */
[----:B------:R-:W3:Y:S01]  /*106b0*/  LDSM.16.MT88.4 R132, [R222+0x12000] ;  /* 0x01200000de84783b */ /* 0x000ee20000004200 */
[C---:B------:R-:W-:Y:S02]  /*106c0*/  FMUL.FTZ R30, R3.reuse, R138 ;  /* 0x0000008a031e7220 */ /* 0x040fe40000410000 */
[C---:B------:R-:W-:Y:S02]  /*106d0*/  FMUL.FTZ R31, R3.reuse, R139 ;  /* 0x0000008b031f7220 */ /* 0x040fe40000410000 */
[C---:B------:R-:W-:Y:S02]  /*106e0*/  FMUL.FTZ R40, R164.reuse, R40 ;  /* 0x00000028a4287220 */ /* 0x040fe40000410000 */
[C---:B------:R-:W-:Y:S01]  /*106f0*/  FMUL.FTZ R41, R164.reuse, R41 ;  /* 0x00000029a4297220 */ /* 0x040fe20000410000 */
[----:B------:R-:W4:Y:S01]  /*10700*/  LDSM.16.MT88.4 R136, [R221+0x12000] ;  /* 0x01200000dd88783b */ /* 0x000f220000004200 */
[C---:B------:R-:W-:Y:S01]  /*10710*/  FMUL.FTZ R42, R3.reuse, R42 ;  /* 0x0000002a032a7220 */ /* 0x040fe20000410000 */
[C---:B--2---:R-:W-:Y:S03]  /*10720*/  HMMA.16816.F32 R28, R168.reuse, R148, R28 ;  /* 0x00000094a81c723c */ /* 0x044fe6000000181c */
[----:B------:R-:W-:Y:S02]  /*10730*/  FMUL.FTZ R43, R3, R43 ;  /* 0x0000002b032b7220 */ /* 0x000fe40000410000 */
[C---:B------:R-:W-:Y:S02]  /*10740*/  FMUL.FTZ R44, R164.reuse, R44 ;  /* 0x0000002ca42c7220 */ /* 0x040fe40000410000 */
[----:B------:R-:W-:Y:S01]  /*10750*/  F2FP.PACK_AB R148, R199, R192 ;  /* 0x000000c0c794723e */ /* 0x000fe200000000ff */
[C---:B------:R-:W-:Y:S04]  /*10760*/  HMMA.16816.F32 R32, R168.reuse, R150, R32 ;  /* 0x00000096a820723c */ /* 0x040fe80000001820 */
[C---:B------:R-:W-:Y:S02]  /*10770*/  FMUL.FTZ R36, R164.reuse, R36 ;  /* 0x00000024a4247220 */ /* 0x040fe40000410000 */
[C---:B------:R-:W-:Y:S02]  /*10780*/  FMUL.FTZ R37, R164.reuse, R37 ;  /* 0x00000025a4257220 */ /* 0x040fe40000410000 */
[C---:B------:R-:W-:Y:S04]  /*10790*/  FMUL.FTZ R38, R3.reuse, R38 ;  /* 0x0000002603267220 */ /* 0x040fe80000410000 */
[C---:B------:R-:W-:Y:S02]  /*107a0*/  FMUL.FTZ R39, R3.reuse, R39 ;  /* 0x0000002703277220 */ /* 0x040fe40000410000 */
[C---:B------:R-:W-:Y:S02]  /*107b0*/  FMUL.FTZ R45, R164.reuse, R45 ;  /* 0x0000002da42d7220 */ /* 0x040fe40000410000 */
[C---:B------:R-:W-:Y:S02]  /*107c0*/  FMUL.FTZ R46, R3.reuse, R46 ;  /* 0x0000002e032e7220 */ /* 0x040fe40000410000 */
[----:B------:R-:W-:Y:S01]  /*107d0*/  FMUL.FTZ R47, R3, R47 ;  /* 0x0000002f032f7220 */ /* 0x000fe20000410000 */
[C---:B-1----:R-:W-:Y:S03]  /*107e0*/  HMMA.16816.F32 R36, R168.reuse, R140, R36 ;  /* 0x0000008ca824723c */ /* 0x042fe60000001824 */
[C---:B------:R-:W-:Y:S02]  /*107f0*/  FMUL.FTZ R48, R164.reuse, R48 ;  /* 0x00000030a4307220 */ /* 0x040fe40000410000 */
[----:B------:R-:W-:Y:S02]  /*10800*/  FMUL.FTZ R49, R164, R49 ;  /* 0x00000031a4317220 */ /* 0x000fe40000410000 */
[----:B------:R-:W-:Y:S01]  /*10810*/  LOP3.LUT R140, R155, UR9, R144, 0x96, !PT ;  /* 0x000000099b8c7c12 */ /* 0x000fe2000f8e9690 */
[C---:B------:R-:W-:Y:S04]  /*10820*/  HMMA.16816.F32 R40, R168.reuse, R142, R40 ;  /* 0x0000008ea828723c */ /* 0x040fe80000001828 */
[----:B------:R-:W-:Y:S04]  /*10830*/  IMAD.WIDE.U32 R140, R140, -0x2daee0ad, RZ ;  /* 0xd2511f538c8c7825 */ /* 0x000fe800078e00ff */
[C---:B---3--:R-:W-:Y:S04]  /*10840*/  HMMA.16816.F32 R44, R168.reuse, R132, R44 ;  /* 0x00000084a82c723c */ /* 0x048fe8000000182c */
[----:B------:R-:W-:Y:S01]  /*10850*/  FMUL.FTZ R50, R3, R50 ;  /* 0x0000003203327220 */ /* 0x000fe20000410000 */
[----:B------:R-:W-:Y:S01]  /*10860*/  LOP3.LUT R145, R141, UR4, R152, 0x96, !PT ;  /* 0x000000048d917c12 */ /* 0x000fe2000f8e9698 */
[----:B------:R-:W-:Y:S02]  /*10870*/  FMUL.FTZ R51, R3, R51 ;  /* 0x0000003303337220 */ /* 0x000fe40000410000 */
[C---:B------:R-:W-:Y:S01]  /*10880*/  FMUL.FTZ R52, R164.reuse, R52 ;  /* 0x00000034a4347220 */ /* 0x040fe20000410000 */
[----:B------:R-:W-:Y:S03]  /*10890*/  LOP3.LUT R149, R145, 0xff, RZ, 0xc0, !PT ;  /* 0x000000ff91957812 */ /* 0x000fe600078ec0ff */
[C---:B------:R-:W-:Y:S01]  /*108a0*/  FMUL.FTZ R53, R164.reuse, R53 ;  /* 0x00000035a4357220 */ /* 0x040fe20000410000 */
[C---:B------:R-:W-:Y:S01]  /*108b0*/  HMMA.16816.F32 R48, R168.reuse, R134, R48 ;  /* 0x00000086a830723c */ /* 0x040fe20000001830 */
[----:B------:R-:W1:Y:S02]  /*108c0*/  LDSM.16.MT88.4 R132, [R220+0x12000] ;  /* 0x01200000dc84783b */ /* 0x000e640000004200 */
[C---:B------:R-:W-:Y:S02]  /*108d0*/  FMUL.FTZ R54, R3.reuse, R54 ;  /* 0x0000003603367220 */ /* 0x040fe40000410000 */
[C---:B------:R-:W-:Y:S02]  /*108e0*/  FMUL.FTZ R55, R3.reuse, R55 ;  /* 0x0000003703377220 */ /* 0x040fe40000410000 */
[C---:B------:R-:W-:Y:S02]  /*108f0*/  FMUL.FTZ R56, R164.reuse, R56 ;  /* 0x00000038a4387220 */ /* 0x040fe40000410000 */
[C---:B------:R-:W-:Y:S03]  /*10900*/  FMUL.FTZ R57, R164.reuse, R57 ;  /* 0x00000039a4397220 */ /* 0x040fe60000410000 */
[C---:B----4-:R-:W-:Y:S03]  /*10910*/  HMMA.16816.F32 R52, R168.reuse, R136, R52 ;  /* 0x00000088a834723c */ /* 0x050fe60000001834 */
[C---:B------:R-:W-:Y:S02]  /*10920*/  FMUL.FTZ R58, R3.reuse, R58 ;  /* 0x0000003a033a7220 */ /* 0x040fe40000410000 */
[C---:B------:R-:W-:Y:S02]  /*10930*/  FMUL.FTZ R59, R3.reuse, R59 ;  /* 0x0000003b033b7220 */ /* 0x040fe40000410000 */
[C---:B------:R-:W-:Y:S02]  /*10940*/  FMUL.FTZ R60, R164.reuse, R60 ;  /* 0x0000003ca43c7220 */ /* 0x040fe40000410000 */
[C---:B------:R-:W-:Y:S03]  /*10950*/  FMUL.FTZ R61, R164.reuse, R61 ;  /* 0x0000003da43d7220 */ /* 0x040fe60000410000 */
[C---:B------:R-:W-:Y:S01]  /*10960*/  HMMA.16816.F32 R56, R168.reuse, R138, R56 ;  /* 0x0000008aa838723c */ /* 0x040fe20000001838 */
[----:B------:R-:W2:Y:S02]  /*10970*/  LDSM.16.MT88.4 R136, [R224+0x14000] ;  /* 0x01400000e088783b */ /* 0x000ea40000004200 */
[C---:B------:R-:W-:Y:S02]  /*10980*/  FMUL.FTZ R62, R3.reuse, R62 ;  /* 0x0000003e033e7220 */ /* 0x040fe40000410000 */
[C---:B------:R-:W-:Y:S02]  /*10990*/  FMUL.FTZ R63, R3.reuse, R63 ;  /* 0x0000003f033f7220 */ /* 0x040fe40000410000 */
[C---:B------:R-:W-:Y:S02]  /*109a0*/  FMUL.FTZ R64, R164.reuse, R64 ;  /* 0x00000040a4407220 */ /* 0x040fe40000410000 */
[C---:B------:R-:W-:Y:S03]  /*109b0*/  FMUL.FTZ R65, R164.reuse, R65 ;  /* 0x00000041a4417220 */ /* 0x040fe60000410000 */
[C---:B------:R-:W-:Y:S02]  /*109c0*/  FMUL.FTZ R66, R3.reuse, R66 ;  /* 0x0000004203427220 */ /* 0x040fe40000410000 */
[C---:B------:R-:W-:Y:S02]  /*109d0*/  FMUL.FTZ R67, R3.reuse, R67 ;  /* 0x0000004303437220 */ /* 0x040fe40000410000 */
[C---:B------:R-:W-:Y:S01]  /*109e0*/  FMUL.FTZ R68, R164.reuse, R68 ;  /* 0x00000044a4447220 */ /* 0x040fe20000410000 */
[C---:B-1----:R-:W-:Y:S03]  /*109f0*/  HMMA.16816.F32 R60, R168.reuse, R132, R60 ;  /* 0x00000084a83c723c */ /* 0x042fe6000000183c */
[C---:B------:R-:W-:Y:S02]  /*10a00*/  FMUL.FTZ R69, R164.reuse, R69 ;  /* 0x00000045a4457220 */ /* 0x040fe40000410000 */
[C---:B------:R-:W-:Y:S02]  /*10a10*/  FMUL.FTZ R70, R3.reuse, R70 ;  /* 0x0000004603467220 */ /* 0x040fe40000410000 */
[C---:B------:R-:W-:Y:S01]  /*10a20*/  FMUL.FTZ R71, R3.reuse, R71 ;  /* 0x0000004703477220 */ /* 0x040fe20000410000 */
[C---:B------:R-:W-:Y:S01]  /*10a30*/  HMMA.16816.F32 R64, R168.reuse, R134, R64 ;  /* 0x00000086a840723c */ /* 0x040fe20000001840 */
[----:B------:R-:W1:Y:S03]  /*10a40*/  LDSM.16.MT88.4 R132, [R222+0x14000] ;  /* 0x01400000de84783b */ /* 0x000e660000004200 */
[C---:B------:R-:W-:Y:S02]  /*10a50*/  FMUL.FTZ R72, R164.reuse, R72 ;  /* 0x00000048a4487220 */ /* 0x040fe40000410000 */
[C---:B------:R-:W-:Y:S02]  /*10a60*/  FMUL.FTZ R73, R164.reuse, R73 ;  /* 0x00000049a4497220 */ /* 0x040fe40000410000 */
[C---:B------:R-:W-:Y:S04]  /*10a70*/  FMUL.FTZ R74, R3.reuse, R74 ;  /* 0x0000004a034a7220 */ /* 0x040fe80000410000 */
        /* <DEDUP_REMOVED lines=10> */
[C---:B------:R-:W-:Y:S04]  /*10b20*/  FMUL.FTZ R82, R3.reuse, R82 ;  /* 0x0000005203527220 */ /* 0x040fe80000410000 */
        /* <DEDUP_REMOVED lines=62> */
[----:B------:R-:W-:Y:S02]  /*10f10*/  FMUL.FTZ R125, R164, R125 ;  /* 0x0000007da47d7220 */ /* 0x000fe40000410000 */
[----:B------:R-:W-:Y:S01]  /*10f20*/  SHF.R.U32.HI R136, RZ, 0x10, R140 ;  /* 0x00000010ff887819 */ /* 0x000fe2000001168c */
[C---:B------:R-:W-:Y:S04]  /*10f30*/  HMMA.16816.F32 R120, R168.reuse, R138, R120 ;  /* 0x0000008aa878723c */ /* 0x040fe80000001878 */
[C---:B------:R-:W-:Y:S01]  /*10f40*/  FMUL.FTZ R126, R3.reuse, R126 ;  /* 0x0000007e037e7220 */ /* 0x040fe20000410000 */
[C---:B------:R-:W-:Y:S01]  /*10f50*/  LOP3.LUT R137, R140.reuse, 0xff, RZ, 0xc0, !PT ;  /* 0x000000ff8c897812 */ /* 0x040fe200078ec0ff */
[C---:B------:R-:W-:Y:S01]  /*10f60*/  FMUL.FTZ R127, R3.reuse, R127 ;  /* 0x0000007f037f7220 */ /* 0x040fe20000410000 */
[----:B------:R-:W-:Y:S01]  /*10f70*/  LOP3.LUT R138, R140, 0xffff, RZ, 0xc0, !PT ;  /* 0x0000ffff8c8a7812 */ /* 0x000fe200078ec0ff */
[----:B------:R-:W-:Y:S01]  /*10f80*/  FFMA.FTZ R178, R164, R167, R178 ;  /* 0x000000a7a4b27223 */ /* 0x000fe200000100b2 */
[----:B------:R-:W-:Y:S02]  /*10f90*/  SHF.R.U32.HI R139, RZ, 0x18, R140 ;  /* 0x00000018ff8b7819 */ /* 0x000fe4000001168c */
[----:B------:R-:W2:Y:S01]  /*10fa0*/  LDSM.16.MT88.4 R140, [R224+0x10800] ;  /* 0x01080000e08c783b */ /* 0x000ea20000004200 */
[----:B------:R-:W-:Y:S01]  /*10fb0*/  SHF.R.U32.HI R138, RZ, 0x8, R138 ;  /* 0x00000008ff8a7819 */ /* 0x000fe2000001168a */
[----:B------:R-:W-:Y:S01]  /*10fc0*/  FFMA.FTZ R179, R3, R166, R179 ;  /* 0x000000a603b37223 */ /* 0x000fe200000100b3 */
[----:B------:R-:W-:Y:S01]  /*10fd0*/  LOP3.LUT R136, R136, 0xff, RZ, 0xc0, !PT ;  /* 0x000000ff88887812 */ /* 0x000fe200078ec0ff */
[----:B------:R-:W-:Y:S01]  /*10fe0*/  FADD.FTZ R177, R177, R178 ;  /* 0x000000b2b1b17221 */ /* 0x000fe20000010000 */
[----:B------:R-:W-:Y:S01]  /*10ff0*/  PRMT R137, R137, 0x5410, R138 ;  /* 0x0000541089897816 */ /* 0x000fe2000000008a */
[C---:B-1----:R-:W-:Y:S03]  /*11000*/  HMMA.16816.F32 R124, R168.reuse, R132, R124 ;  /* 0x00000084a87c723c */ /* 0x042fe6000000187c */
[----:B------:R-:W-:Y:S01]  /*11010*/  PRMT R139, R136, 0x5410, R139 ;  /* 0x00005410888b7816 */ /* 0x000fe2000000008b */
[--C-:B------:R-:W-:Y:S01]  /*11020*/  HSET2.LE.AND R138, R137, R250.reuse, PT ;  /* 0x000000fa898a7233 */ /* 0x100fe20003803000 */
[----:B------:R-:W-:Y:S01]  /*11030*/  LOP3.LUT R136, R145, 0xffff, RZ, 0xc0, !PT ;  /* 0x0000ffff91887812 */ /* 0x000fe200078ec0ff */
[----:B------:R-:W-:Y:S01]  /*11040*/  FADD.FTZ R174, R174, R179 ;  /* 0x000000b3aeae7221 */ /* 0x000fe20000010000 */
[--C-:B------:R-:W-:Y:S01]  /*11050*/  SHF.R.U32.HI R132, RZ, 0x10, R145.reuse ;  /* 0x00000010ff847819 */ /* 0x100fe20000011691 */
[----:B------:R-:W-:Y:S04]  /*11060*/  HMMA.16816.F32 R128, R168, R134, R128 ;  /* 0x00000086a880723c */ /* 0x000fe80000001880 */
[----:B------:R-:W-:Y:S01]  /*11070*/  SHF.R.U32.HI R145, RZ, 0x18, R145 ;  /* 0x00000018ff917819 */ /* 0x000fe20000011691 */
[--C-:B------:R-:W-:Y:S01]  /*11080*/  HSET2.LE.AND R139, R139, R250.reuse, PT ;  /* 0x000000fa8b8b7233 */ /* 0x100fe20003803000 */
[----:B------:R-:W-:Y:S01]  /*11090*/  LOP3.LUT R132, R132, 0xff, RZ, 0xc0, !PT ;  /* 0x000000ff84847812 */ /* 0x000fe200078ec0ff */
[----:B------:R-:W-:Y:S01]  /*110a0*/  FFMA.FTZ R168, R202, c[0x0][0x23c], -R184 ;  /* 0x00008f00caa87a23 */ /* 0x000fe200000108b8 */
[----:B------:R-:W-:Y:S01]  /*110b0*/  SHF.R.U32.HI R136, RZ, 0x8, R136 ;  /* 0x00000008ff887819 */ /* 0x000fe20000011688 */
[----:B------:R-:W-:Y:S03]  /*110c0*/  FFMA.FTZ R169, R200, c[0x0][0x23c], -R184 ;  /* 0x00008f00c8a97a23 */ /* 0x000fe600000108b8 */
[----:B------:R-:W-:Y:S01]  /*110d0*/  PRMT R137, R132, 0x5410, R145 ;  /* 0x0000541084897816 */ /* 0x000fe20000000091 */
[----:B------:R-:W-:Y:S01]  /*110e0*/  MUFU.EX2 R168, R168 ;  /* 0x000000a800a87308 */ /* 0x000fe20000000800 */
[----:B------:R-:W1:Y:S01]  /*110f0*/  LDSM.16.MT88.4 R144, [R222+0x10800] ;  /* 0x01080000de90783b */ /* 0x000e620000004200 */
[----:B------:R-:W-:Y:S01]  /*11100*/  PRMT R149, R149, 0x5410, R136 ;  /* 0x0000541095957816 */ /* 0x000fe20000000088 */
[--C-:B------:R-:W-:Y:S01]  /*11110*/  FFMA.FTZ R170, R198, c[0x0][0x23c], -R182.reuse ;  /* 0x00008f00c6aa7a23 */ /* 0x100fe200000108b6 */
[----:B------:R-:W-:Y:S01]  /*11120*/  F2FP.PACK_AB R133, R193, R186 ;  /* 0x000000bac185723e */ /* 0x000fe200000000ff */
[--C-:B------:R-:W-:Y:S01]  /*11130*/  HSET2.LE.AND R137, R137, R250.reuse, PT ;  /* 0x000000fa89897233 */ /* 0x100fe20003803000 */
[----:B------:R-:W-:Y:S01]  /*11140*/  F2FP.PACK_AB R132, R195, R188 ;  /* 0x000000bcc384723e */ /* 0x000fe200000000ff */
[--C-:B------:R-:W-:Y:S01]  /*11150*/  HSET2.LE.AND R136, R149, R250.reuse, PT ;  /* 0x000000fa95887233 */ /* 0x100fe20003803000 */
[----:B------:R-:W-:Y:S01]  /*11160*/  LOP3.LUT R138, R138, R133, RZ, 0xc0, !PT ;  /* 0x000000858a8a7212 */ /* 0x000fe200078ec0ff */
[--C-:B------:R-:W-:Y:S01]  /*11170*/  FFMA.FTZ R171, R196, c[0x0][0x23c], -R182.reuse ;  /* 0x00008f00c4ab7a23 */ /* 0x100fe200000108b6 */
[----:B------:R-:W-:Y:S01]  /*11180*/  F2FP.PACK_AB R133, R190, R197 ;  /* 0x000000c5be85723e */ /* 0x000fe200000000ff */
[--C-:B------:R-:W-:Y:S01]  /*11190*/  FFMA.FTZ R196, R203, c[0x0][0x23c], -R182.reuse ;  /* 0x00008f00cbc47a23 */ /* 0x100fe200000108b6 */
[----:B------:R-:W-:Y:S01]  /*111a0*/  LOP3.LUT R139, R139, R132, RZ, 0xc0, !PT ;  /* 0x000000848b8b7212 */ /* 0x000fe200078ec0ff */
[----:B------:R-:W-:Y:S01]  /*111b0*/  MUFU.EX2 R169, R169 ;  /* 0x000000a900a97308 */ /* 0x000fe20000000800 */
[----:B------:R-:W-:Y:S01]  /*111c0*/  LOP3.LUT R136, R136, R133, RZ, 0xc0, !PT ;  /* 0x0000008588887212 */ /* 0x000fe200078ec0ff */
[--C-:B------:R-:W-:Y:S01]  /*111d0*/  FFMA.FTZ R200, R187, c[0x0][0x23c], -R182.reuse ;  /* 0x00008f00bbc87a23 */ /* 0x100fe200000108b6 */
[----:B------:R-:W3:Y:S01]  /*111e0*/  LDSM.16.MT88.4 R132, [R221+0x10800] ;  /* 0x01080000dd84783b */ /* 0x000ee20000004200 */
[----:B------:R-:W-:Y:S01]  /*111f0*/  LOP3.LUT R137, R137, R148, RZ, 0xc0, !PT ;  /* 0x0000009489897212 */ /* 0x000fe200078ec0ff */
[----:B------:R-:W-:Y:S02]  /*11200*/  FFMA.FTZ R182, R165, c[0x0][0x23c], -R182 ;  /* 0x00008f00a5b67a23 */ /* 0x000fe400000108b6 */
[--C-:B------:R-:W-:Y:S02]  /*11210*/  FFMA.FTZ R198, R189, c[0x0][0x23c], -R184.reuse ;  /* 0x00008f00bdc67a23 */ /* 0x100fe400000108b8 */
[----:B------:R-:W-:Y:S01]  /*11220*/  FFMA.FTZ R184, R181, c[0x0][0x23c], -R184 ;  /* 0x00008f00b5b87a23 */ /* 0x000fe200000108b8 */
[----:B------:R-:W-:Y:S01]  /*11230*/  MUFU.EX2 R196, R196 ;  /* 0x000000c400c47308 */ /* 0x000fe20000000800 */
[C---:B--2---:R-:W-:Y:S01]  /*11240*/  HMMA.16816.F32 R4, R136.reuse, R140, R4 ;  /* 0x0000008c8804723c */ /* 0x044fe20000001804 */
[----:B------:R-:W2:Y:S04]  /*11250*/  LDSM.16.MT88.4 R148, [R220+0x10800] ;  /* 0x01080000dc94783b */ /* 0x000ea80000004200 */
[----:B------:R-:W-:Y:S03]  /*11260*/  FADD.FTZ R176, R176, R177 ;  /* 0x000000b1b0b07221 */ /* 0x000fe60000010000 */
[C---:B------:R-:W-:Y:S01]  /*11270*/  HMMA.16816.F32 R8, R136.reuse, R142, R8 ;  /* 0x0000008e8808723c */ /* 0x040fe20000001808 */
[----:B------:R-:W4:Y:S01]  /*11280*/  LDSM.16.MT88.4 R140, [R224+0x12800] ;  /* 0x01280000e08c783b */ /* 0x000f220000004200 */
[----:B------:R-:W-:Y:S02]  /*11290*/  MUFU.EX2 R170, R170 ;  /* 0x000000aa00aa7308 */ /* 0x000fe40000000800 */
[----:B------:R-:W-:Y:S04]  /*112a0*/  FADD.FTZ R176, R175, R176 ;  /* 0x000000b0afb07221 */ /* 0x000fe80000010000 */
[----:B------:R-:W-:Y:S01]  /*112b0*/  FADD.FTZ R197, R197, R176 ;  /* 0x000000b0c5c57221 */ /* 0x000fe20000010000 */
[C---:B-1----:R-:W-:Y:S03]  /*112c0*/  HMMA.16816.F32 R12, R136.reuse, R144, R12 ;  /* 0x00000090880c723c */ /* 0x042fe6000000180c */
[----:B------:R-:W-:Y:S01]  /*112d0*/  MUFU.EX2 R171, R171 ;  /* 0x000000ab00ab7308 */ /* 0x000fe20000000800 */
[----:B------:R-:W-:Y:S04]  /*112e0*/  FADD.FTZ R197, R190, R197 ;  /* 0x000000c5bec57221 */ /* 0x000fe80000010000 */
[C---:B------:R-:W-:Y:S01]  /*112f0*/  HMMA.16816.F32 R16, R136.reuse, R146, R16 ;  /* 0x000000928810723c */ /* 0x040fe20000001810 */
[----:B------:R-:W-:Y:S03]  /*11300*/  LDSM.16.MT88.4 R144, [R221+0x12800] ;  /* 0x01280000dd90783b */ /* 0x000fe60000004200 */
[----:B------:R-:W-:Y:S01]  /*11310*/  FADD.FTZ R186, R186, R197 ;  /* 0x000000c5baba7221 */ /* 0x000fe20000010000 */
[----:B------:R-:W-:Y:S03]  /*11320*/  MUFU.EX2 R198, R198 ;  /* 0x000000c600c67308 */ /* 0x000fe60000000800 */
[C---:B---3--:R-:W-:Y:S04]  /*11330*/  HMMA.16816.F32 R20, R136.reuse, R132, R20 ;  /* 0x000000848814723c */ /* 0x048fe80000001814 */
[----:B------:R-:W-:Y:S03]  /*11340*/  FADD.FTZ R193, R193, R186 ;  /* 0x000000bac1c17221 */ /* 0x000fe60000010000 */
[----:B------:R-:W-:Y:S01]  /*11350*/  MUFU.EX2 R200, R200 ;  /* 0x000000c800c87308 */ /* 0x000fe20000000800 */
[C---:B------:R-:W-:Y:S01]  /*11360*/  HMMA.16816.F32 R24, R136.reuse, R134, R24 ;  /* 0x000000868818723c */ /* 0x040fe20000001818 */
[----:B------:R-:W1:Y:S07]  /*11370*/  LDSM.16.MT88.4 R132, [R222+0x12800] ;  /* 0x01280000de84783b */ /* 0x000e6e0000004200 */
[C---:B--2---:R-:W-:Y:S01]  /*11380*/  HMMA.16816.F32 R28, R136.reuse, R148, R28 ;  /* 0x00000094881c723c */ /* 0x044fe2000000181c */
[----:B------:R-:W2:Y:S07]  /*11390*/  MUFU.EX2 R184, R184 ;  /* 0x000000b800b87308 */ /* 0x000eae0000000800 */
[C---:B------:R-:W-:Y:S01]  /*113a0*/  HMMA.16816.F32 R32, R136.reuse, R150, R32 ;  /* 0x000000968820723c */ /* 0x040fe20000001820 */
[----:B------:R-:W3:Y:S02]  /*113b0*/  LDSM.16.MT88.4 R148, [R220+0x12800] ;  /* 0x01280000dc94783b */ /* 0x000ee40000004200 */
[----:B------:R-:W5:Y:S05]  /*113c0*/  MUFU.EX2 R181, R182 ;  /* 0x000000b600b57308 */ /* 0x000f6a0000000800 */
[C---:B----4-:R-:W-:Y:S08]  /*113d0*/  HMMA.16816.F32 R36, R136.reuse, R140, R36 ;  /* 0x0000008c8824723c */ /* 0x050ff00000001824 */
[C---:B------:R-:W-:Y:S01]  /*113e0*/  HMMA.16816.F32 R40, R136.reuse, R142, R40 ;  /* 0x0000008e8828723c */ /* 0x040fe20000001828 */
[----:B------:R-:W-:Y:S03]  /*113f0*/  LDSM.16.MT88.4 R140, [R222+0x14800] ;  /* 0x01480000de8c783b */ /* 0x000fe60000004200 */
[----:B--2---:R-:W-:Y:S04]  /*11400*/  F2FP.PACK_AB R3, R184, R183 ;  /* 0x000000b7b803723e */ /* 0x004fe800000000ff */
[C---:B-1----:R-:W-:Y:S08]  /*11410*/  HMMA.16816.F32 R44, R136.reuse, R132, R44 ;  /* 0x00000084882c723c */ /* 0x042ff0000000182c */
[C---:B------:R-:W-:Y:S01]  /*11420*/  HMMA.16816.F32 R48, R136.reuse, R134, R48 ;  /* 0x000000868830723c */ /* 0x040fe20000001830 */
[----:B------:R-:W1:Y:S07]  /*11430*/  LDSM.16.MT88.4 R132, [R224+0x14800] ;  /* 0x01480000e084783b */ /* 0x000e6e0000004200 */
[C---:B------:R-:W-:Y:S08]  /*11440*/  HMMA.16816.F32 R52, R136.reuse, R144, R52 ;  /* 0x000000908834723c */ /* 0x040ff00000001834 */
[C---:B------:R-:W-:Y:S01]  /*11450*/  HMMA.16816.F32 R56, R136.reuse, R146, R56 ;  /* 0x000000928838723c */ /* 0x040fe20000001838 */
[----:B------:R-:W2:Y:S07]  /*11460*/  LDSM.16.MT88.4 R144, [R221+0x14800] ;  /* 0x01480000dd90783b */ /* 0x000eae0000004200 */
[C---:B---3--:R-:W-:Y:S08]  /*11470*/  HMMA.16816.F32 R60, R136.reuse, R148, R60 ;  /* 0x00000094883c723c */ /* 0x048ff0000000183c */
        /* <DEDUP_REMOVED lines=8> */
[C---:B--2---:R-:W-:Y:S07]  /*11500*/  HMMA.16816.F32 R84, R136.reuse, R144, R84 ;  /* 0x000000908854723c */ /* 0x044fee0000001854 */
[----:B------:R-:W-:Y:S01]  /*11510*/  IMAD.U32 R144, RZ, RZ, UR30 ;  /* 0x0000001eff907e24 */ /* 0x000fe2000f8e00ff */
[C---:B------:R-:W-:Y:S08]  /*11520*/  HMMA.16816.F32 R88, R136.reuse, R146, R88 ;  /* 0x000000928858723c */ /* 0x040ff00000001858 */
[C---:B-1----:R-:W-:Y:S08]  /*11530*/  HMMA.16816.F32 R92, R136.reuse, R132, R92 ;  /* 0x00000084885c723c */ /* 0x042ff0000000185c */
[C---:B------:R-:W-:Y:S01]  /*11540*/  HMMA.16816.F32 R96, R136.reuse, R134, R96 ;  /* 0x000000868860723c */ /* 0x040fe20000001860 */
[----:B------:R-:W1:Y:S07]  /*11550*/  LDSM.16.MT88.4 R132, [R221+0x16800] ;  /* 0x01680000dd84783b */ /* 0x000e6e0000004200 */
[C---:B------:R-:W-:Y:S07]  /*11560*/  HMMA.16816.F32 R100, R136.reuse, R148, R100 ;  /* 0x000000948864723c */ /* 0x040fee0000001864 */
[----:B------:R-:W-:Y:S01]  /*11570*/  LOP3.LUT R148, R159, UR33, R144, 0x96, !PT ;  /* 0x000000219f947c12 */ /* 0x000fe2000f8e9690 */
[C---:B------:R-:W-:Y:S01]  /*11580*/  HMMA.16816.F32 R104, R136.reuse, R150, R104 ;  /* 0x000000968868723c */ /* 0x040fe20000001868 */
[----:B------:R-:W2:Y:S03]  /*11590*/  LDSM.16.MT88.4 R144, [R220+0x16800] ;  /* 0x01680000dc90783b */ /* 0x000ea60000004200 */
[----:B------:R-:W-:Y:S04]  /*115a0*/  IMAD.WIDE.U32 R148, R148, -0x326172a9, RZ ;  /* 0xcd9e8d5794947825 */ /* 0x000fe800078e00ff */
[C---:B---3--:R-:W-:Y:S07]  /*115b0*/  HMMA.16816.F32 R108, R136.reuse, R140, R108 ;  /* 0x0000008c886c723c */ /* 0x048fee000000186c */
[----:B------:R-:W-:Y:S01]  /*115c0*/  LOP3.LUT R141, R149, UR5, R156, 0x96, !PT ;  /* 0x00000005958d7c12 */ /* 0x000fe2000f8e969c */
[C---:B------:R-:W-:Y:S01]  /*115d0*/  HMMA.16816.F32 R112, R136.reuse, R142, R112 ;  /* 0x0000008e8870723c */ /* 0x040fe20000001870 */
[----:B------:R-:W-:Y:S03]  /*115e0*/  LDSM.16.MT88.4 R156, [R224+0x11800] ;  /* 0x01180000e09c783b */ /* 0x000fe60000004200 */
[----:B------:R-:W-:Y:S01]  /*115f0*/  LOP3.LUT R140, R161, UR29, R148, 0x96, !PT ;  /* 0x0000001da18c7c12 */ /* 0x000fe2000f8e9694 */
[----:B------:R-:W-:Y:S03]  /*11600*/  IMAD.WIDE.U32 R148, R141, -0x2daee0ad, RZ ;  /* 0xd2511f538d947825 */ /* 0x000fe600078e00ff */
[C---:B-1----:R-:W-:Y:S04]  /*11610*/  HMMA.16816.F32 R116, R136.reuse, R132, R116 ;  /* 0x000000848874723c */ /* 0x042fe80000001874 */
[----:B------:R-:W-:Y:S01]  /*11620*/  IMAD.WIDE.U32 R140, R140, -0x2daee0ad, RZ ;  /* 0xd2511f538c8c7825 */ /* 0x000fe200078e00ff */
[----:B------:R-:W-:Y:S03]  /*11630*/  LOP3.LUT R142, R149, UR14, R162, 0x96, !PT ;  /* 0x0000000e958e7c12 */ /* 0x000fe6000f8e96a2 */
[C---:B------:R-:W-:Y:S04]  /*11640*/  HMMA.16816.F32 R120, R136.reuse, R134, R120 ;  /* 0x000000868878723c */ /* 0x040fe80000001878 */
[----:B------:R-:W-:Y:S01]  /*11650*/  LOP3.LUT R148, R141, UR12, R148, 0x96, !PT ;  /* 0x0000000c8d947c12 */ /* 0x000fe2000f8e9694 */
[----:B------:R-:W-:Y:S03]  /*11660*/  IMAD.WIDE.U32 R142, R142, -0x326172a9, RZ ;  /* 0xcd9e8d578e8e7825 */ /* 0x000fe600078e00ff */
[C---:B--2---:R-:W-:Y:S04]  /*11670*/  HMMA.16816.F32 R124, R136.reuse, R144, R124 ;  /* 0x00000090887c723c */ /* 0x044fe8000000187c */
[----:B------:R-:W-:Y:S01]  /*11680*/  IMAD.WIDE.U32 R148, R148, -0x326172a9, RZ ;  /* 0xcd9e8d5794947825 */ /* 0x000fe200078e00ff */
[----:B------:R-:W-:Y:S02]  /*11690*/  LOP3.LUT R132, R143, UR13, R160, 0x96, !PT ;  /* 0x0000000d8f847c12 */ /* 0x000fe4000f8e96a0 */
[----:B------:R-:W-:Y:S01]  /*116a0*/  F2FP.PACK_AB R144, R201, R196 ;  /* 0x000000c4c990723e */ /* 0x000fe200000000ff */
[----:B------:R-:W-:Y:S01]  /*116b0*/  HMMA.16816.F32 R128, R136, R146, R128 ;  /* 0x000000928880723c */ /* 0x000fe20000001880 */
[----:B------:R-:W1:Y:S03]  /*116c0*/  LDSM.16.MT88.4 R136, [R224+0x11000] ;  /* 0x01100000e088783b */ /* 0x000e660000004200 */
[----:B------:R-:W-:Y:S01]  /*116d0*/  LOP3.LUT R150, R149, UR11, R142, 0x96, !PT ;  /* 0x0000000b95967c12 */ /* 0x000fe2000f8e968e */
[----:B------:R-:W-:Y:S04]  /*116e0*/  IMAD.WIDE.U32 R132, R132, -0x2daee0ad, RZ ;  /* 0xd2511f5384847825 */ /* 0x000fe800078e00ff */
[----:B------:R-:W-:Y:S03]  /*116f0*/  IMAD.WIDE.U32 R150, R150, -0x2daee0ad, RZ ;  /* 0xd2511f5396967825 */ /* 0x000fe600078e00ff */
[----:B------:R-:W-:Y:S02]  /*11700*/  LOP3.LUT R152, R133, UR10, R140, 0x96, !PT ;  /* 0x0000000a85987c12 */ /* 0x000fe4000f8e968c */
[----:B------:R-:W-:Y:S03]  /*11710*/  LOP3.LUT R132, R151, UR8, R132, 0x96, !PT ;  /* 0x0000000897847c12 */ /* 0x000fe6000f8e9684 */
[----:B------:R-:W-:Y:S04]  /*11720*/  IMAD.WIDE.U32 R152, R152, -0x326172a9, RZ ;  /* 0xcd9e8d5798987825 */ /* 0x000fe800078e00ff */
[----:B------:R-:W-:Y:S01]  /*11730*/  IMAD.WIDE.U32 R140, R132, -0x326172a9, RZ ;  /* 0xcd9e8d57848c7825 */ /* 0x000fe200078e00ff */
[----:B------:R-:W-:Y:S04]  /*11740*/  LOP3.LUT R148, R153, UR9, R148, 0x96, !PT ;  /* 0x0000000999947c12 */ /* 0x000fe8000f8e9694 */
[----:B------:R-:W-:Y:S01]  /*11750*/  LOP3.LUT R142, R140, 0xffff, RZ, 0xc0, !PT ;  /* 0x0000ffff8c8e7812 */ /* 0x000fe200078ec0ff */
[----:B------:R-:W-:Y:S01]  /*11760*/  IMAD.WIDE.U32 R148, R148, -0x2daee0ad, RZ ;  /* 0xd2511f5394947825 */ /* 0x000fe200078e00ff */
[----:B------:R-:W-:Y:S02]  /*11770*/  SHF.R.U32.HI R135, RZ, 0x10, R140 ;  /* 0x00000010ff877819 */ /* 0x000fe4000001168c */
[----:B------:R-:W-:Y:S02]  /*11780*/  LOP3.LUT R132, R141, UR28, R152, 0x96, !PT ;  /* 0x0000001c8d847c12 */ /* 0x000fe4000f8e9698 */
[----:B------:R-:W-:Y:S02]  /*11790*/  SHF.R.U32.HI R142, RZ, 0x8, R142 ;  /* 0x00000008ff8e7819 */ /* 0x000fe4000001168e */
[----:B------:R-:W-:Y:S02]  /*117a0*/  LOP3.LUT R133, R140, 0xff, RZ, 0xc0, !PT ;  /* 0x000000ff8c857812 */ /* 0x000fe400078ec0ff */
[----:B------:R-:W-:Y:S02]  /*117b0*/  SHF.R.U32.HI R140, RZ, 0x18, R140 ;  /* 0x00000018ff8c7819 */ /* 0x000fe4000001168c */
[----:B------:R-:W-:Y:S02]  /*117c0*/  LOP3.LUT R135, R135, 0xff, RZ, 0xc0, !PT ;  /* 0x000000ff87877812 */ /* 0x000fe400078ec0ff */
[C---:B------:R-:W-:Y:S02]  /*117d0*/  LOP3.LUT R134, R132.reuse, 0xffff, RZ, 0xc0, !PT ;  /* 0x0000ffff84867812 */ /* 0x040fe400078ec0ff */
[----:B------:R-:W-:Y:S02]  /*117e0*/  SHF.R.U32.HI R145, RZ, 0x10, R132 ;  /* 0x00000010ff917819 */ /* 0x000fe40000011684 */
[----:B------:R-:W-:Y:S02]  /*117f0*/  PRMT R133, R133, 0x5410, R142 ;  /* 0x0000541085857816 */ /* 0x000fe4000000008e */
[----:B------:R-:W-:Y:S02]  /*11800*/  PRMT R135, R135, 0x5410, R140 ;  /* 0x0000541087877816 */ /* 0x000fe4000000008c */
[----:B------:R-:W2:Y:S01]  /*11810*/  LDSM.16.MT88.4 R140, [R222+0x11000] ;  /* 0x01100000de8c783b */ /* 0x000ea20000004200 */
[----:B------:R-:W-:Y:S02]  /*11820*/  LOP3.LUT R147, R132, 0xff, RZ, 0xc0, !PT ;  /* 0x000000ff84937812 */ /* 0x000fe400078ec0ff */
[----:B------:R-:W-:Y:S01]  /*11830*/  SHF.R.U32.HI R134, RZ, 0x8, R134 ;  /* 0x00000008ff867819 */ /* 0x000fe20000011686 */
[--C-:B------:R-:W-:Y:S01]  /*11840*/  HSET2.LE.AND R135, R135, R250.reuse, PT ;  /* 0x000000fa87877233 */ /* 0x100fe20003803000 */
[----:B------:R-:W-:Y:S02]  /*11850*/  SHF.R.U32.HI R132, RZ, 0x18, R132 ;  /* 0x00000018ff847819 */ /* 0x000fe40000011684 */
[----:B------:R-:W-:Y:S02]  /*11860*/  LOP3.LUT R145, R145, 0xff, RZ, 0xc0, !PT ;  /* 0x000000ff91917812 */ /* 0x000fe400078ec0ff */
[----:B------:R-:W-:Y:S01]  /*11870*/  PRMT R147, R147, 0x5410, R134 ;  /* 0x0000541093937816 */ /* 0x000fe20000000086 */
[--C-:B------:R-:W-:Y:S01]  /*11880*/  HSET2.LE.AND R134, R133, R250.reuse, PT ;  /* 0x000000fa85867233 */ /* 0x100fe20003803000 */
[----:B------:R-:W-:Y:S02]  /*11890*/  PRMT R145, R145, 0x5410, R132 ;  /* 0x0000541091917816 */ /* 0x000fe40000000084 */
[----:B------:R-:W-:Y:S02]  /*118a0*/  F2FP.PACK_AB R133, R169, R168 ;  /* 0x000000a8a985723e */ /* 0x000fe400000000ff */
[----:B------:R-:W-:Y:S02]  /*118b0*/  F2FP.PACK_AB R132, R171, R170 ;  /* 0x000000aaab84723e */ /* 0x000fe400000000ff */
[----:B------:R-:W-:Y:S01]  /*118c0*/  LOP3.LUT R134, R134, R133, RZ, 0xc0, !PT ;  /* 0x0000008586867212 */ /* 0x000fe200078ec0ff */
[--C-:B------:R-:W-:Y:S01]  /*118d0*/  HSET2.LE.AND R133, R145, R250.reuse, PT ;  /* 0x000000fa91857233 */ /* 0x100fe20003803000 */
[----:B------:R-:W-:Y:S01]  /*118e0*/  LOP3.LUT R135, R135, R132, RZ, 0xc0, !PT ;  /* 0x0000008487877212 */ /* 0x000fe200078ec0ff */
[--C-:B------:R-:W-:Y:S01]  /*118f0*/  HSET2.LE.AND R132, R147, R250.reuse, PT ;  /* 0x000000fa93847233 */ /* 0x100fe20003803000 */
[----:B------:R-:W-:Y:S01]  /*11900*/  F2FP.PACK_AB R145, R251, R194 ;  /* 0x000000c2fb91723e */ /* 0x000fe200000000ff */
[----:B------:R-:W-:Y:S01]  /*11910*/  FADD.FTZ R194, R194, R193 ;  /* 0x000000c1c2c27221 */ /* 0x000fe20000010000 */
[----:B------:R-:W-:Y:S02]  /*11920*/  LOP3.LUT R133, R133, R144, RZ, 0xc0, !PT ;  /* 0x0000009085857212 */ /* 0x000fe400078ec0ff */
[----:B------:R-:W-:Y:S01]  /*11930*/  LOP3.LUT R132, R132, R145, RZ, 0xc0, !PT ;  /* 0x0000009184847212 */ /* 0x000fe200078ec0ff */
[----:B------:R-:W-:Y:S01]  /*11940*/  FADD.FTZ R251, R251, R194 ;  /* 0x000000c2fbfb7221 */ /* 0x000fe20000010000 */
[----:B------:R-:W3:Y:S03]  /*11950*/  LDSM.16.MT88.4 R144, [R221+0x11000] ;  /* 0x01100000dd90783b */ /* 0x000ee60000004200 */
[----:B------:R-:W-:Y:S02]  /*11960*/  FADD.FTZ R168, R168, R251 ;  /* 0x000000fba8a87221 */ /* 0x000fe40000010000 */
[C---:B-1----:R-:W-:Y:S05]  /*11970*/  HMMA.16816.F32 R4, R132.reuse, R136, R4 ;  /* 0x000000888404723c */ /* 0x042fea0000001804 */
[----:B------:R-:W-:Y:S03]  /*11980*/  FADD.FTZ R168, R169, R168 ;  /* 0x000000a8a9a87221 */ /* 0x000fe60000010000 */
        /* <DEDUP_REMOVED lines=38> */
[C---:B--2---:R-:W-:Y:S07]  /*11bf0*/  HMMA.16816.F32 R108, R132.reuse, R140, R108 ;  /* 0x0000008c846c723c */ /* 0x044fee000000186c */
[----:B------:R-:W-:Y:S01]  /*11c00*/  LOP3.LUT R140, R149, UR4, R150, 0x96, !PT ;  /* 0x00000004958c7c12 */ /* 0x000fe2000f8e9696 */
[C---:B------:R-:W-:Y:S04]  /*11c10*/  HMMA.16816.F32 R112, R132.reuse, R142, R112 ;  /* 0x0000008e8470723c */ /* 0x040fe80000001870 */
[----:B------:R-:W-:Y:S02]  /*11c20*/  LOP3.LUT R141, R148, 0xffff, RZ, 0xc0, !PT ;  /* 0x0000ffff948d7812 */ /* 0x000fe400078ec0ff */
[----:B------:R-:W-:Y:S02]  /*11c30*/  SHF.R.U32.HI R165, RZ, 0x10, R140 ;  /* 0x00000010ffa57819 */ /* 0x000fe4000001168c */
[--C-:B------:R-:W-:Y:S01]  /*11c40*/  SHF.R.U32.HI R142, RZ, 0x10, R148.reuse ;  /* 0x00000010ff8e7819 */ /* 0x100fe20000011694 */
[C---:B---3--:R-:W-:Y:S03]  /*11c50*/  HMMA.16816.F32 R116, R132.reuse, R144, R116 ;  /* 0x000000908474723c */ /* 0x048fe60000001874 */
[----:B------:R-:W-:Y:S02]  /*11c60*/  LOP3.LUT R142, R142, 0xff, RZ, 0xc0, !PT ;  /* 0x000000ff8e8e7812 */ /* 0x000fe400078ec0ff */
[----:B------:R-:W-:Y:S02]  /*11c70*/  LOP3.LUT R165, R165, 0xff, RZ, 0xc0, !PT ;  /* 0x000000ffa5a57812 */ /* 0x000fe400078ec0ff */
[----:B------:R-:W-:Y:S01]  /*11c80*/  SHF.R.U32.HI R145, RZ, 0x18, R148 ;  /* 0x00000018ff917819 */ /* 0x000fe20000011694 */
[C---:B------:R-:W-:Y:S04]  /*11c90*/  HMMA.16816.F32 R120, R132.reuse, R146, R120 ;  /* 0x000000928478723c */ /* 0x040fe80000001878 */
[----:B------:R-:W-:Y:S02]  /*11ca0*/  PRMT R145, R142, 0x5410, R145 ;  /* 0x000054108e917816 */ /* 0x000fe40000000091 */
[----:B------:R-:W-:Y:S02]  /*11cb0*/  LOP3.LUT R144, R140, 0xffff, RZ, 0xc0, !PT ;  /* 0x0000ffff8c907812 */ /* 0x000fe400078ec0ff */
[C---:B-1----:R-:W-:Y:S04]  /*11cc0*/  HMMA.16816.F32 R124, R132.reuse, R136, R124 ;  /* 0x00000088847c723c */ /* 0x042fe8000000187c */
[----:B------:R-:W-:Y:S01]  /*11cd0*/  LOP3.LUT R147, R148, 0xff, RZ, 0xc0, !PT ;  /* 0x000000ff94937812 */ /* 0x000fe200078ec0ff */
[--C-:B------:R-:W-:Y:S01]  /*11ce0*/  HSET2.LE.AND R167, R145, R250.reuse, PT ;  /* 0x000000fa91a77233 */ /* 0x100fe20003803000 */
[----:B------:R-:W1:Y:S01]  /*11cf0*/  LDSM.16.MT88.4 R148, [R222+0x11800] ;  /* 0x01180000de94783b */ /* 0x000e620000004200 */
[----:B------:R-:W-:Y:S01]  /*11d00*/  SHF.R.U32.HI R136, RZ, 0x8, R141 ;  /* 0x00000008ff887819 */ /* 0x000fe2000001168d */
[----:B------:R-:W-:Y:S04]  /*11d10*/  HMMA.16816.F32 R128, R132, R138, R128 ;  /* 0x0000008a8480723c */ /* 0x000fe80000001880 */
[----:B------:R-:W-:Y:S02]  /*11d20*/  LOP3.LUT R137, R140, 0xff, RZ, 0xc0, !PT ;  /* 0x000000ff8c897812 */ /* 0x000fe400078ec0ff */
[----:B------:R-:W-:Y:S01]  /*11d30*/  SHF.R.U32.HI R140, RZ, 0x18, R140 ;  /* 0x00000018ff8c7819 */ /* 0x000fe2000001168c */
[----:B------:R-:W-:Y:S01]  /*11d40*/  LDSM.16.MT88.4 R132, [R220+0x11800] ;  /* 0x01180000dc84783b */ /* 0x000fe20000004200 */
[----:B------:R-:W-:Y:S04]  /*11d50*/  SHF.R.U32.HI R144, RZ, 0x8, R144 ;  /* 0x00000008ff907819 */ /* 0x000fe80000011690 */
[----:B------:R-:W-:Y:S02]  /*11d60*/  PRMT R165, R165, 0x5410, R140 ;  /* 0x00005410a5a57816 */ /* 0x000fe4000000008c */
[----:B------:R-:W-:Y:S01]  /*11d70*/  PRMT R147, R147, 0x5410, R136 ;  /* 0x0000541093937816 */ /* 0x000fe20000000088 */
[----:B------:R-:W2:Y:S01]  /*11d80*/  LDSM.16.MT88.4 R140, [R221+0x11800] ;  /* 0x01180000dd8c783b */ /* 0x000ea20000004200 */
[----:B------:R-:W-:Y:S01]  /*11d90*/  PRMT R137, R137, 0x5410, R144 ;  /* 0x0000541089897816 */ /* 0x000fe20000000090 */
[--C-:B------:R-:W-:Y:S01]  /*11da0*/  HSET2.LE.AND R165, R165, R250.reuse, PT ;  /* 0x000000faa5a57233 */ /* 0x100fe20003803000 */
[----:B------:R-:W-:Y:S01]  /*11db0*/  F2FP.PACK_AB R138, R200, R185 ;  /* 0x000000b9c88a723e */ /* 0x000fe200000000ff */
[--C-:B------:R-:W-:Y:S01]  /*11dc0*/  HSET2.LE.AND R166, R147, R250.reuse, PT ;  /* 0x000000fa93a67233 */ /* 0x100fe20003803000 */
[----:B-----5:R-:W-:Y:S01]  /*11dd0*/  F2FP.PACK_AB R136, R181, R180 ;  /* 0x000000b4b588723e */ /* 0x020fe200000000ff */
[----:B------:R-:W-:Y:S01]  /*11de0*/  HSET2.LE.AND R164, R137, R250, PT ;  /* 0x000000fa89a47233 */ /* 0x000fe20003803000 */
[----:B------:R-:W-:Y:S01]  /*11df0*/  F2FP.PACK_AB R137, R198, R191 ;  /* 0x000000bfc689723e */ /* 0x000fe200000000ff */
[----:B------:R-:W-:Y:S01]  /*11e00*/  FADD.FTZ R191, R191, R168 ;  /* 0x000000a8bfbf7221 */ /* 0x000fe20000010000 */
[----:B------:R-:W-:Y:S02]  /*11e10*/  LOP3.LUT R165, R165, R138, RZ, 0xc0, !PT ;  /* 0x0000008aa5a57212 */ /* 0x000fe400078ec0ff */
[----:B------:R-:W-:Y:S01]  /*11e20*/  LOP3.LUT R164, R164, R137, RZ, 0xc0, !PT ;  /* 0x00000089a4a47212 */ /* 0x000fe200078ec0ff */
[----:B------:R-:W-:Y:S01]  /*11e30*/  FADD.FTZ R198, R198, R191 ;  /* 0x000000bfc6c67221 */ /* 0x000fe20000010000 */
[----:B------:R-:W-:Y:S01]  /*11e40*/  LOP3.LUT R166, R166, R3, RZ, 0xc0, !PT ;  /* 0x00000003a6a67212 */ /* 0x000fe200078ec0ff */
[----:B------:R-:W-:Y:S01]  /*11e50*/  FADD.FTZ R3, R173, R174 ;  /* 0x000000aead037221 */ /* 0x000fe20000010000 */
[----:B------:R-:W-:Y:S03]  /*11e60*/  LOP3.LUT R167, R167, R136, RZ, 0xc0, !PT ;  /* 0x00000088a7a77212 */ /* 0x000fe600078ec0ff */
[----:B------:R-:W-:Y:S04]  /*11e70*/  FADD.FTZ R3, R172, R3 ;  /* 0x00000003ac037221 */ /* 0x000fe80000010000 */
[C---:B------:R-:W-:Y:S01]  /*11e80*/  HMMA.16816.F32 R160, R164.reuse, R156, R4 ;  /* 0x0000009ca4a0723c */ /* 0x040fe20000001804 */
[----:B------:R-:W3:Y:S04]  /*11e90*/  LDSM.16.MT88.4 R4, [R224+0x13800] ;  /* 0x01380000e004783b */ /* 0x000ee80000004200 */
[----:B------:R-:W-:Y:S02]  /*11ea0*/  FADD.FTZ R192, R192, R3 ;  /* 0x00000003c0c07221 */ /* 0x000fe40000010000 */
[----:B------:R-:W-:Y:S01]  /*11eb0*/  IMAD.MOV.U32 R3, RZ, RZ, R2 ;  /* 0x000000ffff037224 */ /* 0x000fe200078e0002 */
[C---:B------:R-:W-:Y:S01]  /*11ec0*/  HMMA.16816.F32 R156, R164.reuse, R158, R8 ;  /* 0x0000009ea49c723c */ /* 0x040fe20000001808 */
[----:B------:R-:W4:Y:S03]  /*11ed0*/  LDSM.16.MT88.4 R8, [R222+0x13800] ;  /* 0x01380000de08783b */ /* 0x000f260000004200 */
[----:B------:R-:W-:Y:S04]  /*11ee0*/  FADD.FTZ R199, R199, R192 ;  /* 0x000000c0c7c77221 */ /* 0x000fe80000010000 */
[C---:B-1----:R-:W-:Y:S01]  /*11ef0*/  HMMA.16816.F32 R152, R164.reuse, R148, R12 ;  /* 0x00000094a498723c */ /* 0x042fe2000000180c */
[----:B------:R-:W1:Y:S03]  /*11f00*/  LDSM.16.MT88.4 R12, [R221+0x13800] ;  /* 0x01380000dd0c783b */ /* 0x000e660000004200 */
[----:B------:R-:W-:Y:S04]  /*11f10*/  FADD.FTZ R188, R188, R199 ;  /* 0x000000c7bcbc7221 */ /* 0x000fe80000010000 */
[C---:B------:R-:W-:Y:S01]  /*11f20*/  HMMA.16816.F32 R148, R164.reuse, R150, R16 ;  /* 0x00000096a494723c */ /* 0x040fe20000001810 */
[----:B------:R-:W5:Y:S03]  /*11f30*/  LDSM.16.MT88.4 R16, [R220+0x13800] ;  /* 0x01380000dc10783b */ /* 0x000f660000004200 */
[----:B------:R-:W-:Y:S04]  /*11f40*/  FADD.FTZ R195, R195, R188 ;  /* 0x000000bcc3c37221 */ /* 0x000fe80000010000 */
[C---:B--2---:R-:W-:Y:S01]  /*11f50*/  HMMA.16816.F32 R144, R164.reuse, R140, R20 ;  /* 0x0000008ca490723c */ /* 0x044fe20000001814 */
[----:B------:R-:W2:Y:S03]  /*11f60*/  LDSM.16.MT88.4 R20, [R224+0x15800] ;  /* 0x01580000e014783b */ /* 0x000ea60000004200 */
[----:B------:R-:W-:Y:S04]  /*11f70*/  FADD.FTZ R196, R196, R195 ;  /* 0x000000c3c4c47221 */ /* 0x000fe80000010000 */
[C---:B------:R-:W-:Y:S01]  /*11f80*/  HMMA.16816.F32 R140, R164.reuse, R142, R24 ;  /* 0x0000008ea48c723c */ /* 0x040fe20000001818 */
[----:B------:R-:W-:Y:S03]  /*11f90*/  LDSM.16.MT88.4 R24, [R224+0x17800] ;  /* 0x01780000e018783b */ /* 0x000fe60000004200 */
[----:B------:R-:W-:Y:S04]  /*11fa0*/  FADD.FTZ R201, R201, R196 ;  /* 0x000000c4c9c97221 */ /* 0x000fe80000010000 */
[C---:B------:R-:W-:Y:S08]  /*11fb0*/  HMMA.16816.F32 R136, R164.reuse, R132, R28 ;  /* 0x00000084a488723c */ /* 0x040ff0000000181c */
        /* <DEDUP_REMOVED lines=27> */
[C---:B--2---:R-:W-:Y:S08]  /*12170*/  HMMA.16816.F32 R116, R164.reuse, R20, R116 ;  /* 0x00000014a474723c */ /* 0x044ff00000001874 */
[C---:B------:R-:W-:Y:S08]  /*12180*/  HMMA.16816.F32 R120, R164.reuse, R22, R120 ;  /* 0x00000016a478723c */ /* 0x040ff00000001878 */
[C---:B---3--:R-:W-:Y:S07]  /*12190*/  HMMA.16816.F32 R124, R164.reuse, R4, R124 ;  /* 0x00000004a47c723c */ /* 0x048fee000000187c */
[----:B------:R-:W-:Y:S01]  /*121a0*/  FADD.FTZ R4, R170, R201 ;  /* 0x000000c9aa047221 */ /* 0x000fe20000010000 */
[----:B------:R-:W-:Y:S04]  /*121b0*/  HMMA.16816.F32 R128, R164, R6, R128 ;  /* 0x00000006a480723c */ /* 0x000fe80000001880 */
[----:B------:R-:W-:Y:S03]  /*121c0*/  FADD.FTZ R4, R171, R4 ;  /* 0x00000004ab047221 */ /* 0x000fe60000010000 */
[----:B------:R-:W-:Y:S02]  /*121d0*/  FADD.FTZ R167, R183, R198 ;  /* 0x000000c6b7a77221 */ /* 0x000fe40000010000 */
[----:B------:R-:W-:Y:S03]  /*121e0*/  FADD.FTZ R185, R185, R4 ;  /* 0x00000004b9b97221 */ /* 0x000fe60000010000 */
[----:B------:R-:W-:Y:S02]  /*121f0*/  FADD.FTZ R167, R184, R167 ;  /* 0x000000a7b8a77221 */ /* 0x000fe40000010000 */
[----:B------:R-:W-:Y:S02]  /*12200*/  FADD.FTZ R185, R200, R185 ;  /* 0x000000b9c8b97221 */ /* 0x000fe40000010000 */
[----:B------:R-:W-:Y:S02]  /*12210*/  IMAD.MOV.U32 R164, RZ, RZ, R0 ;  /* 0x000000ffffa47224 */ /* 0x000fe400078e0000 */
[----:B------:R-:W-:Y:S04]  /*12220*/  FADD.FTZ R166, R180, R185 ;  /* 0x000000b9b4a67221 */ /* 0x000fe80000010000 */
[----:B------:R-:W-:Y:S01]  /*12230*/  FADD.FTZ R166, R181, R166 ;  /* 0x000000a6b5a67221 */ /* 0x000fe20000010000 */
[----:B------:R-:W-:-:S05]  /*12240*/  @P0 BRA `(.L_x_625) ;  /* 0xffffb64000000947 */ /* 0x000fca000383ffff */
.L_x_624:
[----:B------:R-:W1:Y:S01]  /*12250*/  SHFL.BFLY PT, R4, R167, 0x2, 0x1f ;  /* 0x0c401f00a7047f89 */ /* 0x000e6200000e0000 */
[----:B------:R-:W-:Y:S01]  /*12260*/  MOV R10, 0x3f800000 ;  /* 0x3f800000000a7802 */ /* 0x000fe20000000f00 */
[----:B------:R-:W2:Y:S01]  /*12270*/  S2UR UR6, SR_CTAID.Y ;  /* 0x00000000000679c3 */ /* 0x000ea20000002600 */
[----:B------:R-:W-:Y:S01]  /*12280*/  MOV R11, 0x3f800000 ;  /* 0x3f800000000b7802 */ /* 0x000fe20000000f00 */
[----:B------:R-:W3:Y:S01]  /*12290*/  SHFL.BFLY PT, R3, R166, 0x2, 0x1f ;  /* 0x0c401f00a6037f89 */ /* 0x000ee200000e0000 */
[----:B------:R-:W-:Y:S01]  /*122a0*/  ULDC.U8 UR10, c[0x0][0x329] ;  /* 0x0000ca40000a7ab9 */ /* 0x000fe20000000000 */
[----:B------:R-:W-:Y:S01]  /*122b0*/  BSSY B0, `(.L_x_628) ;  /* 0x0000193000007945 */ /* 0x000fe20003800000 */
[----:B------:R-:W-:-:S02]  /*122c0*/  UISETP.NE.AND UP4, UPT, UR21, -0x1, UPT ;  /* 0xffffffff1500788c */ /* 0x000fc4000bf85270 */
[----:B------:R-:W-:Y:S02]  /*122d0*/  UISETP.NE.AND UP3, UPT, UR10, URZ, UPT ;  /* 0x0000003f0a00728c */ /* 0x000fe4000bf65270 */
[----:B------:R-:W-:Y:S02]  /*122e0*/  ULDC.U8 UR9, c[0x0][0x328] ;  /* 0x0000ca0000097ab9 */ /* 0x000fe40000000000 */
[----:B------:R-:W-:Y:S02]  /*122f0*/  ULDC.64 UR4, c[0x0][0x1e8] ;  /* 0x00007a0000047ab9 */ /* 0x000fe40000000a00 */
[----:B------:R-:W-:Y:S02]  /*12300*/  UISETP.NE.AND UP2, UPT, UR9, URZ, UPT ;  /* 0x0000003f0900728c */ /* 0x000fe4000bf45270 */
[----:B------:R-:W-:Y:S02]  /*12310*/  ULDC UR8, c[0x0][0x214] ;  /* 0x0000850000087ab9 */ /* 0x000fe40000000800 */
[----:B------:R-:W-:-:S02]  /*12320*/  @UP4 UIMAD.WIDE.U32 UR14, UR21, UR4, URZ ;  /* 0x00000004150e42a5 */ /* 0x000fc4000f8e003f */
[----:B------:R-:W-:Y:S01]  /*12330*/  @!UP3 UISETP.NE.AND UP1, UPT, UR9, URZ, UPT ;  /* 0x0000003f0900b28c */ /* 0x000fe2000bf25270 */
[----:B------:R-:W4:Y:S01]  /*12340*/  S2UR UR9, SR_CTAID.X ;  /* 0x00000000000979c3 */ /* 0x000f220000002500 */
[----:B------:R-:W-:Y:S01]  /*12350*/  @UP4 UIMAD UR7, UR21, UR5, UR15 ;  /* 0x00000005150742a4 */ /* 0x000fe2000f8e020f */
[----:B-1----:R-:W-:Y:S01]  /*12360*/  FADD.FTZ R7, R4, R167 ;  /* 0x000000a704077221 */ /* 0x002fe20000010000 */
[----:B------:R-:W-:Y:S01]  /*12370*/  UISETP.EQ.AND UP2, UPT, UR10, URZ, UP2 ;  /* 0x0000003f0a00728c */ /* 0x000fe20009742270 */
[----:B------:R-:W1:Y:S01]  /*12380*/  S2R R4, SR_TID.X ;  /* 0x0000000000047919 */ /* 0x000e620000002100 */
[----:B--2---:R-:W-:Y:S01]  /*12390*/  @!UP4 USHF.R.S32.HI UR12, URZ, 0x1f, UR6 ;  /* 0x0000001f3f0cc899 */ /* 0x004fe20008011406 */
[----:B---3--:R-:W-:Y:S01]  /*123a0*/  FADD.FTZ R8, R3, R166 ;  /* 0x000000a603087221 */ /* 0x008fe20000010000 */
[----:B------:R-:W-:Y:S01]  /*123b0*/  ULDC.64 UR4, c[0x0][0x1e0] ;  /* 0x0000780000047ab9 */ /* 0x000fe20000000a00 */
[----:B------:R-:W2:Y:S01]  /*123c0*/  SHFL.BFLY PT, R6, R7, 0x1, 0x1f ;  /* 0x0c201f0007067f89 */ /* 0x000ea200000e0000 */
[----:B------:R-:W3:Y:S01]  /*123d0*/  S2UR UR10, SR_CTAID.Z ;  /* 0x00000000000a79c3 */ /* 0x000ee20000002700 */
[----:B------:R-:W-:-:S02]  /*123e0*/  @!UP4 UIMAD UR12, UR12, UR4, URZ ;  /* 0x000000040c0cc2a4 */ /* 0x000fc4000f8e023f */
[----:B------:R-:W5:Y:S01]  /*123f0*/  SHFL.BFLY PT, R5, R8, 0x1, 0x1f ;  /* 0x0c201f0008057f89 */ /* 0x000f6200000e0000 */
[----:B------:R-:W-:Y:S02]  /*12400*/  @UP3 ULDC UR11, c[0x0][0x210] ;  /* 0x00008400000b3ab9 */ /* 0x000fe40000000800 */
[----:B------:R-:W-:Y:S02]  /*12410*/  @!UP4 UIMAD UR12, UR6, UR5, UR12 ;  /* 0x00000005060cc2a4 */ /* 0x000fe4000f8e020c */
[----:B------:R-:W-:Y:S02]  /*12420*/  @UP3 UIMAD UR11, UR11, UR8, URZ ;  /* 0x000000080b0b32a4 */ /* 0x000fe4000f8e023f */
[----:B------:R-:W-:Y:S02]  /*12430*/  ULDC UR5, c[0x0][0x234] ;  /* 0x00008d0000057ab9 */ /* 0x000fe40000000800 */
[----:B------:R-:W-:Y:S02]  /*12440*/  UISETP.NE.OR UP0, UPT, UR21, -0x1, !UP2 ;  /* 0xffffffff1500788c */ /* 0x000fe4000d705670 */
[----:B------:R-:W-:-:S02]  /*12450*/  @!UP3 USEL UR11, UR8, UR5, !UP1 ;  /* 0x00000005080bb287 */ /* 0x000fc4000c800000 */
[----:B------:R-:W-:Y:S02]  /*12460*/  @!UP4 UIMAD.WIDE.U32 UR16, UR6, UR4, URZ ;  /* 0x000000040610c2a5 */ /* 0x000fe4000f8e003f */
[----:B------:R-:W-:Y:S01]  /*12470*/  @UP3 UMOV UR13, 0x1 ;  /* 0x00000001000d3882 */ /* 0x000fe20000000000 */
[----:B-1----:R-:W-:Y:S01]  /*12480*/  SHF.R.S32.HI R3, RZ, 0x1f, R4 ;  /* 0x0000001fff037819 */ /* 0x002fe20000011404 */
[----:B------:R-:W-:Y:S02]  /*12490*/  ULDC UR4, c[0x0][0x1c0] ;  /* 0x0000700000047ab9 */ /* 0x000fe40000000800 */
[----:B------:R-:W-:Y:S01]  /*124a0*/  @!UP3 UIMAD UR13, UR11, UR4, URZ ;  /* 0x000000040b0db2a4 */ /* 0x000fe2000f8e023f */
[----:B--2---:R-:W-:Y:S01]  /*124b0*/  FADD.FTZ R6, R7, R6 ;  /* 0x0000000607067221 */ /* 0x004fe20000010000 */
[----:B------:R-:W-:Y:S01]  /*124c0*/  LEA.HI R9, R3, R4, RZ, 0x2 ;  /* 0x0000000403097211 */ /* 0x000fe200078f10ff */
[----:B------:R-:W-:Y:S01]  /*124d0*/  @UP3 ULDC UR15, c[0x0][0x210] ;  /* 0x00008400000f3ab9 */ /* 0x000fe20000000800 */
[----:B-----5:R-:W-:-:S02]  /*124e0*/  FADD.FTZ R5, R8, R5 ;  /* 0x0000000508057221 */ /* 0x020fc40000010000 */
[----:B------:R-:W-:Y:S01]  /*124f0*/  FSETP.NE.FTZ.AND P4, PT, R6, RZ, PT ;  /* 0x000000ff0600720b */ /* 0x000fe20003f95000 */
[----:B------:R-:W-:Y:S01]  /*12500*/  UIMAD UR4, UR6, UR13, URZ ;  /* 0x0000000d060472a4 */ /* 0x000fe2000f8e023f */
[--C-:B------:R-:W-:Y:S01]  /*12510*/  SHF.R.S32.HI R8, RZ, 0x2, R9.reuse ;  /* 0x00000002ff087819 */ /* 0x100fe20000011409 */
[----:B------:R-:W-:Y:S01]  /*12520*/  @!UP3 UMOV UR15, 0x1 ;  /* 0x00000001000fb882 */ /* 0x000fe20000000000 */
[----:B------:R-:W-:Y:S01]  /*12530*/  FSETP.NE.FTZ.AND P3, PT, R5, RZ, PT ;  /* 0x000000ff0500720b */ /* 0x000fe20003f75000 */
[----:B------:R-:W-:Y:S01]  /*12540*/  @!UP0 UIMAD UR21, UR6, UR8, URZ ;  /* 0x00000008061582a4 */ /* 0x000fe2000f8e023f */
[----:B------:R-:W-:Y:S01]  /*12550*/  SHF.R.S32.HI R7, RZ, 0x1f, R9 ;  /* 0x0000001fff077819 */ /* 0x000fe20000011409 */
[----:B----4-:R-:W-:Y:S01]  /*12560*/  UIMAD UR5, UR9, UR15, URZ ;  /* 0x0000000f090572a4 */ /* 0x010fe2000f8e023f */
[----:B------:R-:W-:Y:S01]  /*12570*/  LOP3.LUT R9, R9, 0x3ffffffc, RZ, 0xc0, !PT ;  /* 0x3ffffffc09097812 */ /* 0x000fe200078ec0ff */
[----:B------:R-:W-:Y:S01]  /*12580*/  USEL UR4, UR4, URZ, !UP2 ;  /* 0x0000003f04047287 */ /* 0x000fe2000d000000 */
[----:B------:R-:W-:Y:S01]  /*12590*/  LEA.HI R7, R7, R8, RZ, 0x3 ;  /* 0x0000000807077211 */ /* 0x000fe200078f18ff */
[----:B------:R-:W-:Y:S01]  /*125a0*/  USHF.L.U32 UR5, UR5, 0x6, URZ ;  /* 0x0000000605057899 */ /* 0x000fe2000800063f */
[----:B------:R-:W-:Y:S01]  /*125b0*/  IADD3 R9, -R9, R4, RZ ;  /* 0x0000000409097210 */ /* 0x000fe20007ffe1ff */
[----:B------:R-:W1:Y:S01]  /*125c0*/  @P4 MUFU.RCP R10, R6 ;  /* 0x00000006000a4308 */ /* 0x000e620000001000 */
[----:B------:R-:W-:Y:S01]  /*125d0*/  LOP3.LUT R7, R7, 0xfffffff8, RZ, 0xc0, !PT ;  /* 0xfffffff807077812 */ /* 0x000fe200078ec0ff */
[----:B---3--:R-:W-:-:S02]  /*125e0*/  UIMAD UR11, UR10, UR11, UR4 ;  /* 0x0000000b0a0b72a4 */ /* 0x008fc4000f8e0204 */
[----:B------:R-:W-:Y:S01]  /*125f0*/  @!UP2 UMOV UR18, URZ ;  /* 0x0000003f0012ac82 */ /* 0x000fe20008000000 */
[----:B------:R-:W-:Y:S01]  /*12600*/  IADD3 R7, R8, -R7, RZ ;  /* 0x8000000708077210 */ /* 0x000fe20007ffe0ff */
[----:B------:R-:W-:Y:S01]  /*12610*/  @UP2 UMOV UR18, UR21 ;  /* 0x0000001500122c82 */ /* 0x000fe20008000000 */
[----:B------:R-:W-:Y:S01]  /*12620*/  LEA.HI R8, R3, R4, RZ, 0x5 ;  /* 0x0000000403087211 */ /* 0x000fe200078f28ff */
[----:B------:R-:W2:Y:S01]  /*12630*/  @P3 MUFU.RCP R11, R5 ;  /* 0x00000005000b3308 */ /* 0x000ea20000001000 */
[C---:B------:R-:W-:Y:S01]  /*12640*/  SHF.L.U32 R12, R7.reuse, 0x6, RZ ;  /* 0x00000006070c7819 */ /* 0x040fe200000006ff */
[----:B------:R-:W-:Y:S01]  /*12650*/  @!UP2 UMOV UR19, URZ ;  /* 0x0000003f0013ac82 */ /* 0x000fe20008000000 */
[C---:B------:R-:W-:Y:S01]  /*12660*/  R2P PR, R7.reuse, 0x6 ;  /* 0x0000000607007804 */ /* 0x040fe20000000000 */
[----:B------:R-:W-:Y:S01]  /*12670*/  USHF.R.S32.HI UR4, URZ, 0x1f, UR5 ;  /* 0x0000001f3f047899 */ /* 0x000fe20008011405 */
[----:B------:R-:W-:Y:S01]  /*12680*/  LOP3.LUT R12, R12, 0x1c0, RZ, 0xc0, !PT ;  /* 0x000001c00c0c7812 */ /* 0x000fe200078ec0ff */
[----:B------:R-:W-:Y:S01]  /*12690*/  @UP2 USHF.R.S32.HI UR19, URZ, 0x1f, UR21 ;  /* 0x0000001f3f132899 */ /* 0x000fe20008011415 */
[----:B------:R-:W-:Y:S01]  /*126a0*/  LOP3.LUT R7, R7, 0x1, RZ, 0xc0, !PT ;  /* 0x0000000107077812 */ /* 0x000fe200078ec0ff */
[----:B-1----:R-:W-:Y:S01]  /*126b0*/  FMUL.FTZ R10, R10, c[0x0][0x2dc] ;  /* 0x0000b7000a0a7a20 */ /* 0x002fe20000410000 */
[----:B------:R-:W-:Y:S01]  /*126c0*/  LEA.HI R12, R12, R12, RZ, 0x1d ;  /* 0x0000000c0c0c7211 */ /* 0x000fe200078fe8ff */
[----:B------:R-:W1:Y:S01]  /*126d0*/  @P4 MUFU.LG2 R6, R6 ;  /* 0x0000000600064308 */ /* 0x000e620000000c00 */
[----:B------:R-:W-:Y:S01]  /*126e0*/  ISETP.NE.U32.AND P0, PT, R7, 0x1, PT ;  /* 0x000000010700780c */ /* 0x000fe20003f05070 */
[C---:B------:R-:W-:Y:S01]  /*126f0*/  FMUL.FTZ R160, R10.reuse, R160 ;  /* 0x000000a00aa07220 */ /* 0x040fe20000410000 */
[----:B------:R-:W-:Y:S01]  /*12700*/  MOV R7, 0x20 ;  /* 0x0000002000077802 */ /* 0x000fe20000000f00 */
        /* <DEDUP_REMOVED lines=11> */
[----:B------:R-:W-:Y:S01]  /*127c0*/  @!UP4 UIADD3 UR7, UR17, UR12, URZ ;  /* 0x0000000c1107c290 */ /* 0x000fe2000fffe03f */
        /* <DEDUP_REMOVED lines=87> */
[----:B------:R-:W-:Y:S01]  /*12d40*/  SHF.R.S32.HI R10, RZ, 0x5, R8 ;  /* 0x00000005ff0a7819 */ /* 0x000fe20000011408 */
[----:B--2---:R-:W-:Y:S01]  /*12d50*/  FMUL.FTZ R11, R11, c[0x0][0x2dc] ;  /* 0x0000b7000b0b7a20 */ /* 0x004fe20000410000 */
[----:B------:R-:W-:Y:S01]  /*12d60*/  F2FP.PACK_AB R124, R125, R124 ;  /* 0x0000007c7d7c723e */ /* 0x000fe200000000ff */
[----:B-1----:R-:W-:Y:S01]  /*12d70*/  @P4 FMUL.FTZ R77, R6, 0.69314718246459960938 ;  /* 0x3f317218064d4820 */ /* 0x002fe20000410000 */
[----:B------:R-:W-:Y:S01]  /*12d80*/  LEA R9, R10, R9, 0x9 ;  /* 0x000000090a097211 */ /* 0x000fe200078e48ff */
[----:B------:R-:W-:Y:S01]  /*12d90*/  FMUL.FTZ R162, R11, R162 ;  /* 0x000000a20ba27220 */ /* 0x000fe20000410000 */
[----:B------:R-:W-:Y:S01]  /*12da0*/  F2FP.PACK_AB R128, R129, R128 ;  /* 0x000000808180723e */ /* 0x000fe200000000ff */
[----:B------:R-:W-:Y:S01]  /*12db0*/  FMUL.FTZ R163, R11, R163 ;  /* 0x000000a30ba37220 */ /* 0x000fe20000410000 */
[----:B------:R-:W-:Y:S01]  /*12dc0*/  LEA R9, R9, R12, 0x1 ;  /* 0x0000000c09097211 */ /* 0x000fe200078e08ff */
[----:B------:R-:W-:Y:S01]  /*12dd0*/  FMUL.FTZ R158, R11, R158 ;  /* 0x0000009e0b9e7220 */ /* 0x000fe20000410000 */
[----:B------:R-:W-:Y:S01]  /*12de0*/  SEL R12, R7, 0xffffffe0, !P1 ;  /* 0xffffffe0070c7807 */ /* 0x000fe20004800000 */
[----:B------:R-:W-:Y:S01]  /*12df0*/  FMUL.FTZ R159, R11, R159 ;  /* 0x0000009f0b9f7220 */ /* 0x000fe20000410000 */
[----:B------:R-:W-:Y:S01]  /*12e00*/  SHF.L.U32 R9, R9, 0x1, RZ ;  /* 0x0000000109097819 */ /* 0x000fe200000006ff */
[C---:B------:R-:W-:Y:S01]  /*12e10*/  FMUL.FTZ R154, R11.reuse, R154 ;  /* 0x0000009a0b9a7220 */ /* 0x040fe20000410000 */
[----:B------:R-:W-:Y:S01]  /*12e20*/  MOV R7, 0x40 ;  /* 0x0000004000077802 */ /* 0x000fe20000000f00 */
[----:B------:R-:W-:Y:S01]  /*12e30*/  FMUL.FTZ R155, R11, R155 ;  /* 0x0000009b0b9b7220 */ /* 0x000fe20000410000 */
[----:B------:R-:W-:Y:S01]  /*12e40*/  IADD3 R13, R9, -0x10, RZ ;  /* 0xfffffff0090d7810 */ /* 0x000fe20007ffe0ff */
[----:B------:R-:W-:Y:S01]  /*12e50*/  FMUL.FTZ R150, R11, R150 ;  /* 0x000000960b967220 */ /* 0x000fe20000410000 */
[----:B------:R-:W-:Y:S01]  /*12e60*/  @P0 IADD3 R13, R9, 0x10, RZ ;  /* 0x00000010090d0810 */ /* 0x000fe20007ffe0ff */
[----:B------:R-:W-:Y:S01]  /*12e70*/  FMUL.FTZ R151, R11, R151 ;  /* 0x000000970b977220 */ /* 0x000fe20000410000 */
[----:B------:R-:W-:Y:S01]  /*12e80*/  F2FP.PACK_AB R162, R163, R162 ;  /* 0x000000a2a3a2723e */ /* 0x000fe200000000ff */
[----:B------:R-:W-:Y:S01]  /*12e90*/  FMUL.FTZ R146, R11, R146 ;  /* 0x000000920b927220 */ /* 0x000fe20000410000 */
[----:B------:R-:W-:Y:S01]  /*12ea0*/  SEL R14, R7, 0xffffffc0, !P2 ;  /* 0xffffffc0070e7807 */ /* 0x000fe20005000000 */
[----:B------:R-:W-:Y:S01]  /*12eb0*/  FMUL.FTZ R147, R11, R147 ;  /* 0x000000930b937220 */ /* 0x000fe20000410000 */
[----:B------:R-:W-:Y:S01]  /*12ec0*/  F2FP.PACK_AB R158, R159, R158 ;  /* 0x0000009e9f9e723e */ /* 0x000fe200000000ff */
[----:B------:R-:W-:Y:S01]  /*12ed0*/  FMUL.FTZ R142, R11, R142 ;  /* 0x0000008e0b8e7220 */ /* 0x000fe20000410000 */
[----:B------:R-:W-:Y:S01]  /*12ee0*/  F2FP.PACK_AB R154, R155, R154 ;  /* 0x0000009a9b9a723e */ /* 0x000fe200000000ff */
[----:B------:R-:W-:Y:S01]  /*12ef0*/  FMUL.FTZ R143, R11, R143 ;  /* 0x0000008f0b8f7220 */ /* 0x000fe20000410000 */
[----:B------:R-:W-:Y:S01]  /*12f00*/  IADD3 R15, R9, R12, RZ ;  /* 0x0000000c090f7210 */ /* 0x000fe20007ffe0ff */
[----:B------:R-:W-:Y:S01]  /*12f10*/  FMUL.FTZ R138, R11, R138 ;  /* 0x0000008a0b8a7220 */ /* 0x000fe20000410000 */
[----:B------:R-:W-:Y:S01]  /*12f20*/  F2FP.PACK_AB R150, R151, R150 ;  /* 0x000000969796723e */ /* 0x000fe200000000ff */
[C---:B------:R-:W-:Y:S01]  /*12f30*/  FMUL.FTZ R139, R11.reuse, R139 ;  /* 0x0000008b0b8b7220 */ /* 0x040fe20000410000 */
[----:B------:R-:W-:Y:S01]  /*12f40*/  IADD3 R17, R12, R13, RZ ;  /* 0x0000000d0c117210 */ /* 0x000fe20007ffe0ff */
[----:B------:R-:W-:Y:S01]  /*12f50*/  FMUL.FTZ R134, R11, R134 ;  /* 0x000000860b867220 */ /* 0x000fe20000410000 */
        /* <DEDUP_REMOVED lines=8> */
[----:B------:R-:W-:Y:S01]  /*12fe0*/  IADD3 R21, R14, R13, RZ ;  /* 0x0000000d0e157210 */ /* 0x000fe20007ffe0ff */
[C---:B------:R-:W-:Y:S01]  /*12ff0*/  FMUL.FTZ R43, R11.reuse, R43 ;  /* 0x0000002b0b2b7220 */ /* 0x040fe20000410000 */
[----:B------:R-:W-:Y:S01]  /*13000*/  STS [R9+0x400], R162 ;  /* 0x000400a209007388 */ /* 0x000fe20000000800 */
[----:B------:R-:W-:Y:S01]  /*13010*/  FMUL.FTZ R46, R11, R46 ;  /* 0x0000002e0b2e7220 */ /* 0x000fe20000410000 */
[----:B------:R-:W-:Y:S01]  /*13020*/  F2FP.PACK_AB R138, R139, R138 ;  /* 0x0000008a8b8a723e */ /* 0x000fe200000000ff */
[C---:B------:R-:W-:Y:S01]  /*13030*/  FMUL.FTZ R47, R11.reuse, R47 ;  /* 0x0000002f0b2f7220 */ /* 0x040fe20000410000 */
[----:B------:R-:W-:Y:S01]  /*13040*/  STS [R13], R156 ;  /* 0x0000009c0d007388 */ /* 0x000fe20000000800 */
[----:B------:R-:W-:Y:S01]  /*13050*/  FMUL.FTZ R50, R11, R50 ;  /* 0x000000320b327220 */ /* 0x000fe20000410000 */
[----:B------:R-:W-:Y:S01]  /*13060*/  IADD3 R23, R15, R14, RZ ;  /* 0x0000000e0f177210 */ /* 0x000fe20007ffe0ff */
[C---:B------:R-:W-:Y:S01]  /*13070*/  FMUL.FTZ R51, R11.reuse, R51 ;  /* 0x000000330b337220 */ /* 0x040fe20000410000 */
[----:B------:R-:W-:Y:S01]  /*13080*/  STS [R13+0x400], R158 ;  /* 0x0004009e0d007388 */ /* 0x000fe20000000800 */
[----:B------:R-:W-:Y:S01]  /*13090*/  FMUL.FTZ R54, R11, R54 ;  /* 0x000000360b367220 */ /* 0x000fe20000410000 */
[----:B------:R-:W-:Y:S01]  /*130a0*/  F2FP.PACK_AB R134, R135, R134 ;  /* 0x000000868786723e */ /* 0x000fe200000000ff */
[----:B------:R-:W-:Y:S01]  /*130b0*/  FMUL.FTZ R55, R11, R55 ;  /* 0x000000370b377220 */ /* 0x000fe20000410000 */
[----:B------:R-:W-:Y:S01]  /*130c0*/  STS [R15], R152 ;  /* 0x000000980f007388 */ /* 0x000fe20000000800 */
[----:B------:R-:W-:Y:S01]  /*130d0*/  IADD3 R25, R17, R14, RZ ;  /* 0x0000000e11197210 */ /* 0x000fe20007ffe0ff */
[----:B------:R-:W-:Y:S01]  /*130e0*/  FMUL.FTZ R58, R11, R58 ;  /* 0x0000003a0b3a7220 */ /* 0x000fe20000410000 */
[----:B------:R-:W-:Y:S01]  /*130f0*/  F2FP.PACK_AB R38, R39, R38 ;  /* 0x000000262726723e */ /* 0x000fe200000000ff */
[----:B------:R-:W-:Y:S01]  /*13100*/  STS [R15+0x400], R154 ;  /* 0x0004009a0f007388 */ /* 0x000fe20000000800 */
[----:B------:R-:W-:Y:S01]  /*13110*/  FMUL.FTZ R59, R11, R59 ;  /* 0x0000003b0b3b7220 */ /* 0x000fe20000410000 */
[----:B------:R-:W-:Y:S01]  /*13120*/  F2FP.PACK_AB R42, R43, R42 ;  /* 0x0000002a2b2a723e */ /* 0x000fe200000000ff */
[C---:B------:R-:W-:Y:S01]  /*13130*/  FMUL.FTZ R62, R11.reuse, R62 ;  /* 0x0000003e0b3e7220 */ /* 0x040fe20000410000 */
[----:B------:R-:W-:Y:S01]  /*13140*/  STS [R17], R148 ;  /* 0x0000009411007388 */ /* 0x000fe20000000800 */
[----:B------:R-:W-:Y:S01]  /*13150*/  FMUL.FTZ R63, R11, R63 ;  /* 0x0000003f0b3f7220 */ /* 0x000fe20000410000 */
[----:B------:R-:W-:Y:S01]  /*13160*/  F2FP.PACK_AB R46, R47, R46 ;  /* 0x0000002e2f2e723e */ /* 0x000fe200000000ff */
[C---:B------:R-:W-:Y:S01]  /*13170*/  FMUL.FTZ R66, R11.reuse, R66 ;  /* 0x000000420b427220 */ /* 0x040fe20000410000 */
        /* <DEDUP_REMOVED lines=67> */
[----:B---3--:R-:W-:Y:S01]  /*135b0*/  @P3 FMUL.FTZ R5, R5, 0.69314718246459960938 ;  /* 0x3f31721805053820 */ /* 0x008fe20000410000 */
[----:B------:R-:W-:Y:S01]  /*135c0*/  STS [R19+0x2000], R52 ;  /* 0x0020003413007388 */ /* 0x000fe20000000800 */
[----:B------:R-:W-:-:S02]  /*135d0*/  F2FP.PACK_AB R118, R119, R118 ;  /* 0x000000767776723e */ /* 0x000fc400000000ff */
[----:B------:R-:W-:Y:S01]  /*135e0*/  F2FP.PACK_AB R122, R123, R122 ;  /* 0x0000007a7b7a723e */ /* 0x000fe200000000ff */
[----:B------:R-:W-:Y:S01]  /*135f0*/  STS [R19+0x2400], R54 ;  /* 0x0024003613007388 */ /* 0x000fe20000000800 */
[----:B------:R-:W-:Y:S02]  /*13600*/  F2FP.PACK_AB R126, R127, R126 ;  /* 0x0000007e7f7e723e */ /* 0x000fe400000000ff */
[----:B------:R-:W-:Y:S01]  /*13610*/  F2FP.PACK_AB R11, R11, R130 ;  /* 0x000000820b0b723e */ /* 0x000fe200000000ff */
        /* <DEDUP_REMOVED lines=27> */
[----:B------:R-:W-:Y:S04]  /*137d0*/  STS [R15+0x6400], R110 ;  /* 0x0064006e0f007388 */ /* 0x000fe80000000800 */
[----:B------:R-:W-:Y:S04]  /*137e0*/  STS [R17+0x6000], R112 ;  /* 0x0060007011007388 */ /* 0x000fe80000000800 */
[----:B------:R-:W-:Y:S01]  /*137f0*/  STS [R17+0x6400], R114 ;  /* 0x0064007211007388 */ /* 0x000fe20000000800 */
[----:B-1----:R-:W-:-:S03]  /*13800*/  LOP3.LUT R9, R8, 0xffffffe0, RZ, 0xc0, !PT ;  /* 0xffffffe008097812 */ /* 0x002fc600078ec0ff */
[----:B------:R-:W-:Y:S01]  /*13810*/  STS [R19+0x6000], R116 ;  /* 0x0060007413007388 */ /* 0x000fe20000000800 */
[----:B------:R-:W-:-:S03]  /*13820*/  IADD3 R9, -R9, R4, RZ ;  /* 0x0000000409097210 */ /* 0x000fc60007ffe1ff */
[----:B------:R-:W-:Y:S01]  /*13830*/  STS [R19+0x6400], R118 ;  /* 0x0064007613007388 */ /* 0x000fe20000000800 */
[----:B------:R-:W-:Y:S02]  /*13840*/  LOP3.LUT P0, RZ, R9, 0x3, RZ, 0xc0, !PT ;  /* 0x0000000309ff7812 */ /* 0x000fe4000780c0ff */
[----:B------:R-:W-:Y:S01]  /*13850*/  SHF.R.S32.HI R9, RZ, 0x1f, R10 ;  /* 0x0000001fff097819 */ /* 0x000fe2000001140a */
[----:B------:R-:W-:Y:S03]  /*13860*/  STS [R21+0x6000], R120 ;  /* 0x0060007815007388 */ /* 0x000fe60000000800 */
[----:B------:R-:W-:Y:S01]  /*13870*/  LEA.HI R9, R9, R10, RZ, 0x2 ;  /* 0x0000000a09097211 */ /* 0x000fe200078f10ff */
[----:B------:R-:W-:Y:S03]  /*13880*/  STS [R21+0x6400], R122 ;  /* 0x0064007a15007388 */ /* 0x000fe60000000800 */
[----:B------:R-:W-:Y:S01]  /*13890*/  LOP3.LUT R9, R9, 0xffffffc, RZ, 0xc0, !PT ;  /* 0x0ffffffc09097812 */ /* 0x000fe200078ec0ff */
[----:B------:R-:W-:Y:S03]  /*138a0*/  STS [R23+0x6000], R124 ;  /* 0x0060007c17007388 */ /* 0x000fe60000000800 */
[----:B------:R-:W-:Y:S01]  /*138b0*/  IADD3 R10, R10, -R9, RZ ;  /* 0x800000090a0a7210 */ /* 0x000fe20007ffe0ff */
[----:B------:R-:W-:Y:S01]  /*138c0*/  STS [R23+0x6400], R126 ;  /* 0x0064007e17007388 */ /* 0x000fe20000000800 */
[----:B------:R-:W-:Y:S01]  /*138d0*/  MOV R9, 0x7f800000 ;  /* 0x7f80000000097802 */ /* 0x000fe20000000f00 */
[----:B------:R-:W-:-:S02]  /*138e0*/  @P4 FFMA.FTZ R9, R2, c[0x0][0x238], R77 ;  /* 0x00008e0002094a23 */ /* 0x000fc4000001004d */
[----:B------:R-:W-:Y:S04]  /*138f0*/  STS [R25+0x6000], R128 ;  /* 0x0060008019007388 */ /* 0x000fe80000000800 */
[----:B------:R1:W-:Y:S04]  /*13900*/  STS [R25+0x6400], R11 ;  /* 0x0064000b19007388 */ /* 0x0003e80000000800 */
[----:B------:R-:W-:Y:S06]  /*13910*/  BAR.SYNC.DEFER_BLOCKING 0x0 ;  /* 0x0000000000007b1d */ /* 0x000fec0000010000 */
[----:B------:R-:W2:Y:S04]  /*13920*/  S2R R7, SR_TID.X ;  /* 0x0000000000077919 */ /* 0x000ea80000002100 */
[----:B------:R3:W4:Y:S04]  /*13930*/  LDS.128 R68, [R234] ;  /* 0x00000000ea447984 */ /* 0x0007280000000c00 */
[----:B------:R3:W3:Y:S01]  /*13940*/  LDS.128 R64, [R234+0x800] ;  /* 0x00080000ea407984 */ /* 0x0006e20000000c00 */
[----:B--2---:R-:W-:-:S03]  /*13950*/  SHF.R.S32.HI R76, RZ, 0x1f, R7 ;  /* 0x0000001fff4c7819 */ /* 0x004fc60000011407 */
[----:B------:R2:W2:Y:S01]  /*13960*/  LDS.128 R60, [R234+0x1000] ;  /* 0x00100000ea3c7984 */ /* 0x0004a20000000c00 */
[----:B------:R-:W-:-:S03]  /*13970*/  LEA.HI R8, R76, R7, RZ, 0x5 ;  /* 0x000000074c087211 */ /* 0x000fc600078f28ff */
[----:B------:R2:W2:Y:S01]  /*13980*/  LDS.128 R56, [R234+0x1800] ;  /* 0x00180000ea387984 */ /* 0x0004a20000000c00 */
[----:B------:R-:W-:-:S03]  /*13990*/  LOP3.LUT R8, R8, 0xffffffe0, RZ, 0xc0, !PT ;  /* 0xffffffe008087812 */ /* 0x000fc600078ec0ff */
[----:B------:R2:W2:Y:S01]  /*139a0*/  LDS.128 R52, [R234+0x2000] ;  /* 0x00200000ea347984 */ /* 0x0004a20000000c00 */
[----:B------:R-:W-:-:S03]  /*139b0*/  IADD3 R8, -R8, R7, RZ ;  /* 0x0000000708087210 */ /* 0x000fc60007ffe1ff */
[----:B------:R2:W2:Y:S01]  /*139c0*/  LDS.128 R48, [R234+0x2800] ;  /* 0x00280000ea307984 */ /* 0x0004a20000000c00 */
[----:B-1----:R-:W-:-:S03]  /*139d0*/  SHF.R.S32.HI R11, RZ, 0x1f, R8 ;  /* 0x0000001fff0b7819 */ /* 0x002fc60000011408 */
        /* <DEDUP_REMOVED lines=32> */
.L_x_629:
[----:B--234-:R-:W-:Y:S05]  /*13be0*/  BSYNC B0 ;  /* 0x0000000000007941 */ /* 0x01cfea0003800000 */
.L_x_628:
[----:B------:R-:W2:Y:S01]  /*13bf0*/  S2R R0, SR_CTAID.Z ;  /* 0x0000000000007919 */ /* 0x000ea20000002700 */
[----:B------:R-:W-:Y:S01]  /*13c00*/  LEA.HI R4, R3, R4, RZ, 0x3 ;  /* 0x0000000403047211 */ /* 0x000fe200078f18ff */
[----:B------:R-:W-:Y:S01]  /*13c10*/  UIMAD UR9, UR9, -0x40, UR23 ;  /* 0xffffffc0090978a4 */ /* 0x000fe2000f8e0217 */
[----:B------:R-:W-:Y:S01]  /*13c20*/  LEA.HI R7, R76, R7, RZ, 0x3 ;  /* 0x000000074c077211 */ /* 0x000fe200078f18ff */
[----:B------:R-:W-:Y:S01]  /*13c30*/  USHF.R.S32.HI UR6, URZ, 0x1f, UR10 ;  /* 0x0000001f3f067899 */ /* 0x000fe2000801140a */
[----:B------:R-:W-:Y:S01]  /*13c40*/  SHF.R.S32.HI R2, RZ, 0x1f, R244 ;  /* 0x0000001fff027819 */ /* 0x000fe200000114f4 */
[----:B------:R-:W-:Y:S01]  /*13c50*/  ULDC.64 UR4, c[0x0][0x1f0] ;  /* 0x00007c0000047ab9 */ /* 0x000fe20000000a00 */
[----:B------:R-:W-:Y:S01]  /*13c60*/  IADD3 R6, P0, R244, UR14, RZ ;  /* 0x0000000ef4067c10 */ /* 0x000fe2000ff1e0ff */
[----:B------:R-:W-:Y:S01]  /*13c70*/  UIMAD UR4, UR6, UR4, URZ ;  /* 0x00000004060472a4 */ /* 0x000fe2000f8e023f */
[----:B------:R-:W-:Y:S01]  /*13c80*/  SHF.R.S32.HI R3, RZ, 0x3, R4 ;  /* 0x00000003ff037819 */ /* 0x000fe20000011404 */
[----:B------:R-:W-:Y:S01]  /*13c90*/  BSSY B0, `(.L_x_630) ;  /* 0x000001a000007945 */ /* 0x000fe20003800000 */
[----:B------:R-:W-:Y:S01]  /*13ca0*/  SHF.R.S32.HI R8, RZ, 0x3, R7 ;  /* 0x00000003ff087819 */ /* 0x000fe20000011407 */
[----:B------:R-:W-:Y:S01]  /*13cb0*/  UIMAD UR4, UR10, UR5, UR4 ;  /* 0x000000050a0472a4 */ /* 0x000fe2000f8e0204 */
[----:B------:R-:W-:Y:S01]  /*13cc0*/  IADD3.X R7, R2, UR7, RZ, P0, !PT ;  /* 0x0000000702077c10 */ /* 0x000fe200087fe4ff */
[----:B------:R-:W-:Y:S01]  /*13cd0*/  IMAD.U32 R2, RZ, RZ, UR22 ;  /* 0x00000016ff027e24 */ /* 0x000fe2000f8e00ff */
[----:B------:R-:W-:-:S02]  /*13ce0*/  ISETP.GE.AND P0, PT, R3, UR9, PT ;  /* 0x0000000903007c0c */ /* 0x000fc4000bf06270 */
[----:B------:R-:W-:-:S05]  /*13cf0*/  SHF.R.S32.HI R9, RZ, 0x1f, R8 ;  /* 0x0000001fff097819 */ /* 0x000fca0000011408 */
[----:B------:R-:W-:-:S04]  /*13d00*/  IMAD.WIDE R8, R2, 0x40, R8 ;  /* 0x0000004002087825 */ /* 0x000fc800078e0208 */
[----:B--2---:R-:W-:-:S05]  /*13d10*/  IMAD.WIDE.U32 R6, R0, c[0x0][0x1f0], R6 ;  /* 0x00007c0000067a25 */ /* 0x004fca00078e0006 */
        /* <DEDUP_REMOVED lines=15> */
[----:B-1----:R2:W-:Y:S04]  /*13e10*/  @!P1 STG.E.128 [R76.64+0x100], R36 ;  /* 0x000100244c009986 */ /* 0x0025e8000c101d18 */
[----:B------:R2:W-:Y:S02]  /*13e20*/  @!P0 STG.E.128 [R76.64+0x180], R20 ;  /* 0x000180144c008986 */ /* 0x0005e4000c101d18 */
.L_x_631:
[----:B------:R-:W-:Y:S05]  /*13e30*/  BSYNC B0 ;  /* 0x0000000000007941 */ /* 0x000fea0003800000 */
.L_x_630:
[----:B------:R-:W-:Y:S01]  /*13e40*/  LEA.HI.SX32 R0, R4, 0x10, 0x1d ;  /* 0x0000001004007811 */ /* 0x000fe200078feaff */
        /* <DEDUP_REMOVED lines=21> */
.L_x_633:
[----:B------:R-:W-:Y:S05]  /*13fa0*/  BSYNC B0 ;  /* 0x0000000000007941 */ /* 0x000fea0003800000 */
.L_x_632:
[----:B------:R-:W-:Y:S01]  /*13fb0*/  LEA.HI.SX32 R0, R4, 0x20, 0x1d ;  /* 0x0000002004007811 */ /* 0x000fe200078feaff */
        /* <DEDUP_REMOVED lines=21> */
.L_x_635:
[----:B------:R-:W-:Y:S05]  /*14110*/  BSYNC B0 ;  /* 0x0000000000007941 */ /* 0x000fea0003800000 */
.L_x_634:
        /* <DEDUP_REMOVED lines=23> */
.L_x_636:
        /* <DEDUP_REMOVED lines=15> */
.L_x_2035:


//--------------------- .text._ZN5flash16flash_fwd_kernelI23Flash_fwd_kernel_traitsILi256ELi64ELi64ELi4ELb0ELb0EN7cutlass6half_tE19Flash_kernel_traitsILi256ELi64ELi64ELi4ES3_EELb1ELb0ELb0ELb0ELb0ELb1ELb0ELb0EEEvNS_16Flash_fwd_paramsE --------------------------
	.section	.text._ZN5flash16flash_fwd_kernelI23Flash_fwd_kernel_traitsILi256ELi64ELi64ELi4ELb0ELb0EN7cutlass6half_tE19Flash_kernel_traitsILi256ELi64ELi64ELi4ES3_EELb1ELb0ELb0ELb0ELb0ELb1ELb0ELb0EEEvNS_16Flash_fwd_paramsE,"ax",@progbits
	.sectioninfo	@"SHI_REGISTERS=255"
	.align	128
        .global         _ZN5flash16flash_fwd_kernelI23Flash_fwd_kernel_traitsILi256ELi64ELi64ELi4ELb0ELb0EN7cutlass6half_tE19Flash_kernel_traitsILi256ELi64ELi64ELi4ES3_EELb1ELb0ELb0ELb0ELb0ELb1ELb0ELb0EEEvNS_16Flash_fwd_paramsE
        .type           _ZN5flash16flash_fwd_kernelI23Flash_fwd_kernel_traitsILi256ELi64ELi64ELi4ELb0ELb0EN7cutlass6half_tE19Flash_kernel_traitsILi256ELi64ELi64ELi4ES3_EELb1ELb0ELb0ELb0ELb0ELb1ELb0ELb0EEEvNS_16Flash_fwd_paramsE,@function
        .size           _ZN5flash16flash_fwd_kernelI23Flash_fwd_kernel_traitsILi256ELi64ELi64ELi4ELb0ELb0EN7cutlass6half_tE19Flash_kernel_traitsILi256ELi64ELi64ELi4ES3_EELb1ELb0ELb0ELb0ELb0ELb1ELb0ELb0EEEvNS_16Flash_fwd_paramsE,(.L_x_2036 - _ZN5flash16flash_fwd_kernelI23Flash_fwd_kernel_traitsILi256ELi64ELi64ELi4ELb0ELb0EN7cutlass6half_tE19Flash_kernel_traitsILi256ELi64ELi64ELi4ES3_EELb1ELb0ELb0ELb0ELb0ELb1ELb0ELb0EEEvNS_16Flash_fwd_paramsE)
        .other          _ZN5flash16flash_fwd_kernelI23Flash_fwd_kernel_traitsILi256ELi64ELi64ELi4ELb0ELb0EN7cutlass6half_tE19Flash_kernel_traitsILi256ELi64ELi64ELi4ES3_EELb1ELb0ELb0ELb0ELb0ELb1ELb0ELb0EEEvNS_16Flash_fwd_paramsE,@"STO_CUDA_ENTRY STV_DEFAULT"
_ZN5flash16flash_fwd_kernelI23Flash_fwd_kernel_traitsILi256ELi64ELi64ELi4ELb0ELb0EN7cutlass6half_tE19Flash_kernel_traitsILi256ELi64ELi64ELi4ES3_EELb1ELb0ELb0ELb0ELb0ELb1ELb0ELb0EEEvNS_16Flash_fwd_paramsE:
.text._ZN5flash16flash_fwd_kernelI23Flash_fwd_kernel_traitsILi256ELi64ELi64ELi4ELb0ELb0EN7cutlass6half_tE19Flash_kernel_traitsILi256ELi64ELi64ELi4ES3_EELb1ELb0ELb0ELb0ELb0ELb1ELb0ELb0EEEvNS_16Flash_fwd_paramsE:
        /* <DEDUP_REMOVED lines=49> */
[----:B------:R-:W-:Y:S01]  /*0310*/  ULDC.64 UR12, c[0x0][0x250] ;  /* 0x00009400000c7ab9 */ /* 0x000fe20000000a00 */
[----:B------:R-:W-:Y:S01]  /*0320*/  PLOP3.LUT P1, PT, PT, PT, UP1, 0x80, 0x0 ;  /* 0x000000000000781c */ /* 0x000fe20003f2f018 */
[----:B------:R-:W-:Y:S01]  /*0330*/  @UP1 UIMAD.WIDE UR12, UR10, UR7, UR12 ;  /* 0x000000070a0c12a5 */ /* 0x000fe2000f8e020c */
        /* <DEDUP_REMOVED lines=42> */
.L_x_637:
[----:B------:R-:W-:Y:S02]  /*05e0*/  ULDC UR6, c[0x0][0x218] ;  /* 0x0000860000067ab9 */ /* 0x000fe40000000800 */
.L_x_638:
        /* <DEDUP_REMOVED lines=27> */
[----:B------:R-:W-:Y:S01]  /*07a0*/  UISETP.NE.AND UP1, UPT, UR21, -0x1, UPT ;  /* 0xffffffff1500788c */ /* 0x000fe2000bf25270 */
[----:B------:R-:W1:Y:S01]  /*07b0*/  LDC.U8 R110, c[0x0][0x2d8] ;  /* 0x0000b600ff6e7b82 */ /* 0x000e620000000000 */
[----:B------:R-:W-:Y:S02]  /*07c0*/  UISETP.NE.AND UP0, UPT, UR13, -0x1, UPT ;  /* 0xffffffff0d00788c */ /* 0x000fe4000bf05270 */
[----:B------:R-:W-:Y:S02]  /*07d0*/  ULDC.64 UR4, c[0x0][0x190] ;  /* 0x0000640000047ab9 */ /* 0x000fe40000000a00 */
[----:B------:R-:W-:Y:S02]  /*07e0*/  ULDC.64 UR6, c[0x0][0x178] ;  /* 0x00005e0000067ab9 */ /* 0x000fe40000000a00 */
[----:B------:R-:W-:-:S03]  /*07f0*/  PLOP3.LUT P0, PT, PT, PT, UP0, 0x80, 0x0 ;  /* 0x000000000000781c */ /* 0x000fc60003f0f008 */
[----:B------:R-:W-:Y:S02]  /*0800*/  @!UP1 USHF.R.S32.HI UR14, URZ, 0x1f, UR10 ;  /* 0x0000001f3f0e9899 */ /* 0x000fe4000801140a */
[----:B------:R-:W-:Y:S02]  /*0810*/  @UP1 UIMAD.WIDE.U32 UR18, UR21, UR4, URZ ;  /* 0x00000004151212a5 */ /* 0x000fe4000f8e003f */
[----:B------:R-:W-:Y:S02]  /*0820*/  @UP0 UIADD3 UR15, UR12, UR13, URZ ;  /* 0x0000000d0c0f0290 */ /* 0x000fe4000fffe03f */
[----:B------:R-:W-:Y:S02]  /*0830*/  @!UP1 UIMAD UR14, UR14, UR6, URZ ;  /* 0x000000060e0e92a4 */ /* 0x000fe4000f8e023f */
[----:B------:R-:W-:Y:S02]  /*0840*/  @UP1 UIMAD UR11, UR21, UR5, UR19 ;  /* 0x00000005150b12a4 */ /* 0x000fe4000f8e0213 */
[----:B------:R-:W-:-:S02]  /*0850*/  @!UP1 UIMAD.WIDE.U32 UR16, UR10, UR6, URZ ;  /* 0x000000060a1092a5 */ /* 0x000fc4000f8e003f */
[----:B------:R-:W-:Y:S02]  /*0860*/  ULDC.64 UR4, c[0x0][0x198] ;  /* 0x0000660000047ab9 */ /* 0x000fe40000000a00 */
[----:B------:R-:W-:Y:S02]  /*0870*/  @UP0 UIMAD.WIDE.U32 UR26, UR15, UR4, URZ ;  /* 0x000000040f1a02a5 */ /* 0x000fe4000f8e003f */
[----:B------:R-:W-:Y:S02]  /*0880*/  @!UP1 UIMAD UR14, UR10, UR7, UR14 ;  /* 0x000000070a0e92a4 */ /* 0x000fe4000f8e020e */
[----:B------:R-:W-:Y:S02]  /*0890*/  @UP1 UMOV UR6, UR18 ;  /* 0x0000001200061c82 */ /* 0x000fe40008000000 */
[----:B------:R-:W-:Y:S02]  /*08a0*/  @!UP1 UIADD3 UR11, UR17, UR14, URZ ;  /* 0x0000000e110b9290 */ /* 0x000fe4000fffe03f */
[----:B------:R-:W-:-:S02]  /*08b0*/  @UP0 UIMAD UR7, UR15, UR5, UR27 ;  /* 0x000000050f0702a4 */ /* 0x000fc4000f8e021b */
[----:B------:R-:W-:Y:S02]  /*08c0*/  @!UP1 UMOV UR6, UR16 ;  /* 0x0000001000069c82 */ /* 0x000fe40008000000 */
[----:B------:R-:W-:Y:S01]  /*08d0*/  @UP0 UMOV UR14, UR26 ;  /* 0x0000001a000e0c82 */ /* 0x000fe20008000000 */
[----:B------:R-:W-:Y:S05]  /*08e0*/  @P0 BRA `(.L_x_640) ;  /* 0x000000d000000947 */ /* 0x000fea0003800000 */
[----:B-1----:R-:W-:Y:S02]  /*08f0*/  USHF.R.S32.HI UR14, URZ, 0x1f, UR12 ;  /* 0x0000001f3f0e7899 */ /* 0x002fe4000801140c */
        /* <DEDUP_REMOVED lines=12> */
.L_x_640:
[----:B-1----:R-:W-:Y:S01]  /*09c0*/  IABS R0, c[0x0][0x1c8] ;  /* 0x0000720000007a13 */ /* 0x002fe20000000000 */
        /* <DEDUP_REMOVED lines=45> */
.L_x_641:
[CC--:B------:R-:W-:Y:S01]  /*0ca0*/  LEA.HI R3, R27.reuse, R104.reuse, RZ, 0x3 ;  /* 0x000000681b037211 */ /* 0x0c0fe200078f18ff */
[----:B------:R-:W1:Y:S01]  /*0cb0*/  S2R R108, SR_CTAID.X ;  /* 0x00000000006c7919 */ /* 0x000e620000002500 */
[----:B------:R-:W-:Y:S01]  /*0cc0*/  LEA.HI R4, R27, R104, RZ, 0x6 ;  /* 0x000000681b047211 */ /* 0x000fe200078f30ff */
[----:B------:R-:W-:Y:S01]  /*0cd0*/  UIADD3 UR20, -UR20, UR22, URZ ;  /* 0x0000001614147290 */ /* 0x000fe2000fffe13f */
[----:B------:R-:W-:Y:S01]  /*0ce0*/  SHF.R.S32.HI R2, RZ, 0x3, R3 ;  /* 0x00000003ff027819 */ /* 0x000fe20000011403 */
[----:B------:R-:W2:Y:S01]  /*0cf0*/  S2R R9, SR_CTAID.Z ;  /* 0x0000000000097919 */ /* 0x000ea20000002700 */
[----:B------:R-:W-:Y:S01]  /*0d00*/  LOP3.LUT R3, R3, 0xfffffff8, RZ, 0xc0, !PT ;  /* 0xfffffff803037812 */ /* 0x000fe200078ec0ff */
[----:B------:R-:W-:Y:S01]  /*0d10*/  ULDC.64 UR4, c[0x0][0x1a8] ;  /* 0x00006a0000047ab9 */ /* 0x000fe20000000a00 */
[C---:B------:R-:W-:Y:S01]  /*0d20*/  IADD3 R22, R2.reuse, 0x10, RZ ;  /* 0x0000001002167810 */ /* 0x040fe20007ffe0ff */
[C---:B------:R-:W-:Y:S01]  /*0d30*/  IMAD.SHL.U32 R0, R2.reuse, 0x40, RZ ;  /* 0x0000004002007824 */ /* 0x040fe200078e00ff */
[----:B------:R-:W-:Y:S01]  /*0d40*/  IADD3 R21, R2, 0x20, RZ ;  /* 0x0000002002157810 */ /* 0x000fe20007ffe0ff */
[----:B------:R-:W-:Y:S01]  /*0d50*/  IMAD.IADD R25, R104, 0x1, -R3 ;  /* 0x0000000168197824 */ /* 0x000fe200078e0a03 */
[----:B------:R-:W-:Y:S01]  /*0d60*/  ISETP.GE.AND P1, PT, R22, UR20, PT ;  /* 0x0000001416007c0c */ /* 0x000fe2000bf26270 */
[----:B------:R-:W-:Y:S01]  /*0d70*/  UIMAD UR4, UR13, UR4, URZ ;  /* 0x000000040d0472a4 */ /* 0x000fe2000f8e023f */
[----:B------:R-:W-:Y:S01]  /*0d80*/  LOP3.LUT R0, R0, 0x1c0, RZ, 0xc0, !PT ;  /* 0x000001c000007812 */ /* 0x000fe200078ec0ff */
[----:B------:R-:W-:Y:S01]  /*0d90*/  IMAD.SHL.U32 R30, R25, 0x8, RZ ;  /* 0x00000008191e7824 */ /* 0x000fe200078e00ff */
[----:B------:R-:W-:Y:S01]  /*0da0*/  ISETP.GE.AND P2, PT, R21, UR20, PT ;  /* 0x0000001415007c0c */ /* 0x000fe2000bf46270 */
[----:B------:R-:W-:Y:S01]  /*0db0*/  UIMAD UR4, UR9, UR5, UR4 ;  /* 0x00000005090472a4 */ /* 0x000fe2000f8e0204 */
[----:B------:R-:W-:Y:S01]  /*0dc0*/  SHF.R.U32.HI R5, RZ, 0x3, R0 ;  /* 0x00000003ff057819 */ /* 0x000fe20000011600 */
[----:B------:R-:W-:Y:S01]  /*0dd0*/  ULEA.HI.SX32 UR9, UR29, 0xffffffff, 0x1a ;  /* 0xffffffff1d097891 */ /* 0x000fe2000f8fd23f */
[--C-:B------:R-:W-:Y:S01]  /*0de0*/  LOP3.LUT R3, R0, 0x38, R30.reuse, 0xf8, !PT ;  /* 0x0000003800037812 */ /* 0x100fe200078ef81e */
[----:B------:R-:W-:Y:S01]  /*0df0*/  IMAD.SHL.U32 R0, R4, 0x8, RZ ;  /* 0x0000000804007824 */ /* 0x000fe200078e00ff */
[--C-:B------:R-:W-:Y:S01]  /*0e00*/  SHF.R.S32.HI R31, RZ, 0x1f, R30.reuse ;  /* 0x0000001fff1f7819 */ /* 0x100fe2000001141e */
[----:B------:R-:W-:Y:S01]  /*0e10*/  IMAD.MOV.U32 R106, RZ, RZ, c[0x0][0x198] ;  /* 0x00006600ff6a7624 */ /* 0x000fe200078e00ff */
[----:B------:R-:W-:Y:S01]  /*0e20*/  LOP3.LUT R3, R3, R5, RZ, 0x3c, !PT ;  /* 0x0000000503037212 */ /* 0x000fe200078e3cff */
[----:B------:R-:W-:Y:S01]  /*0e30*/  IMAD.MOV.U32 R105, RZ, RZ, 0x6 ;  /* 0x00000006ff697424 */ /* 0x000fe200078e00ff */
[----:B------:R-:W-:Y:S01]  /*0e40*/  IADD3 R4, P4, R30, UR6, RZ ;  /* 0x000000061e047c10 */ /* 0x000fe2000ff9e0ff */
[C---:B------:R-:W-:Y:S01]  /*0e50*/  IMAD.WIDE.U32 R6, R2.reuse, c[0x0][0x198], R30 ;  /* 0x0000660002067a25 */ /* 0x040fe200078e001e */
[----:B------:R-:W-:Y:S01]  /*0e60*/  LOP3.LUT R235, R3, 0xfffffe00, R0, 0xf8, !PT ;  /* 0xfffffe0003eb7812 */ /* 0x000fe200078ef800 */
[----:B------:R-:W-:Y:S01]  /*0e70*/  STL.64 [R1+0x20], R30 ;  /* 0x0000201e01007387 */ /* 0x000fe20000100a00 */
[--C-:B------:R-:W-:Y:S01]  /*0e80*/  SHF.R.S32.HI R3, RZ, 0x1f, R2.reuse ;  /* 0x0000001fff037819 */ /* 0x100fe20000011402 */
[----:B------:R-:W-:Y:S01]  /*0e90*/  UIMAD UR6, UR9, -0x40, UR8 ;  /* 0xffffffc0090678a4 */ /* 0x000fe2000f8e0208 */
[C---:B------:R-:W-:Y:S01]  /*0ea0*/  IADD3 R26, R2.reuse, 0x30, RZ ;  /* 0x00000030021a7810 */ /* 0x040fe20007ffe0ff */
[----:B------:R-:W-:Y:S01]  /*0eb0*/  IMAD.SHL.U32 R235, R235, 0x2, RZ ;  /* 0x00000002ebeb7824 */ /* 0x000fe200078e00ff */
[----:B------:R-:W-:Y:S01]  /*0ec0*/  ISETP.GE.AND P3, PT, R2, UR20, PT ;  /* 0x0000001402007c0c */ /* 0x000fe2000bf66270 */
[----:B-1----:R-:W-:Y:S01]  /*0ed0*/  IMAD.WIDE R12, R108, 0x40, R2 ;  /* 0x000000406c0c7825 */ /* 0x002fe200078e0202 */
[----:B------:R-:W-:-:S02]  /*0ee0*/  IADD3.X R5, R31, UR11, RZ, P4, !PT ;  /* 0x0000000b1f057c10 */ /* 0x000fc4000a7fe4ff */
[----:B------:R-:W-:Y:S01]  /*0ef0*/  ISETP.GE.AND P0, PT, R26, UR20, PT ;  /* 0x000000141a007c0c */ /* 0x000fe2000bf06270 */
[----:B------:R-:W-:Y:S01]  /*0f00*/  IMAD R0, R3, c[0x0][0x198], RZ ;  /* 0x0000660003007a24 */ /* 0x000fe200078e02ff */
[C---:B------:R-:W-:Y:S01]  /*0f10*/  @!P1 IADD3 R16, P6, R12.reuse, 0x10, RZ ;  /* 0x000000100c109810 */ /* 0x040fe20007fde0ff */
[----:B--2---:R-:W-:Y:S01]  /*0f20*/  IMAD.WIDE.U32 R4, R9, c[0x0][0x1a8], R4 ;  /* 0x00006a0009047a25 */ /* 0x004fe200078e0004 */
[----:B------:R-:W-:Y:S01]  /*0f30*/  @!P2 IADD3 R14, P5, R12, 0x20, RZ ;  /* 0x000000200c0ea810 */ /* 0x000fe20007fbe0ff */
[----:B------:R1:W-:Y:S01]  /*0f40*/  STL.64 [R1+0x8], R12 ;  /* 0x0000080c01007387 */ /* 0x0003e20000100a00 */
[----:B------:R-:W-:Y:S01]  /*0f50*/  IADD3 R18, P4, R6, UR14, RZ ;  /* 0x0000000e06127c10 */ /* 0x000fe2000ff9e0ff */
[----:B------:R-:W-:Y:S01]  /*0f60*/  IMAD R0, R2, c[0x0][0x19c], R0 ;  /* 0x0000670002007a24 */ /* 0x000fe200078e0200 */
[----:B------:R-:W-:Y:S01]  /*0f70*/  IADD3 R5, R5, UR4, RZ ;  /* 0x0000000405057c10 */ /* 0x000fe2000fffe0ff */
[--C-:B------:R-:W-:Y:S01]  /*0f80*/  @!P1 IMAD.X R8, RZ, RZ, R13.reuse, P6 ;  /* 0x000000ffff089224 */ /* 0x100fe200030e060d */
[----:B------:R-:W-:Y:S01]  /*0f90*/  SHF.L.U64.HI R105, R106, R105, c[0x0][0x19c] ;  /* 0x000067006a697619 */ /* 0x000fe20000010269 */
[----:B------:R-:W-:Y:S01]  /*0fa0*/  @!P2 IMAD.X R6, RZ, RZ, R13, P5 ;  /* 0x000000ffff06a224 */ /* 0x000fe200028e060d */
[----:B------:R-:W-:Y:S01]  /*0fb0*/  IADD3.X R19, R7, UR7, R0, P4, !PT ;  /* 0x0000000707137c10 */ /* 0x000fe2000a7fe400 */
[----:B------:R-:W-:Y:S01]  /*0fc0*/  @!P3 IMAD R0, R13, c[0x0][0x190], RZ ;  /* 0x000064000d00ba24 */ /* 0x000fe200078e02ff */
[----:B------:R-:W-:Y:S01]  /*0fd0*/  @!P0 IADD3 R9, P4, R12, 0x30, RZ ;  /* 0x000000300c098810 */ /* 0x000fe20007f9e0ff */
[----:B------:R-:W-:Y:S01]  /*0fe0*/  @!P1 IMAD R8, R8, c[0x0][0x190], RZ ;  /* 0x0000640008089a24 */ /* 0x000fe200078e02ff */
[----:B------:R-:W-:Y:S01]  /*0ff0*/  ISETP.GE.AND P6, PT, R22, UR6, PT ;  /* 0x0000000616007c0c */ /* 0x000fe2000bfc6270 */
[----:B------:R-:W-:Y:S01]  /*1000*/  @!P2 IMAD R10, R6, c[0x0][0x190], RZ ;  /* 0x00006400060aaa24 */ /* 0x000fe200078e02ff */
[----:B------:R-:W-:Y:S01]  /*1010*/  USHF.R.S32.HI UR7, URZ, 0x1f, UR9 ;  /* 0x0000001f3f077899 */ /* 0x000fe20008011409 */
[C---:B------:R-:W-:Y:S01]  /*1020*/  @!P3 IMAD R0, R12.reuse, c[0x0][0x194], R0 ;  /* 0x000065000c00ba24 */ /* 0x040fe200078e0200 */
[----:B------:R-:W-:Y:S01]  /*1030*/  ULDC.64 UR4, c[0x0][0x1a0] ;  /* 0x0000680000047ab9 */ /* 0x000fe20000000a00 */
[----:B------:R-:W-:Y:S01]  /*1040*/  @!P3 IMAD.WIDE.U32 R6, R12, c[0x0][0x190], R4 ;  /* 0x000064000c06ba25 */ /* 0x000fe200078e0004 */
[----:B------:R-:W-:Y:S01]  /*1050*/  UIMAD.WIDE.U32 UR10, UR9, UR4, URZ ;  /* 0x00000004090a72a5 */ /* 0x000fe2000f8e003f */
[----:B------:R-:W-:-:S02]  /*1060*/  SHF.R.S32.HI R102, RZ, 0x5, R28 ;  /* 0x00000005ff667819 */ /* 0x000fc4000001141c */
[----:B------:R-:W-:Y:S02]  /*1070*/  @!P1 IMAD R24, R16, c[0x0][0x194], R8 ;  /* 0x0000650010189a24 */ /* 0x000fe400078e0208 */
[----:B------:R-:W-:Y:S02]  /*1080*/  @!P0 IMAD.X R8, RZ, RZ, R13, P4 ;  /* 0x000000ffff088224 */ /* 0x000fe400020e060d */
[----:B------:R-:W-:Y:S01]  /*1090*/  @!P2 IMAD R23, R14, c[0x0][0x194], R10 ;  /* 0x000065000e17aa24 */ /* 0x000fe200078e020a */
[----:B------:R-:W-:Y:S01]  /*10a0*/  @!P3 LEA R10, P4, R6, c[0x0][0x160], 0x1 ;  /* 0x00005800060aba11 */ /* 0x000fe200078808ff */
[----:B------:R-:W-:Y:S02]  /*10b0*/  @!P3 IMAD.IADD R0, R7, 0x1, R0 ;  /* 0x000000010700b824 */ /* 0x000fe400078e0200 */
[----:B------:R-:W-:-:S03]  /*10c0*/  @!P1 IMAD.WIDE.U32 R16, R16, c[0x0][0x190], R4 ;  /* 0x0000640010109a25 */ /* 0x000fc600078e0004 */
[----:B------:R-:W-:Y:S01]  /*10d0*/  @!P3 LEA.HI.X R11, R6, c[0x0][0x164], R0, 0x1, P4 ;  /* 0x00005900060bba11 */ /* 0x000fe200020f0c00 */
[----:B------:R-:W-:-:S04]  /*10e0*/  @!P2 IMAD.WIDE.U32 R14, R14, c[0x0][0x190], R4 ;  /* 0x000064000e0eaa25 */ /* 0x000fc800078e0004 */
[----:B-1----:R-:W-:Y:S01]  /*10f0*/  @!P0 IMAD.MOV.U32 R12, RZ, RZ, R4 ;  /* 0x000000ffff0c8224 */ /* 0x002fe200078e0004 */
[----:B------:R-:W-:Y:S01]  /*1100*/  @!P1 LEA R4, P5, R16, c[0x0][0x160], 0x1 ;  /* 0x0000580010049a11 */ /* 0x000fe200078a08ff */
[----:B------:R-:W-:Y:S01]  /*1110*/  @!P1 IMAD.IADD R0, R17, 0x1, R24 ;  /* 0x0000000111009824 */ /* 0x000fe200078e0218 */
[----:B------:R-:W-:Y:S01]  /*1120*/  @!PT LDS RZ, [RZ] ;  /* 0x00000000fffff984 */ /* 0x000fe20000000800 */
[----:B------:R-:W-:Y:S01]  /*1130*/  @!PT LDS RZ, [RZ] ;  /* 0x00000000fffff984 */ /* 0x000fe20000000800 */
[----:B------:R-:W-:Y:S01]  /*1140*/  @!PT LDS RZ, [RZ] ;  /* 0x00000000fffff984 */ /* 0x000fe20000000800 */
[----:B------:R1:W-:Y:S01]  /*1150*/  @!P3 LDGSTS.E.BYPASS.LTC128B.128 [R235], [R10.64] ;  /* 0x000000000aebbfae */ /* 0x0003e2000b901d58 */
[----:B------:R-:W-:Y:S02]  /*1160*/  @!P0 IMAD.MOV.U32 R13, RZ, RZ, R5 ;  /* 0x000000ffff0d8224 */ /* 0x000fe400078e0005 */
[----:B------:R-:W-:Y:S01]  /*1170*/  @!P0 IMAD R7, R8, c[0x0][0x190], RZ ;  /* 0x0000640008078a24 */ /* 0x000fe200078e02ff */
[----:B------:R-:W-:Y:S01]  /*1180*/  @!P2 LEA R8, P4, R14, c[0x0][0x160], 0x1 ;  /* 0x000058000e08aa11 */ /* 0x000fe200078808ff */
[----:B------:R-:W-:Y:S01]  /*1190*/  @!P2 IMAD.IADD R6, R15, 0x1, R23 ;  /* 0x000000010f06a824 */ /* 0x000fe200078e0217 */
[----:B------:R-:W-:Y:S01]  /*11a0*/  @!P1 LEA.HI.X R5, R16, c[0x0][0x164], R0, 0x1, P5 ;  /* 0x0000590010059a11 */ /* 0x000fe200028f0c00 */
[C---:B------:R-:W-:Y:S01]  /*11b0*/  @!P0 IMAD R7, R9.reuse, c[0x0][0x194], R7 ;  /* 0x0000650009078a24 */ /* 0x040fe200078e0207 */
[----:B------:R-:W-:Y:S01]  /*11c0*/  SHF.R.S32.HI R16, RZ, 0x1f, R20 ;  /* 0x0000001fff107819 */ /* 0x000fe20000011414 */
[----:B------:R-:W-:Y:S01]  /*11d0*/  @!P0 IMAD.WIDE.U32 R12, R9, c[0x0][0x190], R12 ;  /* 0x00006400090c8a25 */ /* 0x000fe200078e000c */
[----:B------:R-:W-:Y:S01]  /*11e0*/  @!P2 LEA.HI.X R9, R14, c[0x0][0x164], R6, 0x1, P4 ;  /* 0x000059000e09aa11 */ /* 0x000fe200020f0c06 */
[----:B------:R1:W-:Y:S01]  /*11f0*/  @!P3 LDGSTS.E.BYPASS.LTC128B.128 [R235+0x2000], [R10.64+0x80] ;  /* 0x020000800aebbfae */ /* 0x0003e2000b901d58 */
[----:B------:R-:W-:Y:S01]  /*1200*/  ISETP.GE.AND P5, PT, R21, UR6, PT ;  /* 0x0000000615007c0c */ /* 0x000fe2000bfa6270 */
[----:B------:R-:W-:Y:S01]  /*1210*/  @!P0 IMAD.IADD R7, R13, 0x1, R7 ;  /* 0x000000010d078824 */ /* 0x000fe200078e0207 */
[----:B------:R-:W-:Y:S01]  /*1220*/  @!P0 LEA R6, P4, R12, c[0x0][0x160], 0x1 ;  /* 0x000058000c068a11 */ /* 0x000fe200078808ff */
[----:B------:R-:W-:Y:S01]  /*1230*/  IMAD R0, R16, c[0x0][0x1b0], RZ ;  /* 0x00006c0010007a24 */ /* 0x000fe200078e02ff */
[----:B------:R1:W-:Y:S01]  /*1240*/  @!P3 LDGSTS.E.BYPASS.LTC128B.128 [R235+0x4000], [R10.64+0x100] ;  /* 0x040001000aebbfae */ /* 0x0003e2000b901d58 */
[----:B------:R-:W-:Y:S01]  /*1250*/  IMAD.WIDE.U32 R18, R20, c[0x0][0x1b0], R18 ;  /* 0x00006c0014127a25 */ /* 0x000fe200078e0012 */
[----:B------:R-:W-:-:S02]  /*1260*/  @!P0 LEA.HI.X R7, R12, c[0x0][0x164], R7, 0x1, P4 ;  /* 0x000059000c078a11 */ /* 0x000fc400020f0c07 */
[----:B------:R1:W-:Y:S01]  /*1270*/  @!P3 LDGSTS.E.BYPASS.LTC128B.128 [R235+0x6000], [R10.64+0x180] ;  /* 0x060001800aebbfae */ /* 0x0003e2000b901d58 */
[----:B------:R-:W-:Y:S02]  /*1280*/  IMAD R12, R20, c[0x0][0x1b4], R0 ;  /* 0x00006d00140c7a24 */ /* 0x000fe400078e0200 */
[C---:B------:R-:W-:Y:S01]  /*1290*/  IMAD.SHL.U32 R109, R106.reuse, 0x40, RZ ;  /* 0x000000406a6d7824 */ /* 0x040fe200078e00ff */
[----:B------:R2:W-:Y:S01]  /*12a0*/  @!P1 LDGSTS.E.BYPASS.LTC128B.128 [R235+0x800], [R4.64] ;  /* 0x0080000004eb9fae */ /* 0x0005e2000b901d58 */
[----:B------:R-:W-:Y:S02]  /*12b0*/  IMAD R0, R105, UR9, RZ ;  /* 0x0000000969007c24 */ /* 0x000fe4000f8e02ff */
[----:B------:R-:W-:Y:S01]  /*12c0*/  IMAD.IADD R249, R19, 0x1, R12 ;  /* 0x0000000113f97824 */ /* 0x000fe200078e020c */
[----:B------:R2:W-:Y:S01]  /*12d0*/  @!P1 LDGSTS.E.BYPASS.LTC128B.128 [R235+0x2800], [R4.64+0x80] ;  /* 0x0280008004eb9fae */ /* 0x0005e2000b901d58 */
[----:B------:R-:W-:Y:S02]  /*12e0*/  IMAD.MOV.U32 R248, RZ, RZ, R18 ;  /* 0x000000fffff87224 */ /* 0x000fe400078e0012 */
[----:B------:R-:W-:Y:S01]  /*12f0*/  IMAD R0, R109, UR7, R0 ;  /* 0x000000076d007c24 */ /* 0x000fe2000f8e0200 */
[----:B------:R2:W-:Y:S01]  /*1300*/  @!P1 LDGSTS.E.BYPASS.LTC128B.128 [R235+0x4800], [R4.64+0x100] ;  /* 0x0480010004eb9fae */ /* 0x0005e2000b901d58 */
[----:B------:R-:W-:Y:S01]  /*1310*/  IMAD.MOV.U32 R107, RZ, RZ, c[0x0][0x19c] ;  /* 0x00006700ff6b7624 */ /* 0x000fe200078e00ff */
[----:B------:R-:W-:Y:S01]  /*1320*/  UIMAD UR7, UR7, UR4, URZ ;  /* 0x00000004070772a4 */ /* 0x000fe2000f8e023f */
[----:B------:R-:W-:Y:S01]  /*1330*/  IMAD.WIDE.U32 R12, R106, 0x20, RZ ;  /* 0x000000206a0c7825 */ /* 0x000fe200078e00ff */
[----:B------:R2:W-:Y:S01]  /*1340*/  @!P1 LDGSTS.E.BYPASS.LTC128B.128 [R235+0x6800], [R4.64+0x180] ;  /* 0x0680018004eb9fae */ /* 0x0005e2000b901d58 */
[----:B------:R-:W-:Y:S01]  /*1350*/  ISETP.GE.AND P1, PT, R2, UR6, PT ;  /* 0x0000000602007c0c */ /* 0x000fe2000bf26270 */
[----:B------:R-:W-:Y:S01]  /*1360*/  UIMAD UR7, UR9, UR5, UR7 ;  /* 0x00000005090772a4 */ /* 0x000fe2000f8e0207 */
[----:B------:R-:W-:Y:S01]  /*1370*/  IMAD R3, R3, c[0x0][0x1a0], RZ ;  /* 0x0000680003037a24 */ /* 0x000fe200078e02ff */
[----:B------:R3:W-:Y:S01]  /*1380*/  @!P2 LDGSTS.E.BYPASS.LTC128B.128 [R235+0x1000], [R8.64] ;  /* 0x0100000008ebafae */ /* 0x0007e2000b901d58 */
[----:B------:R-:W-:Y:S01]  /*1390*/  IMAD.U32 R17, RZ, RZ, UR4 ;  /* 0x00000004ff117e24 */ /* 0x000fe2000f8e00ff */
[----:B------:R-:W-:-:S02]  /*13a0*/  UIADD3 UR7, UR11, UR7, URZ ;  /* 0x000000070b077290 */ /* 0x000fc4000fffe03f */
[----:B------:R3:W-:Y:S01]  /*13b0*/  @!P2 LDGSTS.E.BYPASS.LTC128B.128 [R235+0x3000], [R8.64+0x80] ;  /* 0x0300008008ebafae */ /* 0x0007e2000b901d58 */
[----:B-1----:R-:W-:-:S03]  /*13c0*/  IMAD.WIDE.U32 R10, R109, UR9, R248 ;  /* 0x000000096d0a7c25 */ /* 0x002fc6000f8e00f8 */
[----:B------:R3:W-:Y:S04]  /*13d0*/  @!P2 LDGSTS.E.BYPASS.LTC128B.128 [R235+0x5000], [R8.64+0x100] ;  /* 0x0500010008ebafae */ /* 0x0007e8000b901d58 */
[----:B------:R3:W-:Y:S01]  /*13e0*/  @!P2 LDGSTS.E.BYPASS.LTC128B.128 [R235+0x7000], [R8.64+0x180] ;  /* 0x0700018008ebafae */ /* 0x0007e2000b901d58 */
[----:B------:R-:W-:-:S03]  /*13f0*/  ISETP.GE.AND P2, PT, R21, UR6, PT ;  /* 0x0000000615007c0c */ /* 0x000fc6000bf46270 */
[----:B------:R1:W-:Y:S04]  /*1400*/  @!P0 LDGSTS.E.BYPASS.LTC128B.128 [R235+0x1800], [R6.64] ;  /* 0x0180000006eb8fae */ /* 0x0003e8000b901d58 */
[----:B------:R1:W-:Y:S01]  /*1410*/  @!P0 LDGSTS.E.BYPASS.LTC128B.128 [R235+0x3800], [R6.64+0x80] ;  /* 0x0380008006eb8fae */ /* 0x0003e2000b901d58 */
[----:B--2---:R-:W-:Y:S01]  /*1420*/  IMAD.IADD R5, R11, 0x1, R0 ;  /* 0x000000010b057824 */ /* 0x004fe200078e0200 */
[C---:B------:R-:W-:Y:S02]  /*1430*/  @!P6 LEA R0, P3, R106.reuse, R10, 0x4 ;  /* 0x0000000a6a00e211 */ /* 0x040fe400078620ff */
[----:B------:R1:W-:Y:S01]  /*1440*/  @!P0 LDGSTS.E.BYPASS.LTC128B.128 [R235+0x5800], [R6.64+0x100] ;  /* 0x0580010006eb8fae */ /* 0x0003e2000b901d58 */
[----:B------:R-:W-:Y:S01]  /*1450*/  IMAD.SHL.U32 R11, R107, 0x20, RZ ;  /* 0x000000206b0b7824 */ /* 0x000fe200078e00ff */
[----:B------:R-:W-:-:S02]  /*1460*/  @!P6 LEA.HI.X R4, R106, R5, R107, 0x4, P3 ;  /* 0x000000056a04e211 */ /* 0x000fc400018f246b */
[----:B------:R1:W-:Y:S01]  /*1470*/  @!P0 LDGSTS.E.BYPASS.LTC128B.128 [R235+0x7800], [R6.64+0x180] ;  /* 0x0780018006eb8fae */ /* 0x0003e2000b901d58 */
[----:B------:R-:W-:Y:S02]  /*1480*/  @!P6 LEA R14, P4, R0, c[0x0][0x168], 0x1 ;  /* 0x00005a00000eea11 */ /* 0x000fe400078808ff */
[----:B------:R-:W-:Y:S01]  /*1490*/  ISETP.GE.AND P3, PT, R22, UR6, PT ;  /* 0x0000000616007c0c */ /* 0x000fe2000bf66270 */
[----:B------:R-:W-:Y:S01]  /*14a0*/  STL.64 [R1], R18 ;  /* 0x0000001201007387 */ /* 0x000fe20000100a00 */
[----:B------:R-:W-:Y:S01]  /*14b0*/  @!P6 LEA.HI.X R15, R0, c[0x0][0x16c], R4, 0x1, P4 ;  /* 0x00005b00000fea11 */ /* 0x000fe200020f0c04 */
[----:B------:R-:W-:Y:S01]  /*14c0*/  IMAD R4, R2, c[0x0][0x1a4], R3 ;  /* 0x0000690002047a24 */ /* 0x000fe200078e0203 */
[----:B------:R-:W-:Y:S01]  /*14d0*/  @!P5 IADD3 R0, P0, R10, R12, RZ ;  /* 0x0000000c0a00d210 */ /* 0x000fe20007f1e0ff */
[----:B------:R-:W-:Y:S02]  /*14e0*/  IMAD R3, R16, c[0x0][0x1b8], RZ ;  /* 0x00006e0010037a24 */ /* 0x000fe400078e02ff */
[----:B---3--:R-:W-:Y:S01]  /*14f0*/  IMAD.WIDE.U32 R8, R2, c[0x0][0x1a0], R30 ;  /* 0x0000680002087a25 */ /* 0x008fe200078e001e */
[----:B------:R-:W-:-:S03]  /*1500*/  @!P5 IADD3.X R11, R5, R13, R11, P0, !PT ;  /* 0x0000000d050bd210 */ /* 0x000fc600007fe40b */
[----:B------:R-:W-:Y:S01]  /*1510*/  IMAD R16, R20, c[0x0][0x1bc], R3 ;  /* 0x00006f0014107a24 */ /* 0x000fe200078e0203 */
[----:B------:R-:W-:Y:S01]  /*1520*/  IADD3 R12, P0, R8, UR16, RZ ;  /* 0x00000010080c7c10 */ /* 0x000fe2000ff1e0ff */
[----:B------:R-:W-:-:S03]  /*1530*/  IMAD.U32 R3, RZ, RZ, UR7 ;  /* 0x00000007ff037e24 */ /* 0x000fc6000f8e00ff */
[----:B------:R-:W-:Y:S02]  /*1540*/  IADD3.X R13, R9, UR15, R4, P0, !PT ;  /* 0x0000000f090d7c10 */ /* 0x000fe400087fe404 */
[----:B------:R-:W-:-:S03]  /*1550*/  @!P5 LEA R8, P0, R0, c[0x0][0x168], 0x1 ;  /* 0x00005a000008da11 */ /* 0x000fc600078008ff */
[----:B------:R-:W-:Y:S01]  /*1560*/  IMAD.WIDE.U32 R250, R20, c[0x0][0x1b8], R12 ;  /* 0x00006e0014fa7a25 */ /* 0x000fe200078e000c */
[----:B------:R-:W-:Y:S02]  /*1570*/  @!P5 LEA.HI.X R9, R0, c[0x0][0x16c], R11, 0x1, P0 ;  /* 0x00005b000009da11 */ /* 0x000fe400000f0c0b */
[C---:B-1----:R-:W-:Y:S01]  /*1580*/  @!P1 LEA R6, P4, R10.reuse, c[0x0][0x168], 0x1 ;  /* 0x00005a000a069a11 */ /* 0x042fe200078808ff */
[----:B------:R-:W-:Y:S02]  /*1590*/  IMAD.U32 R12, RZ, RZ, UR10 ;  /* 0x0000000aff0c7e24 */ /* 0x000fe4000f8e00ff */
[----:B------:R-:W-:Y:S01]  /*15a0*/  IMAD.IADD R252, R251, 0x1, R16 ;  /* 0x00000001fbfc7824 */ /* 0x000fe200078e0210 */
[----:B------:R-:W-:Y:S01]  /*15b0*/  @!P1 LEA.HI.X R7, R10, c[0x0][0x16c], R5, 0x1, P4 ;  /* 0x00005b000a079a11 */ /* 0x000fe200020f0c05 */
[----:B------:R-:W-:Y:S01]  /*15c0*/  IMAD.U32 R13, RZ, RZ, UR11 ;  /* 0x0000000bff0d7e24 */ /* 0x000fe2000f8e00ff */
[----:B------:R-:W-:Y:S01]  /*15d0*/  ISETP.GE.AND P4, PT, R26, UR6, PT ;  /* 0x000000061a007c0c */ /* 0x000fe2000bf86270 */
[----:B------:R-:W-:-:S02]  /*15e0*/  UIMAD.WIDE.U32 UR10, UR4, 0x20, URZ ;  /* 0x00000020040a78a5 */ /* 0x000fc4000f8e003f */
[----:B------:R1:W-:Y:S04]  /*15f0*/  @!P1 LDGSTS.E.BYPASS.LTC128B.128 [R235+0x8000], [R6.64] ;  /* 0x0800000006eb9fae */ /* 0x0003e8000b901d58 */
[----:B------:R1:W-:Y:S04]  /*1600*/  @!P1 LDGSTS.E.BYPASS.LTC128B.128 [R235+0xa000], [R6.64+0x80] ;  /* 0x0a00008006eb9fae */ /* 0x0003e8000b901d58 */
[----:B------:R1:W-:Y:S02]  /*1610*/  @!P1 LDGSTS.E.BYPASS.LTC128B.128 [R235+0xc000], [R6.64+0x100] ;  /* 0x0c00010006eb9fae */ /* 0x0003e4000b901d58 */
[----:B------:R-:W-:-:S02]  /*1620*/  @!P4 IMAD.MOV.U32 R4, RZ, RZ, R10 ;  /* 0x000000ffff04c224 */ /* 0x000fc400078e000a */
[----:B------:R-:W-:Y:S01]  /*1630*/  @!P4 IMAD R0, R107, 0x30, RZ ;  /* 0x000000306b00c824 */ /* 0x000fe200078e02ff */
[----:B------:R1:W-:Y:S01]  /*1640*/  @!P1 LDGSTS.E.BYPASS.LTC128B.128 [R235+0xe000], [R6.64+0x180] ;  /* 0x0e00018006eb9fae */ /* 0x0003e2000b901d58 */
[----:B------:R-:W-:Y:S01]  /*1650*/  @!P4 IMAD.WIDE.U32 R10, R106, 0x30, R4 ;  /* 0x000000306a0ac825 */ /* 0x000fe200078e0004 */
[C---:B------:R-:W-:Y:S02]  /*1660*/  LEA R4, P0, R12.reuse, R250, 0x6 ;  /* 0x000000fa0c047211 */ /* 0x040fe400078030ff */
[----:B------:R2:W-:Y:S01]  /*1670*/  @!P6 LDGSTS.E.BYPASS.LTC128B.128 [R235+0x8800], [R14.64] ;  /* 0x088000000eebefae */ /* 0x0005e2000b901d58 */
[----:B------:R-:W-:Y:S01]  /*1680*/  @!P4 IMAD.IADD R0, R11, 0x1, R0 ;  /* 0x000000010b00c824 */ /* 0x000fe200078e0200 */
[----:B------:R-:W-:Y:S02]  /*1690*/  LEA.HI R11, R27, R104, RZ, 0x4 ;  /* 0x000000681b0b7211 */ /* 0x000fe400078f20ff */
[----:B------:R2:W-:Y:S01]  /*16a0*/  @!P6 LDGSTS.E.BYPASS.LTC128B.128 [R235+0xa800], [R14.64+0x80] ;  /* 0x0a8000800eebefae */ /* 0x0005e2000b901d58 */
[----:B------:R-:W-:Y:S01]  /*16b0*/  LEA.HI.X R5, R12, R252, R3, 0x6, P0 ;  /* 0x000000fc0c057211 */ /* 0x000fe200000f3403 */
[----:B------:R-:W-:Y:S01]  /*16c0*/  IMAD.SHL.U32 R12, R25, 0x40, RZ ;  /* 0x00000040190c7824 */ /* 0x000fe200078e00ff */
[----:B------:R-:W-:Y:S01]  /*16d0*/  SHF.R.S32.HI R3, RZ, 0x4, R11 ;  /* 0x00000004ff037819 */ /* 0x000fe2000001140b */
[----:B------:R2:W-:Y:S04]  /*16e0*/  @!P6 LDGSTS.E.BYPASS.LTC128B.128 [R235+0xc800], [R14.64+0x100] ;  /* 0x0c8001000eebefae */ /* 0x0005e8000b901d58 */
[----:B------:R2:W-:Y:S01]  /*16f0*/  @!P6 LDGSTS.E.BYPASS.LTC128B.128 [R235+0xe800], [R14.64+0x180] ;  /* 0x0e8001800eebefae */ /* 0x0005e2000b901d58 */
[----:B------:R-:W-:-:S03]  /*1700*/  ISETP.GE.AND P6, PT, R2, UR6, PT ;  /* 0x0000000602007c0c */ /* 0x000fc6000bfc6270 */
[----:B------:R3:W-:Y:S04]  /*1710*/  @!P5 LDGSTS.E.BYPASS.LTC128B.128 [R235+0x9000], [R8.64] ;  /* 0x0900000008ebdfae */ /* 0x0007e8000b901d58 */
[----:B------:R3:W-:Y:S01]  /*1720*/  @!P5 LDGSTS.E.BYPASS.LTC128B.128 [R235+0xb000], [R8.64+0x80] ;  /* 0x0b00008008ebdfae */ /* 0x0007e2000b901d58 */
[----:B-1----:R-:W-:-:S03]  /*1730*/  @!P4 LEA R6, P1, R10, c[0x0][0x168], 0x1 ;  /* 0x00005a000a06ca11 */ /* 0x002fc600078208ff */
[----:B------:R3:W-:Y:S01]  /*1740*/  @!P5 LDGSTS.E.BYPASS.LTC128B.128 [R235+0xd000], [R8.64+0x100] ;  /* 0x0d00010008ebdfae */ /* 0x0007e2000b901d58 */
[----:B------:R-:W-:-:S03]  /*1750*/  @!P4 LEA.HI.X R7, R10, c[0x0][0x16c], R0, 0x1, P1 ;  /* 0x00005b000a07ca11 */ /* 0x000fc600008f0c00 */
[----:B------:R3:W-:Y:S01]  /*1760*/  @!P5 LDGSTS.E.BYPASS.LTC128B.128 [R235+0xf000], [R8.64+0x180] ;  /* 0x0f00018008ebdfae */ /* 0x0007e2000b901d58 */
[C---:B------:R-:W-:Y:S01]  /*1770*/  LOP3.LUT R0, R11.reuse, 0xfffffff0, RZ, 0xc0, !PT ;  /* 0xfffffff00b007812 */ /* 0x040fe200078ec0ff */
[----:B------:R-:W-:Y:S01]  /*1780*/  IMAD.SHL.U32 R10, R2, 0x8, RZ ;  /* 0x00000008020a7824 */ /* 0x000fe200078e00ff */
[----:B------:R-:W-:Y:S01]  /*1790*/  LOP3.LUT R2, R12, 0x1c0, RZ, 0xc0, !PT ;  /* 0x000001c00c027812 */ /* 0x000fe200078ec0ff */
[----:B------:R1:W-:Y:S01]  /*17a0*/  @!P4 LDGSTS.E.BYPASS.LTC128B.128 [R235+0x9800], [R6.64] ;  /* 0x0980000006ebcfae */ /* 0x0003e2000b901d58 */
[----:B------:R-:W-:Y:S01]  /*17b0*/  LEA.HI R11, R11, R3, RZ, 0x1 ;  /* 0x000000030b0b7211 */ /* 0x000fe200078f08ff */
[----:B------:R-:W-:Y:S01]  /*17c0*/  IMAD.IADD R0, R104, 0x1, -R0 ;  /* 0x0000000168007824 */ /* 0x000fe200078e0a00 */
[----:B------:R-:W-:Y:S01]  /*17d0*/  ISETP.GE.AND P1, PT, R26, UR6, PT ;  /* 0x000000061a007c0c */ /* 0x000fe2000bf26270 */
[----:B------:R1:W-:Y:S01]  /*17e0*/  @!P4 LDGSTS.E.BYPASS.LTC128B.128 [R235+0xb800], [R6.64+0x80] ;  /* 0x0b80008006ebcfae */ /* 0x0003e2000b901d58 */
[----:B------:R-:W-:Y:S01]  /*17f0*/  LOP3.LUT R13, R2, 0x8, R10, 0xf8, !PT ;  /* 0x00000008020d7812 */ /* 0x000fe200078ef80a */
[----:B------:R-:W-:Y:S01]  /*1800*/  USHF.L.U32 UR6, UR5, 0x5, URZ ;  /* 0x0000000505067899 */ /* 0x000fe2000800063f */
[----:B------:R-:W-:Y:S01]  /*1810*/  SHF.R.S32.HI R16, RZ, 0x1f, R0 ;  /* 0x0000001fff107819 */ /* 0x000fe20000011400 */
[----:B------:R1:W-:Y:S01]  /*1820*/  @!P4 LDGSTS.E.BYPASS.LTC128B.128 [R235+0xd800], [R6.64+0x100] ;  /* 0x0d80010006ebcfae */ /* 0x0003e2000b901d58 */
[----:B------:R-:W-:Y:S01]  /*1830*/  LOP3.LUT R11, R11, 0xfffffffe, RZ, 0xc0, !PT ;  /* 0xfffffffe0b0b7812 */ /* 0x000fe200078ec0ff */
[----:B--2---:R-:W-:Y:S01]  /*1840*/  IMAD.U32 R14, RZ, RZ, UR4 ;  /* 0x00000004ff0e7e24 */ /* 0x004fe2000f8e00ff */
[----:B------:R-:W-:Y:S01]  /*1850*/  LEA.HI R16, R16, R0, RZ, 0x3 ;  /* 0x0000000010107211 */ /* 0x000fe200078f18ff */
[----:B------:R1:W-:Y:S01]  /*1860*/  @!P4 LDGSTS.E.BYPASS.LTC128B.128 [R235+0xf800], [R6.64+0x180] ;  /* 0x0f80018006ebcfae */ /* 0x0003e2000b901d58 */
[----:B------:R-:W-:Y:S01]  /*1870*/  SHF.R.U32.HI R10, RZ, 0x3, R2 ;  /* 0x00000003ff0a7819 */ /* 0x000fe20000011602 */
[----:B------:R-:W-:Y:S01]  /*1880*/  IMAD.U32 R15, RZ, RZ, UR5 ;  /* 0x00000005ff0f7e24 */ /* 0x000fe2000f8e00ff */
[----:B------:R-:W-:Y:S01]  /*1890*/  LOP3.LUT R12, R16, 0xfffffff8, RZ, 0xc0, !PT ;  /* 0xfffffff8100c7812 */ /* 0x000fe200078ec0ff */
[----:B------:R-:W0:Y:S01]  /*18a0*/  LDGDEPBAR ;  /* 0x00000000000079af */ /* 0x000e220000000000 */
[----:B------:R-:W-:Y:S01]  /*18b0*/  IMAD.IADD R2, R3, 0x1, -R11 ;  /* 0x0000000103027824 */ /* 0x000fe200078e0a0b */
[----:B------:R-:W-:Y:S01]  /*18c0*/  @!P3 LEA R14, P0, R14, R4, 0x4 ;  /* 0x000000040e0eb211 */ /* 0x000fe200078020ff */
[----:B------:R-:W-:Y:S01]  /*18d0*/  IMAD.U32 R3, RZ, RZ, UR6 ;  /* 0x00000006ff037e24 */ /* 0x000fe2000f8e00ff */
[----:B------:R-:W-:Y:S01]  /*18e0*/  VOTEU.ALL UP0, P1 ;  /* 0x00000000003f7886 */ /* 0x000fe20000800000 */
[----:B------:R-:W-:Y:S01]  /*18f0*/  IMAD.IADD R20, R0, 0x1, -R12 ;  /* 0x0000000100147824 */ /* 0x000fe200078e0a0c */
[----:B------:R-:W-:Y:S01]  /*1900*/  LOP3.LUT R0, R13, R10, RZ, 0x3c, !PT ;  /* 0x0000000a0d007212 */ /* 0x000fe200078e3cff */
[----:B------:R-:W-:Y:S01]  /*1910*/  IMAD.SHL.U32 R12, R2, 0x8, RZ ;  /* 0x00000008020c7824 */ /* 0x000fe200078e00ff */
[----:B------:R-:W-:Y:S01]  /*1920*/  @!P3 LEA.HI.X R13, R17, R5, R15, 0x4, P0 ;  /* 0x00000005110db211 */ /* 0x000fe200000f240f */
[----:B---3--:R-:W-:Y:S01]  /*1930*/  IMAD.U32 R8, RZ, RZ, UR4 ;  /* 0x00000004ff087e24 */ /* 0x008fe2000f8e00ff */
[----:B------:R-:W-:Y:S01]  /*1940*/  @!P2 IADD3 R11, P0, R4, UR10, RZ ;  /* 0x0000000a040bac10 */ /* 0x000fe2000ff1e0ff */
[----:B------:R-:W-:Y:S01]  /*1950*/  IMAD R0, R2, 0x200, R0 ;  /* 0x0000020002007824 */ /* 0x000fe200078e0200 */
[----:B------:R-:W-:Y:S01]  /*1960*/  @!UP0 UIMAD UR6, UR5, 0x30, URZ ;  /* 0x00000030050688a4 */ /* 0x000fe2000f8e023f */
[----:B------:R-:W-:Y:S01]  /*1970*/  IMAD.SHL.U32 R2, R20, 0x40, RZ ;  /* 0x0000004014027824 */ /* 0x000fe200078e00ff */
[----:B------:R-:W-:Y:S01]  /*1980*/  @!P2 IADD3.X R15, R5, UR11, R3, P0, !PT ;  /* 0x0000000b050fac10 */ /* 0x000fe200087fe403 */
[----:B------:R-:W-:Y:S01]  /*1990*/  @!P1 IMAD.WIDE.U32 R8, R8, 0x30, R4 ;  /* 0x0000003008089825 */ /* 0x000fe200078e0004 */
[----:B------:R-:W-:-:S02]  /*19a0*/  UISETP.GE.AND UP0, UPT, UR8, 0x41, UPT ;  /* 0x000000410800788c */ /* 0x000fc4000bf06270 */
[----:B------:R-:W-:Y:S01]  /*19b0*/  LOP3.LUT R10, R2, 0x1c0, RZ, 0xc0, !PT ;  /* 0x000001c0020a7812 */ /* 0x000fe200078ec0ff */
[----:B------:R-:W-:Y:S01]  /*19c0*/  IMAD.SHL.U32 R208, R0, 0x2, RZ ;  /* 0x0000000200d07824 */ /* 0x000fe200078e00ff */
[----:B------:R-:W-:Y:S01]  /*19d0*/  @!P3 LEA R2, P0, R14, c[0x0][0x170], 0x1 ;  /* 0x00005c000e02ba11 */ /* 0x000fe200078008ff */
[----:B------:R-:W-:Y:S01]  /*19e0*/  IMAD.MOV.U32 R0, RZ, RZ, 0x20 ;  /* 0x00000020ff007424 */ /* 0x000fe200078e00ff */
[----:B-1----:R-:W-:Y:S01]  /*19f0*/  @!P6 LEA R6, P4, R4, c[0x0][0x170], 0x1 ;  /* 0x00005c000406ea11 */ /* 0x002fe200078808ff */
[----:B------:R-:W-:-:S04]  /*1a00*/  DEPBAR.LE SB0, 0x0 ;  /* 0x000080000000791a */ /* 0x000fc80000000000 */
[----:B------:R-:W-:Y:S01]  /*1a10*/  BAR.SYNC.DEFER_BLOCKING 0x0 ;  /* 0x0000000000007b1d */ /* 0x000fe20000010000 */
[----:B------:R-:W-:Y:S02]  /*1a20*/  @!P3 LEA.HI.X R3, R14, c[0x0][0x174], R13, 0x1, P0 ;  /* 0x00005d000e03ba11 */ /* 0x000fe400000f0c0d */
[----:B------:R-:W-:Y:S02]  /*1a30*/  LOP3.LUT R13, R10, 0x8, R12, 0xf8, !PT ;  /* 0x000000080a0d7812 */ /* 0x000fe400078ef80c */
[----:B------:R-:W-:Y:S02]  /*1a40*/  @!P6 LEA.HI.X R7, R4, c[0x0][0x174], R5, 0x1, P4 ;  /* 0x00005d000407ea11 */ /* 0x000fe400020f0c05 */
[----:B------:R-:W-:Y:S01]  /*1a50*/  @!P1 IADD3 R12, R9, UR6, RZ ;  /* 0x00000006090c9c10 */ /* 0x000fe2000fffe0ff */
[----:B------:R-:W-:Y:S01]  /*1a60*/  IMAD.SHL.U32 R9, R16, 0x40, RZ ;  /* 0x0000004010097824 */ /* 0x000fe200078e00ff */
[----:B------:R-:W-:Y:S02]  /*1a70*/  SHF.R.U32.HI R5, RZ, 0x3, R10 ;  /* 0x00000003ff057819 */ /* 0x000fe4000001160a */
[----:B------:R-:W-:-:S02]  /*1a80*/  @!P2 LEA R4, P4, R11, c[0x0][0x170], 0x1 ;  /* 0x00005c000b04aa11 */ /* 0x000fc400078808ff */
[----:B------:R-:W-:Y:S02]  /*1a90*/  LOP3.LUT R100, R9, 0xfffffe00, RZ, 0xc0, !PT ;  /* 0xfffffe0009647812 */ /* 0x000fe400078ec0ff */
[----:B------:R-:W-:Y:S02]  /*1aa0*/  LOP3.LUT R101, R13, R5, RZ, 0x3c, !PT ;  /* 0x000000050d657212 */ /* 0x000fe400078e3cff */
[----:B------:R-:W-:Y:S02]  /*1ab0*/  @!P2 LEA.HI.X R5, R11, c[0x0][0x174], R15, 0x1, P4 ;  /* 0x00005d000b05aa11 */ /* 0x000fe400020f0c0f */
[----:B------:R-:W-:Y:S02]  /*1ac0*/  @!P1 LEA R10, P0, R8, c[0x0][0x170], 0x1 ;  /* 0x00005c00080a9a11 */ /* 0x000fe400078008ff */
[----:B------:R-:W-:Y:S02]  /*1ad0*/  IADD3 R219, R208, 0x8020, RZ ;  /* 0x00008020d0db7810 */ /* 0x000fe40007ffe0ff */
[----:B------:R-:W-:Y:S01]  /*1ae0*/  @!P1 LEA.HI.X R11, R8, c[0x0][0x174], R12, 0x1, P0 ;  /* 0x00005d00080b9a11 */ /* 0x000fe200000f0c0c */
        /* <DEDUP_REMOVED lines=19> */
[----:B------:R2:W-:Y:S01]  /*1c20*/  @!P3 LDGSTS.E.BYPASS.LTC128B.128 [R235+0x12800], [R2.64+0x80] ;  /* 0x1280008002ebbfae */ /* 0x0005e2000b901d58 */
[----:B-1----:R-:W-:-:S03]  /*1c30*/  IMAD R6, R102, 0x400, R100 ;  /* 0x0000040066067824 */ /* 0x002fc600078e0264 */
        /* <DEDUP_REMOVED lines=11> */
[----:B--2---:R-:W-:-:S03]  /*1cf0*/  IMAD.IADD R2, R101, 0x1, R6 ;  /* 0x0000000165027824 */ /* 0x004fc600078e0206 */
[----:B------:R1:W-:Y:S01]  /*1d00*/  @!P2 LDGSTS.E.BYPASS.LTC128B.128 [R235+0x15000], [R4.64+0x100] ;  /* 0x1500010004ebafae */ /* 0x0003e2000b901d58 */
[----:B------:R-:W-:Y:S02]  /*1d10*/  IMAD.SHL.U32 R3, R104, 0x2, RZ ;  /* 0x0000000268037824 */ /* 0x000fe400078e00ff */
[----:B------:R-:W-:Y:S01]  /*1d20*/  IMAD.SHL.U32 R215, R2, 0x2, RZ ;  /* 0x0000000202d77824 */ /* 0x000fe200078e00ff */
[----:B------:R1:W-:Y:S01]  /*1d30*/  @!P2 LDGSTS.E.BYPASS.LTC128B.128 [R235+0x17000], [R4.64+0x180] ;  /* 0x1700018004ebafae */ /* 0x0003e2000b901d58 */
[----:B------:R-:W-:Y:S02]  /*1d40*/  IADD3 R2, R208, 0x8000, RZ ;  /* 0x00008000d0027810 */ /* 0x000fe40007ffe0ff */
[----:B------:R-:W-:Y:S01]  /*1d50*/  LOP3.LUT R3, R3, 0x6, RZ, 0xc0, !PT ;  /* 0x0000000603037812 */ /* 0x000fe200078ec0ff */
        /* <DEDUP_REMOVED lines=9> */
[----:B-1----:R-:W-:-:S03]  /*1df0*/  IMAD.MOV.U32 R4, RZ, RZ, 0x10 ;  /* 0x00000010ff047424 */ /* 0x002fc600078e00ff */
[----:B------:R2:W-:Y:S04]  /*1e00*/  @!P1 LDGSTS.E.BYPASS.LTC128B.128 [R235+0x15800], [R10.64+0x100] ;  /* 0x158001000aeb9fae */ /* 0x0005e8000b901d58 */
[----:B------:R2:W-:Y:S01]  /*1e10*/  @!P1 LDGSTS.E.BYPASS.LTC128B.128 [R235+0x17800], [R10.64+0x180] ;  /* 0x178001800aeb9fae */ /* 0x0005e2000b901d58 */
[----:B------:R-:W-:-:S03]  /*1e20*/  R2P PR, R20, 0x6 ;  /* 0x0000000614007804 */ /* 0x000fc60000000000 */
[----:B------:R-:W-:Y:S02]  /*1e30*/  LDSM.16.M88.4 R16, [R208+0x8000] ;  /* 0x00800000d010783b */ /* 0x000fe40000000200 */
[----:B------:R-:W-:Y:S02]  /*1e40*/  SEL R4, R4, 0xfffffff0, !P1 ;  /* 0xfffffff004047807 */ /* 0x000fe40004800000 */
[----:B------:R-:W-:Y:S01]  /*1e50*/  SEL R0, R0, 0xffffffe0, !P2 ;  /* 0xffffffe000007807 */ /* 0x000fe20005000000 */
[----:B------:R-:W-:Y:S01]  /*1e60*/  LDSM.16.M88.4 R28, [R208+0x8800] ;  /* 0x00880000d01c783b */ /* 0x000fe20000000200 */
[----:B------:R-:W-:Y:S01]  /*1e70*/  R2P PR, R25, 0x6 ;  /* 0x0000000619007804 */ /* 0x000fe20000000000 */
[--C-:B------:R-:W-:Y:S02]  /*1e80*/  IMAD R216, R4, 0x2, R215.reuse ;  /* 0x0000000204d87824 */ /* 0x100fe400078e02d7 */
[----:B------:R-:W-:Y:S01]  /*1e90*/  LDSM.16.M88.4 R20, [R208+0x9800] ;  /* 0x00980000d014783b */ /* 0x000fe20000000200 */
[----:B------:R-:W-:-:S02]  /*1ea0*/  IMAD R218, R0, 0x2, R215 ;  /* 0x0000000200da7824 */ /* 0x000fc400078e02d7 */
[----:B------:R-:W-:Y:S01]  /*1eb0*/  IMAD R217, R0, 0x2, R216 ;  /* 0x0000000200d97824 */ /* 0x000fe200078e02d8 */
[----:B------:R-:W-:Y:S04]  /*1ec0*/  LDSM.16.M88.4 R24, [R208+0x9000] ;  /* 0x00900000d018783b */ /* 0x000fe80000000200 */
[----:B------:R-:W-:Y:S02]  /*1ed0*/  LDSM.16.M88.4 R12, [R216] ;  /* 0x00000000d80c783b */ /* 0x000fe40000000200 */
[----:B------:R-:W-:Y:S01]  /*1ee0*/  @P1 IADD3 R219, R2, -0x20, RZ ;  /* 0xffffffe002db1810 */ /* 0x000fe20007ffe0ff */
[----:B------:R-:W-:Y:S01]  /*1ef0*/  IMAD.MOV.U32 R2, RZ, RZ, 0x40 ;  /* 0x00000040ff027424 */ /* 0x000fe200078e00ff */
[----:B------:R-:W0:Y:S02]  /*1f00*/  LDGDEPBAR ;  /* 0x00000000000079af */ /* 0x000e240000000000 */
[----:B------:R-:W-:-:S02]  /*1f10*/  IADD3 R234, R219, 0x800, RZ ;  /* 0x00000800dbea7810 */ /* 0x000fc40007ffe0ff */
[----:B--2---:R-:W1:Y:S01]  /*1f20*/  LDSM.16.M88.4 R8, [R215] ;  /* 0x00000000d708783b */ /* 0x004e620000000200 */
[----:B------:R-:W-:Y:S02]  /*1f30*/  SEL R2, R2, 0xffffffc0, !P2 ;  /* 0xffffffc002027807 */ /* 0x000fe40005000000 */
[C---:B------:R-:W-:Y:S01]  /*1f40*/  IADD3 R233, R219.reuse, 0x1000, RZ ;  /* 0x00001000dbe97810 */ /* 0x040fe20007ffe0ff */
[----:B------:R-:W2:Y:S01]  /*1f50*/  LDSM.16.M88.4 R40, [R219] ;  /* 0x00000000db28783b */ /* 0x000ea20000000200 */
[C---:B------:R-:W-:Y:S01]  /*1f60*/  IADD3 R232, R219.reuse, 0x1800, RZ ;  /* 0x00001800dbe87810 */ /* 0x040fe20007ffe0ff */
[----:B------:R-:W-:Y:S01]  /*1f70*/  IMAD.IADD R214, R208, 0x1, R2 ;  /* 0x00000001d0d67824 */ /* 0x000fe200078e0202 */
[C---:B------:R-:W-:Y:S01]  /*1f80*/  IADD3 R231, R219.reuse, 0x2000, RZ ;  /* 0x00002000dbe77810 */ /* 0x040fe20007ffe0ff */
[----:B------:R-:W3:Y:S01]  /*1f90*/  LDSM.16.M88.4 R56, [R219+0x800] ;  /* 0x00080000db38783b */ /* 0x000ee20000000200 */
[----:B------:R-:W-:Y:S01]  /*1fa0*/  IMAD.IADD R213, R2, 0x1, R219 ;  /* 0x0000000102d57824 */ /* 0x000fe200078e02db */
[C---:B------:R-:W-:Y:S01]  /*1fb0*/  IADD3 R230, R219.reuse, 0x2800, RZ ;  /* 0x00002800dbe67810 */ /* 0x040fe20007ffe0ff */
[----:B------:R-:W-:Y:S01]  /*1fc0*/  IMAD.U32 R2, RZ, RZ, UR9 ;  /* 0x00000009ff027e24 */ /* 0x000fe2000f8e00ff */
[----:B------:R-:W4:Y:S01]  /*1fd0*/  LDSM.16.M88.4 R72, [R219+0x1800] ;  /* 0x00180000db48783b */ /* 0x000f220000000200 */
[----:B------:R-:W-:-:S02]  /*1fe0*/  IADD3 R229, R219, 0x3000, RZ ;  /* 0x00003000dbe57810 */ /* 0x000fc40007ffe0ff */
[----:B------:R-:W-:Y:S01]  /*1ff0*/  IMAD R2, R2, 0x40, R3 ;  /* 0x0000004002027824 */ /* 0x000fe200078e0203 */
[----:B------:R-:W5:Y:S01]  /*2000*/  LDSM.16.M88.4 R68, [R219+0x1000] ;  /* 0x00100000db44783b */ /* 0x000f620000000200 */
[C---:B------:R-:W-:Y:S02]  /*2010*/  IADD3 R228, R219.reuse, 0x3800, RZ ;  /* 0x00003800dbe47810 */ /* 0x040fe40007ffe0ff */
[----:B------:R-:W-:Y:S01]  /*2020*/  IADD3 R227, R219, 0x4000, RZ ;  /* 0x00004000dbe37810 */ /* 0x000fe20007ffe0ff */
[----:B------:R-:W-:Y:S01]  /*2030*/  LDSM.16.M88.4 R80, [R214+0x8000] ;  /* 0x00800000d650783b */ /* 0x000fe20000000200 */
[C---:B------:R-:W-:Y:S02]  /*2040*/  IADD3 R3, R2.reuse, 0x10, RZ ;  /* 0x0000001002037810 */ /* 0x040fe40007ffe0ff */
[C---:B------:R-:W-:Y:S01]  /*2050*/  IADD3 R7, R2.reuse, 0x1, RZ ;  /* 0x0000000102077810 */ /* 0x040fe20007ffe0ff */
[----:B------:R-:W-:Y:S01]  /*2060*/  LDSM.16.M88.4 R76, [R214+0x8800] ;  /* 0x00880000d64c783b */ /* 0x000fe20000000200 */
[----:B------:R-:W-:-:S02]  /*2070*/  IADD3 R6, R2, 0x8, RZ ;  /* 0x0000000802067810 */ /* 0x000fc40007ffe0ff */
[C---:B------:R-:W-:Y:S01]  /*2080*/  IADD3 R5, R2.reuse, 0x9, RZ ;  /* 0x0000000902057810 */ /* 0x040fe20007ffe0ff */
[----:B------:R-:W-:Y:S01]  /*2090*/  LDSM.16.M88.4 R88, [R214+0x9800] ;  /* 0x00980000d658783b */ /* 0x000fe20000000200 */
[----:B------:R-:W-:Y:S02]  /*20a0*/  ISETP.GE.AND P4, PT, R3, UR8, PT ;  /* 0x0000000803007c0c */ /* 0x000fe4000bf86270 */
[C---:B------:R-:W-:Y:S01]  /*20b0*/  IADD3 R3, R2.reuse, 0x11, RZ ;  /* 0x0000001102037810 */ /* 0x040fe20007ffe0ff */
[----:B------:R-:W-:Y:S01]  /*20c0*/  LDSM.16.M88.4 R84, [R214+0x9000] ;  /* 0x00900000d654783b */ /* 0x000fe20000000200 */
[----:B------:R-:W-:Y:S02]  /*20d0*/  ISETP.GE.AND P0, PT, R7, UR8, PT ;  /* 0x0000000807007c0c */ /* 0x000fe4000bf06270 */
[----:B------:R-:W-:Y:S01]  /*20e0*/  ISETP.GE.AND P1, PT, R2, UR8, PT ;  /* 0x0000000802007c0c */ /* 0x000fe2000bf26270 */
[----:B------:R-:W-:Y:S01]  /*20f0*/  LDSM.16.M88.4 R92, [R213] ;  /* 0x00000000d55c783b */ /* 0x000fe20000000200 */
[----:B------:R-:W-:-:S02]  /*2100*/  ISETP.GE.AND P6, PT, R6, UR8, PT ;  /* 0x0000000806007c0c */ /* 0x000fc4000bfc6270 */
[----:B------:R-:W-:Y:S01]  /*2110*/  ISETP.GE.AND P5, PT, R5, UR8, PT ;  /* 0x0000000805007c0c */ /* 0x000fe2000bfa6270 */
[C---:B-1----:R-:W-:Y:S01]  /*2120*/  HMMA.16816.F32 R32, R8.reuse, R16, RZ ;  /* 0x000000100820723c */ /* 0x042fe200000018ff */
[----:B------:R-:W-:Y:S01]  /*2130*/  LDSM.16.M88.4 R96, [R219+0x4000] ;  /* 0x00400000db60783b */ /* 0x000fe20000000200 */
[----:B------:R-:W-:Y:S02]  /*2140*/  ISETP.GE.AND P3, PT, R3, UR8, PT ;  /* 0x0000000803007c0c */ /* 0x000fe4000bf66270 */
[C---:B------:R-:W-:Y:S02]  /*2150*/  IADD3 R3, R2.reuse, 0x19, RZ ;  /* 0x0000001902037810 */ /* 0x040fe40007ffe0ff */
[----:B------:R-:W-:Y:S02]  /*2160*/  IADD3 R5, R2, 0x18, RZ ;  /* 0x0000001802057810 */ /* 0x000fe40007ffe0ff */
[----:B------:R-:W-:Y:S01]  /*2170*/  HMMA.16816.F32 R36, R8, R18, RZ ;  /* 0x000000120824723c */ /* 0x000fe200000018ff */
[----:B------:R-:W1:Y:S01]  /*2180*/  LDSM.16.M88.4 R16, [R218] ;  /* 0x00000000da10783b */ /* 0x000e620000000200 */
[----:B------:R-:W-:-:S02]  /*2190*/  ISETP.GE.AND P2, PT, R5, UR8, PT ;  /* 0x0000000805007c0c */ /* 0x000fc4000bf46270 */
[----:B------:R-:W-:Y:S02]  /*21a0*/  IADD3 R5, R2, 0x20, RZ ;  /* 0x0000002002057810 */ /* 0x000fe40007ffe0ff */
[C---:B------:R-:W-:Y:S02]  /*21b0*/  IADD3 R226, R219.reuse, 0x4800, RZ ;  /* 0x00004800dbe27810 */ /* 0x040fe40007ffe0ff */
[C---:B------:R-:W-:Y:S01]  /*21c0*/  HMMA.16816.F32 R48, R8.reuse, R30, RZ ;  /* 0x0000001e0830723c */ /* 0x040fe200000018ff */
[C---:B------:R-:W-:Y:S02]  /*21d0*/  IADD3 R225, R219.reuse, 0x5000, RZ ;  /* 0x00005000dbe17810 */ /* 0x040fe40007ffe0ff */
[C---:B------:R-:W-:Y:S02]  /*21e0*/  IADD3 R224, R219.reuse, 0x5800, RZ ;  /* 0x00005800dbe07810 */ /* 0x040fe40007ffe0ff */
[C---:B------:R-:W-:Y:S02]  /*21f0*/  IADD3 R223, R219.reuse, 0x6000, RZ ;  /* 0x00006000dbdf7810 */ /* 0x040fe40007ffe0ff */
[C---:B------:R-:W-:Y:S01]  /*2200*/  IADD3 R222, R219.reuse, 0x6800, RZ ;  /* 0x00006800dbde7810 */ /* 0x040fe20007ffe0ff */
[----:B------:R-:W-:Y:S01]  /*2210*/  HMMA.16816.F32 R64, R8, R20, RZ ;  /* 0x000000140840723c */ /* 0x000fe200000018ff */
[----:B------:R-:W-:-:S02]  /*2220*/  IADD3 R221, R219, 0x7000, RZ ;  /* 0x00007000dbdd7810 */ /* 0x000fc40007ffe0ff */
[----:B------:R-:W-:-:S05]  /*2230*/  IADD3 R220, R219, 0x7800, RZ ;  /* 0x00007800dbdc7810 */ /* 0x000fca0007ffe0ff */
[C---:B------:R-:W-:Y:S08]  /*2240*/  HMMA.16816.F32 R44, R8.reuse, R28, RZ ;  /* 0x0000001c082c723c */ /* 0x040ff000000018ff */
[C---:B------:R-:W-:Y:S08]  /*2250*/  HMMA.16816.F32 R20, R8.reuse, R22, RZ ;  /* 0x000000160814723c */ /* 0x040ff000000018ff */
[C---:B------:R-:W-:Y:S08]  /*2260*/  HMMA.16816.F32 R52, R8.reuse, R24, RZ ;  /* 0x000000180834723c */ /* 0x040ff000000018ff */
[----:B------:R-:W-:Y:S01]  /*2270*/  HMMA.16816.F32 R60, R8, R26, RZ ;  /* 0x0000001a083c723c */ /* 0x000fe200000018ff */
[----:B------:R-:W1:Y:S04]  /*2280*/  LDSM.16.M88.4 R8, [R217] ;  /* 0x00000000d908783b */ /* 0x000e680000000200 */
[----:B------:R-:W1:Y:S03]  /*2290*/  LDSM.16.M88.4 R24, [R213+0x800] ;  /* 0x00080000d518783b */ /* 0x000e660000000200 */
[C---:B--2---:R-:W-:Y:S08]  /*22a0*/  HMMA.16816.F32 R28, R12.reuse, R40, R32 ;  /* 0x000000280c1c723c */ /* 0x044ff00000001820 */
[C---:B------:R-:W-:Y:S08]  /*22b0*/  HMMA.16816.F32 R32, R12.reuse, R42, R36 ;  /* 0x0000002a0c20723c */ /* 0x040ff00000001824 */
[C---:B---3--:R-:W-:Y:S08]  /*22c0*/  HMMA.16816.F32 R40, R12.reuse, R58, R48 ;  /* 0x0000003a0c28723c */ /* 0x048ff00000001830 */
[C---:B----4-:R-:W-:Y:S08]  /*22d0*/  HMMA.16816.F32 R64, R12.reuse, R72, R64 ;  /* 0x000000480c40723c */ /* 0x050ff00000001840 */
[C---:B------:R-:W-:Y:S01]  /*22e0*/  HMMA.16816.F32 R36, R12.reuse, R56, R44 ;  /* 0x000000380c24723c */ /* 0x040fe2000000182c */
[----:B------:R-:W2:Y:S04]  /*22f0*/  LDSM.16.M88.4 R56, [R213+0x1800] ;  /* 0x00180000d538783b */ /* 0x000ea80000000200 */
[----:B------:R-:W3:Y:S03]  /*2300*/  LDSM.16.M88.4 R44, [R213+0x1000] ;  /* 0x00100000d52c783b */ /* 0x000ee60000000200 */
[C---:B------:R-:W-:Y:S01]  /*2310*/  HMMA.16816.F32 R20, R12.reuse, R74, R20 ;  /* 0x0000004a0c14723c */ /* 0x040fe20000001814 */
[----:B------:R-:W-:Y:S07]  /*2320*/  LDSM.16.M88.4 R72, [R208+0xa000] ;  /* 0x00a00000d048783b */ /* 0x000fee0000000200 */
[C---:B-----5:R-:W-:Y:S01]  /*2330*/  HMMA.16816.F32 R48, R12.reuse, R68, R52 ;  /* 0x000000440c30723c */ /* 0x060fe20000001834 */
[----:B------:R-:W-:Y:S07]  /*2340*/  LDSM.16.M88.4 R52, [R208+0xa800] ;  /* 0x00a80000d034783b */ /* 0x000fee0000000200 */
[----:B------:R-:W-:Y:S01]  /*2350*/  HMMA.16816.F32 R60, R12, R70, R60 ;  /* 0x000000460c3c723c */ /* 0x000fe2000000183c */
[----:B------:R-:W4:Y:S04]  /*2360*/  LDSM.16.M88.4 R12, [R215+0x2000] ;  /* 0x00200000d70c783b */ /* 0x000f280000000200 */
[----:B------:R-:W-:Y:S03]  /*2370*/  LDSM.16.M88.4 R68, [R219+0x3000] ;  /* 0x00300000db44783b */ /* 0x000fe60000000200 */
[C---:B-1----:R-:W-:Y:S08]  /*2380*/  HMMA.16816.F32 R28, R16.reuse, R80, R28 ;  /* 0x00000050101c723c */ /* 0x042ff0000000181c */
[C---:B------:R-:W-:Y:S01]  /*2390*/  HMMA.16816.F32 R32, R16.reuse, R82, R32 ;  /* 0x000000521020723c */ /* 0x040fe20000001820 */
[----:B------:R-:W1:Y:S07]  /*23a0*/  LDSM.16.M88.4 R80, [R208+0xb800] ;  /* 0x00b80000d050783b */ /* 0x000e6e0000000200 */
[C---:B------:R-:W-:Y:S08]  /*23b0*/  HMMA.16816.F32 R40, R16.reuse, R78, R40 ;  /* 0x0000004e1028723c */ /* 0x040ff00000001828 */
[C---:B------:R-:W-:Y:S08]  /*23c0*/  HMMA.16816.F32 R64, R16.reuse, R88, R64 ;  /* 0x000000581040723c */ /* 0x040ff00000001840 */
[C---:B------:R-:W-:Y:S01]  /*23d0*/  HMMA.16816.F32 R36, R16.reuse, R76, R36 ;  /* 0x0000004c1024723c */ /* 0x040fe20000001824 */
[----:B------:R-:W5:Y:S07]  /*23e0*/  LDSM.16.M88.4 R76, [R208+0xb000] ;  /* 0x00b00000d04c783b */ /* 0x000f6e0000000200 */
[C---:B------:R-:W-:Y:S01]  /*23f0*/  HMMA.16816.F32 R20, R16.reuse, R90, R20 ;  /* 0x0000005a1014723c */ /* 0x040fe20000001814 */
[----:B------:R-:W-:Y:S07]  /*2400*/  LDSM.16.M88.4 R88, [R219+0x2000] ;  /* 0x00200000db58783b */ /* 0x000fee0000000200 */
[C---:B------:R-:W-:Y:S08]  /*2410*/  HMMA.16816.F32 R48, R16.reuse, R84, R48 ;  /* 0x000000541030723c */ /* 0x040ff00000001830 */
[----:B------:R-:W-:Y:S01]  /*2420*/  HMMA.16816.F32 R60, R16, R86, R60 ;  /* 0x00000056103c723c */ /* 0x000fe2000000183c */
[----:B------:R-:W1:Y:S04]  /*2430*/  LDSM.16.M88.4 R16, [R216+0x2000] ;  /* 0x00200000d810783b */ /* 0x000e680000000200 */
[----:B------:R-:W-:Y:S03]  /*2440*/  LDSM.16.M88.4 R84, [R214+0xa000] ;  /* 0x00a00000d654783b */ /* 0x000fe60000000200 */
[C---:B------:R-:W-:Y:S08]  /*2450*/  HMMA.16816.F32 R28, R8.reuse, R92, R28 ;  /* 0x0000005c081c723c */ /* 0x040ff0000000181c */
[C---:B------:R-:W-:Y:S01]  /*2460*/  HMMA.16816.F32 R32, R8.reuse, R94, R32 ;  /* 0x0000005e0820723c */ /* 0x040fe20000001820 */
[----:B------:R-:W-:Y:S07]  /*2470*/  LDSM.16.M88.4 R92, [R208+0xc000] ;  /* 0x00c00000d05c783b */ /* 0x000fee0000000200 */
[C---:B------:R-:W-:Y:S08]  /*2480*/  HMMA.16816.F32 R40, R8.reuse, R26, R40 ;  /* 0x0000001a0828723c */ /* 0x040ff00000001828 */
[C---:B--2---:R-:W-:Y:S08]  /*2490*/  HMMA.16816.F32 R64, R8.reuse, R56, R64 ;  /* 0x000000380840723c */ /* 0x044ff00000001840 */
[C---:B------:R-:W-:Y:S08]  /*24a0*/  HMMA.16816.F32 R36, R8.reuse, R24, R36 ;  /* 0x000000180824723c */ /* 0x040ff00000001824 */
        /* <DEDUP_REMOVED lines=9> */
[C---:B------:R-:W-:Y:S08]  /*2540*/  HMMA.16816.F32 R40, R12.reuse, R54, R40 ;  /* 0x000000360c28723c */ /* 0x040ff00000001828 */
[C---:B-1----:R-:W-:Y:S08]  /*2550*/  HMMA.16816.F32 R64, R12.reuse, R80, R64 ;  /* 0x000000500c40723c */ /* 0x042ff00000001840 */
[C---:B------:R-:W-:Y:S01]  /*2560*/  HMMA.16816.F32 R36, R12.reuse, R52, R36 ;  /* 0x000000340c24723c */ /* 0x040fe20000001824 */
[----:B------:R-:W-:Y:S07]  /*2570*/  LDSM.16.M88.4 R52, [R213+0x2800] ;  /* 0x00280000d534783b */ /* 0x000fee0000000200 */
[C---:B------:R-:W-:Y:S01]  /*2580*/  HMMA.16816.F32 R24, R12.reuse, R82, R20 ;  /* 0x000000520c18723c */ /* 0x040fe20000001814 */
[----:B------:R-:W1:Y:S07]  /*2590*/  LDSM.16.M88.4 R80, [R214+0xb800] ;  /* 0x00b80000d650783b */ /* 0x000e6e0000000200 */
[C---:B-----5:R-:W-:Y:S08]  /*25a0*/  HMMA.16816.F32 R48, R12.reuse, R76, R48 ;  /* 0x0000004c0c30723c */ /* 0x060ff00000001830 */
[----:B------:R-:W-:Y:S01]  /*25b0*/  HMMA.16816.F32 R60, R12, R78, R60 ;  /* 0x0000004e0c3c723c */ /* 0x000fe2000000183c */
[----:B------:R-:W4:Y:S04]  /*25c0*/  LDSM.16.M88.4 R76, [R214+0xb000] ;  /* 0x00b00000d64c783b */ /* 0x000f280000000200 */
[----:B------:R-:W-:Y:S03]  /*25d0*/  LDSM.16.M88.4 R12, [R217+0x2000] ;  /* 0x00200000d90c783b */ /* 0x000fe60000000200 */
[C---:B------:R-:W-:Y:S08]  /*25e0*/  HMMA.16816.F32 R20, R16.reuse, R88, R28 ;  /* 0x000000581014723c */ /* 0x040ff0000000181c */
[C---:B------:R-:W-:Y:S01]  /*25f0*/  HMMA.16816.F32 R32, R16.reuse, R90, R32 ;  /* 0x0000005a1020723c */ /* 0x040fe20000001820 */
[----:B------:R-:W5:Y:S07]  /*2600*/  LDSM.16.M88.4 R88, [R213+0x2000] ;  /* 0x00200000d558783b */ /* 0x000f6e0000000200 */
[C---:B--2---:R-:W-:Y:S08]  /*2610*/  HMMA.16816.F32 R40, R16.reuse, R46, R40 ;  /* 0x0000002e1028723c */ /* 0x044ff00000001828 */
[C---:B---3--:R-:W-:Y:S08]  /*2620*/  HMMA.16816.F32 R64, R16.reuse, R72, R64 ;  /* 0x000000481040723c */ /* 0x048ff00000001840 */
[C---:B------:R-:W-:Y:S08]  /*2630*/  HMMA.16816.F32 R36, R16.reuse, R44, R36 ;  /* 0x0000002c1024723c */ /* 0x040ff00000001824 */
[C---:B------:R-:W-:Y:S01]  /*2640*/  HMMA.16816.F32 R28, R16.reuse, R74, R24 ;  /* 0x0000004a101c723c */ /* 0x040fe20000001818 */
[----:B------:R-:W2:Y:S07]  /*2650*/  LDSM.16.M88.4 R72, [R213+0x3800] ;  /* 0x00380000d548783b */ /* 0x000eae0000000200 */
[C---:B------:R-:W-:Y:S08]  /*2660*/  HMMA.16816.F32 R48, R16.reuse, R68, R48 ;  /* 0x000000441030723c */ /* 0x040ff00000001830 */
[----:B------:R-:W-:Y:S01]  /*2670*/  HMMA.16816.F32 R60, R16, R70, R60 ;  /* 0x00000046103c723c */ /* 0x000fe2000000183c */
[----:B------:R-:W3:Y:S04]  /*2680*/  LDSM.16.M88.4 R68, [R213+0x3000] ;  /* 0x00300000d544783b */ /* 0x000ee80000000200 */
[----:B------:R-:W-:Y:S03]  /*2690*/  LDSM.16.M88.4 R16, [R215+0x4000] ;  /* 0x00400000d710783b */ /* 0x000fe60000000200 */
[C---:B------:R-:W-:Y:S08]  /*26a0*/  HMMA.16816.F32 R24, R8.reuse, R84, R20 ;  /* 0x000000540818723c */ /* 0x040ff00000001814 */
[C---:B------:R-:W-:Y:S01]  /*26b0*/  HMMA.16816.F32 R20, R8.reuse, R86, R32 ;  /* 0x000000560814723c */ /* 0x040fe20000001820 */
[----:B------:R-:W-:Y:S07]  /*26c0*/  LDSM.16.M88.4 R84, [R208+0xd000] ;  /* 0x00d00000d054783b */ /* 0x000fee0000000200 */
[C---:B------:R-:W-:Y:S08]  /*26d0*/  HMMA.16816.F32 R40, R8.reuse, R58, R40 ;  /* 0x0000003a0828723c */ /* 0x040ff00000001828 */
[C---:B-1----:R-:W-:Y:S08]  /*26e0*/  HMMA.16816.F32 R64, R8.reuse, R80, R64 ;  /* 0x000000500840723c */ /* 0x042ff00000001840 */
[C---:B------:R-:W-:Y:S08]  /*26f0*/  HMMA.16816.F32 R36, R8.reuse, R56, R36 ;  /* 0x000000380824723c */ /* 0x040ff00000001824 */
[C---:B----4-:R-:W-:Y:S08]  /*2700*/  HMMA.16816.F32 R48, R8.reuse, R76, R48 ;  /* 0x0000004c0830723c */ /* 0x050ff00000001830 */
[----:B------:R-:W-:Y:S01]  /*2710*/  HMMA.16816.F32 R60, R8, R78, R60 ;  /* 0x0000004e083c723c */ /* 0x000fe2000000183c */
[----:B------:R-:W1:Y:S07]  /*2720*/  LDSM.16.M88.4 R76, [R208+0xc800] ;  /* 0x00c80000d04c783b */ /* 0x000e6e0000000200 */
[C---:B-----5:R-:W-:Y:S08]  /*2730*/  HMMA.16816.F32 R32, R12.reuse, R88, R24 ;  /* 0x000000580c20723c */ /* 0x060ff00000001818 */
[----:B------:R-:W-:Y:S01]  /*2740*/  HMMA.16816.F32 R20, R12, R90, R20 ;  /* 0x0000005a0c14723c */ /* 0x000fe20000001814 */
[----:B------:R-:W4:Y:S07]  /*2750*/  LDSM.16.M88.4 R88, [R208+0xd800] ;  /* 0x00d80000d058783b */ /* 0x000f2e0000000200 */
[----:B------:R-:W-:Y:S01]  /*2760*/  HMMA.16816.F32 R44, R8, R82, R28 ;  /* 0x00000052082c723c */ /* 0x000fe2000000181c */
[----:B------:R-:W5:Y:S04]  /*2770*/  LDSM.16.M88.4 R8, [R216+0x4000] ;  /* 0x00400000d808783b */ /* 0x000f680000000200 */
[----:B------:R-:W1:Y:S03]  /*2780*/  LDSM.16.M88.4 R80, [R219+0x5800] ;  /* 0x00580000db50783b */ /* 0x000e660000000200 */
[C---:B------:R-:W-:Y:S08]  /*2790*/  HMMA.16816.F32 R24, R12.reuse, R54, R40 ;  /* 0x000000360c18723c */ /* 0x040ff00000001828 */
[C---:B--2---:R-:W-:Y:S08]  /*27a0*/  HMMA.16816.F32 R64, R12.reuse, R72, R64 ;  /* 0x000000480c40723c */ /* 0x044ff00000001840 */
[C---:B------:R-:W-:Y:S08]  /*27b0*/  HMMA.16816.F32 R28, R12.reuse, R52, R36 ;  /* 0x000000340c1c723c */ /* 0x040ff00000001824 */
[C---:B---3--:R-:W-:Y:S08]  /*27c0*/  HMMA.16816.F32 R40, R12.reuse, R68, R48 ;  /* 0x000000440c28723c */ /* 0x048ff00000001830 */
[C---:B------:R-:W-:Y:S01]  /*27d0*/  HMMA.16816.F32 R60, R12.reuse, R70, R60 ;  /* 0x000000460c3c723c */ /* 0x040fe2000000183c */
[----:B------:R-:W2:Y:S07]  /*27e0*/  LDSM.16.M88.4 R68, [R219+0x4800] ;  /* 0x00480000db44783b */ /* 0x000eae0000000200 */
[----:B------:R-:W-:Y:S01]  /*27f0*/  HMMA.16816.F32 R56, R12, R74, R44 ;  /* 0x0000004a0c38723c */ /* 0x000fe2000000182c */
[----:B------:R-:W3:Y:S04]  /*2800*/  LDSM.16.M88.4 R72, [R219+0x5000] ;  /* 0x00500000db48783b */ /* 0x000ee80000000200 */
[----:B------:R-:W-:Y:S03]  /*2810*/  LDSM.16.M88.4 R12, [R218+0x4000] ;  /* 0x00400000da0c783b */ /* 0x000fe60000000200 */
[C---:B-1----:R-:W-:Y:S08]  /*2820*/  HMMA.16816.F32 R36, R16.reuse, R78, R24 ;  /* 0x0000004e1024723c */ /* 0x042ff00000001818 */
[C---:B------:R-:W-:Y:S08]  /*2830*/  HMMA.16816.F32 R48, R16.reuse, R94, R20 ;  /* 0x0000005e1030723c */ /* 0x040ff00000001814 */
[C---:B----4-:R-:W-:Y:S08]  /*2840*/  HMMA.16816.F32 R24, R16.reuse, R88, R64 ;  /* 0x000000581018723c */ /* 0x050ff00000001840 */
[C---:B------:R-:W-:Y:S01]  /*2850*/  HMMA.16816.F32 R44, R16.reuse, R76, R28 ;  /* 0x0000004c102c723c */ /* 0x040fe2000000181c */
[----:B------:R-:W-:Y:S07]  /*2860*/  LDSM.16.M88.4 R76, [R214+0xc800] ;  /* 0x00c80000d64c783b */ /* 0x000fee0000000200 */
[C---:B------:R-:W-:Y:S01]  /*2870*/  HMMA.16816.F32 R52, R16.reuse, R92, R32 ;  /* 0x0000005c1034723c */ /* 0x040fe20000001820 */
[----:B------:R-:W1:Y:S07]  /*2880*/  LDSM.16.M88.4 R92, [R214+0xc000] ;  /* 0x00c00000d65c783b */ /* 0x000e6e0000000200 */
[C---:B------:R-:W-:Y:S08]  /*2890*/  HMMA.16816.F32 R32, R16.reuse, R84, R40 ;  /* 0x000000541020723c */ /* 0x040ff00000001828 */
[C---:B------:R-:W-:Y:S01]  /*28a0*/  HMMA.16816.F32 R28, R16.reuse, R86, R60 ;  /* 0x00000056101c723c */ /* 0x040fe2000000183c */
[----:B------:R-:W4:Y:S04]  /*28b0*/  LDSM.16.M88.4 R84, [R214+0xd000] ;  /* 0x00d00000d654783b */ /* 0x000f280000000200 */
[----:B------:R-:W-:Y:S03]  /*28c0*/  LDSM.16.M88.4 R60, [R213+0x4800] ;  /* 0x00480000d53c783b */ /* 0x000fe60000000200 */
[----:B------:R-:W-:Y:S01]  /*28d0*/  HMMA.16816.F32 R20, R16, R90, R56 ;  /* 0x0000005a1014723c */ /* 0x000fe20000001838 */
[----:B------:R-:W-:Y:S07]  /*28e0*/  LDSM.16.M88.4 R88, [R208+0xe000] ;  /* 0x00e00000d058783b */ /* 0x000fee0000000200 */
[C---:B-----5:R-:W-:Y:S08]  /*28f0*/  HMMA.16816.F32 R40, R8.reuse, R98, R48 ;  /* 0x000000620828723c */ /* 0x060ff00000001830 */
[C---:B------:R-:W-:Y:S01]  /*2900*/  HMMA.16816.F32 R64, R8.reuse, R80, R24 ;  /* 0x000000500840723c */ /* 0x040fe20000001818 */
[----:B------:R-:W5:Y:S07]  /*2910*/  LDSM.16.M88.4 R24, [R214+0xd800] ;  /* 0x00d80000d618783b */ /* 0x000f6e0000000200 */
[C---:B--2---:R-:W-:Y:S08]  /*2920*/  HMMA.16816.F32 R56, R8.reuse, R68, R44 ;  /* 0x000000440838723c */ /* 0x044ff0000000182c */
[C---:B------:R-:W-:Y:S08]  /*2930*/  HMMA.16816.F32 R16, R8.reuse, R96, R52 ;  /* 0x000000600810723c */ /* 0x040ff00000001834 */
[C---:B------:R-:W-:Y:S01]  /*2940*/  HMMA.16816.F32 R52, R8.reuse, R70, R36 ;  /* 0x000000460834723c */ /* 0x040fe20000001824 */
[----:B------:R-:W-:Y:S07]  /*2950*/  LDSM.16.M88.4 R68, [R208+0xf800] ;  /* 0x00f80000d044783b */ /* 0x000fee0000000200 */
[C---:B---3--:R-:W-:Y:S01]  /*2960*/  HMMA.16816.F32 R48, R8.reuse, R72, R32 ;  /* 0x000000480830723c */ /* 0x048fe20000001820 */
[----:B------:R-:W-:Y:S07]  /*2970*/  LDSM.16.M88.4 R32, [R213+0x4000] ;  /* 0x00400000d520783b */ /* 0x000fee0000000200 */
[C---:B------:R-:W-:Y:S01]  /*2980*/  HMMA.16816.F32 R44, R8.reuse, R74, R28 ;  /* 0x0000004a082c723c */ /* 0x040fe2000000181c */
[----:B------:R-:W-:Y:S07]  /*2990*/  LDSM.16.M88.4 R72, [R213+0x5800] ;  /* 0x00580000d548783b */ /* 0x000fee0000000200 */
[----:B------:R-:W-:Y:S01]  /*29a0*/  HMMA.16816.F32 R28, R8, R82, R20 ;  /* 0x00000052081c723c */ /* 0x000fe20000001814 */
[----:B------:R-:W2:Y:S04]  /*29b0*/  LDSM.16.M88.4 R8, [R217+0x4000] ;  /* 0x00400000d908783b */ /* 0x000ea80000000200 */
[----:B------:R-:W-:Y:S03]  /*29c0*/  LDSM.16.M88.4 R80, [R219+0x7000] ;  /* 0x00700000db50783b */ /* 0x000fe60000000200 */
[C---:B-1----:R-:W-:Y:S08]  /*29d0*/  HMMA.16816.F32 R36, R12.reuse, R94, R40 ;  /* 0x0000005e0c24723c */ /* 0x042ff00000001828 */
[C---:B------:R-:W-:Y:S01]  /*29e0*/  HMMA.16816.F32 R40, R12.reuse, R76, R56 ;  /* 0x0000004c0c28723c */ /* 0x040fe20000001838 */
[----:B------:R-:W1:Y:S07]  /*29f0*/  LDSM.16.M88.4 R56, [R213+0x5000] ;  /* 0x00500000d538783b */ /* 0x000e6e0000000200 */
[C---:B------:R-:W-:Y:S01]  /*2a00*/  HMMA.16816.F32 R20, R12.reuse, R92, R16 ;  /* 0x0000005c0c14723c */ /* 0x040fe20000001810 */
[----:B------:R-:W3:Y:S04]  /*2a10*/  LDSM.16.M88.4 R16, [R215+0x6000] ;  /* 0x00600000d710783b */ /* 0x000ee80000000200 */
[----:B------:R-:W-:Y:S03]  /*2a20*/  LDSM.16.M88.4 R92, [R208+0xf000] ;  /* 0x00f00000d05c783b */ /* 0x000fe60000000200 */
[C---:B------:R-:W-:Y:S01]  /*2a30*/  HMMA.16816.F32 R52, R12.reuse, R78, R52 ;  /* 0x0000004e0c34723c */ /* 0x040fe20000001834 */
[----:B------:R-:W-:Y:S07]  /*2a40*/  LDSM.16.M88.4 R76, [R219+0x6800] ;  /* 0x00680000db4c783b */ /* 0x000fee0000000200 */
[C---:B----4-:R-:W-:Y:S08]  /*2a50*/  HMMA.16816.F32 R48, R12.reuse, R84, R48 ;  /* 0x000000540c30723c */ /* 0x050ff00000001830 */
[C---:B------:R-:W-:Y:S01]  /*2a60*/  HMMA.16816.F32 R44, R12.reuse, R86, R44 ;  /* 0x000000560c2c723c */ /* 0x040fe2000000182c */
[----:B------:R-:W4:Y:S07]  /*2a70*/  LDSM.16.M88.4 R84, [R208+0xe800] ;  /* 0x00e80000d054783b */ /* 0x000f2e0000000200 */
[C---:B-----5:R-:W-:Y:S08]  /*2a80*/  HMMA.16816.F32 R64, R12.reuse, R24, R64 ;  /* 0x000000180c40723c */ /* 0x060ff00000001840 */
[----:B------:R-:W-:Y:S08]  /*2a90*/  HMMA.16816.F32 R12, R12, R26, R28 ;  /* 0x0000001a0c0c723c */ /* 0x000ff0000000181c */
[C---:B--2---:R-:W-:Y:S08]  /*2aa0*/  HMMA.16816.F32 R28, R8.reuse, R32, R20 ;  /* 0x00000020081c723c */ /* 0x044ff00000001814 */
[C---:B------:R-:W-:Y:S08]  /*2ab0*/  HMMA.16816.F32 R24, R8.reuse, R34, R36 ;  /* 0x000000220818723c */ /* 0x040ff00000001824 */
[C---:B------:R-:W-:Y:S08]  /*2ac0*/  HMMA.16816.F32 R20, R8.reuse, R60, R40 ;  /* 0x0000003c0814723c */ /* 0x040ff00000001828 */
[C---:B------:R-:W-:Y:S08]  /*2ad0*/  HMMA.16816.F32 R40, R8.reuse, R62, R52 ;  /* 0x0000003e0828723c */ /* 0x040ff00000001834 */
[C---:B-1----:R-:W-:Y:S01]  /*2ae0*/  HMMA.16816.F32 R60, R8.reuse, R56, R48 ;  /* 0x00000038083c723c */ /* 0x042fe20000001830 */
[----:B------:R-:W-:Y:S07]  /*2af0*/  LDSM.16.M88.4 R48, [R219+0x6000] ;  /* 0x00600000db30783b */ /* 0x000fee0000000200 */
[C---:B------:R-:W-:Y:S01]  /*2b00*/  HMMA.16816.F32 R52, R8.reuse, R74, R12 ;  /* 0x0000004a0834723c */ /* 0x040fe2000000180c */
[----:B------:R-:W1:Y:S07]  /*2b10*/  LDSM.16.M88.4 R12, [R216+0x6000] ;  /* 0x00600000d80c783b */ /* 0x000e6e0000000200 */
[C---:B------:R-:W-:Y:S08]  /*2b20*/  HMMA.16816.F32 R56, R8.reuse, R58, R44 ;  /* 0x0000003a0838723c */ /* 0x040ff0000000182c */
[----:B------:R-:W-:Y:S01]  /*2b30*/  HMMA.16816.F32 R64, R8, R72, R64 ;  /* 0x000000480840723c */ /* 0x000fe20000001840 */
[----:B------:R-:W-:Y:S07]  /*2b40*/  LDSM.16.M88.4 R8, [R218+0x6000] ;  /* 0x00600000da08783b */ /* 0x000fee0000000200 */
[C---:B---3--:R-:W-:Y:S08]  /*2b50*/  HMMA.16816.F32 R44, R16.reuse, R88, R28 ;  /* 0x00000058102c723c */ /* 0x048ff0000000181c */
[C---:B------:R-:W-:Y:S01]  /*2b60*/  HMMA.16816.F32 R36, R16.reuse, R90, R24 ;  /* 0x0000005a1024723c */ /* 0x040fe20000001818 */
[----:B------:R-:W-:Y:S07]  /*2b70*/  LDSM.16.M88.4 R88, [R214+0xe000] ;  /* 0x00e00000d658783b */ /* 0x000fee0000000200 */
[C---:B----4-:R-:W-:Y:S08]  /*2b80*/  HMMA.16816.F32 R32, R16.reuse, R84, R20 ;  /* 0x000000541020723c */ /* 0x050ff00000001814 */
[C---:B------:R-:W-:Y:S01]  /*2b90*/  HMMA.16816.F32 R28, R16.reuse, R86, R40 ;  /* 0x00000056101c723c */ /* 0x040fe20000001828 */
[----:B------:R-:W2:Y:S07]  /*2ba0*/  LDSM.16.M88.4 R84, [R219+0x7800] ;  /* 0x00780000db54783b */ /* 0x000eae0000000200 */
[C---:B------:R-:W-:Y:S08]  /*2bb0*/  HMMA.16816.F32 R24, R16.reuse, R92, R60 ;  /* 0x0000005c1018723c */ /* 0x040ff0000000183c */
[C---:B------:R-:W-:Y:S08]  /*2bc0*/  HMMA.16816.F32 R20, R16.reuse, R94, R56 ;  /* 0x0000005e1014723c */ /* 0x040ff00000001838 */
[C---:B------:R-:W-:Y:S08]  /*2bd0*/  HMMA.16816.F32 R72, R16.reuse, R68, R64 ;  /* 0x000000441048723c */ /* 0x040ff00000001840 */
[----:B------:R-:W-:Y:S01]  /*2be0*/  HMMA.16816.F32 R64, R16, R70, R52 ;  /* 0x000000461040723c */ /* 0x000fe20000001834 */
[----:B------:R-:W-:Y:S04]  /*2bf0*/  LDSM.16.M88.4 R16, [R217+0x6000] ;  /* 0x00600000d910783b */ /* 0x000fe80000000200 */
[----:B------:R-:W-:Y:S03]  /*2c00*/  LDSM.16.M88.4 R68, [R213+0x6000] ;  /* 0x00600000d544783b */ /* 0x000fe60000000200 */
[C---:B-1----:R-:W-:Y:S01]  /*2c10*/  HMMA.16816.F32 R60, R12.reuse, R48, R44 ;  /* 0x000000300c3c723c */ /* 0x042fe2000000182c */
[----:B------:R-:W-:Y:S07]  /*2c20*/  LDSM.16.M88.4 R44, [R214+0xf000] ;  /* 0x00f00000d62c783b */ /* 0x000fee0000000200 */
[C---:B------:R-:W-:Y:S01]  /*2c30*/  HMMA.16816.F32 R36, R12.reuse, R50, R36 ;  /* 0x000000320c24723c */ /* 0x040fe20000001824 */
[----:B------:R-:W1:Y:S07]  /*2c40*/  LDSM.16.M88.4 R48, [R214+0xe800] ;  /* 0x00e80000d630783b */ /* 0x000e6e0000000200 */
[C---:B------:R-:W-:Y:S01]  /*2c50*/  HMMA.16816.F32 R56, R12.reuse, R76, R32 ;  /* 0x0000004c0c38723c */ /* 0x040fe20000001820 */
[----:B------:R-:W3:Y:S07]  /*2c60*/  LDSM.16.M88.4 R32, [R214+0xf800] ;  /* 0x00f80000d620783b */ /* 0x000eee0000000200 */
[C---:B------:R-:W-:Y:S08]  /*2c70*/  HMMA.16816.F32 R52, R12.reuse, R78, R28 ;  /* 0x0000004e0c34723c */ /* 0x040ff0000000181c */
[C---:B------:R-:W-:Y:S08]  /*2c80*/  HMMA.16816.F32 R40, R12.reuse, R80, R24 ;  /* 0x000000500c28723c */ /* 0x040ff00000001818 */
[C---:B------:R-:W-:Y:S08]  /*2c90*/  HMMA.16816.F32 R28, R12.reuse, R82, R20 ;  /* 0x000000520c1c723c */ /* 0x040ff00000001814 */
[C---:B--2---:R-:W-:Y:S01]  /*2ca0*/  HMMA.16816.F32 R20, R12.reuse, R86, R64 ;  /* 0x000000560c14723c */ /* 0x044fe20000001840 */
[----:B------:R-:W2:Y:S07]  /*2cb0*/  LDSM.16.M88.4 R64, [R213+0x6800] ;  /* 0x00680000d540783b */ /* 0x000eae0000000200 */
[----:B------:R-:W-:Y:S08]  /*2cc0*/  HMMA.16816.F32 R24, R12, R84, R72 ;  /* 0x000000540c18723c */ /* 0x000ff00000001848 */
[C---:B------:R-:W-:Y:S08]  /*2cd0*/  HMMA.16816.F32 R12, R8.reuse, R88, R60 ;  /* 0x00000058080c723c */ /* 0x040ff0000000183c */
[C---:B------:R-:W-:Y:S08]  /*2ce0*/  HMMA.16816.F32 R36, R8.reuse, R90, R36 ;  /* 0x0000005a0824723c */ /* 0x040ff00000001824 */
[C---:B-1----:R-:W-:Y:S08]  /*2cf0*/  HMMA.16816.F32 R60, R8.reuse, R50, R52 ;  /* 0x00000032083c723c */ /* 0x042ff00000001834 */
[C---:B------:R-:W-:Y:S08]  /*2d00*/  HMMA.16816.F32 R52, R8.reuse, R44, R40 ;  /* 0x0000002c0834723c */ /* 0x040ff00000001828 */
[C---:B---3--:R-:W-:Y:S01]  /*2d10*/  HMMA.16816.F32 R40, R8.reuse, R34, R20 ;  /* 0x000000220828723c */ /* 0x048fe20000001814 */
[----:B------:R-:W1:Y:S07]  /*2d20*/  LDSM.16.M88.4 R20, [R213+0x7000] ;  /* 0x00700000d514783b */ /* 0x000e6e0000000200 */
[C---:B------:R-:W-:Y:S08]  /*2d30*/  HMMA.16816.F32 R56, R8.reuse, R48, R56 ;  /* 0x000000300838723c */ /* 0x040ff00000001838 */
[C---:B------:R-:W-:Y:S08]  /*2d40*/  HMMA.16816.F32 R48, R8.reuse, R46, R28 ;  /* 0x0000002e0830723c */ /* 0x040ff0000000181c */
[----:B------:R-:W-:Y:S01]  /*2d50*/  HMMA.16816.F32 R44, R8, R32, R24 ;  /* 0x00000020082c723c */ /* 0x000fe20000001818 */
[----:B------:R-:W3:Y:S01]  /*2d60*/  LDSM.16.M88.4 R32, [R213+0x7800] ;  /* 0x00780000d520783b */ /* 0x000ee20000000200 */
[----:B------:R-:W-:-:S06]  /*2d70*/  DEPBAR.LE SB0, 0x0 ;  /* 0x000080000000791a */ /* 0x000fcc0000000000 */
[C---:B------:R-:W-:Y:S08]  /*2d80*/  HMMA.16816.F32 R12, R16.reuse, R68, R12 ;  /* 0x00000044100c723c */ /* 0x040ff0000000180c */
[C---:B------:R-:W-:Y:S08]  /*2d90*/  HMMA.16816.F32 R8, R16.reuse, R70, R36 ;  /* 0x000000461008723c */ /* 0x040ff00000001824 */
[C---:B--2---:R-:W-:Y:S08]  /*2da0*/  HMMA.16816.F32 R28, R16.reuse, R64, R56 ;  /* 0x00000040101c723c */ /* 0x044ff00000001838 */
[----:B------:R-:W-:Y:S01]  /*2db0*/  HMMA.16816.F32 R36, R16, R66, R60 ;  /* 0x000000421024723c */ /* 0x000fe2000000183c */
[----:B------:R-:W-:-:S02]  /*2dc0*/  FSEL R57, R14, -INF , !P1 ;  /* 0xff8000000e397808 */ /* 0x000fc40004800000 */
[----:B------:R-:W-:Y:S02]  /*2dd0*/  FSEL R56, R12, -INF , !P1 ;  /* 0xff8000000c387808 */ /* 0x000fe40004800000 */
[----:B------:R-:W-:Y:S02]  /*2de0*/  ISETP.GE.AND P1, PT, R3, UR8, PT ;  /* 0x0000000803007c0c */ /* 0x000fe4000bf26270 */
[----:B------:R-:W-:Y:S01]  /*2df0*/  FSEL R66, R15, -INF , !P0 ;  /* 0xff8000000f427808 */ /* 0x000fe20004000000 */
[----:B-1----:R-:W-:Y:S01]  /*2e00*/  HMMA.16816.F32 R24, R16, R20, R52 ;  /* 0x000000141018723c */ /* 0x002fe20000001834 */
[----:B------:R-:W-:-:S06]  /*2e10*/  IADD3 R3, R2, 0x21, RZ ;  /* 0x0000002102037810 */ /* 0x000fcc0007ffe0ff */
[----:B------:R-:W-:Y:S02]  /*2e20*/  FSEL R20, R13, -INF , !P0 ;  /* 0xff8000000d147808 */ /* 0x000fe40004000000 */
[C---:B------:R-:W-:Y:S01]  /*2e30*/  HMMA.16816.F32 R12, R16.reuse, R22, R48 ;  /* 0x00000016100c723c */ /* 0x040fe20000001830 */
[----:B------:R-:W-:Y:S02]  /*2e40*/  FSEL R53, R10, -INF , !P6 ;  /* 0xff8000000a357808 */ /* 0x000fe40007000000 */
[----:B------:R-:W-:Y:S02]  /*2e50*/  FSEL R52, R8, -INF , !P6 ;  /* 0xff80000008347808 */ /* 0x000fe40007000000 */
[----:B------:R-:W-:Y:S02]  /*2e60*/  FSEL R21, R9, -INF , !P5 ;  /* 0xff80000009157808 */ /* 0x000fe40006800000 */
[----:B------:R-:W-:Y:S02]  /*2e70*/  FSEL R22, R11, -INF , !P5 ;  /* 0xff8000000b167808 */ /* 0x000fe40006800000 */
[----:B---3--:R-:W-:Y:S01]  /*2e80*/  HMMA.16816.F32 R8, R16, R32, R44 ;  /* 0x000000201008723c */ /* 0x008fe2000000182c */
[----:B------:R-:W-:-:S02]  /*2e90*/  ISETP.GE.AND P6, PT, R3, UR8, PT ;  /* 0x0000000803007c0c */ /* 0x000fc4000bfc6270 */
[----:B------:R-:W-:Y:S02]  /*2ea0*/  IADD3 R3, R2, 0x29, RZ ;  /* 0x0000002902037810 */ /* 0x000fe40007ffe0ff */
[----:B------:R-:W-:Y:S02]  /*2eb0*/  FSEL R99, R30, -INF , !P4 ;  /* 0xff8000001e637808 */ /* 0x000fe40006000000 */
[----:B------:R-:W-:Y:S01]  /*2ec0*/  FSEL R96, R28, -INF , !P4 ;  /* 0xff8000001c607808 */ /* 0x000fe20006000000 */
[----:B------:R-:W-:Y:S01]  /*2ed0*/  HMMA.16816.F32 R16, R16, R34, R40 ;  /* 0x000000221010723c */ /* 0x000fe20000001828 */
[----:B------:R-:W-:Y:S02]  /*2ee0*/  ISETP.GE.AND P4, PT, R3, UR8, PT ;  /* 0x0000000803007c0c */ /* 0x000fe4000bf86270 */
[----:B------:R-:W-:Y:S02]  /*2ef0*/  IADD3 R3, R2, 0x31, RZ ;  /* 0x0000003102037810 */ /* 0x000fe40007ffe0ff */
[----:B------:R-:W-:-:S02]  /*2f00*/  FSEL R98, R38, -INF , !P2 ;  /* 0xff80000026627808 */ /* 0x000fc40005000000 */
[----:B------:R-:W-:Y:S02]  /*2f10*/  FSEL R84, R36, -INF , !P2 ;  /* 0xff80000024547808 */ /* 0x000fe40005000000 */
[----:B------:R-:W-:Y:S02]  /*2f20*/  ISETP.GE.AND P2, PT, R3, UR8, PT ;  /* 0x0000000803007c0c */ /* 0x000fe4000bf46270 */
[C---:B------:R-:W-:Y:S02]  /*2f30*/  IADD3 R3, R2.reuse, 0x38, RZ ;  /* 0x0000003802037810 */ /* 0x040fe40007ffe0ff */
[----:B------:R-:W-:Y:S02]  /*2f40*/  ISETP.GE.AND P0, PT, R5, UR8, PT ;  /* 0x0000000805007c0c */ /* 0x000fe4000bf06270 */
[----:B------:R-:W-:Y:S02]  /*2f50*/  IADD3 R5, R2, 0x28, RZ ;  /* 0x0000002802057810 */ /* 0x000fe40007ffe0ff */
[----:B------:R-:W-:-:S02]  /*2f60*/  FSEL R97, R39, -INF , !P1 ;  /* 0xff80000027617808 */ /* 0x000fc40004800000 */
[----:B------:R-:W-:Y:S02]  /*2f70*/  FSEL R67, R37, -INF , !P1 ;  /* 0xff80000025437808 */ /* 0x000fe40004800000 */
[----:B------:R-:W-:Y:S02]  /*2f80*/  ISETP.GE.AND P1, PT, R3, UR8, PT ;  /* 0x0000000803007c0c */ /* 0x000fe4000bf26270 */
[----:B------:R-:W-:Y:S02]  /*2f90*/  ISETP.GE.AND P5, PT, R5, UR8, PT ;  /* 0x0000000805007c0c */ /* 0x000fe4000bfa6270 */
[----:B------:R-:W-:Y:S02]  /*2fa0*/  IADD3 R5, R2, 0x30, RZ ;  /* 0x0000003002057810 */ /* 0x000fe40007ffe0ff */
[----:B------:R-:W-:Y:S02]  /*2fb0*/  FSEL R3, R16, -INF , !P1 ;  /* 0xff80000010037808 */ /* 0x000fe40004800000 */
[----:B------:R-:W-:-:S02]  /*2fc0*/  IADD3 R2, R2, 0x39, RZ ;  /* 0x0000003902027810 */ /* 0x000fc40007ffe0ff */
[----:B------:R-:W-:Y:S01]  /*2fd0*/  FSEL R192, R26, -INF , !P0 ;  /* 0xff8000001ac07808 */ /* 0x000fe20004000000 */
[----:B------:R1:W-:Y:S01]  /*2fe0*/  STL [R1+0x10], R3 ;  /* 0x0000100301007387 */ /* 0x0003e20000100800 */
[----:B------:R-:W-:Y:S02]  /*2ff0*/  FSEL R180, R24, -INF , !P0 ;  /* 0xff80000018b47808 */ /* 0x000fe40004000000 */
[----:B------:R-:W-:Y:S01]  /*3000*/  ISETP.GE.AND P0, PT, R2, UR8, PT ;  /* 0x0000000802007c0c */ /* 0x000fe2000bf06270 */
[----:B------:R-:W-:Y:S01]  /*3010*/  IMAD.IADD R2, R100, 0x1, R101 ;  /* 0x0000000164027824 */ /* 0x000fe200078e0265 */
[----:B------:R-:W-:Y:S02]  /*3020*/  FSEL R149, R31, -INF , !P3 ;  /* 0xff8000001f957808 */ /* 0x000fe40005800000 */
[----:B------:R-:W-:Y:S02]  /*3030*/  FSEL R204, R19, -INF , !P0 ;  /* 0xff80000013cc7808 */ /* 0x000fe40004000000 */
[----:B------:R-:W-:-:S02]  /*3040*/  FSEL R240, R17, -INF , !P0 ;  /* 0xff80000011f07808 */ /* 0x000fc40004000000 */
[----:B------:R-:W-:Y:S02]  /*3050*/  PLOP3.LUT P0, PT, PT, PT, UP0, 0x80, 0x0 ;  /* 0x000000000000781c */ /* 0x000fe40003f0f008 */
        /* <DEDUP_REMOVED lines=13> */
[----:B------:R-:W-:Y:S06]  /*3130*/  BAR.SYNC.DEFER_BLOCKING 0x0 ;  /* 0x0000000000007b1d */ /* 0x000fec0000010000 */
[----:B------:R-:W-:Y:S05]  /*3140*/  @!P0 BRA `(.L_x_642) ;  /* 0x0000024000008947 */ /* 0x000fea0003800000 */
[----:B-1----:R-:W-:Y:S01]  /*3150*/  ULEA.HI.SX32 UR7, UR29, 0xfffffffe, 0x1a ;  /* 0xfffffffe1d077891 */ /* 0x002fe2000f8fd23f */
[C---:B------:R-:W-:Y:S01]  /*3160*/  IMAD.SHL.U32 R12, R106.reuse, 0x20, RZ ;  /* 0x000000206a0c7824 */ /* 0x040fe200078e00ff */
[----:B------:R-:W-:-:S02]  /*3170*/  SHF.L.U64.HI R5, R106, 0x5, R107 ;  /* 0x000000056a057819 */ /* 0x000fc4000001026b */
        /* <DEDUP_REMOVED lines=8> */
[C---:B------:R-:W-:Y:S02]  /*3200*/  IADD3 R6, P2, R12.reuse, R8, RZ ;  /* 0x000000080c067210 */ /* 0x040fe40007f5e0ff */
        /* <DEDUP_REMOVED lines=24> */
.L_x_642:
[----:B-1----:R-:W-:Y:S04]  /*3390*/  STL [R1+0x34], R214 ;  /* 0x000034d601007387 */ /* 0x002fe80000100800 */
[----:B------:R-:W-:Y:S04]  /*33a0*/  STL [R1+0x30], R213 ;  /* 0x000030d501007387 */ /* 0x000fe80000100800 */
[----:B------:R1:W-:Y:S04]  /*33b0*/  STL [R1+0x2c], R208 ;  /* 0x00002cd001007387 */ /* 0x0003e80000100800 */
[----:B-1----:R-:W2:Y:S01]  /*33c0*/  LDL.LU R208, [R1+0x10] ;  /* 0x0000100001d07983 */ /* 0x002ea20000300800 */
[----:B------:R-:W-:Y:S01]  /*33d0*/  FMNMX.FTZ R3, R56, R20, !PT ;  /* 0x0000001438037209 */ /* 0x000fe20007810000 */
[----:B------:R-:W-:Y:S01]  /*33e0*/  IMAD R6, R108, 0x4, R102 ;  /* 0x000000046c067824 */ /* 0x000fe200078e0266 */
[----:B------:R-:W-:Y:S01]  /*33f0*/  USHF.L.U32 UR6, UR9, 0x1, URZ ;  /* 0x0000000109067899 */ /* 0x000fe2000800063f */
[----:B------:R-:W-:Y:S01]  /*3400*/  IMAD.WIDE.U32 R150, R111, -0x2daee0ad, RZ ;  /* 0xd2511f536f967825 */ /* 0x000fe200078e00ff */
[----:B------:R-:W-:Y:S01]  /*3410*/  FMNMX.FTZ R3, R52, R3, !PT ;  /* 0x0000000334037209 */ /* 0x000fe20007810000 */
[----:B------:R-:W-:Y:S01]  /*3420*/  UIADD3 UR16, UR31, -0x4498517b, URZ ;  /* 0xbb67ae851f107890 */ /* 0x000fe2000fffe03f */
[----:B------:R-:W-:Y:S01]  /*3430*/  STL [R1+0x18], R6 ;  /* 0x0000180601007387 */ /* 0x000fe20000100800 */
[----:B------:R-:W-:Y:S01]  /*3440*/  IMAD.WIDE.U32 R64, R6, -0x326172a9, RZ ;  /* 0xcd9e8d5706407825 */ /* 0x000fe200078e00ff */
[----:B------:R-:W-:Y:S01]  /*3450*/  FMNMX.FTZ R3, R21, R3, !PT ;  /* 0x0000000315037209 */ /* 0x000fe20007810000 */
[----:B------:R-:W-:Y:S01]  /*3460*/  UIADD3 UR17, UR30, -0x61c88647, URZ ;  /* 0x9e3779b91e117890 */ /* 0x000fe2000fffe03f */
[----:B------:R-:W-:Y:S01]  /*3470*/  SHF.L.U32 R209, R2, 0x1, RZ ;  /* 0x0000000102d17819 */ /* 0x000fe200000006ff */
[----:B------:R-:W-:Y:S01]  /*3480*/  UIADD3 UR15, UR30, 0x3c6ef372, URZ ;  /* 0x3c6ef3721e0f7890 */ /* 0x000fe2000fffe03f */
[----:B------:R-:W-:Y:S01]  /*3490*/  FMNMX.FTZ R3, R96, R3, !PT ;  /* 0x0000000360037209 */ /* 0x000fe20007810000 */
[----:B------:R-:W-:Y:S01]  /*34a0*/  UIADD3 UR14, UR31, 0x76cf5d0a, URZ ;  /* 0x76cf5d0a1f0e7890 */ /* 0x000fe2000fffe03f */
[----:B------:R-:W-:Y:S01]  /*34b0*/  IMAD R196, R110, 0x10000, R110 ;  /* 0x000100006ec47824 */ /* 0x000fe200078e026e */
[----:B------:R-:W-:Y:S01]  /*34c0*/  UIADD3 UR12, UR31, 0x32370b8f, URZ ;  /* 0x32370b8f1f0c7890 */ /* 0x000fe2000fffe03f */
[----:B------:R-:W-:Y:S01]  /*34d0*/  FMNMX.FTZ R3, R85, R3, !PT ;  /* 0x0000000355037209 */ /* 0x000fe20007810000 */
[----:B------:R-:W-:Y:S01]  /*34e0*/  UIADD3 UR13, UR30, -0x255992d5, URZ ;  /* 0xdaa66d2b1e0d7890 */ /* 0x000fe2000fffe03f */
[----:B------:R-:W-:Y:S01]  /*34f0*/  IMAD R210, R4, 0x2, R209 ;  /* 0x0000000204d27824 */ /* 0x000fe200078e02d1 */
[----:B------:R-:W-:Y:S01]  /*3500*/  UIADD3 UR11, UR30, 0x78dde6e4, URZ ;  /* 0x78dde6e41e0b7890 */ /* 0x000fe2000fffe03f */
[----:B------:R-:W-:Y:S01]  /*3510*/  FMNMX.FTZ R3, R84, R3, !PT ;  /* 0x0000000354037209 */ /* 0x000fe20007810000 */
[----:B------:R-:W-:Y:S01]  /*3520*/  UIADD3 UR8, UR31, -0x56f99767, URZ ;  /* 0xa90668991f087890 */ /* 0x000fe2000fffe03f */
[C---:B------:R-:W-:Y:S01]  /*3530*/  LEA R212, R0.reuse, R209, 0x1 ;  /* 0x000000d100d47211 */ /* 0x040fe200078e08ff */
[----:B------:R-:W-:Y:S01]  /*3540*/  UIADD3 UR10, UR31, -0x126145ec, URZ ;  /* 0xed9eba141f0a7890 */ /* 0x000fe2000fffe03f */
[----:B------:R-:W-:Y:S01]  /*3550*/  FMNMX.FTZ R5, R67, R3, !PT ;  /* 0x0000000343057209 */ /* 0x000fe20007810000 */
[----:B------:R-:W-:Y:S01]  /*3560*/  UIADD3 UR19, UR30, -0x4ab325aa, URZ ;  /* 0xb54cda561e137890 */ /* 0x000fe2000fffe03f */
[----:B------:R-:W-:Y:S01]  /*3570*/  FMNMX.FTZ R3, R57, R66, !PT ;  /* 0x0000004239037209 */ /* 0x000fe20007810000 */
[----:B------:R-:W-:Y:S01]  /*3580*/  IMAD R211, R0, 0x2, R210 ;  /* 0x0000000200d37824 */ /* 0x000fe200078e02d2 */
        /* <DEDUP_REMOVED lines=19> */
[----:B------:R-:W-:-:S03]  /*36c0*/  FMNMX.FTZ R3, R97, R3, !PT ;  /* 0x0000000361037209 */ /* 0x000fc60007810000 */
[----:B------:R-:W-:Y:S01]  /*36d0*/  LDSM.16.MT88.4 R28, [R211+0x12000] ;  /* 0x01200000d31c783b */ /* 0x000fe20000004200 */
[----:B------:R-:W-:-:S03]  /*36e0*/  FMNMX.FTZ R3, R192, R3, !PT ;  /* 0x00000003c0037209 */ /* 0x000fc60007810000 */
[----:B------:R-:W-:Y:S01]  /*36f0*/  LDSM.16.MT88.4 R32, [R212+0x12000] ;  /* 0x01200000d420783b */ /* 0x000fe20000004200 */
[----:B------:R-:W-:-:S04]  /*3700*/  FMNMX.FTZ R3, R193, R3, !PT ;  /* 0x00000003c1037209 */ /* 0x000fc80007810000 */
[----:B------:R-:W-:-:S04]  /*3710*/  FMNMX.FTZ R3, R194, R3, !PT ;  /* 0x00000003c2037209 */ /* 0x000fc80007810000 */
[----:B------:R-:W-:-:S04]  /*3720*/  FMNMX.FTZ R3, R195, R3, !PT ;  /* 0x00000003c3037209 */ /* 0x000fc80007810000 */
[----:B------:R-:W-:-:S04]  /*3730*/  FMNMX.FTZ R3, R189, R3, !PT ;  /* 0x00000003bd037209 */ /* 0x000fc80007810000 */
[----:B------:R-:W-:-:S04]  /*3740*/  FMNMX.FTZ R3, R241, R3, !PT ;  /* 0x00000003f1037209 */ /* 0x000fc80007810000 */
[----:B------:R-:W-:-:S04]  /*3750*/  FMNMX.FTZ R3, R190, R3, !PT ;  /* 0x00000003be037209 */ /* 0x000fc80007810000 */
[----:B------:R-:W-:-:S05]  /*3760*/  FMNMX.FTZ R3, R204, R3, !PT ;  /* 0x00000003cc037209 */ /* 0x000fca0007810000 */
[----:B------:R-:W1:Y:S02]  /*3770*/  SHFL.BFLY PT, R9, R3, 0x2, 0x1f ;  /* 0x0c401f0003097f89 */ /* 0x000e6400000e0000 */
[----:B-1----:R-:W-:Y:S02]  /*3780*/  FMNMX.FTZ R3, R3, R9, !PT ;  /* 0x0000000903037209 */ /* 0x002fe40007810000 */
[----:B--2---:R-:W-:-:S04]  /*3790*/  FMNMX.FTZ R148, R208, R148, !PT ;  /* 0x00000094d0947209 */ /* 0x004fc80007810000 */
[----:B------:R-:W-:-:S05]  /*37a0*/  FMNMX.FTZ R148, R240, R148, !PT ;  /* 0x00000094f0947209 */ /* 0x000fca0007810000 */
[----:B------:R-:W1:Y:S02]  /*37b0*/  SHFL.BFLY PT, R5, R148, 0x2, 0x1f ;  /* 0x0c401f0094057f89 */ /* 0x000e6400000e0000 */
[----:B-1----:R-:W-:Y:S02]  /*37c0*/  FMNMX.FTZ R148, R148, R5, !PT ;  /* 0x0000000594947209 */ /* 0x002fe40007810000 */
[----:B------:R-:W-:-:S03]  /*37d0*/  LOP3.LUT R5, R103, UR30, RZ, 0x3c, !PT ;  /* 0x0000001e67057c12 */ /* 0x000fc6000f8e3cff */
[----:B------:R-:W1:Y:S01]  /*37e0*/  SHFL.BFLY PT, R10, R148, 0x1, 0x1f ;  /* 0x0c201f00940a7f89 */ /* 0x000e6200000e0000 */
[----:B------:R-:W-:-:S03]  /*37f0*/  LOP3.LUT R6, R65, R5, RZ, 0x3c, !PT ;  /* 0x0000000541067212 */ /* 0x000fc600078e3cff */
[----:B------:R2:W-:Y:S02]  /*3800*/  STL [R1+0x14], R5 ;  /* 0x0000140501007387 */ /* 0x0005e40000100800 */
[----:B------:R-:W-:-:S05]  /*3810*/  IMAD.WIDE.U32 R86, R6, -0x2daee0ad, RZ ;  /* 0xd2511f5306567825 */ /* 0x000fca00078e00ff */
[----:B------:R-:W-:-:S05]  /*3820*/  LOP3.LUT R8, R87, UR16, R150, 0x96, !PT ;  /* 0x0000001057087c12 */ /* 0x000fca000f8e9696 */
[----:B------:R-:W-:Y:S01]  /*3830*/  IMAD.WIDE.U32 R58, R8, -0x326172a9, RZ ;  /* 0xcd9e8d57083a7825 */ /* 0x000fe200078e00ff */
[----:B-1----:R-:W-:Y:S02]  /*3840*/  FMNMX.FTZ R148, R148, R10, !PT ;  /* 0x0000000a94947209 */ /* 0x002fe40007810000 */
[----:B------:R-:W1:Y:S02]  /*3850*/  SHFL.BFLY PT, R10, R3, 0x1, 0x1f ;  /* 0x0c201f00030a7f89 */ /* 0x000e6400000e0000 */
[C---:B------:R-:W-:Y:S01]  /*3860*/  FSETP.NEU.FTZ.AND P1, PT, R148.reuse, -INF , PT ;  /* 0xff8000009400780b */ /* 0x040fe20003f3d000 */
[----:B--2---:R-:W-:Y:S01]  /*3870*/  IMAD.U32 R5, RZ, RZ, UR6 ;  /* 0x00000006ff057e24 */ /* 0x004fe2000f8e00ff */
[----:B------:R-:W-:Y:S01]  /*3880*/  UIADD3 UR6, UR6, 0x1, URZ ;  /* 0x0000000106067890 */ /* 0x000fe2000fffe03f */
[----:B------:R-:W-:-:S03]  /*3890*/  FMUL.FTZ R13, R148, c[0x0][0x23c] ;  /* 0x00008f00940d7a20 */ /* 0x000fc60000410000 */
[----:B------:R-:W-:Y:S02]  /*38a0*/  LOP3.LUT R5, R151, UR31, R5, 0x96, !PT ;  /* 0x0000001f97057c12 */ /* 0x000fe4000f8e9605 */
[----:B------:R-:W-:-:S03]  /*38b0*/  FSEL R13, R13, RZ, P1 ;  /* 0x000000ff0d0d7208 */ /* 0x000fc60000800000 */
[----:B------:R-:W-:-:S05]  /*38c0*/  IMAD.WIDE.U32 R6, R5, -0x326172a9, RZ ;  /* 0xcd9e8d5705067825 */ /* 0x000fca00078e00ff */
[----:B------:R-:W-:Y:S02]  /*38d0*/  LOP3.LUT R7, R7, UR17, R64, 0x96, !PT ;  /* 0x0000001107077c12 */ /* 0x000fe4000f8e9640 */
[----:B------:R-:W-:-:S03]  /*38e0*/  LOP3.LUT R8, R59, UR15, R6, 0x96, !PT ;  /* 0x0000000f3b087c12 */ /* 0x000fc6000f8e9606 */
[----:B------:R-:W-:Y:S01]  /*38f0*/  IMAD.WIDE.U32 R6, R7, -0x2daee0ad, RZ ;  /* 0xd2511f5307067825 */ /* 0x000fe200078e00ff */
[----:B-1----:R-:W-:-:S03]  /*3900*/  FMNMX.FTZ R3, R3, R10, !PT ;  /* 0x0000000a03037209 */ /* 0x002fc60007810000 */
[----:B------:R-:W-:Y:S01]  /*3910*/  IMAD.WIDE.U32 R8, R8, -0x2daee0ad, RZ ;  /* 0xd2511f5308087825 */ /* 0x000fe200078e00ff */
[----:B------:R-:W-:Y:S02]  /*3920*/  LOP3.LUT R7, R7, UR14, R86, 0x96, !PT ;  /* 0x0000000e07077c12 */ /* 0x000fe4000f8e9656 */
[C---:B------:R-:W-:Y:S01]  /*3930*/  FSETP.NEU.FTZ.AND P1, PT, R3.reuse, -INF , PT ;  /* 0xff8000000300780b */ /* 0x040fe20003f3d000 */
[----:B------:R-:W-:Y:S01]  /*3940*/  FMUL.FTZ R12, R3, c[0x0][0x23c] ;  /* 0x00008f00030c7a20 */ /* 0x000fe20000410000 */
[----:B------:R-:W-:Y:S01]  /*3950*/  LOP3.LUT R5, R9, UR12, R6, 0x96, !PT ;  /* 0x0000000c09057c12 */ /* 0x000fe2000f8e9606 */
[----:B------:R-:W-:-:S03]  /*3960*/  IMAD.WIDE.U32 R6, R7, -0x326172a9, RZ ;  /* 0xcd9e8d5707067825 */ /* 0x000fc600078e00ff */
[----:B------:R-:W-:Y:S01]  /*3970*/  FSEL R12, R12, RZ, P1 ;  /* 0x000000ff0c0c7208 */ /* 0x000fe20000800000 */
[----:B------:R-:W-:Y:S01]  /*3980*/  IMAD.WIDE.U32 R44, R5, -0x326172a9, RZ ;  /* 0xcd9e8d57052c7825 */ /* 0x000fe200078e00ff */
[----:B------:R-:W-:-:S03]  /*3990*/  LOP3.LUT R7, R7, UR13, R58, 0x96, !PT ;  /* 0x0000000d07077c12 */ /* 0x000fc6000f8e963a */
[----:B------:R-:W-:Y:S01]  /*39a0*/  FFMA.FTZ R9, R56, c[0x0][0x23c], -R13 ;  /* 0x00008f0038097a23 */ /* 0x000fe2000001080d */
[----:B------:R-:W-:Y:S01]  /*39b0*/  LOP3.LUT R5, R45, UR11, R6, 0x96, !PT ;  /* 0x0000000b2d057c12 */ /* 0x000fe2000f8e9606 */
[----:B------:R-:W-:Y:S02]  /*39c0*/  IMAD.WIDE.U32 R6, R7, -0x2daee0ad, RZ ;  /* 0xd2511f5307067825 */ /* 0x000fe400078e00ff */
[----:B------:R1:W-:Y:S02]  /*39d0*/  MUFU.EX2 R201, R9 ;  /* 0x0000000900c97308 */ /* 0x0003e40000000800 */
[----:B------:R-:W-:Y:S01]  /*39e0*/  IMAD.WIDE.U32 R46, R5, -0x2daee0ad, RZ ;  /* 0xd2511f53052e7825 */ /* 0x000fe200078e00ff */
[----:B------:R-:W-:-:S03]  /*39f0*/  LOP3.LUT R8, R7, UR10, R8, 0x96, !PT ;  /* 0x0000000a07087c12 */ /* 0x000fc6000f8e9608 */
[----:B------:R-:W-:Y:S01]  /*3a00*/  FFMA.FTZ R5, R52, c[0x0][0x23c], -R13 ;  /* 0x00008f0034057a23 */ /* 0x000fe2000001080d */
[----:B------:R-:W-:Y:S01]  /*3a10*/  LOP3.LUT R6, R47, UR8, R6, 0x96, !PT ;  /* 0x000000082f067c12 */ /* 0x000fe2000f8e9606 */
[----:B------:R-:W-:Y:S02]  /*3a20*/  IMAD.WIDE.U32 R14, R8, -0x326172a9, RZ ;  /* 0xcd9e8d57080e7825 */ /* 0x000fe400078e00ff */
[----:B------:R2:W-:Y:S02]  /*3a30*/  MUFU.EX2 R202, R5 ;  /* 0x0000000500ca7308 */ /* 0x0005e40000000800 */
[----:B------:R-:W-:-:S04]  /*3a40*/  IMAD.WIDE.U32 R6, R6, -0x326172a9, RZ ;  /* 0xcd9e8d5706067825 */ /* 0x000fc800078e00ff */
[----:B-1----:R-:W-:Y:S01]  /*3a50*/  FFMA.FTZ R9, R20, c[0x0][0x23c], -R13 ;  /* 0x00008f0014097a23 */ /* 0x002fe2000001080d */
[----:B------:R-:W-:Y:S01]  /*3a60*/  LOP3.LUT R10, R6, 0xff, RZ, 0xc0, !PT ;  /* 0x000000ff060a7812 */ /* 0x000fe200078ec0ff */
[----:B------:R-:W-:Y:S01]  /*3a70*/  FFMA.FTZ R2, R57, c[0x0][0x23c], -R12 ;  /* 0x00008f0039027a23 */ /* 0x000fe2000001080c */
[----:B------:R-:W-:Y:S01]  /*3a80*/  SHF.R.U32.HI R8, RZ, 0x10, R6 ;  /* 0x00000010ff087819 */ /* 0x000fe20000011606 */
[----:B------:R1:W-:Y:S01]  /*3a90*/  MUFU.EX2 R239, R9 ;  /* 0x0000000900ef7308 */ /* 0x0003e20000000800 */
[----:B------:R-:W-:Y:S01]  /*3aa0*/  FFMA.FTZ R4, R66, c[0x0][0x23c], -R12 ;  /* 0x00008f0042047a23 */ /* 0x000fe2000001080c */
[----:B------:R-:W-:Y:S01]  /*3ab0*/  SHF.R.U32.HI R11, RZ, 0x18, R6 ;  /* 0x00000018ff0b7819 */ /* 0x000fe20000011606 */
[----:B------:R-:W-:Y:S01]  /*3ac0*/  IMAD.MOV.U32 R66, RZ, RZ, R241 ;  /* 0x000000ffff427224 */ /* 0x000fe200078e00f1 */
[----:B------:R-:W-:Y:S01]  /*3ad0*/  LOP3.LUT R8, R8, 0xff, RZ, 0xc0, !PT ;  /* 0x000000ff08087812 */ /* 0x000fe200078ec0ff */
[----:B--2---:R-:W-:-:S03]  /*3ae0*/  FFMA.FTZ R5, R21, c[0x0][0x23c], -R13 ;  /* 0x00008f0015057a23 */ /* 0x004fc6000001080d */
[----:B------:R-:W-:Y:S01]  /*3af0*/  MUFU.EX2 R207, R2 ;  /* 0x0000000200cf7308 */ /* 0x000fe20000000800 */
[----:B------:R-:W-:-:S07]  /*3b00*/  PRMT R11, R8, 0x5410, R11 ;  /* 0x00005410080b7816 */ /* 0x000fce000000000b */
[----:B------:R2:W3:Y:S01]  /*3b10*/  MUFU.EX2 R213, R5 ;  /* 0x0000000500d57308 */ /* 0x0004e20000000800 */
[----:B-1----:R-:W-:Y:S02]  /*3b20*/  FFMA.FTZ R9, R53, c[0x0][0x23c], -R12 ;  /* 0x00008f0035097a23 */ /* 0x002fe4000001080c */
[----:B------:R-:W-:Y:S05]  /*3b30*/  LDSM.16.MT88.4 R52, [R210+0x12000] ;  /* 0x01200000d234783b */ /* 0x000fea0000004200 */
[----:B------:R1:W-:Y:S01]  /*3b40*/  MUFU.EX2 R203, R9 ;  /* 0x0000000900cb7308 */ /* 0x0003e20000000800 */
[----:B--2---:R-:W-:-:S07]  /*3b50*/  LOP3.LUT R5, R6, 0xffff, RZ, 0xc0, !PT ;  /* 0x0000ffff06057812 */ /* 0x004fce00078ec0ff */
[----:B------:R2:W-:Y:S01]  /*3b60*/  MUFU.EX2 R205, R4 ;  /* 0x0000000400cd7308 */ /* 0x0005e20000000800 */
[----:B------:R-:W-:Y:S02]  /*3b70*/  LOP3.LUT R6, R7, UR19, R14, 0x96, !PT ;  /* 0x0000001307067c12 */ /* 0x000fe4000f8e960e */
[----:B------:R-:W-:Y:S02]  /*3b80*/  SHF.R.U32.HI R5, RZ, 0x8, R5 ;  /* 0x00000008ff057819 */ /* 0x000fe40000011605 */
[----:B------:R-:W-:Y:S02]  /*3b90*/  SHF.R.U32.HI R2, RZ, 0x10, R6 ;  /* 0x00000010ff027819 */ /* 0x000fe40000011606 */
[----:B------:R-:W-:Y:S01]  /*3ba0*/  PRMT R10, R10, 0x5410, R5 ;  /* 0x000054100a0a7816 */ /* 0x000fe20000000005 */
[----:B------:R-:W-:Y:S01]  /*3bb0*/  FFMA.FTZ R5, R22, c[0x0][0x23c], -R12 ;  /* 0x00008f0016057a23 */ /* 0x000fe2000001080c */
[C---:B------:R-:W-:Y:S01]  /*3bc0*/  LOP3.LUT R0, R6.reuse, 0xffff, RZ, 0xc0, !PT ;  /* 0x0000ffff06007812 */ /* 0x040fe200078ec0ff */
[----:B------:R-:W4:Y:S01]  /*3bd0*/  LDSM.16.MT88.4 R20, [R209+0x10000] ;  /* 0x01000000d114783b */ /* 0x000f220000004200 */
[----:B-1----:R-:W-:Y:S01]  /*3be0*/  LOP3.LUT R9, R6, 0xff, RZ, 0xc0, !PT ;  /* 0x000000ff06097812 */ /* 0x002fe200078ec0ff */
[----:B------:R-:W1:Y:S01]  /*3bf0*/  MUFU.EX2 R214, R5 ;  /* 0x0000000500d67308 */ /* 0x000e620000000800 */
[----:B------:R-:W-:-:S02]  /*3c00*/  SHF.R.U32.HI R8, RZ, 0x18, R6 ;  /* 0x00000018ff087819 */ /* 0x000fc40000011606 */
[----:B------:R-:W-:Y:S01]  /*3c10*/  LOP3.LUT R6, R2, 0xff, RZ, 0xc0, !PT ;  /* 0x000000ff02067812 */ /* 0x000fe200078ec0ff */
[--C-:B--2---:R-:W-:Y:S01]  /*3c20*/  HSET2.LE.AND R4, R11, R196.reuse, PT ;  /* 0x000000c40b047233 */ /* 0x104fe20003803000 */
[----:B------:R-:W-:Y:S01]  /*3c30*/  SHF.R.U32.HI R7, RZ, 0x8, R0 ;  /* 0x00000008ff077819 */ /* 0x000fe20000011600 */
[----:B------:R-:W-:Y:S01]  /*3c40*/  HSET2.LE.AND R0, R10, R196, PT ;  /* 0x000000c40a007233 */ /* 0x000fe20003803000 */
[----:B------:R-:W-:Y:S02]  /*3c50*/  PRMT R6, R6, 0x5410, R8 ;  /* 0x0000541006067816 */ /* 0x000fe40000000008 */
[----:B---3--:R-:W-:Y:S02]  /*3c60*/  F2FP.PACK_AB R2, R213, R202 ;  /* 0x000000cad502723e */ /* 0x008fe400000000ff */
[----:B------:R-:W-:Y:S02]  /*3c70*/  PRMT R7, R9, 0x5410, R7 ;  /* 0x0000541009077816 */ /* 0x000fe40000000007 */
[----:B------:R-:W-:-:S02]  /*3c80*/  LOP3.LUT R10, R0, R2, RZ, 0xc0, !PT ;  /* 0x00000002000a7212 */ /* 0x000fc400078ec0ff */
[----:B------:R-:W-:Y:S01]  /*3c90*/  F2FP.PACK_AB R2, R239, R201 ;  /* 0x000000c9ef02723e */ /* 0x000fe200000000ff */
[----:B------:R-:W-:Y:S01]  /*3ca0*/  HSET2.LE.AND R0, R7, R196, PT ;  /* 0x000000c407007233 */ /* 0x000fe20003803000 */
[----:B-1----:R-:W-:-:S04]  /*3cb0*/  F2FP.PACK_AB R5, R214, R203 ;  /* 0x000000cbd605723e */ /* 0x002fc800000000ff */
[----:B------:R-:W-:Y:S01]  /*3cc0*/  LOP3.LUT R11, R4, R5, RZ, 0xc0, !PT ;  /* 0x00000005040b7212 */ /* 0x000fe200078ec0ff */
[----:B------:R-:W-:Y:S01]  /*3cd0*/  HSET2.LE.AND R4, R6, R196, PT ;  /* 0x000000c406047233 */ /* 0x000fe20003803000 */
[----:B------:R-:W-:Y:S02]  /*3ce0*/  F2FP.PACK_AB R5, R205, R207 ;  /* 0x000000cfcd05723e */ /* 0x000fe400000000ff */
[----:B------:R-:W-:Y:S01]  /*3cf0*/  LOP3.LUT R8, R0, R2, RZ, 0xc0, !PT ;  /* 0x0000000200087212 */ /* 0x000fe200078ec0ff */
[--C-:B------:R-:W-:Y:S01]  /*3d00*/  FFMA.FTZ R0, R96, c[0x0][0x23c], -R13.reuse ;  /* 0x00008f0060007a23 */ /* 0x100fe2000001080d */
[----:B------:R-:W-:Y:S01]  /*3d10*/  LOP3.LUT R9, R4, R5, RZ, 0xc0, !PT ;  /* 0x0000000504097212 */ /* 0x000fe200078ec0ff */
[--C-:B------:R-:W-:Y:S01]  /*3d20*/  FFMA.FTZ R2, R84, c[0x0][0x23c], -R13.reuse ;  /* 0x00008f0054027a23 */ /* 0x100fe2000001080d */
[----:B------:R-:W1:Y:S01]  /*3d30*/  LDSM.16.MT88.4 R4, [R212+0x14000] ;  /* 0x01400000d404783b */ /* 0x000e620000004200 */
[----:B------:R2:W3:Y:S04]  /*3d40*/  MUFU.EX2 R56, R0 ;  /* 0x0000000000387308 */ /* 0x0004e80000000800 */
[C---:B------:R-:W-:Y:S08]  /*3d50*/  HMMA.16816.F32 R128, R8.reuse, R24, RZ ;  /* 0x000000180880723c */ /* 0x040ff000000018ff */
[----:B----4-:R-:W-:Y:S01]  /*3d60*/  HMMA.16816.F32 R152, R8, R20, RZ ;  /* 0x000000140898723c */ /* 0x010fe200000018ff */
[----:B--2---:R-:W-:-:S02]  /*3d70*/  FFMA.FTZ R0, R85, c[0x0][0x23c], -R13 ;  /* 0x00008f0055007a23 */ /* 0x004fc4000001080d */
[----:B---3--:R-:W-:-:S05]  /*3d80*/  IMAD.MOV.U32 R85, RZ, RZ, R56 ;  /* 0x000000ffff557224 */ /* 0x008fca00078e0038 */
[C---:B------:R-:W-:Y:S01]  /*3d90*/  HMMA.16816.F32 R120, R8.reuse, R22, RZ ;  /* 0x000000160878723c */ /* 0x040fe200000018ff */
[----:B------:R-:W2:Y:S01]  /*3da0*/  LDSM.16.MT88.4 R20, [R211+0x14000] ;  /* 0x01400000d314783b */ /* 0x000ea20000004200 */
[----:B------:R3:W-:Y:S06]  /*3db0*/  MUFU.EX2 R238, R0 ;  /* 0x0000000000ee7308 */ /* 0x0007ec0000000800 */
[C---:B------:R-:W-:Y:S01]  /*3dc0*/  HMMA.16816.F32 R88, R8.reuse, R26, RZ ;  /* 0x0000001a0858723c */ /* 0x040fe200000018ff */
[----:B------:R-:W4:Y:S07]  /*3dd0*/  LDSM.16.MT88.4 R24, [R210+0x16000] ;  /* 0x01600000d218783b */ /* 0x000f2e0000004200 */
[----:B------:R-:W-:Y:S01]  /*3de0*/  HMMA.16816.F32 R136, R8, R60, RZ ;  /* 0x0000003c0888723c */ /* 0x000fe200000018ff */
[----:B---3--:R-:W-:-:S07]  /*3df0*/  LOP3.LUT R0, R15, UR9, R44, 0x96, !PT ;  /* 0x000000090f007c12 */ /* 0x008fce000f8e962c */
[C---:B------:R-:W-:Y:S08]  /*3e00*/  HMMA.16816.F32 R104, R8.reuse, R62, RZ ;  /* 0x0000003e0868723c */ /* 0x040ff000000018ff */
[C---:B------:R-:W-:Y:S01]  /*3e10*/  HMMA.16816.F32 R124, R8.reuse, R16, RZ ;  /* 0x00000010087c723c */ /* 0x040fe200000018ff */
[----:B------:R3:W2:Y:S07]  /*3e20*/  MUFU.EX2 R17, R2 ;  /* 0x0000000200117308 */ /* 0x0006ae0000000800 */
[C---:B-1----:R-:W-:Y:S07]  /*3e30*/  HMMA.16816.F32 R60, R8.reuse, R4, RZ ;  /* 0x00000004083c723c */ /* 0x042fee00000018ff */
[----:B------:R-:W-:Y:S01]  /*3e40*/  IMAD.WIDE.U32 R4, R0, -0x2daee0ad, RZ ;  /* 0xd2511f5300047825 */ /* 0x000fe200078e00ff */
[----:B------:R-:W-:Y:S03]  /*3e50*/  HMMA.16816.F32 R144, R8, R48, RZ ;  /* 0x000000300890723c */ /* 0x000fe600000018ff */
[----:B---3--:R-:W-:Y:S01]  /*3e60*/  FFMA.FTZ R2, R67, c[0x0][0x23c], -R13 ;  /* 0x00008f0043027a23 */ /* 0x008fe2000001080d */
[----:B------:R-:W-:-:S02]  /*3e70*/  LOP3.LUT R0, R4, 0xffff, RZ, 0xc0, !PT ;  /* 0x0000ffff04007812 */ /* 0x000fc400078ec0ff */
[----:B------:R-:W-:Y:S01]  /*3e80*/  LOP3.LUT R14, R4, 0xff, RZ, 0xc0, !PT ;  /* 0x000000ff040e7812 */ /* 0x000fe200078ec0ff */
[----:B------:R1:W3:Y:S01]  /*3e90*/  MUFU.EX2 R191, R2 ;  /* 0x0000000200bf7308 */ /* 0x0002e20000000800 */
[----:B------:R-:W-:Y:S01]  /*3ea0*/  HMMA.16816.F32 R112, R8, R50, RZ ;  /* 0x000000320870723c */ /* 0x000fe200000018ff */
[----:B------:R-:W-:-:S07]  /*3eb0*/  MOV R67, R240 ;  /* 0x000000f000437202 */ /* 0x000fce0000000f00 */
[C---:B------:R-:W-:Y:S07]  /*3ec0*/  HMMA.16816.F32 R48, R8.reuse, R6, RZ ;  /* 0x000000060830723c */ /* 0x040fee00000018ff */
[----:B------:R-:W-:Y:S01]  /*3ed0*/  FFMA.FTZ R6, R99, c[0x0][0x23c], -R12 ;  /* 0x00008f0063067a23 */ /* 0x000fe2000001080c */
[----:B-1----:R-:W-:Y:S01]  /*3ee0*/  SHF.R.U32.HI R2, RZ, 0x10, R4 ;  /* 0x00000010ff027819 */ /* 0x002fe20000011604 */
[----:B------:R-:W-:Y:S01]  /*3ef0*/  HMMA.16816.F32 R76, R8, R36, RZ ;  /* 0x00000024084c723c */ /* 0x000fe200000018ff */
[----:B------:R-:W-:Y:S01]  /*3f00*/  SHF.R.U32.HI R7, RZ, 0x8, R0 ;  /* 0x00000008ff077819 */ /* 0x000fe20000011600 */
[----:B------:R1:W-:Y:S01]  /*3f10*/  MUFU.EX2 R236, R6 ;  /* 0x0000000600ec7308 */ /* 0x0003e20000000800 */
[----:B------:R-:W-:Y:S01]  /*3f20*/  LOP3.LUT R0, R5, UR18, R46, 0x96, !PT ;  /* 0x0000001205007c12 */ /* 0x000fe2000f8e962e */
[----:B------:R-:W-:Y:S01]  /*3f30*/  FFMA.FTZ R5, R97, c[0x0][0x23c], -R12 ;  /* 0x00008f0061057a23 */ /* 0x000fe2000001080c */
[----:B------:R-:W-:-:S02]  /*3f40*/  PRMT R15, R14, 0x5410, R7 ;  /* 0x000054100e0f7816 */ /* 0x000fc40000000007 */
[----:B------:R-:W-:Y:S01]  /*3f50*/  LOP3.LUT R14, R0, 0xff, RZ, 0xc0, !PT ;  /* 0x000000ff000e7812 */ /* 0x000fe200078ec0ff */
[----:B------:R-:W-:Y:S01]  /*3f60*/  HMMA.16816.F32 R116, R8, R38, RZ ;  /* 0x000000260874723c */ /* 0x000fe200000018ff */
[----:B------:R-:W3:Y:S01]  /*3f70*/  LDSM.16.MT88.4 R36, [R209+0x16000] ;  /* 0x01600000d124783b */ /* 0x000ee20000004200 */
[----:B------:R2:W-:Y:S01]  /*3f80*/  MUFU.EX2 R200, R5 ;  /* 0x0000000500c87308 */ /* 0x0005e20000000800 */
[----:B------:R-:W-:-:S05]  /*3f90*/  SHF.R.U32.HI R7, RZ, 0x18, R0 ;  /* 0x00000018ff077819 */ /* 0x000fca0000011600 */
[----:B------:R-:W-:Y:S01]  /*3fa0*/  HMMA.16816.F32 R72, R8, R52, RZ ;  /* 0x000000340848723c */ /* 0x000fe200000018ff */
[----:B-1----:R-:W-:Y:S02]  /*3fb0*/  SHF.R.U32.HI R6, RZ, 0x18, R4 ;  /* 0x00000018ff067819 */ /* 0x002fe40000011604 */
[----:B------:R-:W-:Y:S01]  /*3fc0*/  LOP3.LUT R4, R2, 0xff, RZ, 0xc0, !PT ;  /* 0x000000ff02047812 */ /* 0x000fe200078ec0ff */
[----:B------:R-:W-:-:S04]  /*3fd0*/  FFMA.FTZ R2, R98, c[0x0][0x23c], -R12 ;  /* 0x00008f0062027a23 */ /* 0x000fc8000001080c */
[C---:B------:R-:W-:Y:S01]  /*3fe0*/  HMMA.16816.F32 R100, R8.reuse, R54, RZ ;  /* 0x000000360864723c */ /* 0x040fe200000018ff */
[----:B------:R1:W1:Y:S01]  /*3ff0*/  MUFU.EX2 R84, R2 ;  /* 0x0000000200547308 */ /* 0x0002620000000800 */
[----:B--2---:R-:W-:Y:S01]  /*4000*/  FFMA.FTZ R5, R149, c[0x0][0x23c], -R12 ;  /* 0x00008f0095057a23 */ /* 0x004fe2000001080c */
[----:B------:R-:W-:Y:S02]  /*4010*/  MOV R149, R17 ;  /* 0x0000001100957202 */ /* 0x000fe40000000f00 */
[----:B------:R-:W-:Y:S02]  /*4020*/  PRMT R16, R4, 0x5410, R6 ;  /* 0x0000541004107816 */ /* 0x000fe40000000006 */
[----:B------:R-:W-:Y:S01]  /*4030*/  SHF.R.U32.HI R4, RZ, 0x10, R0 ;  /* 0x00000010ff047819 */ /* 0x000fe20000011600 */
[----:B------:R-:W-:Y:S01]  /*4040*/  HMMA.16816.F32 R140, R8, R40, RZ ;  /* 0x00000028088c723c */ /* 0x000fe200000018ff */
[----:B------:R2:W2:Y:S02]  /*4050*/  MUFU.EX2 R188, R5 ;  /* 0x0000000500bc7308 */ /* 0x0004a40000000800 */
[----:B------:R-:W-:-:S05]  /*4060*/  LOP3.LUT R4, R4, 0xff, RZ, 0xc0, !PT ;  /* 0x000000ff04047812 */ /* 0x000fca00078ec0ff */
[C---:B------:R-:W-:Y:S01]  /*4070*/  HMMA.16816.F32 R108, R8.reuse, R42, RZ ;  /* 0x0000002a086c723c */ /* 0x040fe200000018ff */
[----:B------:R-:W4:Y:S01]  /*4080*/  LDSM.16.MT88.4 R40, [R212+0x16000] ;  /* 0x01600000d428783b */ /* 0x000f220000004200 */
[----:B-1----:R-:W-:Y:S01]  /*4090*/  LOP3.LUT R2, R0, 0xffff, RZ, 0xc0, !PT ;  /* 0x0000ffff00027812 */ /* 0x002fe200078ec0ff */
[----:B------:R-:W-:Y:S01]  /*40a0*/  HSET2.LE.AND R0, R15, R196, PT ;  /* 0x000000c40f007233 */ /* 0x000fe20003803000 */
[----:B------:R-:W-:Y:S02]  /*40b0*/  MOV R15, R207 ;  /* 0x000000cf000f7202 */ /* 0x000fe40000000f00 */
[----:B------:R-:W-:Y:S02]  /*40c0*/  SHF.R.U32.HI R6, RZ, 0x8, R2 ;  /* 0x00000008ff067819 */ /* 0x000fe40000011602 */
[----:B------:R-:W-:Y:S01]  /*40d0*/  HMMA.16816.F32 R52, R8, R20, RZ ;  /* 0x000000140834723c */ /* 0x000fe200000018ff */
[----:B---3--:R-:W-:Y:S02]  /*40e0*/  F2FP.PACK_AB R2, R191, R149 ;  /* 0x00000095bf02723e */ /* 0x008fe400000000ff */
[----:B--2---:R-:W-:-:S02]  /*40f0*/  PRMT R5, R14, 0x5410, R6 ;  /* 0x000054100e057816 */ /* 0x004fc40000000006 */
[----:B------:R-:W-:Y:S01]  /*4100*/  LOP3.LUT R6, R0, R2, RZ, 0xc0, !PT ;  /* 0x0000000200067212 */ /* 0x000fe200078ec0ff */
[--C-:B------:R-:W-:Y:S01]  /*4110*/  HSET2.LE.AND R0, R16, R196.reuse, PT ;  /* 0x000000c410007233 */ /* 0x100fe20003803000 */
[----:B------:R-:W-:Y:S01]  /*4120*/  PRMT R14, R4, 0x5410, R7 ;  /* 0x00005410040e7816 */ /* 0x000fe20000000007 */
[C---:B------:R-:W-:Y:S01]  /*4130*/  HMMA.16816.F32 R156, R8.reuse, R22, RZ ;  /* 0x00000016089c723c */ /* 0x040fe200000018ff */
[----:B------:R-:W1:Y:S01]  /*4140*/  LDSM.16.MT88.4 R20, [R211+0x16000] ;  /* 0x01600000d314783b */ /* 0x000e620000004200 */
[----:B------:R-:W-:Y:S01]  /*4150*/  F2FP.PACK_AB R2, R200, R84 ;  /* 0x00000054c802723e */ /* 0x000fe200000000ff */
[--C-:B------:R-:W-:Y:S01]  /*4160*/  HSET2.LE.AND R4, R5, R196.reuse, PT ;  /* 0x000000c405047233 */ /* 0x100fe20003803000 */
[----:B------:R-:W-:Y:S02]  /*4170*/  F2FP.PACK_AB R5, R238, R85 ;  /* 0x00000055ee05723e */ /* 0x000fe400000000ff */
[----:B------:R-:W-:Y:S01]  /*4180*/  LOP3.LUT R7, R0, R2, RZ, 0xc0, !PT ;  /* 0x0000000200077212 */ /* 0x000fe200078ec0ff */
[----:B------:R-:W-:Y:S01]  /*4190*/  HSET2.LE.AND R0, R14, R196, PT ;  /* 0x000000c40e007233 */ /* 0x000fe20003803000 */
[----:B------:R-:W-:Y:S01]  /*41a0*/  HMMA.16816.F32 R80, R8, R18, RZ ;  /* 0x000000120850723c */ /* 0x000fe200000018ff */
[----:B------:R-:W2:Y:S01]  /*41b0*/  LDSM.16.MT88.4 R16, [R209+0x12800] ;  /* 0x01280000d110783b */ /* 0x000ea20000004200 */
[----:B------:R-:W-:Y:S01]  /*41c0*/  F2FP.PACK_AB R2, R188, R236 ;  /* 0x000000ecbc02723e */ /* 0x000fe200000000ff */
[----:B------:R-:W-:Y:S01]  /*41d0*/  IMAD.MOV.U32 R14, RZ, RZ, R239 ;  /* 0x000000ffff0e7224 */ /* 0x000fe200078e00ef */
[----:B------:R-:W-:-:S02]  /*41e0*/  LOP3.LUT R4, R4, R5, RZ, 0xc0, !PT ;  /* 0x0000000504047212 */ /* 0x000fc400078ec0ff */
[----:B------:R-:W-:Y:S01]  /*41f0*/  LOP3.LUT R5, R0, R2, RZ, 0xc0, !PT ;  /* 0x0000000200057212 */ /* 0x000fe200078ec0ff */
[----:B------:R-:W-:Y:S01]  /*4200*/  IMAD.MOV.U32 R2, RZ, RZ, R238 ;  /* 0x000000ffff027224 */ /* 0x000fe200078e00ee */
[----:B----4-:R-:W-:Y:S01]  /*4210*/  HMMA.16816.F32 R168, R8, R24, RZ ;  /* 0x0000001808a8723c */ /* 0x010fe200000018ff */
[----:B------:R-:W-:-:S07]  /*4220*/  MOV R0, R237 ;  /* 0x000000ed00007202 */ /* 0x000fce0000000f00 */
[C---:B------:R-:W-:Y:S01]  /*4230*/  HMMA.16816.F32 R44, R8.reuse, R26, RZ ;  /* 0x0000001a082c723c */ /* 0x040fe200000018ff */
[----:B------:R-:W3:Y:S07]  /*4240*/  LDSM.16.MT88.4 R24, [R212+0x10800] ;  /* 0x01080000d418783b */ /* 0x000eee0000004200 */
[C---:B------:R-:W-:Y:S08]  /*4250*/  HMMA.16816.F32 R132, R8.reuse, R28, RZ ;  /* 0x0000001c0884723c */ /* 0x040ff000000018ff */
[C---:B------:R-:W-:Y:S01]  /*4260*/  HMMA.16816.F32 R160, R8.reuse, R30, RZ ;  /* 0x0000001e08a0723c */ /* 0x040fe200000018ff */
[----:B------:R-:W4:Y:S07]  /*4270*/  LDSM.16.MT88.4 R28, [R209+0x10800] ;  /* 0x01080000d11c783b */ /* 0x000f2e0000004200 */
[C---:B------:R-:W-:Y:S08]  /*4280*/  HMMA.16816.F32 R164, R8.reuse, R36, RZ ;  /* 0x0000002408a4723c */ /* 0x040ff000000018ff */
[C---:B------:R-:W-:Y:S08]  /*4290*/  HMMA.16816.F32 R68, R8.reuse, R32, RZ ;  /* 0x000000200844723c */ /* 0x040ff000000018ff */
[C---:B------:R-:W-:Y:S01]  /*42a0*/  HMMA.16816.F32 R92, R8.reuse, R34, RZ ;  /* 0x00000022085c723c */ /* 0x040fe200000018ff */
[----:B------:R-:W2:Y:S07]  /*42b0*/  LDSM.16.MT88.4 R32, [R210+0x10800] ;  /* 0x01080000d220783b */ /* 0x000eae0000004200 */
[C---:B------:R-:W-:Y:S08]  /*42c0*/  HMMA.16816.F32 R36, R8.reuse, R38, RZ ;  /* 0x000000260824723c */ /* 0x040ff000000018ff */
[C---:B------:R-:W-:Y:S08]  /*42d0*/  HMMA.16816.F32 R96, R8.reuse, R40, RZ ;  /* 0x000000280860723c */ /* 0x040ff000000018ff */
[C---:B------:R-:W-:Y:S07]  /*42e0*/  HMMA.16816.F32 R172, R8.reuse, R42, RZ ;  /* 0x0000002a08ac723c */ /* 0x040fee00000018ff */
[----:B------:R-:W-:Y:S01]  /*42f0*/  IMAD.MOV.U32 R42, RZ, RZ, R205 ;  /* 0x000000ffff2a7224 */ /* 0x000fe200078e00cd */
[----:B-1----:R-:W-:Y:S01]  /*4300*/  HMMA.16816.F32 R176, R8, R20, RZ ;  /* 0x0000001408b0723c */ /* 0x002fe200000018ff */
[----:B------:R-:W-:-:S07]  /*4310*/  IMAD.MOV.U32 R43, RZ, RZ, R202 ;  /* 0x000000ffff2b7224 */ /* 0x000fce00078e00ca */
[----:B------:R-:W-:Y:S01]  /*4320*/  HMMA.16816.F32 R184, R8, R22, RZ ;  /* 0x0000001608b8723c */ /* 0x000fe200000018ff */
[----:B------:R-:W1:Y:S04]  /*4330*/  LDSM.16.MT88.4 R8, [R210+0x12800] ;  /* 0x01280000d208783b */ /* 0x000e680000004200 */
[----:B------:R-:W1:Y:S03]  /*4340*/  LDSM.16.MT88.4 R20, [R211+0x10800] ;  /* 0x01080000d314783b */ /* 0x000e660000004200 */
[C---:B--2---:R-:W-:Y:S08]  /*4350*/  HMMA.16816.F32 R104, R4.reuse, R18, R104 ;  /* 0x000000120468723c */ /* 0x044ff00000001868 */
[C---:B---3--:R-:W-:Y:S08]  /*4360*/  HMMA.16816.F32 R144, R4.reuse, R24, R144 ;  /* 0x000000180490723c */ /* 0x048ff00000001890 */
[C---:B------:R-:W-:Y:S01]  /*4370*/  HMMA.16816.F32 R112, R4.reuse, R26, R112 ;  /* 0x0000001a0470723c */ /* 0x040fe20000001870 */
[----:B------:R-:W2:Y:S07]  /*4380*/  LDSM.16.MT88.4 R24, [R209+0x14800] ;  /* 0x01480000d118783b */ /* 0x000eae0000004200 */
[----:B----4-:R-:W-:Y:S01]  /*4390*/  HMMA.16816.F32 R152, R4, R28, R152 ;  /* 0x0000001c0498723c */ /* 0x010fe20000001898 */
[----:B------:R-:W-:-:S02]  /*43a0*/  IMAD.MOV.U32 R19, RZ, RZ, R106 ;  /* 0x000000ffff137224 */ /* 0x000fc400078e006a */
[----:B------:R-:W-:Y:S02]  /*43b0*/  IMAD.MOV.U32 R18, RZ, RZ, R107 ;  /* 0x000000ffff127224 */ /* 0x000fe400078e006b */
[----:B------:R-:W-:Y:S02]  /*43c0*/  IMAD.MOV.U32 R107, RZ, RZ, R236 ;  /* 0x000000ffff6b7224 */ /* 0x000fe400078e00ec */
[----:B------:R-:W-:Y:S01]  /*43d0*/  IMAD.MOV.U32 R106, RZ, RZ, R206 ;  /* 0x000000ffff6a7224 */ /* 0x000fe200078e00ce */
[----:B------:R-:W-:Y:S01]  /*43e0*/  HMMA.16816.F32 R196, R4, R30, R120 ;  /* 0x0000001e04c4723c */ /* 0x000fe20000001878 */
[----:B------:R-:W3:Y:S01]  /*43f0*/  LDSM.16.MT88.4 R28, [R212+0x12800] ;  /* 0x01280000d41c783b */ /* 0x000ee20000004200 */
[----:B------:R-:W-:Y:S01]  /*4400*/  IMAD.MOV.U32 R57, RZ, RZ, R145 ;  /* 0x000000ffff397224 */ /* 0x000fe200078e0091 */
[----:B------:R-:W-:Y:S01]  /*4410*/  MOV R41, R147 ;  /* 0x0000009300297202 */ /* 0x000fe20000000f00 */
[----:B------:R-:W-:Y:S02]  /*4420*/  IMAD.MOV.U32 R56, RZ, RZ, R146 ;  /* 0x000000ffff387224 */ /* 0x000fe400078e0092 */
[----:B------:R-:W-:-:S02]  /*4430*/  IMAD.MOV.U32 R40, RZ, RZ, R144 ;  /* 0x000000ffff287224 */ /* 0x000fc400078e0090 */
[C---:B------:R-:W-:Y:S07]  /*4440*/  HMMA.16816.F32 R240, R4.reuse, R16, R136 ;  /* 0x0000001004f0723c */ /* 0x040fee0000001888 */
[----:B------:R-:W-:Y:S01]  /*4450*/  MOV R17, R104 ;  /* 0x0000006800117202 */ /* 0x000fe20000000f00 */
[----:B------:R-:W-:Y:S01]  /*4460*/  IMAD.MOV.U32 R16, RZ, RZ, R105 ;  /* 0x000000ffff107224 */ /* 0x000fe200078e0069 */
[----:B------:R-:W-:Y:S01]  /*4470*/  HMMA.16816.F32 R76, R4, R32, R76 ;  /* 0x00000020044c723c */ /* 0x000fe2000000184c */
[----:B------:R-:W-:Y:S01]  /*4480*/  MOV R105, R204 ;  /* 0x000000cc00697202 */ /* 0x000fe20000000f00 */
[----:B------:R-:W-:-:S06]  /*4490*/  IMAD.MOV.U32 R104, RZ, RZ, R203 ;  /* 0x000000ffff687224 */ /* 0x000fcc00078e00cb */
[C---:B------:R-:W-:Y:S01]  /*44a0*/  HMMA.16816.F32 R116, R4.reuse, R34, R116 ;  /* 0x000000220474723c */ /* 0x040fe20000001874 */
[----:B------:R-:W4:Y:S07]  /*44b0*/  LDSM.16.MT88.4 R32, [R211+0x12800] ;  /* 0x01280000d320783b */ /* 0x000f2e0000004200 */
[C---:B-1----:R-:W-:Y:S07]  /*44c0*/  HMMA.16816.F32 R236, R4.reuse, R8, R72 ;  /* 0x0000000804ec723c */ /* 0x042fee0000001848 */
[----:B------:R-:W-:Y:S01]  /*44d0*/  IMAD.MOV.U32 R74, RZ, RZ, R191 ;  /* 0x000000ffff4a7224 */ /* 0x000fe200078e00bf */
[----:B------:R-:W-:Y:S01]  /*44e0*/  HMMA.16816.F32 R120, R4, R10, R100 ;  /* 0x0000000a0478723c */ /* 0x000fe20000001864 */
[----:B------:R-:W1:Y:S01]  /*44f0*/  LDSM.16.MT88.4 R8, [R212+0x14800] ;  /* 0x01480000d408783b */ /* 0x000e620000004200 */
[----:B------:R-:W-:Y:S01]  /*4500*/  MOV R75, R190 ;  /* 0x000000be004b7202 */ /* 0x000fe20000000f00 */
[----:B------:R-:W-:Y:S01]  /*4510*/  IMAD.MOV.U32 R73, RZ, RZ, R200 ;  /* 0x000000ffff497224 */ /* 0x000fe200078e00c8 */
[----:B------:R-:W-:-:S03]  /*4520*/  MOV R72, R201 ;  /* 0x000000c900487202 */ /* 0x000fc60000000f00 */
[----:B------:R-:W-:Y:S01]  /*4530*/  IMAD.MOV.U32 R100, RZ, RZ, R19 ;  /* 0x000000ffff647224 */ /* 0x000fe200078e0013 */
[----:B------:R-:W-:Y:S01]  /*4540*/  MOV R102, R17 ;  /* 0x0000001100667202 */ /* 0x000fe20000000f00 */
[----:B------:R-:W-:Y:S01]  /*4550*/  IMAD.MOV.U32 R101, RZ, RZ, R18 ;  /* 0x000000ffff657224 */ /* 0x000fe200078e0012 */
[C---:B------:R-:W-:Y:S01]  /*4560*/  HMMA.16816.F32 R244, R4.reuse, R20, R140 ;  /* 0x0000001404f4723c */ /* 0x040fe2000000188c */
[----:B------:R-:W-:Y:S02]  /*4570*/  IMAD.MOV.U32 R103, RZ, RZ, R16 ;  /* 0x000000ffff677224 */ /* 0x000fe400078e0010 */
[----:B------:R-:W1:Y:S05]  /*4580*/  LDSM.16.MT88.4 R16, [R210+0x14800] ;  /* 0x01480000d210783b */ /* 0x000e6a0000004200 */
[C---:B--2---:R-:W-:Y:S08]  /*4590*/  HMMA.16816.F32 R144, R4.reuse, R24, R128 ;  /* 0x000000180490723c */ /* 0x044ff00000001880 */
[C---:B------:R-:W-:Y:S01]  /*45a0*/  HMMA.16816.F32 R140, R4.reuse, R26, R88 ;  /* 0x0000001a048c723c */ /* 0x040fe20000001858 */
[----:B------:R-:W2:Y:S06]  /*45b0*/  LDSM.16.MT88.4 R24, [R209+0x16800] ;  /* 0x01680000d118783b */ /* 0x000eac0000004200 */
[----:B------:R-:W-:Y:S01]  /*45c0*/  IMAD.MOV.U32 R88, RZ, RZ, R101 ;  /* 0x000000ffff587224 */ /* 0x000fe200078e0065 */
[----:B------:R-:W-:Y:S01]  /*45d0*/  HMMA.16816.F32 R108, R4, R22, R108 ;  /* 0x00000016046c723c */ /* 0x000fe2000000186c */
[----:B------:R-:W2:Y:S01]  /*45e0*/  LDSM.16.MT88.4 R20, [R211+0x14800] ;  /* 0x01480000d314783b */ /* 0x000ea20000004200 */
[----:B------:R-:W-:-:S06]  /*45f0*/  MOV R89, R102 ;  /* 0x0000006600597202 */ /* 0x000fcc0000000f00 */
[C---:B---3--:R-:W-:Y:S07]  /*4600*/  HMMA.16816.F32 R204, R4.reuse, R28, R68 ;  /* 0x0000001c04cc723c */ /* 0x048fee0000001844 */
[----:B------:R-:W-:Y:S01]  /*4610*/  IMAD.MOV.U32 R70, RZ, RZ, R189 ;  /* 0x000000ffff467224 */ /* 0x000fe200078e00bd */
[----:B------:R-:W-:Y:S01]  /*4620*/  MOV R71, R188 ;  /* 0x000000bc00477202 */ /* 0x000fe20000000f00 */
[----:B----4-:R-:W-:Y:S02]  /*4630*/  HMMA.16816.F32 R200, R4, R32, R132 ;  /* 0x0000002004c8723c */ /* 0x010fe40000001884 */
[----:B------:R-:W-:Y:S01]  /*4640*/  IMAD.MOV.U32 R91, RZ, RZ, R70 ;  /* 0x000000ffff5b7224 */ /* 0x000fe200078e0046 */
[----:B------:R-:W-:-:S05]  /*4650*/  MOV R90, R71 ;  /* 0x00000047005a7202 */ /* 0x000fca0000000f00 */
[C---:B------:R-:W-:Y:S01]  /*4660*/  HMMA.16816.F32 R188, R4.reuse, R30, R92 ;  /* 0x0000001e04bc723c */ /* 0x040fe2000000185c */
[----:B------:R-:W-:Y:S06]  /*4670*/  LDSM.16.MT88.4 R28, [R212+0x16800] ;  /* 0x01680000d41c783b */ /* 0x000fec0000004200 */
[----:B------:R-:W-:Y:S01]  /*4680*/  IMAD.MOV.U32 R93, RZ, RZ, R106 ;  /* 0x000000ffff5d7224 */ /* 0x000fe200078e006a */
[----:B------:R-:W-:Y:S01]  /*4690*/  MOV R106, R0 ;  /* 0x00000000006a7202 */ /* 0x000fe20000000f00 */
[----:B------:R-:W-:Y:S01]  /*46a0*/  IMAD.U32 R0, RZ, RZ, UR6 ;  /* 0x00000006ff007e24 */ /* 0x000fe2000f8e00ff */
[----:B-1----:R-:W-:Y:S01]  /*46b0*/  HMMA.16816.F32 R128, R4, R8, R60 ;  /* 0x000000080480723c */ /* 0x002fe2000000183c */
[----:B------:R-:W-:Y:S01]  /*46c0*/  IMAD.MOV.U32 R92, RZ, RZ, R105 ;  /* 0x000000ffff5c7224 */ /* 0x000fe200078e0069 */
[----:B------:R-:W-:Y:S01]  /*46d0*/  MOV R95, R67 ;  /* 0x00000043005f7202 */ /* 0x000fe20000000f00 */
[----:B------:R-:W-:Y:S01]  /*46e0*/  IMAD.MOV.U32 R105, RZ, RZ, R2 ;  /* 0x000000ffff697224 */ /* 0x000fe200078e0002 */
[----:B------:R-:W-:Y:S01]  /*46f0*/  LOP3.LUT R0, R151, UR31, R0, 0x96, !PT ;  /* 0x0000001f97007c12 */ /* 0x000fe2000f8e9600 */
[----:B------:R-:W-:-:S02]  /*4700*/  IMAD.MOV.U32 R94, RZ, RZ, R66 ;  /* 0x000000ffff5e7224 */ /* 0x000fc400078e0042 */
[----:B------:R-:W-:Y:S01]  /*4710*/  IMAD.MOV.U32 R63, RZ, RZ, R72 ;  /* 0x000000ffff3f7224 */ /* 0x000fe200078e0048 */
[C---:B------:R-:W-:Y:S01]  /*4720*/  HMMA.16816.F32 R48, R4.reuse, R10, R48 ;  /* 0x0000000a0430723c */ /* 0x040fe20000001830 */
[----:B------:R-:W-:Y:S01]  /*4730*/  IMAD.WIDE.U32 R8, R0, -0x326172a9, RZ ;  /* 0xcd9e8d5700087825 */ /* 0x000fe200078e00ff */
[----:B------:R-:W-:Y:S02]  /*4740*/  MOV R62, R73 ;  /* 0x00000049003e7202 */ /* 0x000fe40000000f00 */
[----:B------:R-:W-:Y:S01]  /*4750*/  MOV R151, R63 ;  /* 0x0000003f00977202 */ /* 0x000fe20000000f00 */
[----:B------:R-:W-:Y:S01]  /*4760*/  IMAD.MOV.U32 R61, RZ, RZ, R74 ;  /* 0x000000ffff3d7224 */ /* 0x000fe200078e004a */
[----:B------:R-:W-:Y:S01]  /*4770*/  LOP3.LUT R2, R9, UR17, R64, 0x96, !PT ;  /* 0x0000001109027c12 */ /* 0x000fe2000f8e9640 */
[----:B------:R-:W-:Y:S01]  /*4780*/  IMAD.MOV.U32 R150, RZ, RZ, R62 ;  /* 0x000000ffff967224 */ /* 0x000fe200078e003e */
[----:B------:R-:W-:Y:S01]  /*4790*/  HMMA.16816.F32 R136, R4, R16, R124 ;  /* 0x000000100488723c */ /* 0x000fe2000000187c */
[----:B------:R-:W-:Y:S01]  /*47a0*/  LOP3.LUT R0, R59, UR15, R8, 0x96, !PT ;  /* 0x0000000f3b007c12 */ /* 0x000fe2000f8e9608 */
[----:B------:R-:W-:-:S02]  /*47b0*/  IMAD.MOV.U32 R87, RZ, RZ, R151 ;  /* 0x000000ffff577224 */ /* 0x000fc400078e0097 */
[----:B------:R-:W-:-:S04]  /*47c0*/  IMAD.WIDE.U32 R8, R2, -0x2daee0ad, RZ ;  /* 0xd2511f5302087825 */ /* 0x000fc800078e00ff */
[----:B------:R-:W-:Y:S01]  /*47d0*/  HMMA.16816.F32 R132, R4, R18, R80 ;  /* 0x000000120484723c */ /* 0x000fe20000001850 */
[----:B------:R-:W1:Y:S01]  /*47e0*/  LDSM.16.MT88.4 R16, [R210+0x16800] ;  /* 0x01680000d210783b */ /* 0x000e620000004200 */
[----:B------:R-:W-:Y:S01]  /*47f0*/  IMAD.WIDE.U32 R10, R0, -0x2daee0ad, RZ ;  /* 0xd2511f53000a7825 */ /* 0x000fe200078e00ff */
[----:B------:R-:W-:-:S03]  /*4800*/  LOP3.LUT R2, R9, UR14, R86, 0x96, !PT ;  /* 0x0000000e09027c12 */ /* 0x000fc6000f8e9656 */
[----:B------:R-:W-:Y:S01]  /*4810*/  IMAD.MOV.U32 R126, RZ, RZ, R100 ;  /* 0x000000ffff7e7224 */ /* 0x000fe200078e0064 */
[----:B------:R-:W-:Y:S01]  /*4820*/  LOP3.LUT R0, R11, UR12, R8, 0x96, !PT ;  /* 0x0000000c0b007c12 */ /* 0x000fe2000f8e9608 */
[----:B--2---:R-:W-:Y:S01]  /*4830*/  HMMA.16816.F32 R68, R4, R26, R36 ;  /* 0x0000001a0444723c */ /* 0x004fe20000001824 */
[----:B------:R-:W-:Y:S01]  /*4840*/  FFMA.FTZ R11, R181, c[0x0][0x23c], -R13 ;  /* 0x00008f00b50b7a23 */ /* 0x000fe2000001080d */
[----:B------:R-:W-:Y:S01]  /*4850*/  MOV R32, R49 ;  /* 0x0000003100207202 */ /* 0x000fe20000000f00 */
[----:B------:R-:W-:-:S04]  /*4860*/  IMAD.WIDE.U32 R8, R2, -0x326172a9, RZ ;  /* 0xcd9e8d5702087825 */ /* 0x000fc800078e00ff */
[----:B------:R-:W-:Y:S01]  /*4870*/  IMAD.WIDE.U32 R38, R0, -0x326172a9, RZ ;  /* 0xcd9e8d5700267825 */ /* 0x000fe200078e00ff */
[C---:B------:R-:W-:Y:S01]  /*4880*/  HMMA.16816.F32 R160, R4.reuse, R34, R160 ;  /* 0x0000002204a0723c */ /* 0x040fe200000018a0 */
[----:B------:R-:W-:Y:S02]  /*4890*/  LOP3.LUT R0, R9, UR13, R58, 0x96, !PT ;  /* 0x0000000d09007c12 */ /* 0x000fe4000f8e963a */
[----:B------:R-:W-:Y:S02]  /*48a0*/  IMAD.MOV.U32 R33, RZ, RZ, R48 ;  /* 0x000000ffff217224 */ /* 0x000fe400078e0030 */
[----:B------:R2:W3:Y:S01]  /*48b0*/  MUFU.EX2 R48, R11 ;  /* 0x0000000b00307308 */ /* 0x0004e20000000800 */
[----:B------:R-:W-:Y:S01]  /*48c0*/  IMAD.MOV.U32 R125, RZ, RZ, R103 ;  /* 0x000000ffff7d7224 */ /* 0x000fe200078e0067 */
[----:B------:R-:W-:Y:S01]  /*48d0*/  MOV R35, R104 ;  /* 0x0000006800237202 */ /* 0x000fe20000000f00 */
[----:B------:R-:W-:Y:S01]  /*48e0*/  IMAD.MOV.U32 R104, RZ, RZ, R14 ;  /* 0x000000ffff687224 */ /* 0x000fe200078e000e */
[----:B------:R-:W-:Y:S01]  /*48f0*/  HMMA.16816.F32 R100, R4, R20, R52 ;  /* 0x000000140464723c */ /* 0x000fe20000001834 */
[----:B------:R-:W-:-:S02]  /*4900*/  FFMA.FTZ R14, R180, c[0x0][0x23c], -R13 ;  /* 0x00008f00b40e7a23 */ /* 0x000fc4000001080d */
[----:B------:R-:W-:Y:S02]  /*4910*/  FFMA.FTZ R2, R182, c[0x0][0x23c], -R13 ;  /* 0x00008f00b6027a23 */ /* 0x000fe4000001080d */
[----:B------:R-:W-:Y:S02]  /*4920*/  IMAD.MOV.U32 R127, RZ, RZ, R75 ;  /* 0x000000ffff7f7224 */ /* 0x000fe400078e004b */
[----:B------:R-:W-:Y:S01]  /*4930*/  IMAD.MOV.U32 R53, RZ, RZ, R126 ;  /* 0x000000ffff357224 */ /* 0x000fe200078e007e */
[C---:B------:R-:W-:Y:S01]  /*4940*/  HMMA.16816.F32 R80, R4.reuse, R22, R156 ;  /* 0x000000160450723c */ /* 0x040fe2000000189c */
[----:B------:R-:W4:Y:S01]  /*4950*/  LDSM.16.MT88.4 R20, [R211+0x16800] ;  /* 0x01680000d314783b */ /* 0x000f220000004200 */
[----:B------:R-:W3:Y:S01]  /*4960*/  MUFU.EX2 R158, R14 ;  /* 0x0000000e009e7308 */ /* 0x000ee20000000800 */
[----:B------:R-:W-:Y:S01]  /*4970*/  MOV R54, R88 ;  /* 0x0000005800367202 */ /* 0x000fe20000000f00 */
[----:B------:R-:W-:Y:S01]  /*4980*/  IMAD.MOV.U32 R88, RZ, RZ, R40 ;  /* 0x000000ffff587224 */ /* 0x000fe200078e0028 */
[----:B--2---:R-:W-:Y:S01]  /*4990*/  LOP3.LUT R11, R39, UR11, R8, 0x96, !PT ;  /* 0x0000000b270b7c12 */ /* 0x004fe2000f8e9608 */
[----:B------:R-:W-:Y:S01]  /*49a0*/  IMAD.WIDE.U32 R8, R0, -0x2daee0ad, RZ ;  /* 0xd2511f5300087825 */ /* 0x000fe200078e00ff */
[----:B------:R-:W-:Y:S01]  /*49b0*/  MOV R126, R91 ;  /* 0x0000005b007e7202 */ /* 0x000fe20000000f00 */
[----:B------:R-:W-:Y:S01]  /*49c0*/  HMMA.16816.F32 R72, R4, R24, R164 ;  /* 0x000000180448723c */ /* 0x000fe200000018a4 */
[----:B------:R-:W-:Y:S01]  /*49d0*/  MOV R91, R41 ;  /* 0x00000029005b7202 */ /* 0x000fe20000000f00 */
[----:B------:R-:W-:Y:S01]  /*49e0*/  IMAD.WIDE.U32 R40, R11, -0x2daee0ad, RZ ;  /* 0xd2511f530b287825 */ /* 0x000fe200078e00ff */
[----:B------:R2:W-:Y:S01]  /*49f0*/  MUFU.EX2 R156, R2 ;  /* 0x00000002009c7308 */ /* 0x0005e20000000800 */
[----:B------:R-:W-:Y:S02]  /*4a00*/  LDSM.16.MT88.4 R24, [R210+0x11000] ;  /* 0x01100000d218783b */ /* 0x000fe40000004200 */
[----:B------:R-:W-:-:S02]  /*4a10*/  IMAD.MOV.U32 R55, RZ, RZ, R89 ;  /* 0x000000ffff377224 */ /* 0x000fc400078e0059 */
[----:B------:R-:W-:Y:S01]  /*4a20*/  FFMA.FTZ R0, R183, c[0x0][0x23c], -R13 ;  /* 0x00008f00b7007a23 */ /* 0x000fe2000001080d */
[C---:B-1----:R-:W-:Y:S01]  /*4a30*/  HMMA.16816.F32 R64, R4.reuse, R16, R168 ;  /* 0x000000100440723c */ /* 0x042fe200000018a8 */
[----:B------:R-:W-:Y:S01]  /*4a40*/  IMAD.MOV.U32 R34, RZ, RZ, R50 ;  /* 0x000000ffff227224 */ /* 0x000fe200078e0032 */
[----:B------:R-:W-:Y:S01]  /*4a50*/  MOV R182, R55 ;  /* 0x0000003700b67202 */ /* 0x000fe20000000f00 */
[----:B------:R1:W-:Y:S01]  /*4a60*/  MUFU.EX2 R166, R0 ;  /* 0x0000000000a67308 */ /* 0x0003e20000000800 */
[----:B------:R-:W4:Y:S01]  /*4a70*/  LDC.U8 R55, c[0x0][0x2d8] ;  /* 0x0000b600ff377b82 */ /* 0x000f220000000000 */
[----:B------:R-:W-:Y:S01]  /*4a80*/  IMAD.MOV.U32 R124, RZ, RZ, R51 ;  /* 0x000000ffff7c7224 */ /* 0x000fe200078e0033 */
[----:B------:R-:W-:Y:S01]  /*4a90*/  MOV R151, R34 ;  /* 0x0000002200977202 */ /* 0x000fe20000000f00 */
[----:B------:R-:W-:Y:S01]  /*4aa0*/  FFMA.FTZ R11, R192, c[0x0][0x23c], -R12 ;  /* 0x00008f00c00b7a23 */ /* 0x000fe2000001080c */
[----:B---3--:R-:W-:Y:S01]  /*4ab0*/  MOV R169, R48 ;  /* 0x0000003000a97202 */ /* 0x008fe20000000f00 */
[----:B------:R-:W-:Y:S01]  /*4ac0*/  IMAD.MOV.U32 R159, RZ, RZ, R61 ;  /* 0x000000ffff9f7224 */ /* 0x000fe200078e003d */
[----:B--2---:R-:W-:Y:S01]  /*4ad0*/  LOP3.LUT R2, R41, UR8, R8, 0x96, !PT ;  /* 0x0000000829027c12 */ /* 0x004fe2000f8e9608 */
[----:B------:R-:W-:Y:S01]  /*4ae0*/  HMMA.16816.F32 R48, R4, R30, R172 ;  /* 0x0000001e0430723c */ /* 0x000fe200000018ac */
[----:B------:R-:W-:Y:S01]  /*4af0*/  MUFU.EX2 R168, R11 ;  /* 0x0000000b00a87308 */ /* 0x000fe20000000800 */
[----:B------:R-:W-:Y:S01]  /*4b00*/  IMAD.MOV.U32 R52, RZ, RZ, R125 ;  /* 0x000000ffff347224 */ /* 0x000fe200078e007d */
[----:B------:R-:W-:Y:S01]  /*4b10*/  MOV R164, R159 ;  /* 0x0000009f00a47202 */ /* 0x000fe20000000f00 */
[----:B------:R-:W-:-:S02]  /*4b20*/  IMAD.MOV.U32 R125, RZ, RZ, R90 ;  /* 0x000000ffff7d7224 */ /* 0x000fc400078e005a */
[----:B------:R-:W-:Y:S01]  /*4b30*/  IMAD.MOV.U32 R89, RZ, RZ, R57 ;  /* 0x000000ffff597224 */ /* 0x000fe200078e0039 */
[----:B------:R-:W-:Y:S01]  /*4b40*/  MOV R171, R52 ;  /* 0x0000003400ab7202 */ /* 0x000fe20000000f00 */
[----:B------:R-:W-:Y:S01]  /*4b50*/  IMAD.MOV.U32 R175, RZ, RZ, R158 ;  /* 0x000000ffffaf7224 */ /* 0x000fe200078e009e */
[----:B-1----:R-:W-:Y:S01]  /*4b60*/  LOP3.LUT R0, R9, UR10, R10, 0x96, !PT ;  /* 0x0000000a09007c12 */ /* 0x002fe2000f8e960a */
[----:B------:R-:W-:Y:S01]  /*4b70*/  IMAD.WIDE.U32 R8, R2, -0x326172a9, RZ ;  /* 0xcd9e8d5702087825 */ /* 0x000fe200078e00ff */
[C---:B------:R-:W-:Y:S03]  /*4b80*/  HMMA.16816.F32 R60, R4.reuse, R18, R44 ;  /* 0x00000012043c723c */ /* 0x040fe6000000182c */
[----:B------:R-:W-:Y:S01]  /*4b90*/  IMAD.WIDE.U32 R36, R0, -0x326172a9, RZ ;  /* 0xcd9e8d5700247825 */ /* 0x000fe200078e00ff */
[C---:B------:R-:W-:Y:S02]  /*4ba0*/  LOP3.LUT R0, R8.reuse, 0xffff, RZ, 0xc0, !PT ;  /* 0x0000ffff08007812 */ /* 0x040fe400078ec0ff */
[----:B------:R-:W-:Y:S01]  /*4bb0*/  LOP3.LUT R10, R8, 0xff, RZ, 0xc0, !PT ;  /* 0x000000ff080a7812 */ /* 0x000fe200078ec0ff */
[----:B------:R-:W-:Y:S01]  /*4bc0*/  FFMA.FTZ R2, R193, c[0x0][0x23c], -R12 ;  /* 0x00008f00c1027a23 */ /* 0x000fe2000001080c */
[----:B------:R-:W-:Y:S01]  /*4bd0*/  SHF.R.U32.HI R16, RZ, 0x18, R8 ;  /* 0x00000018ff107819 */ /* 0x000fe20000011608 */
[----:B------:R-:W-:Y:S01]  /*4be0*/  IMAD.MOV.U32 R158, RZ, RZ, R92 ;  /* 0x000000ffff9e7224 */ /* 0x000fe200078e005c */
[----:B------:R-:W-:Y:S01]  /*4bf0*/  MOV R92, R93 ;  /* 0x0000005d005c7202 */ /* 0x000fe20000000f00 */
[----:B------:R-:W-:Y:S01]  /*4c00*/  IMAD.MOV.U32 R93, RZ, RZ, R94 ;  /* 0x000000ffff5d7224 */ /* 0x000fe200078e005e */
[----:B------:R1:W2:Y:S01]  /*4c10*/  MUFU.EX2 R170, R2 ;  /* 0x0000000200aa7308 */ /* 0x0002a20000000800 */
[----:B------:R-:W-:Y:S01]  /*4c20*/  IMAD.MOV.U32 R94, RZ, RZ, R95 ;  /* 0x000000ffff5e7224 */ /* 0x000fe200078e005f */
[----:B------:R-:W-:Y:S01]  /*4c30*/  MOV R95, R104 ;  /* 0x00000068005f7202 */ /* 0x000fe20000000f00 */
[----:B------:R-:W-:Y:S01]  /*4c40*/  IMAD.MOV.U32 R104, RZ, RZ, R105 ;  /* 0x000000ffff687224 */ /* 0x000fe200078e0069 */
[----:B----4-:R-:W-:Y:S01]  /*4c50*/  HMMA.16816.F32 R44, R4, R20, R176 ;  /* 0x00000014042c723c */ /* 0x010fe200000018b0 */
[----:B------:R-:W-:Y:S01]  /*4c60*/  IMAD.MOV.U32 R105, RZ, RZ, R106 ;  /* 0x000000ffff697224 */ /* 0x000fe200078e006a */
[----:B------:R-:W-:Y:S01]  /*4c70*/  MOV R106, R107 ;  /* 0x0000006b006a7202 */ /* 0x000fe20000000f00 */
[----:B------:R-:W-:Y:S01]  /*4c80*/  IMAD.MOV.U32 R107, RZ, RZ, R15 ;  /* 0x000000ffff6b7224 */ /* 0x000fe200078e000f */
[----:B------:R-:W-:Y:S01]  /*4c90*/  SHF.R.U32.HI R15, RZ, 0x10, R8 ;  /* 0x00000010ff0f7819 */ /* 0x000fe20000011608 */
[----:B------:R-:W-:-:S02]  /*4ca0*/  IMAD.MOV.U32 R90, RZ, RZ, R56 ;  /* 0x000000ffff5a7224 */ /* 0x000fc400078e0038 */
[----:B------:R-:W-:Y:S01]  /*4cb0*/  IMAD R19, R55, 0x10000, R55 ;  /* 0x0001000037137824 */ /* 0x000fe200078e0237 */
[C---:B------:R-:W-:Y:S01]  /*4cc0*/  HMMA.16816.F32 R56, R4.reuse, R28, R96 ;  /* 0x0000001c0438723c */ /* 0x040fe20000001860 */
[----:B------:R-:W-:Y:S01]  /*4cd0*/  IMAD.MOV.U32 R180, RZ, RZ, R150 ;  /* 0x000000ffffb47224 */ /* 0x000fe200078e0096 */
[----:B------:R-:W3:Y:S01]  /*4ce0*/  LDSM.16.MT88.4 R28, [R212+0x11000] ;  /* 0x01100000d41c783b */ /* 0x000ee20000004200 */
[----:B------:R-:W-:Y:S01]  /*4cf0*/  IMAD.MOV.U32 R181, RZ, RZ, R53 ;  /* 0x000000ffffb57224 */ /* 0x000fe200078e0035 */
[----:B-1----:R-:W-:Y:S01]  /*4d00*/  SHF.R.U32.HI R2, RZ, 0x8, R0 ;  /* 0x00000008ff027819 */ /* 0x002fe20000011600 */
[----:B------:R-:W-:Y:S01]  /*4d10*/  IMAD.MOV.U32 R86, RZ, RZ, R54 ;  /* 0x000000ffff567224 */ /* 0x000fe200078e0036 */
[----:B------:R-:W-:Y:S01]  /*4d20*/  LOP3.LUT R0, R9, UR19, R36, 0x96, !PT ;  /* 0x0000001309007c12 */ /* 0x000fe2000f8e9624 */
[----:B------:R-:W-:Y:S01]  /*4d30*/  FFMA.FTZ R9, R194, c[0x0][0x23c], -R12 ;  /* 0x00008f00c2097a23 */ /* 0x000fe2000001080c */
[----:B------:R-:W-:Y:S01]  /*4d40*/  PRMT R17, R10, 0x5410, R2 ;  /* 0x000054100a117816 */ /* 0x000fe20000000002 */
[----:B------:R-:W-:Y:S01]  /*4d50*/  FFMA.FTZ R10, R195, c[0x0][0x23c], -R12 ;  /* 0x00008f00c30a7a23 */ /* 0x000fe2000001080c */
[C---:B------:R-:W-:Y:S01]  /*4d60*/  LOP3.LUT R2, R0.reuse, 0xffff, RZ, 0xc0, !PT ;  /* 0x0000ffff00027812 */ /* 0x040fe200078ec0ff */
[----:B------:R1:W-:Y:S01]  /*4d70*/  MUFU.EX2 R167, R9 ;  /* 0x0000000900a77308 */ /* 0x0003e20000000800 */
[----:B------:R-:W-:Y:S01]  /*4d80*/  SHF.R.U32.HI R8, RZ, 0x10, R0 ;  /* 0x00000010ff087819 */ /* 0x000fe20000011600 */
[----:B------:R-:W-:Y:S01]  /*4d90*/  HMMA.16816.F32 R52, R4, R22, R184 ;  /* 0x000000160434723c */ /* 0x000fe200000018b8 */
[----:B------:R-:W-:Y:S01]  /*4da0*/  LOP3.LUT R14, R0, 0xff, RZ, 0xc0, !PT ;  /* 0x000000ff000e7812 */ /* 0x000fe200078ec0ff */
[----:B------:R-:W-:Y:S01]  /*4db0*/  IMAD.MOV.U32 R18, RZ, RZ, R180 ;  /* 0x000000ffff127224 */ /* 0x000fe200078e00b4 */
[----:B------:R-:W-:Y:S01]  /*4dc0*/  SHF.R.U32.HI R11, RZ, 0x18, R0 ;  /* 0x00000018ff0b7819 */ /* 0x000fe20000011600 */
[----:B------:R-:W-:Y:S01]  /*4dd0*/  IMAD.MOV.U32 R99, RZ, RZ, R181 ;  /* 0x000000ffff637224 */ /* 0x000fe200078e00b5 */
[----:B------:R-:W-:Y:S01]  /*4de0*/  LOP3.LUT R0, R15, 0xff, RZ, 0xc0, !PT ;  /* 0x000000ff0f007812 */ /* 0x000fe200078ec0ff */
[----:B------:R-:W4:Y:S01]  /*4df0*/  MUFU.EX2 R165, R10 ;  /* 0x0000000a00a57308 */ /* 0x000f220000000800 */
[----:B------:R-:W-:Y:S01]  /*4e00*/  MOV R97, R182 ;  /* 0x000000b600617202 */ /* 0x000fe20000000f00 */
[----:B------:R-:W-:Y:S01]  /*4e10*/  IMAD.MOV.U32 R182, RZ, RZ, R84 ;  /* 0x000000ffffb67224 */ /* 0x000fe200078e0054 */
[----:B------:R-:W-:Y:S01]  /*4e20*/  PRMT R0, R0, 0x5410, R16 ;  /* 0x0000541000007816 */ /* 0x000fe20000000010 */
[--C-:B------:R-:W-:Y:S01]  /*4e30*/  HSET2.LE.AND R7, R17, R19.reuse, PT ;  /* 0x0000001311077233 */ /* 0x100fe20003803000 */
[----:B------:R-:W-:Y:S01]  /*4e40*/  MOV R180, R214 ;  /* 0x000000d600b47202 */ /* 0x000fe20000000f00 */
[----:B------:R-:W-:Y:S01]  /*4e50*/  IMAD.MOV.U32 R150, RZ, RZ, R32 ;  /* 0x000000ffff967224 */ /* 0x000fe200078e0020 */
[----:B------:R3:W5:Y:S01]  /*4e60*/  LDL.LU R214, [R1+0x34] ;  /* 0x0000340001d67983 */ /* 0x0007620000300800 */
[----:B-1----:R-:W-:Y:S01]  /*4e70*/  SHF.R.U32.HI R9, RZ, 0x8, R2 ;  /* 0x00000008ff097819 */ /* 0x002fe20000011602 */
[----:B------:R-:W-:Y:S01]  /*4e80*/  IMAD.MOV.U32 R181, RZ, RZ, R85 ;  /* 0x000000ffffb57224 */ /* 0x000fe200078e0055 */
[----:B------:R-:W-:Y:S01]  /*4e90*/  LOP3.LUT R2, R8, 0xff, RZ, 0xc0, !PT ;  /* 0x000000ff08027812 */ /* 0x000fe200078ec0ff */
[----:B------:R-:W-:Y:S01]  /*4ea0*/  LDSM.16.MT88.4 R20, [R209+0x13000] ;  /* 0x01300000d114783b */ /* 0x000fe20000004200 */
[----:B------:R-:W-:Y:S01]  /*4eb0*/  PRMT R8, R14, 0x5410, R9 ;  /* 0x000054100e087816 */ /* 0x000fe20000000009 */
[--C-:B------:R-:W-:Y:S01]  /*4ec0*/  HSET2.LE.AND R9, R0, R19.reuse, PT ;  /* 0x0000001300097233 */ /* 0x100fe20003803000 */
[----:B------:R-:W-:Y:S01]  /*4ed0*/  PRMT R2, R2, 0x5410, R11 ;  /* 0x0000541002027816 */ /* 0x000fe2000000000b */
[----:B------:R-:W-:Y:S01]  /*4ee0*/  IMAD.MOV.U32 R172, RZ, RZ, R182 ;  /* 0x000000ffffac7224 */ /* 0x000fe200078e00b6 */
[----:B------:R-:W-:Y:S01]  /*4ef0*/  MOV R183, R86 ;  /* 0x0000005600b77202 */ /* 0x000fe20000000f00 */
[--C-:B------:R-:W-:Y:S01]  /*4f00*/  HSET2.LE.AND R0, R8, R19.reuse, PT ;  /* 0x0000001308007233 */ /* 0x100fe20003803000 */
[----:B------:R-:W-:Y:S01]  /*4f10*/  IMAD.MOV.U32 R157, RZ, RZ, R35 ;  /* 0x000000ffff9d7224 */ /* 0x000fe200078e0023 */
[----:B------:R-:W-:Y:S01]  /*4f20*/  HSET2.LE.AND R5, R2, R19, PT ;  /* 0x0000001302057233 */ /* 0x000fe20003803000 */
[----:B------:R-:W-:Y:S01]  /*4f30*/  MOV R19, R164 ;  /* 0x000000a400137202 */ /* 0x000fe20000000f00 */
[----:B------:R-:W-:-:S02]  /*4f40*/  IMAD.MOV.U32 R164, RZ, RZ, R213 ;  /* 0x000000ffffa47224 */ /* 0x000fc400078e00d5 */
[----:B------:R-:W-:Y:S01]  /*4f50*/  IMAD.MOV.U32 R182, RZ, RZ, R124 ;  /* 0x000000ffffb67224 */ /* 0x000fe200078e007c */
[----:B------:R1:W5:Y:S01]  /*4f60*/  LDL.LU R213, [R1+0x30] ;  /* 0x0000300001d57983 */ /* 0x0003620000300800 */
[----:B------:R-:W-:Y:S02]  /*4f70*/  IMAD.MOV.U32 R124, RZ, RZ, R208 ;  /* 0x000000ffff7c7224 */ /* 0x000fe400078e00d0 */
[----:B------:R-:W-:Y:S01]  /*4f80*/  IMAD.MOV.U32 R159, RZ, RZ, R33 ;  /* 0x000000ffff9f7224 */ /* 0x000fe200078e0021 */
[----:B------:R1:W5:Y:S01]  /*4f90*/  LDL.LU R208, [R1+0x2c] ;  /* 0x00002c0001d07983 */ /* 0x0003620000300800 */
[----:B--2---:R-:W-:Y:S01]  /*4fa0*/  F2FP.PACK_AB R6, R170, R168 ;  /* 0x000000a8aa06723e */ /* 0x004fe200000000ff */
[----:B------:R-:W-:Y:S01]  /*4fb0*/  IMAD.MOV.U32 R98, RZ, RZ, R171 ;  /* 0x000000ffff627224 */ /* 0x000fe200078e00ab */
[----:B------:R-:W-:Y:S02]  /*4fc0*/  F2FP.PACK_AB R8, R166, R156 ;  /* 0x0000009ca608723e */ /* 0x000fe400000000ff */
[----:B----4-:R-:W-:Y:S01]  /*4fd0*/  F2FP.PACK_AB R10, R165, R167 ;  /* 0x000000a7a50a723e */ /* 0x010fe200000000ff */
[----:B------:R-:W-:Y:S01]  /*4fe0*/  IMAD.MOV.U32 R187, RZ, RZ, R183 ;  /* 0x000000ffffbb7224 */ /* 0x000fe200078e00b7 */
[----:B------:R-:W-:Y:S01]  /*4ff0*/  LOP3.LUT R5, R5, R6, RZ, 0xc0, !PT ;  /* 0x0000000605057212 */ /* 0x000fe200078ec0ff */
[----:B------:R-:W-:Y:S01]  /*5000*/  IMAD.MOV.U32 R178, RZ, RZ, R180 ;  /* 0x000000ffffb27224 */ /* 0x000fe200078e00b4 */
[----:B------:R-:W-:Y:S01]  /*5010*/  LOP3.LUT R6, R7, R8, RZ, 0xc0, !PT ;  /* 0x0000000807067212 */ /* 0x000fe200078ec0ff */
[----:B------:R-:W-:Y:S01]  /*5020*/  IMAD.MOV.U32 R171, RZ, RZ, R87 ;  /* 0x000000ffffab7224 */ /* 0x000fe200078e0057 */
[----:B------:R-:W-:-:S02]  /*5030*/  LOP3.LUT R7, R9, R10, RZ, 0xc0, !PT ;  /* 0x0000000a09077212 */ /* 0x000fc400078ec0ff */
[----:B------:R-:W-:Y:S01]  /*5040*/  F2FP.PACK_AB R2, R169, R175 ;  /* 0x000000afa902723e */ /* 0x000fe200000000ff */
[----:B------:R-:W2:Y:S03]  /*5050*/  LDSM.16.MT88.4 R8, [R211+0x11000] ;  /* 0x01100000d308783b */ /* 0x000ea60000004200 */
[----:B------:R-:W-:Y:S01]  /*5060*/  LOP3.LUT R4, R0, R2, RZ, 0xc0, !PT ;  /* 0x0000000200047212 */ /* 0x000fe200078ec0ff */
[----:B------:R-:W-:Y:S01]  /*5070*/  IMAD.MOV.U32 R183, RZ, RZ, R151 ;  /* 0x000000ffffb77224 */ /* 0x000fe200078e0097 */
[----:B------:R-:W-:Y:S01]  /*5080*/  MOV R179, R181 ;  /* 0x000000b500b37202 */ /* 0x000fe20000000f00 */
[----:B------:R-:W-:Y:S01]  /*5090*/  IMAD.MOV.U32 R180, RZ, RZ, R94 ;  /* 0x000000ffffb47224 */ /* 0x000fe200078e005e */
[----:B------:R-:W-:Y:S01]  /*50a0*/  MOV R192, R150 ;  /* 0x0000009600c07202 */ /* 0x000fe20000000f00 */
[----:B------:R-:W-:Y:S01]  /*50b0*/  IMAD.MOV.U32 R150, RZ, RZ, R93 ;  /* 0x000000ffff967224 */ /* 0x000fe200078e005d */
[----:B------:R-:W-:Y:S01]  /*50c0*/  MOV R181, R92 ;  /* 0x0000005c00b57202 */ /* 0x000fe20000000f00 */
[C---:B---3--:R-:W-:Y:S01]  /*50d0*/  HMMA.16816.F32 R88, R4.reuse, R28, R88 ;  /* 0x0000001c0458723c */ /* 0x048fe20000001858 */
[----:B------:R-:W-:Y:S01]  /*50e0*/  MOV R151, R95 ;  /* 0x0000005f00977202 */ /* 0x000fe20000000f00 */
[----:B------:R-:W-:Y:S01]  /*50f0*/  IMAD.MOV.U32 R177, RZ, RZ, R164 ;  /* 0x000000ffffb17224 */ /* 0x000fe200078e00a4 */
[----:B------:R-:W-:Y:S01]  /*5100*/  MOV R176, R157 ;  /* 0x0000009d00b07202 */ /* 0x000fe20000000f00 */
[----:B------:R-:W-:Y:S01]  /*5110*/  IMAD.MOV.U32 R194, RZ, RZ, R158 ;  /* 0x000000ffffc27224 */ /* 0x000fe200078e009e */
[----:B------:R-:W-:Y:S03]  /*5120*/  LDSM.16.MT88.4 R32, [R209+0x11000] ;  /* 0x01100000d120783b */ /* 0x000fe60000004200 */
        /* <DEDUP_REMOVED lines=8> */
[----:B------:R-:W-:Y:S02]  /*51b0*/  IMAD.MOV.U32 R159, RZ, RZ, R104 ;  /* 0x000000ffff9f7224 */ /* 0x000fe400078e0068 */
[----:B------:R-:W-:Y:S02]  /*51c0*/  IMAD.MOV.U32 R164, RZ, RZ, R105 ;  /* 0x000000ffffa47224 */ /* 0x000fe400078e0069 */
[----:B------:R-:W-:-:S03]  /*51d0*/  IMAD.MOV.U32 R158, RZ, RZ, R107 ;  /* 0x000000ffff9e7224 */ /* 0x000fc600078e006b */
[C---:B------:R-:W-:Y:S01]  /*51e0*/  HMMA.16816.F32 R84, R4.reuse, R26, R116 ;  /* 0x0000001a0454723c */ /* 0x040fe20000001874 */
[----:B------:R-:W4:Y:S07]  /*51f0*/  LDSM.16.MT88.4 R24, [R210+0x13000] ;  /* 0x01300000d218783b */ /* 0x000f2e0000004200 */
[C---:B--2---:R-:W-:Y:S08]  /*5200*/  HMMA.16816.F32 R96, R4.reuse, R8, R244 ;  /* 0x000000080460723c */ /* 0x044ff000000018f4 */
[C---:B------:R-:W-:Y:S01]  /*5210*/  HMMA.16816.F32 R104, R4.reuse, R10, R108 ;  /* 0x0000000a0468723c */ /* 0x040fe2000000186c */
[----:B------:R-:W2:Y:S01]  /*5220*/  LDSM.16.MT88.4 R8, [R211+0x13000] ;  /* 0x01300000d308783b */ /* 0x000ea20000004200 */
        /* <DEDUP_REMOVED lines=9> */
[----:B------:R-:W-:-:S02]  /*52c0*/  IMAD.MOV.U32 R173, RZ, RZ, R19 ;  /* 0x000000ffffad7224 */ /* 0x000fc400078e0013 */
[----:B------:R-:W1:Y:S02]  /*52d0*/  LDSM.16.MT88.4 R16, [R209+0x15000] ;  /* 0x01500000d110783b */ /* 0x000e640000004200 */
[----:B------:R-:W-:Y:S01]  /*52e0*/  IMAD.MOV.U32 R184, RZ, RZ, R193 ;  /* 0x000000ffffb87224 */ /* 0x000fe200078e00c1 */
[C---:B------:R-:W-:Y:S01]  /*52f0*/  HMMA.16816.F32 R108, R4.reuse, R20, R240 ;  /* 0x00000014046c723c */ /* 0x040fe200000018f0 */
[----:B------:R-:W-:Y:S01]  /*5300*/  IMAD.MOV.U32 R185, RZ, RZ, R192 ;  /* 0x000000ffffb97224 */ /* 0x000fe200078e00c0 */
[----:B------:R-:W1:Y:S06]  /*5310*/  LDSM.16.MT88.4 R20, [R210+0x15000] ;  /* 0x01500000d214783b */ /* 0x000e6c0000004200 */
[C---:B---3--:R-:W-:Y:S08]  /*5320*/  HMMA.16816.F32 R124, R4.reuse, R28, R204 ;  /* 0x0000001c047c723c */ /* 0x048ff000000018cc */
[C---:B------:R-:W-:Y:S01]  /*5330*/  HMMA.16816.F32 R192, R4.reuse, R30, R188 ;  /* 0x0000001e04c0723c */ /* 0x040fe200000018bc */
[----:B------:R-:W3:Y:S07]  /*5340*/  LDSM.16.MT88.4 R28, [R212+0x15000] ;  /* 0x01500000d41c783b */ /* 0x000eee0000004200 */
[C---:B----4-:R-:W-:Y:S08]  /*5350*/  HMMA.16816.F32 R116, R4.reuse, R24, R236 ;  /* 0x000000180474723c */ /* 0x050ff000000018ec */
[C---:B--2---:R-:W-:Y:S08]  /*5360*/  HMMA.16816.F32 R236, R4.reuse, R8, R200 ;  /* 0x0000000804ec723c */ /* 0x044ff000000018c8 */
[C---:B------:R-:W-:Y:S01]  /*5370*/  HMMA.16816.F32 R204, R4.reuse, R10, R160 ;  /* 0x0000000a04cc723c */ /* 0x040fe200000018a0 */
[----:B------:R-:W2:Y:S07]  /*5380*/  LDSM.16.MT88.4 R8, [R211+0x15000] ;  /* 0x01500000d308783b */ /* 0x000eae0000004200 */
[----:B------:R-:W-:Y:S01]  /*5390*/  HMMA.16816.F32 R120, R4, R26, R120 ;  /* 0x0000001a0478723c */ /* 0x000fe20000001878 */
[----:B------:R-:W4:Y:S01]  /*53a0*/  LDSM.16.MT88.4 R24, [R212+0x17000] ;  /* 0x01700000d418783b */ /* 0x000f220000004200 */
[----:B------:R-:W-:Y:S01]  /*53b0*/  MOV R186, R183 ;  /* 0x000000b700ba7202 */ /* 0x000fe20000000f00 */
[----:B------:R-:W-:-:S02]  /*53c0*/  IMAD.MOV.U32 R187, RZ, RZ, R182 ;  /* 0x000000ffffbb7224 */ /* 0x000fc400078e00b6 */
[----:B------:R-:W-:Y:S01]  /*53d0*/  IMAD.MOV.U32 R0, RZ, RZ, R181 ;  /* 0x000000ffff007224 */ /* 0x000fe200078e00b5 */
[----:B------:R-:W-:Y:S01]  /*53e0*/  MOV R14, R180 ;  /* 0x000000b4000e7202 */ /* 0x000fe20000000f00 */
[----:B------:R-:W-:Y:S01]  /*53f0*/  IMAD.MOV.U32 R242, RZ, RZ, R174 ;  /* 0x000000fffff27224 */ /* 0x000fe200078e00ae */
[----:B------:R-:W-:Y:S01]  /*5400*/  HMMA.16816.F32 R152, R4, R32, R152 ;  /* 0x000000200498723c */ /* 0x000fe20000001898 */
[----:B------:R-:W-:Y:S01]  /*5410*/  FFMA.FTZ R0, R0, c[0x0][0x23c], -R13 ;  /* 0x00008f0000007a23 */ /* 0x000fe2000001080d */
[----:B------:R-:W-:Y:S01]  /*5420*/  MOV R244, R168 ;  /* 0x000000a800f47202 */ /* 0x000fe20000000f00 */
[----:B------:R-:W-:Y:S02]  /*5430*/  IMAD.MOV.U32 R240, RZ, RZ, R245 ;  /* 0x000000fffff07224 */ /* 0x000fe400078e00f5 */
[----:B------:R-:W-:-:S03]  /*5440*/  IMAD.MOV.U32 R243, RZ, RZ, R175 ;  /* 0x000000fffff37224 */ /* 0x000fc600078e00af */
[C---:B------:R-:W-:Y:S01]  /*5450*/  HMMA.16816.F32 R32, R4.reuse, R34, R196 ;  /* 0x000000220420723c */ /* 0x040fe200000018c4 */
[----:B------:R-:W-:Y:S01]  /*5460*/  IMAD.MOV.U32 R245, RZ, RZ, R169 ;  /* 0x000000fffff57224 */ /* 0x000fe200078e00a9 */
[----:B------:R2:W-:Y:S06]  /*5470*/  MUFU.EX2 R241, R0 ;  /* 0x0000000000f17308 */ /* 0x0005ec0000000800 */
[C---:B-1----:R-:W-:Y:S08]  /*5480*/  HMMA.16816.F32 R200, R4.reuse, R16, R144 ;  /* 0x0000001004c8723c */ /* 0x042ff00000001890 */
[----:B------:R-:W-:Y:S01]  /*5490*/  HMMA.16816.F32 R140, R4, R18, R140 ;  /* 0x00000012048c723c */ /* 0x000fe2000000188c */
[----:B------:R-:W1:Y:S01]  /*54a0*/  LDSM.16.MT88.4 R16, [R209+0x17000] ;  /* 0x01700000d110783b */ /* 0x000e620000004200 */
[----:B------:R-:W-:Y:S01]  /*54b0*/  IMAD.MOV.U32 R144, RZ, RZ, R246 ;  /* 0x000000ffff907224 */ /* 0x000fe200078e00f6 */
[----:B------:R-:W-:Y:S01]  /*54c0*/  MOV R145, R247 ;  /* 0x000000f700917202 */ /* 0x000fe20000000f00 */
[----:B------:R-:W-:-:S04]  /*54d0*/  IMAD.MOV.U32 R246, RZ, RZ, R170 ;  /* 0x000000fffff67224 */ /* 0x000fc800078e00aa */
[----:B------:R-:W-:Y:S01]  /*54e0*/  HMMA.16816.F32 R196, R4, R20, R136 ;  /* 0x0000001404c4723c */ /* 0x000fe20000001888 */
[----:B------:R-:W-:Y:S01]  /*54f0*/  MOV R247, R171 ;  /* 0x000000ab00f77202 */ /* 0x000fe20000000f00 */
[----:B--2---:R-:W-:-:S06]  /*5500*/  FFMA.FTZ R0, R240, c[0x0][0x23c], -R13 ;  /* 0x00008f00f0007a23 */ /* 0x004fcc000001080d */
[----:B------:R-:W-:Y:S01]  /*5510*/  HMMA.16816.F32 R188, R4, R22, R132 ;  /* 0x0000001604bc723c */ /* 0x000fe20000001884 */
[----:B------:R-:W2:Y:S01]  /*5520*/  LDSM.16.MT88.4 R20, [R210+0x17000] ;  /* 0x01700000d214783b */ /* 0x000ea20000004200 */
[----:B------:R-:W-:Y:S02]  /*5530*/  IMAD.MOV.U32 R137, RZ, RZ, R242 ;  /* 0x000000ffff897224 */ /* 0x000fe400078e00f2 */
[----:B------:R-:W-:-:S04]  /*5540*/  IMAD.MOV.U32 R242, RZ, RZ, R243 ;  /* 0x000000fffff27224 */ /* 0x000fc800078e00f3 */
[----:B---3--:R-:W-:Y:S01]  /*5550*/  HMMA.16816.F32 R180, R4, R28, R128 ;  /* 0x0000001c04b4723c */ /* 0x008fe20000001880 */
[----:B------:R-:W-:Y:S01]  /*5560*/  MOV R243, R244 ;  /* 0x000000f400f37202 */ /* 0x000fe20000000f00 */
[----:B------:R-:W-:-:S06]  /*5570*/  IMAD.MOV.U32 R244, RZ, RZ, R245 ;  /* 0x000000fffff47224 */ /* 0x000fcc00078e00f5 */
[C---:B------:R-:W-:Y:S01]  /*5580*/  HMMA.16816.F32 R184, R4.reuse, R30, R184 ;  /* 0x0000001e04b8723c */ /* 0x040fe200000018b8 */
[----:B------:R-:W3:Y:S01]  /*5590*/  LDSM.16.MT88.4 R28, [R211+0x17000] ;  /* 0x01700000d31c783b */ /* 0x000ee20000004200 */
[----:B------:R-:W-:Y:S01]  /*55a0*/  IMAD.MOV.U32 R245, RZ, RZ, R246 ;  /* 0x000000fffff57224 */ /* 0x000fe200078e00f6 */
[----:B------:R1:W1:Y:S01]  /*55b0*/  MUFU.EX2 R240, R0 ;  /* 0x0000000000f07308 */ /* 0x0002620000000800 */
[----:B------:R-:W-:Y:S01]  /*55c0*/  MOV R246, R247 ;  /* 0x000000f700f67202 */ /* 0x000fe20000000f00 */
[----:B------:R-:W-:Y:S02]  /*55d0*/  FFMA.FTZ R2, R2, c[0x0][0x23c], -R13 ;  /* 0x00008f0002027a23 */ /* 0x000fe4000001080d */
[----:B------:R-:W-:Y:S02]  /*55e0*/  IMAD.MOV.U32 R247, RZ, RZ, R164 ;  /* 0x000000fffff77224 */ /* 0x000fe400078e00a4 */
[----:B------:R-:W-:Y:S01]  /*55f0*/  IMAD.MOV.U32 R164, RZ, RZ, R157 ;  /* 0x000000ffffa47224 */ /* 0x000fe200078e009d */
[----:B------:R-:W-:Y:S01]  /*5600*/  MOV R157, R159 ;  /* 0x0000009f009d7202 */ /* 0x000fe20000000f00 */
[----:B------:R-:W-:Y:S01]  /*5610*/  IMAD.MOV.U32 R147, RZ, RZ, R176 ;  /* 0x000000ffff937224 */ /* 0x000fe200078e00b0 */
[----:B------:R-:W-:Y:S01]  /*5620*/  MOV R160, R178 ;  /* 0x000000b200a07202 */ /* 0x000fe20000000f00 */
[----:B------:R-:W-:Y:S01]  /*5630*/  IMAD.MOV.U32 R146, RZ, RZ, R177 ;  /* 0x000000ffff927224 */ /* 0x000fe200078e00b1 */
[----:B------:R-:W-:Y:S01]  /*5640*/  MOV R163, R173 ;  /* 0x000000ad00a37202 */ /* 0x000fe20000000f00 */
[----:B------:R-:W-:Y:S01]  /*5650*/  IMAD.MOV.U32 R161, RZ, RZ, R179 ;  /* 0x000000ffffa17224 */ /* 0x000fe200078e00b3 */
[----:B-1----:R-:W-:Y:S01]  /*5660*/  LOP3.LUT R0, R37, UR9, R38, 0x96, !PT ;  /* 0x0000000925007c12 */ /* 0x002fe2000f8e9626 */
[----:B------:R-:W-:Y:S01]  /*5670*/  IMAD.MOV.U32 R162, RZ, RZ, R172 ;  /* 0x000000ffffa27224 */ /* 0x000fe200078e00ac */
[----:B------:R-:W-:Y:S01]  /*5680*/  HMMA.16816.F32 R176, R4, R8, R100 ;  /* 0x0000000804b0723c */ /* 0x000fe20000001864 */
[----:B------:R-:W-:-:S02]  /*5690*/  IMAD.MOV.U32 R159, RZ, RZ, R151 ;  /* 0x000000ffff9f7224 */ /* 0x000fc400078e0097 */
[----:B------:R1:W-:Y:S01]  /*56a0*/  MUFU.EX2 R151, R2 ;  /* 0x0000000200977308 */ /* 0x0003e20000000800 */
[----:B------:R-:W-:-:S03]  /*56b0*/  IMAD.MOV.U32 R131, RZ, RZ, R144 ;  /* 0x000000ffff837224 */ /* 0x000fc600078e0090 */
[----:B------:R-:W-:Y:S01]  /*56c0*/  IMAD.WIDE.U32 R8, R0, -0x2daee0ad, RZ ;  /* 0xd2511f5300087825 */ /* 0x000fe200078e00ff */
[----:B------:R-:W-:Y:S01]  /*56d0*/  HMMA.16816.F32 R172, R4, R10, R80 ;  /* 0x0000000a04ac723c */ /* 0x000fe20000001850 */
[----:B------:R-:W2:Y:S02]  /*56e0*/  LDC.U8 R81, c[0x0][0x2d8] ;  /* 0x0000b600ff517b82 */ /* 0x000ea40000000000 */
[----:B------:R-:W-:Y:S02]  /*56f0*/  IMAD.MOV.U32 R136, RZ, RZ, R145 ;  /* 0x000000ffff887224 */ /* 0x000fe400078e0091 */
[----:B------:R-:W-:Y:S02]  /*5700*/  IMAD.MOV.U32 R130, RZ, RZ, R150 ;  /* 0x000000ffff827224 */ /* 0x000fe400078e0096 */
[----:B-1----:R-:W-:Y:S01]  /*5710*/  FFMA.FTZ R2, R14, c[0x0][0x23c], -R13 ;  /* 0x00008f000e027a23 */ /* 0x002fe2000001080d */
[----:B------:R-:W-:-:S03]  /*5720*/  LOP3.LUT R0, R8, 0xffff, RZ, 0xc0, !PT ;  /* 0x0000ffff08007812 */ /* 0x000fc600078ec0ff */
[----:B------:R1:W-:Y:S01]  /*5730*/  MUFU.EX2 R150, R2 ;  /* 0x0000000200967308 */ /* 0x0003e20000000800 */
[----:B------:R-:W-:Y:S01]  /*5740*/  FFMA.FTZ R10, R131, c[0x0][0x23c], -R12 ;  /* 0x00008f00830a7a23 */ /* 0x000fe2000001080c */
[----:B------:R-:W-:Y:S01]  /*5750*/  MOV R145, R160 ;  /* 0x000000a000917202 */ /* 0x000fe20000000f00 */
[----:B------:R-:W-:Y:S01]  /*5760*/  IMAD.MOV.U32 R144, RZ, RZ, R161 ;  /* 0x000000ffff907224 */ /* 0x000fe200078e00a1 */
[----:B------:R-:W-:Y:S01]  /*5770*/  MOV R138, R163 ;  /* 0x000000a3008a7202 */ /* 0x000fe20000000f00 */
[----:B------:R-:W-:Y:S01]  /*5780*/  IMAD.MOV.U32 R139, RZ, RZ, R162 ;  /* 0x000000ffff8b7224 */ /* 0x000fe200078e00a2 */
[----:B------:R-:W-:Y:S01]  /*5790*/  LOP3.LUT R14, R8, 0xff, RZ, 0xc0, !PT ;  /* 0x000000ff080e7812 */ /* 0x000fe200078ec0ff */
[----:B----4-:R-:W-:Y:S01]  /*57a0*/  HMMA.16816.F32 R160, R4, R24, R56 ;  /* 0x0000001804a0723c */ /* 0x010fe20000001838 */
[----:B------:R-:W-:Y:S01]  /*57b0*/  MOV R131, R136 ;  /* 0x0000008800837202 */ /* 0x000fe20000000f00 */
[----:B------:R-:W-:Y:S01]  /*57c0*/  IMAD.MOV.U32 R136, RZ, RZ, R242 ;  /* 0x000000ffff887224 */ /* 0x000fe200078e00f2 */
[--C-:B------:R-:W-:Y:S01]  /*57d0*/  SHF.R.U32.HI R13, RZ, 0x18, R8.reuse ;  /* 0x00000018ff0d7819 */ /* 0x100fe20000011608 */
[----:B------:R-:W-:Y:S01]  /*57e0*/  IMAD.MOV.U32 R242, RZ, RZ, R243 ;  /* 0x000000fffff27224 */ /* 0x000fe200078e00f3 */
[----:B-1----:R-:W-:-:S03]  /*57f0*/  SHF.R.U32.HI R2, RZ, 0x10, R8 ;  /* 0x00000010ff027819 */ /* 0x002fc60000011608 */
[----:B------:R-:W-:Y:S01]  /*5800*/  HMMA.16816.F32 R24, R4, R26, R48 ;  /* 0x0000001a0418723c */ /* 0x000fe20000001830 */
[----:B------:R-:W-:Y:S01]  /*5810*/  MOV R243, R244 ;  /* 0x000000f400f37202 */ /* 0x000fe20000000f00 */
[----:B------:R-:W1:Y:S01]  /*5820*/  LDSM.16.MT88.4 R48, [R212+0x11800] ;  /* 0x01180000d430783b */ /* 0x000e620000004200 */
[----:B------:R-:W-:Y:S01]  /*5830*/  LOP3.LUT R8, R2, 0xff, RZ, 0xc0, !PT ;  /* 0x000000ff02087812 */ /* 0x000fe200078ec0ff */
[----:B------:R-:W-:Y:S01]  /*5840*/  FFMA.FTZ R2, R130, c[0x0][0x23c], -R12 ;  /* 0x00008f0082027a23 */ /* 0x000fe2000001080c */
[----:B------:R-:W-:Y:S01]  /*5850*/  SHF.R.U32.HI R11, RZ, 0x8, R0 ;  /* 0x00000008ff0b7819 */ /* 0x000fe20000011600 */
[----:B------:R-:W-:Y:S01]  /*5860*/  IMAD.MOV.U32 R244, RZ, RZ, R245 ;  /* 0x000000fffff47224 */ /* 0x000fe200078e00f5 */
[----:B------:R-:W-:Y:S01]  /*5870*/  LOP3.LUT R0, R9, UR18, R40, 0x96, !PT ;  /* 0x0000001209007c12 */ /* 0x000fe2000f8e9628 */
[----:B------:R-:W-:Y:S01]  /*5880*/  IMAD.MOV.U32 R245, RZ, RZ, R246 ;  /* 0x000000fffff57224 */ /* 0x000fe200078e00f6 */
[----:B------:R-:W-:Y:S01]  /*5890*/  PRMT R13, R8, 0x5410, R13 ;  /* 0x00005410080d7816 */ /* 0x000fe2000000000d */
[----:B------:R-:W-:Y:S01]  /*58a0*/  FFMA.FTZ R8, R15, c[0x0][0x23c], -R12 ;  /* 0x00008f000f087a23 */ /* 0x000fe2000001080c */
[----:B------:R-:W-:Y:S01]  /*58b0*/  MOV R246, R247 ;  /* 0x000000f700f67202 */ /* 0x000fe20000000f00 */
[----:B------:R-:W-:Y:S01]  /*58c0*/  IMAD.MOV.U32 R247, RZ, RZ, R164 ;  /* 0x000000fffff77224 */ /* 0x000fe200078e00a4 */
[----:B------:R4:W-:Y:S01]  /*58d0*/  MUFU.EX2 R15, R2 ;  /* 0x00000002000f7308 */ /* 0x0009e20000000800 */
[----:B------:R-:W-:Y:S01]  /*58e0*/  IMAD.MOV.U32 R164, RZ, RZ, R157 ;  /* 0x000000ffffa47224 */ /* 0x000fe200078e009d */
[----:B------:R-:W-:Y:S01]  /*58f0*/  PRMT R14, R14, 0x5410, R11 ;  /* 0x000054100e0e7816 */ /* 0x000fe2000000000b */
[----:B------:R-:W-:Y:S01]  /*5900*/  FFMA.FTZ R11, R131, c[0x0][0x23c], -R12 ;  /* 0x00008f00830b7a23 */ /* 0x000fe2000001080c */
[----:B------:R-:W-:Y:S01]  /*5910*/  MOV R157, R149 ;  /* 0x00000095009d7202 */ /* 0x000fe20000000f00 */
[----:B--2---:R-:W-:Y:S01]  /*5920*/  IMAD R81, R81, 0x10000, R81 ;  /* 0x0001000051517824 */ /* 0x004fe200078e0251 */
[----:B------:R-:W-:Y:S01]  /*5930*/  SHF.R.U32.HI R9, RZ, 0x18, R0 ;  /* 0x00000018ff097819 */ /* 0x000fe20000011600 */
[----:B------:R-:W2:Y:S01]  /*5940*/  LDSM.16.MT88.4 R56, [R211+0x11800] ;  /* 0x01180000d338783b */ /* 0x000ea20000004200 */
[----:B------:R3:W1:Y:S01]  /*5950*/  MUFU.EX2 R149, R10 ;  /* 0x0000000a00957308 */ /* 0x0006620000000800 */
[----:B----4-:R-:W-:-:S07]  /*5960*/  LOP3.LUT R2, R0, 0xffff, RZ, 0xc0, !PT ;  /* 0x0000ffff00027812 */ /* 0x010fce00078ec0ff */
[----:B------:R4:W-:Y:S01]  /*5970*/  MUFU.EX2 R12, R8 ;  /* 0x00000008000c7308 */ /* 0x0009e20000000800 */
[----:B------:R-:W-:Y:S01]  /*5980*/  IMAD.MOV.U32 R131, RZ, RZ, R245 ;  /* 0x000000ffff837224 */ /* 0x000fe200078e00f5 */
[----:B---3--:R-:W-:-:S06]  /*5990*/  LOP3.LUT R10, R0, 0xff, RZ, 0xc0, !PT ;  /* 0x000000ff000a7812 */ /* 0x008fcc00078ec0ff */
[----:B------:R-:W3:Y:S01]  /*59a0*/  MUFU.EX2 R11, R11 ;  /* 0x0000000b000b7308 */ /* 0x000ee20000000800 */
[----:B------:R-:W-:Y:S01]  /*59b0*/  IMAD.MOV.U32 R130, RZ, RZ, R246 ;  /* 0x000000ffff827224 */ /* 0x000fe200078e00f6 */
[----:B------:R-:W-:Y:S02]  /*59c0*/  MOV R129, R247 ;  /* 0x000000f700817202 */ /* 0x000fe40000000f00 */
[----:B----4-:R-:W-:Y:S02]  /*59d0*/  SHF.R.U32.HI R8, RZ, 0x10, R0 ;  /* 0x00000010ff087819 */ /* 0x010fe40000011600 */
[----:B------:R-:W-:Y:S01]  /*59e0*/  SHF.R.U32.HI R0, RZ, 0x8, R2 ;  /* 0x00000008ff007819 */ /* 0x000fe20000011602 */
[----:B------:R-:W-:Y:S01]  /*59f0*/  IMAD.MOV.U32 R128, RZ, RZ, R164 ;  /* 0x000000ffff807224 */ /* 0x000fe200078e00a4 */
[----:B------:R-:W-:Y:S02]  /*5a00*/  LOP3.LUT R2, R8, 0xff, RZ, 0xc0, !PT ;  /* 0x000000ff08027812 */ /* 0x000fe400078ec0ff */
[----:B------:R-:W-:Y:S01]  /*5a10*/  PRMT R0, R10, 0x5410, R0 ;  /* 0x000054100a007816 */ /* 0x000fe20000000000 */
[----:B------:R-:W-:Y:S01]  /*5a20*/  IMAD.MOV.U32 R247, RZ, RZ, R165 ;  /* 0x000000fffff77224 */ /* 0x000fe200078e00a5 */
[----:B------:R-:W-:Y:S01]  /*5a30*/  MOV R246, R166 ;  /* 0x000000a600f67202 */ /* 0x000fe20000000f00 */
[----:B------:R-:W-:Y:S01]  /*5a40*/  IMAD.MOV.U32 R245, RZ, RZ, R167 ;  /* 0x000000fffff57224 */ /* 0x000fe200078e00a7 */
[----:B------:R-:W-:Y:S01]  /*5a50*/  HMMA.16816.F32 R168, R4, R16, R72 ;  /* 0x0000001004a8723c */ /* 0x000fe20000001848 */
[----:B------:R-:W-:-:S07]  /*5a60*/  HSET2.LE.AND R0, R0, R81, PT ;  /* 0x0000005100007233 */ /* 0x000fce0003803000 */
[C---:B------:R-:W-:Y:S01]  /*5a70*/  HMMA.16816.F32 R132, R4.reuse, R20, R64 ;  /* 0x000000140484723c */ /* 0x040fe20000001840 */
[----:B------:R-:W-:Y:S01]  /*5a80*/  IMAD.MOV.U32 R10, RZ, RZ, R136 ;  /* 0x000000ffff0a7224 */ /* 0x000fe200078e0088 */
[----:B------:R-:W-:Y:S01]  /*5a90*/  MOV R82, R157 ;  /* 0x0000009d00527202 */ /* 0x000fe20000000f00 */
[----:B------:R-:W-:Y:S01]  /*5aa0*/  IMAD.MOV.U32 R83, RZ, RZ, R242 ;  /* 0x000000ffff537224 */ /* 0x000fe200078e00f2 */
[----:B------:R-:W-:Y:S01]  /*5ab0*/  MOV R102, R42 ;  /* 0x0000002a00667202 */ /* 0x000fe20000000f00 */
[----:B------:R-:W-:Y:S01]  /*5ac0*/  IMAD.MOV.U32 R103, RZ, RZ, R43 ;  /* 0x000000ffff677224 */ /* 0x000fe200078e002b */
[----:B------:R-:W-:Y:S02]  /*5ad0*/  LDSM.16.MT88.4 R64, [R209+0x13800] ;  /* 0x01380000d140783b */ /* 0x000fe40000004200 */
[----:B------:R-:W-:Y:S01]  /*5ae0*/  HMMA.16816.F32 R164, R4, R28, R44 ;  /* 0x0000001c04a4723c */ /* 0x000fe2000000182c */
[----:B------:R-:W-:Y:S01]  /*5af0*/  IMAD.MOV.U32 R100, RZ, RZ, R158 ;  /* 0x000000ffff647224 */ /* 0x000fe200078e009e */
[----:B------:R-:W4:Y:S01]  /*5b00*/  LDSM.16.MT88.4 R40, [R210+0x11800] ;  /* 0x01180000d228783b */ /* 0x000f220000004200 */
[----:B------:R-:W-:-:S03]  /*5b10*/  IMAD.MOV.U32 R101, RZ, RZ, R159 ;  /* 0x000000ffff657224 */ /* 0x000fc600078e009f */
[----:B------:R-:W-:Y:S02]  /*5b20*/  LDSM.16.MT88.4 R72, [R210+0x13800] ;  /* 0x01380000d248783b */ /* 0x000fe40000004200 */
[C---:B------:R-:W-:Y:S08]  /*5b30*/  HMMA.16816.F32 R16, R4.reuse, R18, R68 ;  /* 0x000000120410723c */ /* 0x040ff00000001844 */
[C---:B------:R-:W-:Y:S08]  /*5b40*/  HMMA.16816.F32 R20, R4.reuse, R22, R60 ;  /* 0x000000160414723c */ /* 0x040ff0000000183c */
[----:B------:R-:W-:Y:S07]  /*5b50*/  HMMA.16816.F32 R28, R4, R30, R52 ;  /* 0x0000001e041c723c */ /* 0x000fee0000001834 */
[----:B------:R-:W-:Y:S01]  /*5b60*/  PRMT R4, R2, 0x5410, R9 ;  /* 0x0000541002047816 */ /* 0x000fe20000000009 */
[--C-:B------:R-:W-:Y:S01]  /*5b70*/  HSET2.LE.AND R6, R13, R81.reuse, PT ;  /* 0x000000510d067233 */ /* 0x100fe20003803000 */
[----:B------:R-:W-:Y:S01]  /*5b80*/  F2FP.PACK_AB R2, R240, R241 ;  /* 0x000000f1f002723e */ /* 0x000fe200000000ff */
[----:B------:R-:W-:Y:S01]  /*5b90*/  IMAD.MOV.U32 R13, RZ, RZ, R139 ;  /* 0x000000ffff0d7224 */ /* 0x000fe200078e008b */
[----:B------:R-:W-:Y:S01]  /*5ba0*/  MOV R139, R144 ;  /* 0x00000090008b7202 */ /* 0x000fe20000000f00 */
[--C-:B------:R-:W-:Y:S01]  /*5bb0*/  HSET2.LE.AND R4, R4, R81.reuse, PT ;  /* 0x0000005104047233 */ /* 0x100fe20003803000 */
[----:B------:R-:W-:Y:S01]  /*5bc0*/  LOP3.LUT R144, R0, R2, RZ, 0xc0, !PT ;  /* 0x0000000200907212 */ /* 0x000fe200078ec0ff */
[----:B------:R-:W-:Y:S01]  /*5bd0*/  HSET2.LE.AND R5, R14, R81, PT ;  /* 0x000000510e057233 */ /* 0x000fe20003803000 */
[----:B-1----:R-:W-:Y:S01]  /*5be0*/  F2FP.PACK_AB R0, R15, R149 ;  /* 0x000000950f00723e */ /* 0x002fe200000000ff */
[----:B------:R-:W-:-:S02]  /*5bf0*/  IMAD.MOV.U32 R14, RZ, RZ, R138 ;  /* 0x000000ffff0e7224 */ /* 0x000fc400078e008a */
[----:B------:R-:W-:Y:S01]  /*5c00*/  IMAD.MOV.U32 R138, RZ, RZ, R145 ;  /* 0x000000ffff8a7224 */ /* 0x000fe200078e0091 */
[----:B------:R-:W-:Y:S02]  /*5c10*/  LOP3.LUT R145, R4, R0, RZ, 0xc0, !PT ;  /* 0x0000000004917212 */ /* 0x000fe400078ec0ff */
[----:B------:R-:W-:Y:S02]  /*5c20*/  F2FP.PACK_AB R2, R150, R151 ;  /* 0x000000979602723e */ /* 0x000fe400000000ff */
[----:B---3--:R-:W-:Y:S01]  /*5c30*/  F2FP.PACK_AB R0, R11, R12 ;  /* 0x0000000c0b00723e */ /* 0x008fe200000000ff */
[----:B------:R-:W-:Y:S01]  /*5c40*/  IMAD.MOV.U32 R136, RZ, RZ, R147 ;  /* 0x000000ffff887224 */ /* 0x000fe200078e0093 */
[----:B------:R-:W-:Y:S02]  /*5c50*/  MOV R9, R137 ;  /* 0x0000008900097202 */ /* 0x000fe40000000f00 */
[----:B------:R-:W-:Y:S02]  /*5c60*/  MOV R137, R146 ;  /* 0x0000009200897202 */ /* 0x000fe40000000f00 */
[----:B------:R-:W-:-:S02]  /*5c70*/  LOP3.LUT R146, R5, R2, RZ, 0xc0, !PT ;  /* 0x0000000205927212 */ /* 0x000fc400078ec0ff */
[----:B------:R-:W-:Y:S01]  /*5c80*/  LOP3.LUT R147, R6, R0, RZ, 0xc0, !PT ;  /* 0x0000000006937212 */ /* 0x000fe200078ec0ff */
[----:B------:R-:W-:Y:S01]  /*5c90*/  IMAD.MOV.U32 R8, RZ, RZ, R83 ;  /* 0x000000ffff087224 */ /* 0x000fe200078e0053 */
[----:B------:R-:W-:Y:S01]  /*5ca0*/  MOV R71, R82 ;  /* 0x0000005200477202 */ /* 0x000fe20000000f00 */
[----:B------:R-:W-:Y:S01]  /*5cb0*/  IMAD.MOV.U32 R242, RZ, RZ, R243 ;  /* 0x000000fffff27224 */ /* 0x000fe200078e00f3 */
[----:B------:R-:W1:Y:S03]  /*5cc0*/  LDSM.16.MT88.4 R80, [R212+0x13800] ;  /* 0x01380000d450783b */ /* 0x000e660000004200 */
[----:B------:R-:W-:Y:S01]  /*5cd0*/  HMMA.16816.F32 R44, R144, R48, R88 ;  /* 0x00000030902c723c */ /* 0x000fe20000001858 */
[----:B------:R-:W3:Y:S01]  /*5ce0*/  LDSM.16.MT88.4 R88, [R211+0x13800] ;  /* 0x01380000d358783b */ /* 0x000ee20000004200 */
[----:B------:R-:W-:Y:S01]  /*5cf0*/  MOV R243, R244 ;  /* 0x000000f400f37202 */ /* 0x000fe20000000f00 */
[----:B------:R-:W-:-:S02]  /*5d00*/  IMAD.MOV.U32 R244, RZ, RZ, R156 ;  /* 0x000000fffff47224 */ /* 0x000fc400078e009c */
[----:B------:R-:W3:Y:S03]  /*5d10*/  LDSM.16.MT88.4 R156, [R209+0x11800] ;  /* 0x01180000d19c783b */ /* 0x000ee60000004200 */
[C---:B--2---:R-:W-:Y:S01]  /*5d20*/  HMMA.16816.F32 R52, R144.reuse, R56, R96 ;  /* 0x000000389034723c */ /* 0x044fe20000001860 */
[----:B------:R-:W2:Y:S01]  /*5d30*/  LDSM.16.MT88.4 R96, [R209+0x15800] ;  /* 0x01580000d160783b */ /* 0x000ea20000004200 */
[----:B------:R-:W-:Y:S01]  /*5d40*/  MOV R0, R130 ;  /* 0x0000008200007202 */ /* 0x000fe20000000f00 */
[----:B------:R-:W-:Y:S02]  /*5d50*/  IMAD.MOV.U32 R2, RZ, RZ, R131 ;  /* 0x000000ffff027224 */ /* 0x000fe400078e0083 */
[----:B------:R-:W-:Y:S03]  /*5d60*/  LDSM.16.MT88.4 R4, [R211+0x17800] ;  /* 0x01780000d304783b */ /* 0x000fe60000004200 */
[C---:B----4-:R-:W-:Y:S08]  /*5d70*/  HMMA.16816.F32 R36, R144.reuse, R40, R76 ;  /* 0x000000289024723c */ /* 0x050ff0000000184c */
[C---:B------:R-:W-:Y:S08]  /*5d80*/  HMMA.16816.F32 R40, R144.reuse, R42, R84 ;  /* 0x0000002a9028723c */ /* 0x040ff00000001854 */
[C---:B-1----:R-:W-:Y:S08]  /*5d90*/  HMMA.16816.F32 R76, R144.reuse, R80, R124 ;  /* 0x00000050904c723c */ /* 0x042ff0000000187c */
[C---:B---3--:R-:W-:Y:S07]  /*5da0*/  HMMA.16816.F32 R84, R144.reuse, R88, R236 ;  /* 0x000000589054723c */ /* 0x048fee00000018ec */
[----:B------:R-:W-:Y:S01]  /*5db0*/  MOV R237, R101 ;  /* 0x0000006500ed7202 */ /* 0x000fe20000000f00 */
[----:B------:R-:W-:Y:S01]  /*5dc0*/  IMAD.MOV.U32 R238, RZ, RZ, R102 ;  /* 0x000000ffffee7224 */ /* 0x000fe200078e0066 */
[----:B------:R-:W-:Y:S01]  /*5dd0*/  HMMA.16816.F32 R80, R144, R82, R192 ;  /* 0x000000529050723c */ /* 0x000fe200000018c0 */
[----:B------:R-:W-:-:S02]  /*5de0*/  MOV R239, R103 ;  /* 0x0000006700ef7202 */ /* 0x000fc40000000f00 */
[----:B------:R-:W-:Y:S02]  /*5df0*/  FADD.FTZ R2, R2, R237 ;  /* 0x000000ed02027221 */ /* 0x000fe40000010000 */
[----:B------:R-:W-:Y:S02]  /*5e00*/  FADD.FTZ R0, R0, R238 ;  /* 0x000000ee00007221 */ /* 0x000fe40000010000 */
[----:B------:R-:W-:Y:S01]  /*5e10*/  MOV R192, R136 ;  /* 0x0000008800c07202 */ /* 0x000fe20000000f00 */
[----:B------:R-:W-:Y:S01]  /*5e20*/  IMAD.MOV.U32 R193, RZ, RZ, R137 ;  /* 0x000000ffffc17224 */ /* 0x000fe200078e0089 */
[----:B------:R-:W-:Y:S01]  /*5e30*/  MOV R194, R138 ;  /* 0x0000008a00c27202 */ /* 0x000fe20000000f00 */
[----:B------:R-:W-:Y:S02]  /*5e40*/  FADD.FTZ R2, R239, R2 ;  /* 0x00000002ef027221 */ /* 0x000fe40000010000 */
[----:B------:R-:W-:Y:S01]  /*5e50*/  FADD.FTZ R0, R192, R0 ;  /* 0x00000000c0007221 */ /* 0x000fe20000010000 */
[----:B------:R-:W-:Y:S01]  /*5e60*/  HMMA.16816.F32 R152, R144, R156, R152 ;  /* 0x0000009c9098723c */ /* 0x000fe20000001898 */
[----:B------:R-:W-:-:S02]  /*5e70*/  IMAD.MOV.U32 R195, RZ, RZ, R139 ;  /* 0x000000ffffc37224 */ /* 0x000fc400078e008b */
[----:B------:R-:W-:Y:S01]  /*5e80*/  FADD.FTZ R2, R193, R2 ;  /* 0x00000002c1027221 */ /* 0x000fe20000010000 */
[----:B------:R-:W-:Y:S01]  /*5e90*/  LDSM.16.MT88.4 R136, [R210+0x17800] ;  /* 0x01780000d288783b */ /* 0x000fe20000004200 */
[----:B------:R-:W-:-:S03]  /*5ea0*/  FADD.FTZ R0, R194, R0 ;  /* 0x00000000c2007221 */ /* 0x000fc60000010000 */
[----:B------:R-:W-:Y:S01]  /*5eb0*/  HMMA.16816.F32 R156, R144, R158, R32 ;  /* 0x0000009e909c723c */ /* 0x000fe20000001820 */
[----:B------:R-:W-:-:S06]  /*5ec0*/  FADD.FTZ R2, R195, R2 ;  /* 0x00000002c3027221 */ /* 0x000fcc0000010000 */
[----:B------:R-:W-:Y:S01]  /*5ed0*/  MOV R35, R71 ;  /* 0x0000004700237202 */ /* 0x000fe20000000f00 */
[----:B------:R-:W-:Y:S01]  /*5ee0*/  IMAD.MOV.U32 R32, RZ, RZ, R129 ;  /* 0x000000ffff207224 */ /* 0x000fe200078e0081 */
[----:B------:R-:W-:Y:S01]  /*5ef0*/  HMMA.16816.F32 R48, R144, R50, R92 ;  /* 0x000000329030723c */ /* 0x000fe2000000185c */
[----:B------:R-:W-:Y:S01]  /*5f00*/  MOV R33, R128 ;  /* 0x0000008000217202 */ /* 0x000fe20000000f00 */
[----:B------:R-:W-:Y:S01]  /*5f10*/  IMAD.MOV.U32 R34, RZ, RZ, R100 ;  /* 0x000000ffff227224 */ /* 0x000fe200078e0064 */
[----:B------:R-:W-:Y:S01]  /*5f20*/  LDSM.16.MT88.4 R128, [R209+0x17800] ;  /* 0x01780000d180783b */ /* 0x000fe20000004200 */
[----:B------:R-:W-:-:S04]  /*5f30*/  FADD.FTZ R0, R32, R0 ;  /* 0x0000000020007221 */ /* 0x000fc80000010000 */
[----:B------:R-:W-:Y:S01]  /*5f40*/  HMMA.16816.F32 R60, R144, R64, R108 ;  /* 0x00000040903c723c */ /* 0x000fe2000000186c */
[----:B------:R-:W-:-:S07]  /*5f50*/  FADD.FTZ R2, R33, R2 ;  /* 0x0000000221027221 */ /* 0x000fce0000010000 */
[----:B------:R-:W-:Y:S01]  /*5f60*/  HMMA.16816.F32 R68, R144, R72, R116 ;  /* 0x000000489044723c */ /* 0x000fe20000001874 */
[----:B------:R-:W-:-:S07]  /*5f70*/  FADD.FTZ R0, R34, R0 ;  /* 0x0000000022007221 */ /* 0x000fce0000010000 */
[C---:B--2---:R-:W-:Y:S08]  /*5f80*/  HMMA.16816.F32 R92, R144.reuse, R96, R200 ;  /* 0x00000060905c723c */ /* 0x044ff000000018c8 */
[C---:B------:R-:W-:Y:S01]  /*5f90*/  HMMA.16816.F32 R56, R144.reuse, R58, R104 ;  /* 0x0000003a9038723c */ /* 0x040fe20000001868 */
[----:B------:R-:W1:Y:S07]  /*5fa0*/  LDSM.16.MT88.4 R104, [R210+0x15800] ;  /* 0x01580000d268783b */ /* 0x000e6e0000004200 */
[C---:B------:R-:W-:Y:S01]  /*5fb0*/  HMMA.16816.F32 R64, R144.reuse, R66, R112 ;  /* 0x000000429040723c */ /* 0x040fe20000001870 */
[----:B------:R-:W2:Y:S07]  /*5fc0*/  LDSM.16.MT88.4 R112, [R212+0x15800] ;  /* 0x01580000d470783b */ /* 0x000eae0000004200 */
[C---:B------:R-:W-:Y:S01]  /*5fd0*/  HMMA.16816.F32 R72, R144.reuse, R74, R120 ;  /* 0x0000004a9048723c */ /* 0x040fe20000001878 */
[----:B------:R-:W3:Y:S07]  /*5fe0*/  LDSM.16.MT88.4 R120, [R211+0x15800] ;  /* 0x01580000d378783b */ /* 0x000eee0000004200 */
[----:B------:R-:W-:Y:S01]  /*5ff0*/  HMMA.16816.F32 R96, R144, R98, R140 ;  /* 0x000000629060723c */ /* 0x000fe2000000188c */
[----:B------:R-:W4:Y:S01]  /*6000*/  LDSM.16.MT88.4 R140, [R212+0x17800] ;  /* 0x01780000d48c783b */ /* 0x000f220000004200 */
        /* <DEDUP_REMOVED lines=37> */
[----:B------:R-:W-:Y:S01]  /*6260*/  MOV R150, R3 ;  /* 0x0000000300967202 */ /* 0x000fe20000000f00 */
[----:B------:R-:W-:Y:S01]  /*6270*/  USHF.L.U64.HI UR23, UR4, 0x5, UR5 ;  /* 0x0000000504177899 */ /* 0x000fe20008010205 */
[----:B------:R-:W-:Y:S01]  /*6280*/  MOV R149, R148 ;  /* 0x0000009400957202 */ /* 0x000fe20000000f00 */
[----:B------:R-:W3:Y:S01]  /*6290*/  LDL.LU R245, [R1+0x18] ;  /* 0x0000180001f57983 */ /* 0x000ee20000300800 */
[----:B------:R-:W-:-:S02]  /*62a0*/  USHF.L.U32 UR27, UR4, 0x5, URZ ;  /* 0x00000005041b7899 */ /* 0x000fc4000800063f */
[----:B------:R-:W-:Y:S01]  /*62b0*/  ULEA.HI.SX32 UR29, UR29, 0xfffffffe, 0x1a ;  /* 0xfffffffe1d1d7891 */ /* 0x000fe2000f8fd23f */
[----:B------:R-:W4:Y:S01]  /*62c0*/  LDL.LU R243, [R1+0x14] ;  /* 0x0000140001f37983 */ /* 0x000f220000300800 */
[----:B------:R-:W1:Y:S01]  /*62d0*/  LDC.U8 R246, c[0x0][0x2d8] ;  /* 0x0000b600fff67b82 */ /* 0x000e620000000000 */
[----:B------:R-:W-:Y:S01]  /*62e0*/  ULDC.64 UR6, c[0x0][0x1a0] ;  /* 0x0000680000067ab9 */ /* 0x000fe20000000a00 */
[----:B-1----:R-:W-:Y:S01]  /*62f0*/  PRMT R246, R246, 0x7054, R246 ;  /* 0x00007054f6f67816 */ /* 0x002fe200000000f6 */
[----:B---3--:R-:W-:-:S05]  /*6300*/  IMAD.WIDE.U32 R244, R245, -0x326172a9, RZ ;  /* 0xcd9e8d57f5f47825 */ /* 0x008fca00078e00ff */
[----:B----4-:R-:W-:Y:S01]  /*6310*/  LOP3.LUT R236, R245, R243, RZ, 0x3c, !PT ;  /* 0x000000f3f5ec7212 */ /* 0x010fe200078e3cff */
[----:B--2---:R-:W-:-:S04]  /*6320*/  IMAD.WIDE.U32 R238, R247, -0x2daee0ad, RZ ;  /* 0xd2511f53f7ee7825 */ /* 0x004fc800078e00ff */
[----:B------:R-:W-:Y:S01]  /*6330*/  IMAD.WIDE.U32 R236, R236, -0x2daee0ad, RZ ;  /* 0xd2511f53ecec7825 */ /* 0x000fe200078e00ff */
[----:B------:R-:W-:Y:S05]  /*6340*/  BRA `(.L_x_644) ;  /* 0x000002c000007947 */ /* 0x000fea0003800000 */
.L_x_646:
[----:B------:R-:W2:Y:S01]  /*6350*/  LDL.64 R242, [R1] ;  /* 0x0000000001f27983 */ /* 0x000ea20000100a00 */
        /* <DEDUP_REMOVED lines=10> */
[----:B------:R-:W-:Y:S02]  /*6400*/  USHF.L.U32 UR26, UR4, 0x5, URZ ;  /* 0x00000005041a7899 */ /* 0x000fe4000800063f */
[----:B------:R-:W-:Y:S01]  /*6410*/  USHF.L.U64.HI UR4, UR4, 0x5, UR5 ;  /* 0x0000000504047899 */ /* 0x000fe20008010205 */
[----:B--2---:R-:W-:Y:S04]  /*6420*/  LEA R0, P1, R2, R242, 0x6 ;  /* 0x000000f202007211 */ /* 0x004fe800078230ff */
[----:B------:R-:W-:Y:S02]  /*6430*/  LEA R170, P2, R0, c[0x0][0x168], 0x1 ;  /* 0x00005a0000aa7a11 */ /* 0x000fe400078408ff */
        /* <DEDUP_REMOVED lines=29> */
.L_x_644:
        /* <DEDUP_REMOVED lines=10> */
[----:B------:R-:W-:Y:S04]  /*66b0*/  LEA R0, P0, R2, R250, 0x6 ;  /* 0x000000fa02007211 */ /* 0x000fe800078030ff */
        /* <DEDUP_REMOVED lines=30> */
[----:B-----5:R-:W-:Y:S04]  /*68a0*/  LDSM.16.M88.4 R16, [R208+0x8800] ;  /* 0x00880000d010783b */ /* 0x020fe80000000200 */
[----:B------:R-:W-:Y:S04]  /*68b0*/  LDSM.16.M88.4 R24, [R208+0x9000] ;  /* 0x00900000d018783b */ /* 0x000fe80000000200 */
[----:B------:R-:W-:Y:S04]  /*68c0*/  LDSM.16.M88.4 R168, [R208+0x9800] ;  /* 0x00980000d0a8783b */ /* 0x000fe80000000200 */
[----:B------:R-:W0:Y:S04]  /*68d0*/  LDGDEPBAR ;  /* 0x00000000000079af */ /* 0x000e280000000000 */
[----:B------:R-:W-:Y:S04]  /*68e0*/  LDSM.16.M88.4 R172, [R216] ;  /* 0x00000000d8ac783b */ /* 0x000fe80000000200 */
[----:B---3--:R-:W1:Y:S04]  /*68f0*/  LDSM.16.M88.4 R8, [R208+0x8000] ;  /* 0x00800000d008783b */ /* 0x008e680000000200 */
[----:B------:R-:W3:Y:S04]  /*6900*/  LDSM.16.M88.4 R176, [R219] ;  /* 0x00000000dbb0783b */ /* 0x000ee80000000200 */
[----:B------:R-:W4:Y:S04]  /*6910*/  LDSM.16.M88.4 R180, [R234] ;  /* 0x00000000eab4783b */ /* 0x000f280000000200 */
[----:B------:R-:W2:Y:S04]  /*6920*/  LDSM.16.M88.4 R184, [R233] ;  /* 0x00000000e9b8783b */ /* 0x000ea80000000200 */
[----:B------:R-:W2:Y:S04]  /*6930*/  LDSM.16.M88.4 R188, [R232] ;  /* 0x00000000e8bc783b */ /* 0x000ea80000000200 */
[----:B------:R-:W-:Y:S04]  /*6940*/  LDSM.16.M88.4 R192, [R218] ;  /* 0x00000000dac0783b */ /* 0x000fe80000000200 */
[----:B------:R-:W2:Y:S04]  /*6950*/  LDSM.16.M88.4 R196, [R214+0x8000] ;  /* 0x00800000d6c4783b */ /* 0x000ea80000000200 */
[----:B------:R-:W2:Y:S04]  /*6960*/  LDSM.16.M88.4 R200, [R214+0x8800] ;  /* 0x00880000d6c8783b */ /* 0x000ea80000000200 */
[----:B------:R-:W-:Y:S01]  /*6970*/  LDSM.16.M88.4 R204, [R214+0x9800] ;  /* 0x00980000d6cc783b */ /* 0x000fe20000000200 */
[C---:B-1----:R-:W-:Y:S08]  /*6980*/  HMMA.16816.F32 R4, R32.reuse, R8, RZ ;  /* 0x000000082004723c */ /* 0x042ff000000018ff */
[C---:B------:R-:W-:Y:S08]  /*6990*/  HMMA.16816.F32 R8, R32.reuse, R10, RZ ;  /* 0x0000000a2008723c */ /* 0x040ff000000018ff */
[C---:B------:R-:W-:Y:S08]  /*69a0*/  HMMA.16816.F32 R12, R32.reuse, R16, RZ ;  /* 0x00000010200c723c */ /* 0x040ff000000018ff */
[C---:B------:R-:W-:Y:S08]  /*69b0*/  HMMA.16816.F32 R16, R32.reuse, R18, RZ ;  /* 0x000000122010723c */ /* 0x040ff000000018ff */
[C---:B------:R-:W-:Y:S08]  /*69c0*/  HMMA.16816.F32 R20, R32.reuse, R24, RZ ;  /* 0x000000182014723c */ /* 0x040ff000000018ff */
[C---:B------:R-:W-:Y:S08]  /*69d0*/  HMMA.16816.F32 R24, R32.reuse, R26, RZ ;  /* 0x0000001a2018723c */ /* 0x040ff000000018ff */
[C---:B------:R-:W-:Y:S08]  /*69e0*/  HMMA.16816.F32 R28, R32.reuse, R168, RZ ;  /* 0x000000a8201c723c */ /* 0x040ff000000018ff */
[----:B------:R-:W-:Y:S01]  /*69f0*/  HMMA.16816.F32 R32, R32, R170, RZ ;  /* 0x000000aa2020723c */ /* 0x000fe200000018ff */
[----:B------:R-:W1:Y:S07]  /*6a00*/  LDSM.16.M88.4 R168, [R214+0x9000] ;  /* 0x00900000d6a8783b */ /* 0x000e6e0000000200 */
[C---:B---3--:R-:W-:Y:S08]  /*6a10*/  HMMA.16816.F32 R4, R172.reuse, R176, R4 ;  /* 0x000000b0ac04723c */ /* 0x048ff00000001804 */
[C---:B------:R-:W-:Y:S01]  /*6a20*/  HMMA.16816.F32 R8, R172.reuse, R178, R8 ;  /* 0x000000b2ac08723c */ /* 0x040fe20000001808 */
[----:B------:R-:W-:Y:S07]  /*6a30*/  LDSM.16.M88.4 R176, [R217] ;  /* 0x00000000d9b0783b */ /* 0x000fee0000000200 */
[C---:B----4-:R-:W-:Y:S08]  /*6a40*/  HMMA.16816.F32 R12, R172.reuse, R180, R12 ;  /* 0x000000b4ac0c723c */ /* 0x050ff0000000180c */
[C---:B------:R-:W-:Y:S01]  /*6a50*/  HMMA.16816.F32 R16, R172.reuse, R182, R16 ;  /* 0x000000b6ac10723c */ /* 0x040fe20000001810 */
[----:B------:R-:W3:Y:S07]  /*6a60*/  LDSM.16.M88.4 R180, [R213] ;  /* 0x00000000d5b4783b */ /* 0x000eee0000000200 */
[C---:B--2---:R-:W-:Y:S08]  /*6a70*/  HMMA.16816.F32 R20, R172.reuse, R184, R20 ;  /* 0x000000b8ac14723c */ /* 0x044ff00000001814 */
[C---:B------:R-:W-:Y:S01]  /*6a80*/  HMMA.16816.F32 R24, R172.reuse, R186, R24 ;  /* 0x000000baac18723c */ /* 0x040fe20000001818 */
[----:B------:R-:W2:Y:S07]  /*6a90*/  LDSM.16.M88.4 R184, [R213+0x800] ;  /* 0x00080000d5b8783b */ /* 0x000eae0000000200 */
[C---:B------:R-:W-:Y:S08]  /*6aa0*/  HMMA.16816.F32 R28, R172.reuse, R188, R28 ;  /* 0x000000bcac1c723c */ /* 0x040ff0000000181c */
[----:B------:R-:W-:Y:S01]  /*6ab0*/  HMMA.16816.F32 R32, R172, R190, R32 ;  /* 0x000000beac20723c */ /* 0x000fe20000001820 */
[----:B------:R-:W4:Y:S04]  /*6ac0*/  LDSM.16.M88.4 R172, [R213+0x1000] ;  /* 0x00100000d5ac783b */ /* 0x000f280000000200 */
        /* <DEDUP_REMOVED lines=16> */
[----:B------:R-:W-:Y:S07]  /*6bd0*/  LDSM.16.M88.4 R180, [R231] ;  /* 0x00000000e7b4783b */ /* 0x000fee0000000200 */
[C---:B--2---:R-:W-:Y:S08]  /*6be0*/  HMMA.16816.F32 R12, R176.reuse, R184, R12 ;  /* 0x000000b8b00c723c */ /* 0x044ff0000000180c */
[C---:B------:R-:W-:Y:S01]  /*6bf0*/  HMMA.16816.F32 R16, R176.reuse, R186, R16 ;  /* 0x000000bab010723c */ /* 0x040fe20000001810 */
[----:B------:R-:W-:Y:S07]  /*6c00*/  LDSM.16.M88.4 R184, [R230] ;  /* 0x00000000e6b8783b */ /* 0x000fee0000000200 */
[C---:B----4-:R-:W-:Y:S08]  /*6c10*/  HMMA.16816.F32 R20, R176.reuse, R172, R20 ;  /* 0x000000acb014723c */ /* 0x050ff00000001814 */
[C---:B------:R-:W-:Y:S01]  /*6c20*/  HMMA.16816.F32 R24, R176.reuse, R174, R24 ;  /* 0x000000aeb018723c */ /* 0x040fe20000001818 */
[----:B------:R-:W2:Y:S07]  /*6c30*/  LDSM.16.M88.4 R172, [R216+0x2000] ;  /* 0x00200000d8ac783b */ /* 0x000eae0000000200 */
[C---:B------:R-:W-:Y:S08]  /*6c40*/  HMMA.16816.F32 R28, R176.reuse, R188, R28 ;  /* 0x000000bcb01c723c */ /* 0x040ff0000000181c */
[----:B------:R-:W-:Y:S01]  /*6c50*/  HMMA.16816.F32 R32, R176, R190, R32 ;  /* 0x000000beb020723c */ /* 0x000fe20000001820 */
[----:B------:R-:W3:Y:S04]  /*6c60*/  LDSM.16.M88.4 R176, [R229] ;  /* 0x00000000e5b0783b */ /* 0x000ee80000000200 */
[----:B------:R-:W4:Y:S03]  /*6c70*/  LDSM.16.M88.4 R188, [R228] ;  /* 0x00000000e4bc783b */ /* 0x000f260000000200 */
[C---:B-1----:R-:W-:Y:S08]  /*6c80*/  HMMA.16816.F32 R4, R168.reuse, R196, R4 ;  /* 0x000000c4a804723c */ /* 0x042ff00000001804 */
[C---:B------:R-:W-:Y:S01]  /*6c90*/  HMMA.16816.F32 R8, R168.reuse, R198, R8 ;  /* 0x000000c6a808723c */ /* 0x040fe20000001808 */
[----:B------:R-:W-:Y:S07]  /*6ca0*/  LDSM.16.M88.4 R196, [R214+0xa000] ;  /* 0x00a00000d6c4783b */ /* 0x000fee0000000200 */
        /* <DEDUP_REMOVED lines=38> */
[----:B------:R-:W-:Y:S07]  /*6f10*/  LDSM.16.M88.4 R180, [R227] ;  /* 0x00000000e3b4783b */ /* 0x000fee0000000200 */
[C---:B------:R-:W-:Y:S08]  /*6f20*/  HMMA.16816.F32 R12, R176.reuse, R184, R12 ;  /* 0x000000b8b00c723c */ /* 0x040ff0000000180c */
[C---:B------:R-:W-:Y:S01]  /*6f30*/  HMMA.16816.F32 R16, R176.reuse, R186, R16 ;  /* 0x000000bab010723c */ /* 0x040fe20000001810 */
[----:B------:R-:W-:Y:S07]  /*6f40*/  LDSM.16.M88.4 R184, [R226] ;  /* 0x00000000e2b8783b */ /* 0x000fee0000000200 */
[C---:B---3--:R-:W-:Y:S08]  /*6f50*/  HMMA.16816.F32 R20, R176.reuse, R172, R20 ;  /* 0x000000acb014723c */ /* 0x048ff00000001814 */
[C---:B------:R-:W-:Y:S01]  /*6f60*/  HMMA.16816.F32 R24, R176.reuse, R174, R24 ;  /* 0x000000aeb018723c */ /* 0x040fe20000001818 */
[----:B------:R-:W2:Y:S07]  /*6f70*/  LDSM.16.M88.4 R172, [R216+0x4000] ;  /* 0x00400000d8ac783b */ /* 0x000eae0000000200 */
[C---:B----4-:R-:W-:Y:S08]  /*6f80*/  HMMA.16816.F32 R28, R176.reuse, R188, R28 ;  /* 0x000000bcb01c723c */ /* 0x050ff0000000181c */
        /* <DEDUP_REMOVED lines=81> */
[C---:B-1----:R-:W-:Y:S01]  /*74a0*/  HMMA.16816.F32 R4, R192.reuse, R196, R4 ;  /* 0x000000c4c004723c */ /* 0x042fe20000001804 */
[----:B------:R-:W-:Y:S04]  /*74b0*/  DEPBAR.LE SB0, 0x0 ;  /* 0x000080000000791a */ /* 0x000fe80000000000 */
[----:B------:R-:W-:Y:S03]  /*74c0*/  BAR.SYNC.DEFER_BLOCKING 0x0 ;  /* 0x0000000000007b1d */ /* 0x000fe60000010000 */
[C---:B------:R-:W-:Y:S08]  /*74d0*/  HMMA.16816.F32 R8, R192.reuse, R198, R8 ;  /* 0x000000c6c008723c */ /* 0x040ff00000001808 */
[C---:B------:R-:W-:Y:S08]  /*74e0*/  HMMA.16816.F32 R12, R192.reuse, R200, R12 ;  /* 0x000000c8c00c723c */ /* 0x040ff0000000180c */
[C---:B------:R-:W-:Y:S08]  /*74f0*/  HMMA.16816.F32 R16, R192.reuse, R202, R16 ;  /* 0x000000cac010723c */ /* 0x040ff00000001810 */
[C---:B------:R-:W-:Y:S08]  /*7500*/  HMMA.16816.F32 R20, R192.reuse, R168, R20 ;  /* 0x000000a8c014723c */ /* 0x040ff00000001814 */
[C---:B------:R-:W-:Y:S08]  /*7510*/  HMMA.16816.F32 R24, R192.reuse, R170, R24 ;  /* 0x000000aac018723c */ /* 0x040ff00000001818 */
[C---:B------:R-:W-:Y:S08]  /*7520*/  HMMA.16816.F32 R28, R192.reuse, R204, R28 ;  /* 0x000000ccc01c723c */ /* 0x040ff0000000181c */
[----:B------:R-:W-:Y:S08]  /*7530*/  HMMA.16816.F32 R32, R192, R206, R32 ;  /* 0x000000cec020723c */ /* 0x000ff00000001820 */
[C---:B--2---:R-:W-:Y:S08]  /*7540*/  HMMA.16816.F32 R4, R176.reuse, R180, R4 ;  /* 0x000000b4b004723c */ /* 0x044ff00000001804 */
[C---:B------:R-:W-:Y:S08]  /*7550*/  HMMA.16816.F32 R8, R176.reuse, R182, R8 ;  /* 0x000000b6b008723c */ /* 0x040ff00000001808 */
[C---:B------:R-:W-:Y:S08]  /*7560*/  HMMA.16816.F32 R12, R176.reuse, R184, R12 ;  /* 0x000000b8b00c723c */ /* 0x040ff0000000180c */
[C---:B------:R-:W-:Y:S08]  /*7570*/  HMMA.16816.F32 R16, R176.reuse, R186, R16 ;  /* 0x000000bab010723c */ /* 0x040ff00000001810 */
[C---:B---3--:R-:W-:Y:S08]  /*7580*/  HMMA.16816.F32 R20, R176.reuse, R172, R20 ;  /* 0x000000acb014723c */ /* 0x048ff00000001814 */
[C---:B------:R-:W-:Y:S08]  /*7590*/  HMMA.16816.F32 R24, R176.reuse, R174, R24 ;  /* 0x000000aeb018723c */ /* 0x040ff00000001818 */
[C---:B----4-:R-:W-:Y:S08]  /*75a0*/  HMMA.16816.F32 R28, R176.reuse, R188, R28 ;  /* 0x000000bcb01c723c */ /* 0x050ff0000000181c */
[----:B------:R-:W-:Y:S01]  /*75b0*/  HMMA.16816.F32 R32, R176, R190, R32 ;  /* 0x000000beb020723c */ /* 0x000fe20000001820 */
[----:B------:R-:W-:-:S07]  /*75c0*/  @P0 BRA `(.L_x_646) ;  /* 0xffffed8000000947 */ /* 0x000fce000383ffff */
.L_x_645:
[----:B------:R-:W-:Y:S01]  /*75d0*/  FMNMX.FTZ R0, R4, R149, !PT ;  /* 0x0000009504007209 */ /* 0x000fe20007810000 */
[----:B------:R-:W-:Y:S01]  /*75e0*/  USHF.L.U32 UR4, UR29, 0x1, URZ ;  /* 0x000000011d047899 */ /* 0x000fe2000800063f */
[----:B-1----:R-:W-:Y:S01]  /*75f0*/  LDSM.16.MT88.4 R172, [R209+0x10000] ;  /* 0x01000000d1ac783b */ /* 0x002fe20000004200 */
[----:B------:R-:W-:Y:S01]  /*7600*/  UIADD3 UR29, UR29, -0x1, URZ ;  /* 0xffffffff1d1d7890 */ /* 0x000fe2000fffe03f */
[----:B------:R-:W-:Y:S04]  /*7610*/  FMNMX.FTZ R0, R5, R0, !PT ;  /* 0x0000000005007209 */ /* 0x000fe80007810000 */
[----:B------:R-:W-:Y:S02]  /*7620*/  FMNMX.FTZ R0, R8, R0, !PT ;  /* 0x0000000008007209 */ /* 0x000fe40007810000 */
[----:B------:R-:W-:Y:S02]  /*7630*/  LDSM.16.MT88.4 R176, [R210+0x10000] ;  /* 0x01000000d2b0783b */ /* 0x000fe40000004200 */
        /* <DEDUP_REMOVED lines=38> */
[----:B------:R-:W-:Y:S02]  /*78a0*/  LOP3.LUT R151, R237, UR16, R238, 0x96, !PT ;  /* 0x00000010ed977c12 */ /* 0x000fe4000f8e96ee */
[C---:B------:R-:W-:Y:S01]  /*78b0*/  FSETP.NEU.FTZ.AND P1, PT, R148.reuse, -INF , PT ;  /* 0xff8000009400780b */ /* 0x040fe20003f3d000 */
[C---:B------:R-:W-:Y:S02]  /*78c0*/  FMUL.FTZ R188, R148.reuse, c[0x0][0x23c] ;  /* 0x00008f0094bc7a20 */ /* 0x040fe40000410000 */
[----:B------:R-:W-:Y:S01]  /*78d0*/  FADD.FTZ R2, -R148, R149 ;  /* 0x0000009594027221 */ /* 0x000fe20000010100 */
[----:B------:R-:W-:Y:S01]  /*78e0*/  MOV R149, UR4 ;  /* 0x0000000400957c02 */ /* 0x000fe20008000f00 */
[----:B------:R-:W-:Y:S01]  /*78f0*/  IMAD.WIDE.U32 R190, R151, -0x326172a9, RZ ;  /* 0xcd9e8d5797be7825 */ /* 0x000fe200078e00ff */
[----:B------:R-:W-:Y:S01]  /*7900*/  FSEL R188, R188, RZ, P1 ;  /* 0x000000ffbcbc7208 */ /* 0x000fe20000800000 */
[----:B------:R-:W-:Y:S01]  /*7910*/  UIADD3 UR4, UR4, 0x1, URZ ;  /* 0x0000000104047890 */ /* 0x000fe2000fffe03f */
[----:B------:R-:W-:Y:S01]  /*7920*/  FSETP.NEU.FTZ.AND P1, PT, R3, -INF , PT ;  /* 0xff8000000300780b */ /* 0x000fe20003f3d000 */
[----:B------:R-:W-:Y:S01]  /*7930*/  FMUL.FTZ R2, R2, c[0x0][0x23c] ;  /* 0x00008f0002027a20 */ /* 0x000fe20000410000 */
[----:B------:R-:W-:Y:S01]  /*7940*/  LOP3.LUT R149, R239, UR31, R149, 0x96, !PT ;  /* 0x0000001fef957c12 */ /* 0x000fe2000f8e9695 */
[--C-:B------:R-:W-:Y:S01]  /*7950*/  FFMA.FTZ R8, R8, c[0x0][0x23c], -R188.reuse ;  /* 0x00008f0008087a23 */ /* 0x100fe200000108bc */
[----:B------:R-:W-:Y:S01]  /*7960*/  FSEL R189, R189, RZ, P1 ;  /* 0x000000ffbdbd7208 */ /* 0x000fe20000800000 */
[----:B------:R-:W-:Y:S02]  /*7970*/  FFMA.FTZ R9, R9, c[0x0][0x23c], -R188 ;  /* 0x00008f0009097a23 */ /* 0x000fe400000108bc */
[----:B------:R1:W-:Y:S01]  /*7980*/  MUFU.EX2 R243, R8 ;  /* 0x0000000800f37308 */ /* 0x0003e20000000800 */
[----:B------:R-:W-:Y:S04]  /*7990*/  IMAD.WIDE.U32 R168, R149, -0x326172a9, RZ ;  /* 0xcd9e8d5795a87825 */ /* 0x000fe800078e00ff */
[--C-:B------:R-:W-:Y:S01]  /*79a0*/  FFMA.FTZ R10, R10, c[0x0][0x23c], -R189.reuse ;  /* 0x00008f000a0a7a23 */ /* 0x100fe200000108bd */
[----:B------:R-:W-:Y:S01]  /*79b0*/  LOP3.LUT R0, R169, UR17, R244, 0x96, !PT ;  /* 0x00000011a9007c12 */ /* 0x000fe2000f8e96f4 */
[--C-:B------:R-:W-:Y:S02]  /*79c0*/  FFMA.FTZ R11, R11, c[0x0][0x23c], -R189.reuse ;  /* 0x00008f000b0b7a23 */ /* 0x100fe400000108bd */
[--C-:B------:R-:W-:Y:S01]  /*79d0*/  FFMA.FTZ R4, R4, c[0x0][0x23c], -R188.reuse ;  /* 0x00008f0004047a23 */ /* 0x100fe200000108bc */
[----:B------:R2:W-:Y:S01]  /*79e0*/  MUFU.EX2 R242, R9 ;  /* 0x0000000900f27308 */ /* 0x0005e20000000800 */
[--C-:B------:R-:W-:Y:S02]  /*79f0*/  FFMA.FTZ R5, R5, c[0x0][0x23c], -R188.reuse ;  /* 0x00008f0005057a23 */ /* 0x100fe400000108bc */
[--C-:B------:R-:W-:Y:S02]  /*7a00*/  FFMA.FTZ R6, R6, c[0x0][0x23c], -R189.reuse ;  /* 0x00008f0006067a23 */ /* 0x100fe400000108bd */
[--C-:B------:R-:W-:Y:S02]  /*7a10*/  FFMA.FTZ R7, R7, c[0x0][0x23c], -R189.reuse ;  /* 0x00008f0007077a23 */ /* 0x100fe400000108bd */
[--C-:B------:R-:W-:Y:S02]  /*7a20*/  FFMA.FTZ R28, R28, c[0x0][0x23c], -R188.reuse ;  /* 0x00008f001c1c7a23 */ /* 0x100fe400000108bc */
[----:B------:R-:W-:Y:S01]  /*7a30*/  FFMA.FTZ R29, R29, c[0x0][0x23c], -R188 ;  /* 0x00008f001d1d7a23 */ /* 0x000fe200000108bc */
[----:B------:R3:W-:Y:S01]  /*7a40*/  MUFU.EX2 R207, R10 ;  /* 0x0000000a00cf7308 */ /* 0x0007e20000000800 */
[--C-:B------:R-:W-:Y:S02]  /*7a50*/  FFMA.FTZ R30, R30, c[0x0][0x23c], -R189.reuse ;  /* 0x00008f001e1e7a23 */ /* 0x100fe400000108bd */
[--C-:B------:R-:W-:Y:S01]  /*7a60*/  FFMA.FTZ R31, R31, c[0x0][0x23c], -R189.reuse ;  /* 0x00008f001f1f7a23 */ /* 0x100fe200000108bd */
[----:B-1----:R-:W-:Y:S01]  /*7a70*/  LOP3.LUT R8, R191, UR15, R168, 0x96, !PT ;  /* 0x0000000fbf087c12 */ /* 0x002fe2000f8e96a8 */
[----:B------:R-:W-:Y:S04]  /*7a80*/  IMAD.WIDE.U32 R168, R0, -0x2daee0ad, RZ ;  /* 0xd2511f5300a87825 */ /* 0x000fe800078e00ff */
[--C-:B------:R-:W-:Y:S01]  /*7a90*/  FFMA.FTZ R34, R34, c[0x0][0x23c], -R189.reuse ;  /* 0x00008f0022227a23 */ /* 0x100fe200000108bd */
[----:B------:R1:W-:Y:S01]  /*7aa0*/  MUFU.EX2 R206, R11 ;  /* 0x0000000b00ce7308 */ /* 0x0003e20000000800 */
[--C-:B------:R-:W-:Y:S02]  /*7ab0*/  FFMA.FTZ R16, R16, c[0x0][0x23c], -R188.reuse ;  /* 0x00008f0010107a23 */ /* 0x100fe400000108bc */
[----:B------:R-:W-:Y:S02]  /*7ac0*/  FFMA.FTZ R17, R17, c[0x0][0x23c], -R188 ;  /* 0x00008f0011117a23 */ /* 0x000fe400000108bc */
[----:B--2---:R-:W-:Y:S04]  /*7ad0*/  IMAD.WIDE.U32 R8, R8, -0x2daee0ad, RZ ;  /* 0xd2511f5308087825 */ /* 0x004fe800078e00ff */
[--C-:B------:R-:W-:Y:S01]  /*7ae0*/  FFMA.FTZ R18, R18, c[0x0][0x23c], -R189.reuse ;  /* 0x00008f0012127a23 */ /* 0x100fe200000108bd */
[----:B------:R2:W-:Y:S01]  /*7af0*/  MUFU.EX2 R205, R4 ;  /* 0x0000000400cd7308 */ /* 0x0005e20000000800 */
[----:B------:R-:W-:Y:S01]  /*7b00*/  LOP3.LUT R0, R9, UR12, R168, 0x96, !PT ;  /* 0x0000000c09007c12 */ /* 0x000fe2000f8e96a8 */
[--C-:B------:R-:W-:Y:S01]  /*7b10*/  FFMA.FTZ R19, R19, c[0x0][0x23c], -R189.reuse ;  /* 0x00008f0013137a23 */ /* 0x100fe200000108bd */
[----:B---3--:R-:W-:Y:S01]  /*7b20*/  LOP3.LUT R10, R169, UR14, R236, 0x96, !PT ;  /* 0x0000000ea90a7c12 */ /* 0x008fe2000f8e96ec */
[----:B------:R-:W-:Y:S02]  /*7b30*/  FFMA.FTZ R12, R12, c[0x0][0x23c], -R188 ;  /* 0x00008f000c0c7a23 */ /* 0x000fe400000108bc */
[----:B------:R-:W-:Y:S04]  /*7b40*/  IMAD.WIDE.U32 R180, R0, -0x326172a9, RZ ;  /* 0xcd9e8d5700b47825 */ /* 0x000fe800078e00ff */
[----:B------:R3:W-:Y:S01]  /*7b50*/  MUFU.EX2 R204, R5 ;  /* 0x0000000500cc7308 */ /* 0x0007e20000000800 */
[----:B------:R-:W-:Y:S04]  /*7b60*/  IMAD.WIDE.U32 R168, R10, -0x326172a9, RZ ;  /* 0xcd9e8d570aa87825 */ /* 0x000fe800078e00ff */
[--C-:B------:R-:W-:Y:S01]  /*7b70*/  FFMA.FTZ R14, R14, c[0x0][0x23c], -R189.reuse ;  /* 0x00008f000e0e7a23 */ /* 0x100fe200000108bd */
[----:B------:R-:W-:Y:S01]  /*7b80*/  LOP3.LUT R0, R181, UR11, R168, 0x96, !PT ;  /* 0x0000000bb5007c12 */ /* 0x000fe2000f8e96a8 */
[--C-:B------:R-:W-:Y:S01]  /*7b90*/  FFMA.FTZ R15, R15, c[0x0][0x23c], -R189.reuse ;  /* 0x00008f000f0f7a23 */ /* 0x100fe200000108bd */
[----:B------:R-:W-:Y:S01]  /*7ba0*/  LOP3.LUT R10, R169, UR13, R190, 0x96, !PT ;  /* 0x0000000da90a7c12 */ /* 0x000fe2000f8e96be */
[----:B------:R-:W-:Y:S01]  /*7bb0*/  FFMA.FTZ R25, R25, c[0x0][0x23c], -R188 ;  /* 0x00008f0019197a23 */ /* 0x000fe200000108bc */
[----:B------:R4:W-:Y:S01]  /*7bc0*/  MUFU.EX2 R203, R6 ;  /* 0x0000000600cb7308 */ /* 0x0009e20000000800 */
[----:B------:R-:W-:Y:S04]  /*7bd0*/  IMAD.WIDE.U32 R182, R0, -0x2daee0ad, RZ ;  /* 0xd2511f5300b67825 */ /* 0x000fe800078e00ff */
[----:B-1----:R-:W-:Y:S04]  /*7be0*/  IMAD.WIDE.U32 R10, R10, -0x2daee0ad, RZ ;  /* 0xd2511f530a0a7825 */ /* 0x002fe800078e00ff */
[----:B------:R-:W-:Y:S01]  /*7bf0*/  FADD.FTZ R0, -R3, R150 ;  /* 0x0000009603007221 */ /* 0x000fe20000010100 */
[----:B------:R1:W-:Y:S01]  /*7c00*/  MUFU.EX2 R202, R7 ;  /* 0x0000000700ca7308 */ /* 0x0003e20000000800 */
[----:B--2---:R-:W-:Y:S01]  /*7c10*/  LOP3.LUT R4, R183, UR8, R10, 0x96, !PT ;  /* 0x00000008b7047c12 */ /* 0x004fe2000f8e960a */
[--C-:B------:R-:W-:Y:S01]  /*7c20*/  FFMA.FTZ R27, R27, c[0x0][0x23c], -R189.reuse ;  /* 0x00008f001b1b7a23 */ /* 0x100fe200000108bd */
[----:B------:R-:W-:Y:S01]  /*7c30*/  LOP3.LUT R8, R11, UR10, R8, 0x96, !PT ;  /* 0x0000000a0b087c12 */ /* 0x000fe2000f8e9608 */
[----:B------:R-:W-:Y:S02]  /*7c40*/  FMUL.FTZ R0, R0, c[0x0][0x23c] ;  /* 0x00008f0000007a20 */ /* 0x000fe40000410000 */
[----:B---3--:R-:W-:Y:S04]  /*7c50*/  IMAD.WIDE.U32 R4, R4, -0x326172a9, RZ ;  /* 0xcd9e8d5704047825 */ /* 0x008fe800078e00ff */
[----:B------:R-:W-:Y:S01]  /*7c60*/  IMAD.WIDE.U32 R184, R8, -0x326172a9, RZ ;  /* 0xcd9e8d5708b87825 */ /* 0x000fe200078e00ff */
[----:B------:R-:W2:Y:S01]  /*7c70*/  MUFU.EX2 R2, R2 ;  /* 0x0000000200027308 */ /* 0x000ea20000000800 */
[----:B------:R-:W-:Y:S02]  /*7c80*/  SHF.R.U32.HI R11, RZ, 0x18, R4 ;  /* 0x00000018ff0b7819 */ /* 0x000fe40000011604 */
[----:B----4-:R-:W-:Y:S01]  /*7c90*/  LOP3.LUT R6, R4, 0xffff, RZ, 0xc0, !PT ;  /* 0x0000ffff04067812 */ /* 0x010fe200078ec0ff */
[----:B------:R-:W-:Y:S01]  /*7ca0*/  FFMA.FTZ R20, R20, c[0x0][0x23c], -R188 ;  /* 0x00008f0014147a23 */ /* 0x000fe200000108bc */
[----:B------:R-:W-:Y:S01]  /*7cb0*/  LOP3.LUT R5, R5, UR19, R184, 0x96, !PT ;  /* 0x0000001305057c12 */ /* 0x000fe2000f8e96b8 */
[----:B------:R-:W-:Y:S01]  /*7cc0*/  FFMA.FTZ R22, R22, c[0x0][0x23c], -R189 ;  /* 0x00008f0016167a23 */ /* 0x000fe200000108bd */
[----:B------:R-:W-:Y:S01]  /*7cd0*/  SHF.R.U32.HI R8, RZ, 0x10, R4 ;  /* 0x00000010ff087819 */ /* 0x000fe20000011604 */
[--C-:B------:R-:W-:Y:S01]  /*7ce0*/  FFMA.FTZ R13, R13, c[0x0][0x23c], -R188.reuse ;  /* 0x00008f000d0d7a23 */ /* 0x100fe200000108bc */
[----:B------:R-:W-:Y:S01]  /*7cf0*/  LOP3.LUT R149, R4, 0xff, RZ, 0xc0, !PT ;  /* 0x000000ff04957812 */ /* 0x000fe200078ec0ff */
[----:B------:R-:W3:Y:S01]  /*7d00*/  MUFU.EX2 R0, R0 ;  /* 0x0000000000007308 */ /* 0x000ee20000000800 */
[----:B------:R-:W-:Y:S01]  /*7d10*/  LOP3.LUT R4, R5, 0xffff, RZ, 0xc0, !PT ;  /* 0x0000ffff05047812 */ /* 0x000fe200078ec0ff */
[--C-:B------:R-:W-:Y:S01]  /*7d20*/  FFMA.FTZ R24, R24, c[0x0][0x23c], -R188.reuse ;  /* 0x00008f0018187a23 */ /* 0x100fe200000108bc */
[--C-:B-1----:R-:W-:Y:S01]  /*7d30*/  SHF.R.U32.HI R7, RZ, 0x10, R5.reuse ;  /* 0x00000010ff077819 */ /* 0x102fe20000011605 */
[----:B------:R-:W-:Y:S01]  /*7d40*/  FFMA.FTZ R21, R21, c[0x0][0x23c], -R188 ;  /* 0x00008f0015157a23 */ /* 0x000fe200000108bc */
[----:B------:R-:W-:Y:S01]  /*7d50*/  SHF.R.U32.HI R10, RZ, 0x8, R6 ;  /* 0x00000008ff0a7819 */ /* 0x000fe20000011606 */
[--C-:B------:R-:W-:Y:S01]  /*7d60*/  FFMA.FTZ R32, R32, c[0x0][0x23c], -R188.reuse ;  /* 0x00008f0020207a23 */ /* 0x100fe200000108bc */
[----:B------:R-:W-:Y:S01]  /*7d70*/  LOP3.LUT R9, R8, 0xff, RZ, 0xc0, !PT ;  /* 0x000000ff08097812 */ /* 0x000fe200078ec0ff */
[----:B------:R-:W-:Y:S01]  /*7d80*/  FFMA.FTZ R188, R33, c[0x0][0x23c], -R188 ;  /* 0x00008f0021bc7a23 */ /* 0x000fe200000108bc */
[----:B------:R-:W-:Y:S01]  /*7d90*/  LOP3.LUT R8, R5, 0xff, RZ, 0xc0, !PT ;  /* 0x000000ff05087812 */ /* 0x000fe200078ec0ff */
[----:B------:R1:W-:Y:S01]  /*7da0*/  MUFU.EX2 R201, R16 ;  /* 0x0000001000c97308 */ /* 0x0003e20000000800 */
[----:B------:R-:W-:Y:S02]  /*7db0*/  SHF.R.U32.HI R6, RZ, 0x18, R5 ;  /* 0x00000018ff067819 */ /* 0x000fe40000011605 */
[----:B------:R-:W-:Y:S01]  /*7dc0*/  SHF.R.U32.HI R5, RZ, 0x8, R4 ;  /* 0x00000008ff057819 */ /* 0x000fe20000011604 */
[C---:B--2---:R-:W-:Y:S01]  /*7dd0*/  FMUL.FTZ R36, R2.reuse, R36 ;  /* 0x0000002402247220 */ /* 0x044fe20000410000 */
[----:B------:R-:W-:Y:S01]  /*7de0*/  LOP3.LUT R4, R7, 0xff, RZ, 0xc0, !PT ;  /* 0x000000ff07047812 */ /* 0x000fe200078ec0ff */
[C---:B------:R-:W-:Y:S01]  /*7df0*/  FMUL.FTZ R37, R2.reuse, R37 ;  /* 0x0000002502257220 */ /* 0x040fe20000410000 */
[----:B------:R-:W-:Y:S01]  /*7e00*/  PRMT R10, R149, 0x5410, R10 ;  /* 0x00005410950a7816 */ /* 0x000fe2000000000a */
[C---:B------:R-:W-:Y:S01]  /*7e10*/  FMUL.FTZ R40, R2.reuse, R40 ;  /* 0x0000002802287220 */ /* 0x040fe20000410000 */
[----:B------:R-:W-:Y:S01]  /*7e20*/  PRMT R9, R9, 0x5410, R11 ;  /* 0x0000541009097816 */ /* 0x000fe2000000000b */
[----:B------:R-:W-:Y:S01]  /*7e30*/  FMUL.FTZ R41, R2, R41 ;  /* 0x0000002902297220 */ /* 0x000fe20000410000 */
[----:B------:R-:W-:Y:S01]  /*7e40*/  PRMT R5, R8, 0x5410, R5 ;  /* 0x0000541008057816 */ /* 0x000fe20000000005 */
[--C-:B------:R-:W-:Y:S01]  /*7e50*/  HSET2.LE.AND R170, R10, R246.reuse, PT ;  /* 0x000000f60aaa7233 */ /* 0x100fe20003803000 */
        /* <DEDUP_REMOVED lines=9> */
[----:B------:R-:W-:Y:S01]  /*7ef0*/  FMUL.FTZ R9, R2, R157 ;  /* 0x0000009d02097220 */ /* 0x000fe20000410000 */
[----:B------:R-:W-:Y:S01]  /*7f00*/  LOP3.LUT R170, R170, R4, RZ, 0xc0, !PT ;  /* 0x00000004aaaa7212 */ /* 0x000fe200078ec0ff */
[C---:B------:R-:W-:Y:S01]  /*7f10*/  FMUL.FTZ R4, R2.reuse, R152 ;  /* 0x0000009802047220 */ /* 0x040fe20000410000 */
[----:B------:R-:W-:Y:S01]  /*7f20*/  LOP3.LUT R171, R171, R5, RZ, 0xc0, !PT ;  /* 0x00000005abab7212 */ /* 0x000fe200078ec0ff */
[----:B------:R-:W-:Y:S01]  /*7f30*/  FMUL.FTZ R5, R2, R153 ;  /* 0x0000009902057220 */ /* 0x000fe20000410000 */
[----:B------:R-:W-:Y:S01]  /*7f40*/  LOP3.LUT R168, R168, R6, RZ, 0xc0, !PT ;  /* 0x00000006a8a87212 */ /* 0x000fe200078ec0ff */
[C---:B---3--:R-:W-:Y:S01]  /*7f50*/  FMUL.FTZ R6, R0.reuse, R154 ;  /* 0x0000009a00067220 */ /* 0x048fe20000410000 */
[----:B------:R-:W-:Y:S01]  /*7f60*/  LOP3.LUT R169, R169, R7, RZ, 0xc0, !PT ;  /* 0x00000007a9a97212 */ /* 0x000fe200078ec0ff */
[C---:B------:R-:W-:Y:S01]  /*7f70*/  FMUL.FTZ R7, R0.reuse, R155 ;  /* 0x0000009b00077220 */ /* 0x040fe20000410000 */
[----:B------:R-:W-:Y:S01]  /*7f80*/  LOP3.LUT R150, R185, UR9, R180, 0x96, !PT ;  /* 0x00000009b9967c12 */ /* 0x000fe2000f8e96b4 */
[----:B------:R-:W2:Y:S01]  /*7f90*/  LDSM.16.MT88.4 R152, [R212+0x10000] ;  /* 0x01000000d498783b */ /* 0x000ea20000004200 */
[C---:B------:R-:W-:Y:S01]  /*7fa0*/  FMUL.FTZ R10, R0.reuse, R158 ;  /* 0x0000009e000a7220 */ /* 0x040fe20000410000 */
[----:B------:R3:W4:Y:S01]  /*7fb0*/  MUFU.EX2 R200, R17 ;  /* 0x0000001100c87308 */ /* 0x0007220000000800 */
[----:B------:R-:W-:Y:S02]  /*7fc0*/  FMUL.FTZ R11, R0, R159 ;  /* 0x0000009f000b7220 */ /* 0x000fe40000410000 */
[C---:B------:R-:W-:Y:S03]  /*7fd0*/  HMMA.16816.F32 R4, R168.reuse, R172, R4 ;  /* 0x000000aca804723c */ /* 0x040fe60000001804 */
[----:B------:R-:W5:Y:S02]  /*7fe0*/  LDSM.16.MT88.4 R156, [R211+0x10000] ;  /* 0x01000000d39c783b */ /* 0x000f640000004200 */
[----:B-1----:R-:W-:Y:S02]  /*7ff0*/  FMUL.FTZ R16, R2, R160 ;  /* 0x000000a002107220 */ /* 0x002fe40000410000 */
[C---:B------:R-:W-:Y:S01]  /*8000*/  FMUL.FTZ R38, R0.reuse, R38 ;  /* 0x0000002600267220 */ /* 0x040fe20000410000 */
[C---:B------:R-:W-:Y:S01]  /*8010*/  HMMA.16816.F32 R8, R168.reuse, R174, R8 ;  /* 0x000000aea808723c */ /* 0x040fe20000001808 */
[----:B------:R1:W-:Y:S02]  /*8020*/  MUFU.EX2 R199, R18 ;  /* 0x0000001200c77308 */ /* 0x0003e40000000800 */
[----:B------:R-:W4:Y:S01]  /*8030*/  LDSM.16.MT88.4 R172, [R209+0x12000] ;  /* 0x01200000d1ac783b */ /* 0x000f220000004200 */
[C---:B------:R-:W-:Y:S02]  /*8040*/  FMUL.FTZ R39, R0.reuse, R39 ;  /* 0x0000002700277220 */ /* 0x040fe40000410000 */
[C---:B------:R-:W-:Y:S02]  /*8050*/  FMUL.FTZ R42, R0.reuse, R42 ;  /* 0x0000002a002a7220 */ /* 0x040fe40000410000 */
[----:B------:R-:W-:Y:S03]  /*8060*/  FMUL.FTZ R43, R0, R43 ;  /* 0x0000002b002b7220 */ /* 0x000fe60000410000 */
[C---:B------:R-:W-:Y:S01]  /*8070*/  HMMA.16816.F32 R36, R168.reuse, R176, R36 ;  /* 0x000000b0a824723c */ /* 0x040fe20000001824 */
[----:B------:R-:W-:Y:S01]  /*8080*/  LDSM.16.MT88.4 R184, [R210+0x14800] ;  /* 0x01480000d2b8783b */ /* 0x000fe20000004200 */
[----:B------:R5:W-:Y:S01]  /*8090*/  MUFU.EX2 R198, R19 ;  /* 0x0000001300c67308 */ /* 0x000be20000000800 */
[C---:B---3--:R-:W-:Y:S02]  /*80a0*/  FMUL.FTZ R17, R2.reuse, R161 ;  /* 0x000000a102117220 */ /* 0x048fe40000410000 */
[C---:B------:R-:W-:Y:S02]  /*80b0*/  FMUL.FTZ R44, R2.reuse, R44 ;  /* 0x0000002c022c7220 */ /* 0x040fe40000410000 */
[----:B------:R-:W-:Y:S01]  /*80c0*/  FMUL.FTZ R45, R2, R45 ;  /* 0x0000002d022d7220 */ /* 0x000fe20000410000 */
[C---:B------:R-:W-:Y:S04]  /*80d0*/  HMMA.16816.F32 R40, R168.reuse, R178, R40 ;  /* 0x000000b2a828723c */ /* 0x040fe80000001828 */
[C---:B------:R-:W-:Y:S01]  /*80e0*/  FMUL.FTZ R46, R0.reuse, R46 ;  /* 0x0000002e002e7220 */ /* 0x040fe20000410000 */
[----:B------:R-:W-:Y:S01]  /*80f0*/  MUFU.EX2 R197, R12 ;  /* 0x0000000c00c57308 */ /* 0x000fe20000000800 */
[C---:B------:R-:W-:Y:S02]  /*8100*/  FMUL.FTZ R47, R0.reuse, R47 ;  /* 0x0000002f002f7220 */ /* 0x040fe40000410000 */
[----:B-1----:R-:W-:Y:S04]  /*8110*/  FMUL.FTZ R18, R0, R162 ;  /* 0x000000a200127220 */ /* 0x002fe80000410000 */
[C---:B------:R-:W-:Y:S01]  /*8120*/  FMUL.FTZ R48, R2.reuse, R48 ;  /* 0x0000003002307220 */ /* 0x040fe20000410000 */
[C---:B--2---:R-:W-:Y:S02]  /*8130*/  HMMA.16816.F32 R44, R168.reuse, R152, R44 ;  /* 0x00000098a82c723c */ /* 0x044fe4000000182c */
[----:B------:R1:W-:Y:S01]  /*8140*/  MUFU.EX2 R194, R15 ;  /* 0x0000000f00c27308 */ /* 0x0003e20000000800 */
[----:B------:R-:W-:Y:S02]  /*8150*/  FMUL.FTZ R49, R2, R49 ;  /* 0x0000003102317220 */ /* 0x000fe40000410000 */
[C---:B------:R-:W-:Y:S02]  /*8160*/  FMUL.FTZ R50, R0.reuse, R50 ;  /* 0x0000003200327220 */ /* 0x040fe40000410000 */
[C---:B------:R-:W-:Y:S02]  /*8170*/  FMUL.FTZ R51, R0.reuse, R51 ;  /* 0x0000003300337220 */ /* 0x040fe40000410000 */
[----:B-----5:R-:W-:Y:S02]  /*8180*/  FMUL.FTZ R19, R0, R163 ;  /* 0x000000a300137220 */ /* 0x020fe40000410000 */
[----:B------:R-:W-:Y:S01]  /*8190*/  LDSM.16.MT88.4 R160, [R209+0x10800] ;  /* 0x01080000d1a0783b */ /* 0x000fe20000004200 */
[C---:B------:R-:W-:Y:S01]  /*81a0*/  FMUL.FTZ R52, R2.reuse, R52 ;  /* 0x0000003402347220 */ /* 0x040fe20000410000 */
[----:B------:R-:W-:Y:S01]  /*81b0*/  MUFU.EX2 R192, R25 ;  /* 0x0000001900c07308 */ /* 0x000fe20000000800 */
[C---:B------:R-:W-:Y:S03]  /*81c0*/  HMMA.16816.F32 R48, R168.reuse, R154, R48 ;  /* 0x0000009aa830723c */ /* 0x040fe60000001830 */
[----:B------:R-:W-:Y:S02]  /*81d0*/  FMUL.FTZ R53, R2, R53 ;  /* 0x0000003502357220 */ /* 0x000fe40000410000 */
[----:B------:R-:W2:Y:S01]  /*81e0*/  LDSM.16.MT88.4 R152, [R210+0x12000] ;  /* 0x01200000d298783b */ /* 0x000ea20000004200 */
[C---:B------:R-:W-:Y:S02]  /*81f0*/  FMUL.FTZ R54, R0.reuse, R54 ;  /* 0x0000003600367220 */ /* 0x040fe40000410000 */
[C---:B------:R-:W-:Y:S01]  /*8200*/  FMUL.FTZ R55, R0.reuse, R55 ;  /* 0x0000003700377220 */ /* 0x040fe20000410000 */
[----:B------:R-:W-:Y:S03]  /*8210*/  MUFU.EX2 R188, R188 ;  /* 0x000000bc00bc7308 */ /* 0x000fe60000000800 */
[----:B-1----:R-:W-:Y:S02]  /*8220*/  FMUL.FTZ R15, R0, R167 ;  /* 0x000000a7000f7220 */ /* 0x002fe40000410000 */
[C---:B------:R-:W-:Y:S01]  /*8230*/  FMUL.FTZ R56, R2.reuse, R56 ;  /* 0x0000003802387220 */ /* 0x040fe20000410000 */
[C---:B------:R-:W-:Y:S03]  /*8240*/  HMMA.16816.F32 R52, R168.reuse, R156, R52 ;  /* 0x0000009ca834723c */ /* 0x040fe60000001834 */
[----:B------:R-:W-:Y:S01]  /*8250*/  FMUL.FTZ R57, R2, R57 ;  /* 0x0000003902397220 */ /* 0x000fe20000410000 */
[----:B------:R1:W3:Y:S01]  /*8260*/  MUFU.EX2 R196, R13 ;  /* 0x0000000d00c47308 */ /* 0x0002e20000000800 */
[C---:B------:R-:W-:Y:S02]  /*8270*/  FMUL.FTZ R58, R0.reuse, R58 ;  /* 0x0000003a003a7220 */ /* 0x040fe40000410000 */
[----:B------:R-:W-:Y:S02]  /*8280*/  FMUL.FTZ R59, R0, R59 ;  /* 0x0000003b003b7220 */ /* 0x000fe40000410000 */
[C---:B------:R-:W-:Y:S03]  /*8290*/  FMUL.FTZ R60, R2.reuse, R60 ;  /* 0x0000003c023c7220 */ /* 0x040fe60000410000 */
[----:B------:R-:W-:Y:S02]  /*82a0*/  FMUL.FTZ R61, R2, R61 ;  /* 0x0000003d023d7220 */ /* 0x000fe40000410000 */
[C---:B------:R-:W-:Y:S01]  /*82b0*/  HMMA.16816.F32 R56, R168.reuse, R158, R56 ;  /* 0x0000009ea838723c */ /* 0x040fe20000001838 */
[----:B------:R-:W5:Y:S01]  /*82c0*/  LDSM.16.MT88.4 R156, [R212+0x12000] ;  /* 0x01200000d49c783b */ /* 0x000f620000004200 */
[----:B------:R1:W1:Y:S01]  /*82d0*/  MUFU.EX2 R195, R14 ;  /* 0x0000000e00c37308 */ /* 0x0002620000000800 */
[C---:B------:R-:W-:Y:S02]  /*82e0*/  FMUL.FTZ R62, R0.reuse, R62 ;  /* 0x0000003e003e7220 */ /* 0x040fe40000410000 */
[----:B------:R-:W-:Y:S02]  /*82f0*/  FMUL.FTZ R63, R0, R63 ;  /* 0x0000003f003f7220 */ /* 0x000fe40000410000 */
[C---:B------:R-:W-:Y:S02]  /*8300*/  FMUL.FTZ R64, R2.reuse, R64 ;  /* 0x0000004002407220 */ /* 0x040fe40000410000 */
[----:B------:R-:W-:Y:S03]  /*8310*/  FMUL.FTZ R65, R2, R65 ;  /* 0x0000004102417220 */ /* 0x000fe60000410000 */
[C---:B----4-:R-:W-:Y:S01]  /*8320*/  HMMA.16816.F32 R60, R168.reuse, R172, R60 ;  /* 0x000000aca83c723c */ /* 0x050fe2000000183c */
[----:B------:R4:W-:Y:S02]  /*8330*/  MUFU.EX2 R193, R24 ;  /* 0x0000001800c17308 */ /* 0x0009e40000000800 */
        /* <DEDUP_REMOVED lines=27> */
[----:B------:R-:W5:Y:S02]  /*84f0*/  LDSM.16.MT88.4 R156, [R210+0x14000] ;  /* 0x01400000d29c783b */ /* 0x000f640000004200 */
        /* <DEDUP_REMOVED lines=79> */
[----:B------:R-:W-:Y:S01]  /*89f0*/  IMAD.WIDE.U32 R150, R150, -0x2daee0ad, RZ ;  /* 0xd2511f5396967825 */ /* 0x000fe200078e00ff */
[C---:B--2---:R-:W-:Y:S04]  /*8a00*/  HMMA.16816.F32 R16, R168.reuse, R152, R16 ;  /* 0x00000098a810723c */ /* 0x044fe80000001810 */
[----:B------:R-:W-:Y:S01]  /*8a10*/  LOP3.LUT R12, R151, UR18, R182, 0x96, !PT ;  /* 0x00000012970c7c12 */ /* 0x000fe2000f8e96b6 */
[----:B------:R-:W-:Y:S01]  /*8a20*/  FMUL.FTZ R144, R2, R144 ;  /* 0x0000009002907220 */ /* 0x000fe20000410000 */
[----:B------:R-:W-:Y:S01]  /*8a30*/  LDSM.16.MT88.4 R180, [R209+0x14800] ;  /* 0x01480000d1b4783b */ /* 0x000fe20000004200 */
[--C-:B------:R-:W-:Y:S01]  /*8a40*/  SHF.R.U32.HI R176, RZ, 0x18, R150.reuse ;  /* 0x00000018ffb07819 */ /* 0x100fe20000011696 */
[C---:B------:R-:W-:Y:S04]  /*8a50*/  HMMA.16816.F32 R140, R168.reuse, R154, R140 ;  /* 0x0000009aa88c723c */ /* 0x040fe8000000188c */
[----:B------:R-:W-:Y:S01]  /*8a60*/  LOP3.LUT R149, R150, 0xffff, RZ, 0xc0, !PT ;  /* 0x0000ffff96957812 */ /* 0x000fe200078ec0ff */
[----:B------:R-:W-:Y:S01]  /*8a70*/  FMUL.FTZ R145, R2, R145 ;  /* 0x0000009102917220 */ /* 0x000fe20000410000 */
[----:B------:R-:W-:Y:S01]  /*8a80*/  SHF.R.U32.HI R13, RZ, 0x10, R150 ;  /* 0x00000010ff0d7819 */ /* 0x000fe20000011696 */
[C---:B------:R-:W-:Y:S01]  /*8a90*/  FMUL.FTZ R146, R0.reuse, R146 ;  /* 0x0000009200927220 */ /* 0x040fe20000410000 */
[--C-:B------:R-:W-:Y:S01]  /*8aa0*/  SHF.R.U32.HI R14, RZ, 0x10, R12.reuse ;  /* 0x00000010ff0e7819 */ /* 0x100fe2000001160c */
[----:B------:R-:W-:Y:S03]  /*8ab0*/  FMUL.FTZ R147, R0, R147 ;  /* 0x0000009300937220 */ /* 0x000fe60000410000 */
[----:B------:R-:W-:Y:S02]  /*8ac0*/  LOP3.LUT R155, R13, 0xff, RZ, 0xc0, !PT ;  /* 0x000000ff0d9b7812 */ /* 0x000fe400078ec0ff */
[----:B------:R-:W-:Y:S02]  /*8ad0*/  LOP3.LUT R13, R12, 0xffff, RZ, 0xc0, !PT ;  /* 0x0000ffff0c0d7812 */ /* 0x000fe400078ec0ff */
[----:B------:R-:W-:Y:S02]  /*8ae0*/  LOP3.LUT R151, R150, 0xff, RZ, 0xc0, !PT ;  /* 0x000000ff96977812 */ /* 0x000fe400078ec0ff */
[----:B------:R-:W-:Y:S02]  /*8af0*/  SHF.R.U32.HI R149, RZ, 0x8, R149 ;  /* 0x00000008ff957819 */ /* 0x000fe40000011695 */
[----:B------:R-:W-:Y:S02]  /*8b00*/  LOP3.LUT R153, R12, 0xff, RZ, 0xc0, !PT ;  /* 0x000000ff0c997812 */ /* 0x000fe400078ec0ff */
[----:B------:R-:W-:Y:S01]  /*8b10*/  SHF.R.U32.HI R152, RZ, 0x18, R12 ;  /* 0x00000018ff987819 */ /* 0x000fe2000001160c */
[----:B------:R-:W-:Y:S01]  /*8b20*/  FMUL.FTZ R12, R2, R164 ;  /* 0x000000a4020c7220 */ /* 0x000fe20000410000 */
[----:B------:R-:W-:Y:S01]  /*8b30*/  LOP3.LUT R150, R14, 0xff, RZ, 0xc0, !PT ;  /* 0x000000ff0e967812 */ /* 0x000fe200078ec0ff */
[C---:B------:R-:W-:Y:S01]  /*8b40*/  FMUL.FTZ R14, R0.reuse, R166 ;  /* 0x000000a6000e7220 */ /* 0x040fe20000410000 */
[----:B------:R-:W-:Y:S01]  /*8b50*/  PRMT R149, R151, 0x5410, R149 ;  /* 0x0000541097957816 */ /* 0x000fe20000000095 */
[----:B------:R-:W-:Y:S01]  /*8b60*/  FFMA.FTZ R0, R0, R241, R203 ;  /* 0x000000f100007223 */ /* 0x000fe200000100cb */
[----:B------:R-:W-:Y:S01]  /*8b70*/  SHF.R.U32.HI R151, RZ, 0x8, R13 ;  /* 0x00000008ff977819 */ /* 0x000fe2000001160d */
[----:B------:R-:W-:Y:S01]  /*8b80*/  FMUL.FTZ R13, R2, R165 ;  /* 0x000000a5020d7220 */ /* 0x000fe20000410000 */
[----:B------:R-:W-:Y:S01]  /*8b90*/  PRMT R155, R155, 0x5410, R176 ;  /* 0x000054109b9b7816 */ /* 0x000fe200000000b0 */
[--C-:B------:R-:W-:Y:S01]  /*8ba0*/  HSET2.LE.AND R154, R149, R246.reuse, PT ;  /* 0x000000f6959a7233 */ /* 0x100fe20003803000 */
[----:B------:R-:W-:Y:S01]  /*8bb0*/  PRMT R151, R153, 0x5410, R151 ;  /* 0x0000541099977816 */ /* 0x000fe20000000097 */
[----:B------:R-:W2:Y:S01]  /*8bc0*/  LDSM.16.MT88.4 R164, [R212+0x10800] ;  /* 0x01080000d4a4783b */ /* 0x000ea20000004200 */
[----:B------:R-:W-:Y:S01]  /*8bd0*/  PRMT R153, R150, 0x5410, R152 ;  /* 0x0000541096997816 */ /* 0x000fe20000000098 */
[----:B------:R-:W-:Y:S01]  /*8be0*/  FFMA.FTZ R2, R2, R240, R205 ;  /* 0x000000f002027223 */ /* 0x000fe200000100cd */
[C---:B-----5:R-:W-:Y:S03]  /*8bf0*/  HMMA.16816.F32 R12, R168.reuse, R156, R12 ;  /* 0x0000009ca80c723c */ /* 0x060fe6000000180c */
[----:B------:R-:W-:Y:S01]  /*8c00*/  F2FP.PACK_AB R149, R200, R201 ;  /* 0x000000c9c895723e */ /* 0x000fe200000000ff */
[--C-:B------:R-:W-:Y:S01]  /*8c10*/  HSET2.LE.AND R150, R151, R246.reuse, PT ;  /* 0x000000f697967233 */ /* 0x100fe20003803000 */
[----:B---3--:R-:W-:Y:S01]  /*8c20*/  F2FP.PACK_AB R152, R196, R197 ;  /* 0x000000c5c498723e */ /* 0x008fe200000000ff */
[--C-:B------:R-:W-:Y:S01]  /*8c30*/  HSET2.LE.AND R153, R153, R246.reuse, PT ;  /* 0x000000f699997233 */ /* 0x100fe20003803000 */
[----:B------:R-:W-:Y:S01]  /*8c40*/  LOP3.LUT R154, R154, R149, RZ, 0xc0, !PT ;  /* 0x000000959a9a7212 */ /* 0x000fe200078ec0ff */
[----:B------:R-:W-:Y:S01]  /*8c50*/  HMMA.16816.F32 R144, R168, R158, R144 ;  /* 0x0000009ea890723c */ /* 0x000fe20000001890 */
[----:B------:R-:W3:Y:S03]  /*8c60*/  LDSM.16.MT88.4 R176, [R211+0x10800] ;  /* 0x01080000d3b0783b */ /* 0x000ee60000004200 */
[--C-:B------:R-:W-:Y:S01]  /*8c70*/  HSET2.LE.AND R149, R155, R246.reuse, PT ;  /* 0x000000f69b957233 */ /* 0x100fe20003803000 */
[----:B------:R-:W-:Y:S01]  /*8c80*/  F2FP.PACK_AB R155, R198, R199 ;  /* 0x000000c7c69b723e */ /* 0x000fe200000000ff */
[----:B------:R-:W-:Y:S01]  /*8c90*/  FADD.FTZ R2, R204, R2 ;  /* 0x00000002cc027221 */ /* 0x000fe20000010000 */
[----:B------:R-:W-:Y:S01]  /*8ca0*/  F2FP.PACK_AB R151, R194, R195 ;  /* 0x000000c3c297723e */ /* 0x000fe200000000ff */
[----:B------:R-:W-:Y:S01]  /*8cb0*/  FADD.FTZ R0, R202, R0 ;  /* 0x00000000ca007221 */ /* 0x000fe20000010000 */
[----:B------:R-:W-:Y:S01]  /*8cc0*/  LOP3.LUT R155, R149, R155, RZ, 0xc0, !PT ;  /* 0x0000009b959b7212 */ /* 0x000fe200078ec0ff */
[----:B------:R-:W5:Y:S02]  /*8cd0*/  LDSM.16.MT88.4 R156, [R209+0x12800] ;  /* 0x01280000d19c783b */ /* 0x000f640000004200 */
[----:B------:R-:W-:Y:S01]  /*8ce0*/  LOP3.LUT R152, R150, R152, RZ, 0xc0, !PT ;  /* 0x0000009896987212 */ /* 0x000fe200078ec0ff */
[----:B------:R-:W-:Y:S01]  /*8cf0*/  FADD.FTZ R2, R243, R2 ;  /* 0x00000002f3027221 */ /* 0x000fe20000010000 */
[----:B------:R-:W-:Y:S01]  /*8d00*/  LOP3.LUT R153, R153, R151, RZ, 0xc0, !PT ;  /* 0x0000009799997212 */ /* 0x000fe200078ec0ff */
[----:B------:R-:W-:Y:S01]  /*8d10*/  FADD.FTZ R0, R207, R0 ;  /* 0x00000000cf007221 */ /* 0x000fe20000010000 */
[----:B------:R-:W-:Y:S01]  /*8d20*/  MOV R149, UR4 ;  /* 0x0000000400957c02 */ /* 0x000fe20008000f00 */
[----:B------:R-:W-:Y:S01]  /*8d30*/  FADD.FTZ R2, R242, R2 ;  /* 0x00000002f2027221 */ /* 0x000fe20000010000 */
[----:B------:R-:W-:Y:S01]  /*8d40*/  LDSM.16.MT88.4 R168, [R212+0x12800] ;  /* 0x01280000d4a8783b */ /* 0x000fe20000004200 */
[----:B------:R-:W-:Y:S01]  /*8d50*/  FADD.FTZ R0, R206, R0 ;  /* 0x00000000ce007221 */ /* 0x000fe20000010000 */
[----:B------:R-:W-:Y:S01]  /*8d60*/  LOP3.LUT R149, R239, UR31, R149, 0x96, !PT ;  /* 0x0000001fef957c12 */ /* 0x000fe2000f8e9695 */
[C---:B------:R-:W-:Y:S05]  /*8d70*/  HMMA.16816.F32 R4, R152.reuse, R160, R4 ;  /* 0x000000a09804723c */ /* 0x040fea0000001804 */
[----:B------:R-:W-:Y:S03]  /*8d80*/  IMAD.WIDE.U32 R150, R149, -0x326172a9, RZ ;  /* 0xcd9e8d5795967825 */ /* 0x000fe600078e00ff */
[C---:B------:R-:W-:Y:S01]  /*8d90*/  HMMA.16816.F32 R8, R152.reuse, R162, R8 ;  /* 0x000000a29808723c */ /* 0x040fe20000001808 */
[----:B------:R-:W5:Y:S03]  /*8da0*/  LDSM.16.MT88.4 R160, [R210+0x12800] ;  /* 0x01280000d2a0783b */ /* 0x000f660000004200 */
[----:B----4-:R-:W-:Y:S01]  /*8db0*/  LOP3.LUT R24, R191, UR15, R150, 0x96, !PT ;  /* 0x0000000fbf187c12 */ /* 0x010fe2000f8e9696 */
[----:B------:R-:W-:Y:S01]  /*8dc0*/  FADD.FTZ R2, R197, R2 ;  /* 0x00000002c5027221 */ /* 0x000fe20000010000 */
[----:B------:R-:W-:Y:S01]  /*8dd0*/  LOP3.LUT R149, R151, UR17, R244, 0x96, !PT ;  /* 0x0000001197957c12 */ /* 0x000fe2000f8e96f4 */
[----:B------:R-:W-:Y:S01]  /*8de0*/  FADD.FTZ R0, R195, R0 ;  /* 0x00000000c3007221 */ /* 0x000fe20000010000 */
[C---:B-1----:R-:W-:Y:S04]  /*8df0*/  HMMA.16816.F32 R36, R152.reuse, R172, R36 ;  /* 0x000000ac9824723c */ /* 0x042fe80000001824 */
[----:B------:R-:W-:Y:S04]  /*8e00*/  IMAD.WIDE.U32 R24, R24, -0x2daee0ad, RZ ;  /* 0xd2511f5318187825 */ /* 0x000fe800078e00ff */
[C---:B------:R-:W-:Y:S01]  /*8e10*/  HMMA.16816.F32 R40, R152.reuse, R174, R40 ;  /* 0x000000ae9828723c */ /* 0x040fe20000001828 */
[----:B------:R-:W1:Y:S03]  /*8e20*/  LDSM.16.MT88.4 R172, [R211+0x12800] ;  /* 0x01280000d3ac783b */ /* 0x000e660000004200 */
[----:B------:R-:W-:Y:S04]  /*8e30*/  IMAD.WIDE.U32 R150, R149, -0x2daee0ad, RZ ;  /* 0xd2511f5395967825 */ /* 0x000fe800078e00ff */
[C---:B--2---:R-:W-:Y:S04]  /*8e40*/  HMMA.16816.F32 R44, R152.reuse, R164, R44 ;  /* 0x000000a4982c723c */ /* 0x044fe8000000182c */
[--C-:B------:R-:W-:Y:S01]  /*8e50*/  FFMA.FTZ R149, R26, c[0x0][0x23c], -R189.reuse ;  /* 0x00008f001a957a23 */ /* 0x100fe200000108bd */
[----:B------:R-:W-:Y:S01]  /*8e60*/  LOP3.LUT R25, R25, UR12, R150, 0x96, !PT ;  /* 0x0000000c19197c12 */ /* 0x000fe2000f8e9696 */
[----:B------:R-:W-:Y:S01]  /*8e70*/  FADD.FTZ R2, R196, R2 ;  /* 0x00000002c4027221 */ /* 0x000fe20000010000 */
[----:B------:R-:W-:Y:S01]  /*8e80*/  LOP3.LUT R26, R151, UR14, R236, 0x96, !PT ;  /* 0x0000000e971a7c12 */ /* 0x000fe2000f8e96ec */
[C---:B------:R-:W-:Y:S01]  /*8e90*/  HMMA.16816.F32 R48, R152.reuse, R166, R48 ;  /* 0x000000a69830723c */ /* 0x040fe20000001830 */
[----:B------:R-:W2:Y:S01]  /*8ea0*/  LDSM.16.MT88.4 R164, [R212+0x14800] ;  /* 0x01480000d4a4783b */ /* 0x000ea20000004200 */
[----:B------:R-:W-:Y:S02]  /*8eb0*/  MUFU.EX2 R191, R149 ;  /* 0x0000009500bf7308 */ /* 0x000fe40000000800 */
[----:B------:R-:W-:Y:S04]  /*8ec0*/  IMAD.WIDE.U32 R150, R26, -0x326172a9, RZ ;  /* 0xcd9e8d571a967825 */ /* 0x000fe800078e00ff */
[C---:B---3--:R-:W-:Y:S04]  /*8ed0*/  HMMA.16816.F32 R52, R152.reuse, R176, R52 ;  /* 0x000000b09834723c */ /* 0x048fe80000001834 */
[----:B------:R-:W-:Y:S01]  /*8ee0*/  LOP3.LUT R26, R151, UR13, R190, 0x96, !PT ;  /* 0x0000000d971a7c12 */ /* 0x000fe2000f8e96be */
[----:B------:R-:W-:Y:S01]  /*8ef0*/  FADD.FTZ R0, R194, R0 ;  /* 0x00000000c2007221 */ /* 0x000fe20000010000 */
[----:B------:R3:W-:Y:S01]  /*8f00*/  MUFU.EX2 R190, R27 ;  /* 0x0000001b00be7308 */ /* 0x0007e20000000800 */
[----:B------:R-:W-:Y:S01]  /*8f10*/  FADD.FTZ R2, R201, R2 ;  /* 0x00000002c9027221 */ /* 0x000fe20000010000 */
[C---:B------:R-:W-:Y:S04]  /*8f20*/  HMMA.16816.F32 R56, R152.reuse, R178, R56 ;  /* 0x000000b29838723c */ /* 0x040fe80000001838 */
[----:B------:R-:W-:Y:S02]  /*8f30*/  FADD.FTZ R0, R199, R0 ;  /* 0x00000000c7007221 */ /* 0x000fe40000010000 */
[----:B------:R-:W-:Y:S02]  /*8f40*/  FADD.FTZ R2, R200, R2 ;  /* 0x00000002c8027221 */ /* 0x000fe40000010000 */
[C---:B-----5:R-:W-:Y:S04]  /*8f50*/  HMMA.16816.F32 R60, R152.reuse, R156, R60 ;  /* 0x0000009c983c723c */ /* 0x060fe8000000183c */
[----:B------:R-:W-:Y:S04]  /*8f60*/  IMAD.WIDE.U32 R178, R25, -0x326172a9, RZ ;  /* 0xcd9e8d5719b27825 */ /* 0x000fe800078e00ff */
[C---:B------:R-:W-:Y:S01]  /*8f70*/  HMMA.16816.F32 R64, R152.reuse, R158, R64 ;  /* 0x0000009e9840723c */ /* 0x040fe20000001840 */
[----:B------:R-:W4:Y:S03]  /*8f80*/  LDSM.16.MT88.4 R156, [R211+0x14800] ;  /* 0x01480000d39c783b */ /* 0x000f260000004200 */
[----:B------:R-:W-:Y:S01]  /*8f90*/  LOP3.LUT R25, R179, UR11, R150, 0x96, !PT ;  /* 0x0000000bb3197c12 */ /* 0x000fe2000f8e9696 */
[--C-:B------:R-:W-:Y:S01]  /*8fa0*/  FFMA.FTZ R150, R23, c[0x0][0x23c], -R189.reuse ;  /* 0x00008f0017967a23 */ /* 0x100fe200000108bd */
[----:B------:R-:W-:Y:S01]  /*8fb0*/  MUFU.EX2 R179, R31 ;  /* 0x0000001f00b37308 */ /* 0x000fe20000000800 */
[----:B---3--:R-:W-:Y:S01]  /*8fc0*/  IMAD.WIDE.U32 R26, R26, -0x2daee0ad, RZ ;  /* 0xd2511f531a1a7825 */ /* 0x008fe200078e00ff */
[C---:B------:R-:W-:Y:S04]  /*8fd0*/  HMMA.16816.F32 R68, R152.reuse, R160, R68 ;  /* 0x000000a09844723c */ /* 0x040fe80000001844 */
[----:B------:R-:W-:Y:S01]  /*8fe0*/  IMAD.WIDE.U32 R176, R25, -0x2daee0ad, RZ ;  /* 0xd2511f5319b07825 */ /* 0x000fe200078e00ff */
[----:B------:R-:W-:Y:S03]  /*8ff0*/  LOP3.LUT R149, R27, UR10, R24, 0x96, !PT ;  /* 0x0000000a1b957c12 */ /* 0x000fe6000f8e9618 */
[C---:B------:R-:W-:Y:S01]  /*9000*/  HMMA.16816.F32 R72, R152.reuse, R162, R72 ;  /* 0x000000a29848723c */ /* 0x040fe20000001848 */
[----:B------:R-:W3:Y:S03]  /*9010*/  LDSM.16.MT88.4 R160, [R209+0x16800] ;  /* 0x01680000d1a0783b */ /* 0x000ee60000004200 */
[----:B------:R-:W-:Y:S02]  /*9020*/  FFMA.FTZ R189, R35, c[0x0][0x23c], -R189 ;  /* 0x00008f0023bd7a23 */ /* 0x000fe400000108bd */
[----:B------:R-:W-:Y:S02]  /*9030*/  FADD.FTZ R0, R198, R0 ;  /* 0x00000000c6007221 */ /* 0x000fe40000010000 */
[C---:B------:R-:W-:Y:S02]  /*9040*/  HMMA.16816.F32 R76, R152.reuse, R168, R76 ;  /* 0x000000a8984c723c */ /* 0x040fe4000000184c */
[----:B------:R-:W-:Y:S06]  /*9050*/  MUFU.EX2 R189, R189 ;  /* 0x000000bd00bd7308 */ /* 0x000fec0000000800 */
[C---:B------:R-:W-:Y:S08]  /*9060*/  HMMA.16816.F32 R80, R152.reuse, R170, R80 ;  /* 0x000000aa9850723c */ /* 0x040ff00000001850 */
[C---:B-1----:R-:W-:Y:S08]  /*9070*/  HMMA.16816.F32 R84, R152.reuse, R172, R84 ;  /* 0x000000ac9854723c */ /* 0x042ff00000001854 */
[C---:B------:R-:W-:Y:S01]  /*9080*/  HMMA.16816.F32 R88, R152.reuse, R174, R88 ;  /* 0x000000ae9858723c */ /* 0x040fe20000001858 */
[----:B------:R-:W-:Y:S07]  /*9090*/  LDSM.16.MT88.4 R172, [R211+0x15000] ;  /* 0x01500000d3ac783b */ /* 0x000fee0000004200 */
[C---:B------:R-:W-:Y:S07]  /*90a0*/  HMMA.16816.F32 R92, R152.reuse, R180, R92 ;  /* 0x000000b4985c723c */ /* 0x040fee000000185c */
[----:B------:R-:W-:Y:S01]  /*90b0*/  IMAD.WIDE.U32 R180, R149, -0x326172a9, RZ ;  /* 0xcd9e8d5795b47825 */ /* 0x000fe200078e00ff */
[C---:B------:R-:W-:Y:S01]  /*90c0*/  HMMA.16816.F32 R96, R152.reuse, R182, R96 ;  /* 0x000000b69860723c */ /* 0x040fe20000001860 */
[----:B------:R-:W-:Y:S07]  /*90d0*/  MUFU.EX2 R183, R28 ;  /* 0x0000001c00b77308 */ /* 0x000fee0000000800 */
[C---:B------:R-:W-:Y:S03]  /*90e0*/  HMMA.16816.F32 R100, R152.reuse, R184, R100 ;  /* 0x000000b89864723c */ /* 0x040fe60000001864 */
[----:B------:R-:W-:Y:S05]  /*90f0*/  MUFU.EX2 R182, R29 ;  /* 0x0000001d00b67308 */ /* 0x000fea0000000800 */
[C---:B------:R-:W-:Y:S05]  /*9100*/  HMMA.16816.F32 R104, R152.reuse, R186, R104 ;  /* 0x000000ba9868723c */ /* 0x040fea0000001868 */
[----:B------:R1:W5:Y:S03]  /*9110*/  MUFU.EX2 R187, R20 ;  /* 0x0000001400bb7308 */ /* 0x0003660000000800 */
[C---:B--2---:R-:W-:Y:S07]  /*9120*/  HMMA.16816.F32 R108, R152.reuse, R164, R108 ;  /* 0x000000a4986c723c */ /* 0x044fee000000186c */
[----:B------:R-:W2:Y:S01]  /*9130*/  MUFU.EX2 R185, R22 ;  /* 0x0000001600b97308 */ /* 0x000ea20000000800 */
[C---:B------:R-:W-:Y:S01]  /*9140*/  HMMA.16816.F32 R112, R152.reuse, R166, R112 ;  /* 0x000000a69870723c */ /* 0x040fe20000001870 */
[----:B------:R-:W2:Y:S07]  /*9150*/  LDSM.16.MT88.4 R164, [R210+0x16800] ;  /* 0x01680000d2a4783b */ /* 0x000eae0000004200 */
[C---:B----4-:R-:W-:Y:S01]  /*9160*/  HMMA.16816.F32 R116, R152.reuse, R156, R116 ;  /* 0x0000009c9874723c */ /* 0x050fe20000001874 */
[----:B------:R-:W4:Y:S03]  /*9170*/  MUFU.EX2 R184, R150 ;  /* 0x0000009600b87308 */ /* 0x000f260000000800 */
[----:B-1----:R-:W-:Y:S01]  /*9180*/  LOP3.LUT R20, R177, UR8, R26, 0x96, !PT ;  /* 0x00000008b1147c12 */ /* 0x002fe2000f8e961a */
[----:B-----5:R-:W-:Y:S01]  /*9190*/  FADD.FTZ R2, R187, R2 ;  /* 0x00000002bb027221 */ /* 0x020fe20000010000 */
[----:B------:R-:W-:Y:S02]  /*91a0*/  LDSM.16.MT88.4 R24, [R211+0x16800] ;  /* 0x01680000d318783b */ /* 0x000fe40000004200 */
[C---:B------:R-:W-:Y:S03]  /*91b0*/  HMMA.16816.F32 R120, R152.reuse, R158, R120 ;  /* 0x0000009e9878723c */ /* 0x040fe60000001878 */
[----:B------:R1:W-:Y:S03]  /*91c0*/  MUFU.EX2 R177, R32 ;  /* 0x0000002000b17308 */ /* 0x0003e60000000800 */
[----:B------:R-:W5:Y:S02]  /*91d0*/  LDSM.16.MT88.4 R156, [R212+0x16800] ;  /* 0x01680000d49c783b */ /* 0x000f640000004200 */
[C---:B---3--:R-:W-:Y:S04]  /*91e0*/  HMMA.16816.F32 R124, R152.reuse, R160, R124 ;  /* 0x000000a0987c723c */ /* 0x048fe8000000187c */
[----:B--2---:R-:W-:Y:S01]  /*91f0*/  FADD.FTZ R0, R185, R0 ;  /* 0x00000000b9007221 */ /* 0x004fe20000010000 */
[----:B------:R2:W3:Y:S03]  /*9200*/  MUFU.EX2 R186, R21 ;  /* 0x0000001500ba7308 */ /* 0x0004e60000000800 */
[C---:B------:R-:W-:Y:S01]  /*9210*/  HMMA.16816.F32 R128, R152.reuse, R162, R128 ;  /* 0x000000a29880723c */ /* 0x040fe20000001880 */
[----:B------:R-:W5:Y:S03]  /*9220*/  LDSM.16.MT88.4 R160, [R209+0x11000] ;  /* 0x01100000d1a0783b */ /* 0x000f660000004200 */
[----:B----4-:R-:W-:Y:S04]  /*9230*/  FADD.FTZ R0, R184, R0 ;  /* 0x00000000b8007221 */ /* 0x010fe80000010000 */
[----:B------:R-:W-:Y:S01]  /*9240*/  FADD.FTZ R0, R191, R0 ;  /* 0x00000000bf007221 */ /* 0x000fe20000010000 */
[C---:B------:R-:W-:Y:S03]  /*9250*/  HMMA.16816.F32 R132, R152.reuse, R164, R132 ;  /* 0x000000a49884723c */ /* 0x040fe60000001884 */
[----:B-1----:R-:W-:Y:S01]  /*9260*/  LOP3.LUT R32, R181, UR9, R178, 0x96, !PT ;  /* 0x00000009b5207c12 */ /* 0x002fe2000f8e96b2 */
[----:B------:R-:W-:Y:S04]  /*9270*/  FADD.FTZ R0, R190, R0 ;  /* 0x00000000be007221 */ /* 0x000fe80000010000 */
[C---:B------:R-:W-:Y:S04]  /*9280*/  HMMA.16816.F32 R136, R152.reuse, R166, R136 ;  /* 0x000000a69888723c */ /* 0x040fe80000001888 */
[----:B--2---:R-:W-:Y:S04]  /*9290*/  IMAD.WIDE.U32 R20, R20, -0x326172a9, RZ ;  /* 0xcd9e8d5714147825 */ /* 0x004fe800078e00ff */
[----:B------:R-:W-:Y:S01]  /*92a0*/  IMAD.WIDE.U32 R32, R32, -0x2daee0ad, RZ ;  /* 0xd2511f5320207825 */ /* 0x000fe200078e00ff */
[----:B------:R-:W-:Y:S03]  /*92b0*/  LOP3.LUT R149, R20, 0xffff, RZ, 0xc0, !PT ;  /* 0x0000ffff14957812 */ /* 0x000fe600078ec0ff */
[----:B------:R-:W-:Y:S01]  /*92c0*/  LOP3.LUT R21, R21, UR19, R180, 0x96, !PT ;  /* 0x0000001315157c12 */ /* 0x000fe2000f8e96b4 */
[----:B---3--:R-:W-:Y:S01]  /*92d0*/  FADD.FTZ R2, R186, R2 ;  /* 0x00000002ba027221 */ /* 0x008fe20000010000 */
[C---:B-----5:R-:W-:Y:S01]  /*92e0*/  HMMA.16816.F32 R16, R152.reuse, R156, R16 ;  /* 0x0000009c9810723c */ /* 0x060fe20000001810 */
[----:B------:R-:W1:Y:S02]  /*92f0*/  MUFU.EX2 R180, R30 ;  /* 0x0000001e00b47308 */ /* 0x000e640000000800 */
[----:B------:R-:W-:Y:S01]  /*9300*/  SHF.R.U32.HI R164, RZ, 0x10, R20 ;  /* 0x00000010ffa47819 */ /* 0x000fe20000011614 */
[----:B------:R-:W-:Y:S01]  /*9310*/  FADD.FTZ R2, R193, R2 ;  /* 0x00000002c1027221 */ /* 0x000fe20000010000 */
[----:B------:R-:W-:Y:S02]  /*9320*/  LOP3.LUT R165, R20, 0xff, RZ, 0xc0, !PT ;  /* 0x000000ff14a57812 */ /* 0x000fe400078ec0ff */
[----:B------:R-:W-:Y:S01]  /*9330*/  SHF.R.U32.HI R151, RZ, 0x18, R20 ;  /* 0x00000018ff977819 */ /* 0x000fe20000011614 */
[C---:B------:R-:W-:Y:S01]  /*9340*/  HMMA.16816.F32 R140, R152.reuse, R158, R140 ;  /* 0x0000009e988c723c */ /* 0x040fe2000000188c */
[----:B------:R-:W2:Y:S03]  /*9350*/  LDSM.16.MT88.4 R156, [R210+0x11000] ;  /* 0x01100000d29c783b */ /* 0x000ea60000004200 */
[----:B------:R-:W-:Y:S01]  /*9360*/  LOP3.LUT R20, R21, 0xffff, RZ, 0xc0, !PT ;  /* 0x0000ffff15147812 */ /* 0x000fe200078ec0ff */
[----:B------:R-:W-:Y:S01]  /*9370*/  FADD.FTZ R2, R192, R2 ;  /* 0x00000002c0027221 */ /* 0x000fe20000010000 */
[----:B------:R-:W-:Y:S02]  /*9380*/  LOP3.LUT R22, R164, 0xff, RZ, 0xc0, !PT ;  /* 0x000000ffa4167812 */ /* 0x000fe400078ec0ff */
[C---:B------:R-:W-:Y:S04]  /*9390*/  HMMA.16816.F32 R12, R152.reuse, R24, R12 ;  /* 0x00000018980c723c */ /* 0x040fe8000000180c */
[----:B------:R-:W-:Y:S01]  /*93a0*/  SHF.R.U32.HI R23, RZ, 0x8, R149 ;  /* 0x00000008ff177819 */ /* 0x000fe20000011695 */
[----:B------:R-:W-:Y:S01]  /*93b0*/  FADD.FTZ R2, R183, R2 ;  /* 0x00000002b7027221 */ /* 0x000fe20000010000 */
[----:B------:R-:W-:Y:S02]  /*93c0*/  LOP3.LUT R149, R21, 0xff, RZ, 0xc0, !PT ;  /* 0x000000ff15957812 */ /* 0x000fe400078ec0ff */
[----:B------:R-:W-:Y:S01]  /*93d0*/  HMMA.16816.F32 R144, R152, R26, R144 ;  /* 0x0000001a9890723c */ /* 0x000fe20000001890 */
[----:B------:R-:W-:Y:S03]  /*93e0*/  LDSM.16.MT88.4 R152, [R210+0x13000] ;  /* 0x01300000d298783b */ /* 0x000fe60000004200 */
[----:B------:R-:W-:Y:S01]  /*93f0*/  SHF.R.U32.HI R20, RZ, 0x8, R20 ;  /* 0x00000008ff147819 */ /* 0x000fe20000011614 */
[----:B-1----:R-:W-:Y:S01]  /*9400*/  FADD.FTZ R0, R180, R0 ;  /* 0x00000000b4007221 */ /* 0x002fe20000010000 */
[----:B------:R-:W-:Y:S01]  /*9410*/  PRMT R168, R165, 0x5410, R23 ;  /* 0x00005410a5a87816 */ /* 0x000fe20000000017 */
[----:B------:R-:W-:Y:S01]  /*9420*/  FADD.FTZ R2, R182, R2 ;  /* 0x00000002b6027221 */ /* 0x000fe20000010000 */
[----:B------:R-:W-:Y:S01]  /*9430*/  PRMT R23, R22, 0x5410, R151 ;  /* 0x0000541016177816 */ /* 0x000fe20000000097 */
[----:B------:R-:W1:Y:S03]  /*9440*/  LDSM.16.MT88.4 R164, [R212+0x11000] ;  /* 0x01100000d4a4783b */ /* 0x000e660000004200 */
[----:B------:R-:W-:Y:S01]  /*9450*/  PRMT R151, R149, 0x5410, R20 ;  /* 0x0000541095977816 */ /* 0x000fe20000000014 */
[--C-:B------:R-:W-:Y:S01]  /*9460*/  HSET2.LE.AND R22, R168, R246.reuse, PT ;  /* 0x000000f6a8167233 */ /* 0x100fe20003803000 */
[--C-:B------:R-:W-:Y:S01]  /*9470*/  SHF.R.U32.HI R20, RZ, 0x10, R21.reuse ;  /* 0x00000010ff147819 */ /* 0x100fe20000011615 */
[--C-:B------:R-:W-:Y:S01]  /*9480*/  HSET2.LE.AND R23, R23, R246.reuse, PT ;  /* 0x000000f617177233 */ /* 0x100fe20003803000 */
[----:B------:R-:W-:Y:S01]  /*9490*/  SHF.R.U32.HI R150, RZ, 0x18, R21 ;  /* 0x00000018ff967819 */ /* 0x000fe20000011615 */
[----:B------:R-:W3:Y:S01]  /*94a0*/  LDSM.16.MT88.4 R168, [R211+0x11000] ;  /* 0x01100000d3a8783b */ /* 0x000ee20000004200 */
[----:B------:R-:W-:Y:S01]  /*94b0*/  LOP3.LUT R149, R20, 0xff, RZ, 0xc0, !PT ;  /* 0x000000ff14957812 */ /* 0x000fe200078ec0ff */
[----:B------:R-:W-:Y:S01]  /*94c0*/  FADD.FTZ R0, R179, R0 ;  /* 0x00000000b3007221 */ /* 0x000fe20000010000 */
[----:B------:R-:W-:Y:S01]  /*94d0*/  F2FP.PACK_AB R20, R192, R193 ;  /* 0x000000c1c014723e */ /* 0x000fe200000000ff */
[----:B------:R-:W-:Y:S01]  /*94e0*/  FADD.FTZ R2, R177, R2 ;  /* 0x00000002b1027221 */ /* 0x000fe20000010000 */
[----:B------:R-:W-:Y:S02]  /*94f0*/  PRMT R149, R149, 0x5410, R150 ;  /* 0x0000541095957816 */ /* 0x000fe40000000096 */
[----:B------:R-:W-:Y:S01]  /*9500*/  F2FP.PACK_AB R21, R190, R191 ;  /* 0x000000bfbe15723e */ /* 0x000fe200000000ff */
[----:B------:R-:W-:Y:S01]  /*9510*/  LDSM.16.MT88.4 R28, [R211+0x17000] ;  /* 0x01700000d31c783b */ /* 0x000fe20000004200 */
[----:B------:R-:W-:Y:S01]  /*9520*/  LOP3.LUT R22, R22, R20, RZ, 0xc0, !PT ;  /* 0x0000001416167212 */ /* 0x000fe200078ec0ff */
[--C-:B------:R-:W-:Y:S01]  /*9530*/  HSET2.LE.AND R24, R149, R246.reuse, PT ;  /* 0x000000f695187233 */ /* 0x100fe20003803000 */
[----:B------:R-:W-:Y:S01]  /*9540*/  LOP3.LUT R23, R23, R21, RZ, 0xc0, !PT ;  /* 0x0000001517177212 */ /* 0x000fe200078ec0ff */
[--C-:B------:R-:W-:Y:S01]  /*9550*/  HSET2.LE.AND R20, R151, R246.reuse, PT ;  /* 0x000000f697147233 */ /* 0x100fe20003803000 */
[----:B------:R-:W-:Y:S01]  /*9560*/  F2FP.PACK_AB R25, R184, R185 ;  /* 0x000000b9b819723e */ /* 0x000fe200000000ff */
[----:B------:R-:W-:Y:S01]  /*9570*/  FADD.FTZ R240, R188, R2 ;  /* 0x00000002bcf07221 */ /* 0x000fe20000010000 */
[----:B------:R-:W-:Y:S02]  /*9580*/  F2FP.PACK_AB R21, R186, R187 ;  /* 0x000000bbba15723e */ /* 0x000fe400000000ff */
[----:B------:R-:W-:Y:S02]  /*9590*/  LOP3.LUT R149, R33, UR18, R176, 0x96, !PT ;  /* 0x0000001221957c12 */ /* 0x000fe4000f8e96b0 */
[----:B------:R-:W-:Y:S01]  /*95a0*/  LOP3.LUT R20, R20, R21, RZ, 0xc0, !PT ;  /* 0x0000001514147212 */ /* 0x000fe200078ec0ff */
[----:B------:R-:W4:Y:S01]  /*95b0*/  MUFU.EX2 R176, R34 ;  /* 0x0000002200b07308 */ /* 0x000f220000000800 */
[----:B------:R-:W-:Y:S02]  /*95c0*/  LOP3.LUT R21, R24, R25, RZ, 0xc0, !PT ;  /* 0x0000001918157212 */ /* 0x000fe400078ec0ff */
[----:B------:R-:W5:Y:S01]  /*95d0*/  LDSM.16.MT88.4 R24, [R209+0x13000] ;  /* 0x01300000d118783b */ /* 0x000f620000004200 */
[----:B------:R-:W-:Y:S02]  /*95e0*/  LOP3.LUT R150, R32, 0xffff, RZ, 0xc0, !PT ;  /* 0x0000ffff20967812 */ /* 0x000fe400078ec0ff */
[----:B------:R-:W-:Y:S02]  /*95f0*/  SHF.R.U32.HI R151, RZ, 0x10, R32 ;  /* 0x00000010ff977819 */ /* 0x000fe40000011620 */
[C---:B------:R-:W-:Y:S05]  /*9600*/  HMMA.16816.F32 R4, R20.reuse, R160, R4 ;  /* 0x000000a01404723c */ /* 0x040fea0000001804 */
[----:B------:R-:W-:Y:S03]  /*9610*/  SHF.R.U32.HI R150, RZ, 0x8, R150 ;  /* 0x00000008ff967819 */ /* 0x000fe60000011696 */
[C---:B------:R-:W-:Y:S01]  /*9620*/  HMMA.16816.F32 R8, R20.reuse, R162, R8 ;  /* 0x000000a21408723c */ /* 0x040fe20000001808 */
[----:B------:R-:W-:Y:S07]  /*9630*/  LDSM.16.MT88.4 R160, [R211+0x13000] ;  /* 0x01300000d3a0783b */ /* 0x000fee0000004200 */
[C---:B--2---:R-:W-:Y:S04]  /*9640*/  HMMA.16816.F32 R36, R20.reuse, R156, R36 ;  /* 0x0000009c1424723c */ /* 0x044fe80000001824 */
[----:B----4-:R-:W-:Y:S04]  /*9650*/  FADD.FTZ R0, R176, R0 ;  /* 0x00000000b0007221 */ /* 0x010fe80000010000 */
[C---:B------:R-:W-:Y:S01]  /*9660*/  HMMA.16816.F32 R40, R20.reuse, R158, R40 ;  /* 0x0000009e1428723c */ /* 0x040fe20000001828 */
[----:B------:R-:W2:Y:S03]  /*9670*/  LDSM.16.MT88.4 R156, [R212+0x13000] ;  /* 0x01300000d49c783b */ /* 0x000ea60000004200 */
[----:B------:R-:W-:Y:S04]  /*9680*/  FADD.FTZ R241, R189, R0 ;  /* 0x00000000bdf17221 */ /* 0x000fe80000010000 */
        /* <DEDUP_REMOVED lines=20> */
[----:B------:R-:W-:Y:S07]  /*97d0*/  LDSM.16.MT88.4 R164, [R211+0x11800] ;  /* 0x01180000d3a4783b */ /* 0x000fee0000004200 */
[C---:B---3--:R-:W-:Y:S08]  /*97e0*/  HMMA.16816.F32 R100, R20.reuse, R168, R100 ;  /* 0x000000a81464723c */ /* 0x048ff00000001864 */
[C---:B------:R-:W-:Y:S01]  /*97f0*/  HMMA.16816.F32 R104, R20.reuse, R170, R104 ;  /* 0x000000aa1468723c */ /* 0x040fe20000001868 */
[----:B------:R-:W-:Y:S07]  /*9800*/  LDSM.16.MT88.4 R168, [R211+0x15800] ;  /* 0x01580000d3a8783b */ /* 0x000fee0000004200 */
[C---:B----4-:R-:W-:Y:S08]  /*9810*/  HMMA.16816.F32 R108, R20.reuse, R24, R108 ;  /* 0x00000018146c723c */ /* 0x050ff0000000186c */
[C---:B------:R-:W-:Y:S01]  /*9820*/  HMMA.16816.F32 R112, R20.reuse, R26, R112 ;  /* 0x0000001a1470723c */ /* 0x040fe20000001870 */
[----:B------:R-:W1:Y:S07]  /*9830*/  LDSM.16.MT88.4 R24, [R212+0x17000] ;  /* 0x01700000d418783b */ /* 0x000e6e0000004200 */
[C---:B------:R-:W-:Y:S08]  /*9840*/  HMMA.16816.F32 R116, R20.reuse, R172, R116 ;  /* 0x000000ac1474723c */ /* 0x040ff00000001874 */
[C---:B------:R-:W-:Y:S01]  /*9850*/  HMMA.16816.F32 R120, R20.reuse, R174, R120 ;  /* 0x000000ae1478723c */ /* 0x040fe20000001878 */
[----:B------:R-:W-:Y:S07]  /*9860*/  LDSM.16.MT88.4 R172, [R209+0x17800] ;  /* 0x01780000d1ac783b */ /* 0x000fee0000004200 */
[C---:B-----5:R-:W-:Y:S07]  /*9870*/  HMMA.16816.F32 R124, R20.reuse, R152, R124 ;  /* 0x00000098147c723c */ /* 0x060fee000000187c */
[----:B------:R-:W-:Y:S01]  /*9880*/  LOP3.LUT R153, R32, 0xff, RZ, 0xc0, !PT ;  /* 0x000000ff20997812 */ /* 0x000fe200078ec0ff */
[C---:B------:R-:W-:Y:S04]  /*9890*/  HMMA.16816.F32 R128, R20.reuse, R154, R128 ;  /* 0x0000009a1480723c */ /* 0x040fe80000001880 */
[----:B------:R-:W-:Y:S02]  /*98a0*/  SHF.R.U32.HI R152, RZ, 0x18, R32 ;  /* 0x00000018ff987819 */ /* 0x000fe40000011620 */
[----:B------:R-:W-:Y:S01]  /*98b0*/  LDSM.16.MT88.4 R32, [R210+0x11800] ;  /* 0x01180000d220783b */ /* 0x000fe20000004200 */
[----:B------:R-:W-:Y:S01]  /*98c0*/  PRMT R150, R153, 0x5410, R150 ;  /* 0x0000541099967816 */ /* 0x000fe20000000096 */
[C---:B--2---:R-:W-:Y:S08]  /*98d0*/  HMMA.16816.F32 R132, R20.reuse, R156, R132 ;  /* 0x0000009c1484723c */ /* 0x044ff00000001884 */
[C---:B------:R-:W-:Y:S01]  /*98e0*/  HMMA.16816.F32 R136, R20.reuse, R158, R136 ;  /* 0x0000009e1488723c */ /* 0x040fe20000001888 */
[----:B------:R-:W2:Y:S07]  /*98f0*/  LDSM.16.MT88.4 R156, [R209+0x11800] ;  /* 0x01180000d19c783b */ /* 0x000eae0000004200 */
[C---:B-1----:R-:W-:Y:S07]  /*9900*/  HMMA.16816.F32 R16, R20.reuse, R24, R16 ;  /* 0x000000181410723c */ /* 0x042fee0000001810 */
[C---:B------:R-:W-:Y:S01]  /*9910*/  LOP3.LUT R24, R149.reuse, 0xffff, RZ, 0xc0, !PT ;  /* 0x0000ffff95187812 */ /* 0x040fe200078ec0ff */
[C---:B------:R-:W-:Y:S04]  /*9920*/  HMMA.16816.F32 R140, R20.reuse, R26, R140 ;  /* 0x0000001a148c723c */ /* 0x040fe8000000188c */
[----:B------:R-:W-:Y:S02]  /*9930*/  LOP3.LUT R25, R149, 0xff, RZ, 0xc0, !PT ;  /* 0x000000ff95197812 */ /* 0x000fe400078ec0ff */
[----:B------:R-:W-:Y:S02]  /*9940*/  SHF.R.U32.HI R24, RZ, 0x8, R24 ;  /* 0x00000008ff187819 */ /* 0x000fe40000011618 */
[C---:B------:R-:W-:Y:S04]  /*9950*/  HMMA.16816.F32 R12, R20.reuse, R28, R12 ;  /* 0x0000001c140c723c */ /* 0x040fe8000000180c */
[----:B------:R-:W-:Y:S02]  /*9960*/  PRMT R25, R25, 0x5410, R24 ;  /* 0x0000541019197816 */ /* 0x000fe40000000018 */
[--C-:B------:R-:W-:Y:S02]  /*9970*/  SHF.R.U32.HI R24, RZ, 0x10, R149.reuse ;  /* 0x00000010ff187819 */ /* 0x100fe40000011695 */
[----:B------:R-:W-:Y:S01]  /*9980*/  HMMA.16816.F32 R144, R20, R30, R144 ;  /* 0x0000001e1490723c */ /* 0x000fe20000001890 */
[----:B------:R-:W1:Y:S03]  /*9990*/  LDSM.16.MT88.4 R20, [R209+0x13800] ;  /* 0x01380000d114783b */ /* 0x000e660000004200 */
[----:B------:R-:W-:Y:S02]  /*99a0*/  LOP3.LUT R27, R151, 0xff, RZ, 0xc0, !PT ;  /* 0x000000ff971b7812 */ /* 0x000fe400078ec0ff */
[----:B------:R-:W-:Y:S02]  /*99b0*/  SHF.R.U32.HI R149, RZ, 0x18, R149 ;  /* 0x00000018ff957819 */ /* 0x000fe40000011695 */
[----:B------:R-:W-:Y:S01]  /*99c0*/  LOP3.LUT R26, R24, 0xff, RZ, 0xc0, !PT ;  /* 0x000000ff181a7812 */ /* 0x000fe200078ec0ff */
[--C-:B------:R-:W-:Y:S03]  /*99d0*/  HSET2.LE.AND R24, R25, R246.reuse, PT ;  /* 0x000000f619187233 */ /* 0x100fe60003803000 */
[----:B------:R-:W-:Y:S01]  /*99e0*/  PRMT R151, R27, 0x5410, R152 ;  /* 0x000054101b977816 */ /* 0x000fe20000000098 */
[--C-:B------:R-:W-:Y:S01]  /*99f0*/  HSET2.LE.AND R27, R150, R246.reuse, PT ;  /* 0x000000f6961b7233 */ /* 0x100fe20003803000 */
[----:B------:R-:W-:Y:S02]  /*9a00*/  PRMT R26, R26, 0x5410, R149 ;  /* 0x000054101a1a7816 */ /* 0x000fe40000000095 */
[----:B------:R-:W-:Y:S01]  /*9a10*/  F2FP.PACK_AB R25, R182, R183 ;  /* 0x000000b7b619723e */ /* 0x000fe200000000ff */
[--C-:B------:R-:W-:Y:S01]  /*9a20*/  HSET2.LE.AND R29, R151, R246.reuse, PT ;  /* 0x000000f6971d7233 */ /* 0x100fe20003803000 */
[----:B------:R-:W-:Y:S02]  /*9a30*/  F2FP.PACK_AB R28, R188, R177 ;  /* 0x000000b1bc1c723e */ /* 0x000fe400000000ff */
[----:B------:R-:W-:Y:S01]  /*9a40*/  LOP3.LUT R24, R24, R25, RZ, 0xc0, !PT ;  /* 0x0000001918187212 */ /* 0x000fe200078ec0ff */
[----:B------:R-:W-:Y:S01]  /*9a50*/  HSET2.LE.AND R25, R26, R246, PT ;  /* 0x000000f61a197233 */ /* 0x000fe20003803000 */
[----:B------:R-:W-:Y:S02]  /*9a60*/  F2FP.PACK_AB R26, R179, R180 ;  /* 0x000000b4b31a723e */ /* 0x000fe400000000ff */
[----:B------:R-:W-:Y:S02]  /*9a70*/  F2FP.PACK_AB R149, R189, R176 ;  /* 0x000000b0bd95723e */ /* 0x000fe400000000ff */
[----:B------:R-:W-:Y:S02]  /*9a80*/  LOP3.LUT R25, R25, R26, RZ, 0xc0, !PT ;  /* 0x0000001a19197212 */ /* 0x000fe400078ec0ff */
[----:B------:R-:W-:Y:S02]  /*9a90*/  LOP3.LUT R26, R27, R28, RZ, 0xc0, !PT ;  /* 0x0000001c1b1a7212 */ /* 0x000fe400078ec0ff */
[----:B------:R-:W-:Y:S02]  /*9aa0*/  LOP3.LUT R27, R29, R149, RZ, 0xc0, !PT ;  /* 0x000000951d1b7212 */ /* 0x000fe400078ec0ff */
[----:B------:R-:W-:Y:S01]  /*9ab0*/  LDSM.16.MT88.4 R28, [R211+0x13800] ;  /* 0x01380000d31c783b */ /* 0x000fe20000004200 */
[----:B------:R-:W-:Y:S02]  /*9ac0*/  MOV R150, R3 ;  /* 0x0000000300967202 */ /* 0x000fe40000000f00 */
[----:B------:R-:W-:Y:S02]  /*9ad0*/  MOV R149, R148 ;  /* 0x0000009400957202 */ /* 0x000fe40000000f00 */
[C---:B--2---:R-:W-:Y:S03]  /*9ae0*/  HMMA.16816.F32 R152, R24.reuse, R156, R4 ;  /* 0x0000009c1898723c */ /* 0x044fe60000001804 */
[----:B------:R-:W2:Y:S05]  /*9af0*/  LDSM.16.MT88.4 R4, [R210+0x13800] ;  /* 0x01380000d204783b */ /* 0x000eaa0000004200 */
[C---:B------:R-:W-:Y:S03]  /*9b00*/  HMMA.16816.F32 R156, R24.reuse, R158, R8 ;  /* 0x0000009e189c723c */ /* 0x040fe60000001808 */
[----:B------:R-:W3:Y:S05]  /*9b10*/  LDSM.16.MT88.4 R8, [R212+0x13800] ;  /* 0x01380000d408783b */ /* 0x000eea0000004200 */
[C---:B------:R-:W-:Y:S08]  /*9b20*/  HMMA.16816.F32 R36, R24.reuse, R32, R36 ;  /* 0x000000201824723c */ /* 0x040ff00000001824 */
        /* <DEDUP_REMOVED lines=36> */
.L_x_643:
        /* <DEDUP_REMOVED lines=9> */
[----:B------:R-:W4:Y:S01]  /*9e00*/  S2UR UR10, SR_CTAID.Z ;  /* 0x00000000000a79c3 */ /* 0x000f220000002700 */
        /* <DEDUP_REMOVED lines=49> */
[----:B------:R-:W-:Y:S01]  /*a120*/  UIMAD UR14, UR10, UR14, UR4 ;  /* 0x0000000e0a0e72a4 */ /* 0x000fe2000f8e0204 */
        /* <DEDUP_REMOVED lines=344> */
.L_x_648:
[----:B--234-:R-:W-:Y:S05]  /*b6b0*/  BSYNC B0 ;  /* 0x0000000000007941 */ /* 0x01cfea0003800000 */
.L_x_647:
[----:B------:R-:W2:Y:S04]  /*b6c0*/  LDL.LU.64 R4, [R1+0x20] ;  /* 0x0000200001047983 */ /* 0x000ea80000300a00 */
[----:B------:R-:W3:Y:S04]  /*b6d0*/  S2R R3, SR_TID.X ;  /* 0x0000000000037919 */ /* 0x000ee80000002100 */
[----:B------:R-:W4:Y:S01]  /*b6e0*/  S2R R8, SR_CTAID.Z ;  /* 0x0000000000087919 */ /* 0x000f220000002700 */
[----:B------:R-:W-:-:S02]  /*b6f0*/  USHF.R.S32.HI UR6, URZ, 0x1f, UR10 ;  /* 0x0000001f3f067899 */ /* 0x000fc4000801140a */
[----:B------:R-:W-:Y:S01]  /*b700*/  ULDC.64 UR4, c[0x0][0x1f0] ;  /* 0x00007c0000047ab9 */ /* 0x000fe20000000a00 */
[----:B------:R1:W5:Y:S01]  /*b710*/  LDL.64 R12, [R1+0x8] ;  /* 0x00000800010c7983 */ /* 0x0003620000100a00 */
[----:B------:R-:W-:Y:S01]  /*b720*/  UIMAD UR4, UR6, UR4, URZ ;  /* 0x00000004060472a4 */ /* 0x000fe2000f8e023f */
[----:B------:R-:W-:Y:S03]  /*b730*/  BSSY B0, `(.L_x_649) ;  /* 0x0000016000007945 */ /* 0x000fe60003800000 */
[----:B------:R-:W-:Y:S01]  /*b740*/  UIMAD UR4, UR10, UR5, UR4 ;  /* 0x000000050a0472a4 */ /* 0x000fe2000f8e0204 */
[----:B---3--:R-:W-:-:S04]  /*b750*/  SHF.R.S32.HI R0, RZ, 0x1f, R3 ;  /* 0x0000001fff007819 */ /* 0x008fc80000011403 */
[----:B------:R-:W-:-:S04]  /*b760*/  LEA.HI R0, R0, R3, RZ, 0x3 ;  /* 0x0000000300007211 */ /* 0x000fc800078f18ff */
[----:B------:R-:W-:Y:S02]  /*b770*/  SHF.R.S32.HI R11, RZ, 0x3, R0 ;  /* 0x00000003ff0b7819 */ /* 0x000fe40000011400 */
[----:B--2---:R-:W-:-:S04]  /*b780*/  IADD3 R2, P0, R4, UR12, RZ ;  /* 0x0000000c04027c10 */ /* 0x004fc8000ff1e0ff */
[----:B------:R-:W-:Y:S02]  /*b790*/  IADD3.X R3, R5, UR7, RZ, P0, !PT ;  /* 0x0000000705037c10 */ /* 0x000fe400087fe4ff */
[----:B------:R-:W-:-:S03]  /*b7a0*/  ISETP.GE.AND P0, PT, R11, UR20, PT ;  /* 0x000000140b007c0c */ /* 0x000fc6000bf06270 */
[----:B----4-:R-:W-:-:S05]  /*b7b0*/  IMAD.WIDE.U32 R8, R8, c[0x0][0x1f0], R2 ;  /* 0x00007c0008087a25 */ /* 0x010fca00078e0002 */
[----:B------:R-:W-:-:S05]  /*b7c0*/  IADD3 R7, R9, UR4, RZ ;  /* 0x0000000409077c10 */ /* 0x000fca000fffe0ff */
[----:B------:R-:W-:Y:S05]  /*b7d0*/  @P0 BRA `(.L_x_650) ;  /* 0x000000b000000947 */ /* 0x000fea0003800000 */
[----:B-1----:R-:W-:Y:S01]  /*b7e0*/  MOV R6, R8 ;  /* 0x0000000800067202 */ /* 0x002fe20000000f00 */
        /* <DEDUP_REMOVED lines=10> */
.L_x_650:
[----:B-1----:R-:W-:Y:S05]  /*b890*/  BSYNC B0 ;  /* 0x0000000000007941 */ /* 0x002fea0003800000 */
.L_x_649:
[----:B------:R-:W-:Y:S01]  /*b8a0*/  IADD3 R0, R11, 0x10, RZ ;  /* 0x000000100b007810 */ /* 0x000fe20007ffe0ff */
[----:B------:R-:W-:Y:S03]  /*b8b0*/  BSSY B0, `(.L_x_651) ;  /* 0x0000011000007945 */ /* 0x000fe60003800000 */
[----:B------:R-:W-:-:S13]  /*b8c0*/  ISETP.GE.AND P0, PT, R0, UR20, PT ;  /* 0x0000001400007c0c */ /* 0x000fda000bf06270 */
[----:B------:R-:W-:Y:S05]  /*b8d0*/  @P0 BRA `(.L_x_652) ;  /* 0x000000e000000947 */ /* 0x000fea0003800000 */
[----:B-----5:R-:W-:Y:S01]  /*b8e0*/  IADD3 R10, P0, R12, 0x10, RZ ;  /* 0x000000100c0a7810 */ /* 0x020fe20007f1e0ff */
        /* <DEDUP_REMOVED lines=13> */
.L_x_652:
[----:B------:R-:W-:Y:S05]  /*b9c0*/  BSYNC B0 ;  /* 0x0000000000007941 */ /* 0x000fea0003800000 */
.L_x_651:
        /* <DEDUP_REMOVED lines=18> */
.L_x_654:
[----:B------:R-:W-:Y:S05]  /*baf0*/  BSYNC B0 ;  /* 0x0000000000007941 */ /* 0x000fea0003800000 */
.L_x_653:
[----:B------:R-:W-:-:S04]  /*bb00*/  IADD3 R0, R11, 0x30, RZ ;  /* 0x000000300b007810 */ /* 0x000fc80007ffe0ff */
[----:B------:R-:W-:-:S13]  /*bb10*/  ISETP.GE.AND P0, PT, R0, UR20, PT ;  /* 0x0000001400007c0c */ /* 0x000fda000bf06270 */
        /* <DEDUP_REMOVED lines=16> */
.L_x_639:
[----:B------:R-:W-:Y:S01]  /*bc20*/  UISETP.NE.AND UP4, UPT, UR21, -0x1, UPT ;  /* 0xffffffff1500788c */ /* 0x000fe2000bf85270 */
[----:B------:R-:W-:Y:S01]  /*bc30*/  LEA.HI R6, R27, R104, RZ, 0x3 ;  /* 0x000000681b067211 */ /* 0x000fe200078f18ff */
[----:B------:R-:W-:Y:S01]  /*bc40*/  ULDC.U8 UR14, c[0x0][0x329] ;  /* 0x0000ca40000e7ab9 */ /* 0x000fe20000000000 */
[----:B------:R-:W1:Y:S01]  /*bc50*/  S2R R12, SR_CTAID.Z ;  /* 0x00000000000c7919 */ /* 0x000e620000002700 */
[----:B------:R-:W-:Y:S01]  /*bc60*/  UISETP.NE.AND UP3, UPT, UR14, URZ, UPT ;  /* 0x0000003f0e00728c */ /* 0x000fe2000bf65270 */
[----:B------:R-:W-:Y:S01]  /*bc70*/  LOP3.LUT R0, R6, 0x1ffffff8, RZ, 0xc0, !PT ;  /* 0x1ffffff806007812 */ /* 0x000fe200078ec0ff */
[----:B------:R-:W-:Y:S01]  /*bc80*/  ULDC.64 UR6, c[0x0][0x1e8] ;  /* 0x00007a0000067ab9 */ /* 0x000fe20000000a00 */
[----:B------:R-:W2:Y:S01]  /*bc90*/  S2R R4, SR_CTAID.X ;  /* 0x0000000000047919 */ /* 0x000ea20000002500 */
[----:B------:R-:W-:Y:S01]  /*bca0*/  ULDC.U8 UR15, c[0x0][0x328] ;  /* 0x0000ca00000f7ab9 */ /* 0x000fe20000000000 */
[----:B------:R-:W-:Y:S01]  /*bcb0*/  SHF.R.S32.HI R6, RZ, 0x3, R6 ;  /* 0x00000003ff067819 */ /* 0x000fe20000011406 */
[----:B------:R-:W-:Y:S01]  /*bcc0*/  ULDC.64 UR4, c[0x0][0x1e0] ;  /* 0x0000780000047ab9 */ /* 0x000fe20000000a00 */
[----:B------:R-:W-:Y:S01]  /*bcd0*/  IMAD.IADD R0, R104, 0x1, -R0 ;  /* 0x0000000168007824 */ /* 0x000fe200078e0a00 */
[----:B------:R-:W-:Y:S01]  /*bce0*/  @UP4 UIMAD.WIDE.U32 UR12, UR21, UR6, URZ ;  /* 0x00000006150c42a5 */ /* 0x000fe2000f8e003f */
[----:B------:R-:W-:Y:S01]  /*bcf0*/  SHF.R.S32.HI R7, RZ, 0x1f, R6 ;  /* 0x0000001fff077819 */ /* 0x000fe20000011406 */
[----:B------:R-:W-:Y:S01]  /*bd00*/  @!UP4 USHF.R.S32.HI UR16, URZ, 0x1f, UR10 ;  /* 0x0000001f3f10c899 */ /* 0x000fe2000801140a */
[----:B------:R-:W-:Y:S01]  /*bd10*/  IMAD.SHL.U32 R0, R0, 0x8, RZ ;  /* 0x0000000800007824 */ /* 0x000fe200078e00ff */
[----:B------:R-:W-:Y:S01]  /*bd20*/  UISETP.NE.AND UP2, UPT, UR15, URZ, UPT ;  /* 0x0000003f0f00728c */ /* 0x000fe2000bf45270 */
[----:B------:R-:W-:Y:S01]  /*bd30*/  BSSY B0, `(.L_x_655) ;  /* 0x0000039000007945 */ /* 0x000fe20003800000 */
[----:B------:R-:W-:-:S02]  /*bd40*/  @!UP4 UIMAD UR16, UR16, UR4, URZ ;  /* 0x000000041010c2a4 */ /* 0x000fc4000f8e023f */
[----:B------:R-:W-:Y:S02]  /*bd50*/  @UP4 UIMAD UR7, UR21, UR7, UR13 ;  /* 0x00000007150742a4 */ /* 0x000fe4000f8e020d */
[----:B------:R-:W-:Y:S02]  /*bd60*/  USHF.R.S32.HI UR13, URZ, 0x1f, UR9 ;  /* 0x0000001f3f0d7899 */ /* 0x000fe40008011409 */
[----:B------:R-:W-:Y:S02]  /*bd70*/  @UP4 UMOV UR17, UR12 ;  /* 0x0000000c00114c82 */ /* 0x000fe40008000000 */
[----:B------:R-:W-:Y:S02]  /*bd80*/  @!UP3 UISETP.NE.AND UP1, UPT, UR15, URZ, UPT ;  /* 0x0000003f0f00b28c */ /* 0x000fe4000bf25270 */
[----:B------:R-:W-:Y:S02]  /*bd90*/  ULDC UR11, c[0x0][0x214] ;  /* 0x00008500000b7ab9 */ /* 0x000fe40000000800 */
[----:B------:R-:W-:Y:S01]  /*bda0*/  @UP3 ULDC UR12, c[0x0][0x210] ;  /* 0x00008400000c3ab9 */ /* 0x000fe20000000800 */
[----:B--2---:R-:W-:Y:S01]  /*bdb0*/  IMAD.WIDE R4, R4, 0x40, R6 ;  /* 0x0000004004047825 */ /* 0x004fe200078e0206 */
[----:B------:R-:W-:-:S02]  /*bdc0*/  UISETP.EQ.AND UP2, UPT, UR14, URZ, UP2 ;  /* 0x0000003f0e00728c */ /* 0x000fc40009742270 */
[----:B------:R-:W-:Y:S02]  /*bdd0*/  ULDC UR8, c[0x0][0x234] ;  /* 0x00008d0000087ab9 */ /* 0x000fe40000000800 */
[----:B------:R-:W-:Y:S02]  /*bde0*/  @!UP4 UIMAD.WIDE.U32 UR18, UR10, UR4, URZ ;  /* 0x000000040a12c2a5 */ /* 0x000fe4000f8e003f */
[----:B------:R-:W-:Y:S02]  /*bdf0*/  @!UP4 UIMAD UR16, UR10, UR5, UR16 ;  /* 0x000000050a10c2a4 */ /* 0x000fe4000f8e0210 */
[----:B------:R-:W-:Y:S02]  /*be00*/  @UP3 UIMAD UR12, UR12, UR11, URZ ;  /* 0x0000000b0c0c32a4 */ /* 0x000fe4000f8e023f */
[----:B------:R-:W-:Y:S02]  /*be10*/  ULDC.64 UR4, c[0x0][0x1f0] ;  /* 0x00007c0000047ab9 */ /* 0x000fe40000000a00 */
[----:B------:R-:W-:-:S02]  /*be20*/  @!UP3 USEL UR12, UR11, UR8, !UP1 ;  /* 0x000000080b0cb287 */ /* 0x000fc4000c800000 */
[----:B------:R-:W-:Y:S02]  /*be30*/  UISETP.NE.OR UP0, UPT, UR21, -0x1, !UP2 ;  /* 0xffffffff1500788c */ /* 0x000fe4000d705670 */
        /* <DEDUP_REMOVED lines=8> */
[----:B------:R-:W-:Y:S02]  /*bec0*/  UIMAD UR13, UR10, UR13, URZ ;  /* 0x0000000d0a0d72a4 */ /* 0x000fe4000f8e023f */
[----:B------:R-:W-:Y:S01]  /*bed0*/  @!UP0 UIMAD UR21, UR10, UR11, URZ ;  /* 0x0000000b0a1582a4 */ /* 0x000fe2000f8e023f */
[----:B------:R-:W-:Y:S01]  /*bee0*/  LEA.HI.X.SX32 R3, R0, UR7, 0x1, P0 ;  /* 0x0000000700037c11 */ /* 0x000fe200080f0eff */
[----:B------:R-:W-:Y:S01]  /*bef0*/  USEL UR13, UR13, URZ, !UP2 ;  /* 0x0000003f0d0d7287 */ /* 0x000fe2000d000000 */
[----:B------:R-:W-:Y:S01]  /*bf00*/  ISETP.GE.AND P0, PT, R6, UR22, PT ;  /* 0x0000001606007c0c */ /* 0x000fe2000bf06270 */
[----:B------:R-:W-:-:S02]  /*bf10*/  @UP3 ULDC UR14, c[0x0][0x210] ;  /* 0x00008400000e3ab9 */ /* 0x000fc40000000800 */
[----:B------:R-:W-:Y:S01]  /*bf20*/  @!UP3 UMOV UR14, 0x1 ;  /* 0x00000001000eb882 */ /* 0x000fe20000000000 */
[----:B-1----:R-:W-:Y:S01]  /*bf30*/  IMAD.WIDE.U32 R12, R12, c[0x0][0x1f0], R2 ;  /* 0x00007c000c0c7a25 */ /* 0x002fe200078e0002 */
[----:B------:R-:W-:Y:S02]  /*bf40*/  UIMAD UR13, UR9, UR12, UR13 ;  /* 0x0000000c090d72a4 */ /* 0x000fe4000f8e020d */
[----:B------:R-:W-:Y:S02]  /*bf50*/  UIMAD UR20, UR20, UR14, URZ ;  /* 0x0000000e141472a4 */ /* 0x000fe4000f8e023f */
[----:B------:R-:W-:Y:S02]  /*bf60*/  @!UP2 UMOV UR26, URZ ;  /* 0x0000003f001aac82 */ /* 0x000fe40008000000 */
[----:B------:R-:W-:Y:S02]  /*bf70*/  @UP2 UMOV UR26, UR21 ;  /* 0x00000015001a2c82 */ /* 0x000fe40008000000 */
[----:B------:R-:W-:-:S02]  /*bf80*/  UIMAD UR4, UR9, UR5, UR4 ;  /* 0x00000005090472a4 */ /* 0x000fc4000f8e0204 */
        /* <DEDUP_REMOVED lines=19> */
.L_x_656:
[----:B------:R-:W-:Y:S05]  /*c0c0*/  BSYNC B0 ;  /* 0x0000000000007941 */ /* 0x000fea0003800000 */
.L_x_655:
        /* <DEDUP_REMOVED lines=18> */
.L_x_658:
[----:B------:R-:W-:Y:S05]  /*c1f0*/  BSYNC B0 ;  /* 0x0000000000007941 */ /* 0x000fea0003800000 */
.L_x_657:
        /* <DEDUP_REMOVED lines=18> */
.L_x_660:
[----:B------:R-:W-:Y:S05]  /*c320*/  BSYNC B0 ;  /* 0x0000000000007941 */ /* 0x000fea0003800000 */
.L_x_659:
        /* <DEDUP_REMOVED lines=17> */
.L_x_662:
[----:B------:R-:W-:Y:S05]  /*c440*/  BSYNC B0 ;  /* 0x0000000000007941 */ /* 0x000fea0003800000 */
.L_x_661:
        /* <DEDUP_REMOVED lines=35> */
.L_x_663:
        /* <DEDUP_REMOVED lines=16> */
.L_x_2036:


//--------------------- .text._ZN5flash16flash_fwd_kernelI23Flash_fwd_kernel_traitsILi256ELi64ELi64ELi4ELb0ELb0EN7cutlass6half_tE19Flash_kernel_traitsILi256ELi64ELi64ELi4ES3_EELb0ELb0ELb0ELb0ELb0ELb1ELb1ELb0EEEvNS_16Flash_fwd_paramsE --------------------------
	.section	.text._ZN5flash16flash_fwd_kernelI23Flash_fwd_kernel_traitsILi256ELi64ELi64ELi4ELb0ELb0EN7cutlass6half_tE19Flash_kernel_traitsILi256ELi64ELi64ELi4ES3_EELb0ELb0ELb0ELb0ELb0ELb1ELb1ELb0EEEvNS_16Flash_fwd_paramsE,"ax",@progbits
	.sectioninfo	@"SHI_REGISTERS=255"
	.align	128
        .global         _ZN5flash16flash_fwd_kernelI23Flash_fwd_kernel_traitsILi256ELi64ELi64ELi4ELb0ELb0EN7cutlass6half_tE19Flash_kernel_traitsILi256ELi64ELi64ELi4ES3_EELb0ELb0ELb0ELb0ELb0ELb1ELb1ELb0EEEvNS_16Flash_fwd_paramsE
        .type           _ZN5flash16flash_fwd_kernelI23Flash_fwd_kernel_traitsILi256ELi64ELi64ELi4ELb0ELb0EN7cutlass6half_tE19Flash_kernel_traitsILi256ELi64ELi64ELi4ES3_EELb0ELb0ELb0ELb0ELb0ELb1ELb1ELb0EEEvNS_16Flash_fwd_paramsE,@function
        .size           _ZN5flash16flash_fwd_kernelI23Flash_fwd_kernel_traitsILi256ELi64ELi64ELi4ELb0ELb0EN7cutlass6half_tE19Flash_kernel_traitsILi256ELi64ELi64ELi4ES3_EELb0ELb0ELb0ELb0ELb0ELb1ELb1ELb0EEEvNS_16Flash_fwd_paramsE,(.L_x_2037 - _ZN5flash16flash_fwd_kernelI23Flash_fwd_kernel_traitsILi256ELi64ELi64ELi4ELb0ELb0EN7cutlass6half_tE19Flash_kernel_traitsILi256ELi64ELi64ELi4ES3_EELb0ELb0ELb0ELb0ELb0ELb1ELb1ELb0EEEvNS_16Flash_fwd_paramsE)
        .other          _ZN5flash16flash_fwd_kernelI23Flash_fwd_kernel_traitsILi256ELi64ELi64ELi4ELb0ELb0EN7cutlass6half_tE19Flash_kernel_traitsILi256ELi64ELi64ELi4ES3_EELb0ELb0ELb0ELb0ELb0ELb1ELb1ELb0EEEvNS_16Flash_fwd_paramsE,@"STO_CUDA_ENTRY STV_DEFAULT"
_ZN5flash16flash_fwd_kernelI23Flash_fwd_kernel_traitsILi256ELi64ELi64ELi4ELb0ELb0EN7cutlass6half_tE19Flash_kernel_traitsILi256ELi64ELi64ELi4ES3_EELb0ELb0ELb0ELb0ELb0ELb1ELb1ELb0EEEvNS_16Flash_fwd_paramsE:
.text._ZN5flash16flash_fwd_kernelI23Flash_fwd_kernel_traitsILi256ELi64ELi64ELi4ELb0ELb0EN7cutlass6half_tE19Flash_kernel_traitsILi256ELi64ELi64ELi4ES3_EELb0ELb0ELb0ELb0ELb0ELb1ELb1ELb0EEEvNS_16Flash_fwd_paramsE:
        /* <DEDUP_REMOVED lines=43> */
[----:B-----5:R3:W1:Y:S01]  /*02b0*/  @P0 R2UR UR14, R4 ;  /* 0x00000000040e03c2 */ /* 0x02066200000e0000 */
[----:B------:R-:W-:-:S04]  /*02c0*/  ISETP.NE.U32.AND P0, PT, RZ, c[0x0][0x248], PT ;  /* 0x00009200ff007a0c */ /* 0x000fc80003f05070 */
[----:B------:R-:W-:Y:S01]  /*02d0*/  ISETP.NE.AND.EX P0, PT, RZ, c[0x0][0x24c], PT, P0 ;  /* 0x00009300ff007a0c */ /* 0x000fe20003f05300 */
[----:B--2---:R-:W-:Y:S02]  /*02e0*/  @UP2 UIADD3 UR15, UR15, -UR9, URZ ;  /* 0x800000090f0f2290 */ /* 0x004fe4000fffe03f */
[----:B----4-:R3:W2:Y:S05]  /*02f0*/  @!P1 R2UR UR19, R5 ;  /* 0x00000000051393c2 */ /* 0x0106aa00000e0000 */
[----:B------:R-:W-:-:S05]  /*0300*/  @!UP2 ULDC UR15, c[0x0][0x214] ;  /* 0x00008500000faab9 */ /* 0x000fca0000000800 */
        /* <DEDUP_REMOVED lines=8> */
.L_x_664:
[----:B------:R-:W-:Y:S02]  /*0390*/  ULDC UR6, c[0x0][0x218] ;  /* 0x0000860000067ab9 */ /* 0x000fe40000000800 */
.L_x_665:
        /* <DEDUP_REMOVED lines=60> */
.L_x_667:
        /* <DEDUP_REMOVED lines=44> */
.L_x_668:
[----:B------:R-:W-:Y:S01]  /*0a20*/  SHF.R.S32.HI R5, RZ, 0x1f, R98 ;  /* 0x0000001fff057819 */ /* 0x000fe20000011462 */
[----:B------:R-:W1:Y:S01]  /*0a30*/  S2R R250, SR_CTAID.X ;  /* 0x0000000000fa7919 */ /* 0x000e620000002500 */
[----:B------:R-:W-:Y:S01]  /*0a40*/  UIADD3 UR12, -UR12, UR15, URZ ;  /* 0x0000000f0c0c7290 */ /* 0x000fe2000fffe13f */
[----:B------:R-:W-:Y:S01]  /*0a50*/  IMAD.MOV.U32 R93, RZ, RZ, c[0x0][0x198] ;  /* 0x00006600ff5d7624 */ /* 0x000fe200078e00ff */
[CC--:B------:R-:W-:Y:S01]  /*0a60*/  LEA.HI R3, R5.reuse, R98.reuse, RZ, 0x3 ;  /* 0x0000006205037211 */ /* 0x0c0fe200078f18ff */
[----:B------:R-:W2:Y:S01]  /*0a70*/  S2R R24, SR_CTAID.Z ;  /* 0x0000000000187919 */ /* 0x000ea20000002700 */
[----:B------:R-:W-:Y:S01]  /*0a80*/  ULDC.64 UR4, c[0x0][0x1a8] ;  /* 0x00006a0000047ab9 */ /* 0x000fe20000000a00 */
[----:B------:R-:W-:Y:S01]  /*0a90*/  LEA.HI R2, R5, R98, RZ, 0x6 ;  /* 0x0000006205027211 */ /* 0x000fe200078f30ff */
[----:B------:R-:W-:Y:S01]  /*0aa0*/  UIMAD UR4, UR19, UR4, URZ ;  /* 0x00000004130472a4 */ /* 0x000fe2000f8e023f */
[----:B------:R-:W-:Y:S01]  /*0ab0*/  SHF.R.S32.HI R10, RZ, 0x3, R3 ;  /* 0x00000003ff0a7819 */ /* 0x000fe20000011403 */
[----:B------:R-:W-:Y:S01]  /*0ac0*/  ULEA.HI.SX32 UR10, UR8, 0xffffffff, 0x1a ;  /* 0xffffffff080a7891 */ /* 0x000fe2000f8fd23f */
        /* <DEDUP_REMOVED lines=11> */
[----:B------:R-:W-:Y:S01]  /*0b80*/  IMAD.MOV.U32 R94, RZ, RZ, 0x6 ;  /* 0x00000006ff5e7424 */ /* 0x000fe200078e00ff */
[----:B------:R-:W-:Y:S01]  /*0b90*/  SHF.R.U32.HI R241, RZ, 0x3, R0 ;  /* 0x00000003fff17819 */ /* 0x000fe20000011600 */
[----:B------:R-:W-:Y:S01]  /*0ba0*/  IMAD.SHL.U32 R95, R93, 0x40, RZ ;  /* 0x000000405d5f7824 */ /* 0x000fe200078e00ff */
[----:B------:R-:W-:Y:S01]  /*0bb0*/  LOP3.LUT R0, R0, 0x38, R248, 0xf8, !PT ;  /* 0x0000003800007812 */ /* 0x000fe200078ef8f8 */
[----:B-1----:R-:W-:Y:S01]  /*0bc0*/  IMAD.WIDE R250, R250, 0x40, R10 ;  /* 0x00000040fafa7825 */ /* 0x002fe200078e020a */
[----:B------:R-:W-:-:S02]  /*0bd0*/  SHF.R.S32.HI R249, RZ, 0x1f, R248 ;  /* 0x0000001ffff97819 */ /* 0x000fc400000114f8 */
[----:B------:R-:W-:Y:S01]  /*0be0*/  LOP3.LUT R241, R0, R241, RZ, 0x3c, !PT ;  /* 0x000000f100f17212 */ /* 0x000fe200078e3cff */
[----:B------:R-:W-:Y:S01]  /*0bf0*/  IMAD R0, R11, c[0x0][0x198], RZ ;  /* 0x000066000b007a24 */ /* 0x000fe200078e02ff */
[----:B------:R-:W-:Y:S01]  /*0c00*/  IADD3 R12, P0, R248, UR6, RZ ;  /* 0x00000006f80c7c10 */ /* 0x000fe2000ff1e0ff */
[C---:B------:R-:W-:Y:S01]  /*0c10*/  IMAD.WIDE.U32 R8, R10.reuse, c[0x0][0x198], R248 ;  /* 0x000066000a087a25 */ /* 0x040fe200078e00f8 */
[C---:B------:R-:W-:Y:S01]  /*0c20*/  IADD3 R240, R10.reuse, 0x30, RZ ;  /* 0x000000300af07810 */ /* 0x040fe20007ffe0ff */
[----:B------:R-:W-:Y:S01]  /*0c30*/  UIMAD UR6, UR10, -0x40, UR13 ;  /* 0xffffffc00a0678a4 */ /* 0x000fe2000f8e020d */
[C---:B------:R-:W-:Y:S01]  /*0c40*/  ISETP.GE.AND P2, PT, R10.reuse, UR12, PT ;  /* 0x0000000c0a007c0c */ /* 0x040fe2000bf46270 */
[----:B------:R-:W-:Y:S01]  /*0c50*/  IMAD R0, R10, c[0x0][0x19c], R0 ;  /* 0x000067000a007a24 */ /* 0x000fe200078e0200 */
[----:B------:R-:W-:Y:S01]  /*0c60*/  IADD3.X R13, R249, UR18, RZ, P0, !PT ;  /* 0x00000012f90d7c10 */ /* 0x000fe200087fe4ff */
[----:B------:R-:W-:Y:S01]  /*0c70*/  IMAD.MOV.U32 R92, RZ, RZ, c[0x0][0x19c] ;  /* 0x00006700ff5c7624 */ /* 0x000fe200078e00ff */
[----:B------:R-:W-:-:S02]  /*0c80*/  ISETP.GE.AND P1, PT, R4, UR12, PT ;  /* 0x0000000c04007c0c */ /* 0x000fc4000bf26270 */
[----:B------:R-:W-:Y:S01]  /*0c90*/  IADD3 R244, P4, R8, UR20, RZ ;  /* 0x0000001408f47c10 */ /* 0x000fe2000ff9e0ff */
[----:B--2---:R-:W-:Y:S01]  /*0ca0*/  IMAD.WIDE.U32 R24, R24, c[0x0][0x1a8], R12 ;  /* 0x00006a0018187a25 */ /* 0x004fe200078e000c */
[----:B------:R-:W-:Y:S02]  /*0cb0*/  ISETP.GE.AND P0, PT, R240, UR12, PT ;  /* 0x0000000cf0007c0c */ /* 0x000fe4000bf06270 */
[----:B------:R-:W-:Y:S01]  /*0cc0*/  IADD3.X R245, R9, UR7, R0, P4, !PT ;  /* 0x0000000709f57c10 */ /* 0x000fe2000a7fe400 */
[--C-:B------:R-:W-:Y:S01]  /*0cd0*/  @!P3 IMAD.MOV.U32 R18, RZ, RZ, R24.reuse ;  /* 0x000000ffff12b224 */ /* 0x100fe200078e0018 */
[C---:B------:R-:W-:Y:S01]  /*0ce0*/  @!P3 IADD3 R14, P4, R250.reuse, 0x10, RZ ;  /* 0x00000010fa0eb810 */ /* 0x040fe20007f9e0ff */
[----:B------:R-:W-:Y:S01]  /*0cf0*/  @!P2 IMAD R6, R251, c[0x0][0x190], RZ ;  /* 0x00006400fb06aa24 */ /* 0x000fe200078e02ff */
[----:B------:R-:W-:Y:S01]  /*0d00*/  IADD3 R23, R25, UR4, RZ ;  /* 0x0000000419177c10 */ /* 0x000fe2000fffe0ff */
[----:B------:R-:W-:Y:S01]  /*0d10*/  @!P2 IMAD.MOV.U32 R22, RZ, RZ, R24 ;  /* 0x000000ffff16a224 */ /* 0x000fe200078e0018 */
[----:B------:R-:W-:Y:S01]  /*0d20*/  LOP3.LUT R241, R241, 0xfffffe00, R2, 0xf8, !PT ;  /* 0xfffffe00f1f17812 */ /* 0x000fe200078ef802 */
[----:B------:R-:W-:Y:S01]  /*0d30*/  @!P3 IMAD.X R12, RZ, RZ, R251, P4 ;  /* 0x000000ffff0cb224 */ /* 0x000fe200020e06fb */
[C---:B------:R-:W-:Y:S01]  /*0d40*/  @!P1 IADD3 R20, P5, R250.reuse, 0x20, RZ ;  /* 0x00000020fa149810 */ /* 0x040fe20007fbe0ff */
[--C-:B------:R-:W-:Y:S01]  /*0d50*/  @!P3 IMAD.MOV.U32 R19, RZ, RZ, R23.reuse ;  /* 0x000000ffff13b224 */ /* 0x100fe200078e0017 */
[----:B------:R-:W-:Y:S01]  /*0d60*/  SHF.L.U64.HI R94, R93, R94, c[0x0][0x19c] ;  /* 0x000067005d5e7619 */ /* 0x000fe2000001025e */
[--C-:B------:R-:W-:Y:S01]  /*0d70*/  @!P1 IMAD.MOV.U32 R17, RZ, RZ, R23.reuse ;  /* 0x000000ffff119224 */ /* 0x100fe200078e0017 */
[----:B------:R-:W-:Y:S01]  /*0d80*/  @!P0 IADD3 R8, P4, R250, 0x30, RZ ;  /* 0x00000030fa088810 */ /* 0x000fe20007f9e0ff */
[--C-:B------:R-:W-:Y:S01]  /*0d90*/  @!P0 IMAD.MOV.U32 R25, RZ, RZ, R23.reuse ;  /* 0x000000ffff198224 */ /* 0x100fe200078e0017 */
[----:B------:R-:W-:Y:S01]  /*0da0*/  USHF.R.S32.HI UR7, URZ, 0x1f, UR10 ;  /* 0x0000001f3f077899 */ /* 0x000fe2000801140a */
[----:B------:R-:W-:Y:S01]  /*0db0*/  @!P3 IMAD R12, R12, c[0x0][0x190], RZ ;  /* 0x000064000c0cba24 */ /* 0x000fe200078e02ff */
[----:B------:R-:W-:Y:S01]  /*0dc0*/  ISETP.GE.AND P6, PT, R10, UR6, PT ;  /* 0x000000060a007c0c */ /* 0x000fe2000bfc6270 */
[C---:B------:R-:W-:Y:S01]  /*0dd0*/  @!P2 IMAD R6, R250.reuse, c[0x0][0x194], R6 ;  /* 0x00006500fa06aa24 */ /* 0x040fe200078e0206 */
[----:B------:R-:W-:Y:S01]  /*0de0*/  ULDC.64 UR4, c[0x0][0x1a0] ;  /* 0x0000680000047ab9 */ /* 0x000fe20000000a00 */
[----:B------:R-:W-:Y:S01]  /*0df0*/  @!P2 IMAD.WIDE.U32 R22, R250, c[0x0][0x190], R22 ;  /* 0x00006400fa16aa25 */ /* 0x000fe200078e0016 */
[----:B------:R-:W-:-:S03]  /*0e00*/  UIMAD.WIDE.U32 UR18, UR10, UR4, URZ ;  /* 0x000000040a1272a5 */ /* 0x000fc6000f8e003f */
[----:B------:R-:W-:Y:S02]  /*0e10*/  @!P1 IMAD.X R0, RZ, RZ, R251, P5 ;  /* 0x000000ffff009224 */ /* 0x000fe400028e06fb */
[C---:B------:R-:W-:Y:S02]  /*0e20*/  @!P3 IMAD R12, R14.reuse, c[0x0][0x194], R12 ;  /* 0x000065000e0cba24 */ /* 0x040fe400078e020c */
[----:B------:R-:W-:Y:S01]  /*0e30*/  @!P3 IMAD.WIDE.U32 R14, R14, c[0x0][0x190], R18 ;  /* 0x000064000e0eba25 */ /* 0x000fe200078e0012 */
[----:B------:R-:W-:-:S03]  /*0e40*/  @!P2 LEA R18, P5, R22, c[0x0][0x160], 0x1 ;  /* 0x000058001612aa11 */ /* 0x000fc600078a08ff */
[----:B------:R-:W-:Y:S02]  /*0e50*/  @!P2 IMAD.IADD R6, R23, 0x1, R6 ;  /* 0x000000011706a824 */ /* 0x000fe400078e0206 */
[----:B------:R-:W-:Y:S02]  /*0e60*/  @!P1 IMAD R0, R0, c[0x0][0x190], RZ ;  /* 0x0000640000009a24 */ /* 0x000fe400078e02ff */
[----:B------:R-:W-:Y:S01]  /*0e70*/  @!P1 IMAD.MOV.U32 R16, RZ, RZ, R24 ;  /* 0x000000ffff109224 */ /* 0x000fe200078e0018 */
[----:B------:R-:W-:Y:S01]  /*0e80*/  @!P2 LEA.HI.X R19, R22, c[0x0][0x164], R6, 0x1, P5 ;  /* 0x000059001613aa11 */ /* 0x000fe200028f0c06 */
[----:B------:R-:W-:Y:S01]  /*0e90*/  @!P0 IMAD.X R2, RZ, RZ, R251, P4 ;  /* 0x000000ffff028224 */ /* 0x000fe200020e06fb */
[----:B------:R-:W-:Y:S01]  /*0ea0*/  SHF.R.S32.HI R6, RZ, 0x1f, R242 ;  /* 0x0000001fff067819 */ /* 0x000fe200000114f2 */
[C---:B------:R-:W-:Y:S01]  /*0eb0*/  @!P1 IMAD R0, R20.reuse, c[0x0][0x194], R0 ;  /* 0x0000650014009a24 */ /* 0x040fe200078e0200 */
[----:B------:R-:W-:Y:S01]  /*0ec0*/  ISETP.GE.AND P5, PT, R7, UR6, PT ;  /* 0x0000000607007c0c */ /* 0x000fe2000bfa6270 */
[----:B------:R-:W-:Y:S01]  /*0ed0*/  @!P1 IMAD.WIDE.U32 R20, R20, c[0x0][0x190], R16 ;  /* 0x0000640014149a25 */ /* 0x000fe200078e0010 */
[----:B------:R-:W-:-:S03]  /*0ee0*/  @!P3 LEA R16, P4, R14, c[0x0][0x160], 0x1 ;  /* 0x000058000e10ba11 */ /* 0x000fc600078808ff */
[----:B------:R-:W-:Y:S02]  /*0ef0*/  @!P3 IMAD.IADD R12, R15, 0x1, R12 ;  /* 0x000000010f0cb824 */ /* 0x000fe400078e020c */
[----:B------:R-:W-:Y:S02]  /*0f00*/  @!P0 IMAD R2, R2, c[0x0][0x190], RZ ;  /* 0x0000640002028a24 */ /* 0x000fe400078e02ff */
[----:B------:R-:W-:Y:S01]  /*0f10*/  IMAD R246, R6, c[0x0][0x1b0], RZ ;  /* 0x00006c0006f67a24 */ /* 0x000fe200078e02ff */
[----:B------:R-:W-:Y:S01]  /*0f20*/  @!P3 LEA.HI.X R17, R14, c[0x0][0x164], R12, 0x1, P4 ;  /* 0x000059000e11ba11 */ /* 0x000fe200020f0c0c */
[----:B------:R-:W-:Y:S01]  /*0f30*/  @!P0 IMAD R2, R8, c[0x0][0x194], R2 ;  /* 0x0000650008028a24 */ /* 0x000fe200078e0202 */
[----:B------:R-:W-:Y:S01]  /*0f40*/  @!P1 LEA R14, P4, R20, c[0x0][0x160], 0x1 ;  /* 0x00005800140e9a11 */ /* 0x000fe200078808ff */
[----:B------:R-:W-:Y:S02]  /*0f50*/  @!P1 IMAD.IADD R0, R21, 0x1, R0 ;  /* 0x0000000115009824 */ /* 0x000fe400078e0200 */
[----:B------:R-:W-:-:S03]  /*0f60*/  @!P0 IMAD.WIDE.U32 R8, R8, c[0x0][0x190], R24 ;  /* 0x0000640008088a25 */ /* 0x000fc600078e0018 */
[----:B------:R-:W-:Y:S01]  /*0f70*/  @!P1 LEA.HI.X R15, R20, c[0x0][0x164], R0, 0x1, P4 ;  /* 0x00005900140f9a11 */ /* 0x000fe200020f0c00 */
[----:B------:R-:W-:Y:S01]  /*0f80*/  IMAD R246, R242, c[0x0][0x1b4], R246 ;  /* 0x00006d00f2f67a24 */ /* 0x000fe200078e02f6 */
[----:B------:R-:W-:Y:S01]  /*0f90*/  @!P0 LEA R12, P4, R8, c[0x0][0x160], 0x1 ;  /* 0x00005800080c8a11 */ /* 0x000fe200078808ff */
[----:B------:R-:W-:-:S04]  /*0fa0*/  IMAD.WIDE.U32 R244, R242, c[0x0][0x1b0], R244 ;  /* 0x00006c00f2f47a25 */ /* 0x000fc800078e00f4 */
[----:B------:R-:W-:Y:S02]  /*0fb0*/  @!P0 IMAD.IADD R2, R9, 0x1, R2 ;  /* 0x0000000109028824 */ /* 0x000fe400078e0202 */
[----:B------:R-:W-:Y:S02]  /*0fc0*/  IMAD.IADD R247, R245, 0x1, R246 ;  /* 0x00000001f5f77824 */ /* 0x000fe400078e02f6 */
[----:B------:R-:W-:Y:S01]  /*0fd0*/  IMAD R0, R94, UR10, RZ ;  /* 0x0000000a5e007c24 */ /* 0x000fe2000f8e02ff */
[----:B------:R-:W-:Y:S01]  /*0fe0*/  @!P0 LEA.HI.X R13, R8, c[0x0][0x164], R2, 0x1, P4 ;  /* 0x00005900080d8a11 */ /* 0x000fe200020f0c02 */
[----:B------:R-:W-:Y:S01]  /*0ff0*/  IMAD.SHL.U32 R241, R241, 0x2, RZ ;  /* 0x00000002f1f17824 */ /* 0x000fe200078e00ff */
[----:B------:R-:W-:Y:S01]  /*1000*/  ISETP.GE.AND P4, PT, R4, UR6, PT ;  /* 0x0000000604007c0c */ /* 0x000fe2000bf86270 */
[----:B------:R-:W-:Y:S02]  /*1010*/  IMAD.MOV.U32 R246, RZ, RZ, R244 ;  /* 0x000000fffff67224 */ /* 0x000fe400078e00f4 */
[C---:B------:R-:W-:Y:S01]  /*1020*/  IMAD R0, R95.reuse, UR7, R0 ;  /* 0x000000075f007c24 */ /* 0x040fe2000f8e0200 */
[----:B------:R-:W-:Y:S01]  /*1030*/  @!PT LDS RZ, [RZ] ;  /* 0x00000000fffff984 */ /* 0x000fe20000000800 */
[----:B------:R-:W-:Y:S01]  /*1040*/  @!PT LDS RZ, [RZ] ;  /* 0x00000000fffff984 */ /* 0x000fe20000000800 */
[----:B------:R-:W-:Y:S01]  /*1050*/  @!PT LDS RZ, [RZ] ;  /* 0x00000000fffff984 */ /* 0x000fe20000000800 */
[----:B------:R1:W-:Y:S01]  /*1060*/  @!P2 LDGSTS.E.BYPASS.LTC128B.128 [R241], [R18.64] ;  /* 0x0000000012f1afae */ /* 0x0003e2000b901d50 */
[----:B------:R-:W-:Y:S01]  /*1070*/  IMAD.WIDE.U32 R8, R95, UR10, R246 ;  /* 0x0000000a5f087c25 */ /* 0x000fe2000f8e00f6 */
[----:B------:R-:W-:-:S02]  /*1080*/  UIMAD UR7, UR7, UR4, URZ ;  /* 0x00000004070772a4 */ /* 0x000fc4000f8e023f */
[----:B------:R1:W-:Y:S01]  /*1090*/  @!P2 LDGSTS.E.BYPASS.LTC128B.128 [R241+0x2000], [R18.64+0x80] ;  /* 0x0200008012f1afae */ /* 0x0003e2000b901d50 */
[----:B------:R-:W-:Y:S01]  /*10a0*/  IMAD.IADD R9, R9, 0x1, R0 ;  /* 0x0000000109097824 */ /* 0x000fe200078e0200 */
[----:B------:R-:W-:Y:S01]  /*10b0*/  UIMAD UR7, UR10, UR5, UR7 ;  /* 0x000000050a0772a4 */ /* 0x000fe2000f8e0207 */
[----:B------:R-:W-:Y:S01]  /*10c0*/  IMAD R239, R6, c[0x0][0x1b8], RZ ;  /* 0x00006e0006ef7a24 */ /* 0x000fe200078e02ff */
[----:B------:R1:W-:Y:S01]  /*10d0*/  @!P2 LDGSTS.E.BYPASS.LTC128B.128 [R241+0x4000], [R18.64+0x100] ;  /* 0x0400010012f1afae */ /* 0x0003e2000b901d50 */
[----:B------:R-:W-:Y:S01]  /*10e0*/  LEA.HI R6, R5, R98, RZ, 0x4 ;  /* 0x0000006205067211 */ /* 0x000fe200078f20ff */
[----:B------:R-:W-:Y:S01]  /*10f0*/  UIADD3 UR7, UR19, UR7, URZ ;  /* 0x0000000713077290 */ /* 0x000fe2000fffe03f */
[----:B------:R-:W-:Y:S01]  /*1100*/  IMAD R239, R242, c[0x0][0x1bc], R239 ;  /* 0x00006f00f2ef7a24 */ /* 0x000fe200078e02ef */
[----:B------:R1:W-:Y:S01]  /*1110*/  @!P2 LDGSTS.E.BYPASS.LTC128B.128 [R241+0x6000], [R18.64+0x180] ;  /* 0x0600018012f1afae */ /* 0x0003e2000b901d50 */
[----:B------:R-:W-:Y:S02]  /*1120*/  @!P5 LEA R2, P2, R93, R8, 0x4 ;  /* 0x000000085d02d211 */ /* 0x000fe400078420ff */
[----:B------:R-:W-:Y:S01]  /*1130*/  LEA.HI R5, R5, R98, RZ, 0x5 ;  /* 0x0000006205057211 */ /* 0x000fe200078f28ff */
[----:B------:R2:W-:Y:S01]  /*1140*/  @!P3 LDGSTS.E.BYPASS.LTC128B.128 [R241+0x800], [R16.64] ;  /* 0x0080000010f1bfae */ /* 0x0005e2000b901d50 */
[----:B------:R-:W-:-:S02]  /*1150*/  @!P5 LEA.HI.X R0, R93, R9, R92, 0x4, P2 ;  /* 0x000000095d00d211 */ /* 0x000fc400010f245c */
[----:B------:R-:W-:Y:S01]  /*1160*/  ISETP.GE.AND P2, PT, R7, UR6, PT ;  /* 0x0000000607007c0c */ /* 0x000fe2000bf46270 */
[----:B------:R2:W-:Y:S01]  /*1170*/  @!P3 LDGSTS.E.BYPASS.LTC128B.128 [R241+0x2800], [R16.64+0x80] ;  /* 0x0280008010f1bfae */ /* 0x0005e2000b901d50 */
[----:B------:R-:W-:Y:S01]  /*1180*/  IMAD R7, R11, c[0x0][0x1a0], RZ ;  /* 0x000068000b077a24 */ /* 0x000fe200078e02ff */
[----:B------:R-:W-:Y:S02]  /*1190*/  LOP3.LUT R11, R6, 0xfffffff0, RZ, 0xc0, !PT ;  /* 0xfffffff0060b7812 */ /* 0x000fe400078ec0ff */
[----:B------:R2:W-:Y:S01]  /*11a0*/  @!P3 LDGSTS.E.BYPASS.LTC128B.128 [R241+0x4800], [R16.64+0x100] ;  /* 0x0480010010f1bfae */ /* 0x0005e2000b901d50 */
[----:B------:R-:W-:Y:S01]  /*11b0*/  IMAD R7, R10, c[0x0][0x1a4], R7 ;  /* 0x000069000a077a24 */ /* 0x000fe200078e0207 */
[----:B------:R-:W-:Y:S01]  /*11c0*/  SHF.R.S32.HI R5, RZ, 0x5, R5 ;  /* 0x00000005ff057819 */ /* 0x000fe20000011405 */
[----:B------:R-:W-:Y:S01]  /*11d0*/  IMAD.IADD R11, R98, 0x1, -R11 ;  /* 0x00000001620b7824 */ /* 0x000fe200078e0a0b */
[----:B------:R2:W-:Y:S01]  /*11e0*/  @!P3 LDGSTS.E.BYPASS.LTC128B.128 [R241+0x6800], [R16.64+0x180] ;  /* 0x0680018010f1bfae */ /* 0x0005e2000b901d50 */
[----:B------:R-:W-:-:S03]  /*11f0*/  @!P5 LEA R20, P3, R2, c[0x0][0x168], 0x1 ;  /* 0x00005a000214da11 */ /* 0x000fc600078608ff */
[----:B------:R3:W-:Y:S01]  /*1200*/  @!P1 LDGSTS.E.BYPASS.LTC128B.128 [R241+0x1000], [R14.64] ;  /* 0x010000000ef19fae */ /* 0x0007e2000b901d50 */
[----:B------:R-:W-:Y:S01]  /*1210*/  @!P5 LEA.HI.X R21, R2, c[0x0][0x16c], R0, 0x1, P3 ;  /* 0x00005b000215da11 */ /* 0x000fe200018f0c00 */
[----:B------:R-:W-:Y:S01]  /*1220*/  IMAD.SHL.U32 R0, R92, 0x20, RZ ;  /* 0x000000205c007824 */ /* 0x000fe200078e00ff */
[C---:B------:R-:W-:Y:S01]  /*1230*/  @!P6 LEA R22, P3, R8.reuse, c[0x0][0x168], 0x1 ;  /* 0x00005a000816ea11 */ /* 0x040fe200078608ff */
[----:B------:R3:W-:Y:S03]  /*1240*/  @!P1 LDGSTS.E.BYPASS.LTC128B.128 [R241+0x3000], [R14.64+0x80] ;  /* 0x030000800ef19fae */ /* 0x0007e6000b901d50 */
[----:B------:R-:W-:Y:S01]  /*1250*/  @!P6 LEA.HI.X R23, R8, c[0x0][0x16c], R9, 0x1, P3 ;  /* 0x00005b000817ea11 */ /* 0x000fe200018f0c09 */
[----:B------:R3:W-:Y:S01]  /*1260*/  @!P1 LDGSTS.E.BYPASS.LTC128B.128 [R241+0x5000], [R14.64+0x100] ;  /* 0x050001000ef19fae */ /* 0x0007e2000b901d50 */
[----:B------:R-:W-:-:S03]  /*1270*/  ISETP.GE.AND P3, PT, R240, UR6, PT ;  /* 0x00000006f0007c0c */ /* 0x000fc6000bf66270 */
[----:B------:R3:W-:Y:S04]  /*1280*/  @!P1 LDGSTS.E.BYPASS.LTC128B.128 [R241+0x7000], [R14.64+0x180] ;  /* 0x070001800ef19fae */ /* 0x0007e8000b901d50 */
[----:B------:R4:W-:Y:S04]  /*1290*/  @!P0 LDGSTS.E.BYPASS.LTC128B.128 [R241+0x1800], [R12.64] ;  /* 0x018000000cf18fae */ /* 0x0009e8000b901d50 */
[----:B------:R4:W-:Y:S01]  /*12a0*/  @!P0 LDGSTS.E.BYPASS.LTC128B.128 [R241+0x3800], [R12.64+0x80] ;  /* 0x038000800cf18fae */ /* 0x0009e2000b901d50 */
[----:B--2---:R-:W-:-:S03]  /*12b0*/  IMAD.WIDE.U32 R16, R93, 0x20, RZ ;  /* 0x000000205d107825 */ /* 0x004fc600078e00ff */
[----:B------:R4:W-:Y:S02]  /*12c0*/  @!P0 LDGSTS.E.BYPASS.LTC128B.128 [R241+0x5800], [R12.64+0x100] ;  /* 0x058001000cf18fae */ /* 0x0009e4000b901d50 */
[----:B------:R-:W-:Y:S02]  /*12d0*/  @!P4 IADD3 R2, P1, R8, R16, RZ ;  /* 0x000000100802c210 */ /* 0x000fe40007f3e0ff */
[----:B------:R4:W-:Y:S02]  /*12e0*/  @!P0 LDGSTS.E.BYPASS.LTC128B.128 [R241+0x7800], [R12.64+0x180] ;  /* 0x078001800cf18fae */ /* 0x0009e4000b901d50 */
[----:B------:R-:W-:Y:S01]  /*12f0*/  @!P4 IADD3.X R0, R9, R17, R0, P1, !PT ;  /* 0x000000110900c210 */ /* 0x000fe20000ffe400 */
[----:B------:R-:W-:Y:S01]  /*1300*/  @!P3 IMAD.WIDE.U32 R8, R93, 0x30, R8 ;  /* 0x000000305d08b825 */ /* 0x000fe200078e0008 */
[----:B------:R2:W-:Y:S04]  /*1310*/  @!P6 LDGSTS.E.BYPASS.LTC128B.128 [R241+0x8000], [R22.64] ;  /* 0x0800000016f1efae */ /* 0x0005e8000b901d50 */
[----:B------:R2:W-:Y:S01]  /*1320*/  @!P6 LDGSTS.E.BYPASS.LTC128B.128 [R241+0xa000], [R22.64+0x80] ;  /* 0x0a00008016f1efae */ /* 0x0005e2000b901d50 */
[----:B---3--:R-:W-:-:S03]  /*1330*/  IMAD.WIDE.U32 R14, R10, c[0x0][0x1a0], R248 ;  /* 0x000068000a0e7a25 */ /* 0x008fc600078e00f8 */
[----:B------:R2:W-:Y:S02]  /*1340*/  @!P6 LDGSTS.E.BYPASS.LTC128B.128 [R241+0xc000], [R22.64+0x100] ;  /* 0x0c00010016f1efae */ /* 0x0005e4000b901d50 */
[----:B------:R-:W-:Y:S02]  /*1350*/  IADD3 R14, P1, R14, UR22, RZ ;  /* 0x000000160e0e7c10 */ /* 0x000fe4000ff3e0ff */
[----:B------:R2:W-:Y:S01]  /*1360*/  @!P6 LDGSTS.E.BYPASS.LTC128B.128 [R241+0xe000], [R22.64+0x180] ;  /* 0x0e00018016f1efae */ /* 0x0005e2000b901d50 */
[C---:B------:R-:W-:Y:S01]  /*1370*/  ISETP.GE.AND P6, PT, R10.reuse, UR6, PT ;  /* 0x000000060a007c0c */ /* 0x040fe2000bfc6270 */
[----:B------:R-:W-:Y:S01]  /*1380*/  IMAD.SHL.U32 R10, R10, 0x8, RZ ;  /* 0x000000080a0a7824 */ /* 0x000fe200078e00ff */
[----:B------:R-:W-:Y:S01]  /*1390*/  IADD3.X R15, R15, UR21, R7, P1, !PT ;  /* 0x000000150f0f7c10 */ /* 0x000fe20008ffe407 */
[----:B------:R2:W-:Y:S01]  /*13a0*/  @!P5 LDGSTS.E.BYPASS.LTC128B.128 [R241+0x8800], [R20.64] ;  /* 0x0880000014f1dfae */ /* 0x0005e2000b901d50 */
[----:B-1----:R-:W-:Y:S01]  /*13b0*/  @!P4 LEA R18, P1, R2, c[0x0][0x168], 0x1 ;  /* 0x00005a000212ca11 */ /* 0x002fe200078208ff */
[----:B------:R-:W-:-:S02]  /*13c0*/  IMAD.U32 R7, RZ, RZ, UR5 ;  /* 0x00000005ff077e24 */ /* 0x000fc4000f8e00ff */
[----:B------:R2:W-:Y:S01]  /*13d0*/  @!P5 LDGSTS.E.BYPASS.LTC128B.128 [R241+0xa800], [R20.64+0x80] ;  /* 0x0a80008014f1dfae */ /* 0x0005e2000b901d50 */
[----:B------:R-:W-:Y:S01]  /*13e0*/  @!P4 LEA.HI.X R19, R2, c[0x0][0x16c], R0, 0x1, P1 ;  /* 0x00005b000213ca11 */ /* 0x000fe200008f0c00 */
[----:B------:R-:W-:Y:S01]  /*13f0*/  @!P3 IMAD R2, R92, 0x30, RZ ;  /* 0x000000305c02b824 */ /* 0x000fe200078e02ff */
[----:B------:R-:W-:Y:S01]  /*1400*/  @!P3 LEA R16, P1, R8, c[0x0][0x168], 0x1 ;  /* 0x00005a000810ba11 */ /* 0x000fe200078208ff */
[----:B------:R2:W-:Y:S01]  /*1410*/  @!P5 LDGSTS.E.BYPASS.LTC128B.128 [R241+0xc800], [R20.64+0x100] ;  /* 0x0c80010014f1dfae */ /* 0x0005e2000b901d50 */
[----:B------:R-:W-:-:S03]  /*1420*/  IMAD.WIDE.U32 R242, R242, c[0x0][0x1b8], R14 ;  /* 0x00006e00f2f27a25 */ /* 0x000fc600078e000e */
[----:B------:R2:W-:Y:S01]  /*1430*/  @!P5 LDGSTS.E.BYPASS.LTC128B.128 [R241+0xe800], [R20.64+0x180] ;  /* 0x0e80018014f1dfae */ /* 0x0005e2000b901d50 */
[----:B------:R-:W-:Y:S02]  /*1440*/  @!P3 IMAD.IADD R2, R9, 0x1, R2 ;  /* 0x000000010902b824 */ /* 0x000fe400078e0202 */
[----:B----4-:R-:W-:Y:S01]  /*1450*/  IMAD.U32 R12, RZ, RZ, UR18 ;  /* 0x00000012ff0c7e24 */ /* 0x010fe2000f8e00ff */
[----:B------:R1:W-:Y:S01]  /*1460*/  @!P4 LDGSTS.E.BYPASS.LTC128B.128 [R241+0x9000], [R18.64] ;  /* 0x0900000012f1cfae */ /* 0x0003e2000b901d50 */
[----:B------:R-:W-:Y:S01]  /*1470*/  IMAD.U32 R0, RZ, RZ, UR7 ;  /* 0x00000007ff007e24 */ /* 0x000fe2000f8e00ff */
[----:B------:R-:W-:Y:S01]  /*1480*/  @!P3 LEA.HI.X R17, R8, c[0x0][0x16c], R2, 0x1, P1 ;  /* 0x00005b000811ba11 */ /* 0x000fe200008f0c02 */
[----:B------:R-:W-:Y:S01]  /*1490*/  IMAD.IADD R239, R243, 0x1, R239 ;  /* 0x00000001f3ef7824 */ /* 0x000fe200078e02ef */
[----:B------:R1:W-:Y:S01]  /*14a0*/  @!P4 LDGSTS.E.BYPASS.LTC128B.128 [R241+0xb000], [R18.64+0x80] ;  /* 0x0b00008012f1cfae */ /* 0x0003e2000b901d50 */
[----:B------:R-:W-:Y:S01]  /*14b0*/  LEA R14, P0, R12, R242, 0x6 ;  /* 0x000000f20c0e7211 */ /* 0x000fe200078030ff */
[----:B------:R-:W-:Y:S01]  /*14c0*/  IMAD.U32 R2, RZ, RZ, UR4 ;  /* 0x00000004ff027e24 */ /* 0x000fe2000f8e00ff */
[----:B------:R-:W-:Y:S01]  /*14d0*/  ISETP.GE.AND P1, PT, R4, UR6, PT ;  /* 0x0000000604007c0c */ /* 0x000fe2000bf26270 */
[----:B------:R1:W-:Y:S01]  /*14e0*/  @!P4 LDGSTS.E.BYPASS.LTC128B.128 [R241+0xd000], [R18.64+0x100] ;  /* 0x0d00010012f1cfae */ /* 0x0003e2000b901d50 */
[----:B------:R-:W-:Y:S01]  /*14f0*/  SHF.R.S32.HI R4, RZ, 0x1f, R11 ;  /* 0x0000001fff047819 */ /* 0x000fe2000001140b */
[----:B------:R-:W-:Y:S01]  /*1500*/  IMAD.SHL.U32 R9, R3, 0x40, RZ ;  /* 0x0000004003097824 */ /* 0x000fe200078e00ff */
[----:B------:R-:W-:Y:S01]  /*1510*/  LEA.HI.X R15, R12, R239, R0, 0x6, P0 ;  /* 0x000000ef0c0f7211 */ /* 0x000fe200000f3400 */
[----:B------:R1:W-:Y:S01]  /*1520*/  @!P4 LDGSTS.E.BYPASS.LTC128B.128 [R241+0xf000], [R18.64+0x180] ;  /* 0x0f00018012f1cfae */ /* 0x0003e2000b901d50 */
[----:B------:R-:W-:Y:S01]  /*1530*/  IMAD.U32 R8, RZ, RZ, UR4 ;  /* 0x00000004ff087e24 */ /* 0x000fe2000f8e00ff */
[----:B------:R-:W-:Y:S01]  /*1540*/  SHF.R.S32.HI R12, RZ, 0x4, R6 ;  /* 0x00000004ff0c7819 */ /* 0x000fe20000011406 */
[----:B------:R-:W-:Y:S01]  /*1550*/  IMAD.U32 R13, RZ, RZ, UR19 ;  /* 0x00000013ff0d7e24 */ /* 0x000fe2000f8e00ff */
[----:B------:R3:W-:Y:S01]  /*1560*/  @!P3 LDGSTS.E.BYPASS.LTC128B.128 [R241+0x9800], [R16.64] ;  /* 0x0980000010f1bfae */ /* 0x0007e2000b901d50 */
[----:B------:R-:W-:Y:S01]  /*1570*/  LEA.HI R4, R4, R11, RZ, 0x3 ;  /* 0x0000000b04047211 */ /* 0x000fe200078f18ff */
[----:B------:R-:W-:Y:S01]  /*1580*/  UIMAD.WIDE.U32 UR18, UR4, 0x20, URZ ;  /* 0x00000020041278a5 */ /* 0x000fe2000f8e003f */
[----:B------:R-:W-:Y:S01]  /*1590*/  @!P2 LEA R2, P0, R2, R14, 0x4 ;  /* 0x0000000e0202a211 */ /* 0x000fe200078020ff */
[----:B------:R3:W-:Y:S01]  /*15a0*/  @!P3 LDGSTS.E.BYPASS.LTC128B.128 [R241+0xb800], [R16.64+0x80] ;  /* 0x0b80008010f1bfae */ /* 0x0007e2000b901d50 */
[----:B------:R-:W-:Y:S01]  /*15b0*/  LOP3.LUT R9, R9, 0x1c0, RZ, 0xc0, !PT ;  /* 0x000001c009097812 */ /* 0x000fe200078ec0ff */
[----:B------:R-:W-:Y:S01]  /*15c0*/  IMAD.SHL.U32 R97, R4, 0x40, RZ ;  /* 0x0000004004617824 */ /* 0x000fe200078e00ff */
[----:B------:R-:W-:Y:S01]  /*15d0*/  LEA.HI R6, R6, R12, RZ, 0x1 ;  /* 0x0000000c06067211 */ /* 0x000fe200078f08ff */
[----:B------:R3:W-:Y:S01]  /*15e0*/  @!P3 LDGSTS.E.BYPASS.LTC128B.128 [R241+0xd800], [R16.64+0x100] ;  /* 0x0d80010010f1bfae */ /* 0x0007e2000b901d50 */
[----:B------:R-:W-:-:S02]  /*15f0*/  LOP3.LUT R0, R4, 0xfffffff8, RZ, 0xc0, !PT ;  /* 0xfffffff804007812 */ /* 0x000fc400078ec0ff */
[----:B------:R-:W-:Y:S01]  /*1600*/  @!P2 LEA.HI.X R7, R8, R15, R7, 0x4, P0 ;  /* 0x0000000f0807a211 */ /* 0x000fe200000f2407 */
[----:B------:R3:W-:Y:S01]  /*1610*/  @!P3 LDGSTS.E.BYPASS.LTC128B.128 [R241+0xf800], [R16.64+0x180] ;  /* 0x0f80018010f1bfae */ /* 0x0007e2000b901d50 */
[----:B------:R-:W-:Y:S01]  /*1620*/  ISETP.GE.AND P0, PT, R240, UR6, PT ;  /* 0x00000006f0007c0c */ /* 0x000fe2000bf06270 */
[----:B------:R-:W-:Y:S01]  /*1630*/  IMAD.IADD R0, R11, 0x1, -R0 ;  /* 0x000000010b007824 */ /* 0x000fe200078e0a00 */
[----:B------:R-:W-:Y:S01]  /*1640*/  LOP3.LUT R10, R9, 0x8, R10, 0xf8, !PT ;  /* 0x00000008090a7812 */ /* 0x000fe200078ef80a */
[----:B------:R-:W0:Y:S01]  /*1650*/  LDGDEPBAR ;  /* 0x00000000000079af */ /* 0x000e220000000000 */
[----:B------:R-:W-:Y:S01]  /*1660*/  LOP3.LUT R6, R6, 0xfffffffe, RZ, 0xc0, !PT ;  /* 0xfffffffe06067812 */ /* 0x000fe200078ec0ff */
[----:B------:R-:W-:Y:S01]  /*1670*/  USHF.L.U32 UR6, UR5, 0x5, URZ ;  /* 0x0000000505067899 */ /* 0x000fe2000800063f */
[----:B------:R-:W-:Y:S01]  /*1680*/  SHF.R.U32.HI R9, RZ, 0x3, R9 ;  /* 0x00000003ff097819 */ /* 0x000fe20000011609 */
[----:B------:R-:W-:Y:S01]  /*1690*/  IMAD.SHL.U32 R11, R0, 0x40, RZ ;  /* 0x00000040000b7824 */ /* 0x000fe200078e00ff */
[----:B------:R-:W-:Y:S01]  /*16a0*/  LOP3.LUT R97, R97, 0xfffffe00, RZ, 0xc0, !PT ;  /* 0xfffffe0061617812 */ /* 0x000fe200078ec0ff */
[----:B------:R-:W-:Y:S01]  /*16b0*/  IMAD.IADD R6, R12, 0x1, -R6 ;  /* 0x000000010c067824 */ /* 0x000fe200078e0a06 */
[----:B------:R-:W-:Y:S01]  /*16c0*/  LOP3.LUT R9, R10, R9, RZ, 0x3c, !PT ;  /* 0x000000090a097212 */ /* 0x000fe200078e3cff */
[----:B------:R-:W-:Y:S01]  /*16d0*/  IMAD.U32 R10, RZ, RZ, UR4 ;  /* 0x00000004ff0a7e24 */ /* 0x000fe2000f8e00ff */
[----:B------:R-:W-:Y:S01]  /*16e0*/  @!P6 LEA R12, P4, R14, c[0x0][0x170], 0x1 ;  /* 0x00005c000e0cea11 */ /* 0x000fe200078808ff */
[----:B------:R-:W-:Y:S01]  /*16f0*/  VOTEU.ALL UP0, P0 ;  /* 0x00000000003f7886 */ /* 0x000fe20000000000 */
[----:B------:R-:W-:Y:S01]  /*1700*/  LOP3.LUT R11, R11, 0x1c0, RZ, 0xc0, !PT ;  /* 0x000001c00b0b7812 */ /* 0x000fe200078ec0ff */
[----:B------:R-:W-:Y:S01]  /*1710*/  IMAD R237, R6, 0x200, R9 ;  /* 0x0000020006ed7824 */ /* 0x000fe200078e0209 */
[----:B------:R-:W-:Y:S01]  /*1720*/  @!P6 LEA.HI.X R13, R14, c[0x0][0x174], R15, 0x1, P4 ;  /* 0x00005d000e0dea11 */ /* 0x000fe200020f0c0f */
[----:B------:R-:W-:Y:S01]  /*1730*/  IMAD.SHL.U32 R9, R6, 0x8, RZ ;  /* 0x0000000806097824 */ /* 0x000fe200078e00ff */
[----:B------:R-:W-:Y:S01]  /*1740*/  @!P1 IADD3 R6, P3, R14, UR18, RZ ;  /* 0x000000120e069c10 */ /* 0x000fe2000ff7e0ff */
[----:B------:R-:W-:Y:S01]  /*1750*/  IMAD.U32 R8, RZ, RZ, UR6 ;  /* 0x00000006ff087e24 */ /* 0x000fe2000f8e00ff */
[----:B------:R-:W-:Y:S01]  /*1760*/  SHF.R.U32.HI R96, RZ, 0x3, R11 ;  /* 0x00000003ff607819 */ /* 0x000fe2000001160b */
[----:B------:R-:W-:Y:S01]  /*1770*/  @!UP0 UIMAD UR6, UR5, 0x30, URZ ;  /* 0x00000030050688a4 */ /* 0x000fe2000f8e023f */
[----:B------:R-:W-:Y:S01]  /*1780*/  LOP3.LUT R9, R11, 0x8, R9, 0xf8, !PT ;  /* 0x000000080b097812 */ /* 0x000fe200078ef809 */
[----:B------:R-:W-:Y:S01]  /*1790*/  @!P0 IMAD.WIDE.U32 R10, R10, 0x30, R14 ;  /* 0x000000300a0a8825 */ /* 0x000fe200078e000e */
[----:B------:R-:W-:Y:S01]  /*17a0*/  @!P1 IADD3.X R8, R15, UR19, R8, P3, !PT ;  /* 0x000000130f089c10 */ /* 0x000fe20009ffe408 */
[----:B------:R-:W-:Y:S01]  /*17b0*/  UISETP.GE.AND UP0, UPT, UR13, 0x41, UPT ;  /* 0x000000410d00788c */ /* 0x000fe2000bf06270 */
[----:B---3--:R-:W-:Y:S01]  /*17c0*/  @!P2 LEA R16, P4, R2, c[0x0][0x170], 0x1 ;  /* 0x00005c000210aa11 */ /* 0x008fe200078808ff */
[----:B------:R-:W-:-:S04]  /*17d0*/  DEPBAR.LE SB0, 0x0 ;  /* 0x000080000000791a */ /* 0x000fc80000000000 */
[----:B------:R-:W-:Y:S01]  /*17e0*/  BAR.SYNC.DEFER_BLOCKING 0x0 ;  /* 0x0000000000007b1d */ /* 0x000fe20000010000 */
[----:B------:R-:W-:Y:S01]  /*17f0*/  @!P2 LEA.HI.X R17, R2, c[0x0][0x174], R7, 0x1, P4 ;  /* 0x00005d000211aa11 */ /* 0x000fe200020f0c07 */
[----:B------:R-:W-:Y:S01]  /*1800*/  IMAD R5, R5, 0x400, R97 ;  /* 0x0000040005057824 */ /* 0x000fe200078e0261 */
[----:B-1----:R-:W-:Y:S01]  /*1810*/  @!P1 LEA R18, P4, R6, c[0x0][0x170], 0x1 ;  /* 0x00005c0006129a11 */ /* 0x002fe200078808ff */
[----:B------:R-:W-:Y:S01]  /*1820*/  IMAD.SHL.U32 R237, R237, 0x2, RZ ;  /* 0x00000002eded7824 */ /* 0x000fe200078e00ff */
[----:B------:R-:W-:Y:S02]  /*1830*/  LOP3.LUT R96, R9, R96, RZ, 0x3c, !PT ;  /* 0x0000006009607212 */ /* 0x000fe400078e3cff */
[----:B------:R-:W-:Y:S02]  /*1840*/  @!P0 LEA R14, P3, R10, c[0x0][0x170], 0x1 ;  /* 0x00005c000a0e8a11 */ /* 0x000fe400078608ff */
[----:B------:R-:W-:Y:S01]  /*1850*/  @!P1 LEA.HI.X R19, R6, c[0x0][0x174], R8, 0x1, P4 ;  /* 0x00005d0006139a11 */ /* 0x000fe200020f0c08 */
[----:B------:R-:W-:Y:S01]  /*1860*/  IMAD.IADD R238, R96, 0x1, R5 ;  /* 0x0000000160ee7824 */ /* 0x000fe200078e0205 */
[----:B------:R-:W-:-:S02]  /*1870*/  @!P0 IADD3 R2, R11, UR6, RZ ;  /* 0x000000060b028c10 */ /* 0x000fc4000fffe0ff */
[----:B------:R-:W-:Y:S01]  /*1880*/  IADD3 R235, R237, 0x8020, RZ ;  /* 0x00008020edeb7810 */ /* 0x000fe20007ffe0ff */
[----:B------:R-:W-:Y:S01]  /*1890*/  IMAD.SHL.U32 R238, R238, 0x2, RZ ;  /* 0x00000002eeee7824 */ /* 0x000fe200078e00ff */
[----:B------:R-:W-:Y:S01]  /*18a0*/  @!P0 LEA.HI.X R15, R10, c[0x0][0x174], R2, 0x1, P3 ;  /* 0x00005d000a0f8a11 */ /* 0x000fe200018f0c02 */
[----:B------:R-:W-:Y:S01]  /*18b0*/  IMAD.MOV.U32 R2, RZ, RZ, 0x10 ;  /* 0x00000010ff027424 */ /* 0x000fe200078e00ff */
        /* <DEDUP_REMOVED lines=54> */
[----:B------:R-:W-:Y:S02]  /*1c20*/  IADD3 R227, R235, 0x800, RZ ;  /* 0x00000800ebe37810 */ /* 0x000fe40007ffe0ff */
[----:B------:R-:W-:Y:S01]  /*1c30*/  SEL R3, R3, 0xffffffc0, !P2 ;  /* 0xffffffc003037807 */ /* 0x000fe20005000000 */
[----:B------:R1:W-:Y:S01]  /*1c40*/  @!P0 LDGSTS.E.BYPASS.LTC128B.128 [R241+0x17800], [R14.64+0x180] ;  /* 0x178001800ef18fae */ /* 0x0003e2000b901d50 */
[C---:B------:R-:W-:Y:S02]  /*1c50*/  IADD3 R226, R235.reuse, 0x1000, RZ ;  /* 0x00001000ebe27810 */ /* 0x040fe40007ffe0ff */
[----:B------:R-:W-:Y:S01]  /*1c60*/  IADD3 R225, R235, 0x1800, RZ ;  /* 0x00001800ebe17810 */ /* 0x000fe20007ffe0ff */
[----:B------:R-:W-:Y:S01]  /*1c70*/  LDSM.16.M88.4 R32, [R238] ;  /* 0x00000000ee20783b */ /* 0x000fe20000000200 */
[----:B------:R-:W-:Y:S01]  /*1c80*/  IMAD.IADD R231, R237, 0x1, R3 ;  /* 0x00000001ede77824 */ /* 0x000fe200078e0203 */
[----:B------:R-:W-:Y:S01]  /*1c90*/  IADD3 R223, R235, 0x2000, RZ ;  /* 0x00002000ebdf7810 */ /* 0x000fe20007ffe0ff */
[----:B------:R-:W-:Y:S01]  /*1ca0*/  IMAD.IADD R224, R3, 0x1, R235 ;  /* 0x0000000103e07824 */ /* 0x000fe200078e02eb */
[----:B---3--:R-:W3:Y:S01]  /*1cb0*/  LDSM.16.M88.4 R16, [R237+0x8000] ;  /* 0x00800000ed10783b */ /* 0x008ee20000000200 */
[----:B------:R-:W-:-:S02]  /*1cc0*/  IADD3 R222, R235, 0x2800, RZ ;  /* 0x00002800ebde7810 */ /* 0x000fc40007ffe0ff */
[C---:B------:R-:W-:Y:S01]  /*1cd0*/  IADD3 R221, R235.reuse, 0x3000, RZ ;  /* 0x00003000ebdd7810 */ /* 0x040fe20007ffe0ff */
[----:B------:R-:W-:Y:S01]  /*1ce0*/  LDSM.16.M88.4 R24, [R236] ;  /* 0x00000000ec18783b */ /* 0x000fe20000000200 */
[C---:B------:R-:W-:Y:S02]  /*1cf0*/  IADD3 R220, R235.reuse, 0x3800, RZ ;  /* 0x00003800ebdc7810 */ /* 0x040fe40007ffe0ff */
[C---:B------:R-:W-:Y:S01]  /*1d00*/  IADD3 R219, R235.reuse, 0x4000, RZ ;  /* 0x00004000ebdb7810 */ /* 0x040fe20007ffe0ff */
[----:B------:R-:W4:Y:S01]  /*1d10*/  LDSM.16.M88.4 R40, [R237+0x8800] ;  /* 0x00880000ed28783b */ /* 0x000f220000000200 */
[C---:B------:R-:W-:Y:S02]  /*1d20*/  IADD3 R218, R235.reuse, 0x4800, RZ ;  /* 0x00004800ebda7810 */ /* 0x040fe40007ffe0ff */
[C---:B------:R-:W-:Y:S01]  /*1d30*/  IADD3 R217, R235.reuse, 0x5000, RZ ;  /* 0x00005000ebd97810 */ /* 0x040fe20007ffe0ff */
[----:B------:R-:W-:Y:S01]  /*1d40*/  LDSM.16.M88.4 R52, [R237+0x9000] ;  /* 0x00900000ed34783b */ /* 0x000fe20000000200 */
[----:B------:R-:W-:-:S02]  /*1d50*/  IADD3 R216, R235, 0x5800, RZ ;  /* 0x00005800ebd87810 */ /* 0x000fc40007ffe0ff */
[C---:B------:R-:W-:Y:S01]  /*1d60*/  IADD3 R215, R235.reuse, 0x6000, RZ ;  /* 0x00006000ebd77810 */ /* 0x040fe20007ffe0ff */
[----:B--2---:R-:W-:Y:S01]  /*1d70*/  LDSM.16.M88.4 R20, [R237+0x9800] ;  /* 0x00980000ed14783b */ /* 0x004fe20000000200 */
[C---:B------:R-:W-:Y:S02]  /*1d80*/  IADD3 R214, R235.reuse, 0x6800, RZ ;  /* 0x00006800ebd67810 */ /* 0x040fe40007ffe0ff */
[C---:B------:R-:W-:Y:S01]  /*1d90*/  IADD3 R213, R235.reuse, 0x7000, RZ ;  /* 0x00007000ebd57810 */ /* 0x040fe20007ffe0ff */
[----:B-1----:R-:W1:Y:S01]  /*1da0*/  LDSM.16.M88.4 R12, [R235] ;  /* 0x00000000eb0c783b */ /* 0x002e620000000200 */
[----:B------:R-:W-:-:S03]  /*1db0*/  IADD3 R212, R235, 0x7800, RZ ;  /* 0x00007800ebd47810 */ /* 0x000fc60007ffe0ff */
[----:B------:R-:W-:Y:S04]  /*1dc0*/  LDSM.16.M88.4 R68, [R234] ;  /* 0x00000000ea44783b */ /* 0x000fe80000000200 */
[----:B------:R-:W2:Y:S04]  /*1dd0*/  LDSM.16.M88.4 R8, [R231+0x8000] ;  /* 0x00800000e708783b */ /* 0x000ea80000000200 */
[----:B------:R-:W5:Y:S04]  /*1de0*/  LDSM.16.M88.4 R48, [R235+0x800] ;  /* 0x00080000eb30783b */ /* 0x000f680000000200 */
[----:B------:R-:W2:Y:S01]  /*1df0*/  LDSM.16.M88.4 R44, [R235+0x1000] ;  /* 0x00100000eb2c783b */ /* 0x000ea20000000200 */
[C---:B---3--:R-:W-:Y:S03]  /*1e00*/  HMMA.16816.F32 R4, R32.reuse, R16, RZ ;  /* 0x000000102004723c */ /* 0x048fe600000018ff */
[----:B------:R-:W3:Y:S04]  /*1e10*/  LDSM.16.M88.4 R36, [R235+0x1800] ;  /* 0x00180000eb24783b */ /* 0x000ee80000000200 */
[----:B------:R-:W-:Y:S01]  /*1e20*/  LDSM.16.M88.4 R76, [R231+0x8800] ;  /* 0x00880000e74c783b */ /* 0x000fe20000000200 */
[C---:B------:R-:W-:Y:S03]  /*1e30*/  HMMA.16816.F32 R16, R32.reuse, R18, RZ ;  /* 0x000000122010723c */ /* 0x040fe600000018ff */
[----:B------:R-:W-:Y:S04]  /*1e40*/  LDSM.16.M88.4 R64, [R231+0x9000] ;  /* 0x00900000e740783b */ /* 0x000fe80000000200 */
[----:B------:R-:W-:Y:S01]  /*1e50*/  LDSM.16.M88.4 R60, [R231+0x9800] ;  /* 0x00980000e73c783b */ /* 0x000fe20000000200 */
[----:B----4-:R-:W-:Y:S03]  /*1e60*/  HMMA.16816.F32 R28, R32, R40, RZ ;  /* 0x00000028201c723c */ /* 0x010fe600000018ff */
[----:B------:R-:W-:Y:S04]  /*1e70*/  LDSM.16.M88.4 R80, [R234+0x4000] ;  /* 0x00400000ea50783b */ /* 0x000fe80000000200 */
[----:B------:R-:W-:Y:S01]  /*1e80*/  LDSM.16.M88.4 R88, [R237+0xe800] ;  /* 0x00e80000ed58783b */ /* 0x000fe20000000200 */
[----:B-1----:R-:W-:Y:S03]  /*1e90*/  HMMA.16816.F32 R4, R24, R12, R4 ;  /* 0x0000000c1804723c */ /* 0x002fe60000001804 */
[----:B------:R-:W-:Y:S04]  /*1ea0*/  LDSM.16.M88.4 R84, [R231+0xe000] ;  /* 0x00e00000e754783b */ /* 0x000fe80000000200 */
[----:B------:R-:W0:Y:S01]  /*1eb0*/  LDGDEPBAR ;  /* 0x00000000000079af */ /* 0x000e220000000000 */
[C---:B------:R-:W-:Y:S08]  /*1ec0*/  HMMA.16816.F32 R56, R32.reuse, R52, RZ ;  /* 0x000000342038723c */ /* 0x040ff000000018ff */
[C---:B------:R-:W-:Y:S08]  /*1ed0*/  HMMA.16816.F32 R40, R32.reuse, R42, RZ ;  /* 0x0000002a2028723c */ /* 0x040ff000000018ff */
[C---:B------:R-:W-:Y:S08]  /*1ee0*/  HMMA.16816.F32 R52, R32.reuse, R54, RZ ;  /* 0x000000362034723c */ /* 0x040ff000000018ff */
[C---:B------:R-:W-:Y:S08]  /*1ef0*/  HMMA.16816.F32 R72, R32.reuse, R20, RZ ;  /* 0x000000142048723c */ /* 0x040ff000000018ff */
[----:B------:R-:W-:Y:S01]  /*1f00*/  HMMA.16816.F32 R32, R32, R22, RZ ;  /* 0x000000162020723c */ /* 0x000fe200000018ff */
[----:B------:R-:W-:Y:S07]  /*1f10*/  LDSM.16.M88.4 R20, [R233] ;  /* 0x00000000e914783b */ /* 0x000fee0000000200 */
[----:B------:R-:W-:Y:S01]  /*1f20*/  HMMA.16816.F32 R16, R24, R14, R16 ;  /* 0x0000000e1810723c */ /* 0x000fe20000001810 */
[----:B------:R-:W1:Y:S07]  /*1f30*/  LDSM.16.M88.4 R12, [R224] ;  /* 0x00000000e00c783b */ /* 0x000e6e0000000200 */
[----:B--2---:R-:W-:Y:S08]  /*1f40*/  HMMA.16816.F32 R4, R68, R8, R4 ;  /* 0x000000084404723c */ /* 0x004ff00000001804 */
[C---:B-----5:R-:W-:Y:S08]  /*1f50*/  HMMA.16816.F32 R28, R24.reuse, R48, R28 ;  /* 0x00000030181c723c */ /* 0x060ff0000000181c */
        /* <DEDUP_REMOVED lines=8> */
[----:B------:R-:W-:Y:S03]  /*1fe0*/  LDSM.16.M88.4 R36, [R224+0x1800] ;  /* 0x00180000e024783b */ /* 0x000fe60000000200 */
[----:B------:R-:W-:Y:S01]  /*1ff0*/  HMMA.16816.F32 R16, R68, R10, R16 ;  /* 0x0000000a4410723c */ /* 0x000fe20000001810 */
[----:B------:R-:W2:Y:S07]  /*2000*/  LDSM.16.M88.4 R8, [R237+0xa000] ;  /* 0x00a00000ed08783b */ /* 0x000eae0000000200 */
[----:B-1----:R-:W-:Y:S08]  /*2010*/  HMMA.16816.F32 R4, R20, R12, R4 ;  /* 0x0000000c1404723c */ /* 0x002ff00000001804 */
        /* <DEDUP_REMOVED lines=10> */
[----:B------:R-:W-:Y:S01]  /*20c0*/  HMMA.16816.F32 R16, R20, R14, R16 ;  /* 0x0000000e1410723c */ /* 0x000fe20000001810 */
[----:B------:R-:W1:Y:S07]  /*20d0*/  LDSM.16.M88.4 R12, [R235+0x2000] ;  /* 0x00200000eb0c783b */ /* 0x000e6e0000000200 */
[----:B--2---:R-:W-:Y:S08]  /*20e0*/  HMMA.16816.F32 R4, R24, R8, R4 ;  /* 0x000000081804723c */ /* 0x004ff00000001804 */
        /* <DEDUP_REMOVED lines=40> */
[----:B------:R-:W-:Y:S01]  /*2370*/  HMMA.16816.F32 R68, R8, R62, R68 ;  /* 0x0000003e0844723c */ /* 0x000fe20000001844 */
[----:B------:R-:W-:Y:S07]  /*2380*/  LDSM.16.M88.4 R60, [R235+0x4000] ;  /* 0x00400000eb3c783b */ /* 0x000fee0000000200 */
[----:B------:R-:W-:Y:S01]  /*2390*/  HMMA.16816.F32 R16, R24, R14, R16 ;  /* 0x0000000e1810723c */ /* 0x000fe20000001810 */
[----:B------:R-:W1:Y:S07]  /*23a0*/  LDSM.16.M88.4 R12, [R236+0x4000] ;  /* 0x00400000ec0c783b */ /* 0x000e6e0000000200 */
[C---:B------:R-:W-:Y:S08]  /*23b0*/  HMMA.16816.F32 R28, R8.reuse, R76, R28 ;  /* 0x0000004c081c723c */ /* 0x040ff0000000181c */
[C---:B------:R-:W-:Y:S01]  /*23c0*/  HMMA.16816.F32 R40, R8.reuse, R78, R40 ;  /* 0x0000004e0828723c */ /* 0x040fe20000001828 */
[----:B------:R-:W-:Y:S07]  /*23d0*/  LDSM.16.M88.4 R76, [R231+0xc800] ;  /* 0x00c80000e74c783b */ /* 0x000fee0000000200 */
[C---:B------:R-:W-:Y:S08]  /*23e0*/  HMMA.16816.F32 R56, R8.reuse, R64, R56 ;  /* 0x000000400838723c */ /* 0x040ff00000001838 */
[----:B------:R-:W-:Y:S01]  /*23f0*/  HMMA.16816.F32 R52, R8, R66, R52 ;  /* 0x000000420834723c */ /* 0x000fe20000001834 */
[----:B------:R-:W3:Y:S04]  /*2400*/  LDSM.16.M88.4 R8, [R237+0xc800] ;  /* 0x00c80000ed08783b */ /* 0x000ee80000000200 */
[----:B------:R-:W-:Y:S03]  /*2410*/  LDSM.16.M88.4 R64, [R233+0x4000] ;  /* 0x00400000e940783b */ /* 0x000fe60000000200 */
[C---:B--2---:R-:W-:Y:S08]  /*2420*/  HMMA.16816.F32 R4, R32.reuse, R20, R4 ;  /* 0x000000142004723c */ /* 0x044ff00000001804 */
[----:B------:R-:W-:Y:S01]  /*2430*/  HMMA.16816.F32 R16, R32, R22, R16 ;  /* 0x000000162010723c */ /* 0x000fe20000001810 */
[----:B------:R-:W2:Y:S07]  /*2440*/  LDSM.16.M88.4 R20, [R231+0xc000] ;  /* 0x00c00000e714783b */ /* 0x000eae0000000200 */
[C---:B------:R-:W-:Y:S08]  /*2450*/  HMMA.16816.F32 R28, R24.reuse, R48, R28 ;  /* 0x00000030181c723c */ /* 0x040ff0000000181c */
[C---:B------:R-:W-:Y:S01]  /*2460*/  HMMA.16816.F32 R40, R24.reuse, R50, R40 ;  /* 0x000000321828723c */ /* 0x040fe20000001828 */
[----:B------:R-:W4:Y:S07]  /*2470*/  LDSM.16.M88.4 R48, [R237+0xd000] ;  /* 0x00d00000ed30783b */ /* 0x000f2e0000000200 */
[C---:B------:R-:W-:Y:S08]  /*2480*/  HMMA.16816.F32 R56, R24.reuse, R44, R56 ;  /* 0x0000002c1838723c */ /* 0x040ff00000001838 */
[----:B------:R-:W-:Y:S01]  /*2490*/  HMMA.16816.F32 R52, R24, R46, R52 ;  /* 0x0000002e1834723c */ /* 0x000fe20000001834 */
[----:B------:R-:W5:Y:S07]  /*24a0*/  LDSM.16.M88.4 R44, [R237+0xd800] ;  /* 0x00d80000ed2c783b */ /* 0x000f6e0000000200 */
[----:B-1----:R-:W-:Y:S08]  /*24b0*/  HMMA.16816.F32 R4, R12, R60, R4 ;  /* 0x0000003c0c04723c */ /* 0x002ff00000001804 */
[C---:B------:R-:W-:Y:S08]  /*24c0*/  HMMA.16816.F32 R72, R24.reuse, R36, R72 ;  /* 0x000000241848723c */ /* 0x040ff00000001848 */
[----:B------:R-:W-:Y:S01]  /*24d0*/  HMMA.16816.F32 R68, R24, R38, R68 ;  /* 0x000000261844723c */ /* 0x000fe20000001844 */
[----:B------:R-:W1:Y:S04]  /*24e0*/  LDSM.16.M88.4 R36, [R235+0x4800] ;  /* 0x00480000eb24783b */ /* 0x000e680000000200 */
[----:B------:R-:W1:Y:S03]  /*24f0*/  LDSM.16.M88.4 R24, [R224+0x4000] ;  /* 0x00400000e018783b */ /* 0x000e660000000200 */
[C---:B---3--:R-:W-:Y:S08]  /*2500*/  HMMA.16816.F32 R28, R32.reuse, R8, R28 ;  /* 0x00000008201c723c */ /* 0x048ff0000000181c */
[----:B------:R-:W-:Y:S01]  /*2510*/  HMMA.16816.F32 R40, R32, R10, R40 ;  /* 0x0000000a2028723c */ /* 0x000fe20000001828 */
[----:B------:R-:W3:Y:S07]  /*2520*/  LDSM.16.M88.4 R8, [R235+0x5000] ;  /* 0x00500000eb08783b */ /* 0x000eee0000000200 */
[----:B------:R-:W-:Y:S01]  /*2530*/  HMMA.16816.F32 R16, R12, R62, R16 ;  /* 0x0000003e0c10723c */ /* 0x000fe20000001810 */
[----:B------:R-:W-:Y:S07]  /*2540*/  LDSM.16.M88.4 R60, [R235+0x5800] ;  /* 0x00580000eb3c783b */ /* 0x000fee0000000200 */
[----:B--2---:R-:W-:Y:S08]  /*2550*/  HMMA.16816.F32 R4, R80, R20, R4 ;  /* 0x000000145004723c */ /* 0x004ff00000001804 */
[C---:B----4-:R-:W-:Y:S08]  /*2560*/  HMMA.16816.F32 R56, R32.reuse, R48, R56 ;  /* 0x000000302038723c */ /* 0x050ff00000001838 */
[C---:B------:R-:W-:Y:S01]  /*2570*/  HMMA.16816.F32 R52, R32.reuse, R50, R52 ;  /* 0x000000322034723c */ /* 0x040fe20000001834 */
[----:B------:R-:W-:Y:S07]  /*2580*/  LDSM.16.M88.4 R48, [R238+0x6000] ;  /* 0x00600000ee30783b */ /* 0x000fee0000000200 */
[C---:B-----5:R-:W-:Y:S08]  /*2590*/  HMMA.16816.F32 R72, R32.reuse, R44, R72 ;  /* 0x0000002c2048723c */ /* 0x060ff00000001848 */
[----:B------:R-:W-:Y:S01]  /*25a0*/  HMMA.16816.F32 R68, R32, R46, R68 ;  /* 0x0000002e2044723c */ /* 0x000fe20000001844 */
[----:B------:R-:W2:Y:S04]  /*25b0*/  LDSM.16.M88.4 R32, [R237+0xe000] ;  /* 0x00e00000ed20783b */ /* 0x000ea80000000200 */
[----:B------:R-:W-:Y:S03]  /*25c0*/  LDSM.16.M88.4 R44, [R235+0x6000] ;  /* 0x00600000eb2c783b */ /* 0x000fe60000000200 */
[----:B-1----:R-:W-:Y:S08]  /*25d0*/  HMMA.16816.F32 R28, R12, R36, R28 ;  /* 0x000000240c1c723c */ /* 0x002ff0000000181c */
[----:B------:R-:W-:Y:S01]  /*25e0*/  HMMA.16816.F32 R16, R80, R22, R16 ;  /* 0x000000165010723c */ /* 0x000fe20000001810 */
[----:B------:R-:W-:Y:S07]  /*25f0*/  LDSM.16.M88.4 R20, [R231+0xd000] ;  /* 0x00d00000e714783b */ /* 0x000fee0000000200 */
[----:B------:R-:W-:Y:S08]  /*2600*/  HMMA.16816.F32 R4, R64, R24, R4 ;  /* 0x000000184004723c */ /* 0x000ff00000001804 */
[C---:B------:R-:W-:Y:S01]  /*2610*/  HMMA.16816.F32 R40, R12.reuse, R38, R40 ;  /* 0x000000260c28723c */ /* 0x040fe20000001828 */
[----:B------:R-:W-:Y:S07]  /*2620*/  LDSM.16.M88.4 R36, [R236+0x6000] ;  /* 0x00600000ec24783b */ /* 0x000fee0000000200 */
[C---:B---3--:R-:W-:Y:S08]  /*2630*/  HMMA.16816.F32 R56, R12.reuse, R8, R56 ;  /* 0x000000080c38723c */ /* 0x048ff00000001838 */
[----:B------:R-:W-:Y:S01]  /*2640*/  HMMA.16816.F32 R52, R12, R10, R52 ;  /* 0x0000000a0c34723c */ /* 0x000fe20000001834 */
[----:B------:R-:W1:Y:S07]  /*2650*/  LDSM.16.M88.4 R8, [R224+0x4800] ;  /* 0x00480000e008783b */ /* 0x000e6e0000000200 */
[----:B------:R-:W-:Y:S08]  /*2660*/  HMMA.16816.F32 R28, R80, R76, R28 ;  /* 0x0000004c501c723c */ /* 0x000ff0000000181c */
[----:B------:R-:W-:Y:S01]  /*2670*/  HMMA.16816.F32 R16, R64, R26, R16 ;  /* 0x0000001a4010723c */ /* 0x000fe20000001810 */
[----:B------:R-:W3:Y:S07]  /*2680*/  LDSM.16.M88.4 R24, [R234+0x6000] ;  /* 0x00600000ea18783b */ /* 0x000eee0000000200 */
[----:B--2---:R-:W-:Y:S08]  /*2690*/  HMMA.16816.F32 R4, R48, R32, R4 ;  /* 0x000000203004723c */ /* 0x004ff00000001804 */
[----:B------:R-:W-:Y:S01]  /*26a0*/  HMMA.16816.F32 R40, R80, R78, R40 ;  /* 0x0000004e5028723c */ /* 0x000fe20000001828 */
[----:B------:R-:W-:Y:S07]  /*26b0*/  LDSM.16.M88.4 R76, [R231+0xd800] ;  /* 0x00d80000e74c783b */ /* 0x000fee0000000200 */
[----:B------:R-:W-:Y:S01]  /*26c0*/  HMMA.16816.F32 R16, R48, R34, R16 ;  /* 0x000000223010723c */ /* 0x000fe20000001810 */
[----:B------:R-:W2:Y:S07]  /*26d0*/  LDSM.16.M88.4 R32, [R235+0x6800] ;  /* 0x00680000eb20783b */ /* 0x000eae0000000200 */
[----:B-1----:R-:W-:Y:S08]  /*26e0*/  HMMA.16816.F32 R28, R64, R8, R28 ;  /* 0x00000008401c723c */ /* 0x002ff0000000181c */
[----:B------:R-:W-:Y:S08]  /*26f0*/  HMMA.16816.F32 R4, R36, R44, R4 ;  /* 0x0000002c2404723c */ /* 0x000ff00000001804 */
[----:B------:R-:W-:Y:S01]  /*2700*/  HMMA.16816.F32 R40, R64, R10, R40 ;  /* 0x0000000a4028723c */ /* 0x000fe20000001828 */
[----:B------:R-:W-:Y:S07]  /*2710*/  LDSM.16.M88.4 R8, [R224+0x6000] ;  /* 0x00600000e008783b */ /* 0x000fee0000000200 */
[C---:B------:R-:W-:Y:S08]  /*2720*/  HMMA.16816.F32 R72, R12.reuse, R60, R72 ;  /* 0x0000003c0c48723c */ /* 0x040ff00000001848 */
[----:B------:R-:W-:Y:S01]  /*2730*/  HMMA.16816.F32 R68, R12, R62, R68 ;  /* 0x0000003e0c44723c */ /* 0x000fe20000001844 */
[----:B------:R-:W1:Y:S04]  /*2740*/  LDSM.16.M88.4 R12, [R233+0x6000] ;  /* 0x00600000e90c783b */ /* 0x000e680000000200 */
[----:B------:R-:W4:Y:S03]  /*2750*/  LDSM.16.M88.4 R60, [R224+0x5000] ;  /* 0x00500000e03c783b */ /* 0x000f260000000200 */
[----:B------:R-:W-:Y:S08]  /*2760*/  HMMA.16816.F32 R28, R48, R88, R28 ;  /* 0x00000058301c723c */ /* 0x000ff0000000181c */
[----:B------:R-:W-:Y:S01]  /*2770*/  HMMA.16816.F32 R16, R36, R46, R16 ;  /* 0x0000002e2410723c */ /* 0x000fe20000001810 */
[----:B------:R-:W-:Y:S07]  /*2780*/  LDSM.16.M88.4 R44, [R237+0xf000] ;  /* 0x00f00000ed2c783b */ /* 0x000fee0000000200 */
[----:B---3--:R-:W-:Y:S08]  /*2790*/  HMMA.16816.F32 R4, R24, R84, R4 ;  /* 0x000000541804723c */ /* 0x008ff00000001804 */
[----:B------:R-:W-:Y:S08]  /*27a0*/  HMMA.16816.F32 R56, R80, R20, R56 ;  /* 0x000000145038723c */ /* 0x000ff00000001838 */
[----:B------:R-:W-:Y:S08]  /*27b0*/  HMMA.16816.F32 R40, R48, R90, R40 ;  /* 0x0000005a3028723c */ /* 0x000ff00000001828 */
[----:B------:R-:W-:Y:S01]  /*27c0*/  HMMA.16816.F32 R52, R80, R22, R52 ;  /* 0x000000165034723c */ /* 0x000fe20000001834 */
[----:B------:R-:W3:Y:S07]  /*27d0*/  LDSM.16.M88.4 R20, [R231+0xe800] ;  /* 0x00e80000e714783b */ /* 0x000eee0000000200 */
[----:B--2---:R-:W-:Y:S08]  /*27e0*/  HMMA.16816.F32 R28, R36, R32, R28 ;  /* 0x00000020241c723c */ /* 0x004ff0000000181c */
[----:B------:R-:W-:Y:S01]  /*27f0*/  HMMA.16816.F32 R16, R24, R86, R16 ;  /* 0x000000561810723c */ /* 0x000fe20000001810 */
[----:B------:R-:W-:Y:S07]  /*2800*/  LDSM.16.M88.4 R84, [R235+0x7000] ;  /* 0x00700000eb54783b */ /* 0x000fee0000000200 */
[----:B-1----:R-:W-:Y:S08]  /*2810*/  HMMA.16816.F32 R4, R12, R8, R4 ;  /* 0x000000080c04723c */ /* 0x002ff00000001804 */
[----:B----4-:R-:W-:Y:S08]  /*2820*/  HMMA.16816.F32 R56, R64, R60, R56 ;  /* 0x0000003c4038723c */ /* 0x010ff00000001838 */
[----:B------:R-:W-:Y:S01]  /*2830*/  HMMA.16816.F32 R40, R36, R34, R40 ;  /* 0x000000222428723c */ /* 0x000fe20000001828 */
[----:B------:R-:W1:Y:S07]  /*2840*/  LDSM.16.M88.4 R32, [R224+0x5800] ;  /* 0x00580000e020783b */ /* 0x000e6e0000000200 */
[----:B------:R-:W-:Y:S01]  /*2850*/  HMMA.16816.F32 R72, R80, R76, R72 ;  /* 0x0000004c5048723c */ /* 0x000fe20000001848 */
[----:B------:R-:W-:-:S02]  /*2860*/  FMUL.FTZ R5, R5, c[0x0][0x2ec] ;  /* 0x0000bb0005057a20 */ /* 0x000fc40000410000 */
[----:B------:R-:W-:Y:S02]  /*2870*/  FMUL.FTZ R6, R6, c[0x0][0x2ec] ;  /* 0x0000bb0006067a20 */ /* 0x000fe40000410000 */
[----:B------:R-:W-:Y:S02]  /*2880*/  FMUL.FTZ R3, R4, c[0x0][0x2ec] ;  /* 0x0000bb0004037a20 */ /* 0x000fe40000410000 */
[----:B------:R-:W-:Y:S01]  /*2890*/  FMUL.FTZ R60, R7, c[0x0][0x2ec] ;  /* 0x0000bb00073c7a20 */ /* 0x000fe20000410000 */
[----:B------:R-:W-:Y:S01]  /*28a0*/  HMMA.16816.F32 R76, R80, R78, R68 ;  /* 0x0000004e504c723c */ /* 0x000fe20000001844 */
[----:B------:R-:W2:Y:S02]  /*28b0*/  LDSM.16.M88.4 R68, [R224+0x6800] ;  /* 0x00680000e044783b */ /* 0x000ea40000000200 */
[----:B------:R-:W-:Y:S05]  /*28c0*/  MUFU.TANH R3, R3 ;  /* 0x0000000300037308 */ /* 0x000fea0000002400 */
[----:B---3--:R-:W-:Y:S03]  /*28d0*/  HMMA.16816.F32 R28, R24, R20, R28 ;  /* 0x00000014181c723c */ /* 0x008fe6000000181c */
[----:B------:R-:W-:Y:S05]  /*28e0*/  MUFU.TANH R60, R60 ;  /* 0x0000003c003c7308 */ /* 0x000fea0000002400 */
[----:B------:R-:W-:Y:S01]  /*28f0*/  HMMA.16816.F32 R16, R12, R10, R16 ;  /* 0x0000000a0c10723c */ /* 0x000fe20000001810 */
[----:B------:R-:W-:Y:S07]  /*2900*/  LDSM.16.M88.4 R8, [R231+0xf000] ;  /* 0x00f00000e708783b */ /* 0x000fee0000000200 */
[----:B------:R-:W-:Y:S01]  /*2910*/  HMMA.16816.F32 R56, R48, R44, R56 ;  /* 0x0000002c3038723c */ /* 0x000fe20000001838 */
[----:B------:R-:W-:Y:S07]  /*2920*/  MUFU.TANH R44, R5 ;  /* 0x00000005002c7308 */ /* 0x000fee0000002400 */
[C---:B------:R-:W-:Y:S01]  /*2930*/  HMMA.16816.F32 R52, R64.reuse, R62, R52 ;  /* 0x0000003e4034723c */ /* 0x040fe20000001834 */
[----:B------:R3:W4:Y:S07]  /*2940*/  MUFU.TANH R45, R6 ;  /* 0x00000006002d7308 */ /* 0x00072e0000002400 */
[----:B-1----:R-:W-:Y:S01]  /*2950*/  HMMA.16816.F32 R72, R64, R32, R72 ;  /* 0x000000204048723c */ /* 0x002fe20000001848 */
[----:B------:R-:W-:-:S02]  /*2960*/  FMUL.FTZ R16, R16, c[0x0][0x2ec] ;  /* 0x0000bb0010107a20 */ /* 0x000fc40000410000 */
[----:B------:R-:W-:Y:S02]  /*2970*/  FMUL.FTZ R17, R17, c[0x0][0x2ec] ;  /* 0x0000bb0011117a20 */ /* 0x000fe40000410000 */
[----:B------:R-:W-:Y:S01]  /*2980*/  FMUL.FTZ R18, R18, c[0x0][0x2ec] ;  /* 0x0000bb0012127a20 */ /* 0x000fe20000410000 */
[----:B------:R-:W-:Y:S01]  /*2990*/  MUFU.TANH R61, R16 ;  /* 0x00000010003d7308 */ /* 0x000fe20000002400 */
[----:B------:R-:W-:Y:S01]  /*29a0*/  FMUL.FTZ R33, R19, c[0x0][0x2ec] ;  /* 0x0000bb0013217a20 */ /* 0x000fe20000410000 */
[----:B------:R-:W-:Y:S01]  /*29b0*/  HMMA.16816.F32 R76, R64, R34, R76 ;  /* 0x00000022404c723c */ /* 0x000fe2000000184c */
[----:B---3--:R-:W1:Y:S05]  /*29c0*/  LDSM.16.M88.4 R4, [R237+0xf800] ;  /* 0x00f80000ed04783b */ /* 0x008e6a0000000200 */
[----:B------:R-:W3:Y:S02]  /*29d0*/  MUFU.TANH R32, R18 ;  /* 0x0000001200207308 */ /* 0x000ee40000002400 */
[----:B--2---:R-:W-:Y:S06]  /*29e0*/  HMMA.16816.F32 R28, R12, R68, R28 ;  /* 0x000000440c1c723c */ /* 0x004fec000000181c */
[----:B------:R-:W2:Y:S02]  /*29f0*/  MUFU.TANH R33, R33 ;  /* 0x0000002100217308 */ /* 0x000ea40000002400 */
[----:B------:R-:W-:Y:S06]  /*2a00*/  HMMA.16816.F32 R52, R48, R46, R52 ;  /* 0x0000002e3034723c */ /* 0x000fec0000001834 */
[----:B------:R5:W1:Y:S02]  /*2a10*/  MUFU.TANH R46, R17 ;  /* 0x00000011002e7308 */ /* 0x000a640000002400 */
[----:B------:R-:W-:Y:S08]  /*2a20*/  HMMA.16816.F32 R56, R36, R84, R56 ;  /* 0x000000542438723c */ /* 0x000ff00000001838 */
[----:B------:R-:W-:Y:S01]  /*2a30*/  FMUL.FTZ R28, R28, c[0x0][0x2ec] ;  /* 0x0000bb001c1c7a20 */ /* 0x000fe20000410000 */
[----:B------:R-:W-:Y:S01]  /*2a40*/  HMMA.16816.F32 R40, R24, R22, R40 ;  /* 0x000000161828723c */ /* 0x000fe20000001828 */
[----:B------:R-:W-:Y:S01]  /*2a50*/  FMUL.FTZ R29, R29, c[0x0][0x2ec] ;  /* 0x0000bb001d1d7a20 */ /* 0x000fe20000410000 */
[----:B------:R-:W-:Y:S01]  /*2a60*/  LDSM.16.M88.4 R20, [R224+0x7000] ;  /* 0x00700000e014783b */ /* 0x000fe20000000200 */
[----:B------:R-:W-:Y:S03]  /*2a70*/  MUFU.TANH R47, R28 ;  /* 0x0000001c002f7308 */ /* 0x000fe60000002400 */
[----:B-----5:R-:W5:Y:S02]  /*2a80*/  LDSM.16.M88.4 R16, [R235+0x7800] ;  /* 0x00780000eb10783b */ /* 0x020f640000000200 */
[C---:B-1----:R-:W-:Y:S03]  /*2a90*/  HMMA.16816.F32 R72, R48.reuse, R4, R72 ;  /* 0x000000043048723c */ /* 0x042fe60000001848 */
[----:B------:R1:W-:Y:S04]  /*2aa0*/  MUFU.TANH R62, R29 ;  /* 0x0000001d003e7308 */ /* 0x0003e80000002400 */
[----:B------:R-:W-:Y:S01]  /*2ab0*/  FMUL.FTZ R4, R30, c[0x0][0x2ec] ;  /* 0x0000bb001e047a20 */ /* 0x000fe20000410000 */
[----:B------:R-:W-:Y:S01]  /*2ac0*/  HMMA.16816.F32 R76, R48, R6, R76 ;  /* 0x00000006304c723c */ /* 0x000fe2000000184c */
[----:B------:R-:W-:-:S04]  /*2ad0*/  FMUL.FTZ R5, R31, c[0x0][0x2ec] ;  /* 0x0000bb001f057a20 */ /* 0x000fc80000410000 */
[----:B------:R-:W2:Y:S02]  /*2ae0*/  MUFU.TANH R4, R4 ;  /* 0x0000000400047308 */ /* 0x000ea40000002400 */
[----:B------:R-:W-:Y:S01]  /*2af0*/  IMAD.SHL.U32 R7, R98, 0x2, RZ ;  /* 0x0000000262077824 */ /* 0x000fe200078e00ff */
[----:B------:R-:W-:Y:S01]  /*2b00*/  HMMA.16816.F32 R52, R36, R86, R52 ;  /* 0x000000562434723c */ /* 0x000fe20000001834 */
[----:B------:R-:W-:Y:S01]  /*2b10*/  IMAD.U32 R6, RZ, RZ, UR10 ;  /* 0x0000000aff067e24 */ /* 0x000fe2000f8e00ff */
[----:B-1----:R-:W1:Y:S02]  /*2b20*/  LDSM.16.M88.4 R28, [R231+0xf800] ;  /* 0x00f80000e71c783b */ /* 0x002e640000000200 */
[----:B------:R-:W-:Y:S01]  /*2b30*/  LOP3.LUT R7, R7, 0x6, RZ, 0xc0, !PT ;  /* 0x0000000607077812 */ /* 0x000fe200078ec0ff */
[----:B------:R-:W1:Y:S03]  /*2b40*/  MUFU.TANH R5, R5 ;  /* 0x0000000500057308 */ /* 0x000e660000002400 */
[----:B------:R-:W-:Y:S08]  /*2b50*/  HMMA.16816.F32 R56, R24, R8, R56 ;  /* 0x000000081838723c */ /* 0x000ff00000001838 */
[----:B------:R-:W-:Y:S08]  /*2b60*/  HMMA.16816.F32 R40, R12, R70, R40 ;  /* 0x000000460c28723c */ /* 0x000ff00000001828 */
[C---:B-----5:R-:W-:Y:S08]  /*2b70*/  HMMA.16816.F32 R72, R36.reuse, R16, R72 ;  /* 0x000000102448723c */ /* 0x060ff00000001848 */
[----:B------:R-:W-:Y:S07]  /*2b80*/  HMMA.16816.F32 R76, R36, R18, R76 ;  /* 0x00000012244c723c */ /* 0x000fee000000184c */
[----:B------:R-:W-:Y:S01]  /*2b90*/  IMAD R18, R6, 0x40, R7 ;  /* 0x0000004006127824 */ /* 0x000fe200078e0207 */
[----:B------:R-:W-:Y:S01]  /*2ba0*/  HMMA.16816.F32 R52, R24, R10, R52 ;  /* 0x0000000a1834723c */ /* 0x000fe20000001834 */
[----:B------:R-:W5:Y:S01]  /*2bb0*/  LDSM.16.M88.4 R8, [R224+0x7800] ;  /* 0x00780000e008783b */ /* 0x000f620000000200 */
[----:B------:R-:W-:Y:S01]  /*2bc0*/  FMUL.FTZ R17, R42, c[0x0][0x2ec] ;  /* 0x0000bb002a117a20 */ /* 0x000fe20000410000 */
[----:B------:R-:W-:-:S04]  /*2bd0*/  DEPBAR.LE SB0, 0x0 ;  /* 0x000080000000791a */ /* 0x000fc80000000000 */
[C---:B------:R-:W-:Y:S01]  /*2be0*/  IADD3 R6, R18.reuse, 0x8, RZ ;  /* 0x0000000812067810 */ /* 0x040fe20007ffe0ff */
[C---:B-1----:R-:W-:Y:S01]  /*2bf0*/  HMMA.16816.F32 R72, R24.reuse, R28, R72 ;  /* 0x0000001c1848723c */ /* 0x042fe20000001848 */
[----:B------:R-:W-:Y:S01]  /*2c00*/  ISETP.GE.AND P2, PT, R18, UR13, PT ;  /* 0x0000000d12007c0c */ /* 0x000fe2000bf46270 */
[----:B------:R-:W-:Y:S01]  /*2c10*/  MUFU.TANH R17, R17 ;  /* 0x0000001100117308 */ /* 0x000fe20000002400 */
[----:B------:R-:W-:Y:S01]  /*2c20*/  ISETP.GE.AND P0, PT, R6, UR13, PT ;  /* 0x0000000d06007c0c */ /* 0x000fe2000bf06270 */
[----:B------:R-:W-:Y:S01]  /*2c30*/  FMUL.FTZ R16, R43, c[0x0][0x2ec] ;  /* 0x0000bb002b107a20 */ /* 0x000fe20000410000 */
[C---:B------:R-:W-:Y:S02]  /*2c40*/  IADD3 R6, R18.reuse, 0x11, RZ ;  /* 0x0000001112067810 */ /* 0x040fe40007ffe0ff */
[----:B------:R-:W-:Y:S01]  /*2c50*/  IADD3 R7, R18, 0x1, RZ ;  /* 0x0000000112077810 */ /* 0x000fe20007ffe0ff */
[----:B------:R-:W-:Y:S01]  /*2c60*/  HMMA.16816.F32 R76, R24, R30, R76 ;  /* 0x0000001e184c723c */ /* 0x000fe2000000184c */
[----:B------:R-:W-:Y:S01]  /*2c70*/  ISETP.GE.AND P4, PT, R6, UR13, PT ;  /* 0x0000000d06007c0c */ /* 0x000fe2000bf86270 */
[----:B------:R-:W-:Y:S01]  /*2c80*/  MUFU.TANH R16, R16 ;  /* 0x0000001000107308 */ /* 0x000fe20000002400 */
[----:B------:R-:W-:-:S02]  /*2c90*/  IADD3 R6, R18, 0x18, RZ ;  /* 0x0000001812067810 */ /* 0x000fc40007ffe0ff */
[----:B----4-:R-:W-:Y:S02]  /*2ca0*/  FSEL R45, R45, -INF , !P2 ;  /* 0xff8000002d2d7808 */ /* 0x010fe40005000000 */
[----:B------:R-:W-:Y:S01]  /*2cb0*/  ISETP.GE.AND P3, PT, R6, UR13, PT ;  /* 0x0000000d06007c0c */ /* 0x000fe2000bf66270 */
[C---:B------:R-:W-:Y:S01]  /*2cc0*/  HMMA.16816.F32 R56, R12.reuse, R20, R56 ;  /* 0x000000140c38723c */ /* 0x040fe20000001838 */
[----:B------:R-:W-:Y:S02]  /*2cd0*/  IADD3 R6, R18, 0x19, RZ ;  /* 0x0000001912067810 */ /* 0x000fe40007ffe0ff */
[----:B------:R-:W-:Y:S02]  /*2ce0*/  FSEL R3, R3, -INF , !P2 ;  /* 0xff80000003037808 */ /* 0x000fe40005000000 */
[----:B------:R-:W-:Y:S02]  /*2cf0*/  ISETP.GE.AND P1, PT, R7, UR13, PT ;  /* 0x0000000d07007c0c */ /* 0x000fe4000bf26270 */
[----:B------:R-:W-:Y:S01]  /*2d00*/  ISETP.GE.AND P2, PT, R6, UR13, PT ;  /* 0x0000000d06007c0c */ /* 0x000fe2000bf46270 */
[----:B------:R-:W-:Y:S01]  /*2d10*/  HMMA.16816.F32 R52, R12, R22, R52 ;  /* 0x000000160c34723c */ /* 0x000fe20000001834 */
[----:B------:R-:W-:Y:S01]  /*2d20*/  IADD3 R6, R18, 0x20, RZ ;  /* 0x0000002012067810 */ /* 0x000fe20007ffe0ff */
[----:B------:R-:W-:Y:S01]  /*2d30*/  FMUL.FTZ R20, R40, c[0x0][0x2ec] ;  /* 0x0000bb0028147a20 */ /* 0x000fe20000410000 */
[----:B------:R-:W-:Y:S01]  /*2d40*/  FSEL R60, R60, -INF , !P1 ;  /* 0xff8000003c3c7808 */ /* 0x000fe20004800000 */
[----:B------:R-:W-:Y:S01]  /*2d50*/  FMUL.FTZ R21, R41, c[0x0][0x2ec] ;  /* 0x0000bb0029157a20 */ /* 0x000fe20000410000 */
[----:B------:R-:W-:-:S02]  /*2d60*/  FSEL R44, R44, -INF , !P1 ;  /* 0xff8000002c2c7808 */ /* 0x000fc40004800000 */
[----:B------:R-:W-:Y:S01]  /*2d70*/  ISETP.GE.AND P1, PT, R6, UR13, PT ;  /* 0x0000000d06007c0c */ /* 0x000fe2000bf26270 */
[----:B------:R-:W-:Y:S01]  /*2d80*/  MUFU.TANH R20, R20 ;  /* 0x0000001400147308 */ /* 0x000fe20000002400 */
[C---:B-----5:R-:W-:Y:S01]  /*2d90*/  HMMA.16816.F32 R72, R12.reuse, R8, R72 ;  /* 0x000000080c48723c */ /* 0x060fe20000001848 */
[C---:B------:R-:W-:Y:S02]  /*2da0*/  IADD3 R6, R18.reuse, 0x21, RZ ;  /* 0x0000002112067810 */ /* 0x040fe40007ffe0ff */
[----:B------:R-:W-:Y:S02]  /*2db0*/  IADD3 R7, R18, 0x10, RZ ;  /* 0x0000001012077810 */ /* 0x000fe40007ffe0ff */
[----:B---3--:R-:W-:Y:S02]  /*2dc0*/  FSEL R32, R32, -INF , !P0 ;  /* 0xff80000020207808 */ /* 0x008fe40004000000 */
[----:B------:R-:W-:Y:S01]  /*2dd0*/  FMUL.FTZ R57, R57, c[0x0][0x2ec] ;  /* 0x0000bb0039397a20 */ /* 0x000fe20000410000 */
[----:B------:R-:W-:Y:S01]  /*2de0*/  HMMA.16816.F32 R76, R12, R10, R76 ;  /* 0x0000000a0c4c723c */ /* 0x000fe2000000184c */
[----:B------:R-:W-:Y:S01]  /*2df0*/  FMUL.FTZ R59, R59, c[0x0][0x2ec] ;  /* 0x0000bb003b3b7a20 */ /* 0x000fe20000410000 */
[----:B------:R-:W-:Y:S01]  /*2e00*/  IADD3 R8, R18, 0x9, RZ ;  /* 0x0000000912087810 */ /* 0x000fe20007ffe0ff */
[----:B------:R-:W-:Y:S01]  /*2e10*/  MUFU.TANH R184, R57 ;  /* 0x0000003900b87308 */ /* 0x000fe20000002400 */
[----:B------:R-:W-:Y:S01]  /*2e20*/  FSEL R61, R61, -INF , !P0 ;  /* 0xff8000003d3d7808 */ /* 0x000fe20004000000 */
[----:B------:R-:W-:Y:S01]  /*2e30*/  FMUL.FTZ R56, R56, c[0x0][0x2ec] ;  /* 0x0000bb0038387a20 */ /* 0x000fe20000410000 */
[----:B------:R-:W-:Y:S01]  /*2e40*/  ISETP.GE.AND P6, PT, R8, UR13, PT ;  /* 0x0000000d08007c0c */ /* 0x000fe2000bfc6270 */
[----:B------:R-:W-:Y:S01]  /*2e50*/  FMUL.FTZ R58, R58, c[0x0][0x2ec] ;  /* 0x0000bb003a3a7a20 */ /* 0x000fe20000410000 */
[----:B------:R-:W-:Y:S01]  /*2e60*/  ISETP.GE.AND P0, PT, R6, UR13, PT ;  /* 0x0000000d06007c0c */ /* 0x000fe2000bf06270 */
[----:B------:R-:W-:Y:S01]  /*2e70*/  FMUL.FTZ R52, R52, c[0x0][0x2ec] ;  /* 0x0000bb0034347a20 */ /* 0x000fe20000410000 */
[----:B------:R-:W-:Y:S01]  /*2e80*/  IADD3 R6, R18, 0x28, RZ ;  /* 0x0000002812067810 */ /* 0x000fe20007ffe0ff */
[----:B------:R-:W1:Y:S01]  /*2e90*/  MUFU.TANH R188, R59 ;  /* 0x0000003b00bc7308 */ /* 0x000e620000002400 */
[----:B------:R-:W-:Y:S01]  /*2ea0*/  ISETP.GE.AND P5, PT, R7, UR13, PT ;  /* 0x0000000d07007c0c */ /* 0x000fe2000bfa6270 */
[----:B------:R-:W-:Y:S01]  /*2eb0*/  FMUL.FTZ R53, R53, c[0x0][0x2ec] ;  /* 0x0000bb0035357a20 */ /* 0x000fe20000410000 */
[----:B--2---:R-:W-:Y:S01]  /*2ec0*/  FSEL R33, R33, -INF , !P6 ;  /* 0xff80000021217808 */ /* 0x004fe20007000000 */
[----:B------:R-:W-:Y:S01]  /*2ed0*/  FMUL.FTZ R54, R54, c[0x0][0x2ec] ;  /* 0x0000bb0036367a20 */ /* 0x000fe20000410000 */
[----:B------:R-:W-:Y:S01]  /*2ee0*/  FSEL R46, R46, -INF , !P6 ;  /* 0xff8000002e2e7808 */ /* 0x000fe20007000000 */
[----:B------:R-:W-:Y:S01]  /*2ef0*/  FMUL.FTZ R55, R55, c[0x0][0x2ec] ;  /* 0x0000bb0037377a20 */ /* 0x000fe20000410000 */
[----:B------:R-:W-:Y:S01]  /*2f00*/  ISETP.GE.AND P6, PT, R6, UR13, PT ;  /* 0x0000000d06007c0c */ /* 0x000fe2000bfc6270 */
[----:B------:R-:W2:Y:S01]  /*2f10*/  MUFU.TANH R21, R21 ;  /* 0x0000001500157308 */ /* 0x000ea20000002400 */
[----:B------:R-:W-:Y:S01]  /*2f20*/  IADD3 R6, R18, 0x29, RZ ;  /* 0x0000002912067810 */ /* 0x000fe20007ffe0ff */
[----:B------:R-:W-:Y:S01]  /*2f30*/  FMUL.FTZ R72, R72, c[0x0][0x2ec] ;  /* 0x0000bb0048487a20 */ /* 0x000fe20000410000 */
[----:B------:R-:W-:Y:S01]  /*2f40*/  FSEL R11, R4, -INF , !P5 ;  /* 0xff800000040b7808 */ /* 0x000fe20006800000 */
[----:B------:R-:W-:Y:S01]  /*2f50*/  FMUL.FTZ R73, R73, c[0x0][0x2ec] ;  /* 0x0000bb0049497a20 */ /* 0x000fe20000410000 */
[----:B------:R-:W-:Y:S01]  /*2f60*/  IADD3 R4, R18, 0x30, RZ ;  /* 0x0000003012047810 */ /* 0x000fe20007ffe0ff */
[----:B------:R-:W-:Y:S01]  /*2f70*/  FMUL.FTZ R74, R74, c[0x0][0x2ec] ;  /* 0x0000bb004a4a7a20 */ /* 0x000fe20000410000 */
[----:B------:R-:W-:Y:S01]  /*2f80*/  FSEL R7, R47, -INF , !P5 ;  /* 0xff8000002f077808 */ /* 0x000fe20006800000 */
[----:B------:R-:W-:Y:S01]  /*2f90*/  MUFU.TANH R183, R56 ;  /* 0x0000003800b77308 */ /* 0x000fe20000002400 */
[----:B------:R-:W-:Y:S01]  /*2fa0*/  FMUL.FTZ R75, R75, c[0x0][0x2ec] ;  /* 0x0000bb004b4b7a20 */ /* 0x000fe20000410000 */
[----:B------:R-:W-:Y:S01]  /*2fb0*/  ISETP.GE.AND P5, PT, R6, UR13, PT ;  /* 0x0000000d06007c0c */ /* 0x000fe2000bfa6270 */
[----:B------:R-:W-:Y:S01]  /*2fc0*/  FMUL.FTZ R76, R76, c[0x0][0x2ec] ;  /* 0x0000bb004c4c7a20 */ /* 0x000fe20000410000 */
[----:B------:R-:W-:Y:S01]  /*2fd0*/  FSEL R10, R5, -INF , !P4 ;  /* 0xff800000050a7808 */ /* 0x000fe20006000000 */
[----:B------:R-:W-:Y:S01]  /*2fe0*/  FMUL.FTZ R77, R77, c[0x0][0x2ec] ;  /* 0x0000bb004d4d7a20 */ /* 0x000fe20000410000 */
[----:B------:R-:W-:Y:S01]  /*2ff0*/  FSEL R6, R62, -INF , !P4 ;  /* 0xff8000003e067808 */ /* 0x000fe20006000000 */
[----:B------:R-:W-:Y:S01]  /*3000*/  FMUL.FTZ R78, R78, c[0x0][0x2ec] ;  /* 0x0000bb004e4e7a20 */ /* 0x000fe20000410000 */
[----:B------:R-:W3:Y:S01]  /*3010*/  MUFU.TANH R187, R58 ;  /* 0x0000003a00bb7308 */ /* 0x000ee20000002400 */
[----:B------:R-:W-:Y:S01]  /*3020*/  FMUL.FTZ R79, R79, c[0x0][0x2ec] ;  /* 0x0000bb004f4f7a20 */ /* 0x000fe20000410000 */
[----:B-1----:R-:W-:-:S02]  /*3030*/  FSEL R188, R188, -INF , !P0 ;  /* 0xff800000bcbc7808 */ /* 0x002fc40004000000 */
[----:B------:R-:W-:Y:S02]  /*3040*/  FSEL R184, R184, -INF , !P0 ;  /* 0xff800000b8b87808 */ /* 0x000fe40004000000 */
[----:B------:R-:W-:Y:S02]  /*3050*/  ISETP.GE.AND P4, PT, R4, UR13, PT ;  /* 0x0000000d04007c0c */ /* 0x000fe4000bf86270 */
[----:B------:R-:W1:Y:S01]  /*3060*/  MUFU.TANH R185, R52 ;  /* 0x0000003400b97308 */ /* 0x000e620000002400 */
[----:B------:R-:W-:Y:S02]  /*3070*/  PLOP3.LUT P0, PT, PT, PT, UP0, 0x80, 0x0 ;  /* 0x000000000000781c */ /* 0x000fe40003f0f008 */
[----:B------:R-:W-:Y:S02]  /*3080*/  IADD3 R4, R18, 0x31, RZ ;  /* 0x0000003112047810 */ /* 0x000fe40007ffe0ff */
[----:B------:R-:W-:Y:S02]  /*3090*/  FSEL R9, R17, -INF , !P3 ;  /* 0xff80000011097808 */ /* 0x000fe40005800000 */
[----:B------:R-:W-:Y:S01]  /*30a0*/  FSEL R5, R20, -INF , !P3 ;  /* 0xff80000014057808 */ /* 0x000fe20005800000 */
[----:B------:R-:W4:Y:S01]  /*30b0*/  MUFU.TANH R186, R53 ;  /* 0x0000003500ba7308 */ /* 0x000f220000002400 */
[----:B------:R-:W-:-:S02]  /*30c0*/  ISETP.GE.AND P3, PT, R4, UR13, PT ;  /* 0x0000000d04007c0c */ /* 0x000fc4000bf66270 */
[C---:B------:R-:W-:Y:S02]  /*30d0*/  IADD3 R4, R18.reuse, 0x38, RZ ;  /* 0x0000003812047810 */ /* 0x040fe40007ffe0ff */
[----:B------:R-:W-:Y:S02]  /*30e0*/  IADD3 R18, R18, 0x39, RZ ;  /* 0x0000003912127810 */ /* 0x000fe40007ffe0ff */
[----:B------:R-:W-:Y:S01]  /*30f0*/  FSEL R8, R16, -INF , !P2 ;  /* 0xff80000010087808 */ /* 0x000fe20005000000 */
[----:B------:R-:W5:Y:S01]  /*3100*/  MUFU.TANH R189, R54 ;  /* 0x0000003600bd7308 */ /* 0x000f620000002400 */
[----:B--2---:R-:W-:Y:S02]  /*3110*/  FSEL R12, R21, -INF , !P2 ;  /* 0xff800000150c7808 */ /* 0x004fe40005000000 */
[----:B---3--:R-:W-:Y:S02]  /*3120*/  FSEL R187, R187, -INF , !P1 ;  /* 0xff800000bbbb7808 */ /* 0x008fe40004800000 */
[----:B------:R-:W-:-:S02]  /*3130*/  FSEL R183, R183, -INF , !P1 ;  /* 0xff800000b7b77808 */ /* 0x000fc40004800000 */
[----:B------:R-:W-:Y:S01]  /*3140*/  ISETP.GE.AND P2, PT, R4, UR13, PT ;  /* 0x0000000d04007c0c */ /* 0x000fe2000bf46270 */
[----:B------:R-:W2:Y:S01]  /*3150*/  MUFU.TANH R190, R55 ;  /* 0x0000003700be7308 */ /* 0x000ea20000002400 */
[----:B------:R-:W-:Y:S01]  /*3160*/  ISETP.GE.AND P1, PT, R18, UR13, PT ;  /* 0x0000000d12007c0c */ /* 0x000fe2000bf26270 */
[----:B------:R-:W-:Y:S01]  /*3170*/  IMAD.IADD R4, R97, 0x1, R96 ;  /* 0x0000000161047824 */ /* 0x000fe200078e0260 */
[----:B-1----:R-:W-:Y:S02]  /*3180*/  FSEL R185, R185, -INF , !P6 ;  /* 0xff800000b9b97808 */ /* 0x002fe40007000000 */
[----:B----4-:R-:W-:-:S03]  /*3190*/  FSEL R186, R186, -INF , !P5 ;  /* 0xff800000baba7808 */ /* 0x010fc60006800000 */
[----:B------:R-:W1:Y:S01]  /*31a0*/  MUFU.TANH R196, R72 ;  /* 0x0000004800c47308 */ /* 0x000e620000002400 */
[----:B-----5:R-:W-:-:S07]  /*31b0*/  FSEL R189, R189, -INF , !P6 ;  /* 0xff800000bdbd7808 */ /* 0x020fce0007000000 */
[----:B------:R-:W3:Y:S01]  /*31c0*/  MUFU.TANH R195, R73 ;  /* 0x0000004900c37308 */ /* 0x000ee20000002400 */
[----:B--2---:R-:W-:-:S07]  /*31d0*/  FSEL R190, R190, -INF , !P5 ;  /* 0xff800000bebe7808 */ /* 0x004fce0006800000 */
[----:B------:R-:W2:Y:S01]  /*31e0*/  MUFU.TANH R191, R74 ;  /* 0x0000004a00bf7308 */ /* 0x000ea20000002400 */
[----:B-1----:R-:W-:-:S07]  /*31f0*/  FSEL R196, R196, -INF , !P4 ;  /* 0xff800000c4c47808 */ /* 0x002fce0006000000 */
[----:B------:R-:W1:Y:S01]  /*3200*/  MUFU.TANH R171, R75 ;  /* 0x0000004b00ab7308 */ /* 0x000e620000002400 */
[----:B---3--:R-:W-:-:S07]  /*3210*/  FSEL R195, R195, -INF , !P3 ;  /* 0xff800000c3c37808 */ /* 0x008fce0005800000 */
[----:B------:R-:W3:Y:S01]  /*3220*/  MUFU.TANH R194, R76 ;  /* 0x0000004c00c27308 */ /* 0x000ee20000002400 */
[----:B--2---:R-:W-:-:S07]  /*3230*/  FSEL R191, R191, -INF , !P4 ;  /* 0xff800000bfbf7808 */ /* 0x004fce0006000000 */
[----:B------:R-:W2:Y:S01]  /*3240*/  MUFU.TANH R170, R78 ;  /* 0x0000004e00aa7308 */ /* 0x000ea20000002400 */
[----:B-1----:R-:W-:-:S07]  /*3250*/  FSEL R171, R171, -INF , !P3 ;  /* 0xff800000abab7808 */ /* 0x002fce0005800000 */
[----:B------:R-:W1:Y:S01]  /*3260*/  MUFU.TANH R168, R79 ;  /* 0x0000004f00a87308 */ /* 0x000e620000002400 */
[----:B---3--:R-:W-:-:S07]  /*3270*/  FSEL R194, R194, -INF , !P2 ;  /* 0xff800000c2c27808 */ /* 0x008fce0005000000 */
[----:B------:R-:W3:Y:S01]  /*3280*/  MUFU.TANH R192, R77 ;  /* 0x0000004d00c07308 */ /* 0x000ee20000002400 */
[----:B--2---:R-:W-:Y:S02]  /*3290*/  FSEL R170, R170, -INF , !P2 ;  /* 0xff800000aaaa7808 */ /* 0x004fe40005000000 */
[----:B-1----:R-:W-:Y:S02]  /*32a0*/  FSEL R168, R168, -INF , !P1 ;  /* 0xff800000a8a87808 */ /* 0x002fe40004800000 */
[----:B---3--:R-:W-:Y:S01]  /*32b0*/  FSEL R192, R192, -INF , !P1 ;  /* 0xff800000c0c07808 */ /* 0x008fe20004800000 */
[----:B------:R-:W-:Y:S06]  /*32c0*/  BAR.SYNC.DEFER_BLOCKING 0x0 ;  /* 0x0000000000007b1d */ /* 0x000fec0000010000 */
[----:B------:R-:W-:Y:S05]  /*32d0*/  @!P0 BRA `(.L_x_669) ;  /* 0x0000024000008947 */ /* 0x000fea0003800000 */
[----:B------:R-:W-:Y:S01]  /*32e0*/  ULEA.HI.SX32 UR7, UR8, 0xfffffffe, 0x1a ;  /* 0xfffffffe08077891 */ /* 0x000fe2000f8fd23f */
        /* <DEDUP_REMOVED lines=35> */
.L_x_669:
        /* <DEDUP_REMOVED lines=47> */
[----:B------:R-:W5:Y:S04]  /*3810*/  LDSM.16.MT88.4 R64, [R228+0x12000] ;  /* 0x01200000e440783b */ /* 0x000f680000004200 */
[----:B------:R-:W3:Y:S01]  /*3820*/  LDSM.16.MT88.4 R72, [R232+0x14000] ;  /* 0x01400000e848783b */ /* 0x000ee20000004200 */
[----:B-1----:R-:W-:-:S03]  /*3830*/  FMNMX.FTZ R164, R15, R164, !PT ;  /* 0x000000a40fa47209 */ /* 0x002fc60007810000 */
[----:B------:R-:W1:Y:S01]  /*3840*/  LDSM.16.MT88.4 R80, [R230+0x14000] ;  /* 0x01400000e650783b */ /* 0x000e620000004200 */
[C---:B------:R-:W-:Y:S01]  /*3850*/  FSETP.NEU.FTZ.AND P1, PT, R164.reuse, -INF , PT ;  /* 0xff800000a400780b */ /* 0x040fe20003f3d000 */
[----:B------:R-:W-:Y:S02]  /*3860*/  FMUL.FTZ R193, R164, c[0x0][0x23c] ;  /* 0x00008f00a4c17a20 */ /* 0x000fe40000410000 */
[----:B------:R-:W1:Y:S03]  /*3870*/  LDSM.16.MT88.4 R88, [R229+0x14000] ;  /* 0x01400000e558783b */ /* 0x000e660000004200 */
[----:B------:R-:W-:Y:S01]  /*3880*/  FSEL R193, R193, RZ, P1 ;  /* 0x000000ffc1c17208 */ /* 0x000fe20000800000 */
[----:B------:R-:W1:Y:S04]  /*3890*/  LDSM.16.MT88.4 R96, [R228+0x14000] ;  /* 0x01400000e460783b */ /* 0x000e680000004200 */
[--C-:B------:R-:W-:Y:S01]  /*38a0*/  FFMA.FTZ R179, R3, c[0x0][0x23c], -R193.reuse ;  /* 0x00008f0003b37a23 */ /* 0x100fe200000108c1 */
[----:B--2---:R-:W-:Y:S01]  /*38b0*/  FMNMX.FTZ R3, R14, R13, !PT ;  /* 0x0000000d0e037209 */ /* 0x004fe20007810000 */
[--C-:B------:R-:W-:Y:S01]  /*38c0*/  FFMA.FTZ R178, R44, c[0x0][0x23c], -R193.reuse ;  /* 0x00008f002cb27a23 */ /* 0x100fe200000108c1 */
[----:B------:R-:W2:Y:S01]  /*38d0*/  LDSM.16.MT88.4 R104, [R232+0x16000] ;  /* 0x01600000e868783b */ /* 0x000ea20000004200 */
[--C-:B------:R-:W-:Y:S01]  /*38e0*/  FFMA.FTZ R177, R61, c[0x0][0x23c], -R193.reuse ;  /* 0x00008f003db17a23 */ /* 0x100fe200000108c1 */
[C---:B------:R-:W-:Y:S01]  /*38f0*/  FSETP.NEU.FTZ.AND P1, PT, R3.reuse, -INF , PT ;  /* 0xff8000000300780b */ /* 0x040fe20003f3d000 */
[----:B------:R-:W-:Y:S01]  /*3900*/  FMUL.FTZ R169, R3, c[0x0][0x23c] ;  /* 0x00008f0003a97a20 */ /* 0x000fe20000410000 */
[----:B------:R-:W1:Y:S01]  /*3910*/  LDSM.16.MT88.4 R112, [R230+0x16000] ;  /* 0x01600000e670783b */ /* 0x000e620000004200 */
[--C-:B------:R-:W-:Y:S01]  /*3920*/  FFMA.FTZ R173, R46, c[0x0][0x23c], -R193.reuse ;  /* 0x00008f002ead7a23 */ /* 0x100fe200000108c1 */
[----:B------:R-:W-:Y:S01]  /*3930*/  MUFU.EX2 R179, R179 ;  /* 0x000000b300b37308 */ /* 0x000fe20000000800 */
[--C-:B------:R-:W-:Y:S01]  /*3940*/  FFMA.FTZ R176, R7, c[0x0][0x23c], -R193.reuse ;  /* 0x00008f0007b07a23 */ /* 0x100fe200000108c1 */
[----:B------:R-:W-:Y:S01]  /*3950*/  FSEL R169, R169, RZ, P1 ;  /* 0x000000ffa9a97208 */ /* 0x000fe20000800000 */
[----:B------:R-:W1:Y:S01]  /*3960*/  LDSM.16.MT88.4 R120, [R229+0x16000] ;  /* 0x01600000e578783b */ /* 0x000e620000004200 */
[----:B------:R-:W-:-:S02]  /*3970*/  FFMA.FTZ R172, R6, c[0x0][0x23c], -R193 ;  /* 0x00008f0006ac7a23 */ /* 0x000fc400000108c1 */
[----:B------:R-:W-:Y:S01]  /*3980*/  FFMA.FTZ R167, R5, c[0x0][0x23c], -R193 ;  /* 0x00008f0005a77a23 */ /* 0x000fe200000108c1 */
[----:B------:R-:W-:Y:S01]  /*3990*/  LDSM.16.MT88.4 R20, [R232+0x12800] ;  /* 0x01280000e814783b */ /* 0x000fe20000004200 */
[--C-:B------:R-:W-:Y:S01]  /*39a0*/  FFMA.FTZ R181, R45, c[0x0][0x23c], -R169.reuse ;  /* 0x00008f002db57a23 */ /* 0x100fe200000108a9 */
[----:B------:R-:W3:Y:S01]  /*39b0*/  MUFU.EX2 R178, R178 ;  /* 0x000000b200b27308 */ /* 0x000ee20000000800 */
[--C-:B------:R-:W-:Y:S01]  /*39c0*/  FFMA.FTZ R180, R60, c[0x0][0x23c], -R169.reuse ;  /* 0x00008f003cb47a23 */ /* 0x100fe200000108a9 */
[----:B------:R-:W1:Y:S01]  /*39d0*/  LDSM.16.MT88.4 R4, [R228+0x16000] ;  /* 0x01600000e404783b */ /* 0x000e620000004200 */
[--C-:B------:R-:W-:Y:S02]  /*39e0*/  FFMA.FTZ R182, R32, c[0x0][0x23c], -R169.reuse ;  /* 0x00008f0020b67a23 */ /* 0x100fe400000108a9 */
[----:B------:R-:W-:Y:S01]  /*39f0*/  FFMA.FTZ R175, R33, c[0x0][0x23c], -R169 ;  /* 0x00008f0021af7a23 */ /* 0x000fe200000108a9 */
[----:B------:R-:W-:Y:S01]  /*3a00*/  LDSM.16.MT88.4 R28, [R230+0x10800] ;  /* 0x01080000e61c783b */ /* 0x000fe20000004200 */
[----:B------:R-:W-:Y:S01]  /*3a10*/  FFMA.FTZ R2, R12, c[0x0][0x23c], -R193 ;  /* 0x00008f000c027a23 */ /* 0x000fe200000108c1 */
[----:B------:R-:W-:Y:S01]  /*3a20*/  MUFU.EX2 R177, R177 ;  /* 0x000000b100b17308 */ /* 0x000fe20000000800 */
[--C-:B------:R-:W-:Y:S01]  /*3a30*/  FFMA.FTZ R174, R11, c[0x0][0x23c], -R169.reuse ;  /* 0x00008f000bae7a23 */ /* 0x100fe200000108a9 */
[----:B------:R-:W1:Y:S01]  /*3a40*/  LDSM.16.MT88.4 R12, [R232+0x10800] ;  /* 0x01080000e80c783b */ /* 0x000e620000004200 */
[----:B------:R-:W-:-:S02]  /*3a50*/  FFMA.FTZ R166, R10, c[0x0][0x23c], -R169 ;  /* 0x00008f000aa67a23 */ /* 0x000fc400000108a9 */
[--C-:B------:R-:W-:Y:S01]  /*3a60*/  FFMA.FTZ R165, R9, c[0x0][0x23c], -R169.reuse ;  /* 0x00008f0009a57a23 */ /* 0x100fe200000108a9 */
[----:B------:R-:W-:Y:S01]  /*3a70*/  LDSM.16.MT88.4 R24, [R229+0x10800] ;  /* 0x01080000e518783b */ /* 0x000fe20000004200 */
[----:B------:R-:W-:Y:S01]  /*3a80*/  FFMA.FTZ R0, R8, c[0x0][0x23c], -R169 ;  /* 0x00008f0008007a23 */ /* 0x000fe200000108a9 */
[----:B------:R-:W2:Y:S01]  /*3a90*/  MUFU.EX2 R173, R173 ;  /* 0x000000ad00ad7308 */ /* 0x000ea20000000800 */
[----:B---3--:R-:W-:Y:S01]  /*3aa0*/  F2FP.PACK_AB R128, R178, R179 ;  /* 0x000000b3b280723e */ /* 0x008fe200000000ff */
[----:B------:R-:W3:Y:S01]  /*3ab0*/  LDSM.16.MT88.4 R8, [R228+0x10800] ;  /* 0x01080000e408783b */ /* 0x000ee20000004200 */
[--C-:B------:R-:W-:Y:S02]  /*3ac0*/  FFMA.FTZ R183, R183, c[0x0][0x23c], -R193.reuse ;  /* 0x00008f00b7b77a23 */ /* 0x100fe400000108c1 */
[--C-:B------:R-:W-:Y:S01]  /*3ad0*/  FFMA.FTZ R184, R184, c[0x0][0x23c], -R193.reuse ;  /* 0x00008f00b8b87a23 */ /* 0x100fe200000108c1 */
[----:B------:R-:W-:Y:S01]  /*3ae0*/  LDSM.16.MT88.4 R16, [R230+0x12800] ;  /* 0x01280000e610783b */ /* 0x000fe20000004200 */
[--C-:B------:R-:W-:Y:S01]  /*3af0*/  FFMA.FTZ R185, R185, c[0x0][0x23c], -R193.reuse ;  /* 0x00008f00b9b97a23 */ /* 0x100fe200000108c1 */
[----:B------:R-:W-:Y:S01]  /*3b00*/  MUFU.EX2 R181, R181 ;  /* 0x000000b500b57308 */ /* 0x000fe20000000800 */
[----:B------:R-:W-:Y:S01]  /*3b10*/  FFMA.FTZ R186, R186, c[0x0][0x23c], -R193 ;  /* 0x00008f00baba7a23 */ /* 0x000fe200000108c1 */
[----:B------:R-:W-:Y:S01]  /*3b20*/  LDSM.16.MT88.4 R32, [R228+0x12800] ;  /* 0x01280000e420783b */ /* 0x000fe20000004200 */
[----:B------:R-:W-:-:S02]  /*3b30*/  FFMA.FTZ R187, R187, c[0x0][0x23c], -R169 ;  /* 0x00008f00bbbb7a23 */ /* 0x000fc400000108a9 */
[--C-:B------:R-:W-:Y:S02]  /*3b40*/  FFMA.FTZ R188, R188, c[0x0][0x23c], -R169.reuse ;  /* 0x00008f00bcbc7a23 */ /* 0x100fe400000108a9 */
[--C-:B------:R-:W-:Y:S01]  /*3b50*/  FFMA.FTZ R189, R189, c[0x0][0x23c], -R169.reuse ;  /* 0x00008f00bdbd7a23 */ /* 0x100fe200000108a9 */
[----:B------:R-:W4:Y:S01]  /*3b60*/  MUFU.EX2 R180, R180 ;  /* 0x000000b400b47308 */ /* 0x000f220000000800 */
[----:B--2---:R-:W-:Y:S01]  /*3b70*/  F2FP.PACK_AB R130, R173, R177 ;  /* 0x000000b1ad82723e */ /* 0x004fe200000000ff */
[----:B------:R-:W-:Y:S02]  /*3b80*/  FFMA.FTZ R190, R190, c[0x0][0x23c], -R169 ;  /* 0x00008f00bebe7a23 */ /* 0x000fe400000108a9 */
[--C-:B------:R-:W-:Y:S02]  /*3b90*/  FFMA.FTZ R196, R196, c[0x0][0x23c], -R193.reuse ;  /* 0x00008f00c4c47a23 */ /* 0x100fe400000108c1 */
[--C-:B------:R-:W-:Y:S02]  /*3ba0*/  FFMA.FTZ R195, R195, c[0x0][0x23c], -R193.reuse ;  /* 0x00008f00c3c37a23 */ /* 0x100fe400000108c1 */
[----:B------:R-:W-:Y:S01]  /*3bb0*/  MUFU.EX2 R182, R182 ;  /* 0x000000b600b67308 */ /* 0x000fe20000000800 */
[----:B------:R-:W-:-:S02]  /*3bc0*/  FFMA.FTZ R194, R194, c[0x0][0x23c], -R193 ;  /* 0x00008f00c2c27a23 */ /* 0x000fc400000108c1 */
[----:B------:R-:W-:Y:S02]  /*3bd0*/  FFMA.FTZ R192, R192, c[0x0][0x23c], -R193 ;  /* 0x00008f00c0c07a23 */ /* 0x000fe400000108c1 */
[--C-:B------:R-:W-:Y:S02]  /*3be0*/  FFMA.FTZ R191, R191, c[0x0][0x23c], -R169.reuse ;  /* 0x00008f00bfbf7a23 */ /* 0x100fe400000108a9 */
[--C-:B------:R-:W-:Y:S01]  /*3bf0*/  FFMA.FTZ R193, R171, c[0x0][0x23c], -R169.reuse ;  /* 0x00008f00abc17a23 */ /* 0x100fe200000108a9 */
[----:B------:R-:W2:Y:S01]  /*3c00*/  MUFU.EX2 R175, R175 ;  /* 0x000000af00af7308 */ /* 0x000ea20000000800 */
[----:B----4-:R-:W-:Y:S01]  /*3c10*/  F2FP.PACK_AB R129, R180, R181 ;  /* 0x000000b5b481723e */ /* 0x010fe200000000ff */
[--C-:B------:R-:W-:Y:S02]  /*3c20*/  FFMA.FTZ R197, R170, c[0x0][0x23c], -R169.reuse ;  /* 0x00008f00aac57a23 */ /* 0x100fe400000108a9 */
[----:B------:R-:W-:Y:S02]  /*3c30*/  FFMA.FTZ R252, R168, c[0x0][0x23c], -R169 ;  /* 0x00008f00a8fc7a23 */ /* 0x000fe400000108a9 */
[----:B------:R-:W-:Y:S01]  /*3c40*/  FADD.FTZ R178, R179, R178 ;  /* 0x000000b2b3b27221 */ /* 0x000fe20000010000 */
[----:B------:R-:W-:Y:S01]  /*3c50*/  LDSM.16.MT88.4 R168, [R229+0x13800] ;  /* 0x01380000e5a8783b */ /* 0x000fe20000004200 */
[----:B------:R-:W-:Y:S01]  /*3c60*/  MUFU.EX2 R176, R176 ;  /* 0x000000b000b07308 */ /* 0x000fe20000000800 */
[----:B------:R-:W-:-:S02]  /*3c70*/  FADD.FTZ R180, R181, R180 ;  /* 0x000000b4b5b47221 */ /* 0x000fc40000010000 */
[----:B------:R-:W-:-:S04]  /*3c80*/  FADD.FTZ R177, R177, R178 ;  /* 0x000000b2b1b17221 */ /* 0x000fc80000010000 */
[----:B------:R-:W-:Y:S01]  /*3c90*/  FADD.FTZ R177, R173, R177 ;  /* 0x000000b1adb17221 */ /* 0x000fe20000010000 */
[----:B--2---:R-:W-:Y:S01]  /*3ca0*/  F2FP.PACK_AB R131, R175, R182 ;  /* 0x000000b6af83723e */ /* 0x004fe200000000ff */
        /* <DEDUP_REMOVED lines=21> */
[C---:B-----5:R-:W-:Y:S02]  /*3e00*/  HMMA.16816.F32 R60, R128.reuse, R64, RZ ;  /* 0x00000040803c723c */ /* 0x060fe400000018ff */
[----:B------:R-:W-:Y:S06]  /*3e10*/  MUFU.EX2 R186, R186 ;  /* 0x000000ba00ba7308 */ /* 0x000fec0000000800 */
[C---:B------:R-:W-:Y:S02]  /*3e20*/  HMMA.16816.F32 R68, R128.reuse, R72, RZ ;  /* 0x000000488044723c */ /* 0x040fe400000018ff */
[----:B------:R-:W-:Y:S06]  /*3e30*/  MUFU.EX2 R187, R187 ;  /* 0x000000bb00bb7308 */ /* 0x000fec0000000800 */
[C---:B-1----:R-:W-:Y:S02]  /*3e40*/  HMMA.16816.F32 R76, R128.reuse, R80, RZ ;  /* 0x00000050804c723c */ /* 0x042fe400000018ff */
[----:B------:R-:W1:Y:S06]  /*3e50*/  MUFU.EX2 R188, R188 ;  /* 0x000000bc00bc7308 */ /* 0x000e6c0000000800 */
[C---:B------:R-:W-:Y:S02]  /*3e60*/  HMMA.16816.F32 R84, R128.reuse, R88, RZ ;  /* 0x000000588054723c */ /* 0x040fe400000018ff */
[----:B------:R-:W-:Y:S06]  /*3e70*/  MUFU.EX2 R189, R189 ;  /* 0x000000bd00bd7308 */ /* 0x000fec0000000800 */
[C---:B------:R-:W-:Y:S02]  /*3e80*/  HMMA.16816.F32 R92, R128.reuse, R96, RZ ;  /* 0x00000060805c723c */ /* 0x040fe400000018ff */
[----:B------:R-:W5:Y:S06]  /*3e90*/  MUFU.EX2 R190, R190 ;  /* 0x000000be00be7308 */ /* 0x000f6c0000000800 */
        /* <DEDUP_REMOVED lines=55> */
[----:B------:R-:W1:Y:S07]  /*4210*/  LDSM.16.MT88.4 R28, [R232+0x14800] ;  /* 0x01480000e81c783b */ /* 0x000e6e0000004200 */
        /* <DEDUP_REMOVED lines=20> */
[----:B------:R-:W-:Y:S07]  /*4360*/  LDSM.16.MT88.4 R28, [R228+0x13000] ;  /* 0x01300000e41c783b */ /* 0x000fee0000004200 */
[C---:B------:R-:W-:Y:S08]  /*4370*/  HMMA.16816.F32 R76, R4.reuse, R24, R76 ;  /* 0x00000018044c723c */ /* 0x040ff0000000184c */
        /* <DEDUP_REMOVED lines=14> */
[----:B-----5:R-:W-:Y:S01]  /*4460*/  F2FP.PACK_AB R7, R190, R189 ;  /* 0x000000bdbe07723e */ /* 0x020fe200000000ff */
[----:B------:R-:W-:-:S02]  /*4470*/  FADD.FTZ R187, R188, R187 ;  /* 0x000000bbbcbb7221 */ /* 0x000fc40000010000 */
[----:B------:R-:W-:Y:S02]  /*4480*/  FADD.FTZ R185, R185, R183 ;  /* 0x000000b7b9b97221 */ /* 0x000fe40000010000 */
[----:B------:R-:W-:Y:S02]  /*4490*/  FADD.FTZ R189, R189, R187 ;  /* 0x000000bbbdbd7221 */ /* 0x000fe40000010000 */
[C---:B--2---:R-:W-:Y:S01]  /*44a0*/  HMMA.16816.F32 R144, R4.reuse, R12, R144 ;  /* 0x0000000c0490723c */ /* 0x044fe20000001890 */
        /* <DEDUP_REMOVED lines=9> */
[----:B---3--:R-:W-:Y:S01]  /*4540*/  HMMA.16816.F32 R136, R4, R8, R136 ;  /* 0x000000080488723c */ /* 0x008fe20000001888 */
[----:B------:R-:W-:Y:S02]  /*4550*/  FADD.FTZ R189, R197, R189 ;  /* 0x000000bdc5bd7221 */ /* 0x000fe40000010000 */
[----:B------:R-:W-:-:S05]  /*4560*/  FADD.FTZ R0, R192, R185 ;  /* 0x000000b9c0007221 */ /* 0x000fca0000010000 */
[C---:B------:R-:W-:Y:S01]  /*4570*/  HMMA.16816.F32 R132, R4.reuse, R10, R132 ;  /* 0x0000000a0484723c */ /* 0x040fe20000001884 */
[----:B------:R-:W3:Y:S04]  /*4580*/  LDSM.16.MT88.4 R8, [R229+0x15000] ;  /* 0x01500000e508783b */ /* 0x000ee80000004200 */
[----:B------:R-:W-:Y:S03]  /*4590*/  STL [R1], R0 ;  /* 0x0000000001007387 */ /* 0x000fe60000100800 */
        /* <DEDUP_REMOVED lines=42> */
[----:B------:R-:W-:-:S02]  /*4840*/  F2FP.PACK_AB R4, R195, R196 ;  /* 0x000000c4c304723e */ /* 0x000fc400000000ff */
[----:B------:R-:W-:Y:S02]  /*4850*/  F2FP.PACK_AB R5, R193, R191 ;  /* 0x000000bfc105723e */ /* 0x000fe400000000ff */
[----:B------:R-:W-:Y:S02]  /*4860*/  F2FP.PACK_AB R6, R192, R194 ;  /* 0x000000c2c006723e */ /* 0x000fe400000000ff */
[C---:B------:R-:W-:Y:S01]  /*4870*/  F2FP.PACK_AB R7, R252.reuse, R197 ;  /* 0x000000c5fc07723e */ /* 0x040fe200000000ff */
[----:B------:R-:W-:-:S06]  /*4880*/  FADD.FTZ R252, R252, R189 ;  /* 0x000000bdfcfc7221 */ /* 0x000fcc0000010000 */
        /* <DEDUP_REMOVED lines=48> */
.L_x_673:
        /* <DEDUP_REMOVED lines=43> */
.L_x_671:
[----:B------:R-:W-:Y:S01]  /*4e40*/  USHF.R.S32.HI UR4, URZ, 0x1f, UR14 ;  /* 0x0000001f3f047899 */ /* 0x000fe2000801140e */
[----:B------:R-:W-:Y:S04]  /*4e50*/  DEPBAR.LE SB0, 0x0 ;  /* 0x000080000000791a */ /* 0x000fe80000000000 */
[----:B------:R-:W-:Y:S01]  /*4e60*/  UIMAD UR4, UR4, UR6, URZ ;  /* 0x00000006040472a4 */ /* 0x000fe2000f8e023f */
[----:B------:R-:W-:Y:S01]  /*4e70*/  BAR.SYNC.DEFER_BLOCKING 0x0 ;  /* 0x0000000000007b1d */ /* 0x000fe20000010000 */
[----:B------:R-:W-:Y:S02]  /*4e80*/  UIMAD.WIDE.U32 UR18, UR14, UR6, URZ ;  /* 0x000000060e1272a5 */ /* 0x000fe4000f8e003f */
[----:B------:R-:W-:Y:S04]  /*4e90*/  UIMAD UR4, UR14, UR7, UR4 ;  /* 0x000000070e0472a4 */ /* 0x000fe8000f8e0204 */
[----:B------:R-:W-:Y:S01]  /*4ea0*/  UIADD3 UR4, UR19, UR4, URZ ;  /* 0x0000000413047290 */ /* 0x000fe2000fffe03f */
[----:B------:R-:W-:Y:S02]  /*4eb0*/  MOV R8, UR18 ;  /* 0x0000001200087c02 */ /* 0x000fe40008000f00 */
[----:B------:R-:W-:Y:S02]  /*4ec0*/  MOV R9, UR19 ;  /* 0x0000001300097c02 */ /* 0x000fe40008000f00 */
[----:B------:R-:W-:Y:S02]  /*4ed0*/  LEA R4, P0, R8, R242, 0x6 ;  /* 0x000000f208047211 */ /* 0x000fe400078030ff */
[----:B------:R-:W-:Y:S02]  /*4ee0*/  MOV R3, UR4 ;  /* 0x0000000400037c02 */ /* 0x000fe40008000f00 */
        /* <DEDUP_REMOVED lines=11> */
[----:B------:R-:W-:Y:S03]  /*4fa0*/  IADD3.X R11, R9, UR10, RZ, P1, !PT ;  /* 0x0000000a090b7c10 */ /* 0x000fe60008ffe4ff */
[----:B------:R1:W-:Y:S01]  /*4fb0*/  LDGSTS.E.BYPASS.LTC128B.128 [R241+0x12000], [R6.64+0x80] ;  /* 0x1200008006f17fae */ /* 0x0003e2000b901d50 */
[----:B------:R-:W-:Y:S02]  /*4fc0*/  IADD3.X R5, R11, UR10, RZ, P0, !PT ;  /* 0x0000000a0b057c10 */ /* 0x000fe400087fe4ff */
[----:B------:R-:W-:Y:S03]  /*4fd0*/  ISETP.LT.AND P0, PT, RZ, UR14, PT ;  /* 0x0000000eff007c0c */ /* 0x000fe6000bf01270 */
[----:B------:R1:W-:Y:S06]  /*4fe0*/  LDGSTS.E.BYPASS.LTC128B.128 [R241+0x14000], [R6.64+0x100] ;  /* 0x1400010006f17fae */ /* 0x0003ec000b901d50 */
[----:B------:R1:W-:Y:S06]  /*4ff0*/  LDGSTS.E.BYPASS.LTC128B.128 [R241+0x16000], [R6.64+0x180] ;  /* 0x1600018006f17fae */ /* 0x0003ec000b901d50 */
[----:B------:R2:W-:Y:S06]  /*5000*/  LDGSTS.E.BYPASS.LTC128B.128 [R241+0x10800], [R8.64] ;  /* 0x1080000008f17fae */ /* 0x0005ec000b901d50 */
[----:B------:R2:W-:Y:S06]  /*5010*/  LDGSTS.E.BYPASS.LTC128B.128 [R241+0x12800], [R8.64+0x80] ;  /* 0x1280008008f17fae */ /* 0x0005ec000b901d50 */
        /* <DEDUP_REMOVED lines=10> */
[----:B------:R-:W-:Y:S06]  /*50c0*/  LDSM.16.M88.4 R32, [R238] ;  /* 0x00000000ee20783b */ /* 0x000fec0000000200 */
[----:B--2---:R-:W1:Y:S06]  /*50d0*/  LDSM.16.M88.4 R8, [R237+0x8000] ;  /* 0x00800000ed08783b */ /* 0x004e6c0000000200 */
[----:B------:R-:W2:Y:S06]  /*50e0*/  LDSM.16.M88.4 R16, [R237+0x8800] ;  /* 0x00880000ed10783b */ /* 0x000eac0000000200 */
[----:B------:R-:W3:Y:S06]  /*50f0*/  LDSM.16.M88.4 R24, [R237+0x9000] ;  /* 0x00900000ed18783b */ /* 0x000eec0000000200 */
[----:B------:R-:W0:Y:S06]  /*5100*/  LDGDEPBAR ;  /* 0x00000000000079af */ /* 0x000e2c0000000000 */
[----:B------:R-:W4:Y:S06]  /*5110*/  LDSM.16.M88.4 R164, [R237+0x9800] ;  /* 0x00980000eda4783b */ /* 0x000f2c0000000200 */
[----:B------:R-:W-:Y:S06]  /*5120*/  LDSM.16.M88.4 R168, [R236] ;  /* 0x00000000eca8783b */ /* 0x000fec0000000200 */
[----:B------:R-:W5:Y:S01]  /*5130*/  LDSM.16.M88.4 R172, [R235] ;  /* 0x00000000ebac783b */ /* 0x000f620000000200 */
[C---:B-1----:R-:W-:Y:S05]  /*5140*/  HMMA.16816.F32 R4, R32.reuse, R8, RZ ;  /* 0x000000082004723c */ /* 0x042fea00000018ff */
[----:B------:R-:W1:Y:S03]  /*5150*/  LDSM.16.M88.4 R176, [R227] ;  /* 0x00000000e3b0783b */ /* 0x000e660000000200 */
[C---:B------:R-:W-:Y:S03]  /*5160*/  HMMA.16816.F32 R8, R32.reuse, R10, RZ ;  /* 0x0000000a2008723c */ /* 0x040fe600000018ff */
[----:B------:R-:W1:Y:S06]  /*5170*/  LDSM.16.M88.4 R180, [R226] ;  /* 0x00000000e2b4783b */ /* 0x000e6c0000000200 */
[----:B------:R-:W1:Y:S01]  /*5180*/  LDSM.16.M88.4 R184, [R225] ;  /* 0x00000000e1b8783b */ /* 0x000e620000000200 */
[C---:B--2---:R-:W-:Y:S05]  /*5190*/  HMMA.16816.F32 R12, R32.reuse, R16, RZ ;  /* 0x00000010200c723c */ /* 0x044fea00000018ff */
[----:B------:R-:W-:Y:S03]  /*51a0*/  LDSM.16.M88.4 R188, [R234] ;  /* 0x00000000eabc783b */ /* 0x000fe60000000200 */
[C---:B------:R-:W-:Y:S03]  /*51b0*/  HMMA.16816.F32 R16, R32.reuse, R18, RZ ;  /* 0x000000122010723c */ /* 0x040fe600000018ff */
[----:B------:R-:W2:Y:S05]  /*51c0*/  LDSM.16.M88.4 R192, [R231+0x8000] ;  /* 0x00800000e7c0783b */ /* 0x000eaa0000000200 */
[C---:B---3--:R-:W-:Y:S01]  /*51d0*/  HMMA.16816.F32 R20, R32.reuse, R24, RZ ;  /* 0x000000182014723c */ /* 0x048fe200000018ff */
[----:B------:R-:W-:Y:S06]  /*51e0*/  LDSM.16.M88.4 R196, [R231+0x9000] ;  /* 0x00900000e7c4783b */ /* 0x000fec0000000200 */
[----:B------:R-:W-:Y:S01]  /*51f0*/  LDSM.16.M88.4 R200, [R231+0x9800] ;  /* 0x00980000e7c8783b */ /* 0x000fe20000000200 */
[C---:B------:R-:W-:Y:S05]  /*5200*/  HMMA.16816.F32 R24, R32.reuse, R26, RZ ;  /* 0x0000001a2018723c */ /* 0x040fea00000018ff */
[----:B------:R-:W-:Y:S03]  /*5210*/  LDSM.16.M88.4 R204, [R233] ;  /* 0x00000000e9cc783b */ /* 0x000fe60000000200 */
[C---:B----4-:R-:W-:Y:S03]  /*5220*/  HMMA.16816.F32 R28, R32.reuse, R164, RZ ;  /* 0x000000a4201c723c */ /* 0x050fe600000018ff */
[----:B------:R-:W-:Y:S05]  /*5230*/  LDSM.16.M88.4 R208, [R224] ;  /* 0x00000000e0d0783b */ /* 0x000fea0000000200 */
[----:B------:R-:W-:Y:S01]  /*5240*/  HMMA.16816.F32 R32, R32, R166, RZ ;  /* 0x000000a62020723c */ /* 0x000fe200000018ff */
[----:B------:R-:W3:Y:S07]  /*5250*/  LDSM.16.M88.4 R164, [R231+0x8800] ;  /* 0x00880000e7a4783b */ /* 0x000eee0000000200 */
[C---:B-----5:R-:W-:Y:S08]  /*5260*/  HMMA.16816.F32 R4, R168.reuse, R172, R4 ;  /* 0x000000aca804723c */ /* 0x060ff00000001804 */
[C---:B------:R-:W-:Y:S01]  /*5270*/  HMMA.16816.F32 R8, R168.reuse, R174, R8 ;  /* 0x000000aea808723c */ /* 0x040fe20000001808 */
[----:B------:R-:W-:Y:S07]  /*5280*/  LDSM.16.M88.4 R172, [R224+0x1000] ;  /* 0x00100000e0ac783b */ /* 0x000fee0000000200 */
        /* <DEDUP_REMOVED lines=8> */
[----:B------:R-:W1:Y:S06]  /*5310*/  LDSM.16.M88.4 R168, [R224+0x800] ;  /* 0x00080000e0a8783b */ /* 0x000e6c0000000200 */
[----:B------:R-:W4:Y:S01]  /*5320*/  LDSM.16.M88.4 R184, [R237+0xa000] ;  /* 0x00a00000edb8783b */ /* 0x000f220000000200 */
[C---:B--2---:R-:W-:Y:S08]  /*5330*/  HMMA.16816.F32 R4, R188.reuse, R192, R4 ;  /* 0x000000c0bc04723c */ /* 0x044ff00000001804 */
[C---:B------:R-:W-:Y:S01]  /*5340*/  HMMA.16816.F32 R8, R188.reuse, R194, R8 ;  /* 0x000000c2bc08723c */ /* 0x040fe20000001808 */
[----:B------:R-:W-:Y:S07]  /*5350*/  LDSM.16.M88.4 R192, [R237+0xb800] ;  /* 0x00b80000edc0783b */ /* 0x000fee0000000200 */
[C---:B---3--:R-:W-:Y:S08]  /*5360*/  HMMA.16816.F32 R12, R188.reuse, R164, R12 ;  /* 0x000000a4bc0c723c */ /* 0x048ff0000000180c */
[C---:B------:R-:W-:Y:S01]  /*5370*/  HMMA.16816.F32 R16, R188.reuse, R166, R16 ;  /* 0x000000a6bc10723c */ /* 0x040fe20000001810 */
[----:B------:R-:W2:Y:S07]  /*5380*/  LDSM.16.M88.4 R164, [R237+0xa800] ;  /* 0x00a80000eda4783b */ /* 0x000eae0000000200 */
[C---:B------:R-:W-:Y:S08]  /*5390*/  HMMA.16816.F32 R20, R188.reuse, R196, R20 ;  /* 0x000000c4bc14723c */ /* 0x040ff00000001814 */
[C---:B------:R-:W-:Y:S01]  /*53a0*/  HMMA.16816.F32 R24, R188.reuse, R198, R24 ;  /* 0x000000c6bc18723c */ /* 0x040fe20000001818 */
[----:B------:R-:W-:Y:S07]  /*53b0*/  LDSM.16.M88.4 R196, [R236+0x2000] ;  /* 0x00200000ecc4783b */ /* 0x000fee0000000200 */
[C---:B------:R-:W-:Y:S08]  /*53c0*/  HMMA.16816.F32 R28, R188.reuse, R200, R28 ;  /* 0x000000c8bc1c723c */ /* 0x040ff0000000181c */
[----:B------:R-:W-:Y:S01]  /*53d0*/  HMMA.16816.F32 R32, R188, R202, R32 ;  /* 0x000000cabc20723c */ /* 0x000fe20000001820 */
[----:B------:R-:W3:Y:S06]  /*53e0*/  LDSM.16.M88.4 R188, [R237+0xb000] ;  /* 0x00b00000edbc783b */ /* 0x000eec0000000200 */
[----:B------:R-:W5:Y:S01]  /*53f0*/  LDSM.16.M88.4 R200, [R223] ;  /* 0x00000000dfc8783b */ /* 0x000f620000000200 */
[C---:B------:R-:W-:Y:S08]  /*5400*/  HMMA.16816.F32 R4, R204.reuse, R208, R4 ;  /* 0x000000d0cc04723c */ /* 0x040ff00000001804 */
[C---:B------:R-:W-:Y:S01]  /*5410*/  HMMA.16816.F32 R8, R204.reuse, R210, R8 ;  /* 0x000000d2cc08723c */ /* 0x040fe20000001808 */
[----:B------:R-:W-:Y:S07]  /*5420*/  LDSM.16.M88.4 R208, [R231+0xa000] ;  /* 0x00a00000e7d0783b */ /* 0x000fee0000000200 */
[C---:B-1----:R-:W-:Y:S08]  /*5430*/  HMMA.16816.F32 R12, R204.reuse, R168, R12 ;  /* 0x000000a8cc0c723c */ /* 0x042ff0000000180c */
[C---:B------:R-:W-:Y:S01]  /*5440*/  HMMA.16816.F32 R16, R204.reuse, R170, R16 ;  /* 0x000000aacc10723c */ /* 0x040fe20000001810 */
[----:B------:R-:W1:Y:S07]  /*5450*/  LDSM.16.M88.4 R168, [R222] ;  /* 0x00000000dea8783b */ /* 0x000e6e0000000200 */
[C---:B------:R-:W-:Y:S08]  /*5460*/  HMMA.16816.F32 R20, R204.reuse, R172, R20 ;  /* 0x000000accc14723c */ /* 0x040ff00000001814 */
[C---:B------:R-:W-:Y:S01]  /*5470*/  HMMA.16816.F32 R24, R204.reuse, R174, R24 ;  /* 0x000000aecc18723c */ /* 0x040fe20000001818 */
[----:B------:R-:W1:Y:S07]  /*5480*/  LDSM.16.M88.4 R172, [R221] ;  /* 0x00000000ddac783b */ /* 0x000e6e0000000200 */
[C---:B------:R-:W-:Y:S08]  /*5490*/  HMMA.16816.F32 R28, R204.reuse, R176, R28 ;  /* 0x000000b0cc1c723c */ /* 0x040ff0000000181c */
[----:B------:R-:W-:Y:S01]  /*54a0*/  HMMA.16816.F32 R32, R204, R178, R32 ;  /* 0x000000b2cc20723c */ /* 0x000fe20000001820 */
[----:B------:R-:W1:Y:S06]  /*54b0*/  LDSM.16.M88.4 R176, [R220] ;  /* 0x00000000dcb0783b */ /* 0x000e6c0000000200 */
[----:B------:R-:W1:Y:S01]  /*54c0*/  LDSM.16.M88.4 R204, [R234+0x2000] ;  /* 0x00200000eacc783b */ /* 0x000e620000000200 */
[C---:B----4-:R-:W-:Y:S08]  /*54d0*/  HMMA.16816.F32 R4, R180.reuse, R184, R4 ;  /* 0x000000b8b404723c */ /* 0x050ff00000001804 */
[C---:B------:R-:W-:Y:S01]  /*54e0*/  HMMA.16816.F32 R8, R180.reuse, R186, R8 ;  /* 0x000000bab408723c */ /* 0x040fe20000001808 */
[----:B------:R-:W-:Y:S07]  /*54f0*/  LDSM.16.M88.4 R184, [R231+0xb800] ;  /* 0x00b80000e7b8783b */ /* 0x000fee0000000200 */
[C---:B--2---:R-:W-:Y:S08]  /*5500*/  HMMA.16816.F32 R12, R180.reuse, R164, R12 ;  /* 0x000000a4b40c723c */ /* 0x044ff0000000180c */
[C---:B------:R-:W-:Y:S01]  /*5510*/  HMMA.16816.F32 R16, R180.reuse, R166, R16 ;  /* 0x000000a6b410723c */ /* 0x040fe20000001810 */
[----:B------:R-:W2:Y:S07]  /*5520*/  LDSM.16.M88.4 R164, [R231+0xa800] ;  /* 0x00a80000e7a4783b */ /* 0x000eae0000000200 */
[C---:B---3--:R-:W-:Y:S08]  /*5530*/  HMMA.16816.F32 R20, R180.reuse, R188, R20 ;  /* 0x000000bcb414723c */ /* 0x048ff00000001814 */
[C---:B------:R-:W-:Y:S01]  /*5540*/  HMMA.16816.F32 R24, R180.reuse, R190, R24 ;  /* 0x000000beb418723c */ /* 0x040fe20000001818 */
[----:B------:R-:W-:Y:S07]  /*5550*/  LDSM.16.M88.4 R188, [R233+0x2000] ;  /* 0x00200000e9bc783b */ /* 0x000fee0000000200 */
[C---:B------:R-:W-:Y:S08]  /*5560*/  HMMA.16816.F32 R28, R180.reuse, R192, R28 ;  /* 0x000000c0b41c723c */ /* 0x040ff0000000181c */
[----:B------:R-:W-:Y:S01]  /*5570*/  HMMA.16816.F32 R32, R180, R194, R32 ;  /* 0x000000c2b420723c */ /* 0x000fe20000001820 */
[----:B------:R-:W3:Y:S06]  /*5580*/  LDSM.16.M88.4 R180, [R231+0xb000] ;  /* 0x00b00000e7b4783b */ /* 0x000eec0000000200 */
[----:B------:R-:W4:Y:S01]  /*5590*/  LDSM.16.M88.4 R192, [R224+0x2000] ;  /* 0x00200000e0c0783b */ /* 0x000f220000000200 */
        /* <DEDUP_REMOVED lines=8> */
[----:B------:R-:W5:Y:S07]  /*5620*/  LDSM.16.M88.4 R172, [R224+0x3000] ;  /* 0x00300000e0ac783b */ /* 0x000f6e0000000200 */
[C---:B------:R-:W-:Y:S08]  /*5630*/  HMMA.16816.F32 R28, R196.reuse, R176, R28 ;  /* 0x000000b0c41c723c */ /* 0x040ff0000000181c */
[----:B------:R-:W-:Y:S01]  /*5640*/  HMMA.16816.F32 R32, R196, R178, R32 ;  /* 0x000000b2c420723c */ /* 0x000fe20000001820 */
[----:B------:R-:W1:Y:S06]  /*5650*/  LDSM.16.M88.4 R176, [R224+0x3800] ;  /* 0x00380000e0b0783b */ /* 0x000e6c0000000200 */
[----:B------:R-:W1:Y:S01]  /*5660*/  LDSM.16.M88.4 R196, [R238+0x4000] ;  /* 0x00400000eec4783b */ /* 0x000e620000000200 */
[C---:B------:R-:W-:Y:S08]  /*5670*/  HMMA.16816.F32 R4, R204.reuse, R208, R4 ;  /* 0x000000d0cc04723c */ /* 0x040ff00000001804 */
[C---:B------:R-:W-:Y:S01]  /*5680*/  HMMA.16816.F32 R8, R204.reuse, R210, R8 ;  /* 0x000000d2cc08723c */ /* 0x040fe20000001808 */
[----:B------:R-:W-:Y:S07]  /*5690*/  LDSM.16.M88.4 R208, [R219] ;  /* 0x00000000dbd0783b */ /* 0x000fee0000000200 */
        /* <DEDUP_REMOVED lines=8> */
[----:B------:R-:W2:Y:S06]  /*5720*/  LDSM.16.M88.4 R184, [R237+0xd800] ;  /* 0x00d80000edb8783b */ /* 0x000eac0000000200 */
[----:B------:R-:W2:Y:S01]  /*5730*/  LDSM.16.M88.4 R204, [R236+0x4000] ;  /* 0x00400000eccc783b */ /* 0x000ea20000000200 */
[C---:B----4-:R-:W-:Y:S08]  /*5740*/  HMMA.16816.F32 R4, R188.reuse, R192, R4 ;  /* 0x000000c0bc04723c */ /* 0x050ff00000001804 */
[C---:B------:R-:W-:Y:S01]  /*5750*/  HMMA.16816.F32 R8, R188.reuse, R194, R8 ;  /* 0x000000c2bc08723c */ /* 0x040fe20000001808 */
[----:B------:R-:W-:Y:S07]  /*5760*/  LDSM.16.M88.4 R192, [R231+0xc000] ;  /* 0x00c00000e7c0783b */ /* 0x000fee0000000200 */
[C---:B-1----:R-:W-:Y:S08]  /*5770*/  HMMA.16816.F32 R12, R188.reuse, R168, R12 ;  /* 0x000000a8bc0c723c */ /* 0x042ff0000000180c */
[C---:B------:R-:W-:Y:S01]  /*5780*/  HMMA.16816.F32 R16, R188.reuse, R170, R16 ;  /* 0x000000aabc10723c */ /* 0x040fe20000001810 */
[----:B------:R-:W1:Y:S07]  /*5790*/  LDSM.16.M88.4 R168, [R218] ;  /* 0x00000000daa8783b */ /* 0x000e6e0000000200 */
[C---:B-----5:R-:W-:Y:S08]  /*57a0*/  HMMA.16816.F32 R20, R188.reuse, R172, R20 ;  /* 0x000000acbc14723c */ /* 0x060ff00000001814 */
[C---:B------:R-:W-:Y:S01]  /*57b0*/  HMMA.16816.F32 R24, R188.reuse, R174, R24 ;  /* 0x000000aebc18723c */ /* 0x040fe20000001818 */
[----:B------:R-:W4:Y:S07]  /*57c0*/  LDSM.16.M88.4 R172, [R217] ;  /* 0x00000000d9ac783b */ /* 0x000f2e0000000200 */
[C---:B------:R-:W-:Y:S08]  /*57d0*/  HMMA.16816.F32 R28, R188.reuse, R176, R28 ;  /* 0x000000b0bc1c723c */ /* 0x040ff0000000181c */
[----:B------:R-:W-:Y:S01]  /*57e0*/  HMMA.16816.F32 R32, R188, R178, R32 ;  /* 0x000000b2bc20723c */ /* 0x000fe20000001820 */
[----:B------:R-:W5:Y:S06]  /*57f0*/  LDSM.16.M88.4 R176, [R216] ;  /* 0x00000000d8b0783b */ /* 0x000f6c0000000200 */
[----:B------:R-:W1:Y:S01]  /*5800*/  LDSM.16.M88.4 R188, [R234+0x4000] ;  /* 0x00400000eabc783b */ /* 0x000e620000000200 */
[C---:B------:R-:W-:Y:S08]  /*5810*/  HMMA.16816.F32 R4, R196.reuse, R200, R4 ;  /* 0x000000c8c404723c */ /* 0x040ff00000001804 */
[C---:B------:R-:W-:Y:S01]  /*5820*/  HMMA.16816.F32 R8, R196.reuse, R202, R8 ;  /* 0x000000cac408723c */ /* 0x040fe20000001808 */
[----:B------:R-:W-:Y:S07]  /*5830*/  LDSM.16.M88.4 R200, [R224+0x4000] ;  /* 0x00400000e0c8783b */ /* 0x000fee0000000200 */
        /* <DEDUP_REMOVED lines=18> */
[----:B------:R-:W4:Y:S07]  /*5960*/  LDSM.16.M88.4 R172, [R224+0x5000] ;  /* 0x00500000e0ac783b */ /* 0x000f2e0000000200 */
[C---:B-----5:R-:W-:Y:S08]  /*5970*/  HMMA.16816.F32 R28, R204.reuse, R176, R28 ;  /* 0x000000b0cc1c723c */ /* 0x060ff0000000181c */
[----:B------:R-:W-:Y:S01]  /*5980*/  HMMA.16816.F32 R32, R204, R178, R32 ;  /* 0x000000b2cc20723c */ /* 0x000fe20000001820 */
[----:B------:R-:W5:Y:S06]  /*5990*/  LDSM.16.M88.4 R176, [R224+0x5800] ;  /* 0x00580000e0b0783b */ /* 0x000f6c0000000200 */
        /* <DEDUP_REMOVED lines=19> */
[----:B------:R-:W1:Y:S07]  /*5ad0*/  LDSM.16.M88.4 R168, [R214] ;  /* 0x00000000d6a8783b */ /* 0x000e6e0000000200 */
[C---:B----4-:R-:W-:Y:S08]  /*5ae0*/  HMMA.16816.F32 R20, R196.reuse, R172, R20 ;  /* 0x000000acc414723c */ /* 0x050ff00000001814 */
[C---:B------:R-:W-:Y:S01]  /*5af0*/  HMMA.16816.F32 R24, R196.reuse, R174, R24 ;  /* 0x000000aec418723c */ /* 0x040fe20000001818 */
[----:B------:R-:W4:Y:S07]  /*5b00*/  LDSM.16.M88.4 R172, [R213] ;  /* 0x00000000d5ac783b */ /* 0x000f2e0000000200 */
[C---:B-----5:R-:W-:Y:S08]  /*5b10*/  HMMA.16816.F32 R28, R196.reuse, R176, R28 ;  /* 0x000000b0c41c723c */ /* 0x060ff0000000181c */
        /* <DEDUP_REMOVED lines=17> */
[C---:B------:R-:W-:Y:S08]  /*5c30*/  HMMA.16816.F32 R8, R188.reuse, R194, R8 ;  /* 0x000000c2bc08723c */ /* 0x040ff00000001808 */
[C---:B-1----:R-:W-:Y:S08]  /*5c40*/  HMMA.16816.F32 R12, R188.reuse, R168, R12 ;  /* 0x000000a8bc0c723c */ /* 0x042ff0000000180c */
[C---:B------:R-:W-:Y:S08]  /*5c50*/  HMMA.16816.F32 R16, R188.reuse, R170, R16 ;  /* 0x000000aabc10723c */ /* 0x040ff00000001810 */
[C---:B----4-:R-:W-:Y:S08]  /*5c60*/  HMMA.16816.F32 R20, R188.reuse, R172, R20 ;  /* 0x000000acbc14723c */ /* 0x050ff00000001814 */
[C---:B------:R-:W-:Y:S08]  /*5c70*/  HMMA.16816.F32 R24, R188.reuse, R174, R24 ;  /* 0x000000aebc18723c */ /* 0x040ff00000001818 */
[C---:B-----5:R-:W-:Y:S08]  /*5c80*/  HMMA.16816.F32 R28, R188.reuse, R176, R28 ;  /* 0x000000b0bc1c723c */ /* 0x060ff0000000181c */
[----:B------:R-:W-:Y:S08]  /*5c90*/  HMMA.16816.F32 R32, R188, R178, R32 ;  /* 0x000000b2bc20723c */ /* 0x000ff00000001820 */
[C---:B------:R-:W-:Y:S08]  /*5ca0*/  HMMA.16816.F32 R4, R196.reuse, R200, R4 ;  /* 0x000000c8c404723c */ /* 0x040ff00000001804 */
[C---:B------:R-:W-:Y:S08]  /*5cb0*/  HMMA.16816.F32 R8, R196.reuse, R202, R8 ;  /* 0x000000cac408723c */ /* 0x040ff00000001808 */
[C---:B--2---:R-:W-:Y:S08]  /*5cc0*/  HMMA.16816.F32 R12, R196.reuse, R164, R12 ;  /* 0x000000a4c40c723c */ /* 0x044ff0000000180c */
[C---:B------:R-:W-:Y:S01]  /*5cd0*/  HMMA.16816.F32 R16, R196.reuse, R166, R16 ;  /* 0x000000a6c410723c */ /* 0x040fe20000001810 */
[----:B------:R-:W1:Y:S07]  /*5ce0*/  LDSM.16.M88.4 R164, [R224+0x6800] ;  /* 0x00680000e0a4783b */ /* 0x000e6e0000000200 */
[C---:B---3--:R-:W-:Y:S08]  /*5cf0*/  HMMA.16816.F32 R20, R196.reuse, R180, R20 ;  /* 0x000000b4c414723c */ /* 0x048ff00000001814 */
[C---:B------:R-:W-:Y:S08]  /*5d00*/  HMMA.16816.F32 R24, R196.reuse, R182, R24 ;  /* 0x000000b6c418723c */ /* 0x040ff00000001818 */
[C---:B------:R-:W-:Y:S08]  /*5d10*/  HMMA.16816.F32 R28, R196.reuse, R184, R28 ;  /* 0x000000b8c41c723c */ /* 0x040ff0000000181c */
[----:B------:R-:W-:Y:S08]  /*5d20*/  HMMA.16816.F32 R32, R196, R186, R32 ;  /* 0x000000bac420723c */ /* 0x000ff00000001820 */
[C---:B------:R-:W-:Y:S08]  /*5d30*/  HMMA.16816.F32 R4, R204.reuse, R208, R4 ;  /* 0x000000d0cc04723c */ /* 0x040ff00000001804 */
[C---:B------:R-:W-:Y:S08]  /*5d40*/  HMMA.16816.F32 R8, R204.reuse, R210, R8 ;  /* 0x000000d2cc08723c */ /* 0x040ff00000001808 */
[C---:B-1----:R-:W-:Y:S08]  /*5d50*/  HMMA.16816.F32 R12, R204.reuse, R164, R12 ;  /* 0x000000a4cc0c723c */ /* 0x042ff0000000180c */
[----:B------:R-:W-:Y:S01]  /*5d60*/  FMUL.FTZ R4, R4, c[0x0][0x2ec] ;  /* 0x0000bb0004047a20 */ /* 0x000fe20000410000 */
[C---:B------:R-:W-:Y:S03]  /*5d70*/  HMMA.16816.F32 R16, R204.reuse, R166, R16 ;  /* 0x000000a6cc10723c */ /* 0x040fe60000001810 */
[----:B------:R-:W1:Y:S01]  /*5d80*/  MUFU.TANH R183, R4 ;  /* 0x0000000400b77308 */ /* 0x000e620000002400 */
[----:B------:R-:W-:Y:S02]  /*5d90*/  FMUL.FTZ R5, R5, c[0x0][0x2ec] ;  /* 0x0000bb0005057a20 */ /* 0x000fe40000410000 */
[----:B------:R-:W-:Y:S02]  /*5da0*/  FMUL.FTZ R6, R6, c[0x0][0x2ec] ;  /* 0x0000bb0006067a20 */ /* 0x000fe40000410000 */
[----:B------:R-:W-:Y:S04]  /*5db0*/  FMUL.FTZ R7, R7, c[0x0][0x2ec] ;  /* 0x0000bb0007077a20 */ /* 0x000fe80000410000 */
[----:B------:R-:W-:Y:S01]  /*5dc0*/  FMUL.FTZ R8, R8, c[0x0][0x2ec] ;  /* 0x0000bb0008087a20 */ /* 0x000fe20000410000 */
[----:B------:R-:W2:Y:S01]  /*5dd0*/  MUFU.TANH R177, R5 ;  /* 0x0000000500b17308 */ /* 0x000ea20000002400 */
[----:B------:R-:W-:Y:S02]  /*5de0*/  FMUL.FTZ R9, R9, c[0x0][0x2ec] ;  /* 0x0000bb0009097a20 */ /* 0x000fe40000410000 */
[----:B------:R-:W-:Y:S02]  /*5df0*/  FMUL.FTZ R10, R10, c[0x0][0x2ec] ;  /* 0x0000bb000a0a7a20 */ /* 0x000fe40000410000 */
[----:B------:R-:W-:Y:S02]  /*5e00*/  FMUL.FTZ R11, R11, c[0x0][0x2ec] ;  /* 0x0000bb000b0b7a20 */ /* 0x000fe40000410000 */
[----:B------:R-:W-:Y:S02]  /*5e10*/  FMUL.FTZ R12, R12, c[0x0][0x2ec] ;  /* 0x0000bb000c0c7a20 */ /* 0x000fe40000410000 */
[----:B------:R-:W-:Y:S01]  /*5e20*/  FMUL.FTZ R13, R13, c[0x0][0x2ec] ;  /* 0x0000bb000d0d7a20 */ /* 0x000fe20000410000 */
[----:B------:R-:W3:Y:S01]  /*5e30*/  MUFU.TANH R182, R6 ;  /* 0x0000000600b67308 */ /* 0x000ee20000002400 */
[----:B------:R-:W-:Y:S02]  /*5e40*/  FMUL.FTZ R14, R14, c[0x0][0x2ec] ;  /* 0x0000bb000e0e7a20 */ /* 0x000fe40000410000 */
[----:B------:R-:W-:Y:S02]  /*5e50*/  FMUL.FTZ R15, R15, c[0x0][0x2ec] ;  /* 0x0000bb000f0f7a20 */ /* 0x000fe40000410000 */
[----:B------:R-:W-:Y:S02]  /*5e60*/  FMUL.FTZ R16, R16, c[0x0][0x2ec] ;  /* 0x0000bb0010107a20 */ /* 0x000fe40000410000 */
[----:B------:R-:W-:Y:S02]  /*5e70*/  FMUL.FTZ R17, R17, c[0x0][0x2ec] ;  /* 0x0000bb0011117a20 */ /* 0x000fe40000410000 */
[----:B------:R-:W-:Y:S01]  /*5e80*/  FMUL.FTZ R18, R18, c[0x0][0x2ec] ;  /* 0x0000bb0012127a20 */ /* 0x000fe20000410000 */
[----:B------:R4:W1:Y:S01]  /*5e90*/  MUFU.TANH R181, R7 ;  /* 0x0000000700b57308 */ /* 0x0008620000002400 */
[----:B------:R-:W-:Y:S09]  /*5ea0*/  FMUL.FTZ R19, R19, c[0x0][0x2ec] ;  /* 0x0000bb0013137a20 */ /* 0x000ff20000410000 */
[----:B------:R-:W1:Y:S10]  /*5eb0*/  MUFU.TANH R180, R8 ;  /* 0x0000000800b47308 */ /* 0x000e740000002400 */
[----:B------:R-:W1:Y:S01]  /*5ec0*/  MUFU.TANH R193, R9 ;  /* 0x0000000900c17308 */ /* 0x000e620000002400 */
[----:B----4-:R-:W4:Y:S09]  /*5ed0*/  LDSM.16.M88.4 R4, [R224+0x7000] ;  /* 0x00700000e004783b */ /* 0x010f320000000200 */
[----:B------:R-:W1:Y:S10]  /*5ee0*/  MUFU.TANH R192, R10 ;  /* 0x0000000a00c07308 */ /* 0x000e740000002400 */
[----:B------:R5:W1:Y:S10]  /*5ef0*/  MUFU.TANH R191, R11 ;  /* 0x0000000b00bf7308 */ /* 0x000a740000002400 */
[----:B------:R1:W1:Y:S10]  /*5f00*/  MUFU.TANH R175, R12 ;  /* 0x0000000c00af7308 */ /* 0x0002740000002400 */
[----:B------:R1:W1:Y:S01]  /*5f10*/  MUFU.TANH R174, R13 ;  /* 0x0000000d00ae7308 */ /* 0x0002620000002400 */
[----:B-----5:R-:W5:Y:S01]  /*5f20*/  LDSM.16.M88.4 R8, [R224+0x7800] ;  /* 0x00780000e008783b */ /* 0x020f620000000200 */
[----:B------:R-:W-:Y:S04]  /*5f30*/  DEPBAR.LE SB0, 0x0 ;  /* 0x000080000000791a */ /* 0x000fe80000000000 */
[C---:B----4-:R-:W-:Y:S04]  /*5f40*/  HMMA.16816.F32 R20, R204.reuse, R4, R20 ;  /* 0x00000004cc14723c */ /* 0x050fe80000001814 */
[----:B------:R4:W1:Y:S01]  /*5f50*/  MUFU.TANH R173, R14 ;  /* 0x0000000e00ad7308 */ /* 0x0008620000002400 */
[----:B------:R-:W-:Y:S03]  /*5f60*/  BAR.SYNC.DEFER_BLOCKING 0x0 ;  /* 0x0000000000007b1d */ /* 0x000fe60000010000 */
[C---:B------:R-:W-:Y:S06]  /*5f70*/  HMMA.16816.F32 R24, R204.reuse, R6, R24 ;  /* 0x00000006cc18723c */ /* 0x040fec0000001818 */
[----:B------:R4:W1:Y:S10]  /*5f80*/  MUFU.TANH R172, R15 ;  /* 0x0000000f00ac7308 */ /* 0x0008740000002400 */
[----:B------:R4:W1:Y:S01]  /*5f90*/  MUFU.TANH R171, R16 ;  /* 0x0000001000ab7308 */ /* 0x0008620000002400 */
[----:B------:R-:W-:Y:S02]  /*5fa0*/  FMUL.FTZ R20, R20, c[0x0][0x2ec] ;  /* 0x0000bb0014147a20 */ /* 0x000fe40000410000 */
[----:B------:R-:W-:Y:S02]  /*5fb0*/  FMUL.FTZ R21, R21, c[0x0][0x2ec] ;  /* 0x0000bb0015157a20 */ /* 0x000fe40000410000 */
[----:B------:R-:W-:Y:S02]  /*5fc0*/  FMUL.FTZ R22, R22, c[0x0][0x2ec] ;  /* 0x0000bb0016167a20 */ /* 0x000fe40000410000 */
[----:B------:R-:W-:Y:S03]  /*5fd0*/  FMUL.FTZ R23, R23, c[0x0][0x2ec] ;  /* 0x0000bb0017177a20 */ /* 0x000fe60000410000 */
[----:B------:R4:W1:Y:S01]  /*5fe0*/  MUFU.TANH R170, R17 ;  /* 0x0000001100aa7308 */ /* 0x0008620000002400 */
[----:B------:R-:W-:Y:S02]  /*5ff0*/  FMUL.FTZ R24, R24, c[0x0][0x2ec] ;  /* 0x0000bb0018187a20 */ /* 0x000fe40000410000 */
[----:B------:R-:W-:Y:S01]  /*6000*/  FMUL.FTZ R25, R25, c[0x0][0x2ec] ;  /* 0x0000bb0019197a20 */ /* 0x000fe20000410000 */
[C---:B-----5:R-:W-:Y:S03]  /*6010*/  HMMA.16816.F32 R28, R204.reuse, R8, R28 ;  /* 0x00000008cc1c723c */ /* 0x060fe6000000181c */
[----:B------:R-:W-:Y:S02]  /*6020*/  FMUL.FTZ R26, R26, c[0x0][0x2ec] ;  /* 0x0000bb001a1a7a20 */ /* 0x000fe40000410000 */
[----:B------:R-:W-:Y:S01]  /*6030*/  FMUL.FTZ R27, R27, c[0x0][0x2ec] ;  /* 0x0000bb001b1b7a20 */ /* 0x000fe20000410000 */
[----:B------:R4:W1:Y:S02]  /*6040*/  MUFU.TANH R169, R18 ;  /* 0x0000001200a97308 */ /* 0x0008640000002400 */
[----:B------:R-:W-:Y:S08]  /*6050*/  HMMA.16816.F32 R32, R204, R10, R32 ;  /* 0x0000000acc20723c */ /* 0x000ff00000001820 */
[----:B------:R4:W1:Y:S08]  /*6060*/  MUFU.TANH R168, R19 ;  /* 0x0000001300a87308 */ /* 0x0008700000002400 */
[----:B------:R-:W-:Y:S02]  /*6070*/  FMUL.FTZ R28, R28, c[0x0][0x2ec] ;  /* 0x0000bb001c1c7a20 */ /* 0x000fe40000410000 */
[----:B------:R4:W1:Y:S01]  /*6080*/  MUFU.TANH R210, R20 ;  /* 0x0000001400d27308 */ /* 0x0008620000002400 */
[----:B------:R-:W-:Y:S02]  /*6090*/  FMUL.FTZ R29, R29, c[0x0][0x2ec] ;  /* 0x0000bb001d1d7a20 */ /* 0x000fe40000410000 */
[----:B------:R-:W-:Y:S02]  /*60a0*/  FMUL.FTZ R30, R30, c[0x0][0x2ec] ;  /* 0x0000bb001e1e7a20 */ /* 0x000fe40000410000 */
[----:B------:R-:W-:Y:S02]  /*60b0*/  FMUL.FTZ R31, R31, c[0x0][0x2ec] ;  /* 0x0000bb001f1f7a20 */ /* 0x000fe40000410000 */
[----:B------:R-:W-:Y:S02]  /*60c0*/  FMUL.FTZ R32, R32, c[0x0][0x2ec] ;  /* 0x0000bb0020207a20 */ /* 0x000fe40000410000 */
[----:B------:R-:W-:Y:S01]  /*60d0*/  FMUL.FTZ R33, R33, c[0x0][0x2ec] ;  /* 0x0000bb0021217a20 */ /* 0x000fe20000410000 */
[----:B------:R4:W1:Y:S01]  /*60e0*/  MUFU.TANH R209, R21 ;  /* 0x0000001500d17308 */ /* 0x0008620000002400 */
[----:B------:R-:W-:Y:S02]  /*60f0*/  FMUL.FTZ R34, R34, c[0x0][0x2ec] ;  /* 0x0000bb0022227a20 */ /* 0x000fe40000410000 */
[----:B------:R-:W-:Y:S07]  /*6100*/  FMUL.FTZ R35, R35, c[0x0][0x2ec] ;  /* 0x0000bb0023237a20 */ /* 0x000fee0000410000 */
[----:B------:R4:W1:Y:S10]  /*6110*/  MUFU.TANH R208, R22 ;  /* 0x0000001600d07308 */ /* 0x0008740000002400 */
        /* <DEDUP_REMOVED lines=12> */
[----:B------:R4:W1:Y:S02]  /*61e0*/  MUFU.TANH R165, R35 ;  /* 0x0000002300a57308 */ /* 0x0008640000002400 */
[----:B-1234-:R-:W-:-:S05]  /*61f0*/  @P0 BRA `(.L_x_673) ;  /* 0xffffe99000000947 */ /* 0x01efca000383ffff */
.L_x_672:
        /* <DEDUP_REMOVED lines=17> */
[----:B------:R-:W2:Y:S01]  /*6310*/  LDL.LU R211, [R1] ;  /* 0x0000000001d37983 */ /* 0x000ea20000300800 */
        /* <DEDUP_REMOVED lines=20> */
[----:B------:R-:W3:Y:S01]  /*6460*/  SHFL.BFLY PT, R4, R3, 0x2, 0x1f ;  /* 0x0c401f0003047f89 */ /* 0x000ee200000e0000 */
[----:B-1----:R-:W-:Y:S07]  /*6470*/  FMNMX.FTZ R5, R5, R6, !PT ;  /* 0x0000000605057209 */ /* 0x002fee0007810000 */
[----:B------:R-:W1:Y:S01]  /*6480*/  SHFL.BFLY PT, R164, R5, 0x1, 0x1f ;  /* 0x0c201f0005a47f89 */ /* 0x000e6200000e0000 */
[----:B---3--:R-:W-:Y:S07]  /*6490*/  FMNMX.FTZ R4, R3, R4, !PT ;  /* 0x0000000403047209 */ /* 0x008fee0007810000 */
[----:B------:R-:W3:Y:S01]  /*64a0*/  SHFL.BFLY PT, R3, R4, 0x1, 0x1f ;  /* 0x0c201f0004037f89 */ /* 0x000ee200000e0000 */
[----:B-1----:R-:W-:Y:S04]  /*64b0*/  FMNMX.FTZ R164, R5, R164, !PT ;  /* 0x000000a405a47209 */ /* 0x002fe80007810000 */
[C---:B------:R-:W-:Y:S01]  /*64c0*/  FSETP.NEU.FTZ.AND P1, PT, R164.reuse, -INF , PT ;  /* 0xff800000a400780b */ /* 0x040fe20003f3d000 */
[C---:B------:R-:W-:Y:S02]  /*64d0*/  FMUL.FTZ R187, R164.reuse, c[0x0][0x23c] ;  /* 0x00008f00a4bb7a20 */ /* 0x040fe40000410000 */
[----:B------:R-:W-:Y:S01]  /*64e0*/  FADD.FTZ R2, -R164, R2 ;  /* 0x00000002a4027221 */ /* 0x000fe20000010100 */
[----:B---3--:R-:W-:Y:S02]  /*64f0*/  FMNMX.FTZ R3, R4, R3, !PT ;  /* 0x0000000304037209 */ /* 0x008fe40007810000 */
[----:B------:R-:W-:Y:S01]  /*6500*/  FSEL R187, R187, RZ, P1 ;  /* 0x000000ffbbbb7208 */ /* 0x000fe20000800000 */
[----:B------:R-:W-:Y:S01]  /*6510*/  FMUL.FTZ R2, R2, c[0x0][0x23c] ;  /* 0x00008f0002027a20 */ /* 0x000fe20000410000 */
[C---:B------:R-:W-:Y:S01]  /*6520*/  FSETP.NEU.FTZ.AND P1, PT, R3.reuse, -INF , PT ;  /* 0xff8000000300780b */ /* 0x040fe20003f3d000 */
[----:B------:R-:W-:Y:S02]  /*6530*/  FMUL.FTZ R4, R3, c[0x0][0x23c] ;  /* 0x00008f0003047a20 */ /* 0x000fe40000410000 */
[--C-:B------:R-:W-:Y:S02]  /*6540*/  FFMA.FTZ R185, R177, c[0x0][0x23c], -R187.reuse ;  /* 0x00008f00b1b97a23 */ /* 0x100fe400000108bb */
[----:B------:R-:W-:Y:S01]  /*6550*/  FADD.FTZ R0, -R3, R0 ;  /* 0x0000000003007221 */ /* 0x000fe20000010100 */
[----:B------:R-:W-:Y:S01]  /*6560*/  FSEL R177, R4, RZ, P1 ;  /* 0x000000ff04b17208 */ /* 0x000fe20000800000 */
[--C-:B------:R-:W-:Y:S01]  /*6570*/  FFMA.FTZ R186, R183, c[0x0][0x23c], -R187.reuse ;  /* 0x00008f00b7ba7a23 */ /* 0x100fe200000108bb */
[----:B------:R-:W1:Y:S01]  /*6580*/  MUFU.EX2 R2, R2 ;  /* 0x0000000200027308 */ /* 0x000e620000000800 */
[----:B------:R-:W-:Y:S02]  /*6590*/  FFMA.FTZ R184, R180, c[0x0][0x23c], -R187 ;  /* 0x00008f00b4b87a23 */ /* 0x000fe400000108bb */
[--C-:B------:R-:W-:Y:S02]  /*65a0*/  FFMA.FTZ R182, R182, c[0x0][0x23c], -R177.reuse ;  /* 0x00008f00b6b67a23 */ /* 0x100fe400000108b1 */
[----:B------:R-:W-:Y:S02]  /*65b0*/  FFMA.FTZ R181, R181, c[0x0][0x23c], -R177 ;  /* 0x00008f00b5b57a23 */ /* 0x000fe400000108b1 */
[----:B------:R-:W-:Y:S02]  /*65c0*/  FFMA.FTZ R183, R193, c[0x0][0x23c], -R187 ;  /* 0x00008f00c1b77a23 */ /* 0x000fe400000108bb */
[--C-:B------:R-:W-:Y:S01]  /*65d0*/  FFMA.FTZ R180, R192, c[0x0][0x23c], -R177.reuse ;  /* 0x00008f00c0b47a23 */ /* 0x100fe200000108b1 */
[----:B------:R-:W-:Y:S01]  /*65e0*/  MUFU.EX2 R186, R186 ;  /* 0x000000ba00ba7308 */ /* 0x000fe20000000800 */
[----:B------:R-:W-:Y:S02]  /*65f0*/  FFMA.FTZ R167, R191, c[0x0][0x23c], -R177 ;  /* 0x00008f00bfa77a23 */ /* 0x000fe400000108b1 */
[----:B------:R-:W-:Y:S02]  /*6600*/  FMUL.FTZ R0, R0, c[0x0][0x23c] ;  /* 0x00008f0000007a20 */ /* 0x000fe40000410000 */
[--C-:B------:R-:W-:Y:S02]  /*6610*/  FFMA.FTZ R191, R175, c[0x0][0x23c], -R187.reuse ;  /* 0x00008f00afbf7a23 */ /* 0x100fe400000108bb */
[----:B------:R-:W-:Y:S02]  /*6620*/  FFMA.FTZ R192, R174, c[0x0][0x23c], -R187 ;  /* 0x00008f00aec07a23 */ /* 0x000fe400000108bb */
[--C-:B------:R-:W-:Y:S01]  /*6630*/  FFMA.FTZ R193, R173, c[0x0][0x23c], -R177.reuse ;  /* 0x00008f00adc17a23 */ /* 0x100fe200000108b1 */
[----:B------:R-:W3:Y:S01]  /*6640*/  MUFU.EX2 R0, R0 ;  /* 0x0000000000007308 */ /* 0x000ee20000000800 */
[----:B------:R-:W-:Y:S02]  /*6650*/  FFMA.FTZ R194, R172, c[0x0][0x23c], -R177 ;  /* 0x00008f00acc27a23 */ /* 0x000fe400000108b1 */
[----:B------:R-:W-:Y:S01]  /*6660*/  LDSM.16.MT88.4 R172, [R232+0x14800] ;  /* 0x01480000e8ac783b */ /* 0x000fe20000004200 */
[C---:B-1----:R-:W-:Y:S02]  /*6670*/  FMUL.FTZ R4, R2.reuse, R160 ;  /* 0x000000a002047220 */ /* 0x042fe40000410000 */
[C---:B------:R-:W-:Y:S02]  /*6680*/  FMUL.FTZ R5, R2.reuse, R161 ;  /* 0x000000a102057220 */ /* 0x040fe40000410000 */
[C---:B------:R-:W-:Y:S02]  /*6690*/  FMUL.FTZ R8, R2.reuse, R156 ;  /* 0x0000009c02087220 */ /* 0x040fe40000410000 */
[----:B------:R-:W1:Y:S01]  /*66a0*/  MUFU.EX2 R185, R185 ;  /* 0x000000b900b97308 */ /* 0x000e620000000800 */
[C---:B------:R-:W-:Y:S02]  /*66b0*/  FMUL.FTZ R9, R2.reuse, R157 ;  /* 0x0000009d02097220 */ /* 0x040fe40000410000 */
[C---:B------:R-:W-:Y:S02]  /*66c0*/  FMUL.FTZ R16, R2.reuse, R148 ;  /* 0x0000009402107220 */ /* 0x040fe40000410000 */
[C---:B------:R-:W-:Y:S02]  /*66d0*/  FMUL.FTZ R17, R2.reuse, R149 ;  /* 0x0000009502117220 */ /* 0x040fe40000410000 */
[C---:B------:R-:W-:Y:S02]  /*66e0*/  FMUL.FTZ R24, R2.reuse, R140 ;  /* 0x0000008c02187220 */ /* 0x040fe40000410000 */
[C---:B------:R-:W-:Y:S01]  /*66f0*/  FMUL.FTZ R25, R2.reuse, R141 ;  /* 0x0000008d02197220 */ /* 0x040fe20000410000 */
[----:B------:R-:W-:Y:S01]  /*6700*/  MUFU.EX2 R182, R182 ;  /* 0x000000b600b67308 */ /* 0x000fe20000000800 */
[C---:B------:R-:W-:Y:S02]  /*6710*/  FMUL.FTZ R32, R2.reuse, R132 ;  /* 0x0000008402207220 */ /* 0x040fe40000410000 */
[----:B------:R-:W-:Y:S02]  /*6720*/  FMUL.FTZ R33, R2, R133 ;  /* 0x0000008502217220 */ /* 0x000fe40000410000 */
[C---:B---3--:R-:W-:Y:S02]  /*6730*/  FMUL.FTZ R6, R0.reuse, R162 ;  /* 0x000000a200067220 */ /* 0x048fe40000410000 */
[C---:B------:R-:W-:Y:S02]  /*6740*/  FMUL.FTZ R7, R0.reuse, R163 ;  /* 0x000000a300077220 */ /* 0x040fe40000410000 */
[C---:B------:R-:W-:Y:S01]  /*6750*/  FMUL.FTZ R10, R0.reuse, R158 ;  /* 0x0000009e000a7220 */ /* 0x040fe20000410000 */
[----:B------:R-:W3:Y:S01]  /*6760*/  MUFU.EX2 R181, R181 ;  /* 0x000000b500b57308 */ /* 0x000ee20000000800 */
[C---:B------:R-:W-:Y:S02]  /*6770*/  FMUL.FTZ R11, R0.reuse, R159 ;  /* 0x0000009f000b7220 */ /* 0x040fe40000410000 */
[C---:B------:R-:W-:Y:S01]  /*6780*/  FMUL.FTZ R18, R0.reuse, R150 ;  /* 0x0000009600127220 */ /* 0x040fe20000410000 */
[----:B-1----:R-:W-:Y:S01]  /*6790*/  F2FP.PACK_AB R160, R185, R186 ;  /* 0x000000bab9a0723e */ /* 0x002fe200000000ff */
[C---:B------:R-:W-:Y:S01]  /*67a0*/  FMUL.FTZ R19, R0.reuse, R151 ;  /* 0x0000009700137220 */ /* 0x040fe20000410000 */
[----:B------:R-:W-:Y:S01]  /*67b0*/  LDSM.16.MT88.4 R156, [R230+0x12800] ;  /* 0x01280000e69c783b */ /* 0x000fe20000004200 */
[C---:B------:R-:W-:Y:S02]  /*67c0*/  FMUL.FTZ R26, R0.reuse, R142 ;  /* 0x0000008e001a7220 */ /* 0x040fe40000410000 */
[C---:B------:R-:W-:Y:S01]  /*67d0*/  FMUL.FTZ R27, R0.reuse, R143 ;  /* 0x0000008f001b7220 */ /* 0x040fe20000410000 */
[----:B------:R-:W-:Y:S01]  /*67e0*/  MUFU.EX2 R184, R184 ;  /* 0x000000b800b87308 */ /* 0x000fe20000000800 */
[C---:B------:R-:W-:Y:S02]  /*67f0*/  FMUL.FTZ R34, R0.reuse, R134 ;  /* 0x0000008600227220 */ /* 0x040fe40000410000 */
[----:B------:R-:W-:Y:S01]  /*6800*/  FMUL.FTZ R35, R0, R135 ;  /* 0x0000008700237220 */ /* 0x000fe20000410000 */
[----:B------:R-:W-:Y:S01]  /*6810*/  LDSM.16.MT88.4 R140, [R228+0x12000] ;  /* 0x01200000e48c783b */ /* 0x000fe20000004200 */
[--C-:B------:R-:W-:Y:S02]  /*6820*/  FFMA.FTZ R196, R171, c[0x0][0x23c], -R187.reuse ;  /* 0x00008f00abc47a23 */ /* 0x100fe400000108bb */
[----:B------:R-:W-:Y:S02]  /*6830*/  FFMA.FTZ R195, R170, c[0x0][0x23c], -R187 ;  /* 0x00008f00aac37a23 */ /* 0x000fe400000108bb */
[--C-:B------:R-:W-:Y:S01]  /*6840*/  FFMA.FTZ R197, R169, c[0x0][0x23c], -R177.reuse ;  /* 0x00008f00a9c57a23 */ /* 0x100fe200000108b1 */
[----:B------:R-:W1:Y:S01]  /*6850*/  MUFU.EX2 R183, R183 ;  /* 0x000000b700b77308 */ /* 0x000e620000000800 */
[--C-:B------:R-:W-:Y:S01]  /*6860*/  FFMA.FTZ R198, R168, c[0x0][0x23c], -R177.reuse ;  /* 0x00008f00a8c67a23 */ /* 0x100fe200000108b1 */
[----:B------:R-:W-:Y:S01]  /*6870*/  LDSM.16.MT88.4 R132, [R229+0x12000] ;  /* 0x01200000e584783b */ /* 0x000fe20000004200 */
[----:B------:R-:W-:Y:S01]  /*6880*/  FFMA.FTZ R207, R179, c[0x0][0x23c], -R177 ;  /* 0x00008f00b3cf7a23 */ /* 0x000fe200000108b1 */
[----:B---3--:R-:W-:Y:S01]  /*6890*/  F2FP.PACK_AB R161, R181, R182 ;  /* 0x000000b6b5a1723e */ /* 0x008fe200000000ff */
[C---:B------:R-:W-:Y:S02]  /*68a0*/  FMUL.FTZ R36, R2.reuse, R36 ;  /* 0x0000002402247220 */ /* 0x040fe40000410000 */
[----:B------:R-:W-:Y:S02]  /*68b0*/  FMUL.FTZ R37, R2, R37 ;  /* 0x0000002502257220 */ /* 0x000fe40000410000 */
[C---:B------:R-:W-:Y:S01]  /*68c0*/  FMUL.FTZ R38, R0.reuse, R38 ;  /* 0x0000002600267220 */ /* 0x040fe20000410000 */
[----:B------:R-:W-:Y:S01]  /*68d0*/  MUFU.EX2 R180, R180 ;  /* 0x000000b400b47308 */ /* 0x000fe20000000800 */
[----:B------:R-:W-:Y:S01]  /*68e0*/  LDSM.16.MT88.4 R148, [R228+0x10800] ;  /* 0x01080000e494783b */ /* 0x000fe20000004200 */
[----:B------:R-:W-:Y:S02]  /*68f0*/  FMUL.FTZ R39, R0, R39 ;  /* 0x0000002700277220 */ /* 0x000fe40000410000 */
[C---:B------:R-:W-:Y:S02]  /*6900*/  FMUL.FTZ R40, R2.reuse, R40 ;  /* 0x0000002802287220 */ /* 0x040fe40000410000 */
[----:B------:R-:W-:Y:S02]  /*6910*/  FMUL.FTZ R41, R2, R41 ;  /* 0x0000002902297220 */ /* 0x000fe40000410000 */
[C---:B------:R-:W-:Y:S01]  /*6920*/  FMUL.FTZ R42, R0.reuse, R42 ;  /* 0x0000002a002a7220 */ /* 0x040fe20000410000 */
[----:B------:R-:W-:Y:S01]  /*6930*/  LDSM.16.MT88.4 R168, [R228+0x12800] ;  /* 0x01280000e4a8783b */ /* 0x000fe20000004200 */
[----:B------:R-:W3:Y:S01]  /*6940*/  MUFU.EX2 R167, R167 ;  /* 0x000000a700a77308 */ /* 0x000ee20000000800 */
[----:B------:R-:W-:Y:S02]  /*6950*/  FMUL.FTZ R43, R0, R43 ;  /* 0x0000002b002b7220 */ /* 0x000fe40000410000 */
[C---:B------:R-:W-:Y:S01]  /*6960*/  FMUL.FTZ R44, R2.reuse, R44 ;  /* 0x0000002c022c7220 */ /* 0x040fe20000410000 */
[----:B-1----:R-:W-:Y:S01]  /*6970*/  F2FP.PACK_AB R162, R183, R184 ;  /* 0x000000b8b7a2723e */ /* 0x002fe200000000ff */
[----:B------:R-:W-:Y:S02]  /*6980*/  FMUL.FTZ R45, R2, R45 ;  /* 0x0000002d022d7220 */ /* 0x000fe40000410000 */
[C---:B------:R-:W-:Y:S02]  /*6990*/  FMUL.FTZ R46, R0.reuse, R46 ;  /* 0x0000002e002e7220 */ /* 0x040fe40000410000 */
[----:B------:R-:W-:Y:S01]  /*69a0*/  FMUL.FTZ R47, R0, R47 ;  /* 0x0000002f002f7220 */ /* 0x000fe20000410000 */
[----:B------:R-:W-:Y:S01]  /*69b0*/  MUFU.EX2 R191, R191 ;  /* 0x000000bf00bf7308 */ /* 0x000fe20000000800 */
[C---:B------:R-:W-:Y:S02]  /*69c0*/  FMUL.FTZ R48, R2.reuse, R48 ;  /* 0x0000003002307220 */ /* 0x040fe40000410000 */
[----:B------:R-:W-:Y:S02]  /*69d0*/  FMUL.FTZ R49, R2, R49 ;  /* 0x0000003102317220 */ /* 0x000fe40000410000 */
[C---:B------:R-:W-:Y:S02]  /*69e0*/  FMUL.FTZ R50, R0.reuse, R50 ;  /* 0x0000003200327220 */ /* 0x040fe40000410000 */
[----:B------:R-:W-:Y:S02]  /*69f0*/  FMUL.FTZ R51, R0, R51 ;  /* 0x0000003300337220 */ /* 0x000fe40000410000 */
[C---:B------:R-:W-:Y:S01]  /*6a00*/  FMUL.FTZ R52, R2.reuse, R52 ;  /* 0x0000003402347220 */ /* 0x040fe20000410000 */
[----:B------:R-:W1:Y:S01]  /*6a10*/  MUFU.EX2 R192, R192 ;  /* 0x000000c000c07308 */ /* 0x000e620000000800 */
[----:B------:R-:W-:Y:S02]  /*6a20*/  FMUL.FTZ R53, R2, R53 ;  /* 0x0000003502357220 */ /* 0x000fe40000410000 */
[C---:B------:R-:W-:Y:S01]  /*6a30*/  FMUL.FTZ R54, R0.reuse, R54 ;  /* 0x0000003600367220 */ /* 0x040fe20000410000 */
[----:B---3--:R-:W-:Y:S01]  /*6a40*/  F2FP.PACK_AB R163, R167, R180 ;  /* 0x000000b4a7a3723e */ /* 0x008fe200000000ff */
[----:B------:R-:W-:Y:S02]  /*6a50*/  FMUL.FTZ R55, R0, R55 ;  /* 0x0000003700377220 */ /* 0x000fe40000410000 */
[C---:B------:R-:W-:Y:S02]  /*6a60*/  FMUL.FTZ R56, R2.reuse, R56 ;  /* 0x0000003802387220 */ /* 0x040fe40000410000 */
[----:B------:R-:W-:Y:S01]  /*6a70*/  FMUL.FTZ R57, R2, R57 ;  /* 0x0000003902397220 */ /* 0x000fe20000410000 */
[----:B------:R-:W-:Y:S01]  /*6a80*/  MUFU.EX2 R193, R193 ;  /* 0x000000c100c17308 */ /* 0x000fe20000000800 */
[C---:B------:R-:W-:Y:S05]  /*6a90*/  HMMA.16816.F32 R4, R160.reuse, R12, R4 ;  /* 0x0000000ca004723c */ /* 0x040fea0000001804 */
[----:B------:R-:W-:Y:S02]  /*6aa0*/  FMUL.FTZ R58, R0, R58 ;  /* 0x0000003a003a7220 */ /* 0x000fe40000410000 */
[C---:B------:R-:W-:Y:S01]  /*6ab0*/  FMUL.FTZ R12, R2.reuse, R152 ;  /* 0x00000098020c7220 */ /* 0x040fe20000410000 */
[C---:B------:R-:W-:Y:S01]  /*6ac0*/  HMMA.16816.F32 R8, R160.reuse, R14, R8 ;  /* 0x0000000ea008723c */ /* 0x040fe20000001808 */
[----:B------:R-:W3:Y:S03]  /*6ad0*/  MUFU.EX2 R194, R194 ;  /* 0x000000c200c27308 */ /* 0x000ee60000000800 */
[----:B------:R-:W-:Y:S02]  /*6ae0*/  FMUL.FTZ R13, R2, R153 ;  /* 0x00000099020d7220 */ /* 0x000fe40000410000 */
[C---:B------:R-:W-:Y:S02]  /*6af0*/  FMUL.FTZ R59, R0.reuse, R59 ;  /* 0x0000003b003b7220 */ /* 0x040fe40000410000 */
[C---:B------:R-:W-:Y:S03]  /*6b00*/  FMUL.FTZ R14, R0.reuse, R154 ;  /* 0x0000009a000e7220 */ /* 0x040fe60000410000 */
[----:B------:R-:W-:Y:S01]  /*6b10*/  MUFU.EX2 R196, R196 ;  /* 0x000000c400c47308 */ /* 0x000fe20000000800 */
[----:B------:R-:W-:Y:S02]  /*6b20*/  FMUL.FTZ R15, R0, R155 ;  /* 0x0000009b000f7220 */ /* 0x000fe40000410000 */
[----:B------:R-:W4:Y:S01]  /*6b30*/  LDSM.16.MT88.4 R152, [R228+0x10000] ;  /* 0x01000000e498783b */ /* 0x000f220000004200 */
[C---:B------:R-:W-:Y:S02]  /*6b40*/  FMUL.FTZ R60, R2.reuse, R60 ;  /* 0x0000003c023c7220 */ /* 0x040fe40000410000 */
[----:B------:R-:W-:Y:S02]  /*6b50*/  FMUL.FTZ R61, R2, R61 ;  /* 0x0000003d023d7220 */ /* 0x000fe40000410000 */
[C---:B------:R-:W-:Y:S02]  /*6b60*/  HMMA.16816.F32 R12, R160.reuse, R20, R12 ;  /* 0x00000014a00c723c */ /* 0x040fe4000000180c */
[----:B------:R-:W5:Y:S01]  /*6b70*/  MUFU.EX2 R195, R195 ;  /* 0x000000c300c37308 */ /* 0x000f620000000800 */
[C---:B------:R-:W-:Y:S02]  /*6b80*/  FMUL.FTZ R62, R0.reuse, R62 ;  /* 0x0000003e003e7220 */ /* 0x040fe40000410000 */
[----:B------:R-:W-:Y:S02]  /*6b90*/  FMUL.FTZ R63, R0, R63 ;  /* 0x0000003f003f7220 */ /* 0x000fe40000410000 */
[C---:B------:R-:W-:Y:S01]  /*6ba0*/  FMUL.FTZ R20, R2.reuse, R144 ;  /* 0x0000009002147220 */ /* 0x040fe20000410000 */
[C---:B------:R-:W-:Y:S04]  /*6bb0*/  HMMA.16816.F32 R16, R160.reuse, R22, R16 ;  /* 0x00000016a010723c */ /* 0x040fe80000001810 */
[C---:B------:R-:W-:Y:S01]  /*6bc0*/  FMUL.FTZ R21, R2.reuse, R145 ;  /* 0x0000009102157220 */ /* 0x040fe20000410000 */
[----:B------:R-:W-:Y:S01]  /*6bd0*/  MUFU.EX2 R197, R197 ;  /* 0x000000c500c57308 */ /* 0x000fe20000000800 */
[----:B------:R-:W-:Y:S02]  /*6be0*/  FMUL.FTZ R64, R2, R64 ;  /* 0x0000004002407220 */ /* 0x000fe40000410000 */
[C---:B------:R-:W-:Y:S04]  /*6bf0*/  FMUL.FTZ R22, R0.reuse, R146 ;  /* 0x0000009200167220 */ /* 0x040fe80000410000 */
[----:B------:R-:W-:Y:S02]  /*6c00*/  FMUL.FTZ R23, R0, R147 ;  /* 0x0000009300177220 */ /* 0x000fe40000410000 */
[----:B------:R-:W1:Y:S01]  /*6c10*/  LDSM.16.MT88.4 R144, [R232+0x12000] ;  /* 0x01200000e890783b */ /* 0x000e620000004200 */
[----:B------:R-:W-:Y:S01]  /*6c20*/  FMUL.FTZ R65, R2, R65 ;  /* 0x0000004102417220 */ /* 0x000fe20000410000 */
[----:B------:R-:W1:Y:S01]  /*6c30*/  MUFU.EX2 R198, R198 ;  /* 0x000000c600c67308 */ /* 0x000e620000000800 */
[C---:B------:R-:W-:Y:S02]  /*6c40*/  FMUL.FTZ R66, R0.reuse, R66 ;  /* 0x0000004200427220 */ /* 0x040fe40000410000 */
[C---:B------:R-:W-:Y:S03]  /*6c50*/  HMMA.16816.F32 R20, R160.reuse, R28, R20 ;  /* 0x0000001ca014723c */ /* 0x040fe60000001814 */
[----:B------:R-:W-:Y:S02]  /*6c60*/  FMUL.FTZ R67, R0, R67 ;  /* 0x0000004300437220 */ /* 0x000fe40000410000 */
[C---:B------:R-:W-:Y:S02]  /*6c70*/  FMUL.FTZ R68, R2.reuse, R68 ;  /* 0x0000004402447220 */ /* 0x040fe40000410000 */
[C---:B------:R-:W-:Y:S01]  /*6c80*/  FMUL.FTZ R28, R2.reuse, R136 ;  /* 0x00000088021c7220 */ /* 0x040fe20000410000 */
[C---:B------:R-:W-:Y:S01]  /*6c90*/  HMMA.16816.F32 R24, R160.reuse, R30, R24 ;  /* 0x0000001ea018723c */ /* 0x040fe20000001818 */
[----:B------:R-:W-:Y:S03]  /*6ca0*/  MUFU.EX2 R207, R207 ;  /* 0x000000cf00cf7308 */ /* 0x000fe60000000800 */
[C---:B------:R-:W-:Y:S02]  /*6cb0*/  FMUL.FTZ R29, R2.reuse, R137 ;  /* 0x00000089021d7220 */ /* 0x040fe40000410000 */
[----:B------:R-:W-:Y:S02]  /*6cc0*/  FMUL.FTZ R69, R2, R69 ;  /* 0x0000004502457220 */ /* 0x000fe40000410000 */
[C---:B------:R-:W-:Y:S04]  /*6cd0*/  FMUL.FTZ R30, R0.reuse, R138 ;  /* 0x0000008a001e7220 */ /* 0x040fe80000410000 */
[C---:B------:R-:W-:Y:S02]  /*6ce0*/  FMUL.FTZ R31, R0.reuse, R139 ;  /* 0x0000008b001f7220 */ /* 0x040fe40000410000 */
[----:B------:R-:W2:Y:S01]  /*6cf0*/  LDSM.16.MT88.4 R136, [R230+0x12000] ;  /* 0x01200000e688783b */ /* 0x000ea20000004200 */
[C---:B------:R-:W-:Y:S02]  /*6d00*/  FMUL.FTZ R70, R0.reuse, R70 ;  /* 0x0000004600467220 */ /* 0x040fe40000410000 */
[----:B------:R-:W-:Y:S02]  /*6d10*/  FMUL.FTZ R71, R0, R71 ;  /* 0x0000004700477220 */ /* 0x000fe40000410000 */
[C---:B----4-:R-:W-:Y:S03]  /*6d20*/  HMMA.16816.F32 R28, R160.reuse, R152, R28 ;  /* 0x00000098a01c723c */ /* 0x050fe6000000181c */
[C---:B------:R-:W-:Y:S02]  /*6d30*/  FMUL.FTZ R72, R2.reuse, R72 ;  /* 0x0000004802487220 */ /* 0x040fe40000410000 */
[----:B------:R-:W-:Y:S02]  /*6d40*/  FMUL.FTZ R73, R2, R73 ;  /* 0x0000004902497220 */ /* 0x000fe40000410000 */
[C---:B------:R-:W-:Y:S01]  /*6d50*/  FMUL.FTZ R74, R0.reuse, R74 ;  /* 0x0000004a004a7220 */ /* 0x040fe20000410000 */
[C---:B------:R-:W-:Y:S01]  /*6d60*/  HMMA.16816.F32 R32, R160.reuse, R154, R32 ;  /* 0x0000009aa020723c */ /* 0x040fe20000001820 */
[----:B------:R-:W-:Y:S03]  /*6d70*/  LDSM.16.MT88.4 R152, [R232+0x12800] ;  /* 0x01280000e898783b */ /* 0x000fe60000004200 */
[----:B------:R-:W-:Y:S02]  /*6d80*/  FMUL.FTZ R75, R0, R75 ;  /* 0x0000004b004b7220 */ /* 0x000fe40000410000 */
[C---:B------:R-:W-:Y:S02]  /*6d90*/  FMUL.FTZ R76, R2.reuse, R76 ;  /* 0x0000004c024c7220 */ /* 0x040fe40000410000 */
[C---:B-1----:R-:W-:Y:S04]  /*6da0*/  HMMA.16816.F32 R36, R160.reuse, R144, R36 ;  /* 0x00000090a024723c */ /* 0x042fe80000001824 */
[----:B------:R-:W-:Y:S02]  /*6db0*/  FMUL.FTZ R77, R2, R77 ;  /* 0x0000004d024d7220 */ /* 0x000fe40000410000 */
[C---:B------:R-:W-:Y:S02]  /*6dc0*/  FMUL.FTZ R78, R0.reuse, R78 ;  /* 0x0000004e004e7220 */ /* 0x040fe40000410000 */
[C---:B------:R-:W-:Y:S01]  /*6dd0*/  HMMA.16816.F32 R40, R160.reuse, R146, R40 ;  /* 0x00000092a028723c */ /* 0x040fe20000001828 */
[----:B------:R-:W-:Y:S03]  /*6de0*/  LDSM.16.MT88.4 R144, [R229+0x10800] ;  /* 0x01080000e590783b */ /* 0x000fe60000004200 */
        /* <DEDUP_REMOVED lines=22> */
[----:B------:R-:W4:Y:S03]  /*6f50*/  LDSM.16.MT88.4 R140, [R229+0x14000] ;  /* 0x01400000e58c783b */ /* 0x000f260000004200 */
        /* <DEDUP_REMOVED lines=57> */
[----:B------:R-:W-:Y:S03]  /*72f0*/  FMUL.FTZ R129, R2, R129 ;  /* 0x0000008102817220 */ /* 0x000fe60000410000 */
[C---:B--2---:R-:W-:Y:S03]  /*7300*/  HMMA.16816.F32 R124, R160.reuse, R132, R124 ;  /* 0x00000084a07c723c */ /* 0x044fe6000000187c */
[C---:B------:R-:W-:Y:S02]  /*7310*/  FMUL.FTZ R130, R0.reuse, R130 ;  /* 0x0000008200827220 */ /* 0x040fe40000410000 */
[----:B------:R-:W-:Y:S02]  /*7320*/  FMUL.FTZ R131, R0, R131 ;  /* 0x0000008300837220 */ /* 0x000fe40000410000 */
[----:B------:R-:W-:Y:S01]  /*7330*/  F2FP.PACK_AB R132, R192, R191 ;  /* 0x000000bfc084723e */ /* 0x000fe200000000ff */
[--C-:B------:R-:W-:Y:S01]  /*7340*/  FFMA.FTZ R204, R210, c[0x0][0x23c], -R187.reuse ;  /* 0x00008f00d2cc7a23 */ /* 0x100fe200000108bb */
[----:B---3--:R-:W-:Y:S03]  /*7350*/  F2FP.PACK_AB R133, R194, R193 ;  /* 0x000000c1c285723e */ /* 0x008fe600000000ff */
[----:B------:R-:W-:Y:S01]  /*7360*/  HMMA.16816.F32 R128, R160, R134, R128 ;  /* 0x00000086a080723c */ /* 0x000fe20000001880 */
[----:B------:R-:W2:Y:S01]  /*7370*/  LDSM.16.MT88.4 R160, [R229+0x12800] ;  /* 0x01280000e5a0783b */ /* 0x000ea20000004200 */
[----:B------:R-:W-:Y:S01]  /*7380*/  MUFU.EX2 R204, R204 ;  /* 0x000000cc00cc7308 */ /* 0x000fe20000000800 */
[----:B------:R-:W-:Y:S02]  /*7390*/  FFMA.FTZ R205, R209, c[0x0][0x23c], -R187 ;  /* 0x00008f00d1cd7a23 */ /* 0x000fe400000108bb */
[----:B------:R-:W-:Y:S02]  /*73a0*/  FFMA.FTZ R206, R208, c[0x0][0x23c], -R177 ;  /* 0x00008f00d0ce7a23 */ /* 0x000fe400000108b1 */
[----:B-----5:R-:W-:Y:S01]  /*73b0*/  F2FP.PACK_AB R134, R195, R196 ;  /* 0x000000c4c386723e */ /* 0x020fe200000000ff */
[----:B------:R-:W-:Y:S01]  /*73c0*/  FFMA.FTZ R208, R178, c[0x0][0x23c], -R187 ;  /* 0x00008f00b2d07a23 */ /* 0x000fe200000108bb */
[----:B------:R-:W-:Y:S03]  /*73d0*/  F2FP.PACK_AB R135, R198, R197 ;  /* 0x000000c5c687723e */ /* 0x000fe600000000ff */
[----:B------:R-:W-:Y:S01]  /*73e0*/  FFMA.FTZ R203, R203, c[0x0][0x23c], -R177 ;  /* 0x00008f00cbcb7a23 */ /* 0x000fe200000108b1 */
[----:B------:R-:W-:Y:S01]  /*73f0*/  MUFU.EX2 R205, R205 ;  /* 0x000000cd00cd7308 */ /* 0x000fe20000000800 */
[--C-:B------:R-:W-:Y:S02]  /*7400*/  FFMA.FTZ R202, R202, c[0x0][0x23c], -R187.reuse ;  /* 0x00008f00caca7a23 */ /* 0x100fe400000108bb */
[C---:B----4-:R-:W-:Y:S05]  /*7410*/  HMMA.16816.F32 R4, R132.reuse, R140, R4 ;  /* 0x0000008c8404723c */ /* 0x050fea0000001804 */
[----:B------:R-:W-:Y:S02]  /*7420*/  FFMA.FTZ R201, R201, c[0x0][0x23c], -R187 ;  /* 0x00008f00c9c97a23 */ /* 0x000fe400000108bb */
[--C-:B------:R-:W-:Y:S01]  /*7430*/  FFMA.FTZ R200, R200, c[0x0][0x23c], -R177.reuse ;  /* 0x00008f00c8c87a23 */ /* 0x100fe200000108b1 */
[C---:B------:R-:W-:Y:S01]  /*7440*/  HMMA.16816.F32 R8, R132.reuse, R142, R8 ;  /* 0x0000008e8408723c */ /* 0x040fe20000001808 */
[----:B------:R-:W3:Y:S01]  /*7450*/  LDSM.16.MT88.4 R140, [R230+0x14800] ;  /* 0x01480000e68c783b */ /* 0x000ee20000004200 */
[----:B------:R-:W4:Y:S02]  /*7460*/  MUFU.EX2 R206, R206 ;  /* 0x000000ce00ce7308 */ /* 0x000f240000000800 */
[----:B------:R-:W-:Y:S02]  /*7470*/  FFMA.FTZ R199, R199, c[0x0][0x23c], -R177 ;  /* 0x00008f00c7c77a23 */ /* 0x000fe400000108b1 */
[--C-:B------:R-:W-:Y:S02]  /*7480*/  FFMA.FTZ R189, R189, c[0x0][0x23c], -R187.reuse ;  /* 0x00008f00bdbd7a23 */ /* 0x100fe400000108bb */
[C---:B-1----:R-:W-:Y:S04]  /*7490*/  HMMA.16816.F32 R12, R132.reuse, R136, R12 ;  /* 0x00000088840c723c */ /* 0x042fe8000000180c */
[--C-:B------:R-:W-:Y:S01]  /*74a0*/  FFMA.FTZ R190, R190, c[0x0][0x23c], -R187.reuse ;  /* 0x00008f00bebe7a23 */ /* 0x100fe200000108bb */
[----:B------:R-:W1:Y:S01]  /*74b0*/  MUFU.EX2 R203, R203 ;  /* 0x000000cb00cb7308 */ /* 0x000e620000000800 */
[----:B------:R-:W-:Y:S02]  /*74c0*/  FFMA.FTZ R187, R176, c[0x0][0x23c], -R187 ;  /* 0x00008f00b0bb7a23 */ /* 0x000fe400000108bb */
[C---:B------:R-:W-:Y:S01]  /*74d0*/  HMMA.16816.F32 R16, R132.reuse, R138, R16 ;  /* 0x0000008a8410723c */ /* 0x040fe20000001810 */
[----:B------:R-:W5:Y:S03]  /*74e0*/  LDSM.16.MT88.4 R136, [R229+0x14800] ;  /* 0x01480000e588783b */ /* 0x000f660000004200 */
[--C-:B------:R-:W-:Y:S02]  /*74f0*/  FFMA.FTZ R188, R188, c[0x0][0x23c], -R177.reuse ;  /* 0x00008f00bcbc7a23 */ /* 0x100fe400000108b1 */
[--C-:B------:R-:W-:Y:S01]  /*7500*/  FFMA.FTZ R166, R166, c[0x0][0x23c], -R177.reuse ;  /* 0x00008f00a6a67a23 */ /* 0x100fe200000108b1 */
[----:B------:R-:W-:Y:S01]  /*7510*/  MUFU.EX2 R187, R187 ;  /* 0x000000bb00bb7308 */ /* 0x000fe20000000800 */
[C---:B------:R-:W-:Y:S04]  /*7520*/  HMMA.16816.F32 R20, R132.reuse, R144, R20 ;  /* 0x000000908414723c */ /* 0x040fe80000001814 */
[----:B------:R-:W-:Y:S02]  /*7530*/  FFMA.FTZ R177, R165, c[0x0][0x23c], -R177 ;  /* 0x00008f00a5b17a23 */ /* 0x000fe400000108b1 */
[----:B------:R-:W-:Y:S02]  /*7540*/  FFMA.FTZ R182, R0, R252, R182 ;  /* 0x000000fc00b67223 */ /* 0x000fe400000100b6 */
[C---:B------:R-:W-:Y:S01]  /*7550*/  HMMA.16816.F32 R24, R132.reuse, R146, R24 ;  /* 0x000000928418723c */ /* 0x040fe20000001818 */
[----:B------:R-:W1:Y:S01]  /*7560*/  LDSM.16.MT88.4 R144, [R228+0x14800] ;  /* 0x01480000e490783b */ /* 0x000e620000004200 */
[----:B------:R2:W-:Y:S02]  /*7570*/  MUFU.EX2 R165, R177 ;  /* 0x000000b100a57308 */ /* 0x0005e40000000800 */
[----:B------:R-:W-:Y:S01]  /*7580*/  FFMA.FTZ R186, R2, R211, R186 ;  /* 0x000000d302ba7223 */ /* 0x000fe200000100ba */
[----:B------:R-:W-:Y:S01]  /*7590*/  MOV R2, R164 ;  /* 0x000000a400027202 */ /* 0x000fe20000000f00 */
[----:B------:R-:W-:Y:S02]  /*75a0*/  FADD.FTZ R182, R181, R182 ;  /* 0x000000b6b5b67221 */ /* 0x000fe40000010000 */
[C---:B------:R-:W-:Y:S04]  /*75b0*/  HMMA.16816.F32 R28, R132.reuse, R148, R28 ;  /* 0x00000094841c723c */ /* 0x040fe8000000181c */
[----:B------:R-:W-:Y:S01]  /*75c0*/  MUFU.EX2 R202, R202 ;  /* 0x000000ca00ca7308 */ /* 0x000fe20000000800 */
[----:B------:R-:W-:Y:S02]  /*75d0*/  FADD.FTZ R186, R185, R186 ;  /* 0x000000bab9ba7221 */ /* 0x000fe40000010000 */
[----:B------:R-:W-:Y:S01]  /*75e0*/  FADD.FTZ R182, R180, R182 ;  /* 0x000000b6b4b67221 */ /* 0x000fe20000010000 */
[C---:B------:R-:W-:Y:S01]  /*75f0*/  HMMA.16816.F32 R32, R132.reuse, R150, R32 ;  /* 0x000000968420723c */ /* 0x040fe20000001820 */
[----:B------:R-:W1:Y:S03]  /*7600*/  LDSM.16.MT88.4 R148, [R232+0x16800] ;  /* 0x01680000e894783b */ /* 0x000e660000004200 */
[----:B------:R-:W-:Y:S02]  /*7610*/  FADD.FTZ R186, R184, R186 ;  /* 0x000000bab8ba7221 */ /* 0x000fe40000010000 */
[----:B------:R-:W1:Y:S01]  /*7620*/  MUFU.EX2 R201, R201 ;  /* 0x000000c900c97308 */ /* 0x000e620000000800 */
[----:B------:R-:W-:Y:S01]  /*7630*/  FADD.FTZ R167, R167, R182 ;  /* 0x000000b6a7a77221 */ /* 0x000fe20000010000 */
[C---:B------:R-:W-:Y:S01]  /*7640*/  HMMA.16816.F32 R36, R132.reuse, R152, R36 ;  /* 0x000000988424723c */ /* 0x040fe20000001824 */
[----:B--2---:R-:W-:Y:S03]  /*7650*/  LDSM.16.MT88.4 R176, [R228+0x15800] ;  /* 0x01580000e4b0783b */ /* 0x004fe60000004200 */
[----:B------:R-:W-:Y:S02]  /*7660*/  FADD.FTZ R183, R183, R186 ;  /* 0x000000bab7b77221 */ /* 0x000fe40000010000 */
[----:B------:R-:W-:Y:S02]  /*7670*/  FADD.FTZ R167, R193, R167 ;  /* 0x000000a7c1a77221 */ /* 0x000fe40000010000 */
[C---:B------:R-:W-:Y:S01]  /*7680*/  HMMA.16816.F32 R40, R132.reuse, R154, R40 ;  /* 0x0000009a8428723c */ /* 0x040fe20000001828 */
[----:B------:R-:W-:Y:S01]  /*7690*/  MUFU.EX2 R200, R200 ;  /* 0x000000c800c87308 */ /* 0x000fe20000000800 */
[----:B------:R-:W-:Y:S02]  /*76a0*/  LDSM.16.MT88.4 R152, [R228+0x11000] ;  /* 0x01100000e498783b */ /* 0x000fe40000004200 */
[----:B------:R-:W-:Y:S02]  /*76b0*/  FADD.FTZ R183, R191, R183 ;  /* 0x000000b7bfb77221 */ /* 0x000fe40000010000 */
[----:B------:R-:W-:Y:S02]  /*76c0*/  FADD.FTZ R194, R194, R167 ;  /* 0x000000a7c2c27221 */ /* 0x000fe40000010000 */
[C---:B------:R-:W-:Y:S03]  /*76d0*/  HMMA.16816.F32 R44, R132.reuse, R156, R44 ;  /* 0x0000009c842c723c */ /* 0x040fe6000000182c */
[----:B------:R-:W2:Y:S01]  /*76e0*/  MUFU.EX2 R199, R199 ;  /* 0x000000c700c77308 */ /* 0x000ea20000000800 */
[----:B------:R-:W-:Y:S02]  /*76f0*/  FADD.FTZ R192, R192, R183 ;  /* 0x000000b7c0c07221 */ /* 0x000fe40000010000 */
[----:B------:R-:W-:Y:S02]  /*7700*/  FADD.FTZ R194, R197, R194 ;  /* 0x000000c2c5c27221 */ /* 0x000fe40000010000 */
[C---:B------:R-:W-:Y:S01]  /*7710*/  HMMA.16816.F32 R48, R132.reuse, R158, R48 ;  /* 0x0000009e8430723c */ /* 0x040fe20000001830 */
[----:B------:R-:W-:Y:S03]  /*7720*/  LDSM.16.MT88.4 R156, [R230+0x13000] ;  /* 0x01300000e69c783b */ /* 0x000fe60000004200 */
[----:B------:R-:W-:Y:S01]  /*7730*/  FADD.FTZ R192, R196, R192 ;  /* 0x000000c0c4c07221 */ /* 0x000fe20000010000 */
[----:B------:R-:W1:Y:S01]  /*7740*/  MUFU.EX2 R189, R189 ;  /* 0x000000bd00bd7308 */ /* 0x000e620000000800 */
[----:B------:R-:W-:Y:S02]  /*7750*/  FADD.FTZ R198, R198, R194 ;  /* 0x000000c2c6c67221 */ /* 0x000fe40000010000 */
[C---:B------:R-:W-:Y:S04]  /*7760*/  HMMA.16816.F32 R52, R132.reuse, R160, R52 ;  /* 0x000000a08434723c */ /* 0x040fe80000001834 */
[----:B------:R-:W-:Y:S02]  /*7770*/  FADD.FTZ R195, R195, R192 ;  /* 0x000000c0c3c37221 */ /* 0x000fe40000010000 */
[----:B----4-:R-:W-:Y:S01]  /*7780*/  FADD.FTZ R198, R206, R198 ;  /* 0x000000c6cec67221 */ /* 0x010fe20000010000 */
[----:B------:R-:W4:Y:S01]  /*7790*/  MUFU.EX2 R190, R190 ;  /* 0x000000be00be7308 */ /* 0x000f220000000800 */
[C---:B------:R-:W-:Y:S01]  /*77a0*/  HMMA.16816.F32 R56, R132.reuse, R162, R56 ;  /* 0x000000a28438723c */ /* 0x040fe20000001838 */
[----:B------:R-:W-:Y:S03]  /*77b0*/  LDSM.16.MT88.4 R160, [R229+0x13000] ;  /* 0x01300000e5a0783b */ /* 0x000fe60000004200 */
[----:B------:R-:W-:Y:S04]  /*77c0*/  FADD.FTZ R195, R204, R195 ;  /* 0x000000c3ccc37221 */ /* 0x000fe80000010000 */
[C---:B------:R-:W-:Y:S01]  /*77d0*/  HMMA.16816.F32 R60, R132.reuse, R168, R60 ;  /* 0x000000a8843c723c */ /* 0x040fe2000000183c */
[----:B------:R-:W-:Y:S07]  /*77e0*/  MUFU.EX2 R188, R188 ;  /* 0x000000bc00bc7308 */ /* 0x000fee0000000800 */
[C---:B------:R-:W-:Y:S01]  /*77f0*/  HMMA.16816.F32 R64, R132.reuse, R170, R64 ;  /* 0x000000aa8440723c */ /* 0x040fe20000001840 */
[----:B------:R-:W-:Y:S02]  /*7800*/  LDSM.16.MT88.4 R168, [R228+0x13000] ;  /* 0x01300000e4a8783b */ /* 0x000fe40000004200 */
[----:B------:R-:W1:Y:S05]  /*7810*/  MUFU.EX2 R208, R208 ;  /* 0x000000d000d07308 */ /* 0x000e6a0000000800 */
[C---:B------:R-:W-:Y:S05]  /*7820*/  HMMA.16816.F32 R68, R132.reuse, R172, R68 ;  /* 0x000000ac8444723c */ /* 0x040fea0000001844 */
[----:B------:R-:W1:Y:S03]  /*7830*/  MUFU.EX2 R166, R166 ;  /* 0x000000a600a67308 */ /* 0x000e660000000800 */
[C---:B------:R-:W-:Y:S01]  /*7840*/  HMMA.16816.F32 R72, R132.reuse, R174, R72 ;  /* 0x000000ae8448723c */ /* 0x040fe20000001848 */
[----:B------:R-:W-:Y:S07]  /*7850*/  LDSM.16.MT88.4 R172, [R232+0x15000] ;  /* 0x01500000e8ac783b */ /* 0x000fee0000004200 */
        /* <DEDUP_REMOVED lines=19> */
[----:B------:R-:W-:Y:S01]  /*7990*/  HMMA.16816.F32 R128, R132, R146, R128 ;  /* 0x000000928480723c */ /* 0x000fe20000001880 */
[----:B------:R-:W1:Y:S06]  /*79a0*/  LDSM.16.MT88.4 R144, [R232+0x13000] ;  /* 0x01300000e890783b */ /* 0x000e6c0000004200 */
[C---:B------:R-:W-:Y:S01]  /*79b0*/  F2FP.PACK_AB R132, R205.reuse, R204 ;  /* 0x000000cccd84723e */ /* 0x040fe200000000ff */
[----:B------:R-:W-:Y:S01]  /*79c0*/  FADD.FTZ R205, R205, R195 ;  /* 0x000000c3cdcd7221 */ /* 0x000fe20000010000 */
[----:B------:R-:W-:Y:S03]  /*79d0*/  F2FP.PACK_AB R133, R203, R206 ;  /* 0x000000cecb85723e */ /* 0x000fe600000000ff */
[----:B------:R-:W-:Y:S01]  /*79e0*/  F2FP.PACK_AB R134, R201, R202 ;  /* 0x000000cac986723e */ /* 0x000fe200000000ff */
[----:B------:R-:W-:Y:S01]  /*79f0*/  FADD.FTZ R205, R202, R205 ;  /* 0x000000cdcacd7221 */ /* 0x000fe20000010000 */
[----:B--2---:R-:W-:Y:S01]  /*7a00*/  F2FP.PACK_AB R135, R199, R200 ;  /* 0x000000c8c787723e */ /* 0x004fe200000000ff */
[----:B------:R-:W-:Y:S02]  /*7a10*/  FADD.FTZ R203, R203, R198 ;  /* 0x000000c6cbcb7221 */ /* 0x000fe40000010000 */
[----:B------:R-:W-:Y:S02]  /*7a20*/  FADD.FTZ R201, R201, R205 ;  /* 0x000000cdc9c97221 */ /* 0x000fe40000010000 */
[----:B------:R-:W-:Y:S02]  /*7a30*/  FADD.FTZ R203, R200, R203 ;  /* 0x000000cbc8cb7221 */ /* 0x000fe40000010000 */
[C---:B---3--:R-:W-:Y:S03]  /*7a40*/  HMMA.16816.F32 R4, R132.reuse, R140, R4 ;  /* 0x0000008c8404723c */ /* 0x048fe60000001804 */
[----:B------:R-:W-:Y:S02]  /*7a50*/  FADD.FTZ R201, R189, R201 ;  /* 0x000000c9bdc97221 */ /* 0x000fe40000010000 */
[----:B------:R-:W-:Y:S02]  /*7a60*/  FADD.FTZ R199, R199, R203 ;  /* 0x000000cbc7c77221 */ /* 0x000fe40000010000 */
[----:B----4-:R-:W-:Y:S01]  /*7a70*/  FADD.FTZ R201, R190, R201 ;  /* 0x000000c9bec97221 */ /* 0x010fe20000010000 */
[C---:B------:R-:W-:Y:S01]  /*7a80*/  HMMA.16816.F32 R8, R132.reuse, R142, R8 ;  /* 0x0000008e8408723c */ /* 0x040fe20000001808 */
[----:B------:R-:W2:Y:S03]  /*7a90*/  LDSM.16.MT88.4 R140, [R230+0x15000] ;  /* 0x01500000e68c783b */ /* 0x000ea60000004200 */
[----:B------:R-:W-:Y:S02]  /*7aa0*/  FADD.FTZ R201, R208, R201 ;  /* 0x000000c9d0c97221 */ /* 0x000fe40000010000 */
[----:B------:R-:W-:Y:S02]  /*7ab0*/  FADD.FTZ R199, R188, R199 ;  /* 0x000000c7bcc77221 */ /* 0x000fe40000010000 */
[C---:B-----5:R-:W-:Y:S04]  /*7ac0*/  HMMA.16816.F32 R12, R132.reuse, R136, R12 ;  /* 0x00000088840c723c */ /* 0x060fe8000000180c */
[----:B------:R-:W-:Y:S02]  /*7ad0*/  FADD.FTZ R0, R187, R201 ;  /* 0x000000c9bb007221 */ /* 0x000fe40000010000 */
[----:B------:R-:W-:Y:S02]  /*7ae0*/  FADD.FTZ R199, R207, R199 ;  /* 0x000000c7cfc77221 */ /* 0x000fe40000010000 */
[C---:B------:R-:W-:Y:S01]  /*7af0*/  HMMA.16816.F32 R16, R132.reuse, R138, R16 ;  /* 0x0000008a8410723c */ /* 0x040fe20000001810 */
[----:B------:R-:W3:Y:S03]  /*7b00*/  LDSM.16.MT88.4 R136, [R229+0x15000] ;  /* 0x01500000e588783b */ /* 0x000ee60000004200 */
[----:B------:R-:W-:Y:S04]  /*7b10*/  FADD.FTZ R199, R166, R199 ;  /* 0x000000c7a6c77221 */ /* 0x000fe80000010000 */
[C---:B------:R-:W-:Y:S01]  /*7b20*/  HMMA.16816.F32 R20, R132.reuse, R148, R20 ;  /* 0x000000948414723c */ /* 0x040fe20000001814 */
[----:B------:R4:W-:Y:S03]  /*7b30*/  STL [R1], R0 ;  /* 0x0000000001007387 */ /* 0x0009e60000100800 */
[----:B------:R-:W-:Y:S04]  /*7b40*/  FADD.FTZ R252, R165, R199 ;  /* 0x000000c7a5fc7221 */ /* 0x000fe80000010000 */
[C---:B------:R-:W-:Y:S01]  /*7b50*/  HMMA.16816.F32 R24, R132.reuse, R150, R24 ;  /* 0x000000968418723c */ /* 0x040fe20000001818 */
[----:B------:R-:W-:Y:S07]  /*7b60*/  LDSM.16.MT88.4 R148, [R232+0x17000] ;  /* 0x01700000e894783b */ /* 0x000fee0000004200 */
[C---:B------:R-:W-:Y:S08]  /*7b70*/  HMMA.16816.F32 R28, R132.reuse, R152, R28 ;  /* 0x00000098841c723c */ /* 0x040ff0000000181c */
[C---:B------:R-:W-:Y:S04]  /*7b80*/  HMMA.16816.F32 R32, R132.reuse, R154, R32 ;  /* 0x0000009a8420723c */ /* 0x040fe80000001820 */
[----:B----4-:R-:W-:Y:S04]  /*7b90*/  MOV R0, R3 ;  /* 0x0000000300007202 */ /* 0x010fe80000000f00 */
[C---:B-1----:R-:W-:Y:S08]  /*7ba0*/  HMMA.16816.F32 R36, R132.reuse, R144, R36 ;  /* 0x000000908424723c */ /* 0x042ff00000001824 */
[C---:B------:R-:W-:Y:S01]  /*7bb0*/  HMMA.16816.F32 R40, R132.reuse, R146, R40 ;  /* 0x000000928428723c */ /* 0x040fe20000001828 */
[----:B------:R-:W1:Y:S07]  /*7bc0*/  LDSM.16.MT88.4 R144, [R228+0x15000] ;  /* 0x01500000e490783b */ /* 0x000e6e0000004200 */
[C---:B------:R-:W-:Y:S08]  /*7bd0*/  HMMA.16816.F32 R44, R132.reuse, R156, R44 ;  /* 0x0000009c842c723c */ /* 0x040ff0000000182c */
[C---:B------:R-:W-:Y:S01]  /*7be0*/  HMMA.16816.F32 R48, R132.reuse, R158, R48 ;  /* 0x0000009e8430723c */ /* 0x040fe20000001830 */
[----:B------:R-:W-:Y:S07]  /*7bf0*/  LDSM.16.MT88.4 R156, [R232+0x11800] ;  /* 0x01180000e89c783b */ /* 0x000fee0000004200 */
[C---:B------:R-:W-:Y:S08]  /*7c00*/  HMMA.16816.F32 R52, R132.reuse, R160, R52 ;  /* 0x000000a08434723c */ /* 0x040ff00000001834 */
[C---:B------:R-:W-:Y:S08]  /*7c10*/  HMMA.16816.F32 R56, R132.reuse, R162, R56 ;  /* 0x000000a28438723c */ /* 0x040ff00000001838 */
[C---:B------:R-:W-:Y:S07]  /*7c20*/  HMMA.16816.F32 R60, R132.reuse, R168, R60 ;  /* 0x000000a8843c723c */ /* 0x040fee000000183c */
[----:B------:R-:W-:Y:S01]  /*7c30*/  F2FP.PACK_AB R168, R190, R189 ;  /* 0x000000bdbea8723e */ /* 0x000fe200000000ff */
[C---:B------:R-:W-:Y:S04]  /*7c40*/  HMMA.16816.F32 R64, R132.reuse, R170, R64 ;  /* 0x000000aa8440723c */ /* 0x040fe80000001840 */
[----:B------:R-:W-:Y:S03]  /*7c50*/  F2FP.PACK_AB R169, R207, R188 ;  /* 0x000000bccfa9723e */ /* 0x000fe600000000ff */
[----:B------:R-:W-:Y:S01]  /*7c60*/  F2FP.PACK_AB R170, R187, R208 ;  /* 0x000000d0bbaa723e */ /* 0x000fe200000000ff */
[C---:B------:R-:W-:Y:S04]  /*7c70*/  HMMA.16816.F32 R68, R132.reuse, R172, R68 ;  /* 0x000000ac8444723c */ /* 0x040fe80000001844 */
[----:B------:R-:W-:Y:S04]  /*7c80*/  F2FP.PACK_AB R171, R165, R166 ;  /* 0x000000a6a5ab723e */ /* 0x000fe800000000ff */
        /* <DEDUP_REMOVED lines=18> */
[C---:B------:R-:W-:Y:S08]  /*7db0*/  HMMA.16816.F32 R120, R132.reuse, R138, R120 ;  /* 0x0000008a8478723c */ /* 0x040ff00000001878 */
[C---:B-1----:R-:W-:Y:S08]  /*7dc0*/  HMMA.16816.F32 R124, R132.reuse, R144, R124 ;  /* 0x00000090847c723c */ /* 0x042ff0000000187c */
[----:B------:R-:W-:Y:S08]  /*7dd0*/  HMMA.16816.F32 R128, R132, R146, R128 ;  /* 0x000000928480723c */ /* 0x000ff00000001880 */
[C---:B------:R-:W-:Y:S01]  /*7de0*/  HMMA.16816.F32 R160, R168.reuse, R156, R4 ;  /* 0x0000009ca8a0723c */ /* 0x040fe20000001804 */
[----:B------:R-:W1:Y:S07]  /*7df0*/  LDSM.16.MT88.4 R4, [R232+0x13800] ;  /* 0x01380000e804783b */ /* 0x000e6e0000004200 */
[C---:B------:R-:W-:Y:S01]  /*7e00*/  HMMA.16816.F32 R156, R168.reuse, R158, R8 ;  /* 0x0000009ea89c723c */ /* 0x040fe20000001808 */
[----:B------:R-:W3:Y:S07]  /*7e10*/  LDSM.16.MT88.4 R8, [R230+0x13800] ;  /* 0x01380000e608783b */ /* 0x000eee0000004200 */
[C---:B----4-:R-:W-:Y:S01]  /*7e20*/  HMMA.16816.F32 R152, R168.reuse, R148, R12 ;  /* 0x00000094a898723c */ /* 0x050fe2000000180c */
[----:B------:R-:W4:Y:S07]  /*7e30*/  LDSM.16.MT88.4 R12, [R229+0x13800] ;  /* 0x01380000e50c783b */ /* 0x000f2e0000004200 */
[C---:B------:R-:W-:Y:S01]  /*7e40*/  HMMA.16816.F32 R148, R168.reuse, R150, R16 ;  /* 0x00000096a894723c */ /* 0x040fe20000001810 */
[----:B------:R-:W5:Y:S07]  /*7e50*/  LDSM.16.MT88.4 R16, [R228+0x13800] ;  /* 0x01380000e410783b */ /* 0x000f6e0000004200 */
[C---:B--2---:R-:W-:Y:S01]  /*7e60*/  HMMA.16816.F32 R144, R168.reuse, R140, R20 ;  /* 0x0000008ca890723c */ /* 0x044fe20000001814 */
[----:B------:R-:W2:Y:S07]  /*7e70*/  LDSM.16.MT88.4 R20, [R232+0x15800] ;  /* 0x01580000e814783b */ /* 0x000eae0000004200 */
[C---:B------:R-:W-:Y:S01]  /*7e80*/  HMMA.16816.F32 R140, R168.reuse, R142, R24 ;  /* 0x0000008ea88c723c */ /* 0x040fe20000001818 */
[----:B------:R-:W2:Y:S07]  /*7e90*/  LDSM.16.MT88.4 R24, [R230+0x15800] ;  /* 0x01580000e618783b */ /* 0x000eae0000004200 */
[C---:B------:R-:W-:Y:S01]  /*7ea0*/  HMMA.16816.F32 R136, R168.reuse, R172, R28 ;  /* 0x000000aca888723c */ /* 0x040fe2000000181c */
[----:B------:R-:W2:Y:S07]  /*7eb0*/  LDSM.16.MT88.4 R28, [R229+0x15800] ;  /* 0x01580000e51c783b */ /* 0x000eae0000004200 */
        /* <DEDUP_REMOVED lines=26> */
[C---:B------:R-:W-:Y:S08]  /*8060*/  HMMA.16816.F32 R120, R168.reuse, R10, R120 ;  /* 0x0000000aa878723c */ /* 0x040ff00000001878 */
[C---:B----4-:R-:W-:Y:S08]  /*8070*/  HMMA.16816.F32 R124, R168.reuse, R12, R124 ;  /* 0x0000000ca87c723c */ /* 0x050ff0000000187c */
[----:B------:R-:W-:Y:S01]  /*8080*/  HMMA.16816.F32 R128, R168, R14, R128 ;  /* 0x0000000ea880723c */ /* 0x000fe20000001880 */
[----:B------:R-:W-:-:S07]  /*8090*/  @P0 BRA `(.L_x_671) ;  /* 0xffffcda000000947 */ /* 0x000fce000383ffff */
.L_x_670:
[----:B------:R-:W2:Y:S01]  /*80a0*/  LDL.LU R5, [R1] ;  /* 0x0000000001057983 */ /* 0x000ea20000300800 */
[----:B------:R-:W1:Y:S01]  /*80b0*/  S2UR UR6, SR_CTAID.Y ;  /* 0x00000000000679c3 */ /* 0x000e620000002600 */
[----:B------:R-:W-:Y:S01]  /*80c0*/  UISETP.NE.AND UP0, UPT, UR9, -0x1, UPT ;  /* 0xffffffff0900788c */ /* 0x000fe2000bf05270 */
[----:B------:R-:W-:Y:S01]  /*80d0*/  BSSY B0, `(.L_x_674) ;  /* 0x000018f000007945 */ /* 0x000fe20003800000 */
[----:B------:R-:W3:Y:S01]  /*80e0*/  SHFL.BFLY PT, R0, R252, 0x2, 0x1f ;  /* 0x0c401f00fc007f89 */ /* 0x000ee200000e0000 */
[----:B------:R-:W-:-:S02]  /*80f0*/  ULDC.64 UR4, c[0x0][0x1e8] ;  /* 0x00007a0000047ab9 */ /* 0x000fc40000000a00 */
[----:B------:R-:W-:Y:S01]  /*8100*/  ULDC UR8, c[0x0][0x214] ;  /* 0x0000850000087ab9 */ /* 0x000fe20000000800 */
[----:B------:R-:W4:Y:S01]  /*8110*/  S2R R6, SR_TID.X ;  /* 0x0000000000067919 */ /* 0x000f220000002100 */
[----:B------:R-:W5:Y:S01]  /*8120*/  S2UR UR10, SR_CTAID.X ;  /* 0x00000000000a79c3 */ /* 0x000f620000002500 */
[----:B------:R-:W-:Y:S02]  /*8130*/  UMOV UR24, URZ ;  /* 0x0000003f00187c82 */ /* 0x000fe40008000000 */
[----:B------:R-:W-:Y:S02]  /*8140*/  UMOV UR25, URZ ;  /* 0x0000003f00197c82 */ /* 0x000fe40008000000 */
[----:B------:R-:W-:-:S03]  /*8150*/  @UP0 UIMAD.WIDE.U32 UR18, UR9, UR4, URZ ;  /* 0x00000004091202a5 */ /* 0x000fc6000f8e003f */
[----:B------:R-:W5:Y:S01]  /*8160*/  S2UR UR11, SR_CTAID.Z ;  /* 0x00000000000b79c3 */ /* 0x000f620000002700 */
[----:B------:R-:W-:-:S03]  /*8170*/  @UP0 UIMAD UR7, UR9, UR5, UR19 ;  /* 0x00000005090702a4 */ /* 0x000fc6000f8e0213 */
[----:B------:R-:W-:Y:S02]  /*8180*/  ULDC.64 UR4, c[0x0][0x1e0] ;  /* 0x0000780000047ab9 */ /* 0x000fe40000000a00 */
[----:B-1----:R-:W-:Y:S02]  /*8190*/  @!UP0 USHF.R.S32.HI UR13, URZ, 0x1f, UR6 ;  /* 0x0000001f3f0d8899 */ /* 0x002fe40008011406 */
[----:B------:R-:W-:Y:S01]  /*81a0*/  @!UP0 UIMAD.WIDE.U32 UR22, UR6, UR4, URZ ;  /* 0x00000004061682a5 */ /* 0x000fe2000f8e003f */
[----:B---3--:R-:W-:Y:S01]  /*81b0*/  FADD.FTZ R252, R0, R252 ;  /* 0x000000fc00fc7221 */ /* 0x008fe20000010000 */
[----:B------:R-:W-:Y:S01]  /*81c0*/  @!UP0 UIMAD UR13, UR13, UR4, URZ ;  /* 0x000000040d0d82a4 */ /* 0x000fe2000f8e023f */
[----:B----4-:R-:W-:-:S03]  /*81d0*/  SHF.R.S32.HI R7, RZ, 0x1f, R6 ;  /* 0x0000001fff077819 */ /* 0x010fc60000011406 */
[----:B------:R-:W1:Y:S01]  /*81e0*/  SHFL.BFLY PT, R0, R252, 0x1, 0x1f ;  /* 0x0c201f00fc007f89 */ /* 0x000e6200000e0000 */
[----:B------:R-:W-:Y:S01]  /*81f0*/  ULDC.U8 UR4, c[0x0][0x329] ;  /* 0x0000ca4000047ab9 */ /* 0x000fe20000000000 */
[CC--:B------:R-:W-:Y:S01]  /*8200*/  LEA.HI R8, R7.reuse, R6.reuse, RZ, 0x2 ;  /* 0x0000000607087211 */ /* 0x0c0fe200078f10ff */
[----:B------:R-:W-:Y:S01]  /*8210*/  UISETP.NE.AND UP1, UPT, UR4, URZ, UPT ;  /* 0x0000003f0400728c */ /* 0x000fe2000bf25270 */
[----:B------:R-:W-:Y:S01]  /*8220*/  LEA.HI R7, R7, R6, RZ, 0x5 ;  /* 0x0000000607077211 */ /* 0x000fe200078f28ff */
[----:B------:R-:W-:Y:S01]  /*8230*/  @!UP0 UIMAD UR13, UR6, UR5, UR13 ;  /* 0x00000005060d82a4 */ /* 0x000fe2000f8e020d */
[--C-:B------:R-:W-:Y:S01]  /*8240*/  SHF.R.S32.HI R10, RZ, 0x2, R8.reuse ;  /* 0x00000002ff0a7819 */ /* 0x100fe20000011408 */
[----:B------:R-:W-:Y:S01]  /*8250*/  @!UP0 UMOV UR18, UR22 ;  /* 0x0000001600128c82 */ /* 0x000fe20008000000 */
[----:B------:R-:W-:Y:S01]  /*8260*/  SHF.R.S32.HI R9, RZ, 0x1f, R8 ;  /* 0x0000001fff097819 */ /* 0x000fe20000011408 */
[----:B------:R-:W-:Y:S01]  /*8270*/  ULDC.U8 UR5, c[0x0][0x328] ;  /* 0x0000ca0000057ab9 */ /* 0x000fe20000000000 */
[----:B------:R-:W-:Y:S01]  /*8280*/  LOP3.LUT R8, R8, 0x3ffffffc, RZ, 0xc0, !PT ;  /* 0x3ffffffc08087812 */ /* 0x000fe200078ec0ff */
[----:B------:R-:W-:Y:S01]  /*8290*/  UISETP.NE.AND UP2, UPT, UR5, URZ, UPT ;  /* 0x0000003f0500728c */ /* 0x000fe2000bf45270 */
[----:B------:R-:W-:Y:S01]  /*82a0*/  LEA.HI R9, R9, R10, RZ, 0x3 ;  /* 0x0000000a09097211 */ /* 0x000fe200078f18ff */
[----:B------:R-:W-:Y:S01]  /*82b0*/  @!UP0 UIADD3 UR7, UR23, UR13, URZ ;  /* 0x0000000d17078290 */ /* 0x000fe2000fffe03f */
[----:B------:R-:W-:Y:S01]  /*82c0*/  IADD3 R8, -R8, R6, RZ ;  /* 0x0000000608087210 */ /* 0x000fe20007ffe1ff */
[----:B------:R-:W-:Y:S01]  /*82d0*/  UISETP.NE.OR UP3, UPT, UR4, URZ, !UP2 ;  /* 0x0000003f0400728c */ /* 0x000fe2000d765670 */
[----:B------:R-:W-:Y:S01]  /*82e0*/  LOP3.LUT R9, R9, 0xfffffff8, RZ, 0xc0, !PT ;  /* 0xfffffff809097812 */ /* 0x000fe200078ec0ff */
[----:B------:R-:W-:-:S02]  /*82f0*/  @UP1 ULDC UR14, c[0x0][0x210] ;  /* 0x00008400000e1ab9 */ /* 0x000fc40000000800 */
[----:B------:R-:W-:Y:S01]  /*8300*/  ULDC UR5, c[0x0][0x234] ;  /* 0x00008d0000057ab9 */ /* 0x000fe20000000800 */
[----:B------:R-:W-:Y:S01]  /*8310*/  IADD3 R9, R10, -R9, RZ ;  /* 0x800000090a097210 */ /* 0x000fe20007ffe0ff */
[----:B------:R-:W-:Y:S01]  /*8320*/  @UP1 UIMAD UR14, UR14, UR8, URZ ;  /* 0x000000080e0e12a4 */ /* 0x000fe2000f8e023f */
[----:B------:R-:W-:Y:S01]  /*8330*/  SHF.R.S32.HI R10, RZ, 0x5, R7 ;  /* 0x00000005ff0a7819 */ /* 0x000fe20000011407 */
[----:B-1----:R-:W-:Y:S01]  /*8340*/  FADD.FTZ R0, R252, R0 ;  /* 0x00000000fc007221 */ /* 0x002fe20000010000 */
[C---:B------:R-:W-:Y:S01]  /*8350*/  SHF.L.U32 R11, R9.reuse, 0x6, RZ ;  /* 0x00000006090b7819 */ /* 0x040fe200000006ff */
[----:B------:R-:W-:Y:S01]  /*8360*/  @!UP1 USEL UR14, UR8, UR5, !UP2 ;  /* 0x00000005080e9287 */ /* 0x000fe2000d000000 */
[----:B------:R-:W-:Y:S01]  /*8370*/  LOP3.LUT R12, R9, 0x1, RZ, 0xc0, !PT ;  /* 0x00000001090c7812 */ /* 0x000fe200078ec0ff */
[----:B------:R-:W-:Y:S01]  /*8380*/  ULDC UR4, c[0x0][0x1c0] ;  /* 0x0000700000047ab9 */ /* 0x000fe20000000800 */
[----:B------:R-:W-:Y:S01]  /*8390*/  FSETP.NE.FTZ.AND P3, PT, R0, RZ, PT ;  /* 0x000000ff0000720b */ /* 0x000fe20003f75000 */
[----:B------:R-:W-:Y:S01]  /*83a0*/  @UP1 UMOV UR19, 0x1 ;  /* 0x0000000100131882 */ /* 0x000fe20000000000 */
[----:B------:R-:W-:Y:S01]  /*83b0*/  LOP3.LUT R11, R11, 0x1c0, RZ, 0xc0, !PT ;  /* 0x000001c00b0b7812 */ /* 0x000fe200078ec0ff */
[----:B------:R-:W-:Y:S01]  /*83c0*/  @!UP1 UIMAD UR19, UR14, UR4, URZ ;  /* 0x000000040e1392a4 */ /* 0x000fe2000f8e023f */
[----:B------:R-:W-:Y:S01]  /*83d0*/  LEA R8, R10, R8, 0x9 ;  /* 0x000000080a087211 */ /* 0x000fe200078e48ff */
[----:B------:R-:W-:Y:S01]  /*83e0*/  @!UP3 UIMAD UR21, UR6, UR8, URZ ;  /* 0x000000080615b2a4 */ /* 0x000fe2000f8e023f */
[----:B------:R-:W-:Y:S01]  /*83f0*/  LEA.HI R11, R11, R11, RZ, 0x1d ;  /* 0x0000000b0b0b7211 */ /* 0x000fe200078fe8ff */
[----:B------:R-:W-:Y:S01]  /*8400*/  @UP1 ULDC UR20, c[0x0][0x210] ;  /* 0x0000840000141ab9 */ /* 0x000fe20000000800 */
[----:B------:R-:W-:Y:S01]  /*8410*/  ISETP.NE.U32.AND P0, PT, R12, 0x1, PT ;  /* 0x000000010c00780c */ /* 0x000fe20003f05070 */
[----:B------:R-:W-:Y:S01]  /*8420*/  UIMAD UR4, UR6, UR19, URZ ;  /* 0x00000013060472a4 */ /* 0x000fe2000f8e023f */
[----:B------:R-:W-:Y:S01]  /*8430*/  LEA R8, R8, R11, 0x1 ;  /* 0x0000000b08087211 */ /* 0x000fe200078e08ff */
[----:B------:R-:W-:Y:S01]  /*8440*/  @!UP1 UMOV UR20, 0x1 ;  /* 0x0000000100149882 */ /* 0x000fe20000000000 */
[----:B------:R-:W-:Y:S01]  /*8450*/  MOV R12, 0x40 ;  /* 0x00000040000c7802 */ /* 0x000fe20000000f00 */
[----:B------:R-:W-:Y:S01]  /*8460*/  @!UP3 USEL UR21, UR21, UR9, !UP0 ;  /* 0x000000091515b287 */ /* 0x000fe2000c000000 */
[----:B------:R-:W-:Y:S01]  /*8470*/  SHF.L.U32 R8, R8, 0x1, RZ ;  /* 0x0000000108087819 */ /* 0x000fe200000006ff */
[----:B-----5:R-:W-:Y:S01]  /*8480*/  UIMAD UR5, UR10, UR20, URZ ;  /* 0x000000140a0572a4 */ /* 0x020fe2000f8e023f */
[----:B------:R-:W-:Y:S01]  /*8490*/  LOP3.LUT R7, R7, 0xffffffe0, RZ, 0xc0, !PT ;  /* 0xffffffe007077812 */ /* 0x000fe200078ec0ff */
[----:B------:R-:W-:Y:S01]  /*84a0*/  USEL UR4, UR4, URZ, UP3 ;  /* 0x0000003f04047287 */ /* 0x000fe20009800000 */
[C---:B------:R-:W-:Y:S01]  /*84b0*/  IADD3 R11, R8.reuse, -0x10, RZ ;  /* 0xfffffff0080b7810 */ /* 0x040fe20007ffe0ff */
[----:B------:R-:W-:Y:S01]  /*84c0*/  USHF.L.U32 UR5, UR5, 0x6, URZ ;  /* 0x0000000605057899 */ /* 0x000fe2000800063f */
[----:B------:R-:W-:Y:S01]  /*84d0*/  IADD3 R7, -R7, R6, RZ ;  /* 0x0000000607077210 */ /* 0x000fe20007ffe1ff */
[----:B------:R-:W-:Y:S01]  /*84e0*/  UIMAD UR14, UR11, UR14, UR4 ;  /* 0x0000000e0b0e72a4 */ /* 0x000fe2000f8e0204 */
[----:B------:R-:W-:Y:S01]  /*84f0*/  @P0 IADD3 R11, R8, 0x10, RZ ;  /* 0x00000010080b0810 */ /* 0x000fe20007ffe0ff */
[----:B------:R-:W-:Y:S01]  /*8500*/  @!UP3 UMOV UR24, UR21 ;  /* 0x000000150018bc82 */ /* 0x000fe20008000000 */
[----:B------:R-:W-:Y:S01]  /*8510*/  MOV R6, 0x7f800000 ;  /* 0x7f80000000067802 */ /* 0x000fe20000000f00 */
[----:B------:R-:W-:-:S02]  /*8520*/  USHF.R.S32.HI UR4, URZ, 0x1f, UR5 ;  /* 0x0000001f3f047899 */ /* 0x000fc40008011405 */
[----:B------:R-:W-:Y:S02]  /*8530*/  @!UP3 USHF.R.S32.HI UR25, URZ, 0x1f, UR21 ;  /* 0x0000001f3f19b899 */ /* 0x000fe40008011415 */
[----:B------:R-:W-:Y:S02]  /*8540*/  USHF.R.S32.HI UR6, URZ, 0x1f, UR14 ;  /* 0x0000001f3f067899 */ /* 0x000fe4000801140e */
[----:B------:R-:W-:-:S04]  /*8550*/  UIADD3 UR5, UP2, UP1, UR5, UR24, UR14 ;  /* 0x0000001805057290 */ /* 0x000fc8000f95e00e */
[----:B------:R-:W-:Y:S01]  /*8560*/  UIADD3.X UR4, UR4, UR25, UR6, UP2, UP1 ;  /* 0x0000001904047290 */ /* 0x000fe200097e2406 */
[----:B--2---:R-:W1:Y:S02]  /*8570*/  SHFL.BFLY PT, R4, R5, 0x2, 0x1f ;  /* 0x0c401f0005047f89 */ /* 0x004e6400000e0000 */
[----:B-1----:R-:W-:Y:S01]  /*8580*/  FADD.FTZ R4, R4, R5 ;  /* 0x0000000504047221 */ /* 0x002fe20000010000 */
[----:B------:R-:W-:-:S04]  /*8590*/  MOV R5, 0x3f800000 ;  /* 0x3f80000000057802 */ /* 0x000fc80000000f00 */
[----:B------:R-:W1:Y:S02]  /*85a0*/  SHFL.BFLY PT, R2, R4, 0x1, 0x1f ;  /* 0x0c201f0004027f89 */ /* 0x000e6400000e0000 */
[----:B------:R-:W2:Y:S02]  /*85b0*/  @P3 MUFU.RCP R5, R0 ;  /* 0x0000000000053308 */ /* 0x000ea40000001000 */
[C---:B--2---:R-:W-:Y:S02]  /*85c0*/  FMUL.FTZ R163, R5.reuse, R163 ;  /* 0x000000a305a37220 */ /* 0x044fe40000410000 */
[C---:B------:R-:W-:Y:S02]  /*85d0*/  FMUL.FTZ R162, R5.reuse, R162 ;  /* 0x000000a205a27220 */ /* 0x040fe40000410000 */
[C---:B------:R-:W-:Y:S02]  /*85e0*/  FMUL.FTZ R159, R5.reuse, R159 ;  /* 0x0000009f059f7220 */ /* 0x040fe40000410000 */
[----:B-1----:R-:W-:Y:S01]  /*85f0*/  FADD.FTZ R2, R4, R2 ;  /* 0x0000000204027221 */ /* 0x002fe20000010000 */
[----:B------:R-:W-:Y:S01]  /*8600*/  MOV R4, 0x3f800000 ;  /* 0x3f80000000047802 */ /* 0x000fe20000000f00 */
[----:B------:R-:W-:Y:S01]  /*8610*/  FMUL.FTZ R158, R5, R158 ;  /* 0x0000009e059e7220 */ /* 0x000fe20000410000 */
[----:B------:R-:W-:Y:S01]  /*8620*/  F2FP.PACK_AB R162, R163, R162 ;  /* 0x000000a2a3a2723e */ /* 0x000fe200000000ff */
[C---:B------:R-:W-:Y:S01]  /*8630*/  FMUL.FTZ R155, R5.reuse, R155 ;  /* 0x0000009b059b7220 */ /* 0x040fe20000410000 */
[----:B------:R-:W-:Y:S01]  /*8640*/  FSETP.NE.FTZ.AND P4, PT, R2, RZ, PT ;  /* 0x000000ff0200720b */ /* 0x000fe20003f95000 */
[----:B------:R-:W-:Y:S01]  /*8650*/  FMUL.FTZ R154, R5, R154 ;  /* 0x0000009a059a7220 */ /* 0x000fe20000410000 */
[----:B------:R-:W-:Y:S01]  /*8660*/  F2FP.PACK_AB R158, R159, R158 ;  /* 0x0000009e9f9e723e */ /* 0x000fe200000000ff */
[----:B------:R-:W-:Y:S01]  /*8670*/  FMUL.FTZ R151, R5, R151 ;  /* 0x0000009705977220 */ /* 0x000fe20000410000 */
[----:B------:R-:W-:Y:S01]  /*8680*/  R2P PR, R9, 0x6 ;  /* 0x0000000609007804 */ /* 0x000fe20000000000 */
[C---:B------:R-:W-:Y:S01]  /*8690*/  FMUL.FTZ R150, R5.reuse, R150 ;  /* 0x0000009605967220 */ /* 0x040fe20000410000 */
[----:B------:R-:W-:Y:S01]  /*86a0*/  MOV R9, 0x20 ;  /* 0x0000002000097802 */ /* 0x000fe20000000f00 */
[----:B------:R-:W-:Y:S01]  /*86b0*/  FMUL.FTZ R147, R5, R147 ;  /* 0x0000009305937220 */ /* 0x000fe20000410000 */
[----:B------:R-:W-:Y:S01]  /*86c0*/  F2FP.PACK_AB R154, R155, R154 ;  /* 0x0000009a9b9a723e */ /* 0x000fe200000000ff */
[----:B------:R-:W-:Y:S01]  /*86d0*/  FMUL.FTZ R146, R5, R146 ;  /* 0x0000009205927220 */ /* 0x000fe20000410000 */
[----:B------:R-:W-:Y:S01]  /*86e0*/  SEL R9, R9, 0xffffffe0, !P1 ;  /* 0xffffffe009097807 */ /* 0x000fe20004800000 */
[C---:B------:R-:W-:Y:S01]  /*86f0*/  FMUL.FTZ R143, R5.reuse, R143 ;  /* 0x0000008f058f7220 */ /* 0x040fe20000410000 */
[----:B------:R-:W-:Y:S01]  /*8700*/  SEL R12, R12, 0xffffffc0, !P2 ;  /* 0xffffffc00c0c7807 */ /* 0x000fe20005000000 */
[----:B------:R-:W1:Y:S01]  /*8710*/  @P4 MUFU.RCP R4, R2 ;  /* 0x0000000200044308 */ /* 0x000e620000001000 */
[C---:B------:R-:W-:Y:S01]  /*8720*/  FMUL.FTZ R142, R5.reuse, R142 ;  /* 0x0000008e058e7220 */ /* 0x040fe20000410000 */
[C---:B------:R-:W-:Y:S01]  /*8730*/  IADD3 R13, R8.reuse, R9, RZ ;  /* 0x00000009080d7210 */ /* 0x040fe20007ffe0ff */
        /* <DEDUP_REMOVED lines=11> */
[----:B------:R-:W-:Y:S01]  /*87f0*/  STS [R8+0x400], R162 ;  /* 0x000400a208007388 */ /* 0x000fe20000000800 */
[----:B------:R-:W-:Y:S01]  /*8800*/  FMUL.FTZ R43, R5, R43 ;  /* 0x0000002b052b7220 */ /* 0x000fe20000410000 */
[----:B------:R-:W-:Y:S01]  /*8810*/  IADD3 R15, R12, R11, RZ ;  /* 0x0000000b0c0f7210 */ /* 0x000fe20007ffe0ff */
[C---:B-1----:R-:W-:Y:S01]  /*8820*/  FMUL.FTZ R160, R4.reuse, R160 ;  /* 0x000000a004a07220 */ /* 0x042fe20000410000 */
[----:B------:R-:W-:Y:S01]  /*8830*/  F2FP.PACK_AB R138, R139, R138 ;  /* 0x0000008a8b8a723e */ /* 0x000fe200000000ff */
[C---:B------:R-:W-:Y:S01]  /*8840*/  FMUL.FTZ R161, R4.reuse, R161 ;  /* 0x000000a104a17220 */ /* 0x040fe20000410000 */
[----:B------:R-:W-:Y:S01]  /*8850*/  IADD3 R16, R13, R12, RZ ;  /* 0x0000000c0d107210 */ /* 0x000fe20007ffe0ff */
[C---:B------:R-:W-:Y:S01]  /*8860*/  FMUL.FTZ R156, R4.reuse, R156 ;  /* 0x0000009c049c7220 */ /* 0x040fe20000410000 */
[----:B------:R-:W-:Y:S01]  /*8870*/  F2FP.PACK_AB R134, R135, R134 ;  /* 0x000000868786723e */ /* 0x000fe200000000ff */
[C---:B------:R-:W-:Y:S01]  /*8880*/  FMUL.FTZ R157, R4.reuse, R157 ;  /* 0x0000009d049d7220 */ /* 0x040fe20000410000 */
[----:B------:R-:W-:Y:S01]  /*8890*/  F2FP.PACK_AB R160, R161, R160 ;  /* 0x000000a0a1a0723e */ /* 0x000fe200000000ff */
[C---:B------:R-:W-:Y:S01]  /*88a0*/  FMUL.FTZ R152, R4.reuse, R152 ;  /* 0x0000009804987220 */ /* 0x040fe20000410000 */
[----:B------:R-:W-:Y:S01]  /*88b0*/  IADD3 R12, R9, R12, RZ ;  /* 0x0000000c090c7210 */ /* 0x000fe20007ffe0ff */
[C---:B------:R-:W-:Y:S01]  /*88c0*/  FMUL.FTZ R153, R4.reuse, R153 ;  /* 0x0000009904997220 */ /* 0x040fe20000410000 */
[----:B------:R-:W-:Y:S01]  /*88d0*/  F2FP.PACK_AB R156, R157, R156 ;  /* 0x0000009c9d9c723e */ /* 0x000fe200000000ff */
[C---:B------:R-:W-:Y:S01]  /*88e0*/  FMUL.FTZ R148, R4.reuse, R148 ;  /* 0x0000009404947220 */ /* 0x040fe20000410000 */
[----:B------:R-:W-:Y:S01]  /*88f0*/  STS [R8], R160 ;  /* 0x000000a008007388 */ /* 0x000fe20000000800 */
[C---:B------:R-:W-:Y:S01]  /*8900*/  FMUL.FTZ R149, R4.reuse, R149 ;  /* 0x0000009504957220 */ /* 0x040fe20000410000 */
[----:B------:R-:W-:Y:S01]  /*8910*/  F2FP.PACK_AB R152, R153, R152 ;  /* 0x000000989998723e */ /* 0x000fe200000000ff */
[C---:B------:R-:W-:Y:S01]  /*8920*/  FMUL.FTZ R144, R4.reuse, R144 ;  /* 0x0000009004907220 */ /* 0x040fe20000410000 */
[----:B------:R-:W-:Y:S01]  /*8930*/  STS [R11], R156 ;  /* 0x0000009c0b007388 */ /* 0x000fe20000000800 */
[C---:B------:R-:W-:Y:S01]  /*8940*/  FMUL.FTZ R145, R4.reuse, R145 ;  /* 0x0000009104917220 */ /* 0x040fe20000410000 */
[----:B------:R-:W-:Y:S01]  /*8950*/  F2FP.PACK_AB R148, R149, R148 ;  /* 0x000000949594723e */ /* 0x000fe200000000ff */
[C---:B------:R-:W-:Y:S01]  /*8960*/  FMUL.FTZ R140, R4.reuse, R140 ;  /* 0x0000008c048c7220 */ /* 0x040fe20000410000 */
[----:B------:R-:W-:Y:S01]  /*8970*/  STS [R11+0x400], R158 ;  /* 0x0004009e0b007388 */ /* 0x000fe20000000800 */
        /* <DEDUP_REMOVED lines=11> */
[----:B------:R-:W-:Y:S01]  /*8a30*/  F2FP.PACK_AB R38, R39, R38 ;  /* 0x000000262726723e */ /* 0x000fe200000000ff */
[C---:B------:R-:W-:Y:S01]  /*8a40*/  FMUL.FTZ R37, R4.reuse, R37 ;  /* 0x0000002504257220 */ /* 0x040fe20000410000 */
[----:B------:R-:W-:Y:S01]  /*8a50*/  F2FP.PACK_AB R132, R133, R132 ;  /* 0x000000848584723e */ /* 0x000fe200000000ff */
[C---:B------:R-:W-:Y:S01]  /*8a60*/  FMUL.FTZ R40, R4.reuse, R40 ;  /* 0x0000002804287220 */ /* 0x040fe20000410000 */
[----:B------:R-:W-:Y:S01]  /*8a70*/  STS [R9], R148 ;  /* 0x0000009409007388 */ /* 0x000fe20000000800 */
[C---:B------:R-:W-:Y:S01]  /*8a80*/  FMUL.FTZ R41, R4.reuse, R41 ;  /* 0x0000002904297220 */ /* 0x040fe20000410000 */
[----:B------:R-:W-:Y:S01]  /*8a90*/  F2FP.PACK_AB R36, R37, R36 ;  /* 0x000000242524723e */ /* 0x000fe200000000ff */
[----:B------:R-:W-:Y:S01]  /*8aa0*/  FMUL.FTZ R42, R5, R42 ;  /* 0x0000002a052a7220 */ /* 0x000fe20000410000 */
[----:B------:R-:W-:Y:S01]  /*8ab0*/  STS [R9+0x400], R150 ;  /* 0x0004009609007388 */ /* 0x000fe20000000800 */
[C---:B------:R-:W-:Y:S01]  /*8ac0*/  FMUL.FTZ R44, R4.reuse, R44 ;  /* 0x0000002c042c7220 */ /* 0x040fe20000410000 */
[----:B------:R-:W-:Y:S01]  /*8ad0*/  F2FP.PACK_AB R40, R41, R40 ;  /* 0x000000282928723e */ /* 0x000fe200000000ff */
        /* <DEDUP_REMOVED lines=169> */
[----:B------:R-:W1:Y:S01]  /*9570*/  @P4 MUFU.LG2 R2, R2 ;  /* 0x0000000200024308 */ /* 0x000e620000000c00 */
[----:B------:R-:W-:Y:S01]  /*9580*/  FMUL.FTZ R4, R4, R129 ;  /* 0x0000008104047220 */ /* 0x000fe20000410000 */
[----:B------:R-:W-:Y:S01]  /*9590*/  F2FP.PACK_AB R126, R127, R126 ;  /* 0x0000007e7f7e723e */ /* 0x000fe200000000ff */
[----:B------:R-:W-:Y:S01]  /*95a0*/  FMUL.FTZ R5, R5, R130 ;  /* 0x0000008205057220 */ /* 0x000fe20000410000 */
[----:B------:R-:W-:Y:S01]  /*95b0*/  STS [R11+0x6000], R104 ;  /* 0x006000680b007388 */ /* 0x000fe20000000800 */
[----:B------:R-:W-:-:S02]  /*95c0*/  LOP3.LUT P0, RZ, R7, 0x3, RZ, 0xc0, !PT ;  /* 0x0000000307ff7812 */ /* 0x000fc4000780c0ff */
[----:B------:R-:W-:Y:S01]  /*95d0*/  F2FP.PACK_AB R4, R4, R128 ;  /* 0x000000800404723e */ /* 0x000fe200000000ff */
[----:B------:R-:W-:Y:S01]  /*95e0*/  STS [R11+0x6400], R106 ;  /* 0x0064006a0b007388 */ /* 0x000fe20000000800 */
[----:B------:R-:W-:-:S03]  /*95f0*/  F2FP.PACK_AB R5, R131, R5 ;  /* 0x000000058305723e */ /* 0x000fc600000000ff */
[----:B------:R-:W-:Y:S04]  /*9600*/  STS [R13+0x6000], R108 ;  /* 0x0060006c0d007388 */ /* 0x000fe80000000800 */
[----:B------:R-:W-:Y:S01]  /*9610*/  STS [R13+0x6400], R110 ;  /* 0x0064006e0d007388 */ /* 0x000fe20000000800 */
[----:B-1----:R-:W-:-:S03]  /*9620*/  @P4 FMUL.FTZ R2, R2, 0.69314718246459960938 ;  /* 0x3f31721802024820 */ /* 0x002fc60000410000 */
        /* <DEDUP_REMOVED lines=57> */
.L_x_675:
[----:B--234-:R-:W-:Y:S05]  /*99c0*/  BSYNC B0 ;  /* 0x0000000000007941 */ /* 0x01cfea0003800000 */
.L_x_674:
[----:B------:R-:W2:Y:S01]  /*99d0*/  S2R R3, SR_TID.X ;  /* 0x0000000000037919 */ /* 0x000ea20000002100 */
[----:B------:R-:W-:Y:S01]  /*99e0*/  IADD3 R4, P0, R248, UR18, RZ ;  /* 0x00000012f8047c10 */ /* 0x000fe2000ff1e0ff */
[----:B------:R-:W-:Y:S01]  /*99f0*/  USHF.R.S32.HI UR6, URZ, 0x1f, UR11 ;  /* 0x0000001f3f067899 */ /* 0x000fe2000801140b */
[----:B------:R-:W-:Y:S01]  /*9a00*/  BSSY B0, `(.L_x_676) ;  /* 0x0000018000007945 */ /* 0x000fe20003800000 */
[----:B------:R-:W3:Y:S01]  /*9a10*/  S2R R0, SR_CTAID.Z ;  /* 0x0000000000007919 */ /* 0x000ee20000002700 */
[----:B------:R-:W-:Y:S01]  /*9a20*/  IADD3.X R5, R249, UR7, RZ, P0, !PT ;  /* 0x00000007f9057c10 */ /* 0x000fe200087fe4ff */
[----:B------:R-:W-:-:S02]  /*9a30*/  ULDC.64 UR4, c[0x0][0x1f0] ;  /* 0x00007c0000047ab9 */ /* 0x000fc40000000a00 */
[----:B------:R-:W-:-:S04]  /*9a40*/  UIMAD UR4, UR6, UR4, URZ ;  /* 0x00000004060472a4 */ /* 0x000fc8000f8e023f */
[----:B------:R-:W-:Y:S01]  /*9a50*/  UIMAD UR4, UR11, UR5, UR4 ;  /* 0x000000050b0472a4 */ /* 0x000fe2000f8e0204 */
[----:B--2---:R-:W-:-:S04]  /*9a60*/  SHF.R.S32.HI R2, RZ, 0x1f, R3 ;  /* 0x0000001fff027819 */ /* 0x004fc80000011403 */
[----:B------:R-:W-:Y:S01]  /*9a70*/  LEA.HI R2, R2, R3, RZ, 0x3 ;  /* 0x0000000302027211 */ /* 0x000fe200078f18ff */
[----:B---3--:R-:W-:-:S03]  /*9a80*/  IMAD.WIDE.U32 R4, R0, c[0x0][0x1f0], R4 ;  /* 0x00007c0000047a25 */ /* 0x008fc600078e0004 */
        /* <DEDUP_REMOVED lines=11> */
[----:B------:R2:W-:Y:S04]  /*9b40*/  STG.E.128 [R10.64], R68 ;  /* 0x000000440a007986 */ /* 0x0005e8000c101d10 */
[----:B-1----:R2:W-:Y:S04]  /*9b50*/  STG.E.128 [R10.64+0x80], R52 ;  /* 0x000080340a007986 */ /* 0x0025e8000c101d10 */
[----:B------:R2:W-:Y:S04]  /*9b60*/  STG.E.128 [R10.64+0x100], R36 ;  /* 0x000100240a007986 */ /* 0x0005e8000c101d10 */
[----:B------:R2:W-:Y:S02]  /*9b70*/  STG.E.128 [R10.64+0x180], R20 ;  /* 0x000180140a007986 */ /* 0x0005e4000c101d10 */
.L_x_677:
[----:B------:R-:W-:Y:S05]  /*9b80*/  BSYNC B0 ;  /* 0x0000000000007941 */ /* 0x000fea0003800000 */
.L_x_676:
[----:B------:R-:W-:Y:S01]  /*9b90*/  IADD3 R0, R2, 0x10, RZ ;  /* 0x0000001002007810 */ /* 0x000fe20007ffe0ff */
[----:B------:R-:W-:Y:S03]  /*9ba0*/  BSSY B0, `(.L_x_678) ;  /* 0x0000011000007945 */ /* 0x000fe60003800000 */
[----:B------:R-:W-:-:S13]  /*9bb0*/  ISETP.GE.AND P0, PT, R0, UR12, PT ;  /* 0x0000000c00007c0c */ /* 0x000fda000bf06270 */
[----:B------:R-:W-:Y:S05]  /*9bc0*/  @P0 BRA `(.L_x_679) ;  /* 0x000000e000000947 */ /* 0x000fea0003800000 */
[----:B------:R-:W-:Y:S01]  /*9bd0*/  IADD3 R3, P0, R250, 0x10, RZ ;  /* 0x00000010fa037810 */ /* 0x000fe20007f1e0ff */
[----:B------:R-:W-:Y:S01]  /*9be0*/  IMAD.MOV.U32 R8, RZ, RZ, R4 ;  /* 0x000000ffff087224 */ /* 0x000fe200078e0004 */
[----:B------:R-:W-:-:S03]  /*9bf0*/  MOV R9, R7 ;  /* 0x0000000700097202 */ /* 0x000fc60000000f00 */
[----:B------:R-:W-:Y:S02]  /*9c00*/  IMAD.X R0, RZ, RZ, R251, P0 ;  /* 0x000000ffff007224 */ /* 0x000fe400000e06fb */
[----:B------:R-:W-:-:S04]  /*9c10*/  IMAD.WIDE.U32 R8, R3, c[0x0][0x1e8], R8 ;  /* 0x00007a0003087a25 */ /* 0x000fc800078e0008 */
[----:B------:R-:W-:Y:S01]  /*9c20*/  IMAD R0, R0, c[0x0][0x1e8], RZ ;  /* 0x00007a0000007a24 */ /* 0x000fe200078e02ff */
[----:B--2---:R-:W-:-:S03]  /*9c30*/  LEA R10, P0, R8, c[0x0][0x1d0], 0x1 ;  /* 0x00007400080a7a11 */ /* 0x004fc600078008ff */
[----:B------:R-:W-:-:S05]  /*9c40*/  IMAD R0, R3, c[0x0][0x1ec], R0 ;  /* 0x00007b0003007a24 */ /* 0x000fca00078e0200 */
[----:B------:R-:W-:-:S04]  /*9c50*/  IADD3 R0, R9, R0, RZ ;  /* 0x0000000009007210 */ /* 0x000fc80007ffe0ff */
[----:B------:R-:W-:-:S05]  /*9c60*/  LEA.HI.X R11, R8, c[0x0][0x1d4], R0, 0x1, P0 ;  /* 0x00007500080b7a11 */ /* 0x000fca00000f0c00 */
[----:B------:R2:W-:Y:S04]  /*9c70*/  STG.E.128 [R10.64], R64 ;  /* 0x000000400a007986 */ /* 0x0005e8000c101d10 */
[----:B-1----:R2:W-:Y:S04]  /*9c80*/  STG.E.128 [R10.64+0x80], R48 ;  /* 0x000080300a007986 */ /* 0x0025e8000c101d10 */
[----:B------:R2:W-:Y:S04]  /*9c90*/  STG.E.128 [R10.64+0x100], R32 ;  /* 0x000100200a007986 */ /* 0x0005e8000c101d10 */
[----:B------:R2:W-:Y:S02]  /*9ca0*/  STG.E.128 [R10.64+0x180], R16 ;  /* 0x000180100a007986 */ /* 0x0005e4000c101d10 */
.L_x_679:
[----:B------:R-:W-:Y:S05]  /*9cb0*/  BSYNC B0 ;  /* 0x0000000000007941 */ /* 0x000fea0003800000 */
.L_x_678:
        /* <DEDUP_REMOVED lines=18> */
.L_x_681:
[----:B------:R-:W-:Y:S05]  /*9de0*/  BSYNC B0 ;  /* 0x0000000000007941 */ /* 0x000fea0003800000 */
.L_x_680:
[----:B------:R-:W-:-:S13]  /*9df0*/  ISETP.GE.AND P0, PT, R240, UR12, PT ;  /* 0x0000000cf0007c0c */ /* 0x000fda000bf06270 */
[----:B------:R-:W-:Y:S05]  /*9e00*/  @P0 EXIT ;  /* 0x000000000000094d */ /* 0x000fea0003800000 */
[----:B------:R-:W-:Y:S01]  /*9e10*/  IADD3 R0, P0, R250, 0x30, RZ ;  /* 0x00000030fa007810 */ /* 0x000fe20007f1e0ff */
[----:B---3--:R-:W-:Y:S01]  /*9e20*/  IMAD.MOV.U32 R2, RZ, RZ, R4 ;  /* 0x000000ffff027224 */ /* 0x008fe200078e0004 */
        /* <DEDUP_REMOVED lines=9> */
[----:B-1----:R-:W-:Y:S04]  /*9ec0*/  STG.E.128 [R4.64+0x80], R40 ;  /* 0x0000802804007986 */ /* 0x002fe8000c101d10 */
[----:B------:R-:W-:Y:S04]  /*9ed0*/  STG.E.128 [R4.64+0x100], R24 ;  /* 0x0001001804007986 */ /* 0x000fe8000c101d10 */
[----:B------:R-:W-:Y:S01]  /*9ee0*/  STG.E.128 [R4.64+0x180], R72 ;  /* 0x0001804804007986 */ /* 0x000fe2000c101d10 */
[----:B------:R-:W-:Y:S05]  /*9ef0*/  EXIT ;  /* 0x000000000000794d */ /* 0x000fea0003800000 */
.L_x_666:
        /* <DEDUP_REMOVED lines=73> */
.L_x_683:
[----:B------:R-:W-:Y:S05]  /*a390*/  BSYNC B0 ;  /* 0x0000000000007941 */ /* 0x000fea0003800000 */
.L_x_682:
[----:B-1----:R-:W-:Y:S01]  /*a3a0*/  IADD3 R5, R6, 0x10, RZ ;  /* 0x0000001006057810 */ /* 0x002fe20007ffe0ff */
        /* <DEDUP_REMOVED lines=17> */
.L_x_685:
[----:B------:R-:W-:Y:S05]  /*a4c0*/  BSYNC B0 ;  /* 0x0000000000007941 */ /* 0x000fea0003800000 */
.L_x_684:
        /* <DEDUP_REMOVED lines=18> */
.L_x_687:
[----:B------:R-:W-:Y:S05]  /*a5f0*/  BSYNC B0 ;  /* 0x0000000000007941 */ /* 0x000fea0003800000 */
.L_x_686:
        /* <DEDUP_REMOVED lines=17> */
.L_x_689:
[----:B------:R-:W-:Y:S05]  /*a710*/  BSYNC B0 ;  /* 0x0000000000007941 */ /* 0x000fea0003800000 */
.L_x_688:
        /* <DEDUP_REMOVED lines=35> */
.L_x_690:
        /* <DEDUP_REMOVED lines=11> */
.L_x_2037:


//--------------------- .text._ZN5flash16flash_fwd_kernelI23Flash_fwd_kernel_traitsILi256ELi64ELi64ELi4ELb0ELb0EN7cutlass6half_tE19Flash_kernel_traitsILi256ELi64ELi64ELi4ES3_EELb1ELb0ELb0ELb1ELb0ELb0ELb0ELb0EEEvNS_16Flash_fwd_paramsE --------------------------
	.section	.text._ZN5flash16flash_fwd_kernelI23Flash_fwd_kernel_traitsILi256ELi64ELi64ELi4ELb0ELb0EN7cutlass6half_tE19Flash_kernel_traitsILi256ELi64ELi64ELi4ES3_EELb1ELb0ELb0ELb1ELb0ELb0ELb0ELb0EEEvNS_16Flash_fwd_paramsE,"ax",@progbits
	.sectioninfo	@"SHI_REGISTERS=255"
	.align	128
        .global         _ZN5flash16flash_fwd_kernelI23Flash_fwd_kernel_traitsILi256ELi64ELi64ELi4ELb0ELb0EN7cutlass6half_tE19Flash_kernel_traitsILi256ELi64ELi64ELi4ES3_EELb1ELb0ELb0ELb1ELb0ELb0ELb0ELb0EEEvNS_16Flash_fwd_paramsE
        .type           _ZN5flash16flash_fwd_kernelI23Flash_fwd_kernel_traitsILi256ELi64ELi64ELi4ELb0ELb0EN7cutlass6half_tE19Flash_kernel_traitsILi256ELi64ELi64ELi4ES3_EELb1ELb0ELb0ELb1ELb0ELb0ELb0ELb0EEEvNS_16Flash_fwd_paramsE,@function
        .size           _ZN5flash16flash_fwd_kernelI23Flash_fwd_kernel_traitsILi256ELi64ELi64ELi4ELb0ELb0EN7cutlass6half_tE19Flash_kernel_traitsILi256ELi64ELi64ELi4ES3_EELb1ELb0ELb0ELb1ELb0ELb0ELb0ELb0EEEvNS_16Flash_fwd_paramsE,(.L_x_2038 - _ZN5flash16flash_fwd_kernelI23Flash_fwd_kernel_traitsILi256ELi64ELi64ELi4ELb0ELb0EN7cutlass6half_tE19Flash_kernel_traitsILi256ELi64ELi64ELi4ES3_EELb1ELb0ELb0ELb1ELb0ELb0ELb0ELb0EEEvNS_16Flash_fwd_paramsE)
        .other          _ZN5flash16flash_fwd_kernelI23Flash_fwd_kernel_traitsILi256ELi64ELi64ELi4ELb0ELb0EN7cutlass6half_tE19Flash_kernel_traitsILi256ELi64ELi64ELi4ES3_EELb1ELb0ELb0ELb1ELb0ELb0ELb0ELb0EEEvNS_16Flash_fwd_paramsE,@"STO_CUDA_ENTRY STV_DEFAULT"
_ZN5flash16flash_fwd_kernelI23Flash_fwd_kernel_traitsILi256ELi64ELi64ELi4ELb0ELb0EN7cutlass6half_tE19Flash_kernel_traitsILi256ELi64ELi64ELi4ES3_EELb1ELb0ELb0ELb1ELb0ELb0ELb0ELb0EEEvNS_16Flash_fwd_paramsE:
.text._ZN5flash16flash_fwd_kernelI23Flash_fwd_kernel_traitsILi256ELi64ELi64ELi4ELb0ELb0EN7cutlass6half_tE19Flash_kernel_traitsILi256ELi64ELi64ELi4ES3_EELb1ELb0ELb0ELb1ELb0ELb0ELb0ELb0EEEvNS_16Flash_fwd_paramsE:
        /* <DEDUP_REMOVED lines=18> */
[----:B------:R-:W1:Y:S01]  /*0120*/  S2UR UR19, SR_CTAID.Y ;  /* 0x00000000001379c3 */ /* 0x000e620000002600 */
        /* <DEDUP_REMOVED lines=11> */
[----:B------:R-:W-:Y:S02]  /*01e0*/  UISETP.EQ.OR.EX UP0, UPT, URZ, UR5, !UP3, UP0 ;  /* 0x000000053f00728c */ /* 0x000fe4000df02700 */
[----:B-1----:R-:W-:-:S06]  /*01f0*/  ULOP3.LUT UR8, UR18, UR13, UR19, 0xfe, !UPT ;  /* 0x0000000d12087292 */ /* 0x002fcc000f8efe13 */
[----:B--2---:R-:W-:Y:S01]  /*0200*/  LOP3.LUT P3, RZ, R103, UR8, RZ, 0xfc, !PT ;  /* 0x0000000867ff7c12 */ /* 0x004fe2000f86fcff */
[----:B------:R-:W-:Y:S02]  /*0210*/  ULDC.64 UR8, c[0x0][0x240] ;  /* 0x0000900000087ab9 */ /* 0x000fe40000000a00 */
[----:B------:R-:W-:Y:S02]  /*0220*/  UIMAD.WIDE UR8, UR19, UR25, UR8 ;  /* 0x00000019130872a5 */ /* 0x000fe4000f8e0208 */
[----:B------:R-:W-:-:S08]  /*0230*/  ULDC.64 UR4, c[0x0][0x248] ;  /* 0x0000920000047ab9 */ /* 0x000fd00000000a00 */
[----:B------:R-:W-:Y:S02]  /*0240*/  @!P3 IMAD.MOV.U32 R10, RZ, RZ, c[0x0][0x308] ;  /* 0x0000c200ff0ab624 */ /* 0x000fe400078e00ff */
[----:B------:R-:W-:Y:S01]  /*0250*/  @!P3 IMAD.MOV.U32 R11, RZ, RZ, c[0x0][0x30c] ;  /* 0x0000c300ff0bb624 */ /* 0x000fe200078e00ff */
[----:B------:R-:W-:Y:S02]  /*0260*/  UIMAD.WIDE UR4, UR19, UR25, UR4 ;  /* 0x00000019130472a5 */ /* 0x000fe4000f8e0204 */
        /* <DEDUP_REMOVED lines=55> */
.L_x_691:
[----:B------:R-:W-:Y:S02]  /*05e0*/  ULDC UR6, c[0x0][0x218] ;  /* 0x0000860000067ab9 */ /* 0x000fe40000000800 */
.L_x_692:
        /* <DEDUP_REMOVED lines=61> */
.L_x_694:
        /* <DEDUP_REMOVED lines=31> */
[----:B------:R-:W-:Y:S02]  /*0bb0*/  @UP0 UIMAD.WIDE.U32 UR30, UR24, UR4, URZ ;  /* 0x00000004181e02a5 */ /* 0x000fe4000f8e003f */
[----:B------:R-:W-:Y:S02]  /*0bc0*/  @!UP1 UIADD3 UR8, -UR8, URZ, URZ ;  /* 0x0000003f08089290 */ /* 0x000fe4000fffe13f */
[----:B------:R-:W-:Y:S02]  /*0bd0*/  @!UP2 ULOP3.LUT UR8, URZ, UR7, URZ, 0x33, !UPT ;  /* 0x000000073f08a292 */ /* 0x000fe4000f8e333f */
[----:B------:R-:W-:-:S02]  /*0be0*/  @UP0 UIMAD UR24, UR24, UR5, UR31 ;  /* 0x00000005181802a4 */ /* 0x000fc4000f8e021f */
[----:B------:R-:W-:Y:S02]  /*0bf0*/  USHF.R.S32.HI UR29, URZ, 0x1f, UR8 ;  /* 0x0000001f3f1d7899 */ /* 0x000fe40008011408 */
        /* <DEDUP_REMOVED lines=15> */
.L_x_695:
        /* <DEDUP_REMOVED lines=9> */
[----:B------:R-:W-:Y:S01]  /*0d80*/  IMAD.U32 R10, RZ, RZ, UR13 ;  /* 0x0000000dff0a7e24 */ /* 0x000fe2000f8e00ff */
[----:B------:R-:W-:Y:S01]  /*0d90*/  SHF.R.S32.HI R168, RZ, 0x3, R0 ;  /* 0x00000003ffa87819 */ /* 0x000fe20000011400 */
[----:B------:R-:W-:Y:S01]  /*0da0*/  IMAD.IADD R28, R103, 0x1, -R2 ;  /* 0x00000001671c7824 */ /* 0x000fe200078e0a02 */
[----:B------:R-:W-:Y:S01]  /*0db0*/  LOP3.LUT R2, R4, 0xfffffff0, RZ, 0xc0, !PT ;  /* 0xfffffff004027812 */ /* 0x000fe200078ec0ff */
[----:B------:R-:W-:Y:S01]  /*0dc0*/  BSSY B0, `(.L_x_696) ;  /* 0x0000072000007945 */ /* 0x000fe20003800000 */
        /* <DEDUP_REMOVED lines=10> */
[----:B------:R-:W-:Y:S01]  /*0e70*/  SHF.R.S32.HI R101, RZ, 0x5, R14 ;  /* 0x00000005ff657819 */ /* 0x000fe2000001140e */
[----:B------:R-:W-:Y:S01]  /*0e80*/  IMAD.SHL.U32 R8, R8, 0x8, RZ ;  /* 0x0000000808087824 */ /* 0x000fe200078e00ff */
[----:B------:R-:W-:Y:S01]  /*0e90*/  LOP3.LUT R2, R0, 0x38, R112, 0xf8, !PT ;  /* 0x0000003800027812 */ /* 0x000fe200078ef870 */
[----:B------:R-:W-:Y:S01]  /*0ea0*/  IMAD.WIDE R10, R10, 0x40, R168 ;  /* 0x000000400a0a7825 */ /* 0x000fe200078e02a8 */
[----:B------:R-:W-:-:S02]  /*0eb0*/  SHF.R.U32.HI R0, RZ, 0x3, R0 ;  /* 0x00000003ff007819 */ /* 0x000fc40000011600 */
[----:B------:R-:W-:Y:S02]  /*0ec0*/  LEA.HI R12, R3, R6, RZ, 0x3 ;  /* 0x00000006030c7211 */ /* 0x000fe400078f18ff */
[--C-:B------:R-:W-:Y:S02]  /*0ed0*/  SHF.R.S32.HI R113, RZ, 0x1f, R112.reuse ;  /* 0x0000001fff717819 */ /* 0x100fe40000011470 */
[----:B------:R-:W-:Y:S02]  /*0ee0*/  LOP3.LUT R9, R2, R0, RZ, 0x3c, !PT ;  /* 0x0000000002097212 */ /* 0x000fe400078e3cff */
        /* <DEDUP_REMOVED lines=16> */
[----:B------:R-:W-:Y:S01]  /*0ff0*/  UIMAD UR27, UR8, UR5, UR4 ;  /* 0x00000005081b72a4 */ /* 0x000fe2000f8e0204 */
[----:B------:R-:W-:Y:S01]  /*1000*/  IMAD R6, R169, c[0x0][0x1a0], RZ ;  /* 0x00006800a9067a24 */ /* 0x000fe200078e02ff */
[----:B------:R-:W-:Y:S01]  /*1010*/  UIMAD UR7, UR8, UR7, UR6 ;  /* 0x00000007080772a4 */ /* 0x000fe2000f8e0206 */
[----:B------:R-:W-:Y:S01]  /*1020*/  IMAD.WIDE.U32 R2, R168, c[0x0][0x1a0], R112 ;  /* 0x00006800a8027a25 */ /* 0x000fe200078e0070 */
[----:B------:R-:W-:Y:S01]  /*1030*/  LOP3.LUT R0, R0, 0x1c0, RZ, 0xc0, !PT ;  /* 0x000001c000007812 */ /* 0x000fe200078ec0ff */
[----:B------:R1:W-:Y:S01]  /*1040*/  STL.64 [R1], R112 ;  /* 0x0000007001007387 */ /* 0x0003e20000100a00 */
[----:B------:R-:W-:Y:S01]  /*1050*/  IADD3 R108, R112, 0x80, RZ ;  /* 0x00000080706c7810 */ /* 0x000fe20007ffe0ff */
[----:B------:R-:W-:Y:S01]  /*1060*/  IMAD R6, R168, c[0x0][0x1a4], R6 ;  /* 0x00006900a8067a24 */ /* 0x000fe200078e0206 */
[----:B------:R-:W-:Y:S01]  /*1070*/  LOP3.LUT R7, R0, 0x8, R7, 0xf8, !PT ;  /* 0x0000000800077812 */ /* 0x000fe200078ef807 */
[----:B------:R-:W-:Y:S01]  /*1080*/  UIADD3 UR6, -UR14, UR16, URZ ;  /* 0x000000100e067290 */ /* 0x000fe2000fffe13f */
[----:B------:R-:W-:Y:S01]  /*1090*/  IADD3 R2, P0, R2, UR26, RZ ;  /* 0x0000001a02027c10 */ /* 0x000fe2000ff1e0ff */
[----:B------:R-:W-:Y:S01]  /*10a0*/  ULDC.64 UR4, c[0x0][0x1a8] ;  /* 0x00006a0000047ab9 */ /* 0x000fe20000000a00 */
[----:B------:R-:W-:Y:S01]  /*10b0*/  SHF.R.U32.HI R0, RZ, 0x3, R0 ;  /* 0x00000003ff007819 */ /* 0x000fe20000011600 */
[----:B------:R-:W-:Y:S01]  /*10c0*/  UIMAD UR4, UR17, UR4, URZ ;  /* 0x00000004110472a4 */ /* 0x000fe2000f8e023f */
[----:B------:R-:W-:Y:S01]  /*10d0*/  IADD3.X R3, R3, UR24, R6, P0, !PT ;  /* 0x0000001803037c10 */ /* 0x000fe200087fe406 */
[----:B------:R-:W-:Y:S01]  /*10e0*/  IMAD.U32 R6, RZ, RZ, UR8 ;  /* 0x00000008ff067e24 */ /* 0x000fe2000f8e00ff */
[----:B------:R-:W-:Y:S01]  /*10f0*/  LOP3.LUT R7, R7, R0, RZ, 0x3c, !PT ;  /* 0x0000000007077212 */ /* 0x000fe200078e3cff */
[----:B------:R-:W-:Y:S01]  /*1100*/  IMAD.U32 R0, RZ, RZ, UR8 ;  /* 0x00000008ff007e24 */ /* 0x000fe2000f8e00ff */
[----:B------:R-:W-:Y:S01]  /*1110*/  IADD3 R107, R112, 0xc0, RZ ;  /* 0x000000c0706b7810 */ /* 0x000fe20007ffe0ff */
[----:B------:R-:W-:Y:S01]  /*1120*/  IMAD.WIDE.U32 R26, R6, c[0x0][0x1b8], R2 ;  /* 0x00006e00061a7a25 */ /* 0x000fe200078e0002 */
[----:B------:R-:W-:Y:S01]  /*1130*/  ISETP.GE.AND P0, PT, R168, UR6, PT ;  /* 0x00000006a8007c0c */ /* 0x000fe2000bf06270 */
[----:B------:R-:W-:Y:S01]  /*1140*/  UIMAD UR4, UR18, UR5, UR4 ;  /* 0x00000005120472a4 */ /* 0x000fe2000f8e0204 */
[----:B------:R-:W-:Y:S01]  /*1150*/  LOP3.LUT R8, R9, 0xfffffe00, R8, 0xf8, !PT ;  /* 0xfffffe0009087812 */ /* 0x000fe200078ef808 */
[----:B------:R-:W-:Y:S01]  /*1160*/  IMAD.WIDE.U32 R30, R0, c[0x0][0x1b0], R4 ;  /* 0x00006c00001e7a25 */ /* 0x000fe200078e0004 */
[----:B------:R-:W-:-:S02]  /*1170*/  IADD3 R24, R27, UR27, RZ ;  /* 0x0000001b1b187c10 */ /* 0x000fc4000fffe0ff */
[----:B------:R-:W-:Y:S01]  /*1180*/  SEL R3, R23, 0xfffffff0, !P1 ;  /* 0xfffffff017037807 */ /* 0x000fe20004800000 */
[----:B------:R-:W-:Y:S01]  /*1190*/  IMAD.SHL.U32 R4, R12, 0x40, RZ ;  /* 0x000000400c047824 */ /* 0x000fe200078e00ff */
[----:B------:R1:W-:Y:S01]  /*11a0*/  STL.64 [R1+0x28], R30 ;  /* 0x0000281e01007387 */ /* 0x0003e20000100a00 */
[----:B------:R-:W-:Y:S01]  /*11b0*/  IADD3 R33, R31, UR7, RZ ;  /* 0x000000071f217c10 */ /* 0x000fe2000fffe0ff */
[----:B------:R-:W-:Y:S01]  /*11c0*/  IMAD.MOV.U32 R0, RZ, RZ, 0x20 ;  /* 0x00000020ff007424 */ /* 0x000fe200078e00ff */
[----:B------:R-:W-:Y:S01]  /*11d0*/  IADD3 R9, R19, UR4, RZ ;  /* 0x0000000413097c10 */ /* 0x000fe2000fffe0ff */
[----:B------:R1:W-:Y:S01]  /*11e0*/  STL.64 [R1+0x20], R26 ;  /* 0x0000201a01007387 */ /* 0x0003e20000100a00 */
[----:B------:R-:W-:Y:S01]  /*11f0*/  LOP3.LUT R4, R7, 0xfffffe00, R4, 0xf8, !PT ;  /* 0xfffffe0007047812 */ /* 0x000fe200078ef804 */
[----:B------:R-:W-:Y:S01]  /*1200*/  IMAD.SHL.U32 R222, R8, 0x2, RZ ;  /* 0x0000000208de7824 */ /* 0x000fe200078e00ff */
[----:B------:R-:W-:Y:S01]  /*1210*/  SEL R0, R0, 0xffffffe0, !P2 ;  /* 0xffffffe000007807 */ /* 0x000fe20005000000 */
[----:B------:R1:W-:Y:S04]  /*1220*/  STL [R1+0x18], R109 ;  /* 0x0000186d01007387 */ /* 0x0003e80000100800 */
[----:B------:R1:W-:Y:S04]  /*1230*/  STL [R1+0xc], R108 ;  /* 0x00000c6c01007387 */ /* 0x0003e80000100800 */
        /* <DEDUP_REMOVED lines=42> */
.L_x_697:
[----:B------:R-:W-:Y:S05]  /*14e0*/  BSYNC B0 ;  /* 0x0000000000007941 */ /* 0x000fea0003800000 */
.L_x_696:
        /* <DEDUP_REMOVED lines=45> */
.L_x_699:
[----:B------:R-:W-:Y:S05]  /*17c0*/  BSYNC B0 ;  /* 0x0000000000007941 */ /* 0x000fea0003800000 */
.L_x_698:
        /* <DEDUP_REMOVED lines=45> */
.L_x_701:
[----:B------:R-:W-:Y:S05]  /*1aa0*/  BSYNC B0 ;  /* 0x0000000000007941 */ /* 0x000fea0003800000 */
.L_x_700:
[----:B--2---:R-:W-:Y:S01]  /*1ab0*/  IADD3 R16, R168, 0x30, RZ ;  /* 0x00000030a8107810 */ /* 0x004fe20007ffe0ff */
        /* <DEDUP_REMOVED lines=47> */
.L_x_703:
[----:B------:R-:W-:Y:S05]  /*1db0*/  BSYNC B0 ;  /* 0x0000000000007941 */ /* 0x000fea0003800000 */
.L_x_702:
        /* <DEDUP_REMOVED lines=48> */
.L_x_705:
[----:B------:R-:W-:Y:S05]  /*20c0*/  BSYNC B0 ;  /* 0x0000000000007941 */ /* 0x000fea0003800000 */
.L_x_704:
        /* <DEDUP_REMOVED lines=41> */
.L_x_707:
[----:B------:R-:W-:Y:S05]  /*2360*/  BSYNC B0 ;  /* 0x0000000000007941 */ /* 0x000fea0003800000 */
.L_x_706:
[----:B------:R-:W-:Y:S01]  /*2370*/  ISETP.GE.AND P0, PT, R20, UR28, PT ;  /* 0x0000001c14007c0c */ /* 0x000fe2000bf06270 */
[----:B------:R-:W-:-:S12]  /*2380*/  BSSY B0, `(.L_x_708) ;  /* 0x0000027000007945 */ /* 0x000fd80003800000 */
[----:B------:R-:W-:Y:S05]  /*2390*/  @P0 BRA `(.L_x_709) ;  /* 0x0000025000000947 */ /* 0x000fea0003800000 */
[----:B------:R-:W-:Y:S01]  /*23a0*/  ISETP.GE.AND P5, PT, R112, c[0x0][0x220], PT ;  /* 0x0000880070007a0c */ /* 0x000fe20003fa6270 */
[----:B------:R-:W-:Y:S01]  /*23b0*/  IMAD.MOV.U32 R5, RZ, RZ, c[0x0][0x198] ;  /* 0x00006600ff057624 */ /* 0x000fe200078e00ff */
[----:B------:R-:W-:Y:S01]  /*23c0*/  ISETP.GE.AND P4, PT, R109, c[0x0][0x220], PT ;  /* 0x000088006d007a0c */ /* 0x000fe20003f86270 */
[----:B--2-4-:R-:W-:Y:S01]  /*23d0*/  IMAD.MOV.U32 R10, RZ, RZ, c[0x0][0x19c] ;  /* 0x00006700ff0a7624 */ /* 0x014fe200078e00ff */
        /* <DEDUP_REMOVED lines=33> */
.L_x_709:
[----:B------:R-:W-:Y:S05]  /*25f0*/  BSYNC B0 ;  /* 0x0000000000007941 */ /* 0x000fea0003800000 */
.L_x_708:
[----:B------:R-:W-:Y:S01]  /*2600*/  ISETP.GE.AND P0, PT, R16, UR28, PT ;  /* 0x0000001c10007c0c */ /* 0x000fe2000bf06270 */
[----:B------:R-:W-:-:S12]  /*2610*/  BSSY B0, `(.L_x_710) ;  /* 0x0000029000007945 */ /* 0x000fd80003800000 */
[----:B------:R-:W-:Y:S05]  /*2620*/  @P0 BRA `(.L_x_711) ;  /* 0x0000027000000947 */ /* 0x000fea0003800000 */
[----:B------:R-:W-:Y:S01]  /*2630*/  ISETP.GE.AND P5, PT, R112, c[0x0][0x220], PT ;  /* 0x0000880070007a0c */ /* 0x000fe20003fa6270 */
[----:B--2-4-:R-:W-:Y:S01]  /*2640*/  IMAD.MOV.U32 R12, RZ, RZ, c[0x0][0x198] ;  /* 0x00006600ff0c7624 */ /* 0x014fe200078e00ff */
        /* <DEDUP_REMOVED lines=37> */
.L_x_711:
[----:B------:R-:W-:Y:S05]  /*28a0*/  BSYNC B0 ;  /* 0x0000000000007941 */ /* 0x000fea0003800000 */
.L_x_710:
        /* <DEDUP_REMOVED lines=17> */
[----:B------:R-:W2:Y:S01]  /*29c0*/  @P0 MUFU.RCP R5, c[0x0][0x238] ;  /* 0x00008e0000050b08 */ /* 0x000ea20000001000 */
[----:B------:R-:W-:Y:S01]  /*29d0*/  ISETP.GE.AND P1, PT, R168, UR28, PT ;  /* 0x0000001ca8007c0c */ /* 0x000fe2000bf26270 */
[----:B------:R-:W-:Y:S02]  /*29e0*/  ULDC.64 UR4, c[0x0][0x1a0] ;  /* 0x0000680000047ab9 */ /* 0x000fe40000000a00 */
[----:B------:R-:W-:-:S05]  /*29f0*/  IMAD.U32 R7, RZ, RZ, UR7 ;  /* 0x00000007ff077e24 */ /* 0x000fca000f8e00ff */
[----:B------:R-:W2:Y:S01]  /*2a00*/  @P0 LDG.E R2, [R6.64] ;  /* 0x0000001406020981 */ /* 0x000ea2000c1e1900 */
        /* <DEDUP_REMOVED lines=8> */
[----:B------:R1:W-:Y:S04]  /*2a90*/  @P1 STS.128 [R222+0x10000], RZ ;  /* 0x010000ffde001388 */ /* 0x0003e80000000c00 */
[----:B------:R1:W-:Y:S04]  /*2aa0*/  @P1 STS.128 [R222+0x12000], RZ ;  /* 0x012000ffde001388 */ /* 0x0003e80000000c00 */
[----:B------:R1:W-:Y:S04]  /*2ab0*/  @P1 STS.128 [R222+0x14000], RZ ;  /* 0x014000ffde001388 */ /* 0x0003e80000000c00 */
[----:B------:R1:W-:Y:S01]  /*2ac0*/  @P1 STS.128 [R222+0x16000], RZ ;  /* 0x016000ffde001388 */ /* 0x0003e20000000c00 */
[----:B--2---:R-:W-:-:S04]  /*2ad0*/  @P0 FMUL.FTZ R2, R2, R5 ;  /* 0x0000000502020220 */ /* 0x004fc80000410000 */
[----:B------:R2:W5:Y:S01]  /*2ae0*/  @P0 R2UR UR6, R2 ;  /* 0x00000000020603c2 */ /* 0x00056200000e0000 */
[C---:B------:R-:W-:Y:S02]  /*2af0*/  LEA R6, P0, R8.reuse, R26, 0x6 ;  /* 0x0000001a08067211 */ /* 0x040fe400078030ff */
[----:B--2---:R-:W-:Y:S01]  /*2b00*/  MOV R2, UR4 ;  /* 0x0000000400027c02 */ /* 0x004fe20008000f00 */
[----:B------:R-:W-:Y:S02]  /*2b10*/  UMOV UR4, URZ ;  /* 0x0000003f00047c82 */ /* 0x000fe40008000000 */
[----:B-----5:R-:W-:Y:S01]  /*2b20*/  @UP1 UMOV UR4, UR6 ;  /* 0x0000000600041c82 */ /* 0x020fe20008000000 */
[----:B------:R-:W-:Y:S01]  /*2b30*/  LEA.HI.X R7, R8, R24, R2, 0x6, P0 ;  /* 0x0000001808077211 */ /* 0x000fe200000f3402 */
[----:B------:R-:W-:Y:S05]  /*2b40*/  @P1 BRA `(.L_x_713) ;  /* 0x0000021000001947 */ /* 0x000fea0003800000 */
[----:B-1----:R-:W-:Y:S02]  /*2b50*/  ISETP.GE.AND P5, PT, R112, c[0x0][0x220], PT ;  /* 0x0000880070007a0c */ /* 0x002fe40003fa6270 */
[----:B------:R-:W-:-:S02]  /*2b60*/  ISETP.GE.AND P4, PT, R109, c[0x0][0x220], PT ;  /* 0x000088006d007a0c */ /* 0x000fc40003f86270 */
[----:B------:R-:W-:Y:S02]  /*2b70*/  ISETP.GE.AND P2, PT, R108, c[0x0][0x220], PT ;  /* 0x000088006c007a0c */ /* 0x000fe40003f46270 */
[----:B------:R-:W-:-:S07]  /*2b80*/  ISETP.GE.AND P0, PT, R107, c[0x0][0x220], PT ;  /* 0x000088006b007a0c */ /* 0x000fce0003f06270 */
[C---:B----4-:R-:W-:Y:S01]  /*2b90*/  @!P5 LEA R12, P6, R6.reuse, c[0x0][0x170], 0x1 ;  /* 0x00005c00060cda11 */ /* 0x050fe200078c08ff */
        /* <DEDUP_REMOVED lines=28> */
.L_x_713:
[----:B-1----:R-:W-:Y:S05]  /*2d60*/  BSYNC B0 ;  /* 0x0000000000007941 */ /* 0x002fea0003800000 */
.L_x_712:
        /* <DEDUP_REMOVED lines=16> */
[C---:B----4-:R-:W-:Y:S02]  /*2e70*/  @!P5 LEA R12, P6, R2.reuse, c[0x0][0x170], 0x1 ;  /* 0x00005c00020cda11 */ /* 0x050fe400078c08ff */
        /* <DEDUP_REMOVED lines=27> */
.L_x_715:
[----:B------:R-:W-:Y:S05]  /*3030*/  BSYNC B0 ;  /* 0x0000000000007941 */ /* 0x000fea0003800000 */
.L_x_714:
        /* <DEDUP_REMOVED lines=44> */
.L_x_717:
[----:B------:R-:W-:Y:S05]  /*3300*/  BSYNC B0 ;  /* 0x0000000000007941 */ /* 0x000fea0003800000 */
.L_x_716:
        /* <DEDUP_REMOVED lines=9> */
[----:B--2-4-:R-:W-:Y:S01]  /*33a0*/  IMAD.MOV.U32 R12, RZ, RZ, c[0x0][0x1a0] ;  /* 0x00006800ff0c7624 */ /* 0x014fe200078e00ff */
        /* <DEDUP_REMOVED lines=36> */
.L_x_719:
[----:B-1----:R-:W-:Y:S05]  /*35f0*/  BSYNC B0 ;  /* 0x0000000000007941 */ /* 0x002fea0003800000 */
.L_x_718:
[C---:B------:R-:W-:Y:S01]  /*3600*/  IMAD.SHL.U32 R2, R28.reuse, 0x40, RZ ;  /* 0x000000401c027824 */ /* 0x040fe200078e00ff */
[----:B------:R-:W-:Y:S01]  /*3610*/  R2P PR, R28, 0x6 ;  /* 0x000000061c007804 */ /* 0x000fe20000000000 */
[----:B------:R-:W-:Y:S01]  /*3620*/  IMAD.SHL.U32 R5, R168, 0x8, RZ ;  /* 0x00000008a8057824 */ /* 0x000fe200078e00ff */
[----:B------:R-:W0:Y:S01]  /*3630*/  LDGDEPBAR ;  /* 0x00000000000079af */ /* 0x000e220000000000 */
[----:B------:R-:W-:Y:S01]  /*3640*/  IMAD.SHL.U32 R7, R103, 0x2, RZ ;  /* 0x0000000267077824 */ /* 0x000fe200078e00ff */
[----:B------:R-:W-:Y:S01]  /*3650*/  LOP3.LUT R2, R2, 0x1c0, RZ, 0xc0, !PT ;  /* 0x000001c002027812 */ /* 0x000fe200078ec0ff */
[----:B------:R-:W-:Y:S01]  /*3660*/  IMAD.U32 R6, RZ, RZ, UR15 ;  /* 0x0000000fff067e24 */ /* 0x000fe2000f8e00ff */
[----:B------:R-:W-:Y:S02]  /*3670*/  UISETP.GE.AND UP0, UPT, UR15, 0x41, UPT ;  /* 0x000000410f00788c */ /* 0x000fe4000bf06270 */
[----:B------:R-:W-:Y:S02]  /*3680*/  LOP3.LUT R5, R2, 0x8, R5, 0xf8, !PT ;  /* 0x0000000802057812 */ /* 0x000fe400078ef805 */
[----:B------:R-:W-:-:S02]  /*3690*/  SHF.R.U32.HI R2, RZ, 0x3, R2 ;  /* 0x00000003ff027819 */ /* 0x000fc40000011602 */
[----:B------:R-:W-:Y:S02]  /*36a0*/  LOP3.LUT R7, R7, 0x6, RZ, 0xc0, !PT ;  /* 0x0000000607077812 */ /* 0x000fe400078ec0ff */
[----:B------:R-:W-:Y:S01]  /*36b0*/  LOP3.LUT R2, R5, R2, RZ, 0x3c, !PT ;  /* 0x0000000205027212 */ /* 0x000fe200078e3cff */
[----:B------:R-:W-:-:S04]  /*36c0*/  IMAD R5, R101, 0x400, R4 ;  /* 0x0000040065057824 */ /* 0x000fc800078e0204 */
[----:B------:R-:W-:Y:S02]  /*36d0*/  IMAD R2, R22, 0x200, R2 ;  /* 0x0000020016027824 */ /* 0x000fe400078e0202 */
[----:B------:R-:W-:Y:S02]  /*36e0*/  IMAD.SHL.U32 R202, R5, 0x2, RZ ;  /* 0x0000000205ca7824 */ /* 0x000fe400078e00ff */
[----:B------:R-:W-:Y:S02]  /*36f0*/  IMAD.SHL.U32 R151, R2, 0x2, RZ ;  /* 0x0000000202977824 */ /* 0x000fe400078e00ff */
[--C-:B------:R-:W-:Y:S01]  /*3700*/  IMAD R203, R3, 0x2, R202.reuse ;  /* 0x0000000203cb7824 */ /* 0x100fe200078e02ca */
[----:B--2-4-:R-:W-:Y:S01]  /*3710*/  LDSM.16.M88.4 R8, [R202] ;  /* 0x00000000ca08783b */ /* 0x014fe20000000200 */
[C---:B------:R-:W-:Y:S01]  /*3720*/  IMAD R205, R0.reuse, 0x2, R202 ;  /* 0x0000000200cd7824 */ /* 0x040fe200078e02ca */
[C---:B------:R-:W-:Y:S01]  /*3730*/  IADD3 R2, R151.reuse, 0x8000, RZ ;  /* 0x0000800097027810 */ /* 0x040fe20007ffe0ff */
        /* <DEDUP_REMOVED lines=8> */
[----:B------:R-:W-:Y:S02]  /*37c0*/  IADD3 R220, R206, 0x1000, RZ ;  /* 0x00001000cedc7810 */ /* 0x000fe40007ffe0ff */
[----:B------:R-:W-:Y:S01]  /*37d0*/  SEL R2, R2, 0xffffffc0, !P2 ;  /* 0xffffffc002027807 */ /* 0x000fe20005000000 */
[----:B------:R-:W5:Y:S01]  /*37e0*/  LDSM.16.M88.4 R32, [R151+0x9800] ;  /* 0x009800009720783b */ /* 0x000f620000000200 */
[----:B------:R-:W-:-:S02]  /*37f0*/  IADD3 R219, R206, 0x1800, RZ ;  /* 0x00001800cedb7810 */ /* 0x000fc40007ffe0ff */
[C---:B------:R-:W-:Y:S01]  /*3800*/  IADD3 R218, R206.reuse, 0x2000, RZ ;  /* 0x00002000ceda7810 */ /* 0x040fe20007ffe0ff */
[----:B------:R-:W-:Y:S01]  /*3810*/  LDSM.16.M88.4 R12, [R203] ;  /* 0x00000000cb0c783b */ /* 0x000fe20000000200 */
[----:B------:R-:W-:Y:S01]  /*3820*/  IMAD.IADD R201, R151, 0x1, R2 ;  /* 0x0000000197c97824 */ /* 0x000fe200078e0202 */
[----:B------:R-:W-:Y:S01]  /*3830*/  IADD3 R217, R206, 0x2800, RZ ;  /* 0x00002800ced97810 */ /* 0x000fe20007ffe0ff */
[----:B------:R-:W-:Y:S01]  /*3840*/  IMAD.IADD R200, R2, 0x1, R206 ;  /* 0x0000000102c87824 */ /* 0x000fe200078e02ce */
[----:B------:R-:W3:Y:S01]  /*3850*/  LDSM.16.M88.4 R40, [R206] ;  /* 0x00000000ce28783b */ /* 0x000ee20000000200 */
[----:B------:R-:W-:Y:S02]  /*3860*/  SHF.R.S32.HI R2, RZ, 0x1f, R100 ;  /* 0x0000001fff027819 */ /* 0x000fe40000011464 */
[----:B------:R-:W-:Y:S01]  /*3870*/  IADD3 R216, R206, 0x3000, RZ ;  /* 0x00003000ced87810 */ /* 0x000fe20007ffe0ff */
[----:B------:R-:W-:Y:S01]  /*3880*/  LDSM.16.M88.4 R48, [R206+0x1000] ;  /* 0x00100000ce30783b */ /* 0x000fe20000000200 */
[----:B------:R-:W-:-:S02]  /*3890*/  LEA.HI R2, R2, R100, RZ, 0x2 ;  /* 0x0000006402027211 */ /* 0x000fc400078f10ff */
[C---:B------:R-:W-:Y:S01]  /*38a0*/  IADD3 R215, R206.reuse, 0x3800, RZ ;  /* 0x00003800ced77810 */ /* 0x040fe20007ffe0ff */
[----:B------:R-:W-:Y:S01]  /*38b0*/  LDSM.16.M88.4 R72, [R206+0x1800] ;  /* 0x00180000ce48783b */ /* 0x000fe20000000200 */
        /* <DEDUP_REMOVED lines=9> */
[----:B-1----:R-:W-:Y:S01]  /*3950*/  HMMA.16816.F32 R44, R8, R16, RZ ;  /* 0x00000010082c723c */ /* 0x002fe200000018ff */
[----:B------:R-:W-:Y:S01]  /*3960*/  LDSM.16.M88.4 R84, [R201+0x9000] ;  /* 0x00900000c954783b */ /* 0x000fe20000000200 */
[----:B------:R-:W-:Y:S01]  /*3970*/  IADD3 R114, R5, UR14, RZ ;  /* 0x0000000e05727c10 */ /* 0x000fe2000fffe0ff */
[----:B------:R-:W-:Y:S01]  /*3980*/  IMAD R2, R2, 0x40, R7 ;  /* 0x0000004002027824 */ /* 0x000fe200078e0207 */
[----:B------:R-:W-:Y:S01]  /*3990*/  IADD3 R210, R206, 0x6000, RZ ;  /* 0x00006000ced27810 */ /* 0x000fe20007ffe0ff */
[----:B------:R-:W-:Y:S01]  /*39a0*/  LDSM.16.M88.4 R88, [R201+0x9800] ;  /* 0x00980000c958783b */ /* 0x000fe20000000200 */
[----:B------:R-:W-:-:S02]  /*39b0*/  IADD3 R5, R6, -UR16, R114 ;  /* 0x8000001006057c10 */ /* 0x000fc4000fffe072 */
[C---:B------:R-:W-:Y:S01]  /*39c0*/  HMMA.16816.F32 R52, R8.reuse, R18, RZ ;  /* 0x000000120834723c */ /* 0x040fe200000018ff */
[----:B------:R-:W1:Y:S01]  /*39d0*/  LDSM.16.M88.4 R16, [R206+0x800] ;  /* 0x00080000ce10783b */ /* 0x000e620000000200 */
[----:B------:R-:W-:Y:S01]  /*39e0*/  ISETP.GE.AND P2, PT, R2, UR15, PT ;  /* 0x0000000f02007c0c */ /* 0x000fe2000bf46270 */
[----:B------:R-:W-:Y:S01]  /*39f0*/  IMAD.IADD R6, R5, 0x1, -R2 ;  /* 0x0000000105067824 */ /* 0x000fe200078e0a02 */
[C---:B------:R-:W-:Y:S01]  /*3a00*/  IADD3 R209, R206.reuse, 0x6800, RZ ;  /* 0x00006800ced17810 */ /* 0x040fe20007ffe0ff */
[----:B------:R-:W-:Y:S01]  /*3a10*/  LDSM.16.M88.4 R80, [R200+0x800] ;  /* 0x00080000c850783b */ /* 0x000fe20000000200 */
[----:B------:R-:W-:Y:S02]  /*3a20*/  IADD3 R208, R206, 0x7000, RZ ;  /* 0x00007000ced07810 */ /* 0x000fe40007ffe0ff */
[----:B--2---:R-:W-:Y:S01]  /*3a30*/  HMMA.16816.F32 R28, R8, R24, RZ ;  /* 0x00000018081c723c */ /* 0x004fe200000018ff */
[----:B------:R-:W-:Y:S01]  /*3a40*/  LDSM.16.M88.4 R92, [R200+0x1000] ;  /* 0x00100000c85c783b */ /* 0x000fe20000000200 */
[----:B------:R-:W-:-:S02]  /*3a50*/  IABS R6, R6 ;  /* 0x0000000600067213 */ /* 0x000fc40000000000 */
[----:B------:R-:W-:Y:S01]  /*3a60*/  IADD3 R207, R206, 0x7800, RZ ;  /* 0x00007800cecf7810 */ /* 0x000fe20007ffe0ff */
[----:B------:R-:W-:Y:S03]  /*3a70*/  LDSM.16.M88.4 R96, [R200+0x1800] ;  /* 0x00180000c860783b */ /* 0x000fe60000000200 */
[C---:B------:R-:W-:Y:S01]  /*3a80*/  HMMA.16816.F32 R24, R8.reuse, R26, RZ ;  /* 0x0000001a0818723c */ /* 0x040fe200000018ff */
[----:B------:R-:W-:Y:S07]  /*3a90*/  STL [R1+0x44], R114 ;  /* 0x0000447201007387 */ /* 0x000fee0000100800 */
[C---:B----4-:R-:W-:Y:S08]  /*3aa0*/  HMMA.16816.F32 R36, R8.reuse, R20, RZ ;  /* 0x000000140824723c */ /* 0x050ff000000018ff */
[C---:B------:R-:W-:Y:S08]  /*3ab0*/  HMMA.16816.F32 R20, R8.reuse, R22, RZ ;  /* 0x000000160814723c */ /* 0x040ff000000018ff */
[C---:B-----5:R-:W-:Y:S08]  /*3ac0*/  HMMA.16816.F32 R60, R8.reuse, R32, RZ ;  /* 0x00000020083c723c */ /* 0x060ff000000018ff */
[----:B------:R-:W-:Y:S01]  /*3ad0*/  HMMA.16816.F32 R68, R8, R34, RZ ;  /* 0x000000220844723c */ /* 0x000fe200000018ff */
[----:B------:R-:W2:Y:S07]  /*3ae0*/  LDSM.16.M88.4 R8, [R205] ;  /* 0x00000000cd08783b */ /* 0x000eae0000000200 */
[C---:B---3--:R-:W-:Y:S08]  /*3af0*/  HMMA.16816.F32 R56, R12.reuse, R40, R28 ;  /* 0x000000280c38723c */ /* 0x048ff0000000181c */
[C---:B------:R-:W-:Y:S08]  /*3b00*/  HMMA.16816.F32 R28, R12.reuse, R42, R24 ;  /* 0x0000002a0c1c723c */ /* 0x040ff00000001818 */
[C---:B-1----:R-:W-:Y:S08]  /*3b10*/  HMMA.16816.F32 R24, R12.reuse, R16, R36 ;  /* 0x000000100c18723c */ /* 0x042ff00000001824 */
[C---:B------:R-:W-:Y:S01]  /*3b20*/  HMMA.16816.F32 R20, R12.reuse, R18, R20 ;  /* 0x000000120c14723c */ /* 0x040fe20000001814 */
[----:B------:R-:W-:Y:S07]  /*3b30*/  LDSM.16.M88.4 R16, [R204] ;  /* 0x00000000cc10783b */ /* 0x000fee0000000200 */
[C---:B------:R-:W-:Y:S08]  /*3b40*/  HMMA.16816.F32 R32, R12.reuse, R48, R44 ;  /* 0x000000300c20723c */ /* 0x040ff0000000182c */
[C---:B------:R-:W-:Y:S01]  /*3b50*/  HMMA.16816.F32 R36, R12.reuse, R50, R52 ;  /* 0x000000320c24723c */ /* 0x040fe20000001834 */
[----:B------:R-:W1:Y:S07]  /*3b60*/  LDSM.16.M88.4 R48, [R200] ;  /* 0x00000000c830783b */ /* 0x000e6e0000000200 */
[C---:B------:R-:W-:Y:S01]  /*3b70*/  HMMA.16816.F32 R40, R12.reuse, R72, R60 ;  /* 0x000000480c28723c */ /* 0x040fe2000000183c */
[----:B------:R-:W-:Y:S07]  /*3b80*/  LDSM.16.M88.4 R60, [R151+0xa000] ;  /* 0x00a00000973c783b */ /* 0x000fee0000000200 */
[----:B------:R-:W-:Y:S01]  /*3b90*/  HMMA.16816.F32 R52, R12, R74, R68 ;  /* 0x0000004a0c34723c */ /* 0x000fe20000001844 */
[----:B------:R-:W3:Y:S04]  /*3ba0*/  LDSM.16.M88.4 R12, [R202+0x2000] ;  /* 0x00200000ca0c783b */ /* 0x000ee80000000200 */
[----:B------:R-:W4:Y:S03]  /*3bb0*/  LDSM.16.M88.4 R68, [R151+0xa800] ;  /* 0x00a800009744783b */ /* 0x000f260000000200 */
[C---:B--2---:R-:W-:Y:S01]  /*3bc0*/  HMMA.16816.F32 R56, R8.reuse, R64, R56 ;  /* 0x000000400838723c */ /* 0x044fe20000001838 */
[----:B------:R-:W2:Y:S07]  /*3bd0*/  LDSM.16.M88.4 R72, [R151+0xb000] ;  /* 0x00b000009748783b */ /* 0x000eae0000000200 */
[C---:B------:R-:W-:Y:S01]  /*3be0*/  HMMA.16816.F32 R44, R8.reuse, R66, R28 ;  /* 0x00000042082c723c */ /* 0x040fe2000000181c */
[----:B------:R-:W-:Y:S07]  /*3bf0*/  LDSM.16.M88.4 R64, [R206+0x2000] ;  /* 0x00200000ce40783b */ /* 0x000fee0000000200 */
[C---:B------:R-:W-:Y:S08]  /*3c00*/  HMMA.16816.F32 R28, R8.reuse, R76, R24 ;  /* 0x0000004c081c723c */ /* 0x040ff00000001818 */
[C---:B------:R-:W-:Y:S01]  /*3c10*/  HMMA.16816.F32 R24, R8.reuse, R78, R20 ;  /* 0x0000004e0818723c */ /* 0x040fe20000001814 */
[----:B------:R-:W-:Y:S07]  /*3c20*/  LDSM.16.M88.4 R76, [R206+0x2800] ;  /* 0x00280000ce4c783b */ /* 0x000fee0000000200 */
[C---:B------:R-:W-:Y:S08]  /*3c30*/  HMMA.16816.F32 R20, R8.reuse, R84, R32 ;  /* 0x000000540814723c */ /* 0x040ff00000001820 */
[C---:B------:R-:W-:Y:S01]  /*3c40*/  HMMA.16816.F32 R36, R8.reuse, R86, R36 ;  /* 0x000000560824723c */ /* 0x040fe20000001824 */
[----:B------:R-:W5:Y:S07]  /*3c50*/  LDSM.16.M88.4 R84, [R151+0xb800] ;  /* 0x00b800009754783b */ /* 0x000f6e0000000200 */
[C---:B------:R-:W-:Y:S08]  /*3c60*/  HMMA.16816.F32 R40, R8.reuse, R88, R40 ;  /* 0x000000580828723c */ /* 0x040ff00000001828 */
[----:B------:R-:W-:Y:S01]  /*3c70*/  HMMA.16816.F32 R52, R8, R90, R52 ;  /* 0x0000005a0834723c */ /* 0x000fe20000001834 */
[----:B------:R-:W2:Y:S04]  /*3c80*/  LDSM.16.M88.4 R8, [R203+0x2000] ;  /* 0x00200000cb08783b */ /* 0x000ea80000000200 */
[----:B------:R-:W-:Y:S03]  /*3c90*/  LDSM.16.M88.4 R88, [R151+0xd000] ;  /* 0x00d000009758783b */ /* 0x000fe60000000200 */
[C---:B-1----:R-:W-:Y:S08]  /*3ca0*/  HMMA.16816.F32 R56, R16.reuse, R48, R56 ;  /* 0x000000301038723c */ /* 0x042ff00000001838 */
[C---:B------:R-:W-:Y:S08]  /*3cb0*/  HMMA.16816.F32 R48, R16.reuse, R50, R44 ;  /* 0x000000321030723c */ /* 0x040ff0000000182c */
[C---:B------:R-:W-:Y:S08]  /*3cc0*/  HMMA.16816.F32 R44, R16.reuse, R80, R28 ;  /* 0x00000050102c723c */ /* 0x040ff0000000181c */
[C---:B------:R-:W-:Y:S01]  /*3cd0*/  HMMA.16816.F32 R32, R16.reuse, R82, R24 ;  /* 0x000000521020723c */ /* 0x040fe20000001818 */
[----:B------:R-:W-:Y:S07]  /*3ce0*/  LDSM.16.M88.4 R80, [R201+0xb800] ;  /* 0x00b80000c950783b */ /* 0x000fee0000000200 */
[C---:B------:R-:W-:Y:S08]  /*3cf0*/  HMMA.16816.F32 R28, R16.reuse, R92, R20 ;  /* 0x0000005c101c723c */ /* 0x040ff00000001814 */
[C---:B------:R-:W-:Y:S01]  /*3d00*/  HMMA.16816.F32 R24, R16.reuse, R94, R36 ;  /* 0x0000005e1018723c */ /* 0x040fe20000001824 */
[----:B------:R-:W1:Y:S04]  /*3d10*/  LDSM.16.M88.4 R36, [R206+0x3000] ;  /* 0x00300000ce24783b */ /* 0x000e680000000200 */
[----:B------:R-:W-:Y:S03]  /*3d20*/  LDSM.16.M88.4 R92, [R151+0xc000] ;  /* 0x00c00000975c783b */ /* 0x000fe60000000200 */
[C---:B------:R-:W-:Y:S08]  /*3d30*/  HMMA.16816.F32 R20, R16.reuse, R96, R40 ;  /* 0x000000601014723c */ /* 0x040ff00000001828 */
[----:B------:R-:W-:Y:S01]  /*3d40*/  HMMA.16816.F32 R16, R16, R98, R52 ;  /* 0x000000621010723c */ /* 0x000fe20000001834 */
[----:B------:R-:W-:Y:S07]  /*3d50*/  LDSM.16.M88.4 R96, [R206+0x4000] ;  /* 0x00400000ce60783b */ /* 0x000fee0000000200 */
[C---:B---3--:R-:W-:Y:S08]  /*3d60*/  HMMA.16816.F32 R56, R12.reuse, R60, R56 ;  /* 0x0000003c0c38723c */ /* 0x048ff00000001838 */
[C---:B------:R-:W-:Y:S08]  /*3d70*/  HMMA.16816.F32 R60, R12.reuse, R62, R48 ;  /* 0x0000003e0c3c723c */ /* 0x040ff00000001830 */
[C---:B----4-:R-:W-:Y:S08]  /*3d80*/  HMMA.16816.F32 R48, R12.reuse, R68, R44 ;  /* 0x000000440c30723c */ /* 0x050ff0000000182c */
[C---:B------:R-:W-:Y:S01]  /*3d90*/  HMMA.16816.F32 R44, R12.reuse, R70, R32 ;  /* 0x000000460c2c723c */ /* 0x040fe20000001820 */
[----:B------:R-:W-:Y:S07]  /*3da0*/  LDSM.16.M88.4 R68, [R201+0xa800] ;  /* 0x00a80000c944783b */ /* 0x000fee0000000200 */
[C---:B--2---:R-:W-:Y:S08]  /*3db0*/  HMMA.16816.F32 R32, R12.reuse, R74, R24 ;  /* 0x0000004a0c20723c */ /* 0x044ff00000001818 */
[C---:B-----5:R-:W-:Y:S08]  /*3dc0*/  HMMA.16816.F32 R24, R12.reuse, R84, R20 ;  /* 0x000000540c18723c */ /* 0x060ff00000001814 */
[C---:B------:R-:W-:Y:S01]  /*3dd0*/  HMMA.16816.F32 R40, R12.reuse, R72, R28 ;  /* 0x000000480c28723c */ /* 0x040fe2000000181c */
[----:B------:R-:W-:Y:S04]  /*3de0*/  LDSM.16.M88.4 R72, [R201+0xa000] ;  /* 0x00a00000c948783b */ /* 0x000fe80000000200 */
[----:B------:R-:W-:Y:S03]  /*3df0*/  LDSM.16.M88.4 R28, [R206+0x3800] ;  /* 0x00380000ce1c783b */ /* 0x000fe60000000200 */
[----:B------:R-:W-:Y:S01]  /*3e00*/  HMMA.16816.F32 R20, R12, R86, R16 ;  /* 0x000000560c14723c */ /* 0x000fe20000001810 */
[----:B------:R-:W2:Y:S04]  /*3e10*/  LDSM.16.M88.4 R16, [R205+0x2000] ;  /* 0x00200000cd10783b */ /* 0x000ea80000000200 */
[----:B------:R-:W3:Y:S03]  /*3e20*/  LDSM.16.M88.4 R84, [R201+0xb000] ;  /* 0x00b00000c954783b */ /* 0x000ee60000000200 */
[C---:B------:R-:W-:Y:S08]  /*3e30*/  HMMA.16816.F32 R12, R8.reuse, R64, R56 ;  /* 0x00000040080c723c */ /* 0x040ff00000001838 */
[C---:B------:R-:W-:Y:S08]  /*3e40*/  HMMA.16816.F32 R56, R8.reuse, R76, R48 ;  /* 0x0000004c0838723c */ /* 0x040ff00000001830 */
[C---:B------:R-:W-:Y:S08]  /*3e50*/  HMMA.16816.F32 R52, R8.reuse, R78, R44 ;  /* 0x0000004e0834723c */ /* 0x040ff0000000182c */
[C---:B------:R-:W-:Y:S08]  /*3e60*/  HMMA.16816.F32 R60, R8.reuse, R66, R60 ;  /* 0x00000042083c723c */ /* 0x040ff0000000183c */
[C---:B-1----:R-:W-:Y:S08]  /*3e70*/  HMMA.16816.F32 R76, R8.reuse, R38, R32 ;  /* 0x00000026084c723c */ /* 0x042ff00000001820 */
[----:B------:R-:W-:Y:S01]  /*3e80*/  HMMA.16816.F32 R64, R8, R36, R40 ;  /* 0x000000240840723c */ /* 0x000fe20000001828 */
[----:B------:R-:W-:Y:S04]  /*3e90*/  LDSM.16.M88.4 R40, [R200+0x2000] ;  /* 0x00200000c828783b */ /* 0x000fe80000000200 */
[----:B------:R-:W-:Y:S03]  /*3ea0*/  LDSM.16.M88.4 R36, [R200+0x2800] ;  /* 0x00280000c824783b */ /* 0x000fe60000000200 */
[----:B--2---:R-:W-:Y:S01]  /*3eb0*/  HMMA.16816.F32 R32, R16, R72, R12 ;  /* 0x000000481020723c */ /* 0x004fe2000000180c */
[----:B------:R-:W1:Y:S07]  /*3ec0*/  LDSM.16.M88.4 R12, [R204+0x2000] ;  /* 0x00200000cc0c783b */ /* 0x000e6e0000000200 */
[C---:B------:R-:W-:Y:S08]  /*3ed0*/  HMMA.16816.F32 R48, R8.reuse, R28, R24 ;  /* 0x0000001c0830723c */ /* 0x040ff00000001818 */
[----:B------:R-:W-:Y:S01]  /*3ee0*/  HMMA.16816.F32 R44, R8, R30, R20 ;  /* 0x0000001e082c723c */ /* 0x000fe20000001814 */
[----:B------:R-:W-:Y:S07]  /*3ef0*/  LDSM.16.M88.4 R8, [R202+0x4000] ;  /* 0x00400000ca08783b */ /* 0x000fee0000000200 */
[C---:B------:R-:W-:Y:S08]  /*3f00*/  HMMA.16816.F32 R24, R16.reuse, R68, R56 ;  /* 0x000000441018723c */ /* 0x040ff00000001838 */
[C---:B------:R-:W-:Y:S08]  /*3f10*/  HMMA.16816.F32 R20, R16.reuse, R70, R52 ;  /* 0x000000461014723c */ /* 0x040ff00000001834 */
[C---:B------:R-:W-:Y:S01]  /*3f20*/  HMMA.16816.F32 R28, R16.reuse, R74, R60 ;  /* 0x0000004a101c723c */ /* 0x040fe2000000183c */
[----:B------:R-:W2:Y:S04]  /*3f30*/  LDSM.16.M88.4 R60, [R200+0x3000] ;  /* 0x00300000c83c783b */ /* 0x000ea80000000200 */
[----:B------:R-:W-:Y:S03]  /*3f40*/  LDSM.16.M88.4 R72, [R151+0xc800] ;  /* 0x00c800009748783b */ /* 0x000fe60000000200 */
[C---:B---3--:R-:W-:Y:S01]  /*3f50*/  HMMA.16816.F32 R68, R16.reuse, R86, R76 ;  /* 0x000000561044723c */ /* 0x048fe2000000184c */
[----:B------:R-:W3:Y:S07]  /*3f60*/  LDSM.16.M88.4 R76, [R200+0x3800] ;  /* 0x00380000c84c783b */ /* 0x000eee0000000200 */
[C---:B------:R-:W-:Y:S01]  /*3f70*/  HMMA.16816.F32 R56, R16.reuse, R84, R64 ;  /* 0x000000541038723c */ /* 0x040fe20000001840 */
[----:B------:R-:W-:Y:S07]  /*3f80*/  LDSM.16.M88.4 R84, [R206+0x4800] ;  /* 0x00480000ce54783b */ /* 0x000fee0000000200 */
[C---:B------:R-:W-:Y:S08]  /*3f90*/  HMMA.16816.F32 R64, R16.reuse, R80, R48 ;  /* 0x000000501040723c */ /* 0x040ff00000001830 */
[----:B------:R-:W-:Y:S01]  /*3fa0*/  HMMA.16816.F32 R52, R16, R82, R44 ;  /* 0x000000521034723c */ /* 0x000fe2000000182c */
[----:B------:R-:W4:Y:S04]  /*3fb0*/  LDSM.16.M88.4 R80, [R151+0xd800] ;  /* 0x00d800009750783b */ /* 0x000f280000000200 */
[----:B------:R-:W5:Y:S03]  /*3fc0*/  LDSM.16.M88.4 R16, [R203+0x4000] ;  /* 0x00400000cb10783b */ /* 0x000f660000000200 */
[C---:B-1----:R-:W-:Y:S08]  /*3fd0*/  HMMA.16816.F32 R48, R12.reuse, R40, R32 ;  /* 0x000000280c30723c */ /* 0x042ff00000001820 */
[C---:B------:R-:W-:Y:S08]  /*3fe0*/  HMMA.16816.F32 R44, R12.reuse, R42, R28 ;  /* 0x0000002a0c2c723c */ /* 0x040ff0000000181c */
[C---:B------:R-:W-:Y:S08]  /*3ff0*/  HMMA.16816.F32 R40, R12.reuse, R36, R24 ;  /* 0x000000240c28723c */ /* 0x040ff00000001818 */
[C---:B------:R-:W-:Y:S08]  /*4000*/  HMMA.16816.F32 R36, R12.reuse, R38, R20 ;  /* 0x000000260c24723c */ /* 0x040ff00000001814 */
[C---:B--2---:R-:W-:Y:S08]  /*4010*/  HMMA.16816.F32 R32, R12.reuse, R60, R56 ;  /* 0x0000003c0c20723c */ /* 0x044ff00000001838 */
[C---:B------:R-:W-:Y:S08]  /*4020*/  HMMA.16816.F32 R28, R12.reuse, R62, R68 ;  /* 0x0000003e0c1c723c */ /* 0x040ff00000001844 */
[C---:B---3--:R-:W-:Y:S08]  /*4030*/  HMMA.16816.F32 R24, R12.reuse, R76, R64 ;  /* 0x0000004c0c18723c */ /* 0x048ff00000001840 */
[----:B------:R-:W-:Y:S08]  /*4040*/  HMMA.16816.F32 R20, R12, R78, R52 ;  /* 0x0000004e0c14723c */ /* 0x000ff00000001834 */
[C---:B------:R-:W-:Y:S01]  /*4050*/  HMMA.16816.F32 R12, R8.reuse, R92, R48 ;  /* 0x0000005c080c723c */ /* 0x040fe20000001830 */
[----:B------:R1:W2:Y:S07]  /*4060*/  I2F R92, R6 ;  /* 0x00000006005c7306 */ /* 0x0002ae0000201400 */
[C---:B------:R-:W-:Y:S01]  /*4070*/  HMMA.16816.F32 R60, R8.reuse, R94, R44 ;  /* 0x0000005e083c723c */ /* 0x040fe2000000182c */
[----:B------:R-:W-:Y:S07]  /*4080*/  LDSM.16.M88.4 R44, [R206+0x5800] ;  /* 0x00580000ce2c783b */ /* 0x000fee0000000200 */
[C---:B------:R-:W-:Y:S01]  /*4090*/  HMMA.16816.F32 R56, R8.reuse, R72, R40 ;  /* 0x000000480838723c */ /* 0x040fe20000001828 */
[----:B------:R-:W-:Y:S07]  /*40a0*/  LDSM.16.M88.4 R40, [R201+0xc000] ;  /* 0x00c00000c928783b */ /* 0x000fee0000000200 */
[C---:B------:R-:W-:Y:S01]  /*40b0*/  HMMA.16816.F32 R68, R8.reuse, R74, R36 ;  /* 0x0000004a0844723c */ /* 0x040fe20000001824 */
[----:B------:R-:W3:Y:S04]  /*40c0*/  LDSM.16.M88.4 R72, [R206+0x5000] ;  /* 0x00500000ce48783b */ /* 0x000ee80000000200 */
[----:B------:R-:W-:Y:S03]  /*40d0*/  LDSM.16.M88.4 R36, [R201+0xc800] ;  /* 0x00c80000c924783b */ /* 0x000fe60000000200 */
[C---:B------:R-:W-:Y:S08]  /*40e0*/  HMMA.16816.F32 R64, R8.reuse, R88, R32 ;  /* 0x000000580840723c */ /* 0x040ff00000001820 */
[C---:B------:R-:W-:Y:S08]  /*40f0*/  HMMA.16816.F32 R52, R8.reuse, R90, R28 ;  /* 0x0000005a0834723c */ /* 0x040ff0000000181c */
[C---:B----4-:R-:W-:Y:S08]  /*4100*/  HMMA.16816.F32 R76, R8.reuse, R80, R24 ;  /* 0x00000050084c723c */ /* 0x050ff00000001818 */
[----:B------:R-:W-:Y:S01]  /*4110*/  HMMA.16816.F32 R48, R8, R82, R20 ;  /* 0x000000520830723c */ /* 0x000fe20000001814 */
[----:B------:R-:W4:Y:S04]  /*4120*/  LDSM.16.M88.4 R8, [R205+0x4000] ;  /* 0x00400000cd08783b */ /* 0x000f280000000200 */
[----:B------:R-:W-:Y:S03]  /*4130*/  LDSM.16.M88.4 R80, [R200+0x4000] ;  /* 0x00400000c850783b */ /* 0x000fe60000000200 */
[C---:B-----5:R-:W-:Y:S01]  /*4140*/  HMMA.16816.F32 R32, R16.reuse, R96, R12 ;  /* 0x000000601020723c */ /* 0x060fe2000000180c */
[----:B------:R-:W-:Y:S07]  /*4150*/  LDSM.16.M88.4 R12, [R204+0x4000] ;  /* 0x00400000cc0c783b */ /* 0x000fee0000000200 */
[C---:B------:R-:W-:Y:S01]  /*4160*/  HMMA.16816.F32 R28, R16.reuse, R98, R60 ;  /* 0x00000062101c723c */ /* 0x040fe2000000183c */
[----:B------:R-:W-:Y:S07]  /*4170*/  LDSM.16.M88.4 R60, [R201+0xd800] ;  /* 0x00d80000c93c783b */ /* 0x000fee0000000200 */
[C---:B------:R-:W-:Y:S08]  /*4180*/  HMMA.16816.F32 R24, R16.reuse, R84, R56 ;  /* 0x000000541018723c */ /* 0x040ff00000001838 */
[C---:B------:R-:W-:Y:S01]  /*4190*/  HMMA.16816.F32 R20, R16.reuse, R86, R68 ;  /* 0x000000561014723c */ /* 0x040fe20000001844 */
[----:B------:R-:W5:Y:S07]  /*41a0*/  LDSM.16.M88.4 R68, [R201+0xd000] ;  /* 0x00d00000c944783b */ /* 0x000f6e0000000200 */
[C---:B---3--:R-:W-:Y:S08]  /*41b0*/  HMMA.16816.F32 R64, R16.reuse, R72, R64 ;  /* 0x000000481040723c */ /* 0x048ff00000001840 */
[C---:B------:R-:W-:Y:S01]  /*41c0*/  HMMA.16816.F32 R52, R16.reuse, R74, R52 ;  /* 0x0000004a1034723c */ /* 0x040fe20000001834 */
[----:B------:R-:W-:Y:S07]  /*41d0*/  LDSM.16.M88.4 R72, [R200+0x5800] ;  /* 0x00580000c848783b */ /* 0x000fee0000000200 */
[C---:B------:R-:W-:Y:S01]  /*41e0*/  HMMA.16816.F32 R56, R16.reuse, R44, R76 ;  /* 0x0000002c1038723c */ /* 0x040fe2000000184c */
[----:B------:R-:W3:Y:S07]  /*41f0*/  LDSM.16.M88.4 R76, [R200+0x4800] ;  /* 0x00480000c84c783b */ /* 0x000eee0000000200 */
[----:B------:R-:W-:Y:S08]  /*4200*/  HMMA.16816.F32 R16, R16, R46, R48 ;  /* 0x0000002e1010723c */ /* 0x000ff00000001830 */
[C---:B----4-:R-:W-:Y:S08]  /*4210*/  HMMA.16816.F32 R48, R8.reuse, R40, R32 ;  /* 0x000000280830723c */ /* 0x050ff00000001820 */
[C---:B------:R-:W-:Y:S08]  /*4220*/  HMMA.16816.F32 R44, R8.reuse, R42, R28 ;  /* 0x0000002a082c723c */ /* 0x040ff0000000181c */
[C---:B------:R-:W-:Y:S08]  /*4230*/  HMMA.16816.F32 R40, R8.reuse, R36, R24 ;  /* 0x000000240828723c */ /* 0x040ff00000001818 */
[C---:B------:R-:W-:Y:S01]  /*4240*/  HMMA.16816.F32 R32, R8.reuse, R38, R20 ;  /* 0x000000260820723c */ /* 0x040fe20000001814 */
[----:B------:R-:W4:Y:S07]  /*4250*/  LDSM.16.M88.4 R36, [R200+0x5000] ;  /* 0x00500000c824783b */ /* 0x000f2e0000000200 */
[C---:B-----5:R-:W-:Y:S01]  /*4260*/  HMMA.16816.F32 R28, R8.reuse, R68, R64 ;  /* 0x00000044081c723c */ /* 0x060fe20000001840 */
[----:B------:R-:W-:Y:S07]  /*4270*/  LDSM.16.M88.4 R64, [R151+0xe800] ;  /* 0x00e800009740783b */ /* 0x000fee0000000200 */
[C---:B------:R-:W-:Y:S01]  /*4280*/  HMMA.16816.F32 R24, R8.reuse, R70, R52 ;  /* 0x000000460818723c */ /* 0x040fe20000001834 */
[----:B------:R-:W-:Y:S07]  /*4290*/  LDSM.16.M88.4 R68, [R151+0xf000] ;  /* 0x00f000009744783b */ /* 0x000fee0000000200 */
[C---:B------:R-:W-:Y:S08]  /*42a0*/  HMMA.16816.F32 R20, R8.reuse, R60, R56 ;  /* 0x0000003c0814723c */ /* 0x040ff00000001838 */
[----:B------:R-:W-:Y:S01]  /*42b0*/  HMMA.16816.F32 R16, R8, R62, R16 ;  /* 0x0000003e0810723c */ /* 0x000fe20000001810 */
[----:B------:R-:W-:Y:S04]  /*42c0*/  LDSM.16.M88.4 R8, [R202+0x6000] ;  /* 0x00600000ca08783b */ /* 0x000fe80000000200 */
[----:B------:R-:W5:Y:S03]  /*42d0*/  LDSM.16.M88.4 R60, [R151+0xe000] ;  /* 0x00e00000973c783b */ /* 0x000f660000000200 */
[C---:B------:R-:W-:Y:S08]  /*42e0*/  HMMA.16816.F32 R56, R12.reuse, R80, R48 ;  /* 0x000000500c38723c */ /* 0x040ff00000001830 */
[C---:B------:R-:W-:Y:S01]  /*42f0*/  HMMA.16816.F32 R48, R12.reuse, R82, R44 ;  /* 0x000000520c30723c */ /* 0x040fe2000000182c */
[----:B------:R-:W-:Y:S07]  /*4300*/  LDSM.16.M88.4 R80, [R151+0xf800] ;  /* 0x00f800009750783b */ /* 0x000fee0000000200 */
[C---:B---3--:R-:W-:Y:S08]  /*4310*/  HMMA.16816.F32 R52, R12.reuse, R76, R40 ;  /* 0x0000004c0c34723c */ /* 0x048ff00000001828 */
[C---:B------:R-:W-:Y:S08]  /*4320*/  HMMA.16816.F32 R44, R12.reuse, R78, R32 ;  /* 0x0000004e0c2c723c */ /* 0x040ff00000001820 */
[C---:B----4-:R-:W-:Y:S08]  /*4330*/  HMMA.16816.F32 R40, R12.reuse, R36, R28 ;  /* 0x000000240c28723c */ /* 0x050ff0000000181c */
[C---:B------:R-:W-:Y:S01]  /*4340*/  HMMA.16816.F32 R36, R12.reuse, R38, R24 ;  /* 0x000000260c24723c */ /* 0x040fe20000001818 */
[----:B------:R-:W-:Y:S07]  /*4350*/  LDSM.16.M88.4 R24, [R206+0x6000] ;  /* 0x00600000ce18783b */ /* 0x000fee0000000200 */
[C---:B------:R-:W-:Y:S08]  /*4360*/  HMMA.16816.F32 R28, R12.reuse, R72, R20 ;  /* 0x000000480c1c723c */ /* 0x040ff00000001814 */
[----:B------:R-:W-:Y:S01]  /*4370*/  HMMA.16816.F32 R16, R12, R74, R16 ;  /* 0x0000004a0c10723c */ /* 0x000fe20000001810 */
[----:B------:R-:W3:Y:S07]  /*4380*/  LDSM.16.M88.4 R12, [R203+0x6000] ;  /* 0x00600000cb0c783b */ /* 0x000eee0000000200 */
[C---:B-----5:R-:W-:Y:S01]  /*4390*/  HMMA.16816.F32 R32, R8.reuse, R62, R48 ;  /* 0x0000003e0820723c */ /* 0x060fe20000001830 */
[----:B------:R-:W-:Y:S07]  /*43a0*/  LDSM.16.M88.4 R48, [R206+0x7800] ;  /* 0x00780000ce30783b */ /* 0x000fee0000000200 */
[C---:B------:R-:W-:Y:S08]  /*43b0*/  HMMA.16816.F32 R52, R8.reuse, R64, R52 ;  /* 0x000000400834723c */ /* 0x040ff00000001834 */
[C---:B------:R-:W-:Y:S07]  /*43c0*/  HMMA.16816.F32 R76, R8.reuse, R66, R44 ;  /* 0x00000042084c723c */ /* 0x040fee000000182c */
[----:B------:R-:W-:Y:S01]  /*43d0*/  IADD3 R44, R2, 0x1, RZ ;  /* 0x00000001022c7810 */ /* 0x000fe20007ffe0ff */
[----:B------:R-:W-:Y:S01]  /*43e0*/  HMMA.16816.F32 R64, R8, R68, R40 ;  /* 0x000000440840723c */ /* 0x000fe20000001828 */
[----:B------:R-:W4:Y:S02]  /*43f0*/  LDSM.16.M88.4 R40, [R206+0x6800] ;  /* 0x00680000ce28783b */ /* 0x000f240000000200 */
[----:B------:R-:W-:Y:S01]  /*4400*/  ISETP.GE.AND P1, PT, R44, UR15, PT ;  /* 0x0000000f2c007c0c */ /* 0x000fe2000bf26270 */
[----:B------:R-:W-:-:S04]  /*4410*/  IMAD.IADD R7, R5, 0x1, -R44 ;  /* 0x0000000105077824 */ /* 0x000fc800078e0a2c */
[----:B------:R-:W-:Y:S01]  /*4420*/  HMMA.16816.F32 R20, R8, R60, R56 ;  /* 0x0000003c0814723c */ /* 0x000fe20000001838 */
[----:B------:R-:W-:-:S04]  /*4430*/  IABS R7, R7 ;  /* 0x0000000700077213 */ /* 0x000fc80000000000 */
[----:B------:R5:W-:Y:S03]  /*4440*/  I2F R91, R7 ;  /* 0x00000007005b7306 */ /* 0x000be60000201400 */
[----:B------:R-:W-:Y:S01]  /*4450*/  HMMA.16816.F32 R72, R8, R70, R36 ;  /* 0x000000460848723c */ /* 0x000fe20000001824 */
[----:B------:R-:W2:Y:S07]  /*4460*/  LDSM.16.M88.4 R36, [R206+0x7000] ;  /* 0x00700000ce24783b */ /* 0x000eae0000000200 */
[----:B---3--:R-:W-:Y:S07]  /*4470*/  HMMA.16816.F32 R32, R12, R26, R32 ;  /* 0x0000001a0c20723c */ /* 0x008fee0000001820 */
[----:B------:R-:W-:Y:S01]  /*4480*/  IADD3 R26, R2, 0x8, RZ ;  /* 0x00000008021a7810 */ /* 0x000fe20007ffe0ff */
[----:B------:R-:W-:Y:S01]  /*4490*/  HMMA.16816.F32 R68, R8, R80, R28 ;  /* 0x000000500844723c */ /* 0x000fe2000000181c */
[----:B------:R-:W-:Y:S02]  /*44a0*/  LDSM.16.M88.4 R28, [R201+0xe000] ;  /* 0x00e00000c91c783b */ /* 0x000fe40000000200 */
[----:B------:R-:W-:Y:S01]  /*44b0*/  ISETP.GE.AND P0, PT, R26, UR15, PT ;  /* 0x0000000f1a007c0c */ /* 0x000fe2000bf06270 */
[----:B-1----:R-:W-:-:S04]  /*44c0*/  IMAD.IADD R6, R5, 0x1, -R26 ;  /* 0x0000000105067824 */ /* 0x002fc800078e0a1a */
[----:B------:R-:W-:Y:S01]  /*44d0*/  HMMA.16816.F32 R60, R8, R82, R16 ;  /* 0x00000052083c723c */ /* 0x000fe20000001810 */
[----:B------:R-:W1:Y:S01]  /*44e0*/  LDSM.16.M88.4 R16, [R205+0x6000] ;  /* 0x00600000cd10783b */ /* 0x000e620000000200 */
[----:B------:R-:W-:-:S05]  /*44f0*/  IABS R6, R6 ;  /* 0x0000000600067213 */ /* 0x000fca0000000000 */
[----:B-----5:R-:W-:Y:S01]  /*4500*/  IMAD.MOV.U32 R7, RZ, RZ, R6 ;  /* 0x000000ffff077224 */ /* 0x020fe200078e0006 */
[C---:B------:R-:W-:Y:S03]  /*4510*/  HMMA.16816.F32 R56, R12.reuse, R24, R20 ;  /* 0x000000180c38723c */ /* 0x040fe60000001814 */
[----:B------:R3:W5:Y:S04]  /*4520*/  I2F R89, R7 ;  /* 0x0000000700597306 */ /* 0x0007680000201400 */
[C---:B------:R-:W-:Y:S01]  /*4530*/  IADD3 R25, R2.reuse, 0x9, RZ ;  /* 0x0000000902197810 */ /* 0x040fe20007ffe0ff */
[----:B----4-:R-:W-:Y:S01]  /*4540*/  HMMA.16816.F32 R52, R12, R40, R52 ;  /* 0x000000280c34723c */ /* 0x010fe20000001834 */
[----:B------:R-:W-:-:S02]  /*4550*/  IADD3 R24, R2, 0x10, RZ ;  /* 0x0000001002187810 */ /* 0x000fc40007ffe0ff */
[C---:B------:R-:W-:Y:S01]  /*4560*/  IADD3 R22, R2.reuse, 0x11, RZ ;  /* 0x0000001102167810 */ /* 0x040fe20007ffe0ff */
[C---:B------:R-:W-:Y:S01]  /*4570*/  IMAD.IADD R8, R5.reuse, 0x1, -R25 ;  /* 0x0000000105087824 */ /* 0x040fe200078e0a19 */
[C---:B------:R-:W-:Y:S02]  /*4580*/  IADD3 R20, R2.reuse, 0x18, RZ ;  /* 0x0000001802147810 */ /* 0x040fe40007ffe0ff */
[C---:B------:R-:W-:Y:S01]  /*4590*/  IADD3 R23, R2.reuse, 0x19, RZ ;  /* 0x0000001902177810 */ /* 0x040fe20007ffe0ff */
[C---:B------:R-:W-:Y:S01]  /*45a0*/  HMMA.16816.F32 R76, R12.reuse, R42, R76 ;  /* 0x0000002a0c4c723c */ /* 0x040fe2000000184c */
[----:B------:R-:W-:Y:S01]  /*45b0*/  IABS R6, R8 ;  /* 0x0000000800067213 */ /* 0x000fe20000000000 */
[C---:B------:R-:W-:Y:S01]  /*45c0*/  IMAD.IADD R8, R5.reuse, 0x1, -R24 ;  /* 0x0000000105087824 */ /* 0x040fe200078e0a18 */
[----:B------:R-:W4:Y:S01]  /*45d0*/  LDSM.16.M88.4 R40, [R201+0xe800] ;  /* 0x00e80000c928783b */ /* 0x000f220000000200 */
[----:B------:R-:W-:Y:S02]  /*45e0*/  IADD3 R21, R2, 0x21, RZ ;  /* 0x0000002102157810 */ /* 0x000fe40007ffe0ff */
[----:B---3--:R-:W-:Y:S01]  /*45f0*/  IMAD.MOV.U32 R7, RZ, RZ, R6 ;  /* 0x000000ffff077224 */ /* 0x008fe200078e0006 */
[----:B------:R-:W-:Y:S01]  /*4600*/  IABS R6, R8 ;  /* 0x0000000800067213 */ /* 0x000fe20000000000 */
[----:B------:R-:W-:Y:S01]  /*4610*/  IMAD.IADD R8, R5, 0x1, -R22 ;  /* 0x0000000105087824 */ /* 0x000fe200078e0a16 */
[----:B--2---:R-:W-:Y:S01]  /*4620*/  HMMA.16816.F32 R84, R12, R36, R64 ;  /* 0x000000240c54723c */ /* 0x004fe20000001840 */
[----:B------:R2:W3:Y:S01]  /*4630*/  I2F R94, R7 ;  /* 0x00000007005e7306 */ /* 0x0004e20000201400 */
[----:B------:R-:W-:-:S02]  /*4640*/  ISETP.GE.AND P6, PT, R25, UR15, PT ;  /* 0x0000000f19007c0c */ /* 0x000fc4000bfc6270 */
[----:B------:R-:W-:Y:S02]  /*4650*/  ISETP.GE.AND P5, PT, R24, UR15, PT ;  /* 0x0000000f18007c0c */ /* 0x000fe4000bfa6270 */
[----:B------:R-:W-:Y:S02]  /*4660*/  ISETP.GE.AND P3, PT, R20, UR15, PT ;  /* 0x0000000f14007c0c */ /* 0x000fe4000bf66270 */
[----:B------:R-:W-:Y:S01]  /*4670*/  HMMA.16816.F32 R72, R12, R38, R72 ;  /* 0x000000260c48723c */ /* 0x000fe20000001848 */
[----:B------:R-:W-:Y:S01]  /*4680*/  LDSM.16.M88.4 R36, [R200+0x6000] ;  /* 0x00600000c824783b */ /* 0x000fe20000000200 */
[----:B------:R-:W-:-:S06]  /*4690*/  ISETP.GE.AND P4, PT, R22, UR15, PT ;  /* 0x0000000f16007c0c */ /* 0x000fcc000bf86270 */
[----:B------:R-:W-:Y:S01]  /*46a0*/  HMMA.16816.F32 R80, R12, R48, R68 ;  /* 0x000000300c50723c */ /* 0x000fe20000001844 */
[----:B--2---:R-:W-:Y:S01]  /*46b0*/  IMAD.MOV.U32 R7, RZ, RZ, R6 ;  /* 0x000000ffff077224 */ /* 0x004fe200078e0006 */
[----:B------:R-:W-:-:S03]  /*46c0*/  IABS R6, R8 ;  /* 0x0000000800067213 */ /* 0x000fc60000000000 */
[----:B------:R2:W-:Y:S03]  /*46d0*/  I2F R99, R7 ;  /* 0x0000000700637306 */ /* 0x0005e60000201400 */
[----:B------:R-:W-:Y:S01]  /*46e0*/  HMMA.16816.F32 R64, R12, R50, R60 ;  /* 0x000000320c40723c */ /* 0x000fe2000000183c */
[----:B------:R-:W3:Y:S04]  /*46f0*/  LDSM.16.M88.4 R48, [R201+0xf000] ;  /* 0x00f00000c930783b */ /* 0x000ee80000000200 */
[----:B------:R4:W-:Y:S02]  /*4700*/  I2F R96, R6 ;  /* 0x0000000600607306 */ /* 0x0009e40000201400 */
[----:B------:R-:W-:Y:S01]  /*4710*/  IADD3 R15, R2, 0x20, RZ ;  /* 0x00000020020f7810 */ /* 0x000fe20007ffe0ff */
[----:B-1----:R-:W-:Y:S04]  /*4720*/  HMMA.16816.F32 R60, R16, R28, R56 ;  /* 0x0000001c103c723c */ /* 0x002fe80000001838 */
[----:B------:R-:W-:-:S02]  /*4730*/  IMAD.IADD R8, R5, 0x1, -R15 ;  /* 0x0000000105087824 */ /* 0x000fc400078e0a0f */
[C---:B--2---:R-:W-:Y:S01]  /*4740*/  IMAD.IADD R7, R5.reuse, 0x1, -R20 ;  /* 0x0000000105077824 */ /* 0x044fe200078e0a14 */
[----:B------:R-:W-:Y:S01]  /*4750*/  IADD3 R28, R2, 0x28, RZ ;  /* 0x00000028021c7810 */ /* 0x000fe20007ffe0ff */
[----:B------:R-:W-:Y:S01]  /*4760*/  HMMA.16816.F32 R56, R16, R30, R32 ;  /* 0x0000001e1038723c */ /* 0x000fe20000001820 */
[----:B------:R-:W1:Y:S02]  /*4770*/  LDSM.16.M88.4 R32, [R201+0xf800] ;  /* 0x00f80000c920783b */ /* 0x000e640000000200 */
[----:B------:R-:W-:Y:S01]  /*4780*/  IABS R7, R7 ;  /* 0x0000000700077213 */ /* 0x000fe20000000000 */
[----:B----4-:R-:W-:-:S03]  /*4790*/  IMAD.IADD R6, R5, 0x1, -R23 ;  /* 0x0000000105067824 */ /* 0x010fc600078e0a17 */
[----:B------:R2:W-:Y:S01]  /*47a0*/  I2F R97, R7 ;  /* 0x0000000700617306 */ /* 0x0005e20000201400 */
[C---:B------:R-:W-:Y:S01]  /*47b0*/  IADD3 R31, R2.reuse, 0x29, RZ ;  /* 0x00000029021f7810 */ /* 0x040fe20007ffe0ff */
[----:B------:R-:W-:Y:S01]  /*47c0*/  HMMA.16816.F32 R52, R16, R40, R52 ;  /* 0x000000281034723c */ /* 0x000fe20000001834 */
[----:B------:R-:W-:Y:S02]  /*47d0*/  IABS R6, R6 ;  /* 0x0000000600067213 */ /* 0x000fe40000000000 */
[----:B------:R-:W-:-:S04]  /*47e0*/  IADD3 R30, R2, 0x30, RZ ;  /* 0x00000030021e7810 */ /* 0x000fc80007ffe0ff */
[C---:B------:R-:W-:Y:S01]  /*47f0*/  IADD3 R40, R2.reuse, 0x31, RZ ;  /* 0x0000003102287810 */ /* 0x040fe20007ffe0ff */
[----:B------:R-:W-:Y:S01]  /*4800*/  HMMA.16816.F32 R68, R16, R42, R76 ;  /* 0x0000002a1044723c */ /* 0x000fe2000000184c */
[----:B------:R-:W-:-:S03]  /*4810*/  IADD3 R41, R2, 0x39, RZ ;  /* 0x0000003902297810 */ /* 0x000fc60007ffe0ff */
[C---:B------:R-:W-:Y:S02]  /*4820*/  IMAD.IADD R12, R5.reuse, 0x1, -R40 ;  /* 0x00000001050c7824 */ /* 0x040fe400078e0a28 */
[----:B--2---:R-:W-:Y:S01]  /*4830*/  IMAD.MOV.U32 R7, RZ, RZ, R6 ;  /* 0x000000ffff077224 */ /* 0x004fe200078e0006 */
[----:B------:R-:W-:Y:S01]  /*4840*/  IABS R6, R8 ;  /* 0x0000000800067213 */ /* 0x000fe20000000000 */
[C---:B------:R-:W-:Y:S01]  /*4850*/  IMAD.IADD R8, R5.reuse, 0x1, -R21 ;  /* 0x0000000105087824 */ /* 0x040fe200078e0a15 */
[----:B------:R-:W-:Y:S01]  /*4860*/  IADD3 R43, R2, 0x38, RZ ;  /* 0x00000038022b7810 */ /* 0x000fe20007ffe0ff */
[----:B------:R2:W-:Y:S01]  /*4870*/  I2F R98, R7 ;  /* 0x0000000700627306 */ /* 0x0005e20000201400 */
[C---:B---3--:R-:W-:Y:S08]  /*4880*/  HMMA.16816.F32 R84, R16.reuse, R48, R84 ;  /* 0x000000301054723c */ /* 0x048ff00000001854 */
[----:B------:R-:W-:Y:S01]  /*4890*/  HMMA.16816.F32 R72, R16, R50, R72 ;  /* 0x000000321048723c */ /* 0x000fe20000001848 */
[----:B------:R-:W-:Y:S01]  /*48a0*/  LDSM.16.M88.4 R48, [R200+0x6800] ;  /* 0x00680000c830783b */ /* 0x000fe20000000200 */
[----:B--2---:R-:W-:Y:S01]  /*48b0*/  IMAD.MOV.U32 R7, RZ, RZ, R6 ;  /* 0x000000ffff077224 */ /* 0x004fe200078e0006 */
[----:B------:R-:W-:Y:S01]  /*48c0*/  IABS R6, R8 ;  /* 0x0000000800067213 */ /* 0x000fe20000000000 */
[----:B------:R-:W-:-:S04]  /*48d0*/  IMAD.IADD R8, R5, 0x1, -R28 ;  /* 0x0000000105087824 */ /* 0x000fc800078e0a1c */
[C---:B-1----:R-:W-:Y:S01]  /*48e0*/  HMMA.16816.F32 R80, R16.reuse, R32, R80 ;  /* 0x000000201050723c */ /* 0x042fe20000001850 */
[----:B------:R1:W-:Y:S07]  /*48f0*/  I2F R93, R7 ;  /* 0x00000007005d7306 */ /* 0x0003ee0000201400 */
[----:B------:R-:W-:Y:S01]  /*4900*/  HMMA.16816.F32 R64, R16, R34, R64 ;  /* 0x000000221040723c */ /* 0x000fe20000001840 */
[----:B-1----:R-:W-:Y:S01]  /*4910*/  IMAD.MOV.U32 R7, RZ, RZ, R6 ;  /* 0x000000ffff077224 */ /* 0x002fe200078e0006 */
[----:B------:R-:W-:-:S02]  /*4920*/  IABS R6, R8 ;  /* 0x0000000800067213 */ /* 0x000fc40000000000 */
        /* <DEDUP_REMOVED lines=13> */
[----:B------:R-:W-:Y:S01]  /*4a00*/  HMMA.16816.F32 R32, R8, R38, R56 ;  /* 0x000000260820723c */ /* 0x000fe20000001838 */
[----:B------:R-:W2:Y:S01]  /*4a10*/  LDSM.16.M88.4 R36, [R200+0x7000] ;  /* 0x00700000c824783b */ /* 0x000ea20000000200 */
[----:B-1----:R-:W-:Y:S01]  /*4a20*/  IMAD.MOV.U32 R7, RZ, RZ, R6 ;  /* 0x000000ffff077224 */ /* 0x002fe200078e0006 */
[----:B------:R-:W-:Y:S01]  /*4a30*/  IABS R6, R12 ;  /* 0x0000000c00067213 */ /* 0x000fe20000000000 */
[C---:B------:R-:W-:Y:S01]  /*4a40*/  IMAD.IADD R12, R5.reuse, 0x1, -R41 ;  /* 0x00000001050c7824 */ /* 0x040fe200078e0a29 */
[----:B------:R-:W-:-:S02]  /*4a50*/  IADD3 R5, R5, 0x8, RZ ;  /* 0x0000000805057810 */ /* 0x000fc40007ffe0ff */
[----:B------:R1:W-:Y:S08]  /*4a60*/  I2F R78, R7 ;  /* 0x00000007004e7306 */ /* 0x0003f00000201400 */
[----:B------:R-:W-:-:S05]  /*4a70*/  FFMA.FTZ R13, R92, -UR4, R16 ;  /* 0x800000045c0d7c23 */ /* 0x000fca0008010010 */
[----:B------:R-:W-:-:S04]  /*4a80*/  FSEL R58, R13, -INF , !P2 ;  /* 0xff8000000d3a7808 */ /* 0x000fc80005000000 */
[----:B-----5:R-:W-:-:S05]  /*4a90*/  FFMA.FTZ R13, R89, -UR4, R32 ;  /* 0x80000004590d7c23 */ /* 0x020fca0008010020 */
[----:B------:R-:W-:Y:S01]  /*4aa0*/  FSEL R59, R13, -INF , !P0 ;  /* 0xff8000000d3b7808 */ /* 0x000fe20004000000 */
[----:B------:R-:W-:Y:S02]  /*4ab0*/  FFMA.FTZ R13, R94, -UR4, R33 ;  /* 0x800000045e0d7c23 */ /* 0x000fe40008010021 */
[----:B-1----:R-:W-:Y:S01]  /*4ac0*/  IMAD.MOV.U32 R7, RZ, RZ, R6 ;  /* 0x000000ffff077224 */ /* 0x002fe200078e0006 */
[----:B------:R-:W-:Y:S01]  /*4ad0*/  IABS R6, R12 ;  /* 0x0000000c00067213 */ /* 0x000fe20000000000 */
[----:B------:R-:W-:Y:S01]  /*4ae0*/  IMAD.IADD R12, R5, 0x1, -R26 ;  /* 0x00000001050c7824 */ /* 0x000fe200078e0a1a */
[----:B------:R-:W-:Y:S01]  /*4af0*/  FSEL R56, R13, -INF , !P6 ;  /* 0xff8000000d387808 */ /* 0x000fe20007000000 */
[----:B------:R1:W-:Y:S08]  /*4b00*/  I2F R77, R7 ;  /* 0x00000007004d7306 */ /* 0x0003f00000201400 */
[----:B------:R3:W-:Y:S01]  /*4b10*/  I2F R76, R6 ;  /* 0x00000006004c7306 */ /* 0x0007e20000201400 */
[----:B-1----:R-:W-:-:S05]  /*4b20*/  IMAD.IADD R7, R5, 0x1, -R2 ;  /* 0x0000000105077824 */ /* 0x002fca00078e0a02 */
[----:B------:R-:W-:Y:S01]  /*4b30*/  IABS R7, R7 ;  /* 0x0000000700077213 */ /* 0x000fe20000000000 */
[----:B---3--:R-:W-:-:S03]  /*4b40*/  IMAD.IADD R6, R5, 0x1, -R44 ;  /* 0x0000000105067824 */ /* 0x008fc600078e0a2c */
[----:B------:R1:W3:Y:S01]  /*4b50*/  I2F R14, R7 ;  /* 0x00000007000e7306 */ /* 0x0002e20000201400 */
[----:B------:R-:W-:Y:S01]  /*4b60*/  HMMA.16816.F32 R44, R8, R48, R52 ;  /* 0x00000030082c723c */ /* 0x000fe20000001834 */
[----:B------:R-:W-:-:S07]  /*4b70*/  IABS R6, R6 ;  /* 0x0000000600067213 */ /* 0x000fce0000000000 */
[----:B------:R-:W-:Y:S01]  /*4b80*/  HMMA.16816.F32 R48, R8, R50, R68 ;  /* 0x000000320830723c */ /* 0x000fe20000001844 */
[----:B-1----:R-:W-:Y:S01]  /*4b90*/  IMAD.MOV.U32 R7, RZ, RZ, R6 ;  /* 0x000000ffff077224 */ /* 0x002fe200078e0006 */
[----:B------:R-:W-:Y:S01]  /*4ba0*/  IABS R6, R12 ;  /* 0x0000000c00067213 */ /* 0x000fe20000000000 */
[----:B---3--:R-:W-:Y:S02]  /*4bb0*/  FFMA.FTZ R12, R14, -UR4, R18 ;  /* 0x800000040e0c7c23 */ /* 0x008fe40008010012 */
[----:B------:R1:W3:Y:S01]  /*4bc0*/  I2F R27, R7 ;  /* 0x00000007001b7306 */ /* 0x0002e20000201400 */
[----:B------:R-:W-:Y:S02]  /*4bd0*/  FFMA.FTZ R14, R91, -UR4, R17 ;  /* 0x800000045b0e7c23 */ /* 0x000fe40008010011 */
[----:B------:R-:W-:Y:S02]  /*4be0*/  FSEL R62, R12, -INF , !P2 ;  /* 0xff8000000c3e7808 */ /* 0x000fe40005000000 */
[----:B------:R-:W-:-:S02]  /*4bf0*/  ISETP.GE.AND P2, PT, R23, UR15, PT ;  /* 0x0000000f17007c0c */ /* 0x000fc4000bf46270 */
[----:B------:R-:W-:Y:S01]  /*4c00*/  FSEL R57, R14, -INF , !P1 ;  /* 0xff8000000e397808 */ /* 0x000fe20004800000 */
[----:B------:R-:W4:Y:S03]  /*4c10*/  I2F R29, R6 ;  /* 0x00000006001d7306 */ /* 0x000f260000201400 */
[----:B------:R-:W-:-:S05]  /*4c20*/  FFMA.FTZ R14, R96, -UR4, R45 ;  /* 0x80000004600e7c23 */ /* 0x000fca000801002d */
[----:B------:R-:W-:Y:S01]  /*4c30*/  FSEL R140, R14, -INF , !P4 ;  /* 0xff8000000e8c7808 */ /* 0x000fe20006000000 */
[----:B-1----:R-:W-:Y:S02]  /*4c40*/  IMAD.IADD R7, R5, 0x1, -R25 ;  /* 0x0000000105077824 */ /* 0x002fe400078e0a19 */
[----:B---3--:R-:W-:Y:S02]  /*4c50*/  FFMA.FTZ R12, R27, -UR4, R19 ;  /* 0x800000041b0c7c23 */ /* 0x008fe40008010013 */
[----:B------:R-:W1:Y:S01]  /*4c60*/  LDSM.16.M88.4 R16, [R200+0x7800] ;  /* 0x00780000c810783b */ /* 0x000e620000000200 */
[----:B------:R-:W-:Y:S01]  /*4c70*/  IABS R2, R7 ;  /* 0x0000000700027213 */ /* 0x000fe20000000000 */
[----:B------:R-:W-:Y:S01]  /*4c80*/  IMAD.IADD R7, R5, 0x1, -R24 ;  /* 0x0000000105077824 */ /* 0x000fe200078e0a18 */
[----:B------:R-:W-:Y:S01]  /*4c90*/  FSEL R68, R12, -INF , !P1 ;  /* 0xff8000000c447808 */ /* 0x000fe20004800000 */
[----:B----4-:R-:W-:Y:S01]  /*4ca0*/  FFMA.FTZ R12, R29, -UR4, R34 ;  /* 0x800000041d0c7c23 */ /* 0x010fe20008010022 */
[----:B------:R-:W-:Y:S01]  /*4cb0*/  ISETP.GE.AND P1, PT, R15, UR15, PT ;  /* 0x0000000f0f007c0c */ /* 0x000fe2000bf26270 */
[----:B------:R-:W-:Y:S01]  /*4cc0*/  IMAD.MOV.U32 R6, RZ, RZ, R2 ;  /* 0x000000ffff067224 */ /* 0x000fe200078e0002 */
[----:B------:R-:W-:Y:S01]  /*4cd0*/  IABS R2, R7 ;  /* 0x0000000700027213 */ /* 0x000fe20000000000 */
[----:B------:R-:W-:Y:S01]  /*4ce0*/  IMAD.IADD R7, R5, 0x1, -R22 ;  /* 0x0000000105077824 */ /* 0x000fe200078e0a16 */
[----:B------:R-:W-:Y:S01]  /*4cf0*/  FSEL R61, R12, -INF , !P0 ;  /* 0xff8000000c3d7808 */ /* 0x000fe20004000000 */
[----:B------:R3:W4:Y:S01]  /*4d00*/  I2F R25, R6 ;  /* 0x0000000600197306 */ /* 0x0007220000201400 */
[----:B------:R-:W-:Y:S01]  /*4d10*/  ISETP.GE.AND P0, PT, R21, UR15, PT ;  /* 0x0000000f15007c0c */ /* 0x000fe2000bf06270 */
[----:B------:R-:W-:-:S04]  /*4d20*/  DEPBAR.LE SB0, 0x0 ;  /* 0x000080000000791a */ /* 0x000fc80000000000 */
[----:B---3--:R-:W-:Y:S01]  /*4d30*/  IMAD.MOV.U32 R6, RZ, RZ, R2 ;  /* 0x000000ffff067224 */ /* 0x008fe200078e0002 */
[----:B------:R-:W-:Y:S01]  /*4d40*/  IABS R2, R7 ;  /* 0x0000000700027213 */ /* 0x000fe20000000000 */
[----:B------:R-:W-:Y:S02]  /*4d50*/  IMAD.IADD R7, R5, 0x1, -R20 ;  /* 0x0000000105077824 */ /* 0x000fe400078e0a14 */
[----:B------:R3:W5:Y:S01]  /*4d60*/  I2F R24, R6 ;  /* 0x0000000600187306 */ /* 0x0007620000201400 */
[----:B----4-:R-:W-:Y:S02]  /*4d70*/  FFMA.FTZ R12, R25, -UR4, R35 ;  /* 0x80000004190c7c23 */ /* 0x010fe40008010023 */
[----:B--2---:R-:W-:Y:S03]  /*4d80*/  HMMA.16816.F32 R32, R8, R36, R84 ;  /* 0x000000240820723c */ /* 0x004fe60000001854 */
[----:B------:R-:W-:Y:S01]  /*4d90*/  FSEL R60, R12, -INF , !P6 ;  /* 0xff8000000c3c7808 */ /* 0x000fe20007000000 */
[----:B------:R-:W-:Y:S01]  /*4da0*/  BAR.SYNC.DEFER_BLOCKING 0x0 ;  /* 0x0000000000007b1d */ /* 0x000fe20000010000 */
[----:B------:R-:W-:-:S03]  /*4db0*/  ISETP.GE.AND P6, PT, R28, UR15, PT ;  /* 0x0000000f1c007c0c */ /* 0x000fc6000bfc6270 */
[C---:B------:R-:W-:Y:S01]  /*4dc0*/  HMMA.16816.F32 R36, R8.reuse, R38, R72 ;  /* 0x000000260824723c */ /* 0x040fe20000001848 */
[----:B---3--:R-:W-:Y:S01]  /*4dd0*/  IMAD.MOV.U32 R6, RZ, RZ, R2 ;  /* 0x000000ffff067224 */ /* 0x008fe200078e0002 */
[----:B------:R-:W-:Y:S01]  /*4de0*/  IABS R2, R7 ;  /* 0x0000000700027213 */ /* 0x000fe20000000000 */
[----:B------:R-:W-:Y:S02]  /*4df0*/  IMAD.IADD R7, R5, 0x1, -R23 ;  /* 0x0000000105077824 */ /* 0x000fe400078e0a17 */
[----:B------:R2:W3:Y:S01]  /*4e00*/  I2F R20, R6 ;  /* 0x0000000600147306 */ /* 0x0004e20000201400 */
[----:B-----5:R-:W-:Y:S02]  /*4e10*/  FFMA.FTZ R13, R24, -UR4, R46 ;  /* 0x80000004180d7c23 */ /* 0x020fe4000801002e */
[----:B-1----:R-:W-:Y:S03]  /*4e20*/  HMMA.16816.F32 R24, R8, R16, R80 ;  /* 0x000000100818723c */ /* 0x002fe60000001850 */
[----:B------:R-:W-:Y:S01]  /*4e30*/  FSEL R149, R13, -INF , !P5 ;  /* 0xff8000000d957808 */ /* 0x000fe20006800000 */
[----:B------:R-:W-:-:S04]  /*4e40*/  FFMA.FTZ R13, R97, -UR4, R48 ;  /* 0x80000004610d7c23 */ /* 0x000fc80008010030 */
[----:B------:R-:W-:Y:S01]  /*4e50*/  HMMA.16816.F32 R16, R8, R18, R64 ;  /* 0x000000120810723c */ /* 0x000fe20000001840 */
[----:B------:R-:W-:-:S07]  /*4e60*/  FSEL R146, R13, -INF , !P3 ;  /* 0xff8000000d927808 */ /* 0x000fce0005800000 */
[----:B------:R-:W-:Y:S02]  /*4e70*/  FFMA.FTZ R14, R88, -UR4, R37 ;  /* 0x80000004580e7c23 */ /* 0x000fe40008010025 */
[----:B--2---:R-:W-:Y:S01]  /*4e80*/  IMAD.MOV.U32 R6, RZ, RZ, R2 ;  /* 0x000000ffff067224 */ /* 0x004fe200078e0002 */
[----:B------:R-:W-:Y:S01]  /*4e90*/  IABS R2, R7 ;  /* 0x0000000700027213 */ /* 0x000fe20000000000 */
[----:B------:R-:W-:Y:S02]  /*4ea0*/  IMAD.IADD R7, R5, 0x1, -R15 ;  /* 0x0000000105077824 */ /* 0x000fe400078e0a0f */
[----:B------:R1:W2:Y:S01]  /*4eb0*/  I2F R42, R6 ;  /* 0x00000006002a7306 */ /* 0x0002a20000201400 */
[----:B---3--:R-:W-:Y:S02]  /*4ec0*/  FFMA.FTZ R12, R20, -UR4, R47 ;  /* 0x80000004140c7c23 */ /* 0x008fe4000801002f */
[----:B------:R-:W-:Y:S02]  /*4ed0*/  FFMA.FTZ R10, R98, -UR4, R49 ;  /* 0x80000004620a7c23 */ /* 0x000fe40008010031 */
[----:B------:R-:W-:Y:S01]  /*4ee0*/  FFMA.FTZ R15, R99, -UR4, R44 ;  /* 0x80000004630f7c23 */ /* 0x000fe2000801002c */
[----:B------:R-:W-:Y:S01]  /*4ef0*/  FSEL R150, R12, -INF , !P4 ;  /* 0xff8000000c967808 */ /* 0x000fe20006000000 */
[----:B------:R-:W-:Y:S01]  /*4f00*/  FFMA.FTZ R13, R79, -UR4, R24 ;  /* 0x800000044f0d7c23 */ /* 0x000fe20008010018 */
[----:B------:R-:W-:Y:S01]  /*4f10*/  ISETP.GE.AND P4, PT, R30, UR15, PT ;  /* 0x0000000f1e007c0c */ /* 0x000fe2000bf86270 */
[----:B------:R-:W-:Y:S01]  /*4f20*/  FFMA.FTZ R11, R93, -UR4, R32 ;  /* 0x800000045d0b7c23 */ /* 0x000fe20008010020 */
[----:B------:R-:W-:-:S02]  /*4f30*/  FSEL R66, R10, -INF , !P2 ;  /* 0xff8000000a427808 */ /* 0x000fc40005000000 */
[----:B------:R-:W-:Y:S02]  /*4f40*/  FSEL R100, R13, -INF , !P4 ;  /* 0xff8000000d647808 */ /* 0x000fe40006000000 */
[----:B------:R-:W-:Y:S01]  /*4f50*/  FSEL R132, R15, -INF , !P5 ;  /* 0xff8000000f847808 */ /* 0x000fe20006800000 */
[----:B------:R-:W-:Y:S01]  /*4f60*/  FFMA.FTZ R15, R90, -UR4, R36 ;  /* 0x800000045a0f7c23 */ /* 0x000fe20008010024 */
[----:B------:R-:W-:Y:S01]  /*4f70*/  FSEL R244, R11, -INF , !P1 ;  /* 0xff8000000bf47808 */ /* 0x000fe20004800000 */
[----:B-1----:R-:W-:Y:S01]  /*4f80*/  IMAD.MOV.U32 R6, RZ, RZ, R2 ;  /* 0x000000ffff067224 */ /* 0x002fe200078e0002 */
[----:B------:R-:W-:Y:S01]  /*4f90*/  IABS R2, R7 ;  /* 0x0000000700027213 */ /* 0x000fe20000000000 */
[----:B------:R-:W-:Y:S01]  /*4fa0*/  IMAD.IADD R7, R5, 0x1, -R21 ;  /* 0x0000000105077824 */ /* 0x000fe200078e0a15 */
[----:B------:R-:W-:Y:S01]  /*4fb0*/  ISETP.GE.AND P5, PT, R31, UR15, PT ;  /* 0x0000000f1f007c0c */ /* 0x000fe2000bfa6270 */
[----:B------:R1:W-:Y:S01]  /*4fc0*/  I2F R29, R6 ;  /* 0x00000006001d7306 */ /* 0x0003e20000201400 */
[----:B--2---:R-:W-:Y:S01]  /*4fd0*/  FFMA.FTZ R12, R42, -UR4, R50 ;  /* 0x800000042a0c7c23 */ /* 0x004fe20008010032 */
[----:B------:R-:W-:Y:S01]  /*4fe0*/  FSEL R171, R15, -INF , !P6 ;  /* 0xff8000000fab7808 */ /* 0x000fe20007000000 */
[----:B------:R-:W-:Y:S01]  /*4ff0*/  FFMA.FTZ R11, R78, -UR4, R25 ;  /* 0x800000044e0b7c23 */ /* 0x000fe20008010019 */
[----:B------:R-:W-:Y:S01]  /*5000*/  FSEL R223, R14, -INF , !P5 ;  /* 0xff8000000edf7808 */ /* 0x000fe20006800000 */
[----:B------:R-:W-:Y:S01]  /*5010*/  FFMA.FTZ R16, R77, -UR4, R16 ;  /* 0x800000044d107c23 */ /* 0x000fe20008010010 */
[----:B------:R-:W-:Y:S01]  /*5020*/  FSEL R147, R12, -INF , !P3 ;  /* 0xff8000000c937808 */ /* 0x000fe20005800000 */
[----:B------:R-:W-:Y:S01]  /*5030*/  FFMA.FTZ R17, R76, -UR4, R17 ;  /* 0x800000044c117c23 */ /* 0x000fe20008010011 */
[----:B------:R-:W-:-:S04]  /*5040*/  ISETP.GE.AND P3, PT, R40, UR15, PT ;  /* 0x0000000f28007c0c */ /* 0x000fc8000bf66270 */
[----:B------:R-:W-:Y:S01]  /*5050*/  FSEL R173, R11, -INF , !P3 ;  /* 0xff8000000bad7808 */ /* 0x000fe20005800000 */
[----:B-1----:R-:W-:Y:S01]  /*5060*/  IMAD.MOV.U32 R6, RZ, RZ, R2 ;  /* 0x000000ffff067224 */ /* 0x002fe200078e0002 */
[----:B------:R-:W-:Y:S01]  /*5070*/  IABS R2, R7 ;  /* 0x0000000700027213 */ /* 0x000fe20000000000 */
[C---:B------:R-:W-:Y:S02]  /*5080*/  IMAD.IADD R7, R5.reuse, 0x1, -R28 ;  /* 0x0000000105077824 */ /* 0x040fe400078e0a1c */
[----:B------:R1:W2:Y:S02]  /*5090*/  I2F R22, R6 ;  /* 0x0000000600167306 */ /* 0x0002a40000201400 */
[----:B-1----:R-:W-:Y:S01]  /*50a0*/  IMAD.MOV.U32 R6, RZ, RZ, R2 ;  /* 0x000000ffff067224 */ /* 0x002fe200078e0002 */
[----:B------:R-:W-:Y:S01]  /*50b0*/  IABS R2, R7 ;  /* 0x0000000700027213 */ /* 0x000fe20000000000 */
[----:B------:R-:W-:-:S04]  /*50c0*/  IMAD.IADD R7, R5, 0x1, -R31 ;  /* 0x0000000105077824 */ /* 0x000fc800078e0a1f */
[----:B------:R1:W-:Y:S01]  /*50d0*/  I2F R28, R6 ;  /* 0x00000006001c7306 */ /* 0x0003e20000201400 */
[----:B--2---:R-:W-:-:S05]  /*50e0*/  FFMA.FTZ R8, R22, -UR4, R34 ;  /* 0x8000000416087c23 */ /* 0x004fca0008010022 */
[----:B------:R-:W-:Y:S02]  /*50f0*/  FSEL R252, R8, -INF , !P1 ;  /* 0xff80000008fc7808 */ /* 0x000fe40004800000 */
        /* <DEDUP_REMOVED lines=14> */
[----:B------:R-:W-:Y:S02]  /*51e0*/  IMAD.IADD R7, R5, 0x1, -R43 ;  /* 0x0000000105077824 */ /* 0x000fe400078e0a2b */
[----:B------:R1:W2:Y:S01]  /*51f0*/  I2F R20, R6 ;  /* 0x0000000600147306 */ /* 0x0002a20000201400 */
[----:B---3--:R-:W-:-:S05]  /*5200*/  FFMA.FTZ R8, R21, -UR4, R39 ;  /* 0x8000000415087c23 */ /* 0x008fca0008010027 */
[----:B------:R-:W-:Y:S01]  /*5210*/  FSEL R247, R8, -INF , !P5 ;  /* 0xff80000008f77808 */ /* 0x000fe20006800000 */
[----:B-1----:R-:W-:Y:S01]  /*5220*/  IMAD.MOV.U32 R6, RZ, RZ, R2 ;  /* 0x000000ffff067224 */ /* 0x002fe200078e0002 */
[----:B------:R-:W-:Y:S01]  /*5230*/  IABS R2, R7 ;  /* 0x0000000700027213 */ /* 0x000fe20000000000 */
[----:B------:R-:W-:Y:S02]  /*5240*/  FFMA.FTZ R7, R29, -UR4, R51 ;  /* 0x800000041d077c23 */ /* 0x000fe40008010033 */
[----:B------:R1:W3:Y:S03]  /*5250*/  I2F R12, R6 ;  /* 0x00000006000c7306 */ /* 0x0002e60000201400 */
[----:B------:R-:W-:Y:S01]  /*5260*/  FSEL R67, R7, -INF , !P2 ;  /* 0xff80000007437808 */ /* 0x000fe20005000000 */
[----:B--2---:R-:W-:Y:S01]  /*5270*/  FFMA.FTZ R7, R20, -UR4, R26 ;  /* 0x8000000414077c23 */ /* 0x004fe2000801001a */
[----:B------:R-:W-:-:S04]  /*5280*/  ISETP.GE.AND P2, PT, R43, UR15, PT ;  /* 0x0000000f2b007c0c */ /* 0x000fc8000bf46270 */
[----:B------:R-:W-:Y:S01]  /*5290*/  FSEL R183, R16, -INF , !P2 ;  /* 0xff80000010b77808 */ /* 0x000fe20005000000 */
[----:B-1----:R-:W-:Y:S02]  /*52a0*/  IMAD.IADD R6, R5, 0x1, -R41 ;  /* 0x0000000105067824 */ /* 0x002fe400078e0a29 */
[----:B------:R-:W-:Y:S02]  /*52b0*/  IMAD.MOV.U32 R5, RZ, RZ, R2 ;  /* 0x000000ffff057224 */ /* 0x000fe400078e0002 */
[----:B---3--:R-:W-:Y:S01]  /*52c0*/  FFMA.FTZ R12, R12, -UR4, R27 ;  /* 0x800000040c0c7c23 */ /* 0x008fe2000801001b */
[----:B------:R-:W-:Y:S01]  /*52d0*/  IABS R2, R6 ;  /* 0x0000000600027213 */ /* 0x000fe20000000000 */
[----:B------:R1:W2:Y:S01]  /*52e0*/  I2F R9, R5 ;  /* 0x0000000500097306 */ /* 0x0002a20000201400 */
[----:B------:R-:W-:Y:S02]  /*52f0*/  FFMA.FTZ R6, R95, -UR4, R33 ;  /* 0x800000045f067c23 */ /* 0x000fe40008010021 */
[----:B------:R-:W-:-:S03]  /*5300*/  FSEL R177, R12, -INF , !P3 ;  /* 0xff8000000cb17808 */ /* 0x000fc60005800000 */
[----:B------:R-:W-:Y:S02]  /*5310*/  FSEL R170, R6, -INF , !P0 ;  /* 0xff80000006aa7808 */ /* 0x000fe40004000000 */
[----:B------:R-:W3:Y:S01]  /*5320*/  I2F R2, R2 ;  /* 0x0000000200027306 */ /* 0x000ee20000201400 */
[----:B-1----:R-:W-:Y:S02]  /*5330*/  FFMA.FTZ R5, R28, -UR4, R35 ;  /* 0x800000041c057c23 */ /* 0x002fe40008010023 */
[----:B--2---:R-:W-:-:S03]  /*5340*/  FFMA.FTZ R9, R9, -UR4, R18 ;  /* 0x8000000409097c23 */ /* 0x004fc60008010012 */
[----:B------:R-:W-:Y:S02]  /*5350*/  FSEL R245, R5, -INF , !P0 ;  /* 0xff80000005f57808 */ /* 0x000fe40004000000 */
[----:B------:R-:W-:Y:S01]  /*5360*/  FSEL R5, R7, -INF , !P4 ;  /* 0xff80000007057808 */ /* 0x000fe20006000000 */
[----:B---3--:R-:W-:Y:S01]  /*5370*/  FFMA.FTZ R2, R2, -UR4, R19 ;  /* 0x8000000402027c23 */ /* 0x008fe20008010013 */
[----:B------:R-:W-:-:S03]  /*5380*/  PLOP3.LUT P0, PT, PT, PT, UP0, 0x80, 0x0 ;  /* 0x000000000000781c */ /* 0x000fc60003f0f008 */
[----:B------:R1:W-:Y:S01]  /*5390*/  STL [R1+0x34], R5 ;  /* 0x0000340501007387 */ /* 0x0003e20000100800 */
[----:B------:R-:W-:-:S03]  /*53a0*/  FSEL R178, R2, -INF , !P1 ;  /* 0xff80000002b27808 */ /* 0x000fc60004800000 */
[----:B------:R2:W-:Y:S01]  /*53b0*/  STL [R1+0x8], R100 ;  /* 0x0000086401007387 */ /* 0x0005e20000100800 */
[----:B-1----:R-:W-:-:S05]  /*53c0*/  FSEL R5, R9, -INF , !P2 ;  /* 0xff80000009057808 */ /* 0x002fca0005000000 */
[----:B------:R2:W-:Y:S01]  /*53d0*/  STL [R1+0x38], R5 ;  /* 0x0000380501007387 */ /* 0x0005e20000100800 */
        /* <DEDUP_REMOVED lines=25> */
[C---:B--2---:R-:W-:Y:S02]  /*5570*/  IADD3 R5, P2, R6.reuse, UR27, RZ ;  /* 0x0000001b06057c10 */ /* 0x044fe4000ff5e0ff */
        /* <DEDUP_REMOVED lines=16> */
[----:B---3--:R-:W-:-:S03]  /*5680*/  @!P6 LEA R10, P1, R5, c[0x0][0x168], 0x1 ;  /* 0x00005a00050aea11 */ /* 0x008fc600078208ff */
[----:B------:R1:W-:Y:S01]  /*5690*/  @P6 STS.128 [R222+0x8800], RZ ;  /* 0x008800ffde006388 */ /* 0x0003e20000000c00 */
[C---:B------:R-:W-:Y:S02]  /*56a0*/  @!P6 LEA.HI.X R11, R5.reuse, c[0x0][0x16c], R6, 0x1, P1 ;  /* 0x00005b00050bea11 */ /* 0x040fe400008f0c06 */
[----:B--2---:R-:W-:-:S03]  /*56b0*/  @!P5 LEA R8, P2, R5, c[0x0][0x168], 0x1 ;  /* 0x00005a000508da11 */ /* 0x004fc600078408ff */
        /* <DEDUP_REMOVED lines=85> */
.L_x_722:
[----:B------:R-:W-:Y:S05]  /*5c10*/  BSYNC B0 ;  /* 0x0000000000007941 */ /* 0x000fea0003800000 */
.L_x_721:
[----:B------:R-:W0:Y:S02]  /*5c20*/  LDGDEPBAR ;  /* 0x00000000000079af */ /* 0x000e240000000000 */
.L_x_720:
        /* <DEDUP_REMOVED lines=10> */
[----:B------:R3:W-:Y:S04]  /*5cd0*/  STL [R1+0x58], R200 ;  /* 0x000058c801007387 */ /* 0x0007e80000100800 */
[----:B---3--:R-:W3:Y:S04]  /*5ce0*/  LDL.LU R200, [R1+0x34] ;  /* 0x0000340001c87983 */ /* 0x008ee80000300800 */
[----:B------:R-:W-:Y:S04]  /*5cf0*/  STL [R1+0x54], R169 ;  /* 0x000054a901007387 */ /* 0x000fe80000100800 */
[----:B------:R4:W-:Y:S04]  /*5d00*/  STL [R1+0x50], R168 ;  /* 0x000050a801007387 */ /* 0x0009e80000100800 */
[----:B----4-:R-:W4:Y:S01]  /*5d10*/  LDL.LU R168, [R1+0x38] ;  /* 0x0000380001a87983 */ /* 0x010f220000300800 */
[----:B------:R-:W-:Y:S01]  /*5d20*/  FMNMX.FTZ R2, R58, R57, !PT ;  /* 0x000000393a027209 */ /* 0x000fe20007810000 */
[----:B------:R-:W-:Y:S01]  /*5d30*/  IMAD.U32 R6, RZ, RZ, UR13 ;  /* 0x0000000dff067e24 */ /* 0x000fe2000f8e00ff */
[----:B------:R-:W-:Y:S01]  /*5d40*/  USHF.L.U32 UR18, UR29, 0x1, URZ ;  /* 0x000000011d127899 */ /* 0x000fe2000800063f */
[----:B------:R-:W-:Y:S01]  /*5d50*/  STL [R1+0x4c], R151 ;  /* 0x00004c9701007387 */ /* 0x000fe20000100800 */
[----:B------:R-:W-:Y:S01]  /*5d60*/  FMNMX.FTZ R2, R59, R2, !PT ;  /* 0x000000023b027209 */ /* 0x000fe20007810000 */
[----:B------:R-:W-:Y:S01]  /*5d70*/  IMAD R7, R6, 0x4, R101 ;  /* 0x0000000406077824 */ /* 0x000fe200078e0265 */
[----:B------:R-:W-:Y:S01]  /*5d80*/  UIADD3 UR33, UR23, -0x4498517b, URZ ;  /* 0xbb67ae8517217890 */ /* 0x000fe2000fffe03f */
[----:B------:R-:W-:Y:S01]  /*5d90*/  IMAD.WIDE.U32 R144, R106, -0x2daee0ad, RZ ;  /* 0xd2511f536a907825 */ /* 0x000fe200078e00ff */
[----:B------:R-:W-:Y:S01]  /*5da0*/  FMNMX.FTZ R2, R56, R2, !PT ;  /* 0x0000000238027209 */ /* 0x000fe20007810000 */
[----:B------:R-:W-:Y:S01]  /*5db0*/  UIADD3 UR6, UR22, -0x61c88647, URZ ;  /* 0x9e3779b916067890 */ /* 0x000fe2000fffe03f */
[----:B------:R-:W-:Y:S01]  /*5dc0*/  STL [R1+0x3c], R7 ;  /* 0x00003c0701007387 */ /* 0x000fe20000100800 */
[----:B------:R-:W-:Y:S01]  /*5dd0*/  IMAD.WIDE.U32 R54, R7, -0x326172a9, RZ ;  /* 0xcd9e8d5707367825 */ /* 0x000fe200078e00ff */
[----:B------:R-:W-:Y:S01]  /*5de0*/  FMNMX.FTZ R2, R132, R2, !PT ;  /* 0x0000000284027209 */ /* 0x000fe20007810000 */
[----:B------:R-:W-:-:S02]  /*5df0*/  UIADD3 UR32, UR22, 0x3c6ef372, URZ ;  /* 0x3c6ef37216207890 */ /* 0x000fc4000fffe03f */
[----:B------:R-:W-:Y:S01]  /*5e00*/  UIADD3 UR31, UR23, 0x76cf5d0a, URZ ;  /* 0x76cf5d0a171f7890 */ /* 0x000fe2000fffe03f */
[----:B------:R-:W-:Y:S01]  /*5e10*/  FMNMX.FTZ R2, R140, R2, !PT ;  /* 0x000000028c027209 */ /* 0x000fe20007810000 */
[----:B------:R-:W-:Y:S01]  /*5e20*/  UIADD3 UR29, UR23, 0x32370b8f, URZ ;  /* 0x32370b8f171d7890 */ /* 0x000fe2000fffe03f */
[----:B------:R-:W-:Y:S01]  /*5e30*/  IMAD.SHL.U32 R196, R4, 0x2, RZ ;  /* 0x0000000204c47824 */ /* 0x000fe200078e00ff */
[----:B------:R-:W-:Y:S01]  /*5e40*/  UIADD3 UR30, UR22, -0x255992d5, URZ ;  /* 0xdaa66d2b161e7890 */ /* 0x000fe2000fffe03f */
[----:B------:R-:W-:Y:S01]  /*5e50*/  FMNMX.FTZ R2, R146, R2, !PT ;  /* 0x0000000292027209 */ /* 0x000fe20007810000 */
[----:B------:R-:W-:Y:S01]  /*5e60*/  UIADD3 UR28, UR22, 0x78dde6e4, URZ ;  /* 0x78dde6e4161c7890 */ /* 0x000fe2000fffe03f */
[----:B------:R-:W-:Y:S01]  /*5e70*/  IMAD R197, R3, 0x2, R196 ;  /* 0x0000000203c57824 */ /* 0x000fe200078e02c4 */
[----:B------:R-:W-:Y:S01]  /*5e80*/  UIADD3 UR5, UR23, -0x56f99767, URZ ;  /* 0xa906689917057890 */ /* 0x000fe2000fffe03f */
[----:B------:R-:W-:Y:S01]  /*5e90*/  FMNMX.FTZ R2, R66, R2, !PT ;  /* 0x0000000242027209 */ /* 0x000fe20007810000 */
[----:B------:R-:W-:Y:S01]  /*5ea0*/  UIADD3 UR17, UR23, -0x126145ec, URZ ;  /* 0xed9eba1417117890 */ /* 0x000fe2000fffe03f */
[----:B------:R-:W-:Y:S01]  /*5eb0*/  LDSM.16.MT88.4 R28, [R196+0x10000] ;  /* 0x01000000c41c783b */ /* 0x000fe20000004200 */
[----:B------:R-:W-:Y:S01]  /*5ec0*/  UIADD3 UR9, UR22, -0x4ab325aa, URZ ;  /* 0xb54cda5616097890 */ /* 0x000fe2000fffe03f */
[----:B--2---:R-:W-:Y:S01]  /*5ed0*/  FMNMX.FTZ R5, R244, R2, !PT ;  /* 0x00000002f4057209 */ /* 0x004fe20007810000 */
[----:B------:R-:W-:Y:S01]  /*5ee0*/  IMAD R198, R0, 0x2, R197 ;  /* 0x0000000200c67824 */ /* 0x000fe200078e02c5 */
[----:B------:R-:W-:Y:S01]  /*5ef0*/  FMNMX.FTZ R2, R62, R68, !PT ;  /* 0x000000443e027209 */ /* 0x000fe20007810000 */
[----:B------:R-:W-:Y:S01]  /*5f00*/  LDSM.16.MT88.4 R40, [R196+0x12000] ;  /* 0x01200000c428783b */ /* 0x000fe20000004200 */
[----:B------:R-:W-:Y:S01]  /*5f10*/  FMNMX.FTZ R5, R170, R5, !PT ;  /* 0x00000005aa057209 */ /* 0x000fe20007810000 */
[----:B------:R-:W-:Y:S01]  /*5f20*/  IMAD R172, R102, 0x10000, R102 ;  /* 0x0001000066ac7824 */ /* 0x000fe200078e0266 */
[----:B------:R-:W-:Y:S01]  /*5f30*/  FMNMX.FTZ R2, R61, R2, !PT ;  /* 0x000000023d027209 */ /* 0x000fe20007810000 */
[----:B-1----:R-:W-:Y:S01]  /*5f40*/  LDSM.16.MT88.4 R16, [R196+0x14000] ;  /* 0x01400000c410783b */ /* 0x002fe20000004200 */
        /* <DEDUP_REMOVED lines=17> */
[----:B------:R-:W-:Y:S01]  /*6060*/  LEA R199, R0, R196, 0x1 ;  /* 0x000000c400c77211 */ /* 0x000fe200078e08ff */
[----:B------:R-:W1:Y:S01]  /*6070*/  SHFL.BFLY PT, R5, R148, 0x2, 0x1f ;  /* 0x0c401f0094057f89 */ /* 0x000e6200000e0000 */
[----:B------:R-:W-:-:S03]  /*6080*/  FMNMX.FTZ R2, R245, R2, !PT ;  /* 0x00000002f5027209 */ /* 0x000fc60007810000 */
[----:B------:R-:W-:Y:S01]  /*6090*/  LDSM.16.MT88.4 R32, [R199+0x12000] ;  /* 0x01200000c720783b */ /* 0x000fe20000004200 */
[----:B------:R-:W-:-:S03]  /*60a0*/  FMNMX.FTZ R2, R246, R2, !PT ;  /* 0x00000002f6027209 */ /* 0x000fc60007810000 */
[----:B------:R-:W-:Y:S01]  /*60b0*/  LDSM.16.MT88.4 R24, [R199+0x14000] ;  /* 0x01400000c718783b */ /* 0x000fe20000004200 */
[----:B------:R-:W-:Y:S02]  /*60c0*/  FMNMX.FTZ R2, R247, R2, !PT ;  /* 0x00000002f7027209 */ /* 0x000fe40007810000 */
        /* <DEDUP_REMOVED lines=8> */
[----:B-1----:R-:W-:-:S04]  /*6150*/  FMNMX.FTZ R148, R148, R9, !PT ;  /* 0x0000000994947209 */ /* 0x002fc80007810000 */
[C---:B------:R-:W-:Y:S01]  /*6160*/  FSETP.NEU.FTZ.AND P1, PT, R148.reuse, -INF , PT ;  /* 0xff8000009400780b */ /* 0x040fe20003f3d000 */
[----:B------:R-:W-:Y:S01]  /*6170*/  FMUL.FTZ R13, R148, c[0x0][0x23c] ;  /* 0x00008f00940d7a20 */ /* 0x000fe20000410000 */
[----:B--2---:R-:W-:Y:S01]  /*6180*/  MOV R5, UR18 ;  /* 0x0000001200057c02 */ /* 0x004fe20008000f00 */
[----:B------:R-:W-:-:S03]  /*6190*/  UIADD3 UR18, UR18, 0x1, URZ ;  /* 0x0000000112127890 */ /* 0x000fc6000fffe03f */
[----:B------:R-:W-:Y:S02]  /*61a0*/  LOP3.LUT R5, R145, UR23, R5, 0x96, !PT ;  /* 0x0000001791057c12 */ /* 0x000fe4000f8e9605 */
[----:B------:R-:W-:-:S03]  /*61b0*/  FSEL R13, R13, RZ, P1 ;  /* 0x000000ff0d0d7208 */ /* 0x000fc60000800000 */
[----:B------:R-:W-:-:S05]  /*61c0*/  IMAD.WIDE.U32 R6, R5, -0x326172a9, RZ ;  /* 0xcd9e8d5705067825 */ /* 0x000fca00078e00ff */
[----:B------:R-:W-:Y:S02]  /*61d0*/  LOP3.LUT R7, R7, UR6, R54, 0x96, !PT ;  /* 0x0000000607077c12 */ /* 0x000fe4000f8e9636 */
[----:B------:R-:W-:-:S03]  /*61e0*/  LOP3.LUT R8, R53, UR32, R6, 0x96, !PT ;  /* 0x0000002035087c12 */ /* 0x000fc6000f8e9606 */
[----:B------:R-:W-:-:S04]  /*61f0*/  IMAD.WIDE.U32 R6, R7, -0x2daee0ad, RZ ;  /* 0xd2511f5307067825 */ /* 0x000fc800078e00ff */
        /* <DEDUP_REMOVED lines=17> */
[--C-:B-1----:R-:W-:Y:S01]  /*6310*/  FFMA.FTZ R9, R57, c[0x0][0x23c], -R13.reuse ;  /* 0x00008f0039097a23 */ /* 0x102fe2000001080d */
[----:B------:R-:W-:Y:S02]  /*6320*/  LOP3.LUT R4, R7, UR9, R14, 0x96, !PT ;  /* 0x0000000907047c12 */ /* 0x000fe4000f8e960e */
[--C-:B------:R-:W-:Y:S01]  /*6330*/  SHF.R.U32.HI R11, RZ, 0x18, R6.reuse ;  /* 0x00000018ff0b7819 */ /* 0x100fe20000011606 */
[----:B------:R1:W1:Y:S01]  /*6340*/  MUFU.EX2 R151, R9 ;  /* 0x0000000900977308 */ /* 0x0002620000000800 */
[----:B--2---:R-:W-:Y:S02]  /*6350*/  FFMA.FTZ R5, R56, c[0x0][0x23c], -R13 ;  /* 0x00008f0038057a23 */ /* 0x004fe4000001080d */
[----:B------:R-:W-:Y:S05]  /*6360*/  LDSM.16.MT88.4 R56, [R197+0x10000] ;  /* 0x01000000c538783b */ /* 0x000fea0000004200 */
[----:B------:R2:W-:Y:S01]  /*6370*/  MUFU.EX2 R201, R5 ;  /* 0x0000000500c97308 */ /* 0x0005e20000000800 */
[----:B-1----:R-:W-:-:S02]  /*6380*/  SHF.R.U32.HI R9, RZ, 0x10, R6 ;  /* 0x00000010ff097819 */ /* 0x002fc40000011606 */
[----:B--2---:R-:W-:-:S04]  /*6390*/  LOP3.LUT R5, R6, 0xffff, RZ, 0xc0, !PT ;  /* 0x0000ffff06057812 */ /* 0x004fc800078ec0ff */
[----:B------:R-:W-:Y:S02]  /*63a0*/  SHF.R.U32.HI R5, RZ, 0x8, R5 ;  /* 0x00000008ff057819 */ /* 0x000fe40000011605 */
[----:B---3--:R-:W-:-:S04]  /*63b0*/  FMNMX.FTZ R2, R200, R2, !PT ;  /* 0x00000002c8027209 */ /* 0x008fc80007810000 */
[----:B------:R-:W-:-:S04]  /*63c0*/  FMNMX.FTZ R2, R177, R2, !PT ;  /* 0x00000002b1027209 */ /* 0x000fc80007810000 */
[----:B----4-:R-:W-:-:S04]  /*63d0*/  FMNMX.FTZ R2, R168, R2, !PT ;  /* 0x00000002a8027209 */ /* 0x010fc80007810000 */
[----:B------:R-:W-:-:S05]  /*63e0*/  FMNMX.FTZ R2, R178, R2, !PT ;  /* 0x00000002b2027209 */ /* 0x000fca0007810000 */
        /* <DEDUP_REMOVED lines=10> */
[--C-:B------:R-:W-:Y:S02]  /*6490*/  FFMA.FTZ R3, R60, c[0x0][0x23c], -R12.reuse ;  /* 0x00008f003c037a23 */ /* 0x100fe4000001080c */
[----:B------:R-:W2:Y:S05]  /*64a0*/  LDSM.16.MT88.4 R60, [R199+0x10000] ;  /* 0x01000000c73c783b */ /* 0x000eaa0000004200 */
[----:B------:R3:W-:Y:S01]  /*64b0*/  MUFU.EX2 R174, R7 ;  /* 0x0000000700ae7308 */ /* 0x0007e20000000800 */
[----:B-1----:R-:W-:Y:S01]  /*64c0*/  LOP3.LUT R8, R6, 0xff, RZ, 0xc0, !PT ;  /* 0x000000ff06087812 */ /* 0x002fe200078ec0ff */
[----:B------:R-:W-:-:S06]  /*64d0*/  FFMA.FTZ R6, R68, c[0x0][0x23c], -R12 ;  /* 0x00008f0044067a23 */ /* 0x000fcc000001080c */
[----:B------:R1:W4:Y:S01]  /*64e0*/  MUFU.EX2 R202, R3 ;  /* 0x0000000300ca7308 */ /* 0x0003220000000800 */
[----:B------:R-:W-:Y:S02]  /*64f0*/  PRMT R10, R8, 0x5410, R5 ;  /* 0x00005410080a7816 */ /* 0x000fe40000000005 */
[C---:B------:R-:W-:Y:S02]  /*6500*/  LOP3.LUT R5, R4.reuse, 0xffff, RZ, 0xc0, !PT ;  /* 0x0000ffff04057812 */ /* 0x040fe400078ec0ff */
[----:B---3--:R-:W-:Y:S01]  /*6510*/  LOP3.LUT R7, R9, 0xff, RZ, 0xc0, !PT ;  /* 0x000000ff09077812 */ /* 0x008fe200078ec0ff */
[----:B------:R-:W-:Y:S02]  /*6520*/  HSET2.LE.AND R0, R10, R172, PT ;  /* 0x000000ac0a007233 */ /* 0x000fe40003803000 */
[----:B------:R-:W3:Y:S01]  /*6530*/  MUFU.EX2 R175, R6 ;  /* 0x0000000600af7308 */ /* 0x000ee20000000800 */
[----:B------:R-:W-:Y:S02]  /*6540*/  LOP3.LUT R8, R4, 0xff, RZ, 0xc0, !PT ;  /* 0x000000ff04087812 */ /* 0x000fe400078ec0ff */
[----:B------:R-:W-:-:S02]  /*6550*/  SHF.R.U32.HI R5, RZ, 0x8, R5 ;  /* 0x00000008ff057819 */ /* 0x000fc40000011605 */
[----:B------:R-:W-:Y:S02]  /*6560*/  PRMT R7, R7, 0x5410, R11 ;  /* 0x0000541007077816 */ /* 0x000fe4000000000b */
[----:B------:R-:W-:Y:S02]  /*6570*/  PRMT R5, R8, 0x5410, R5 ;  /* 0x0000541008057816 */ /* 0x000fe40000000005 */
[--C-:B-1----:R-:W-:Y:S01]  /*6580*/  SHF.R.U32.HI R3, RZ, 0x10, R4.reuse ;  /* 0x00000010ff037819 */ /* 0x102fe20000011604 */
[--C-:B------:R-:W-:Y:S01]  /*6590*/  HSET2.LE.AND R7, R7, R172.reuse, PT ;  /* 0x000000ac07077233 */ /* 0x100fe20003803000 */
[----:B------:R-:W-:Y:S01]  /*65a0*/  SHF.R.U32.HI R4, RZ, 0x18, R4 ;  /* 0x00000018ff047819 */ /* 0x000fe20000011604 */
[----:B------:R-:W-:Y:S01]  /*65b0*/  HSET2.LE.AND R5, R5, R172, PT ;  /* 0x000000ac05057233 */ /* 0x000fe20003803000 */
[----:B------:R-:W-:Y:S02]  /*65c0*/  LOP3.LUT R3, R3, 0xff, RZ, 0xc0, !PT ;  /* 0x000000ff03037812 */ /* 0x000fe400078ec0ff */
[----:B------:R-:W-:-:S02]  /*65d0*/  F2FP.PACK_AB R8, R151, R192 ;  /* 0x000000c09708723e */ /* 0x000fc400000000ff */
[----:B------:R-:W-:Y:S02]  /*65e0*/  PRMT R3, R3, 0x5410, R4 ;  /* 0x0000541003037816 */ /* 0x000fe40000000004 */
[----:B----4-:R-:W-:Y:S02]  /*65f0*/  F2FP.PACK_AB R4, R202, R174 ;  /* 0x000000aeca04723e */ /* 0x010fe400000000ff */
[----:B---3--:R-:W-:Y:S01]  /*6600*/  F2FP.PACK_AB R10, R175, R180 ;  /* 0x000000b4af0a723e */ /* 0x008fe200000000ff */
[----:B------:R-:W-:Y:S01]  /*6610*/  HSET2.LE.AND R9, R3, R172, PT ;  /* 0x000000ac03097233 */ /* 0x000fe20003803000 */
[----:B------:R-:W-:Y:S02]  /*6620*/  F2FP.PACK_AB R3, R201, R176 ;  /* 0x000000b0c903723e */ /* 0x000fe400000000ff */
[----:B------:R-:W-:Y:S02]  /*6630*/  LOP3.LUT R7, R7, R4, RZ, 0xc0, !PT ;  /* 0x0000000407077212 */ /* 0x000fe400078ec0ff */
[----:B------:R-:W-:-:S02]  /*6640*/  LOP3.LUT R4, R5, R8, RZ, 0xc0, !PT ;  /* 0x0000000805047212 */ /* 0x000fc400078ec0ff */
[----:B------:R-:W-:Y:S01]  /*6650*/  LOP3.LUT R6, R0, R3, RZ, 0xc0, !PT ;  /* 0x0000000300067212 */ /* 0x000fe200078ec0ff */
[--C-:B------:R-:W-:Y:S01]  /*6660*/  FFMA.FTZ R0, R132, c[0x0][0x23c], -R13.reuse ;  /* 0x00008f0084007a23 */ /* 0x100fe2000001080d */
[----:B------:R-:W-:Y:S01]  /*6670*/  LOP3.LUT R5, R9, R10, RZ, 0xc0, !PT ;  /* 0x0000000a09057212 */ /* 0x000fe200078ec0ff */
[----:B------:R-:W-:Y:S01]  /*6680*/  FFMA.FTZ R3, R66, c[0x0][0x23c], -R13 ;  /* 0x00008f0042037a23 */ /* 0x000fe2000001080d */
[----:B------:R-:W1:Y:S01]  /*6690*/  LDSM.16.MT88.4 R8, [R197+0x14000] ;  /* 0x01400000c508783b */ /* 0x000e620000004200 */
[----:B------:R3:W-:Y:S01]  /*66a0*/  MUFU.EX2 R203, R0 ;  /* 0x0000000000cb7308 */ /* 0x0007e20000000800 */
[----:B------:R-:W-:-:S03]  /*66b0*/  IMAD.MOV.U32 R66, RZ, RZ, R192 ;  /* 0x000000ffff427224 */ /* 0x000fc600078e00c0 */
[C---:B------:R-:W-:Y:S04]  /*66c0*/  HMMA.16816.F32 R76, R4.reuse, R28, RZ ;  /* 0x0000001c044c723c */ /* 0x040fe800000018ff */
[----:B------:R4:W-:Y:S04]  /*66d0*/  MUFU.EX2 R209, R3 ;  /* 0x0000000300d17308 */ /* 0x0009e80000000800 */
[----:B------:R-:W-:Y:S01]  /*66e0*/  HMMA.16816.F32 R128, R4, R30, RZ ;  /* 0x0000001e0480723c */ /* 0x000fe200000018ff */
[----:B------:R-:W1:Y:S01]  /*66f0*/  LDSM.16.MT88.4 R28, [R198+0x14000] ;  /* 0x01400000c61c783b */ /* 0x000e620000004200 */
[----:B---3--:R-:W-:-:S06]  /*6700*/  FFMA.FTZ R0, R140, c[0x0][0x23c], -R13 ;  /* 0x00008f008c007a23 */ /* 0x008fcc000001080d */
[----:B------:R-:W-:Y:S01]  /*6710*/  HMMA.16816.F32 R68, R4, R40, RZ ;  /* 0x000000280444723c */ /* 0x000fe200000018ff */
[----:B------:R3:W-:Y:S01]  /*6720*/  MUFU.EX2 R179, R0 ;  /* 0x0000000000b37308 */ /* 0x0007e20000000800 */
[----:B----4-:R-:W-:Y:S02]  /*6730*/  FFMA.FTZ R3, R149, c[0x0][0x23c], -R12 ;  /* 0x00008f0095037a23 */ /* 0x010fe4000001080c */
[----:B------:R-:W-:-:S04]  /*6740*/  IMAD.MOV.U32 R149, RZ, RZ, R173 ;  /* 0x000000ffff957224 */ /* 0x000fc800078e00ad */
[C---:B------:R-:W-:Y:S01]  /*6750*/  HMMA.16816.F32 R104, R4.reuse, R42, RZ ;  /* 0x0000002a0468723c */ /* 0x040fe200000018ff */
[----:B------:R-:W-:Y:S07]  /*6760*/  MUFU.EX2 R204, R3 ;  /* 0x0000000300cc7308 */ /* 0x000fee0000000800 */
[----:B------:R-:W-:Y:S01]  /*6770*/  HMMA.16816.F32 R136, R4, R56, RZ ;  /* 0x000000380488723c */ /* 0x000fe200000018ff */
[----:B---3--:R-:W-:Y:S01]  /*6780*/  FFMA.FTZ R0, R146, c[0x0][0x23c], -R13 ;  /* 0x00008f0092007a23 */ /* 0x008fe2000001080d */
[----:B------:R-:W-:-:S03]  /*6790*/  MOV R146, R175 ;  /* 0x000000af00927202 */ /* 0x000fc60000000f00 */
[----:B------:R3:W4:Y:S03]  /*67a0*/  MUFU.EX2 R164, R0 ;  /* 0x0000000000a47308 */ /* 0x0007260000000800 */
[C---:B------:R-:W-:Y:S08]  /*67b0*/  HMMA.16816.F32 R124, R4.reuse, R58, RZ ;  /* 0x0000003a047c723c */ /* 0x040ff000000018ff */
[----:B------:R-:W-:Y:S01]  /*67c0*/  HMMA.16816.F32 R40, R4, R16, RZ ;  /* 0x000000100428723c */ /* 0x000fe200000018ff */
[----:B---3--:R-:W-:-:S07]  /*67d0*/  LOP3.LUT R0, R15, UR14, R48, 0x96, !PT ;  /* 0x0000000e0f007c12 */ /* 0x008fce000f8e9630 */
[C---:B------:R-:W-:Y:S01]  /*67e0*/  HMMA.16816.F32 R88, R4.reuse, R18, RZ ;  /* 0x000000120458723c */ /* 0x040fe200000018ff */
[----:B------:R-:W3:Y:S07]  /*67f0*/  LDSM.16.MT88.4 R16, [R197+0x16000] ;  /* 0x01600000c510783b */ /* 0x000eee0000004200 */
        /* <DEDUP_REMOVED lines=8> */
[----:B------:R-:W3:Y:S07]  /*6880*/  LDSM.16.MT88.4 R24, [R198+0x16000] ;  /* 0x01600000c618783b */ /* 0x000eee0000004200 */
[C---:B--2---:R-:W-:Y:S08]  /*6890*/  HMMA.16816.F32 R120, R4.reuse, R60, RZ ;  /* 0x0000003c0478723c */ /* 0x044ff000000018ff */
[C---:B------:R-:W-:Y:S08]  /*68a0*/  HMMA.16816.F32 R108, R4.reuse, R62, RZ ;  /* 0x0000003e046c723c */ /* 0x040ff000000018ff */
[C---:B------:R-:W-:Y:S08]  /*68b0*/  HMMA.16816.F32 R60, R4.reuse, R36, RZ ;  /* 0x00000024043c723c */ /* 0x040ff000000018ff */
[C---:B------:R-:W-:Y:S08]  /*68c0*/  HMMA.16816.F32 R100, R4.reuse, R38, RZ ;  /* 0x000000260464723c */ /* 0x040ff000000018ff */
[C---:B-1----:R-:W-:Y:S07]  /*68d0*/  HMMA.16816.F32 R36, R4.reuse, R8, RZ ;  /* 0x000000080424723c */ /* 0x042fee00000018ff */
[----:B------:R-:W-:Y:S01]  /*68e0*/  IMAD.WIDE.U32 R8, R0, -0x2daee0ad, RZ ;  /* 0xd2511f5300087825 */ /* 0x000fe200078e00ff */
[----:B------:R-:W-:Y:S04]  /*68f0*/  HMMA.16816.F32 R132, R4, R28, RZ ;  /* 0x0000001c0484723c */ /* 0x000fe800000018ff */
[----:B------:R-:W-:-:S02]  /*6900*/  LOP3.LUT R3, R8, 0xffff, RZ, 0xc0, !PT ;  /* 0x0000ffff08037812 */ /* 0x000fc400078ec0ff */
[----:B------:R-:W-:Y:S02]  /*6910*/  LOP3.LUT R0, R9, UR7, R50, 0x96, !PT ;  /* 0x0000000709007c12 */ /* 0x000fe4000f8e9632 */
[C---:B------:R-:W-:Y:S01]  /*6920*/  HMMA.16816.F32 R140, R4.reuse, R30, RZ ;  /* 0x0000001e048c723c */ /* 0x040fe200000018ff */
[----:B------:R-:W1:Y:S01]  /*6930*/  LDSM.16.MT88.4 R28, [R196+0x10800] ;  /* 0x01080000c41c783b */ /* 0x000e620000004200 */
[----:B------:R-:W-:Y:S02]  /*6940*/  SHF.R.U32.HI R9, RZ, 0x8, R3 ;  /* 0x00000008ff097819 */ /* 0x000fe40000011603 */
[----:B------:R-:W-:Y:S02]  /*6950*/  SHF.R.U32.HI R3, RZ, 0x10, R8 ;  /* 0x00000010ff037819 */ /* 0x000fe40000011608 */
[----:B------:R-:W-:Y:S02]  /*6960*/  SHF.R.U32.HI R15, RZ, 0x18, R0 ;  /* 0x00000018ff0f7819 */ /* 0x000fe40000011600 */
[----:B------:R-:W-:Y:S01]  /*6970*/  HMMA.16816.F32 R84, R4, R10, RZ ;  /* 0x0000000a0454723c */ /* 0x000fe200000018ff */
[----:B------:R-:W-:-:S02]  /*6980*/  LOP3.LUT R14, R3, 0xff, RZ, 0xc0, !PT ;  /* 0x000000ff030e7812 */ /* 0x000fc400078ec0ff */
[----:B------:R-:W-:-:S04]  /*6990*/  LOP3.LUT R3, R0, 0xffff, RZ, 0xc0, !PT ;  /* 0x0000ffff00037812 */ /* 0x000fc800078ec0ff */
[----:B------:R-:W-:Y:S01]  /*69a0*/  FFMA.FTZ R10, R147, c[0x0][0x23c], -R12 ;  /* 0x00008f00930a7a23 */ /* 0x000fe2000001080c */
[----:B------:R-:W-:Y:S01]  /*69b0*/  LOP3.LUT R11, R8, 0xff, RZ, 0xc0, !PT ;  /* 0x000000ff080b7812 */ /* 0x000fe200078ec0ff */
[C---:B---3--:R-:W-:Y:S01]  /*69c0*/  HMMA.16816.F32 R156, R4.reuse, R16, RZ ;  /* 0x00000010049c723c */ /* 0x048fe200000018ff */
[----:B------:R-:W-:Y:S01]  /*69d0*/  IMAD.MOV.U32 R147, RZ, RZ, R176 ;  /* 0x000000ffff937224 */ /* 0x000fe200078e00b0 */
[----:B------:R2:W-:Y:S01]  /*69e0*/  MUFU.EX2 R169, R10 ;  /* 0x0000000a00a97308 */ /* 0x0005e20000000800 */
[----:B------:R-:W-:Y:S01]  /*69f0*/  PRMT R11, R11, 0x5410, R9 ;  /* 0x000054100b0b7816 */ /* 0x000fe20000000009 */
[----:B------:R-:W-:Y:S01]  /*6a00*/  FFMA.FTZ R9, R150, c[0x0][0x23c], -R12 ;  /* 0x00008f0096097a23 */ /* 0x000fe2000001080c */
[----:B----4-:R-:W-:Y:S02]  /*6a10*/  MOV R150, R164 ;  /* 0x000000a400967202 */ /* 0x010fe40000000f00 */
[----:B------:R-:W-:Y:S01]  /*6a20*/  SHF.R.U32.HI R17, RZ, 0x18, R8 ;  /* 0x00000018ff117819 */ /* 0x000fe20000011608 */
[----:B------:R-:W-:Y:S01]  /*6a30*/  HMMA.16816.F32 R72, R4, R44, RZ ;  /* 0x0000002c0448723c */ /* 0x000fe200000018ff */
[----:B------:R-:W-:Y:S01]  /*6a40*/  SHF.R.U32.HI R8, RZ, 0x10, R0 ;  /* 0x00000010ff087819 */ /* 0x000fe20000011600 */
[----:B------:R3:W4:Y:S01]  /*6a50*/  MUFU.EX2 R210, R9 ;  /* 0x0000000900d27308 */ /* 0x0007220000000800 */
[----:B------:R-:W-:Y:S01]  /*6a60*/  LOP3.LUT R16, R0, 0xff, RZ, 0xc0, !PT ;  /* 0x000000ff00107812 */ /* 0x000fe200078ec0ff */
[----:B------:R-:W-:Y:S01]  /*6a70*/  HSET2.LE.AND R0, R11, R172, PT ;  /* 0x000000ac0b007233 */ /* 0x000fe20003803000 */
[----:B------:R-:W-:-:S03]  /*6a80*/  LOP3.LUT R8, R8, 0xff, RZ, 0xc0, !PT ;  /* 0x000000ff08087812 */ /* 0x000fc600078ec0ff */
[----:B------:R-:W-:Y:S01]  /*6a90*/  HMMA.16816.F32 R152, R4, R32, RZ ;  /* 0x000000200498723c */ /* 0x000fe200000018ff */
[----:B--2---:R-:W-:Y:S01]  /*6aa0*/  FFMA.FTZ R10, R67, c[0x0][0x23c], -R12 ;  /* 0x00008f00430a7a23 */ /* 0x004fe2000001080c */
[----:B------:R-:W-:-:S03]  /*6ab0*/  MOV R67, R183 ;  /* 0x000000b700437202 */ /* 0x000fc60000000f00 */
[----:B------:R2:W1:Y:S03]  /*6ac0*/  MUFU.EX2 R181, R10 ;  /* 0x0000000a00b57308 */ /* 0x0004660000000800 */
[----:B------:R-:W-:Y:S01]  /*6ad0*/  HMMA.16816.F32 R160, R4, R20, RZ ;  /* 0x0000001404a0723c */ /* 0x000fe200000018ff */
[----:B---3--:R-:W-:Y:S02]  /*6ae0*/  PRMT R9, R14, 0x5410, R17 ;  /* 0x000054100e097816 */ /* 0x008fe40000000011 */
[----:B------:R-:W-:Y:S02]  /*6af0*/  PRMT R14, R8, 0x5410, R15 ;  /* 0x00005410080e7816 */ /* 0x000fe4000000000f */
[----:B----4-:R-:W-:-:S03]  /*6b00*/  F2FP.PACK_AB R15, R210, R204 ;  /* 0x000000ccd20f723e */ /* 0x010fc600000000ff */
[----:B------:R-:W-:Y:S01]  /*6b10*/  HMMA.16816.F32 R164, R4, R22, RZ ;  /* 0x0000001604a4723c */ /* 0x000fe200000018ff */
[----:B------:R-:W3:Y:S01]  /*6b20*/  LDSM.16.MT88.4 R20, [R197+0x10800] ;  /* 0x01080000c514783b */ /* 0x000ee20000004200 */
[----:B------:R-:W-:Y:S01]  /*6b30*/  HSET2.LE.AND R14, R14, R172, PT ;  /* 0x000000ac0e0e7233 */ /* 0x000fe20003803000 */
[----:B--2---:R-:W-:-:S05]  /*6b40*/  SHF.R.U32.HI R10, RZ, 0x8, R3 ;  /* 0x00000008ff0a7819 */ /* 0x004fca0000011603 */
[C---:B------:R-:W-:Y:S01]  /*6b50*/  HMMA.16816.F32 R44, R4.reuse, R46, RZ ;  /* 0x0000002e042c723c */ /* 0x040fe200000018ff */
[----:B------:R-:W-:Y:S02]  /*6b60*/  F2FP.PACK_AB R3, R209, R150 ;  /* 0x00000096d103723e */ /* 0x000fe400000000ff */
[----:B------:R-:W-:Y:S02]  /*6b70*/  PRMT R11, R16, 0x5410, R10 ;  /* 0x00005410100b7816 */ /* 0x000fe4000000000a */
[----:B------:R-:W-:Y:S01]  /*6b80*/  LOP3.LUT R10, R0, R3, RZ, 0xc0, !PT ;  /* 0x00000003000a7212 */ /* 0x000fe200078ec0ff */
[--C-:B------:R-:W-:Y:S01]  /*6b90*/  HSET2.LE.AND R0, R9, R172.reuse, PT ;  /* 0x000000ac09007233 */ /* 0x100fe20003803000 */
[----:B------:R-:W-:Y:S01]  /*6ba0*/  F2FP.PACK_AB R9, R179, R203 ;  /* 0x000000cbb309723e */ /* 0x000fe200000000ff */
[----:B------:R-:W-:Y:S01]  /*6bb0*/  HMMA.16816.F32 R32, R4, R34, RZ ;  /* 0x000000220420723c */ /* 0x000fe200000018ff */
[----:B------:R-:W-:Y:S01]  /*6bc0*/  HSET2.LE.AND R8, R11, R172, PT ;  /* 0x000000ac0b087233 */ /* 0x000fe20003803000 */
[----:B-1----:R-:W-:-:S04]  /*6bd0*/  F2FP.PACK_AB R3, R181, R169 ;  /* 0x000000a9b503723e */ /* 0x002fc800000000ff */
[----:B------:R-:W-:Y:S02]  /*6be0*/  LOP3.LUT R8, R8, R9, RZ, 0xc0, !PT ;  /* 0x0000000908087212 */ /* 0x000fe400078ec0ff */
[C---:B------:R-:W-:Y:S01]  /*6bf0*/  HMMA.16816.F32 R48, R4.reuse, R18, RZ ;  /* 0x000000120430723c */ /* 0x040fe200000018ff */
[----:B------:R-:W1:Y:S01]  /*6c00*/  LDSM.16.MT88.4 R16, [R199+0x10800] ;  /* 0x01080000c710783b */ /* 0x000e620000004200 */
[----:B------:R-:W-:Y:S02]  /*6c10*/  LOP3.LUT R11, R0, R3, RZ, 0xc0, !PT ;  /* 0x00000003000b7212 */ /* 0x000fe400078ec0ff */
[----:B------:R-:W-:Y:S01]  /*6c20*/  LOP3.LUT R9, R14, R15, RZ, 0xc0, !PT ;  /* 0x0000000f0e097212 */ /* 0x000fe200078ec0ff */
[----:B------:R-:W-:Y:S02]  /*6c30*/  IMAD.MOV.U32 R15, RZ, RZ, R182 ;  /* 0x000000ffff0f7224 */ /* 0x000fe400078e00b6 */
[----:B------:R-:W-:Y:S01]  /*6c40*/  IMAD.MOV.U32 R14, RZ, RZ, R181 ;  /* 0x000000ffff0e7224 */ /* 0x000fe200078e00b5 */
[C---:B------:R-:W-:Y:S08]  /*6c50*/  HMMA.16816.F32 R184, R4.reuse, R24, RZ ;  /* 0x0000001804b8723c */ /* 0x040ff000000018ff */
[----:B------:R-:W-:Y:S01]  /*6c60*/  HMMA.16816.F32 R188, R4, R26, RZ ;  /* 0x0000001a04bc723c */ /* 0x000fe200000018ff */
[----:B------:R-:W2:Y:S04]  /*6c70*/  LDSM.16.MT88.4 R4, [R198+0x10800] ;  /* 0x01080000c604783b */ /* 0x000ea80000004200 */
[----:B------:R-:W4:Y:S03]  /*6c80*/  LDSM.16.MT88.4 R24, [R196+0x12800] ;  /* 0x01280000c418783b */ /* 0x000f260000004200 */
[C---:B------:R-:W-:Y:S08]  /*6c90*/  HMMA.16816.F32 R76, R8.reuse, R28, R76 ;  /* 0x0000001c084c723c */ /* 0x040ff0000000184c */
[C---:B------:R-:W-:Y:S01]  /*6ca0*/  HMMA.16816.F32 R240, R8.reuse, R30, R128 ;  /* 0x0000001e08f0723c */ /* 0x040fe20000001880 */
[----:B------:R-:W4:Y:S07]  /*6cb0*/  LDSM.16.MT88.4 R28, [R197+0x12800] ;  /* 0x01280000c51c783b */ /* 0x000f2e0000004200 */
[C---:B---3--:R-:W-:Y:S08]  /*6cc0*/  HMMA.16816.F32 R136, R8.reuse, R20, R136 ;  /* 0x000000140888723c */ /* 0x048ff00000001888 */
[C---:B------:R-:W-:Y:S08]  /*6cd0*/  HMMA.16816.F32 R236, R8.reuse, R22, R124 ;  /* 0x0000001608ec723c */ /* 0x040ff0000000187c */
[C---:B-1----:R-:W-:Y:S08]  /*6ce0*/  HMMA.16816.F32 R120, R8.reuse, R16, R120 ;  /* 0x000000100878723c */ /* 0x042ff00000001878 */
[----:B--2---:R-:W-:Y:S01]  /*6cf0*/  HMMA.16816.F32 R20, R8, R4, R72 ;  /* 0x000000040814723c */ /* 0x004fe20000001848 */
[----:B------:R-:W-:Y:S01]  /*6d00*/  IMAD.MOV.U32 R208, RZ, RZ, R136 ;  /* 0x000000ffffd07224 */ /* 0x000fe200078e0088 */
[----:B------:R-:W-:Y:S01]  /*6d10*/  MOV R206, R138 ;  /* 0x0000008a00ce7202 */ /* 0x000fe20000000f00 */
[----:B------:R-:W-:-:S02]  /*6d20*/  IMAD.MOV.U32 R207, RZ, RZ, R137 ;  /* 0x000000ffffcf7224 */ /* 0x000fc400078e0089 */
[----:B------:R-:W-:-:S03]  /*6d30*/  IMAD.MOV.U32 R205, RZ, RZ, R139 ;  /* 0x000000ffffcd7224 */ /* 0x000fc600078e008b */
[C---:B------:R-:W-:Y:S01]  /*6d40*/  HMMA.16816.F32 R228, R8.reuse, R6, R44 ;  /* 0x0000000608e4723c */ /* 0x040fe2000000182c */
[----:B------:R-:W1:Y:S06]  /*6d50*/  LDSM.16.MT88.4 R4, [R199+0x12800] ;  /* 0x01280000c704783b */ /* 0x000e6c0000004200 */
[----:B------:R-:W-:Y:S01]  /*6d60*/  MOV R46, R179 ;  /* 0x000000b3002e7202 */ /* 0x000fe20000000f00 */
[----:B------:R-:W-:Y:S01]  /*6d70*/  HMMA.16816.F32 R232, R8, R18, R108 ;  /* 0x0000001208e8723c */ /* 0x000fe2000000186c */
[----:B------:R-:W2:Y:S01]  /*6d80*/  LDSM.16.MT88.4 R16, [R198+0x12800] ;  /* 0x01280000c610783b */ /* 0x000ea20000004200 */
[----:B------:R-:W-:Y:S01]  /*6d90*/  MOV R131, R122 ;  /* 0x0000007a00837202 */ /* 0x000fe20000000f00 */
[----:B------:R-:W-:Y:S01]  /*6da0*/  IMAD.MOV.U32 R130, RZ, RZ, R123 ;  /* 0x000000ffff827224 */ /* 0x000fe200078e007b */
[----:B------:R-:W-:Y:S01]  /*6db0*/  MOV R128, R121 ;  /* 0x0000007900807202 */ /* 0x000fe20000000f00 */
[----:B------:R-:W-:-:S02]  /*6dc0*/  IMAD.MOV.U32 R129, RZ, RZ, R120 ;  /* 0x000000ffff817224 */ /* 0x000fc400078e0078 */
[----:B------:R-:W-:Y:S01]  /*6dd0*/  IMAD.MOV.U32 R45, RZ, RZ, R178 ;  /* 0x000000ffff2d7224 */ /* 0x000fe200078e00b2 */
[----:B------:R-:W-:Y:S01]  /*6de0*/  MOV R3, R20 ;  /* 0x0000001400037202 */ /* 0x000fe20000000f00 */
[----:B------:R-:W-:Y:S01]  /*6df0*/  IMAD.MOV.U32 R73, RZ, RZ, R22 ;  /* 0x000000ffff497224 */ /* 0x000fe200078e0016 */
[C---:B----4-:R-:W-:Y:S01]  /*6e00*/  HMMA.16816.F32 R120, R8.reuse, R26, R104 ;  /* 0x0000001a0878723c */ /* 0x050fe20000001868 */
[----:B------:R-:W-:Y:S02]  /*6e10*/  IMAD.MOV.U32 R72, RZ, RZ, R23 ;  /* 0x000000ffff487224 */ /* 0x000fe400078e0017 */
[----:B------:R-:W-:Y:S02]  /*6e20*/  IMAD.MOV.U32 R0, RZ, RZ, R21 ;  /* 0x000000ffff007224 */ /* 0x000fe400078e0015 */
[----:B------:R-:W-:Y:S02]  /*6e30*/  IMAD.MOV.U32 R44, RZ, RZ, R177 ;  /* 0x000000ffff2c7224 */ /* 0x000fe400078e00b1 */
[----:B------:R-:W-:Y:S01]  /*6e40*/  IMAD.MOV.U32 R105, RZ, RZ, R130 ;  /* 0x000000ffff697224 */ /* 0x000fe200078e0082 */
[----:B------:R-:W-:Y:S01]  /*6e50*/  HMMA.16816.F32 R20, R8, R28, R60 ;  /* 0x0000001c0814723c */ /* 0x000fe2000000183c */
[----:B------:R-:W-:Y:S01]  /*6e60*/  MOV R106, R129 ;  /* 0x00000081006a7202 */ /* 0x000fe20000000f00 */
[----:B------:R-:W-:-:S02]  /*6e70*/  IMAD.MOV.U32 R107, RZ, RZ, R174 ;  /* 0x000000ffff6b7224 */ /* 0x000fc400078e00ae */
[----:B------:R-:W-:-:S03]  /*6e80*/  IMAD.MOV.U32 R47, RZ, RZ, R180 ;  /* 0x000000ffff2f7224 */ /* 0x000fc600078e00b4 */
[----:B------:R-:W-:Y:S01]  /*6e90*/  IMAD.MOV.U32 R63, RZ, RZ, R131 ;  /* 0x000000ffff3f7224 */ /* 0x000fe200078e0083 */
[----:B------:R-:W-:Y:S01]  /*6ea0*/  HMMA.16816.F32 R108, R8, R24, R68 ;  /* 0x00000018086c723c */ /* 0x000fe20000001844 */
[----:B------:R-:W3:Y:S01]  /*6eb0*/  LDSM.16.MT88.4 R24, [R197+0x14800] ;  /* 0x01480000c518783b */ /* 0x000ee20000004200 */
[----:B------:R-:W-:Y:S02]  /*6ec0*/  IMAD.MOV.U32 R62, RZ, RZ, R128 ;  /* 0x000000ffff3e7224 */ /* 0x000fe400078e0080 */
[----:B------:R-:W-:-:S04]  /*6ed0*/  IMAD.MOV.U32 R61, RZ, RZ, R3 ;  /* 0x000000ffff3d7224 */ /* 0x000fc800078e0003 */
[C---:B-1----:R-:W-:Y:S08]  /*6ee0*/  HMMA.16816.F32 R116, R8.reuse, R4, R116 ;  /* 0x000000040874723c */ /* 0x042ff00000001874 */
[----:B------:R-:W-:Y:S01]  /*6ef0*/  HMMA.16816.F32 R224, R8, R6, R96 ;  /* 0x0000000608e0723c */ /* 0x000fe20000001860 */
[----:B------:R-:W1:Y:S01]  /*6f00*/  LDSM.16.MT88.4 R4, [R199+0x14800] ;  /* 0x01480000c704783b */ /* 0x000e620000004200 */
[----:B------:R-:W-:Y:S01]  /*6f10*/  MOV R60, R23 ;  /* 0x00000017003c7202 */ /* 0x000fe20000000f00 */
[----:B------:R-:W-:Y:S01]  /*6f20*/  IMAD.MOV.U32 R29, RZ, RZ, R20 ;  /* 0x000000ffff1d7224 */ /* 0x000fe200078e0014 */
[----:B------:R-:W-:Y:S01]  /*6f30*/  MOV R104, R21 ;  /* 0x0000001500687202 */ /* 0x000fe20000000f00 */
[----:B------:R-:W-:-:S02]  /*6f40*/  IMAD.MOV.U32 R28, RZ, RZ, R22 ;  /* 0x000000ffff1c7224 */ /* 0x000fc400078e0016 */
[----:B------:R-:W4:Y:S01]  /*6f50*/  LDSM.16.MT88.4 R20, [R196+0x14800] ;  /* 0x01480000c414783b */ /* 0x000f220000004200 */
[----:B--2---:R-:W-:Y:S01]  /*6f60*/  HMMA.16816.F32 R248, R8, R16, R56 ;  /* 0x0000001008f8723c */ /* 0x004fe20000001838 */
[----:B------:R-:W-:Y:S01]  /*6f70*/  MOV R98, R45 ;  /* 0x0000002d00627202 */ /* 0x000fe20000000f00 */
[----:B------:R-:W-:Y:S02]  /*6f80*/  IMAD.MOV.U32 R97, RZ, RZ, R44 ;  /* 0x000000ffff617224 */ /* 0x000fe400078e002c */
[----:B------:R-:W-:-:S04]  /*6f90*/  IMAD.MOV.U32 R99, RZ, RZ, R46 ;  /* 0x000000ffff637224 */ /* 0x000fc800078e002e */
        /* <DEDUP_REMOVED lines=14> */
[----:B------:R-:W-:Y:S01]  /*7080*/  MOV R93, R69 ;  /* 0x00000045005d7202 */ /* 0x000fe20000000f00 */
[----:B------:R-:W-:Y:S01]  /*7090*/  IMAD.MOV.U32 R102, RZ, RZ, R0 ;  /* 0x000000ffff667224 */ /* 0x000fe200078e0000 */
[----:B------:R-:W-:Y:S01]  /*70a0*/  MOV R0, UR18 ;  /* 0x0000001200007c02 */ /* 0x000fe20008000f00 */
[----:B------:R-:W-:Y:S01]  /*70b0*/  IMAD.MOV.U32 R100, RZ, RZ, R60 ;  /* 0x000000ffff647224 */ /* 0x000fe200078e003c */
[----:B------:R-:W-:Y:S01]  /*70c0*/  MOV R101, R29 ;  /* 0x0000001d00657202 */ /* 0x000fe20000000f00 */
[----:B------:R-:W-:Y:S01]  /*70d0*/  IMAD.MOV.U32 R103, RZ, RZ, R73 ;  /* 0x000000ffff677224 */ /* 0x000fe200078e0049 */
[----:B------:R-:W-:Y:S01]  /*70e0*/  LOP3.LUT R0, R145, UR23, R0, 0x96, !PT ;  /* 0x0000001791007c12 */ /* 0x000fe2000f8e9600 */
[----:B---3--:R-:W-:Y:S01]  /*70f0*/  HMMA.16816.F32 R172, R8, R24, R36 ;  /* 0x0000001808ac723c */ /* 0x008fe20000001824 */
[----:B------:R-:W-:Y:S01]  /*7100*/  MOV R60, R72 ;  /* 0x00000048003c7202 */ /* 0x000fe20000000f00 */
[----:B------:R-:W-:Y:S01]  /*7110*/  IMAD.MOV.U32 R145, RZ, RZ, R101 ;  /* 0x000000ffff917224 */ /* 0x000fe200078e0065 */
[----:B------:R-:W3:Y:S01]  /*7120*/  LDSM.16.MT88.4 R28, [R199+0x16800] ;  /* 0x01680000c71c783b */ /* 0x000ee20000004200 */
[----:B------:R-:W-:-:S02]  /*7130*/  IMAD.MOV.U32 R96, RZ, RZ, R70 ;  /* 0x000000ffff607224 */ /* 0x000fc400078e0046 */
[----:B------:R-:W-:Y:S02]  /*7140*/  IMAD.MOV.U32 R116, RZ, RZ, R47 ;  /* 0x000000ffff747224 */ /* 0x000fe400078e002f */
[C---:B-1----:R-:W-:Y:S01]  /*7150*/  HMMA.16816.F32 R128, R8.reuse, R4, R80 ;  /* 0x000000040880723c */ /* 0x042fe20000001850 */
[----:B------:R-:W-:Y:S02]  /*7160*/  IMAD.MOV.U32 R38, RZ, RZ, R94 ;  /* 0x000000ffff267224 */ /* 0x000fe400078e005e */
[----:B------:R-:W-:Y:S02]  /*7170*/  IMAD.MOV.U32 R39, RZ, RZ, R95 ;  /* 0x000000ffff277224 */ /* 0x000fe400078e005f */
[----:B------:R-:W-:Y:S02]  /*7180*/  IMAD.MOV.U32 R95, RZ, RZ, R105 ;  /* 0x000000ffff5f7224 */ /* 0x000fe400078e0069 */
[----:B------:R-:W-:Y:S01]  /*7190*/  IMAD.WIDE.U32 R4, R0, -0x326172a9, RZ ;  /* 0xcd9e8d5700047825 */ /* 0x000fe200078e00ff */
[C---:B----4-:R-:W-:Y:S03]  /*71a0*/  HMMA.16816.F32 R176, R8.reuse, R22, R88 ;  /* 0x0000001608b0723c */ /* 0x050fe60000001858 */
[----:B------:R-:W-:Y:S01]  /*71b0*/  IMAD.MOV.U32 R105, RZ, RZ, R210 ;  /* 0x000000ffff697224 */ /* 0x000fe200078e00d2 */
[----:B------:R-:W-:Y:S01]  /*71c0*/  LOP3.LUT R3, R5, UR6, R54, 0x96, !PT ;  /* 0x0000000605037c12 */ /* 0x000fe2000f8e9636 */
[----:B------:R1:W5:Y:S01]  /*71d0*/  LDL.LU R210, [R1+0x80] ;  /* 0x0000800001d27983 */ /* 0x0003620000300800 */
[----:B------:R-:W-:Y:S01]  /*71e0*/  LOP3.LUT R0, R53, UR32, R4, 0x96, !PT ;  /* 0x0000002035007c12 */ /* 0x000fe2000f8e9604 */
[----:B------:R-:W-:Y:S01]  /*71f0*/  IMAD.MOV.U32 R91, RZ, RZ, R68 ;  /* 0x000000ffff5b7224 */ /* 0x000fe200078e0044 */
[----:B--2---:R-:W-:Y:S01]  /*7200*/  HMMA.16816.F32 R72, R8, R18, R140 ;  /* 0x000000120848723c */ /* 0x004fe2000000188c */
[----:B------:R-:W-:Y:S01]  /*7210*/  IMAD.WIDE.U32 R4, R3, -0x2daee0ad, RZ ;  /* 0xd2511f5303047825 */ /* 0x000fe200078e00ff */
[----:B------:R-:W-:-:S02]  /*7220*/  MOV R89, R93 ;  /* 0x0000005d00597202 */ /* 0x000fc40000000f00 */
[----:B------:R-:W-:Y:S01]  /*7230*/  MOV R88, R100 ;  /* 0x0000006400587202 */ /* 0x000fe20000000f00 */
[----:B------:R-:W-:Y:S01]  /*7240*/  IMAD.MOV.U32 R90, RZ, RZ, R91 ;  /* 0x000000ffff5a7224 */ /* 0x000fe200078e005b */
[----:B------:R-:W-:Y:S01]  /*7250*/  LOP3.LUT R3, R5, UR31, R64, 0x96, !PT ;  /* 0x0000001f05037c12 */ /* 0x000fe2000f8e9640 */
[----:B------:R-:W-:Y:S01]  /*7260*/  IMAD.MOV.U32 R142, RZ, RZ, R118 ;  /* 0x000000ffff8e7224 */ /* 0x000fe200078e0076 */
[C---:B------:R-:W-:Y:S01]  /*7270*/  HMMA.16816.F32 R136, R8.reuse, R26, R84 ;  /* 0x0000001a0888723c */ /* 0x040fe20000001854 */
        /* <DEDUP_REMOVED lines=10> */
[C---:B------:R-:W-:Y:S01]  /*7320*/  HMMA.16816.F32 R180, R8.reuse, R20, R40 ;  /* 0x0000001408b4723c */ /* 0x040fe20000001828 */
[----:B------:R-:W-:Y:S01]  /*7330*/  IMAD.MOV.U32 R85, RZ, RZ, R207 ;  /* 0x000000ffff557224 */ /* 0x000fe200078e00cf */
        /* <DEDUP_REMOVED lines=13> */
[----:B------:R-:W-:Y:S01]  /*7410*/  IMAD.MOV.U32 R144, RZ, RZ, R96 ;  /* 0x000000ffff907224 */ /* 0x000fe200078e0060 */
[----:B------:R-:W-:Y:S01]  /*7420*/  MOV R96, R116 ;  /* 0x0000007400607202 */ /* 0x000fe20000000f00 */
[----:B------:R-:W-:Y:S01]  /*7430*/  IMAD.MOV.U32 R117, RZ, RZ, R204 ;  /* 0x000000ffff757224 */ /* 0x000fe200078e00cc */
[----:B------:R-:W2:Y:S01]  /*7440*/  LDSM.16.MT88.4 R20, [R196+0x16800] ;  /* 0x01680000c414783b */ /* 0x000ea20000004200 */
[----:B------:R-:W-:Y:S01]  /*7450*/  FFMA.FTZ R5, R244, c[0x0][0x23c], -R13 ;  /* 0x00008f00f4057a23 */ /* 0x000fe2000001080d */
        /* <DEDUP_REMOVED lines=12> */
[----:B------:R-:W4:Y:S01]  /*7520*/  MUFU.EX2 R16, R5 ;  /* 0x0000000500107308 */ /* 0x000f220000000800 */
[----:B------:R-:W-:Y:S01]  /*7530*/  IMAD.WIDE.U32 R6, R0, -0x2daee0ad, RZ ;  /* 0xd2511f5300067825 */ /* 0x000fe200078e00ff */
[----:B------:R1:W5:Y:S02]  /*7540*/  LDL.LU R201, [R1+0x5c] ;  /* 0x00005c0001c97983 */ /* 0x0003640000300800 */
[C---:B---3--:R-:W-:Y:S01]  /*7550*/  HMMA.16816.F32 R44, R8.reuse, R30, R164 ;  /* 0x0000001e082c723c */ /* 0x048fe200000018a4 */
[----:B------:R-:W-:Y:S01]  /*7560*/  IMAD.MOV.U32 R101, RZ, RZ, R102 ;  /* 0x000000ffff657224 */ /* 0x000fe200078e0066 */
[----:B------:R-:W3:Y:S01]  /*7570*/  LDL.LU R105, [R1+0x8] ;  /* 0x0000080001697983 */ /* 0x000ee20000300800 */
[----:B------:R-:W-:Y:S01]  /*7580*/  LOP3.LUT R0, R7, UR29, R4, 0x96, !PT ;  /* 0x0000001d07007c12 */ /* 0x000fe2000f8e9604 */
[----:B------:R-:W-:Y:S01]  /*7590*/  IMAD.MOV.U32 R100, RZ, RZ, R61 ;  /* 0x000000ffff647224 */ /* 0x000fe200078e003d */
[----:B------:R-:W-:Y:S01]  /*75a0*/  MOV R102, R103 ;  /* 0x0000006700667202 */ /* 0x000fe20000000f00 */
[----:B------:R-:W1:Y:S01]  /*75b0*/  LDSM.16.MT88.4 R24, [R197+0x16800] ;  /* 0x01680000c518783b */ /* 0x000e620000004200 */
[----:B------:R-:W-:Y:S01]  /*75c0*/  IMAD.MOV.U32 R103, RZ, RZ, R60 ;  /* 0x000000ffff677224 */ /* 0x000fe200078e003c */
[----:B------:R-:W-:Y:S01]  /*75d0*/  HMMA.16816.F32 R40, R8, R28, R160 ;  /* 0x0000001c0828723c */ /* 0x000fe200000018a0 */
[----:B------:R-:W-:Y:S01]  /*75e0*/  IMAD.WIDE.U32 R36, R0, -0x326172a9, RZ ;  /* 0xcd9e8d5700247825 */ /* 0x000fe200078e00ff */
[----:B----4-:R-:W-:-:S03]  /*75f0*/  MOV R166, R16 ;  /* 0x0000001000a67202 */ /* 0x010fc60000000f00 */
[----:B------:R-:W-:-:S04]  /*7600*/  IMAD.WIDE.U32 R4, R3, -0x326172a9, RZ ;  /* 0xcd9e8d5703047825 */ /* 0x000fc800078e00ff */
[----:B------:R-:W-:Y:S01]  /*7610*/  FFMA.FTZ R0, R170, c[0x0][0x23c], -R13 ;  /* 0x00008f00aa007a23 */ /* 0x000fe2000001080d */
[----:B------:R-:W-:Y:S01]  /*7620*/  LOP3.LUT R3, R5, UR30, R52, 0x96, !PT ;  /* 0x0000001e05037c12 */ /* 0x000fe2000f8e9634 */
[----:B------:R-:W-:Y:S02]  /*7630*/  IMAD.MOV.U32 R94, RZ, RZ, R63 ;  /* 0x000000ffff5e7224 */ /* 0x000fe400078e003f */
[----:B------:R4:W1:Y:S01]  /*7640*/  MUFU.EX2 R17, R0 ;  /* 0x0000000000117308 */ /* 0x0008620000000800 */
[C---:B--2---:R-:W-:Y:S08]  /*7650*/  HMMA.16816.F32 R64, R8.reuse, R22, R32 ;  /* 0x000000160840723c */ /* 0x044ff00000001820 */
[----:B------:R-:W-:Y:S01]  /*7660*/  HMMA.16816.F32 R68, R8, R20, R152 ;  /* 0x000000140844723c */ /* 0x000fe20000001898 */
[----:B------:R-:W2:Y:S01]  /*7670*/  LDSM.16.MT88.4 R20, [R198+0x16800] ;  /* 0x01680000c614783b */ /* 0x000ea20000004200 */
[----:B----4-:R-:W-:Y:S01]  /*7680*/  LOP3.LUT R0, R37, UR28, R4, 0x96, !PT ;  /* 0x0000001c25007c12 */ /* 0x010fe2000f8e9604 */
[----:B------:R-:W-:-:S04]  /*7690*/  IMAD.WIDE.U32 R4, R3, -0x2daee0ad, RZ ;  /* 0xd2511f5303047825 */ /* 0x000fc800078e00ff */
[----:B------:R-:W-:Y:S02]  /*76a0*/  FFMA.FTZ R3, R171, c[0x0][0x23c], -R13 ;  /* 0x00008f00ab037a23 */ /* 0x000fe4000001080d */
[----:B------:R-:W-:Y:S02]  /*76b0*/  IMAD.WIDE.U32 R34, R0, -0x2daee0ad, RZ ;  /* 0xd2511f5300227825 */ /* 0x000fe400078e00ff */
[----:B------:R4:W4:Y:S01]  /*76c0*/  MUFU.EX2 R18, R3 ;  /* 0x0000000300127308 */ /* 0x0009220000000800 */
[----:B-1----:R-:W-:Y:S01]  /*76d0*/  HMMA.16816.F32 R56, R8, R24, R156 ;  /* 0x000000180838723c */ /* 0x002fe2000000189c */
[----:B------:R-:W-:Y:S01]  /*76e0*/  IMAD.MOV.U32 R165, RZ, RZ, R17 ;  /* 0x000000ffffa57224 */ /* 0x000fe200078e0011 */
[----:B------:R-:W-:-:S06]  /*76f0*/  LOP3.LUT R0, R35, UR5, R4, 0x96, !PT ;  /* 0x0000000523007c12 */ /* 0x000fcc000f8e9604 */
[----:B------:R-:W-:Y:S01]  /*7700*/  HMMA.16816.F32 R48, R8, R26, R48 ;  /* 0x0000001a0830723c */ /* 0x000fe20000001830 */
[----:B------:R-:W-:Y:S01]  /*7710*/  LDSM.16.MT88.4 R24, [R197+0x11000] ;  /* 0x01100000c518783b */ /* 0x000fe20000004200 */
[----:B----4-:R-:W-:Y:S01]  /*7720*/  LOP3.LUT R3, R5, UR17, R6, 0x96, !PT ;  /* 0x0000001105037c12 */ /* 0x010fe2000f8e9606 */
[----:B------:R-:W-:Y:S02]  /*7730*/  FFMA.FTZ R5, R223, c[0x0][0x23c], -R13 ;  /* 0x00008f00df057a23 */ /* 0x000fe4000001080d */
[----:B------:R-:W-:Y:S02]  /*7740*/  IMAD.MOV.U32 R164, RZ, RZ, R18 ;  /* 0x000000ffffa47224 */ /* 0x000fe400078e0012 */
[----:B------:R1:W4:Y:S01]  /*7750*/  MUFU.EX2 R158, R5 ;  /* 0x00000005009e7308 */ /* 0x0003220000000800 */
[----:B------:R-:W-:Y:S01]  /*7760*/  IMAD.WIDE.U32 R32, R3, -0x326172a9, RZ ;  /* 0xcd9e8d5703207825 */ /* 0x000fe200078e00ff */
[----:B------:R-:W2:Y:S03]  /*7770*/  LDSM.16.MT88.4 R16, [R196+0x11000] ;  /* 0x01100000c410783b */ /* 0x000ea60000004200 */
[----:B------:R-:W-:-:S02]  /*7780*/  FFMA.FTZ R6, R246, c[0x0][0x23c], -R12 ;  /* 0x00008f00f6067a23 */ /* 0x000fc4000001080c */
[----:B-1----:R-:W-:-:S04]  /*7790*/  IMAD.WIDE.U32 R4, R0, -0x326172a9, RZ ;  /* 0xcd9e8d5700047825 */ /* 0x002fc800078e00ff */
[----:B------:R-:W-:Y:S01]  /*77a0*/  FFMA.FTZ R0, R252, c[0x0][0x23c], -R12 ;  /* 0x00008f00fc007a23 */ /* 0x000fe2000001080c */
[C---:B------:R-:W-:Y:S02]  /*77b0*/  LOP3.LUT R3, R4.reuse, 0xffff, RZ, 0xc0, !PT ;  /* 0x0000ffff04037812 */ /* 0x040fe400078ec0ff */
[----:B------:R-:W-:Y:S01]  /*77c0*/  LOP3.LUT R15, R4, 0xff, RZ, 0xc0, !PT ;  /* 0x000000ff040f7812 */ /* 0x000fe200078ec0ff */
[----:B------:R1:W-:Y:S01]  /*77d0*/  MUFU.EX2 R252, R0 ;  /* 0x0000000000fc7308 */ /* 0x0003e20000000800 */
[--C-:B------:R-:W-:Y:S02]  /*77e0*/  SHF.R.U32.HI R7, RZ, 0x10, R4.reuse ;  /* 0x00000010ff077819 */ /* 0x100fe40000011604 */
[----:B------:R-:W-:Y:S01]  /*77f0*/  MOV R159, R38 ;  /* 0x00000026009f7202 */ /* 0x000fe20000000f00 */
[----:B------:R-:W-:Y:S01]  /*7800*/  IMAD.MOV.U32 R38, RZ, RZ, R117 ;  /* 0x000000ffff267224 */ /* 0x000fe200078e0075 */
[----:B------:R-:W-:Y:S01]  /*7810*/  MOV R162, R140 ;  /* 0x0000008c00a27202 */ /* 0x000fe20000000f00 */
[----:B------:R-:W-:Y:S01]  /*7820*/  IMAD.MOV.U32 R157, RZ, RZ, R145 ;  /* 0x000000ffff9d7224 */ /* 0x000fe200078e0091 */
[----:B------:R-:W-:-:S02]  /*7830*/  SHF.R.U32.HI R14, RZ, 0x18, R4 ;  /* 0x00000018ff0e7819 */ /* 0x000fc40000011604 */
[----:B-1----:R-:W-:Y:S01]  /*7840*/  LOP3.LUT R0, R5, UR9, R32, 0x96, !PT ;  /* 0x0000000905007c12 */ /* 0x002fe2000f8e9620 */
[----:B------:R-:W-:-:S04]  /*7850*/  FFMA.FTZ R5, R245, c[0x0][0x23c], -R12 ;  /* 0x00008f00f5057a23 */ /* 0x000fc8000001080c */
[----:B------:R1:W1:Y:S01]  /*7860*/  MUFU.EX2 R223, R5 ;  /* 0x0000000500df7308 */ /* 0x0002620000000800 */
[----:B------:R-:W-:Y:S01]  /*7870*/  MOV R145, R116 ;  /* 0x0000007400917202 */ /* 0x000fe20000000f00 */
[----:B------:R-:W-:Y:S01]  /*7880*/  IMAD.MOV.U32 R117, RZ, RZ, R104 ;  /* 0x000000ffff757224 */ /* 0x000fe200078e0068 */
[----:B------:R-:W-:Y:S01]  /*7890*/  LOP3.LUT R4, R7, 0xff, RZ, 0xc0, !PT ;  /* 0x000000ff07047812 */ /* 0x000fe200078ec0ff */
[----:B------:R-:W-:Y:S01]  /*78a0*/  IMAD.MOV.U32 R104, RZ, RZ, R150 ;  /* 0x000000ffff687224 */ /* 0x000fe200078e0096 */
[----:B------:R-:W-:-:S03]  /*78b0*/  MOV R116, R119 ;  /* 0x0000007700747202 */ /* 0x000fc60000000f00 */
[----:B------:R2:W-:Y:S01]  /*78c0*/  MUFU.EX2 R171, R6 ;  /* 0x0000000600ab7308 */ /* 0x0005e20000000800 */
[----:B------:R-:W-:Y:S02]  /*78d0*/  MOV R119, R106 ;  /* 0x0000006a00777202 */ /* 0x000fe40000000f00 */
[----:B-1----:R-:W-:Y:S02]  /*78e0*/  SHF.R.U32.HI R5, RZ, 0x8, R3 ;  /* 0x00000008ff057819 */ /* 0x002fe40000011603 */
[C---:B------:R-:W-:Y:S01]  /*78f0*/  LOP3.LUT R3, R0.reuse, 0xffff, RZ, 0xc0, !PT ;  /* 0x0000ffff00037812 */ /* 0x040fe200078ec0ff */
[----:B------:R-:W-:Y:S01]  /*7900*/  IMAD.MOV.U32 R150, RZ, RZ, R200 ;  /* 0x000000ffff967224 */ /* 0x000fe200078e00c8 */
[----:B------:R-:W-:Y:S01]  /*7910*/  MOV R106, R169 ;  /* 0x000000a9006a7202 */ /* 0x000fe20000000f00 */
[----:B------:R-:W-:Y:S01]  /*7920*/  IMAD.MOV.U32 R161, RZ, RZ, R38 ;  /* 0x000000ffffa17224 */ /* 0x000fe200078e0026 */
[----:B------:R1:W5:Y:S01]  /*7930*/  LDL.LU R200, [R1+0x58] ;  /* 0x0000580001c87983 */ /* 0x0003620000300800 */
[----:B--2---:R-:W-:Y:S01]  /*7940*/  PRMT R6, R15, 0x5410, R5 ;  /* 0x000054100f067816 */ /* 0x004fe20000000005 */
[----:B------:R-:W-:Y:S01]  /*7950*/  FFMA.FTZ R5, R247, c[0x0][0x23c], -R12 ;  /* 0x00008f00f7057a23 */ /* 0x000fe2000001080c */
[----:B------:R-:W-:Y:S01]  /*7960*/  LOP3.LUT R7, R0, 0xff, RZ, 0xc0, !PT ;  /* 0x000000ff00077812 */ /* 0x000fe200078ec0ff */
[----:B------:R-:W-:Y:S01]  /*7970*/  IMAD.MOV.U32 R28, RZ, RZ, R162 ;  /* 0x000000ffff1c7224 */ /* 0x000fe200078e00a2 */
[----:B------:R-:W-:Y:S01]  /*7980*/  SHF.R.U32.HI R3, RZ, 0x8, R3 ;  /* 0x00000008ff037819 */ /* 0x000fe20000011603 */
[----:B------:R-:W-:Y:S01]  /*7990*/  IMAD.MOV.U32 R38, RZ, RZ, R149 ;  /* 0x000000ffff267224 */ /* 0x000fe200078e0095 */
[----:B------:R2:W1:Y:S01]  /*79a0*/  MUFU.EX2 R170, R5 ;  /* 0x0000000500aa7308 */ /* 0x0004620000000800 */
[----:B------:R1:W5:Y:S01]  /*79b0*/  LDL.LU R169, [R1+0x54] ;  /* 0x0000540001a97983 */ /* 0x0003620000300800 */
[----:B------:R-:W-:Y:S01]  /*79c0*/  IMAD.MOV.U32 R162, RZ, RZ, R39 ;  /* 0x000000ffffa27224 */ /* 0x000fe200078e0027 */
[----:B------:R-:W-:Y:S01]  /*79d0*/  MOV R149, R168 ;  /* 0x000000a800957202 */ /* 0x000fe20000000f00 */
[----:B------:R-:W-:Y:S01]  /*79e0*/  IMAD.MOV.U32 R39, RZ, RZ, R151 ;  /* 0x000000ffff277224 */ /* 0x000fe200078e0097 */
[----:B------:R-:W-:Y:S01]  /*79f0*/  PRMT R14, R4, 0x5410, R14 ;  /* 0x00005410040e7816 */ /* 0x000fe2000000000e */
[----:B------:R1:W5:Y:S01]  /*7a00*/  LDL.LU R168, [R1+0x50] ;  /* 0x0000500001a87983 */ /* 0x0003620000300800 */
[----:B------:R-:W-:-:S03]  /*7a10*/  SHF.R.U32.HI R4, RZ, 0x10, R0 ;  /* 0x00000010ff047819 */ /* 0x000fc60000011600 */
[----:B------:R1:W5:Y:S01]  /*7a20*/  LDL.LU R151, [R1+0x4c] ;  /* 0x00004c0001977983 */ /* 0x0003620000300800 */
[----:B------:R-:W-:Y:S02]  /*7a30*/  PRMT R3, R7, 0x5410, R3 ;  /* 0x0000541007037816 */ /* 0x000fe40000000003 */
[----:B------:R-:W-:Y:S02]  /*7a40*/  LOP3.LUT R4, R4, 0xff, RZ, 0xc0, !PT ;  /* 0x000000ff04047812 */ /* 0x000fe400078ec0ff */
[----:B--2---:R-:W-:Y:S01]  /*7a50*/  SHF.R.U32.HI R5, RZ, 0x18, R0 ;  /* 0x00000018ff057819 */ /* 0x004fe20000011600 */
[--C-:B------:R-:W-:Y:S01]  /*7a60*/  HSET2.LE.AND R0, R3, R142.reuse, PT ;  /* 0x0000008e03007233 */ /* 0x100fe20003803000 */
[----:B------:R-:W-:Y:S02]  /*7a70*/  F2FP.PACK_AB R3, R165, R166 ;  /* 0x000000a6a503723e */ /* 0x000fe400000000ff */
[----:B------:R-:W-:Y:S01]  /*7a80*/  PRMT R5, R4, 0x5410, R5 ;  /* 0x0000541004057816 */ /* 0x000fe20000000005 */
[----:B------:R-:W-:Y:S01]  /*7a90*/  HMMA.16816.F32 R60, R8, R20, R184 ;  /* 0x00000014083c723c */ /* 0x000fe200000018b8 */
[----:B------:R-:W-:Y:S01]  /*7aa0*/  LOP3.LUT R4, R0, R3, RZ, 0xc0, !PT ;  /* 0x0000000300047212 */ /* 0x000fe200078ec0ff */
[--C-:B------:R-:W-:Y:S01]  /*7ab0*/  HSET2.LE.AND R6, R6, R142.reuse, PT ;  /* 0x0000008e06067233 */ /* 0x100fe20003803000 */
[----:B----4-:R-:W-:Y:S01]  /*7ac0*/  F2FP.PACK_AB R7, R158, R164 ;  /* 0x000000a49e07723e */ /* 0x010fe200000000ff */
[----:B------:R-:W-:Y:S01]  /*7ad0*/  HSET2.LE.AND R0, R5, R142, PT ;  /* 0x0000008e05007233 */ /* 0x000fe20003803000 */
[----:B------:R-:W-:-:S03]  /*7ae0*/  F2FP.PACK_AB R3, R223, R252 ;  /* 0x000000fcdf03723e */ /* 0x000fc600000000ff */
[----:B------:R-:W-:Y:S01]  /*7af0*/  HMMA.16816.F32 R52, R8, R22, R188 ;  /* 0x000000160834723c */ /* 0x000fe200000018bc */
[----:B------:R-:W-:Y:S01]  /*7b00*/  LOP3.LUT R6, R6, R7, RZ, 0xc0, !PT ;  /* 0x0000000706067212 */ /* 0x000fe200078ec0ff */
[----:B------:R-:W-:Y:S01]  /*7b10*/  IMAD.MOV.U32 R132, RZ, RZ, R88 ;  /* 0x000000ffff847224 */ /* 0x000fe200078e0058 */
[----:B------:R-:W-:Y:S01]  /*7b20*/  LOP3.LUT R5, R0, R3, RZ, 0xc0, !PT ;  /* 0x0000000300057212 */ /* 0x000fe200078ec0ff */
[----:B------:R-:W-:Y:S01]  /*7b30*/  IMAD.MOV.U32 R133, RZ, RZ, R89 ;  /* 0x000000ffff857224 */ /* 0x000fe200078e0059 */
[----:B------:R-:W-:Y:S01]  /*7b40*/  MOV R134, R90 ;  /* 0x0000005a00867202 */ /* 0x000fe20000000f00 */
[----:B------:R-:W-:Y:S01]  /*7b50*/  IMAD.MOV.U32 R135, RZ, RZ, R91 ;  /* 0x000000ffff877224 */ /* 0x000fe200078e005b */
[----:B------:R-:W-:Y:S01]  /*7b60*/  HSET2.LE.AND R8, R14, R142, PT ;  /* 0x0000008e0e087233 */ /* 0x000fe20003803000 */
[----:B-1----:R-:W-:Y:S01]  /*7b70*/  F2FP.PACK_AB R9, R170, R171 ;  /* 0x000000abaa09723e */ /* 0x002fe200000000ff */
[----:B------:R-:W-:Y:S03]  /*7b80*/  LDSM.16.MT88.4 R20, [R199+0x11000] ;  /* 0x01100000c714783b */ /* 0x000fe60000004200 */
[----:B------:R-:W-:-:S02]  /*7b90*/  LOP3.LUT R7, R8, R9, RZ, 0xc0, !PT ;  /* 0x0000000908077212 */ /* 0x000fc400078ec0ff */
[----:B------:R-:W1:Y:S05]  /*7ba0*/  LDSM.16.MT88.4 R8, [R198+0x11000] ;  /* 0x01100000c608783b */ /* 0x000e6a0000004200 */
[C---:B------:R-:W-:Y:S08]  /*7bb0*/  HMMA.16816.F32 R152, R4.reuse, R16, R76 ;  /* 0x000000100498723c */ /* 0x040ff0000000184c */
[C---:B------:R-:W-:Y:S01]  /*7bc0*/  HMMA.16816.F32 R76, R4.reuse, R18, R240 ;  /* 0x00000012044c723c */ /* 0x040fe200000018f0 */
[----:B------:R-:W2:Y:S07]  /*7bd0*/  LDSM.16.MT88.4 R16, [R196+0x13000] ;  /* 0x01300000c410783b */ /* 0x000eae0000004200 */
[C---:B------:R-:W-:Y:S08]  /*7be0*/  HMMA.16816.F32 R84, R4.reuse, R24, R84 ;  /* 0x000000180454723c */ /* 0x040ff00000001854 */
[----:B------:R-:W-:Y:S01]  /*7bf0*/  HMMA.16816.F32 R88, R4, R26, R236 ;  /* 0x0000001a0458723c */ /* 0x000fe200000018ec */
[----:B------:R-:W4:Y:S01]  /*7c00*/  LDSM.16.MT88.4 R24, [R197+0x13000] ;  /* 0x01300000c518783b */ /* 0x000f220000004200 */
[----:B------:R-:W-:Y:S01]  /*7c10*/  MOV R156, R132 ;  /* 0x00000084009c7202 */ /* 0x000fe20000000f00 */
[----:B------:R-:W-:-:S02]  /*7c20*/  IMAD.MOV.U32 R132, RZ, RZ, R133 ;  /* 0x000000ffff847224 */ /* 0x000fc400078e0085 */
[----:B------:R-:W-:Y:S01]  /*7c30*/  IMAD.MOV.U32 R133, RZ, RZ, R134 ;  /* 0x000000ffff857224 */ /* 0x000fe200078e0086 */
[----:B------:R-:W-:Y:S01]  /*7c40*/  MOV R134, R135 ;  /* 0x0000008700867202 */ /* 0x000fe20000000f00 */
[----:B------:R-:W-:Y:S02]  /*7c50*/  IMAD.MOV.U32 R35, RZ, RZ, R143 ;  /* 0x000000ffff237224 */ /* 0x000fe400078e008f */
[----:B------:R-:W-:Y:S01]  /*7c60*/  IMAD.MOV.U32 R163, RZ, RZ, R141 ;  /* 0x000000ffffa37224 */ /* 0x000fe200078e008d */
[----:B------:R-:W-:Y:S01]  /*7c70*/  MOV R141, R97 ;  /* 0x00000061008d7202 */ /* 0x000fe20000000f00 */
[----:B------:R-:W-:Y:S02]  /*7c80*/  IMAD.MOV.U32 R135, RZ, RZ, R144 ;  /* 0x000000ffff877224 */ /* 0x000fe400078e0090 */
[----:B------:R-:W-:Y:S02]  /*7c90*/  IMAD.MOV.U32 R140, RZ, RZ, R96 ;  /* 0x000000ffff8c7224 */ /* 0x000fe400078e0060 */
        /* <DEDUP_REMOVED lines=13> */
[----:B------:R-:W-:-:S02]  /*7d70*/  IMAD.MOV.U32 R141, RZ, RZ, R104 ;  /* 0x000000ffff8d7224 */ /* 0x000fc400078e0068 */
[----:B------:R-:W-:Y:S01]  /*7d80*/  IMAD.MOV.U32 R145, RZ, RZ, R107 ;  /* 0x000000ffff917224 */ /* 0x000fe200078e006b */
[----:B------:R-:W-:Y:S01]  /*7d90*/  MOV R163, R116 ;  /* 0x0000007400a37202 */ /* 0x000fe20000000f00 */
[----:B------:R-:W-:Y:S02]  /*7da0*/  IMAD.MOV.U32 R15, RZ, RZ, R157 ;  /* 0x000000ffff0f7224 */ /* 0x000fe400078e009d */
[----:B------:R-:W-:Y:S01]  /*7db0*/  IMAD.MOV.U32 R167, RZ, RZ, R244 ;  /* 0x000000ffffa77224 */ /* 0x000fe200078e00f4 */
[----:B------:R-:W-:Y:S01]  /*7dc0*/  MOV R244, R119 ;  /* 0x0000007700f47202 */ /* 0x000fe20000000f00 */
[----:B------:R-:W-:Y:S01]  /*7dd0*/  IMAD.MOV.U32 R156, RZ, RZ, R117 ;  /* 0x000000ffff9c7224 */ /* 0x000fe200078e0075 */
[----:B------:R-:W-:Y:S01]  /*7de0*/  HMMA.16816.F32 R92, R4, R20, R92 ;  /* 0x00000014045c723c */ /* 0x000fe2000000185c */
[----:B------:R-:W-:-:S07]  /*7df0*/  IMAD.MOV.U32 R157, RZ, RZ, R118 ;  /* 0x000000ffff9d7224 */ /* 0x000fce00078e0076 */
[C---:B------:R-:W-:Y:S01]  /*7e00*/  HMMA.16816.F32 R96, R4.reuse, R22, R232 ;  /* 0x000000160460723c */ /* 0x040fe200000018e8 */
[----:B------:R-:W-:Y:S07]  /*7e10*/  LDSM.16.MT88.4 R20, [R199+0x13000] ;  /* 0x01300000c714783b */ /* 0x000fee0000004200 */
[C---:B--2---:R-:W-:Y:S08]  /*7e20*/  HMMA.16816.F32 R116, R4.reuse, R18, R120 ;  /* 0x000000120474723c */ /* 0x044ff00000001878 */
[C---:B----4-:R-:W-:Y:S01]  /*7e30*/  HMMA.16816.F32 R120, R4.reuse, R24, R28 ;  /* 0x000000180478723c */ /* 0x050fe2000000181c */
[----:B------:R-:W-:Y:S07]  /*7e40*/  LDSM.16.MT88.4 R28, [R197+0x15000] ;  /* 0x01500000c51c783b */ /* 0x000fee0000004200 */
[----:B------:R-:W-:Y:S01]  /*7e50*/  HMMA.16816.F32 R124, R4, R26, R124 ;  /* 0x0000001a047c723c */ /* 0x000fe2000000187c */
[----:B------:R-:W-:Y:S01]  /*7e60*/  LDSM.16.MT88.4 R24, [R199+0x15000] ;  /* 0x01500000c718783b */ /* 0x000fe20000004200 */
[----:B---3--:R-:W-:-:S06]  /*7e70*/  IMAD.MOV.U32 R143, RZ, RZ, R105 ;  /* 0x000000ffff8f7224 */ /* 0x008fcc00078e0069 */
[C---:B------:R-:W-:Y:S01]  /*7e80*/  HMMA.16816.F32 R104, R4.reuse, R10, R228 ;  /* 0x0000000a0468723c */ /* 0x040fe200000018e4 */
[----:B------:R-:W1:Y:S07]  /*7e90*/  LDSM.16.MT88.4 R8, [R198+0x13000] ;  /* 0x01300000c608783b */ /* 0x000e6e0000004200 */
[----:B------:R-:W-:Y:S01]  /*7ea0*/  HMMA.16816.F32 R108, R4, R16, R108 ;  /* 0x00000010046c723c */ /* 0x000fe2000000186c */
[----:B------:R-:W2:Y:S01]  /*7eb0*/  LDSM.16.MT88.4 R16, [R196+0x15000] ;  /* 0x01500000c410783b */ /* 0x000ea20000004200 */
[----:B------:R-:W-:Y:S01]  /*7ec0*/  MOV R187, R160 ;  /* 0x000000a000bb7202 */ /* 0x000fe20000000f00 */
[----:B------:R-:W-:Y:S01]  /*7ed0*/  IMAD.MOV.U32 R160, RZ, RZ, R161 ;  /* 0x000000ffffa07224 */ /* 0x000fe200078e00a1 */
[----:B------:R-:W-:Y:S01]  /*7ee0*/  MOV R184, R246 ;  /* 0x000000f600b87202 */ /* 0x000fe20000000f00 */
[----:B------:R-:W-:Y:S01]  /*7ef0*/  IMAD.MOV.U32 R191, RZ, RZ, R15 ;  /* 0x000000ffffbf7224 */ /* 0x000fe200078e000f */
[----:B------:R-:W-:Y:S01]  /*7f00*/  MOV R161, R244 ;  /* 0x000000f400a17202 */ /* 0x000fe20000000f00 */
[----:B------:R-:W-:-:S02]  /*7f10*/  IMAD.MOV.U32 R186, RZ, RZ, R245 ;  /* 0x000000ffffba7224 */ /* 0x000fc400078e00f5 */
[----:B------:R-:W-:Y:S02]  /*7f20*/  IMAD.MOV.U32 R15, RZ, RZ, R162 ;  /* 0x000000ffff0f7224 */ /* 0x000fe400078e00a2 */
[----:B------:R-:W-:Y:S02]  /*7f30*/  IMAD.MOV.U32 R185, RZ, RZ, R167 ;  /* 0x000000ffffb97224 */ /* 0x000fe400078e00a7 */
[----:B------:R-:W-:Y:S01]  /*7f40*/  IMAD.MOV.U32 R162, RZ, RZ, R141 ;  /* 0x000000ffffa27224 */ /* 0x000fe200078e008d */
        /* <DEDUP_REMOVED lines=8> */
[----:B------:R-:W-:Y:S02]  /*7fd0*/  IMAD.MOV.U32 R39, RZ, RZ, R147 ;  /* 0x000000ffff277224 */ /* 0x000fe400078e0093 */
[----:B------:R-:W-:Y:S01]  /*7fe0*/  IMAD.MOV.U32 R38, RZ, RZ, R146 ;  /* 0x000000ffff267224 */ /* 0x000fe200078e0092 */
[C---:B-1----:R-:W-:Y:S08]  /*7ff0*/  HMMA.16816.F32 R244, R4.reuse, R8, R248 ;  /* 0x0000000804f4723c */ /* 0x042ff000000018f8 */
[C---:B------:R-:W-:Y:S01]  /*8000*/  HMMA.16816.F32 R248, R4.reuse, R10, R192 ;  /* 0x0000000a04f8723c */ /* 0x040fe200000018c0 */
[----:B------:R-:W1:Y:S07]  /*8010*/  LDSM.16.MT88.4 R8, [R198+0x15000] ;  /* 0x01500000c608783b */ /* 0x000e6e0000004200 */
[C---:B------:R-:W-:Y:S08]  /*8020*/  HMMA.16816.F32 R144, R4.reuse, R22, R224 ;  /* 0x000000160490723c */ /* 0x040ff000000018e0 */
[C---:B------:R-:W-:Y:S08]  /*8030*/  HMMA.16816.F32 R224, R4.reuse, R24, R128 ;  /* 0x0000001804e0723c */ /* 0x040ff00000001880 */
[C---:B------:R-:W-:Y:S01]  /*8040*/  HMMA.16816.F32 R192, R4.reuse, R26, R112 ;  /* 0x0000001a04c0723c */ /* 0x040fe20000001870 */
[----:B------:R-:W-:Y:S07]  /*8050*/  LDSM.16.MT88.4 R24, [R199+0x17000] ;  /* 0x01700000c718783b */ /* 0x000fee0000004200 */
[C---:B--2---:R-:W-:Y:S08]  /*8060*/  HMMA.16816.F32 R240, R4.reuse, R16, R180 ;  /* 0x0000001004f0723c */ /* 0x044ff000000018b4 */
[----:B------:R-:W-:Y:S01]  /*8070*/  HMMA.16816.F32 R232, R4, R18, R176 ;  /* 0x0000001204e8723c */ /* 0x000fe200000018b0 */
[----:B------:R-:W2:Y:S01]  /*8080*/  LDSM.16.MT88.4 R16, [R196+0x17000] ;  /* 0x01700000c410783b */ /* 0x000ea20000004200 */
[----:B------:R-:W-:-:S02]  /*8090*/  FFMA.FTZ R0, R141, c[0x0][0x23c], -R13 ;  /* 0x00008f008d007a23 */ /* 0x000fc4000001080d */
[----:B------:R-:W-:Y:S02]  /*80a0*/  IMAD.MOV.U32 R141, RZ, RZ, R150 ;  /* 0x000000ffff8d7224 */ /* 0x000fe400078e0096 */
[----:B------:R3:W-:Y:S01]  /*80b0*/  MUFU.EX2 R150, R0 ;  /* 0x0000000000967308 */ /* 0x0007e20000000800 */
[----:B------:R-:W-:Y:S01]  /*80c0*/  MOV R179, R186 ;  /* 0x000000ba00b37202 */ /* 0x000fe20000000f00 */
[----:B------:R-:W-:Y:S01]  /*80d0*/  HMMA.16816.F32 R236, R4, R28, R172 ;  /* 0x0000001c04ec723c */ /* 0x000fe200000018ac */
[----:B------:R-:W-:-:S06]  /*80e0*/  MOV R176, R191 ;  /* 0x000000bf00b07202 */ /* 0x000fcc0000000f00 */
[----:B------:R-:W-:Y:S01]  /*80f0*/  IMAD.MOV.U32 R29, RZ, RZ, R187 ;  /* 0x000000ffff1d7224 */ /* 0x000fe200078e00bb */
[----:B------:R-:W-:Y:S01]  /*8100*/  HMMA.16816.F32 R228, R4, R30, R136 ;  /* 0x0000001e04e4723c */ /* 0x000fe20000001888 */
[----:B---3--:R-:W-:Y:S01]  /*8110*/  FFMA.FTZ R0, R143, c[0x0][0x23c], -R13 ;  /* 0x00008f008f007a23 */ /* 0x008fe2000001080d */
[----:B------:R-:W-:-:S05]  /*8120*/  MOV R143, R149 ;  /* 0x00000095008f7202 */ /* 0x000fca0000000f00 */
[----:B------:R-:W-:Y:S01]  /*8130*/  IMAD.MOV.U32 R137, RZ, RZ, R3 ;  /* 0x000000ffff897224 */ /* 0x000fe200078e0003 */
[----:B------:R-:W-:Y:S01]  /*8140*/  LOP3.LUT R3, R33, UR14, R36, 0x96, !PT ;  /* 0x0000000e21037c12 */ /* 0x000fe2000f8e9624 */
[----:B------:R3:W-:Y:S01]  /*8150*/  MUFU.EX2 R149, R0 ;  /* 0x0000000000957308 */ /* 0x0007e20000000800 */
        /* <DEDUP_REMOVED lines=8> */
[----:B------:R-:W-:Y:S01]  /*81e0*/  IMAD.WIDE.U32 R8, R3, -0x2daee0ad, RZ ;  /* 0xd2511f5303087825 */ /* 0x000fe200078e00ff */
[C---:B------:R-:W-:Y:S01]  /*81f0*/  HMMA.16816.F32 R132, R4.reuse, R20, R132 ;  /* 0x000000140484723c */ /* 0x040fe20000001884 */
[----:B------:R-:W1:Y:S02]  /*8200*/  LDSM.16.MT88.4 R20, [R197+0x17000] ;  /* 0x01700000c514783b */ /* 0x000e640000004200 */
[----:B---3--:R-:W-:Y:S01]  /*8210*/  FFMA.FTZ R0, R29, c[0x0][0x23c], -R13 ;  /* 0x00008f001d007a23 */ /* 0x008fe2000001080d */
[----:B------:R-:W-:Y:S01]  /*8220*/  MOV R83, R143 ;  /* 0x0000008f00537202 */ /* 0x000fe20000000f00 */
[----:B------:R-:W3:Y:S01]  /*8230*/  LDSM.16.MT88.4 R28, [R198+0x17000] ;  /* 0x01700000c61c783b */ /* 0x000ee20000004200 */
[----:B------:R-:W-:Y:S01]  /*8240*/  FFMA.FTZ R3, R141, c[0x0][0x23c], -R12 ;  /* 0x00008f008d037a23 */ /* 0x000fe2000001080c */
[----:B------:R4:W-:Y:S01]  /*8250*/  MUFU.EX2 R35, R0 ;  /* 0x0000000000237308 */ /* 0x0009e20000000800 */
[----:B------:R-:W-:Y:S02]  /*8260*/  IMAD.MOV.U32 R178, RZ, RZ, R185 ;  /* 0x000000ffffb27224 */ /* 0x000fe400078e00b9 */
[----:B------:R-:W-:Y:S01]  /*8270*/  IMAD.MOV.U32 R129, RZ, RZ, R176 ;  /* 0x000000ffff817224 */ /* 0x000fe200078e00b0 */
[----:B------:R-:W-:Y:S01]  /*8280*/  HMMA.16816.F32 R184, R4, R10, R72 ;  /* 0x0000000a04b8723c */ /* 0x000fe20000001848 */
[----:B------:R-:W-:-:S02]  /*8290*/  IMAD.MOV.U32 R112, RZ, RZ, R142 ;  /* 0x000000ffff707224 */ /* 0x000fc400078e008e */
[----:B------:R-:W-:Y:S01]  /*82a0*/  IMAD.MOV.U32 R136, RZ, RZ, R137 ;  /* 0x000000ffff887224 */ /* 0x000fe200078e0089 */
[----:B------:R2:W-:Y:S01]  /*82b0*/  MUFU.EX2 R32, R3 ;  /* 0x0000000300207308 */ /* 0x0005e20000000800 */
[----:B------:R-:W-:Y:S01]  /*82c0*/  IMAD.MOV.U32 R137, RZ, RZ, R138 ;  /* 0x000000ffff897224 */ /* 0x000fe200078e008a */
[----:B------:R-:W-:Y:S01]  /*82d0*/  MOV R138, R139 ;  /* 0x0000008b008a7202 */ /* 0x000fe20000000f00 */
[----:B------:R-:W-:Y:S01]  /*82e0*/  IMAD.MOV.U32 R130, RZ, RZ, R177 ;  /* 0x000000ffff827224 */ /* 0x000fe200078e00b1 */
[C---:B------:R-:W-:Y:S01]  /*82f0*/  LOP3.LUT R10, R8.reuse, 0xffff, RZ, 0xc0, !PT ;  /* 0x0000ffff080a7812 */ /* 0x040fe200078ec0ff */
[----:B----4-:R-:W-:Y:S01]  /*8300*/  FFMA.FTZ R0, R159, c[0x0][0x23c], -R13 ;  /* 0x00008f009f007a23 */ /* 0x010fe2000001080d */
[----:B------:R-:W-:Y:S01]  /*8310*/  LOP3.LUT R15, R8, 0xff, RZ, 0xc0, !PT ;  /* 0x000000ff080f7812 */ /* 0x000fe200078ec0ff */
[----:B------:R-:W-:Y:S01]  /*8320*/  IMAD.MOV.U32 R159, RZ, RZ, R140 ;  /* 0x000000ffff9f7224 */ /* 0x000fe200078e008c */
[----:B--2---:R-:W-:Y:S01]  /*8330*/  HMMA.16816.F32 R172, R4, R18, R64 ;  /* 0x0000001204ac723c */ /* 0x004fe20000001840 */
[----:B------:R2:W-:Y:S01]  /*8340*/  MUFU.EX2 R33, R0 ;  /* 0x0000000000217308 */ /* 0x0005e20000000800 */
[----:B------:R-:W-:Y:S01]  /*8350*/  IMAD.MOV.U32 R139, RZ, RZ, R14 ;  /* 0x000000ffff8b7224 */ /* 0x000fe200078e000e */
[----:B------:R-:W-:Y:S01]  /*8360*/  SHF.R.U32.HI R13, RZ, 0x10, R8 ;  /* 0x00000010ff0d7819 */ /* 0x000fe20000011608 */
[----:B------:R-:W-:Y:S01]  /*8370*/  LDSM.16.MT88.4 R72, [R197+0x13800] ;  /* 0x01380000c548783b */ /* 0x000fe20000004200 */
[----:B------:R-:W-:-:S03]  /*8380*/  FFMA.FTZ R3, R129, c[0x0][0x23c], -R12 ;  /* 0x00008f0081037a23 */ /* 0x000fc6000001080c */
[C---:B------:R-:W-:Y:S01]  /*8390*/  HMMA.16816.F32 R140, R4.reuse, R24, R40 ;  /* 0x00000018048c723c */ /* 0x040fe20000001828 */
[----:B------:R-:W4:Y:S01]  /*83a0*/  LDSM.16.MT88.4 R40, [R197+0x11800] ;  /* 0x01180000c528783b */ /* 0x000f220000004200 */
[----:B------:R-:W-:Y:S01]  /*83b0*/  SHF.R.U32.HI R14, RZ, 0x18, R8 ;  /* 0x00000018ff0e7819 */ /* 0x000fe20000011608 */
[----:B------:R-:W-:Y:S01]  /*83c0*/  IMAD.MOV.U32 R113, RZ, RZ, R130 ;  /* 0x000000ffff717224 */ /* 0x000fe200078e0082 */
[----:B------:R-:W-:Y:S01]  /*83d0*/  SHF.R.U32.HI R8, RZ, 0x8, R10 ;  /* 0x00000008ff087819 */ /* 0x000fe2000001160a */
[----:B------:R1:W1:Y:S03]  /*83e0*/  MUFU.EX2 R19, R3 ;  /* 0x0000000300137308 */ /* 0x0002660000000800 */
[----:B------:R-:W-:Y:S01]  /*83f0*/  HMMA.16816.F32 R180, R4, R16, R68 ;  /* 0x0000001004b4723c */ /* 0x000fe20000001844 */
[----:B--2---:R-:W-:Y:S01]  /*8400*/  LOP3.LUT R0, R9, UR7, R34, 0x96, !PT ;  /* 0x0000000709007c12 */ /* 0x004fe2000f8e9622 */
[----:B------:R-:W-:Y:S01]  /*8410*/  LDSM.16.MT88.4 R64, [R196+0x13800] ;  /* 0x01380000c440783b */ /* 0x000fe20000004200 */
[----:B------:R-:W-:Y:S01]  /*8420*/  LOP3.LUT R10, R13, 0xff, RZ, 0xc0, !PT ;  /* 0x000000ff0d0a7812 */ /* 0x000fe200078ec0ff */
[----:B------:R-:W-:Y:S01]  /*8430*/  FFMA.FTZ R9, R83, c[0x0][0x23c], -R12 ;  /* 0x00008f0053097a23 */ /* 0x000fe2000001080c */
[----:B------:R-:W-:-:S02]  /*8440*/  SHF.R.U32.HI R11, RZ, 0x10, R0 ;  /* 0x00000010ff0b7819 */ /* 0x000fc40000011600 */
[----:B------:R-:W-:Y:S01]  /*8450*/  PRMT R13, R15, 0x5410, R8 ;  /* 0x000054100f0d7816 */ /* 0x000fe20000000008 */
[----:B------:R-:W-:Y:S01]  /*8460*/  FFMA.FTZ R8, R113, c[0x0][0x23c], -R12 ;  /* 0x00008f0071087a23 */ /* 0x000fe2000001080c */
[C---:B------:R-:W-:Y:S02]  /*8470*/  LOP3.LUT R17, R0.reuse, 0xff, RZ, 0xc0, !PT ;  /* 0x000000ff00117812 */ /* 0x040fe400078ec0ff */
[----:B-1----:R-:W-:Y:S02]  /*8480*/  LOP3.LUT R3, R0, 0xffff, RZ, 0xc0, !PT ;  /* 0x0000ffff00037812 */ /* 0x002fe400078ec0ff */
[----:B------:R-:W-:Y:S02]  /*8490*/  SHF.R.U32.HI R16, RZ, 0x18, R0 ;  /* 0x00000018ff107819 */ /* 0x000fe40000011600 */
[----:B------:R-:W-:Y:S01]  /*84a0*/  SHF.R.U32.HI R0, RZ, 0x8, R3 ;  /* 0x00000008ff007819 */ /* 0x000fe20000011603 */
[----:B------:R1:W-:Y:S01]  /*84b0*/  MUFU.EX2 R18, R9 ;  /* 0x0000000900127308 */ /* 0x0003e20000000800 */
[----:B------:R-:W-:Y:S01]  /*84c0*/  LOP3.LUT R3, R11, 0xff, RZ, 0xc0, !PT ;  /* 0x000000ff0b037812 */ /* 0x000fe200078ec0ff */
[----:B------:R-:W-:Y:S01]  /*84d0*/  IMAD.MOV.U32 R129, RZ, RZ, R160 ;  /* 0x000000ffff817224 */ /* 0x000fe200078e00a0 */
[----:B------:R-:W-:Y:S01]  /*84e0*/  MOV R81, R112 ;  /* 0x0000007000517202 */ /* 0x000fe20000000f00 */
[----:B------:R-:W-:Y:S01]  /*84f0*/  IMAD.MOV.U32 R160, RZ, RZ, R159 ;  /* 0x000000ffffa07224 */ /* 0x000fe200078e009f */
[----:B------:R-:W-:-:S03]  /*8500*/  PRMT R0, R17, 0x5410, R0 ;  /* 0x0000541011007816 */ /* 0x000fc60000000000 */
[----:B------:R2:W2:Y:S01]  /*8510*/  MUFU.EX2 R12, R8 ;  /* 0x00000008000c7308 */ /* 0x0004a20000000800 */
[----:B------:R-:W-:Y:S01]  /*8520*/  PRMT R3, R3, 0x5410, R16 ;  /* 0x0000541003037816 */ /* 0x000fe20000000010 */
[--C-:B------:R-:W-:Y:S01]  /*8530*/  HSET2.LE.AND R0, R0, R81.reuse, PT ;  /* 0x0000005100007233 */ /* 0x100fe20003803000 */
[----:B------:R-:W-:Y:S01]  /*8540*/  MOV R83, R164 ;  /* 0x000000a400537202 */ /* 0x000fe20000000f00 */
[----:B------:R-:W-:Y:S01]  /*8550*/  IMAD.MOV.U32 R164, RZ, RZ, R160 ;  /* 0x000000ffffa47224 */ /* 0x000fe200078e00a0 */
[----:B------:R-:W-:Y:S01]  /*8560*/  PRMT R11, R10, 0x5410, R14 ;  /* 0x000054100a0b7816 */ /* 0x000fe2000000000e */
[----:B------:R-:W-:Y:S01]  /*8570*/  IMAD.MOV.U32 R112, RZ, RZ, R165 ;  /* 0x000000ffff707224 */ /* 0x000fe200078e00a5 */
[----:B------:R-:W-:Y:S01]  /*8580*/  MOV R113, R166 ;  /* 0x000000a600717202 */ /* 0x000fe20000000f00 */
[----:B------:R-:W-:Y:S01]  /*8590*/  IMAD.MOV.U32 R166, RZ, RZ, R162 ;  /* 0x000000ffffa67224 */ /* 0x000fe200078e00a2 */
[----:B------:R-:W-:Y:S01]  /*85a0*/  MOV R165, R161 ;  /* 0x000000a100a57202 */ /* 0x000fe20000000f00 */
[----:B------:R-:W-:Y:S01]  /*85b0*/  IMAD.MOV.U32 R16, RZ, RZ, R164 ;  /* 0x000000ffff107224 */ /* 0x000fe200078e00a4 */
[----:B-1----:R-:W-:Y:S01]  /*85c0*/  F2FP.PACK_AB R9, R19, R32 ;  /* 0x000000201309723e */ /* 0x002fe200000000ff */
[--C-:B--2---:R-:W-:Y:S01]  /*85d0*/  HSET2.LE.AND R8, R3, R81.reuse, PT ;  /* 0x0000005103087233 */ /* 0x104fe20003803000 */
[----:B------:R-:W-:Y:S01]  /*85e0*/  F2FP.PACK_AB R3, R149, R150 ;  /* 0x000000969503723e */ /* 0x000fe200000000ff */
[----:B------:R-:W-:Y:S01]  /*85f0*/  HSET2.LE.AND R10, R13, R81, PT ;  /* 0x000000510d0a7233 */ /* 0x000fe20003803000 */
[----:B------:R-:W-:-:S02]  /*8600*/  MOV R13, R165 ;  /* 0x000000a5000d7202 */ /* 0x000fc40000000f00 */
[----:B------:R-:W-:Y:S01]  /*8610*/  LOP3.LUT R164, R0, R3, RZ, 0xc0, !PT ;  /* 0x0000000300a47212 */ /* 0x000fe200078ec0ff */
[----:B------:R-:W-:Y:S01]  /*8620*/  HSET2.LE.AND R11, R11, R81, PT ;  /* 0x000000510b0b7233 */ /* 0x000fe20003803000 */
[----:B------:R-:W-:Y:S02]  /*8630*/  F2FP.PACK_AB R0, R33, R35 ;  /* 0x000000232100723e */ /* 0x000fe400000000ff */
[----:B------:R-:W-:Y:S02]  /*8640*/  LOP3.LUT R165, R8, R9, RZ, 0xc0, !PT ;  /* 0x0000000908a57212 */ /* 0x000fe400078ec0ff */
[----:B------:R-:W-:Y:S02]  /*8650*/  F2FP.PACK_AB R3, R12, R18 ;  /* 0x000000120c03723e */ /* 0x000fe400000000ff */
[----:B------:R-:W-:Y:S02]  /*8660*/  MOV R114, R158 ;  /* 0x0000009e00727202 */ /* 0x000fe40000000f00 */
[----:B------:R-:W-:-:S02]  /*8670*/  MOV R8, R166 ;  /* 0x000000a600087202 */ /* 0x000fc40000000f00 */
[----:B------:R-:W-:Y:S01]  /*8680*/  LOP3.LUT R166, R10, R0, RZ, 0xc0, !PT ;  /* 0x000000000aa67212 */ /* 0x000fe200078ec0ff */
[----:B------:R-:W-:Y:S01]  /*8690*/  IMAD.MOV.U32 R10, RZ, RZ, R167 ;  /* 0x000000ffff0a7224 */ /* 0x000fe200078e00a7 */
[----:B------:R-:W-:Y:S01]  /*86a0*/  LOP3.LUT R167, R11, R3, RZ, 0xc0, !PT ;  /* 0x000000030ba77212 */ /* 0x000fe200078ec0ff */
[----:B------:R-:W-:Y:S01]  /*86b0*/  IMAD.MOV.U32 R82, RZ, RZ, R114 ;  /* 0x000000ffff527224 */ /* 0x000fe200078e0072 */
[----:B------:R-:W-:Y:S02]  /*86c0*/  MOV R131, R178 ;  /* 0x000000b200837202 */ /* 0x000fe40000000f00 */
[----:B------:R-:W-:Y:S01]  /*86d0*/  MOV R114, R163 ;  /* 0x000000a300727202 */ /* 0x000fe20000000f00 */
[C---:B------:R-:W-:Y:S08]  /*86e0*/  HMMA.16816.F32 R176, R4.reuse, R20, R56 ;  /* 0x0000001404b0723c */ /* 0x040ff00000001838 */
[----:B------:R-:W-:Y:S01]  /*86f0*/  HMMA.16816.F32 R24, R4, R26, R44 ;  /* 0x0000001a0418723c */ /* 0x000fe2000000182c */
[----:B------:R-:W-:Y:S01]  /*8700*/  IMAD.MOV.U32 R115, RZ, RZ, R131 ;  /* 0x000000ffff737224 */ /* 0x000fe200078e0083 */
[----:B------:R-:W-:-:S06]  /*8710*/  MOV R130, R156 ;  /* 0x0000009c00827202 */ /* 0x000fcc0000000f00 */
[----:B---3--:R-:W-:Y:S01]  /*8720*/  HMMA.16816.F32 R160, R4, R28, R60 ;  /* 0x0000001c04a0723c */ /* 0x008fe2000000183c */
[----:B------:R-:W-:Y:S01]  /*8730*/  IMAD.MOV.U32 R34, RZ, RZ, R82 ;  /* 0x000000ffff227224 */ /* 0x000fe200078e0052 */
[----:B------:R-:W-:-:S06]  /*8740*/  MOV R15, R83 ;  /* 0x00000053000f7202 */ /* 0x000fcc0000000f00 */
[C---:B------:R-:W-:Y:S01]  /*8750*/  HMMA.16816.F32 R20, R4.reuse, R22, R48 ;  /* 0x000000160414723c */ /* 0x040fe20000001830 */
[----:B------:R-:W-:Y:S01]  /*8760*/  IMAD.MOV.U32 R131, RZ, RZ, R157 ;  /* 0x000000ffff837224 */ /* 0x000fe200078e009d */
[----:B------:R-:W1:Y:S04]  /*8770*/  LDSM.16.MT88.4 R48, [R199+0x11800] ;  /* 0x01180000c730783b */ /* 0x000e680000004200 */
[----:B------:R-:W2:Y:S02]  /*8780*/  LDSM.16.MT88.4 R156, [R196+0x11800] ;  /* 0x01180000c49c783b */ /* 0x000ea40000004200 */
[----:B------:R-:W-:Y:S02]  /*8790*/  HMMA.16816.F32 R28, R4, R30, R52 ;  /* 0x0000001e041c723c */ /* 0x000fe40000001834 */
[----:B------:R-:W-:Y:S04]  /*87a0*/  LDSM.16.MT88.4 R56, [R198+0x11800] ;  /* 0x01180000c638783b */ /* 0x000fe80000004200 */
[----:B------:R-:W-:Y:S01]  /*87b0*/  LDSM.16.MT88.4 R80, [R199+0x13800] ;  /* 0x01380000c750783b */ /* 0x000fe20000004200 */
[----:B------:R-:W-:Y:S01]  /*87c0*/  IMAD.MOV.U32 R5, RZ, RZ, R38 ;  /* 0x000000ffff057224 */ /* 0x000fe200078e0026 */
[----:B------:R-:W-:-:S02]  /*87d0*/  MOV R6, R39 ;  /* 0x0000002700067202 */ /* 0x000fc40000000f00 */
[C---:B----4-:R-:W-:Y:S08]  /*87e0*/  HMMA.16816.F32 R36, R164.reuse, R40, R84 ;  /* 0x00000028a424723c */ /* 0x050ff00000001854 */
[C---:B------:R-:W-:Y:S01]  /*87f0*/  HMMA.16816.F32 R40, R164.reuse, R42, R88 ;  /* 0x0000002aa428723c */ /* 0x040fe20000001858 */
        /* <DEDUP_REMOVED lines=10> */
[----:B------:R-:W-:Y:S04]  /*88a0*/  LDSM.16.MT88.4 R112, [R199+0x15800] ;  /* 0x01580000c770783b */ /* 0x000fe80000004200 */
[----:B------:R-:W-:Y:S03]  /*88b0*/  LDSM.16.MT88.4 R120, [R198+0x15800] ;  /* 0x01580000c678783b */ /* 0x000fe60000004200 */
[C---:B-1----:R-:W-:Y:S01]  /*88c0*/  HMMA.16816.F32 R44, R164.reuse, R48, R92 ;  /* 0x00000030a42c723c */ /* 0x042fe2000000185c */
[----:B------:R-:W-:Y:S07]  /*88d0*/  LDSM.16.MT88.4 R128, [R196+0x17800] ;  /* 0x01780000c480783b */ /* 0x000fee0000004200 */
[C---:B--2---:R-:W-:Y:S08]  /*88e0*/  HMMA.16816.F32 R152, R164.reuse, R156, R152 ;  /* 0x0000009ca498723c */ /* 0x044ff00000001898 */
[C---:B---3--:R-:W-:Y:S08]  /*88f0*/  HMMA.16816.F32 R84, R164.reuse, R88, R244 ;  /* 0x00000058a454723c */ /* 0x048ff000000018f4 */
[----:B------:R-:W-:Y:S07]  /*8900*/  HMMA.16816.F32 R88, R164, R90, R248 ;  /* 0x0000005aa458723c */ /* 0x000fee00000018f8 */
[----:B------:R-:W-:Y:S01]  /*8910*/  MOV R249, R5 ;  /* 0x0000000500f97202 */ /* 0x000fe20000000f00 */
[----:B------:R-:W-:Y:S01]  /*8920*/  IMAD.MOV.U32 R248, RZ, RZ, R4 ;  /* 0x000000fffff87224 */ /* 0x000fe200078e0004 */
[----:B------:R-:W-:Y:S01]  /*8930*/  MOV R251, R7 ;  /* 0x0000000700fb7202 */ /* 0x000fe20000000f00 */
[----:B------:R-:W-:-:S02]  /*8940*/  IMAD.MOV.U32 R250, RZ, RZ, R6 ;  /* 0x000000fffffa7224 */ /* 0x000fc400078e0006 */
[----:B------:R-:W-:Y:S01]  /*8950*/  FADD.FTZ R3, R3, R248 ;  /* 0x000000f803037221 */ /* 0x000fe20000010000 */
[----:B------:R-:W-:Y:S01]  /*8960*/  MOV R245, R137 ;  /* 0x0000008900f57202 */ /* 0x000fe20000000f00 */
[----:B------:R-:W-:Y:S02]  /*8970*/  FADD.FTZ R0, R0, R249 ;  /* 0x000000f900007221 */ /* 0x000fe40000010000 */
[----:B------:R-:W-:Y:S01]  /*8980*/  IMAD.MOV.U32 R244, RZ, RZ, R136 ;  /* 0x000000fffff47224 */ /* 0x000fe200078e0088 */
[----:B------:R-:W-:Y:S01]  /*8990*/  MOV R247, R139 ;  /* 0x0000008b00f77202 */ /* 0x000fe20000000f00 */
[----:B------:R-:W-:Y:S01]  /*89a0*/  FADD.FTZ R3, R250, R3 ;  /* 0x00000003fa037221 */ /* 0x000fe20000010000 */
[----:B------:R-:W-:Y:S01]  /*89b0*/  HMMA.16816.F32 R156, R164, R158, R76 ;  /* 0x0000009ea49c723c */ /* 0x000fe2000000184c */
[----:B------:R-:W-:Y:S01]  /*89c0*/  FADD.FTZ R0, R251, R0 ;  /* 0x00000000fb007221 */ /* 0x000fe20000010000 */
[----:B------:R-:W-:Y:S01]  /*89d0*/  LDSM.16.MT88.4 R4, [R198+0x17800] ;  /* 0x01780000c604783b */ /* 0x000fe20000004200 */
[----:B------:R-:W-:-:S02]  /*89e0*/  IMAD.MOV.U32 R246, RZ, RZ, R138 ;  /* 0x000000fffff67224 */ /* 0x000fc400078e008a */
[----:B------:R-:W-:Y:S01]  /*89f0*/  FADD.FTZ R3, R244, R3 ;  /* 0x00000003f4037221 */ /* 0x000fe20000010000 */
[----:B------:R-:W-:Y:S01]  /*8a00*/  LDSM.16.MT88.4 R136, [R197+0x17800] ;  /* 0x01780000c588783b */ /* 0x000fe20000004200 */
[----:B------:R-:W-:Y:S01]  /*8a10*/  FADD.FTZ R0, R245, R0 ;  /* 0x00000000f5007221 */ /* 0x000fe20000010000 */
[----:B------:R-:W-:Y:S01]  /*8a20*/  HMMA.16816.F32 R52, R164, R56, R100 ;  /* 0x00000038a434723c */ /* 0x000fe20000001864 */
[----:B------:R-:W-:Y:S02]  /*8a30*/  FADD.FTZ R3, R246, R3 ;  /* 0x00000003f6037221 */ /* 0x000fe40000010000 */
[----:B------:R-:W-:-:S05]  /*8a40*/  FADD.FTZ R0, R247, R0 ;  /* 0x00000000f7007221 */ /* 0x000fca0000010000 */
[----:B------:R-:W-:Y:S01]  /*8a50*/  HMMA.16816.F32 R76, R164, R80, R132 ;  /* 0x00000050a44c723c */ /* 0x000fe20000001884 */
[----:B------:R-:W-:-:S07]  /*8a60*/  FADD.FTZ R3, R11, R3 ;  /* 0x000000030b037221 */ /* 0x000fce0000010000 */
[----:B------:R-:W-:Y:S01]  /*8a70*/  HMMA.16816.F32 R48, R164, R50, R96 ;  /* 0x00000032a430723c */ /* 0x000fe20000001860 */
[----:B------:R-:W1:Y:S01]  /*8a80*/  LDSM.16.MT88.4 R96, [R196+0x15800] ;  /* 0x01580000c460783b */ /* 0x000e620000004200 */
[----:B------:R-:W-:-:S06]  /*8a90*/  FADD.FTZ R0, R10, R0 ;  /* 0x000000000a007221 */ /* 0x000fcc0000010000 */
[C---:B------:R-:W-:Y:S01]  /*8aa0*/  HMMA.16816.F32 R56, R164.reuse, R58, R104 ;  /* 0x0000003aa438723c */ /* 0x040fe20000001868 */
[----:B------:R-:W2:Y:S07]  /*8ab0*/  LDSM.16.MT88.4 R104, [R197+0x15800] ;  /* 0x01580000c568783b */ /* 0x000eae0000004200 */
[----:B------:R-:W-:Y:S01]  /*8ac0*/  HMMA.16816.F32 R80, R164, R82, R144 ;  /* 0x00000052a450723c */ /* 0x000fe20000001890 */
[----:B------:R-:W3:Y:S01]  /*8ad0*/  LDSM.16.MT88.4 R144, [R199+0x17800] ;  /* 0x01780000c790783b */ /* 0x000ee20000004200 */
        /* <DEDUP_REMOVED lines=13> */
[----:B------:R-:W-:Y:S01]  /*8bb0*/  FADD.FTZ R0, R32, R0 ;  /* 0x0000000020007221 */ /* 0x000fe20000010000 */
[----:B------:R-:W-:Y:S01]  /*8bc0*/  HMMA.16816.F32 R60, R164, R64, R108 ;  /* 0x00000040a43c723c */ /* 0x000fe2000000186c */
[----:B------:R-:W-:Y:S02]  /*8bd0*/  FADD.FTZ R248, R149, R3 ;  /* 0x0000000395f87221 */ /* 0x000fe40000010000 */
[----:B------:R-:W-:Y:S02]  /*8be0*/  FADD.FTZ R0, R19, R0 ;  /* 0x0000000013007221 */ /* 0x000fe40000010000 */
[----:B------:R-:W-:-:S03]  /*8bf0*/  FADD.FTZ R248, R35, R248 ;  /* 0x000000f823f87221 */ /* 0x000fc60000010000 */
[----:B------:R-:W-:Y:S01]  /*8c00*/  HMMA.16816.F32 R64, R164, R66, R116 ;  /* 0x00000042a440723c */ /* 0x000fe20000001874 */
[----:B------:R-:W-:-:S07]  /*8c10*/  FADD.FTZ R0, R18, R0 ;  /* 0x0000000012007221 */ /* 0x000fce0000010000 */
[----:B------:R-:W-:Y:S01]  /*8c20*/  HMMA.16816.F32 R72, R164, R74, R124 ;  /* 0x0000004aa448723c */ /* 0x000fe2000000187c */
[----:B------:R-:W-:Y:S02]  /*8c30*/  FADD.FTZ R248, R33, R248 ;  /* 0x000000f821f87221 */ /* 0x000fe40000010000 */
[----:B------:R-:W-:-:S05]  /*8c40*/  FADD.FTZ R249, R12, R0 ;  /* 0x000000000cf97221 */ /* 0x000fca0000010000 */
[C---:B-1----:R-:W-:Y:S08]  /*8c50*/  HMMA.16816.F32 R92, R164.reuse, R96, R240 ;  /* 0x00000060a45c723c */ /* 0x042ff000000018f0 */
[C---:B--2---:R-:W-:Y:S08]  /*8c60*/  HMMA.16816.F32 R100, R164.reuse, R104, R236 ;  /* 0x00000068a464723c */ /* 0x044ff000000018ec */
[C---:B------:R-:W-:Y:S08]  /*8c70*/  HMMA.16816.F32 R108, R164.reuse, R112, R224 ;  /* 0x00000070a46c723c */ /* 0x040ff000000018e0 */
[C---:B------:R-:W-:Y:S08]  /*8c80*/  HMMA.16816.F32 R116, R164.reuse, R120, R188 ;  /* 0x00000078a474723c */ /* 0x040ff000000018bc */
        /* <DEDUP_REMOVED lines=13> */
[----:B------:R-:W2:Y:S04]  /*8d60*/  LDL.LU R34, [R1+0x44] ;  /* 0x0000440001227983 */ /* 0x000ea80000300800 */
[----:B------:R-:W1:Y:S01]  /*8d70*/  S2R R3, SR_TID.X ;  /* 0x0000000000037919 */ /* 0x000e620000002100 */
[----:B------:R-:W-:-:S02]  /*8d80*/  USHF.R.S32.HI UR9, URZ, 0x1f, UR8 ;  /* 0x0000001f3f097899 */ /* 0x000fc40008011408 */
[----:B------:R-:W-:Y:S01]  /*8d90*/  ULDC.64 UR18, c[0x0][0x1b0] ;  /* 0x00006c0000127ab9 */ /* 0x000fe20000000a00 */
[----:B------:R-:W3:Y:S01]  /*8da0*/  LDL.64 R10, [R1] ;  /* 0x00000000010a7983 */ /* 0x000ee20000100a00 */
[----:B------:R-:W-:Y:S01]  /*8db0*/  UIMAD UR18, UR9, UR18, URZ ;  /* 0x00000012091272a4 */ /* 0x000fe2000f8e023f */
[----:B------:R-:W-:Y:S01]  /*8dc0*/  IMAD.U32 R6, RZ, RZ, UR8 ;  /* 0x00000008ff067e24 */ /* 0x000fe2000f8e00ff */
[----:B------:R-:W-:Y:S01]  /*8dd0*/  ULDC.64 UR6, c[0x0][0x1b8] ;  /* 0x00006e0000067ab9 */ /* 0x000fe20000000a00 */
[----:B------:R-:W-:Y:S01]  /*8de0*/  IMAD.U32 R0, RZ, RZ, UR8 ;  /* 0x00000008ff007e24 */ /* 0x000fe2000f8e00ff */
[----:B------:R-:W-:Y:S01]  /*8df0*/  UIMAD UR19, UR8, UR19, UR18 ;  /* 0x00000013081372a4 */ /* 0x000fe2000f8e0212 */
[----:B------:R-:W-:Y:S01]  /*8e00*/  IMAD.MOV.U32 R149, RZ, RZ, R2 ;  /* 0x000000ffff957224 */ /* 0x000fe200078e0002 */
[----:B------:R-:W-:Y:S01]  /*8e10*/  UIMAD UR9, UR9, UR6, URZ ;  /* 0x00000006090972a4 */ /* 0x000fe2000f8e023f */
[----:B------:R-:W4:Y:S01]  /*8e20*/  LDC.U8 R252, c[0x0][0x2d8] ;  /* 0x0000b600fffc7b82 */ /* 0x000f220000000000 */
[----:B------:R-:W-:-:S02]  /*8e30*/  UIADD3 UR18, UR15, 0x3f, URZ ;  /* 0x0000003f0f127890 */ /* 0x000fc4000fffe03f */
[----:B------:R-:W-:Y:S01]  /*8e40*/  UIMAD UR9, UR8, UR7, UR9 ;  /* 0x00000007080972a4 */ /* 0x000fe2000f8e0209 */
[--C-:B-----5:R-:W-:Y:S01]  /*8e50*/  SHF.R.S32.HI R233, RZ, 0x1f, R168.reuse ;  /* 0x0000001fffe97819 */ /* 0x120fe200000114a8 */
[----:B------:R-:W-:Y:S01]  /*8e60*/  USHF.R.S32.HI UR8, URZ, 0x1f, UR18 ;  /* 0x0000001f3f087899 */ /* 0x000fe20008011412 */
[----:B------:R-:W-:Y:S01]  /*8e70*/  IADD3 R238, P2, R168, 0x10, RZ ;  /* 0x00000010a8ee7810 */ /* 0x000fe20007f5e0ff */
[----:B------:R-:W-:Y:S01]  /*8e80*/  IMAD.MOV.U32 R232, RZ, RZ, R168 ;  /* 0x000000ffffe87224 */ /* 0x000fe200078e00a8 */
[----:B------:R-:W-:Y:S01]  /*8e90*/  ULDC.64 UR6, c[0x0][0x1a0] ;  /* 0x0000680000067ab9 */ /* 0x000fe20000000a00 */
[----:B------:R-:W-:Y:S01]  /*8ea0*/  IMAD.U32 R8, RZ, RZ, UR9 ;  /* 0x00000009ff087e24 */ /* 0x000fe2000f8e00ff */
[----:B------:R-:W-:Y:S01]  /*8eb0*/  ULEA.HI UR8, UR8, UR18, URZ, 0x6 ;  /* 0x0000001208087291 */ /* 0x000fe2000f8f303f */
[----:B-1----:R-:W-:Y:S01]  /*8ec0*/  LOP3.LUT R3, R3, 0x3, RZ, 0xc0, !PT ;  /* 0x0000000303037812 */ /* 0x002fe200078ec0ff */
[----:B------:R-:W-:Y:S01]  /*8ed0*/  UMOV UR34, URZ ;  /* 0x0000003f00227c82 */ /* 0x000fe20008000000 */
[--C-:B---3--:R-:W-:Y:S01]  /*8ee0*/  SHF.R.S32.HI R5, RZ, 0x1f, R10.reuse ;  /* 0x0000001fff057819 */ /* 0x108fe2000001140a */
[----:B------:R-:W-:Y:S01]  /*8ef0*/  IMAD.MOV.U32 R4, RZ, RZ, R10 ;  /* 0x000000ffff047224 */ /* 0x000fe200078e000a */
[----:B------:R-:W-:Y:S01]  /*8f00*/  ISETP.GE.AND P6, PT, R10, c[0x0][0x220], PT ;  /* 0x000088000a007a0c */ /* 0x000fe20003fc6270 */
[----:B--2---:R-:W-:Y:S01]  /*8f10*/  IMAD R3, R3, -0x2, R34 ;  /* 0xfffffffe03037824 */ /* 0x004fe200078e0222 */
[----:B----4-:R-:W-:Y:S01]  /*8f20*/  PRMT R252, R252, 0x7054, R252 ;  /* 0x00007054fcfc7816 */ /* 0x010fe200000000fc */
[----:B------:R-:W-:Y:S01]  /*8f30*/  IMAD.WIDE.U32 R6, R6, c[0x0][0x1b0], R4 ;  /* 0x00006c0006067a25 */ /* 0x000fe200078e0004 */
[----:B------:R-:W-:-:S03]  /*8f40*/  ULEA.HI.SX32 UR18, UR8, 0xfffffffd, 0x1a ;  /* 0xfffffffd08127891 */ /* 0x000fc6000f8fd23f */
[----:B------:R-:W-:Y:S01]  /*8f50*/  IMAD.WIDE.U32 R4, R0, c[0x0][0x1b8], R4 ;  /* 0x00006e0000047a25 */ /* 0x000fe200078e0004 */
[----:B------:R-:W-:Y:S01]  /*8f60*/  IADD3 R242, P1, R6, UR12, RZ ;  /* 0x0000000c06f27c10 */ /* 0x000fe2000ff3e0ff */
[----:B------:R-:W-:Y:S02]  /*8f70*/  USHF.L.U64.HI UR12, UR6, 0x4, UR7 ;  /* 0x00000004060c7899 */ /* 0x000fe40008010207 */
[----:B------:R-:W-:Y:S01]  /*8f80*/  IMAD.U32 R0, RZ, RZ, UR19 ;  /* 0x00000013ff007e24 */ /* 0x000fe2000f8e00ff */
[----:B------:R-:W-:-:S04]  /*8f90*/  IADD3 R240, P0, R4, UR26, RZ ;  /* 0x0000001a04f07c10 */ /* 0x000fc8000ff1e0ff */
[----:B------:R-:W-:Y:S01]  /*8fa0*/  IADD3.X R6, R0, UR10, R7, P1, !PT ;  /* 0x0000000a00067c10 */ /* 0x000fe20008ffe407 */
[----:B------:R-:W-:Y:S01]  /*8fb0*/  IMAD.U32 R0, RZ, RZ, UR15 ;  /* 0x0000000fff007e24 */ /* 0x000fe2000f8e00ff */
[----:B------:R-:W-:Y:S01]  /*8fc0*/  IADD3.X R4, R8, UR24, R5, P0, !PT ;  /* 0x0000001808047c10 */ /* 0x000fe200087fe405 */
[----:B------:R-:W-:Y:S01]  /*8fd0*/  IMAD.X R239, RZ, RZ, R233, P2 ;  /* 0x000000ffffef7224 */ /* 0x000fe200010e06e9 */
[----:B------:R-:W-:Y:S01]  /*8fe0*/  LEA R243, P1, R242, c[0x0][0x168], 0x1 ;  /* 0x00005a00f2f37a11 */ /* 0x000fe200078208ff */
[----:B------:R-:W-:Y:S01]  /*8ff0*/  USHF.L.U32 UR10, UR6, 0x4, URZ ;  /* 0x00000004060a7899 */ /* 0x000fe2000800063f */
[----:B------:R-:W-:Y:S01]  /*9000*/  IADD3 R0, R0, -UR16, R3 ;  /* 0x8000001000007c10 */ /* 0x000fe2000fffe003 */
[----:B------:R-:W-:Y:S01]  /*9010*/  IMAD.MOV.U32 R3, RZ, RZ, R148 ;  /* 0x000000ffff037224 */ /* 0x000fe200078e0094 */
[----:B------:R-:W-:Y:S01]  /*9020*/  LEA R241, P0, R240, c[0x0][0x170], 0x1 ;  /* 0x00005c00f0f17a11 */ /* 0x000fe200078008ff */
[----:B------:R-:W-:Y:S01]  /*9030*/  ULEA.HI.SX32 UR15, UR8, 0xfffffffe, 0x1a ;  /* 0xfffffffe080f7891 */ /* 0x000fe2000f8fd23f */
[----:B------:R-:W-:Y:S01]  /*9040*/  LEA.HI.X R242, R242, c[0x0][0x16c], R6, 0x1, P1 ;  /* 0x00005b00f2f27a11 */ /* 0x000fe200008f0c06 */
[----:B------:R1:W-:Y:S01]  /*9050*/  STL [R1+0x8], R0 ;  /* 0x0000080001007387 */ /* 0x0003e20000100800 */
[----:B------:R-:W-:-:S03]  /*9060*/  LEA.HI.X R240, R240, c[0x0][0x174], R4, 0x1, P0 ;  /* 0x00005d00f0f07a11 */ /* 0x000fc600000f0c04 */
[----:B------:R-:W2:Y:S04]  /*9070*/  LDL R13, [R1+0x18] ;  /* 0x00001800010d7983 */ /* 0x000ea80000100800 */
[----:B------:R-:W3:Y:S04]  /*9080*/  LDL R16, [R1+0xc] ;  /* 0x00000c0001107983 */ /* 0x000ee80000100800 */
[----:B------:R-:W4:Y:S04]  /*9090*/  LDL R17, [R1+0x1c] ;  /* 0x00001c0001117983 */ /* 0x000f280000100800 */
[----:B------:R-:W4:Y:S04]  /*90a0*/  LDL.LU R14, [R1+0x3c] ;  /* 0x00003c00010e7983 */ /* 0x000f280000300800 */
[----:B------:R-:W4:Y:S04]  /*90b0*/  LDL.LU R15, [R1+0x48] ;  /* 0x00004800010f7983 */ /* 0x000f280000300800 */
[----:B------:R-:W4:Y:S01]  /*90c0*/  LDL.LU R34, [R1+0x40] ;  /* 0x0000400001227983 */ /* 0x000f220000300800 */
[----:B------:R-:W-:-:S02]  /*90d0*/  IADD3 R236, P1, R168, 0x20, RZ ;  /* 0x00000020a8ec7810 */ /* 0x000fc40007f3e0ff */
[----:B------:R-:W-:-:S03]  /*90e0*/  IADD3 R234, P0, R168, 0x30, RZ ;  /* 0x00000030a8ea7810 */ /* 0x000fc60007f1e0ff */
[--C-:B------:R-:W-:Y:S02]  /*90f0*/  IMAD.X R237, RZ, RZ, R233.reuse, P1 ;  /* 0x000000ffffed7224 */ /* 0x100fe400008e06e9 */
[----:B------:R-:W-:Y:S01]  /*9100*/  IMAD.X R235, RZ, RZ, R233, P0 ;  /* 0x000000ffffeb7224 */ /* 0x000fe200000e06e9 */
[----:B--2---:R-:W-:Y:S02]  /*9110*/  ISETP.GE.AND P5, PT, R13, c[0x0][0x220], PT ;  /* 0x000088000d007a0c */ /* 0x004fe40003fa6270 */
[----:B---3--:R-:W-:Y:S02]  /*9120*/  ISETP.GE.AND P4, PT, R16, c[0x0][0x220], PT ;  /* 0x0000880010007a0c */ /* 0x008fe40003f86270 */
[----:B----4-:R-:W-:Y:S01]  /*9130*/  ISETP.GE.AND P3, PT, R17, c[0x0][0x220], PT ;  /* 0x0000880011007a0c */ /* 0x010fe20003f66270 */
[----:B------:R-:W-:-:S04]  /*9140*/  IMAD.WIDE.U32 R250, R14, -0x326172a9, RZ ;  /* 0xcd9e8d570efa7825 */ /* 0x000fc800078e00ff */
[----:B------:R-:W-:Y:S01]  /*9150*/  IMAD.WIDE.U32 R246, R15, -0x2daee0ad, RZ ;  /* 0xd2511f530ff67825 */ /* 0x000fe200078e00ff */
[----:B------:R-:W-:-:S05]  /*9160*/  LOP3.LUT R244, R251, R34, RZ, 0x3c, !PT ;  /* 0x00000022fbf47212 */ /* 0x000fca00078e3cff */
[----:B------:R-:W-:Y:S01]  /*9170*/  IMAD.WIDE.U32 R244, R244, -0x2daee0ad, RZ ;  /* 0xd2511f53f4f47825 */ /* 0x000fe200078e00ff */
[----:B-1----:R-:W-:Y:S05]  /*9180*/  BRA `(.L_x_724) ;  /* 0x000006e000007947 */ /* 0x002fea0003800000 */
.L_x_726:
        /* <DEDUP_REMOVED lines=27> */
[----:B------:R-:W-:Y:S02]  /*9340*/  @!P6 LEA R178, P2, R0, c[0x0][0x168], 0x1 ;  /* 0x00005a0000b2ea11 */ /* 0x000fe400078408ff */
[----:B------:R-:W-:Y:S01]  /*9350*/  IADD3.X R177, R150, UR25, RZ, P1, !PT ;  /* 0x0000001996b17c10 */ /* 0x000fe20008ffe4ff */
[----:B------:R-:W-:Y:S01]  /*9360*/  @!PT LDS RZ, [RZ] ;  /* 0x00000000fffff984 */ /* 0x000fe20000000800 */
[----:B------:R-:W-:Y:S01]  /*9370*/  @!PT LDS RZ, [RZ] ;  /* 0x00000000fffff984 */ /* 0x000fe20000000800 */
[----:B------:R-:W-:Y:S01]  /*9380*/  @!PT LDS RZ, [RZ] ;  /* 0x00000000fffff984 */ /* 0x000fe20000000800 */
[----:B------:R1:W-:Y:S01]  /*9390*/  @!P5 LDGSTS.E.BYPASS.LTC128B.128 [R222+0xa000], [R174.64+0x80] ;  /* 0x0a000080aededfae */ /* 0x0003e2000b901d54 */
[C---:B------:R-:W-:Y:S02]  /*93a0*/  IADD3 R148, P1, R0.reuse, UR27, RZ ;  /* 0x0000001b00947c10 */ /* 0x040fe4000ff3e0ff */
[----:B------:R-:W-:Y:S01]  /*93b0*/  @!P6 LEA.HI.X R179, R0, c[0x0][0x16c], R177, 0x1, P2 ;  /* 0x00005b0000b3ea11 */ /* 0x000fe200010f0cb1 */
[----:B------:R1:W-:Y:S01]  /*93c0*/  @P4 STS.128 [R222+0xc000], RZ ;  /* 0x00c000ffde004388 */ /* 0x0003e20000000c00 */
[----:B------:R-:W-:Y:S02]  /*93d0*/  IADD3.X R2, R177, UR25, RZ, P1, !PT ;  /* 0x00000019b1027c10 */ /* 0x000fe40008ffe4ff */
[C---:B------:R-:W-:Y:S01]  /*93e0*/  @!P6 LEA R176, P1, R148.reuse, c[0x0][0x168], 0x1 ;  /* 0x00005a0094b0ea11 */ /* 0x040fe200078208ff */
[----:B------:R-:W-:Y:S01]  /*93f0*/  @!PT LDS RZ, [RZ] ;  /* 0x00000000fffff984 */ /* 0x000fe20000000800 */
[----:B------:R-:W-:Y:S01]  /*9400*/  @!PT LDS RZ, [RZ] ;  /* 0x00000000fffff984 */ /* 0x000fe20000000800 */
[----:B------:R-:W-:Y:S01]  /*9410*/  @!PT LDS RZ, [RZ] ;  /* 0x00000000fffff984 */ /* 0x000fe20000000800 */
[----:B------:R1:W-:Y:S03]  /*9420*/  @!P4 LDGSTS.E.BYPASS.LTC128B.128 [R222+0xc000], [R174.64+0x100] ;  /* 0x0c000100aedecfae */ /* 0x0003e6000b901d54 */
        /* <DEDUP_REMOVED lines=68> */
.L_x_724:
[----:B------:R-:W2:Y:S01]  /*9870*/  LDL.64 R14, [R1+0x20] ;  /* 0x00002000010e7983 */ /* 0x000ea20000100a00 */
[----:B------:R-:W-:Y:S01]  /*9880*/  UIADD3 UR26, UR15, -UR34, URZ ;  /* 0x800000220f1a7290 */ /* 0x000fe2000fffe03f */
[----:B------:R-:W-:Y:S04]  /*9890*/  DEPBAR.LE SB0, 0x0 ;  /* 0x000080000000791a */ /* 0x000fe80000000000 */
[----:B------:R-:W3:Y:S01]  /*98a0*/  LDL R17, [R1+0x30] ;  /* 0x0000300001117983 */ /* 0x000ee20000100800 */
[----:B------:R-:W-:Y:S01]  /*98b0*/  IMAD.U32 R10, RZ, RZ, UR26 ;  /* 0x0000001aff0a7e24 */ /* 0x000fe2000f8e00ff */
[----:B------:R-:W-:Y:S01]  /*98c0*/  USHF.R.S32.HI UR8, URZ, 0x1f, UR26 ;  /* 0x0000001f3f087899 */ /* 0x000fe2000801141a */
[----:B------:R-:W-:Y:S01]  /*98d0*/  IMAD.U32 R2, RZ, RZ, UR26 ;  /* 0x0000001aff027e24 */ /* 0x000fe2000f8e00ff */
[----:B------:R-:W-:Y:S01]  /*98e0*/  BAR.SYNC.DEFER_BLOCKING 0x0 ;  /* 0x0000000000007b1d */ /* 0x000fe20000010000 */
[----:B------:R-:W-:Y:S01]  /*98f0*/  IMAD.U32 R8, RZ, RZ, UR26 ;  /* 0x0000001aff087e24 */ /* 0x000fe2000f8e00ff */
[----:B------:R-:W-:Y:S01]  /*9900*/  UIMAD UR8, UR8, UR6, URZ ;  /* 0x00000006080872a4 */ /* 0x000fe2000f8e023f */
[----:B------:R-:W-:Y:S01]  /*9910*/  LEA R10, P2, R10, R232, 0x6 ;  /* 0x000000e80a0a7211 */ /* 0x000fe200078430ff */
[----:B------:R-:W-:Y:S01]  /*9920*/  UIMAD.WIDE.U32 UR36, UR26, UR6, URZ ;  /* 0x000000061a2472a5 */ /* 0x000fe2000f8e003f */
[----:B------:R-:W-:Y:S01]  /*9930*/  IMAD.U32 R0, RZ, RZ, UR26 ;  /* 0x0000001aff007e24 */ /* 0x000fe2000f8e00ff */
[----:B------:R-:W-:Y:S01]  /*9940*/  UIMAD UR8, UR26, UR7, UR8 ;  /* 0x000000071a0872a4 */ /* 0x000fe2000f8e0208 */
[----:B------:R-:W-:Y:S01]  /*9950*/  LEA.HI.X.SX32 R11, R2, R233, 0x6, P2 ;  /* 0x000000e9020b7211 */ /* 0x000fe200010f36ff */
[----:B------:R-:W-:Y:S01]  /*9960*/  IMAD.WIDE.U32 R18, R10, c[0x0][0x1a0], RZ ;  /* 0x000068000a127a25 */ /* 0x000fe200078e00ff */
[----:B------:R-:W-:Y:S01]  /*9970*/  LEA R8, P1, R8, R238, 0x6 ;  /* 0x000000ee08087211 */ /* 0x000fe200078230ff */
[----:B------:R-:W-:Y:S02]  /*9980*/  UIADD3 UR8, UR37, UR8, URZ ;  /* 0x0000000825087290 */ /* 0x000fe4000fffe03f */
[----:B------:R-:W-:Y:S01]  /*9990*/  IMAD.U32 R12, RZ, RZ, UR36 ;  /* 0x00000024ff0c7e24 */ /* 0x000fe2000f8e00ff */
[----:B------:R-:W-:Y:S01]  /*99a0*/  LEA.HI.X.SX32 R9, R0, R239, 0x6, P1 ;  /* 0x000000ef00097211 */ /* 0x000fe200008f36ff */
[----:B------:R-:W-:Y:S02]  /*99b0*/  IMAD R0, R11, c[0x0][0x1a0], RZ ;  /* 0x000068000b007a24 */ /* 0x000fe400078e02ff */
[----:B------:R-:W-:Y:S02]  /*99c0*/  IMAD.U32 R6, RZ, RZ, UR26 ;  /* 0x0000001aff067e24 */ /* 0x000fe4000f8e00ff */
[----:B------:R-:W-:Y:S02]  /*99d0*/  IMAD R0, R10, c[0x0][0x1a4], R0 ;  /* 0x000069000a007a24 */ /* 0x000fe400078e0200 */
[----:B------:R-:W-:Y:S01]  /*99e0*/  IMAD.U32 R4, RZ, RZ, UR26 ;  /* 0x0000001aff047e24 */ /* 0x000fe2000f8e00ff */
[----:B------:R-:W-:Y:S01]  /*99f0*/  LEA R6, P0, R6, R236, 0x6 ;  /* 0x000000ec06067211 */ /* 0x000fe200078030ff */
[----:B------:R-:W-:Y:S01]  /*9a00*/  IMAD.IADD R0, R19, 0x1, R0 ;  /* 0x0000000113007824 */ /* 0x000fe200078e0200 */
[----:B------:R-:W-:Y:S01]  /*9a10*/  @P6 STS.128 [R222+0x10000], RZ ;  /* 0x010000ffde006388 */ /* 0x000fe20000000c00 */
[----:B------:R-:W-:Y:S01]  /*9a20*/  IMAD.U32 R5, RZ, RZ, UR26 ;  /* 0x0000001aff057e24 */ /* 0x000fe2000f8e00ff */
[----:B------:R-:W-:Y:S01]  /*9a30*/  LEA R4, P1, R4, R234, 0x6 ;  /* 0x000000ea04047211 */ /* 0x000fe200078230ff */
[----:B------:R-:W-:Y:S02]  /*9a40*/  IMAD.U32 R16, RZ, RZ, UR26 ;  /* 0x0000001aff107e24 */ /* 0x000fe4000f8e00ff */
[----:B------:R-:W-:Y:S01]  /*9a50*/  IMAD R2, R9, c[0x0][0x1a0], RZ ;  /* 0x0000680009027a24 */ /* 0x000fe200078e02ff */
[----:B------:R-:W-:Y:S01]  /*9a60*/  LEA.HI.X.SX32 R7, R5, R237, 0x6, P0 ;  /* 0x000000ed05077211 */ /* 0x000fe200000f36ff */
[----:B------:R-:W-:Y:S01]  /*9a70*/  IMAD.U32 R13, RZ, RZ, UR37 ;  /* 0x00000025ff0d7e24 */ /* 0x000fe2000f8e00ff */
[----:B------:R-:W-:Y:S01]  /*9a80*/  LEA.HI.X.SX32 R5, R16, R235, 0x6, P1 ;  /* 0x000000eb10057211 */ /* 0x000fe200008f36ff */
[----:B------:R-:W-:Y:S02]  /*9a90*/  IMAD R2, R8, c[0x0][0x1a4], R2 ;  /* 0x0000690008027a24 */ /* 0x000fe400078e0202 */
[----:B------:R-:W-:Y:S02]  /*9aa0*/  IMAD R7, R7, c[0x0][0x1a0], RZ ;  /* 0x0000680007077a24 */ /* 0x000fe400078e02ff */
[----:B------:R-:W-:Y:S02]  /*9ab0*/  IMAD R5, R5, c[0x0][0x1a0], RZ ;  /* 0x0000680005057a24 */ /* 0x000fe400078e02ff */
[----:B------:R-:W-:Y:S02]  /*9ac0*/  IMAD R7, R6, c[0x0][0x1a4], R7 ;  /* 0x0000690006077a24 */ /* 0x000fe400078e0207 */
[C---:B------:R-:W-:Y:S04]  /*9ad0*/  IMAD.WIDE.U32 R20, R4.reuse, c[0x0][0x1a0], RZ ;  /* 0x0000680004147a25 */ /* 0x040fe800078e00ff */
[----:B------:R-:W-:Y:S04]  /*9ae0*/  IMAD R4, R4, c[0x0][0x1a4], R5 ;  /* 0x0000690004047a24 */ /* 0x000fe800078e0205 */
[----:B------:R-:W-:Y:S02]  /*9af0*/  IMAD.IADD R4, R21, 0x1, R4 ;  /* 0x0000000115047824 */ /* 0x000fe400078e0204 */
[----:B--2---:R-:W-:Y:S01]  /*9b00*/  IMAD.U32 R15, RZ, RZ, UR8 ;  /* 0x00000008ff0f7e24 */ /* 0x004fe2000f8e00ff */
[C---:B------:R-:W-:Y:S01]  /*9b10*/  LEA R14, P2, R12.reuse, R14, 0x6 ;  /* 0x0000000e0c0e7211 */ /* 0x040fe200078430ff */
[----:B------:R-:W-:Y:S03]  /*9b20*/  UIADD3 UR8, UR18, -UR34, URZ ;  /* 0x8000002212087290 */ /* 0x000fe6000fffe03f */
[----:B---3--:R-:W-:Y:S01]  /*9b30*/  LEA.HI.X R15, R12, R17, R15, 0x6, P2 ;  /* 0x000000110c0f7211 */ /* 0x008fe200010f340f */
[----:B------:R-:W-:Y:S01]  /*9b40*/  IMAD.WIDE.U32 R16, R8, c[0x0][0x1a0], RZ ;  /* 0x0000680008107a25 */ /* 0x000fe200078e00ff */
[-C--:B------:R-:W-:Y:S03]  /*9b50*/  LEA R10, P2, R18, R241.reuse, 0x1 ;  /* 0x000000f1120a7211 */ /* 0x080fe600078408ff */
[----:B------:R-:W-:Y:S01]  /*9b60*/  IMAD.WIDE.U32 R12, R6, c[0x0][0x1a0], RZ ;  /* 0x00006800060c7a25 */ /* 0x000fe200078e00ff */
[-C--:B------:R-:W-:Y:S02]  /*9b70*/  LEA.HI.X R11, R18, R240.reuse, R0, 0x1, P2 ;  /* 0x000000f0120b7211 */ /* 0x080fe400010f0c00 */
[----:B------:R-:W-:Y:S01]  /*9b80*/  @!P6 LEA R18, P2, R14, c[0x0][0x170], 0x1 ;  /* 0x00005c000e12ea11 */ /* 0x000fe200078408ff */
[----:B------:R-:W-:Y:S01]  /*9b90*/  IMAD.IADD R2, R17, 0x1, R2 ;  /* 0x0000000111027824 */ /* 0x000fe200078e0202 */
[-C--:B------:R-:W-:Y:S01]  /*9ba0*/  LEA R8, P1, R16, R241.reuse, 0x1 ;  /* 0x000000f110087211 */ /* 0x080fe200078208ff */
[----:B------:R-:W-:Y:S01]  /*9bb0*/  IMAD.IADD R7, R13, 0x1, R7 ;  /* 0x000000010d077824 */ /* 0x000fe200078e0207 */
[----:B------:R-:W-:Y:S02]  /*9bc0*/  @!P6 LEA.HI.X R19, R14, c[0x0][0x174], R15, 0x1, P2 ;  /* 0x00005d000e13ea11 */ /* 0x000fe400010f0c0f */
[-C--:B------:R-:W-:Y:S02]  /*9bd0*/  LEA R6, P0, R12, R241.reuse, 0x1 ;  /* 0x000000f10c067211 */ /* 0x080fe400078008ff */
[-C--:B------:R-:W-:Y:S01]  /*9be0*/  LEA.HI.X R9, R16, R240.reuse, R2, 0x1, P1 ;  /* 0x000000f010097211 */ /* 0x080fe200008f0c02 */
[----:B------:R-:W-:Y:S01]  /*9bf0*/  @!PT LDS RZ, [RZ] ;  /* 0x00000000fffff984 */ /* 0x000fe20000000800 */
[----:B------:R-:W-:Y:S01]  /*9c00*/  @!PT LDS RZ, [RZ] ;  /* 0x00000000fffff984 */ /* 0x000fe20000000800 */
[----:B------:R-:W-:Y:S01]  /*9c10*/  @!PT LDS RZ, [RZ] ;  /* 0x00000000fffff984 */ /* 0x000fe20000000800 */
[----:B------:R1:W-:Y:S01]  /*9c20*/  @!P6 LDGSTS.E.BYPASS.LTC128B.128 [R222+0x10000], [R18.64] ;  /* 0x1000000012deefae */ /* 0x0003e2000b901d54 */
[-C--:B------:R-:W-:Y:S02]  /*9c30*/  LEA.HI.X R7, R12, R240.reuse, R7, 0x1, P0 ;  /* 0x000000f00c077211 */ /* 0x080fe400000f0c07 */
[----:B------:R-:W-:Y:S01]  /*9c40*/  LEA R12, P0, R20, R241, 0x1 ;  /* 0x000000f1140c7211 */ /* 0x000fe200078008ff */
[----:B------:R-:W-:Y:S01]  /*9c50*/  @P5 STS.128 [R222+0x12000], RZ ;  /* 0x012000ffde005388 */ /* 0x000fe20000000c00 */
[----:B------:R-:W-:Y:S02]  /*9c60*/  IADD3 R2, P1, R14, UR10, RZ ;  /* 0x0000000a0e027c10 */ /* 0x000fe4000ff3e0ff */
[----:B------:R-:W-:Y:S01]  /*9c70*/  LEA.HI.X R13, R20, R240, R4, 0x1, P0 ;  /* 0x000000f0140d7211 */ /* 0x000fe200000f0c04 */
[----:B------:R-:W-:Y:S01]  /*9c80*/  @!PT LDS RZ, [RZ] ;  /* 0x00000000fffff984 */ /* 0x000fe20000000800 */
[----:B------:R-:W-:Y:S01]  /*9c90*/  @!PT LDS RZ, [RZ] ;  /* 0x00000000fffff984 */ /* 0x000fe20000000800 */
[----:B------:R-:W-:Y:S01]  /*9ca0*/  @!PT LDS RZ, [RZ] ;  /* 0x00000000fffff984 */ /* 0x000fe20000000800 */
[----:B------:R2:W-:Y:S01]  /*9cb0*/  @!P5 LDGSTS.E.BYPASS.LTC128B.128 [R222+0x12000], [R10.64+0x80] ;  /* 0x120000800adedfae */ /* 0x0005e2000b901d54 */
[C---:B------:R-:W-:Y:S02]  /*9cc0*/  @!P6 LEA R16, P2, R2.reuse, c[0x0][0x170], 0x1 ;  /* 0x00005c000210ea11 */ /* 0x040fe400078408ff */
[----:B------:R-:W-:Y:S01]  /*9cd0*/  IADD3.X R4, R15, UR12, RZ, P1, !PT ;  /* 0x0000000c0f047c10 */ /* 0x000fe20008ffe4ff */
[----:B------:R-:W-:Y:S01]  /*9ce0*/  @P4 STS.128 [R222+0x14000], RZ ;  /* 0x014000ffde004388 */ /* 0x000fe20000000c00 */
        /* <DEDUP_REMOVED lines=15> */
[C---:B------:R-:W-:Y:S01]  /*9de0*/  @!P6 LEA R4, P0, R5.reuse, c[0x0][0x170], 0x1 ;  /* 0x00005c000504ea11 */ /* 0x040fe200078008ff */
[----:B------:R-:W-:Y:S01]  /*9df0*/  IMAD.U32 R0, RZ, RZ, UR8 ;  /* 0x00000008ff007e24 */ /* 0x000fe2000f8e00ff */
[----:B------:R-:W-:Y:S01]  /*9e00*/  IADD3.X R20, R2, UR12, RZ, P1, !PT ;  /* 0x0000000c02147c10 */ /* 0x000fe20008ffe4ff */
[----:B------:R-:W-:Y:S03]  /*9e10*/  @P6 STS.128 [R222+0x10800], RZ ;  /* 0x010800ffde006388 */ /* 0x000fe60000000c00 */
[----:B------:R-:W-:Y:S01]  /*9e20*/  @!P6 LEA.HI.X R5, R5, c[0x0][0x174], R20, 0x1, P0 ;  /* 0x00005d000505ea11 */ /* 0x000fe200000f0c14 */
        /* <DEDUP_REMOVED lines=64> */
[----:B------:R-:W2:Y:S04]  /*a230*/  LDSM.16.M88.4 R168, [R151+0x9800] ;  /* 0x0098000097a8783b */ /* 0x000ea80000000200 */
[----:B------:R-:W-:Y:S04]  /*a240*/  LDSM.16.M88.4 R172, [R203] ;  /* 0x00000000cbac783b */ /* 0x000fe80000000200 */
[----:B------:R-:W5:Y:S04]  /*a250*/  LDSM.16.M88.4 R176, [R206] ;  /* 0x00000000ceb0783b */ /* 0x000f680000000200 */
[----:B------:R-:W1:Y:S04]  /*a260*/  LDSM.16.M88.4 R180, [R221] ;  /* 0x00000000ddb4783b */ /* 0x000e680000000200 */
[----:B------:R-:W1:Y:S04]  /*a270*/  LDSM.16.M88.4 R184, [R220] ;  /* 0x00000000dcb8783b */ /* 0x000e680000000200 */
        /* <DEDUP_REMOVED lines=36> */
[----:B------:R-:W4:Y:S03]  /*a4c0*/  LDSM.16.M88.4 R184, [R151+0xa000] ;  /* 0x00a0000097b8783b */ /* 0x000f260000000200 */
[C---:B-----5:R-:W-:Y:S08]  /*a4d0*/  HMMA.16816.F32 R4, R172.reuse, R188, R4 ;  /* 0x000000bcac04723c */ /* 0x060ff00000001804 */
[C---:B------:R-:W-:Y:S01]  /*a4e0*/  HMMA.16816.F32 R8, R172.reuse, R190, R8 ;  /* 0x000000beac08723c */ /* 0x040fe20000001808 */
[----:B------:R-:W5:Y:S07]  /*a4f0*/  LDSM.16.M88.4 R188, [R151+0xa800] ;  /* 0x00a8000097bc783b */ /* 0x000f6e0000000200 */
        /* <DEDUP_REMOVED lines=9> */
[----:B------:R-:W3:Y:S03]  /*a590*/  LDSM.16.M88.4 R180, [R218] ;  /* 0x00000000dab4783b */ /* 0x000ee60000000200 */
[C---:B----4-:R-:W-:Y:S08]  /*a5a0*/  HMMA.16816.F32 R4, R168.reuse, R184, R4 ;  /* 0x000000b8a804723c */ /* 0x050ff00000001804 */
[C---:B------:R-:W-:Y:S01]  /*a5b0*/  HMMA.16816.F32 R8, R168.reuse, R186, R8 ;  /* 0x000000baa808723c */ /* 0x040fe20000001808 */
[----:B------:R-:W4:Y:S07]  /*a5c0*/  LDSM.16.M88.4 R184, [R217] ;  /* 0x00000000d9b8783b */ /* 0x000f2e0000000200 */
[C---:B-----5:R-:W-:Y:S08]  /*a5d0*/  HMMA.16816.F32 R12, R168.reuse, R188, R12 ;  /* 0x000000bca80c723c */ /* 0x060ff0000000180c */
[C---:B------:R-:W-:Y:S01]  /*a5e0*/  HMMA.16816.F32 R16, R168.reuse, R190, R16 ;  /* 0x000000bea810723c */ /* 0x040fe20000001810 */
[----:B------:R-:W5:Y:S07]  /*a5f0*/  LDSM.16.M88.4 R188, [R216] ;  /* 0x00000000d8bc783b */ /* 0x000f6e0000000200 */
        /* <DEDUP_REMOVED lines=10> */
[C---:B----4-:R-:W-:Y:S08]  /*a6a0*/  HMMA.16816.F32 R12, R172.reuse, R184, R12 ;  /* 0x000000b8ac0c723c */ /* 0x050ff0000000180c */
[C---:B------:R-:W-:Y:S01]  /*a6b0*/  HMMA.16816.F32 R16, R172.reuse, R186, R16 ;  /* 0x000000baac10723c */ /* 0x040fe20000001810 */
[----:B------:R-:W4:Y:S07]  /*a6c0*/  LDSM.16.M88.4 R184, [R201+0xb000] ;  /* 0x00b00000c9b8783b */ /* 0x000f2e0000000200 */
[C---:B-----5:R-:W-:Y:S08]  /*a6d0*/  HMMA.16816.F32 R20, R172.reuse, R188, R20 ;  /* 0x000000bcac14723c */ /* 0x060ff00000001814 */
[C---:B------:R-:W-:Y:S01]  /*a6e0*/  HMMA.16816.F32 R24, R172.reuse, R190, R24 ;  /* 0x000000beac18723c */ /* 0x040fe20000001818 */
[----:B------:R-:W5:Y:S07]  /*a6f0*/  LDSM.16.M88.4 R188, [R201+0xb800] ;  /* 0x00b80000c9bc783b */ /* 0x000f6e0000000200 */
[C---:B-1----:R-:W-:Y:S08]  /*a700*/  HMMA.16816.F32 R28, R172.reuse, R192, R28 ;  /* 0x000000c0ac1c723c */ /* 0x042ff0000000181c */
[----:B------:R-:W-:Y:S01]  /*a710*/  HMMA.16816.F32 R32, R172, R194, R32 ;  /* 0x000000c2ac20723c */ /* 0x000fe20000001820 */
[----:B------:R-:W-:Y:S04]  /*a720*/  LDSM.16.M88.4 R172, [R204+0x2000] ;  /* 0x00200000ccac783b */ /* 0x000fe80000000200 */
[----:B------:R-:W-:Y:S03]  /*a730*/  LDSM.16.M88.4 R192, [R200+0x2800] ;  /* 0x00280000c8c0783b */ /* 0x000fe60000000200 */
[C---:B--2---:R-:W-:Y:S08]  /*a740*/  HMMA.16816.F32 R4, R168.reuse, R176, R4 ;  /* 0x000000b0a804723c */ /* 0x044ff00000001804 */
        /* <DEDUP_REMOVED lines=8> */
[C---:B-----5:R-:W-:Y:S08]  /*a7d0*/  HMMA.16816.F32 R28, R168.reuse, R188, R28 ;  /* 0x000000bca81c723c */ /* 0x060ff0000000181c */
        /* <DEDUP_REMOVED lines=11> */
[----:B------:R-:W-:Y:S07]  /*a890*/  LDSM.16.M88.4 R180, [R203+0x4000] ;  /* 0x00400000cbb4783b */ /* 0x000fee0000000200 */
[C---:B---3--:R-:W-:Y:S08]  /*a8a0*/  HMMA.16816.F32 R28, R172.reuse, R184, R28 ;  /* 0x000000b8ac1c723c */ /* 0x048ff0000000181c */
[----:B------:R-:W-:Y:S01]  /*a8b0*/  HMMA.16816.F32 R32, R172, R186, R32 ;  /* 0x000000baac20723c */ /* 0x000fe20000001820 */
[----:B------:R-:W2:Y:S04]  /*a8c0*/  LDSM.16.M88.4 R172, [R151+0xd800] ;  /* 0x00d8000097ac783b */ /* 0x000ea80000000200 */
[----:B------:R-:W3:Y:S03]  /*a8d0*/  LDSM.16.M88.4 R184, [R214] ;  /* 0x00000000d6b8783b */ /* 0x000ee60000000200 */
[C---:B----4-:R-:W-:Y:S08]  /*a8e0*/  HMMA.16816.F32 R4, R168.reuse, R188, R4 ;  /* 0x000000bca804723c */ /* 0x050ff00000001804 */
[C---:B------:R-:W-:Y:S01]  /*a8f0*/  HMMA.16816.F32 R8, R168.reuse, R190, R8 ;  /* 0x000000bea808723c */ /* 0x040fe20000001808 */
[----:B------:R-:W4:Y:S07]  /*a900*/  LDSM.16.M88.4 R188, [R213] ;  /* 0x00000000d5bc783b */ /* 0x000f2e0000000200 */
[C---:B-1----:R-:W-:Y:S08]  /*a910*/  HMMA.16816.F32 R12, R168.reuse, R176, R12 ;  /* 0x000000b0a80c723c */ /* 0x042ff0000000180c */
[C---:B------:R-:W-:Y:S01]  /*a920*/  HMMA.16816.F32 R16, R168.reuse, R178, R16 ;  /* 0x000000b2a810723c */ /* 0x040fe20000001810 */
[----:B------:R-:W1:Y:S07]  /*a930*/  LDSM.16.M88.4 R176, [R212] ;  /* 0x00000000d4b0783b */ /* 0x000e6e0000000200 */
[C---:B-----5:R-:W-:Y:S08]  /*a940*/  HMMA.16816.F32 R20, R168.reuse, R192, R20 ;  /* 0x000000c0a814723c */ /* 0x060ff00000001814 */
[C---:B------:R-:W-:Y:S01]  /*a950*/  HMMA.16816.F32 R24, R168.reuse, R194, R24 ;  /* 0x000000c2a818723c */ /* 0x040fe20000001818 */
[----:B------:R-:W-:Y:S07]  /*a960*/  LDSM.16.M88.4 R192, [R201+0xc800] ;  /* 0x00c80000c9c0783b */ /* 0x000fee0000000200 */
[C---:B--2---:R-:W-:Y:S08]  /*a970*/  HMMA.16816.F32 R28, R168.reuse, R172, R28 ;  /* 0x000000aca81c723c */ /* 0x044ff0000000181c */
[----:B------:R-:W-:Y:S01]  /*a980*/  HMMA.16816.F32 R32, R168, R174, R32 ;  /* 0x000000aea820723c */ /* 0x000fe20000001820 */
[----:B------:R-:W2:Y:S04]  /*a990*/  LDSM.16.M88.4 R168, [R211] ;  /* 0x00000000d3a8783b */ /* 0x000ea80000000200 */
[----:B------:R-:W-:Y:S03]  /*a9a0*/  LDSM.16.M88.4 R172, [R205+0x4000] ;  /* 0x00400000cdac783b */ /* 0x000fe60000000200 */
        /* <DEDUP_REMOVED lines=38> */
[----:B------:R-:W-:Y:S03]  /*ac10*/  LDSM.16.M88.4 R188, [R209] ;  /* 0x00000000d1bc783b */ /* 0x000fe60000000200 */
[C---:B-1----:R-:W-:Y:S08]  /*ac20*/  HMMA.16816.F32 R4, R172.reuse, R176, R4 ;  /* 0x000000b0ac04723c */ /* 0x042ff00000001804 */
[C---:B------:R-:W-:Y:S01]  /*ac30*/  HMMA.16816.F32 R8, R172.reuse, R178, R8 ;  /* 0x000000b2ac08723c */ /* 0x040fe20000001808 */
[----:B------:R-:W1:Y:S07]  /*ac40*/  LDSM.16.M88.4 R176, [R210] ;  /* 0x00000000d2b0783b */ /* 0x000e6e0000000200 */
[C---:B--2---:R-:W-:Y:S08]  /*ac50*/  HMMA.16816.F32 R12, R172.reuse, R180, R12 ;  /* 0x000000b4ac0c723c */ /* 0x044ff0000000180c */
[C---:B------:R-:W-:Y:S01]  /*ac60*/  HMMA.16816.F32 R16, R172.reuse, R182, R16 ;  /* 0x000000b6ac10723c */ /* 0x040fe20000001810 */
[----:B------:R-:W2:Y:S07]  /*ac70*/  LDSM.16.M88.4 R180, [R208] ;  /* 0x00000000d0b4783b */ /* 0x000eae0000000200 */
[C---:B---3--:R-:W-:Y:S08]  /*ac80*/  HMMA.16816.F32 R20, R172.reuse, R184, R20 ;  /* 0x000000b8ac14723c */ /* 0x048ff00000001814 */
[C---:B------:R-:W-:Y:S01]  /*ac90*/  HMMA.16816.F32 R24, R172.reuse, R186, R24 ;  /* 0x000000baac18723c */ /* 0x040fe20000001818 */
[----:B------:R-:W3:Y:S07]  /*aca0*/  LDSM.16.M88.4 R184, [R207] ;  /* 0x00000000cfb8783b */ /* 0x000eee0000000200 */
[C---:B-----5:R-:W-:Y:S08]  /*acb0*/  HMMA.16816.F32 R28, R172.reuse, R192, R28 ;  /* 0x000000c0ac1c723c */ /* 0x060ff0000000181c */
        /* <DEDUP_REMOVED lines=21> */
[----:B------:R-:W3:Y:S07]  /*ae10*/  LDSM.16.M88.4 R188, [R200+0x7000] ;  /* 0x00700000c8bc783b */ /* 0x000eee0000000200 */
[C---:B------:R-:W-:Y:S08]  /*ae20*/  HMMA.16816.F32 R20, R172.reuse, R192, R20 ;  /* 0x000000c0ac14723c */ /* 0x040ff00000001814 */
[C---:B------:R-:W-:Y:S01]  /*ae30*/  HMMA.16816.F32 R24, R172.reuse, R194, R24 ;  /* 0x000000c2ac18723c */ /* 0x040fe20000001818 */
[----:B------:R-:W4:Y:S01]  /*ae40*/  LDSM.16.M88.4 R192, [R200+0x7800] ;  /* 0x00780000c8c0783b */ /* 0x000f220000000200 */
[----:B------:R-:W-:Y:S04]  /*ae50*/  DEPBAR.LE SB0, 0x0 ;  /* 0x000080000000791a */ /* 0x000fe80000000000 */
[----:B------:R-:W-:Y:S02]  /*ae60*/  BAR.SYNC.DEFER_BLOCKING 0x0 ;  /* 0x0000000000007b1d */ /* 0x000fe40000010000 */
[C---:B--2---:R-:W-:Y:S08]  /*ae70*/  HMMA.16816.F32 R28, R172.reuse, R180, R28 ;  /* 0x000000b4ac1c723c */ /* 0x044ff0000000181c */
[----:B------:R-:W-:Y:S07]  /*ae80*/  HMMA.16816.F32 R32, R172, R182, R32 ;  /* 0x000000b6ac20723c */ /* 0x000fee0000001820 */
[C---:B------:R-:W-:Y:S01]  /*ae90*/  LEA R174, P2, R0.reuse, R238, 0x6 ;  /* 0x000000ee00ae7211 */ /* 0x040fe200078430ff */
[C---:B-1----:R-:W-:Y:S05]  /*aea0*/  HMMA.16816.F32 R4, R168.reuse, R176, R4 ;  /* 0x000000b0a804723c */ /* 0x042fea0000001804 */
[C---:B------:R-:W-:Y:S02]  /*aeb0*/  LEA.HI.X.SX32 R175, R0.reuse, R239, 0x6, P2 ;  /* 0x000000ef00af7211 */ /* 0x040fe400010f36ff */
[C---:B------:R-:W-:Y:S01]  /*aec0*/  LEA R172, P1, R0.reuse, R236, 0x6 ;  /* 0x000000ec00ac7211 */ /* 0x040fe200078230ff */
[C---:B------:R-:W-:Y:S04]  /*aed0*/  HMMA.16816.F32 R8, R168.reuse, R178, R8 ;  /* 0x000000b2a808723c */ /* 0x040fe80000001808 */
[C---:B------:R-:W-:Y:S01]  /*aee0*/  LEA.HI.X.SX32 R173, R0.reuse, R237, 0x6, P1 ;  /* 0x000000ed00ad7211 */ /* 0x040fe200008f36ff */
[----:B------:R-:W-:Y:S02]  /*aef0*/  IMAD R2, R175, c[0x0][0x198], RZ ;  /* 0x00006600af027a24 */ /* 0x000fe400078e02ff */
[----:B------:R-:W-:Y:S01]  /*af00*/  LEA R178, P0, R0, R232, 0x6 ;  /* 0x000000e800b27211 */ /* 0x000fe200078030ff */
[C---:B------:R-:W-:Y:S04]  /*af10*/  HMMA.16816.F32 R12, R168.reuse, R184, R12 ;  /* 0x000000b8a80c723c */ /* 0x040fe8000000180c */
[----:B------:R-:W-:Y:S01]  /*af20*/  IMAD R2, R174, c[0x0][0x19c], R2 ;  /* 0x00006700ae027a24 */ /* 0x000fe200078e0202 */
        /* <DEDUP_REMOVED lines=9> */
[----:B------:R-:W-:Y:S02]  /*afc0*/  IMAD R148, R177, c[0x0][0x198], RZ ;  /* 0x00006600b1947a24 */ /* 0x000fe400078e02ff */
[C---:B------:R-:W-:Y:S04]  /*afd0*/  HMMA.16816.F32 R24, R168.reuse, R190, R24 ;  /* 0x000000bea818723c */ /* 0x040fe80000001818 */
[----:B------:R-:W-:Y:S02]  /*afe0*/  IMAD R0, R178, c[0x0][0x19c], R0 ;  /* 0x00006700b2007a24 */ /* 0x000fe400078e0200 */
[----:B------:R-:W-:Y:S02]  /*aff0*/  IMAD R148, R176, c[0x0][0x19c], R148 ;  /* 0x00006700b0947a24 */ /* 0x000fe400078e0294 */
[----:B------:R-:W-:Y:S01]  /*b000*/  IMAD.IADD R150, R181, 0x1, R150 ;  /* 0x00000001b5967824 */ /* 0x000fe200078e0296 */
[C---:B----4-:R-:W-:Y:S08]  /*b010*/  HMMA.16816.F32 R28, R168.reuse, R192, R28 ;  /* 0x000000c0a81c723c */ /* 0x050ff0000000181c */
[----:B------:R-:W-:Y:S07]  /*b020*/  HMMA.16816.F32 R32, R168, R194, R32 ;  /* 0x000000c2a820723c */ /* 0x000fee0000001820 */
[----:B------:R-:W-:Y:S05]  /*b030*/  IMAD.WIDE.U32 R168, R174, c[0x0][0x198], RZ ;  /* 0x00006600aea87a25 */ /* 0x000fea00078e00ff */
[-C--:B------:R-:W-:Y:S01]  /*b040*/  LEA R172, P0, R168, R243.reuse, 0x1 ;  /* 0x000000f3a8ac7211 */ /* 0x080fe200078008ff */
[----:B------:R-:W-:Y:S02]  /*b050*/  IMAD.IADD R2, R169, 0x1, R2 ;  /* 0x00000001a9027824 */ /* 0x000fe400078e0202 */
[----:B------:R-:W-:Y:S03]  /*b060*/  IMAD.WIDE.U32 R170, R178, c[0x0][0x198], RZ ;  /* 0x00006600b2aa7a25 */ /* 0x000fe600078e00ff */
[-C--:B------:R-:W-:Y:S01]  /*b070*/  LEA.HI.X R173, R168, R242.reuse, R2, 0x1, P0 ;  /* 0x000000f2a8ad7211 */ /* 0x080fe200000f0c02 */
[----:B------:R-:W-:Y:S01]  /*b080*/  IMAD.IADD R0, R171, 0x1, R0 ;  /* 0x00000001ab007824 */ /* 0x000fe200078e0200 */
[----:B------:R-:W-:Y:S01]  /*b090*/  ISETP.LT.AND P0, PT, RZ, UR26, PT ;  /* 0x0000001aff007c0c */ /* 0x000fe2000bf01270 */
[----:B------:R-:W-:Y:S01]  /*b0a0*/  IMAD.WIDE.U32 R178, R176, c[0x0][0x198], RZ ;  /* 0x00006600b0b27a25 */ /* 0x000fe200078e00ff */
[CC--:B------:R-:W-:Y:S03]  /*b0b0*/  LEA R174, P1, R170.reuse, R243.reuse, 0x1 ;  /* 0x000000f3aaae7211 */ /* 0x0c0fe600078208ff */
[----:B------:R-:W-:Y:S01]  /*b0c0*/  IMAD.IADD R148, R179, 0x1, R148 ;  /* 0x00000001b3947824 */ /* 0x000fe200078e0294 */
[-C--:B------:R-:W-:Y:S02]  /*b0d0*/  LEA.HI.X R175, R170, R242.reuse, R0, 0x1, P1 ;  /* 0x000000f2aaaf7211 */ /* 0x080fe400008f0c00 */
[-C--:B------:R-:W-:Y:S02]  /*b0e0*/  LEA R170, P2, R180, R243.reuse, 0x1 ;  /* 0x000000f3b4aa7211 */ /* 0x080fe400078408ff */
[----:B------:R-:W-:Y:S02]  /*b0f0*/  LEA R168, P1, R178, R243, 0x1 ;  /* 0x000000f3b2a87211 */ /* 0x000fe400078208ff */
[-C--:B------:R-:W-:Y:S02]  /*b100*/  LEA.HI.X R171, R180, R242.reuse, R150, 0x1, P2 ;  /* 0x000000f2b4ab7211 */ /* 0x080fe400010f0c96 */
[----:B------:R-:W-:Y:S01]  /*b110*/  LEA.HI.X R169, R178, R242, R148, 0x1, P1 ;  /* 0x000000f2b2a97211 */ /* 0x000fe200008f0c94 */
[----:B------:R-:W-:-:S05]  /*b120*/  @P0 BRA `(.L_x_726) ;  /* 0xffffe06000000947 */ /* 0x000fca000383ffff */
.L_x_725:
[----:B------:R-:W2:Y:S01]  /*b130*/  LDL R0, [R1+0x8] ;  /* 0x0000080001007983 */ /* 0x000ea20000100800 */
[----:B------:R-:W-:Y:S01]  /*b140*/  MOV R2, UR26 ;  /* 0x0000001a00027c02 */ /* 0x000fe20008000f00 */
[----:B------:R-:W-:Y:S02]  /*b150*/  USHF.L.U32 UR24, UR26, 0x1, URZ ;  /* 0x000000011a187899 */ /* 0x000fe4000800063f */
[----:B------:R-:W-:Y:S02]  /*b160*/  UIADD3 UR19, UR22, -0x61c88647, URZ ;  /* 0x9e3779b916137890 */ /* 0x000fe4000fffe03f */
[----:B------:R-:W-:Y:S02]  /*b170*/  UIADD3 UR9, UR22, -0x4ab325aa, URZ ;  /* 0xb54cda5616097890 */ /* 0x000fe4000fffe03f */
[----:B------:R-:W-:Y:S02]  /*b180*/  UIADD3 UR8, UR23, 0x646e171e, URZ ;  /* 0x646e171e17087890 */ /* 0x000fe4000fffe03f */
[----:B------:R-:W-:Y:S01]  /*b190*/  UIADD3 UR34, UR34, 0x1, URZ ;  /* 0x0000000122227890 */ /* 0x000fe2000fffe03f */
[----:B--2---:R-:W-:Y:S05]  /*b1a0*/  IMAD R2, R2, -0x40, R0 ;  /* 0xffffffc002027824 */ /* 0x004fea00078e0200 */
[C---:B------:R-:W-:Y:S02]  /*b1b0*/  IADD3 R0, R2.reuse, -0x1, RZ ;  /* 0xffffffff02007810 */ /* 0x040fe40007ffe0ff */
[----:B-1----:R-:W-:Y:S02]  /*b1c0*/  IADD3 R168, R2, -0x9, RZ ;  /* 0xfffffff702a87810 */ /* 0x002fe40007ffe0ff */
[----:B------:R-:W-:Y:S02]  /*b1d0*/  ISETP.GE.AND P1, PT, R0, RZ, PT ;  /* 0x000000ff0000720c */ /* 0x000fe40003f26270 */
[----:B------:R-:W-:Y:S02]  /*b1e0*/  IABS R148, R2 ;  /* 0x0000000200947213 */ /* 0x000fe40000000000 */
[----:B------:R-:W-:Y:S02]  /*b1f0*/  IADD3 R150, R2, -0x8, RZ ;  /* 0xfffffff802967810 */ /* 0x000fe40007ffe0ff */
[----:B------:R1:W2:Y:S02]  /*b200*/  I2F R180, R148 ;  /* 0x0000009400b47306 */ /* 0x0002a40000201400 */
[----:B------:R-:W-:Y:S05]  /*b210*/  ISETP.GE.AND P2, PT, R150, RZ, PT ;  /* 0x000000ff9600720c */ /* 0x000fea0003f46270 */
[----:B------:R-:W-:Y:S02]  /*b220*/  @!P1 IADD3 R0, -R2, 0x1, RZ ;  /* 0x0000000102009810 */ /* 0x000fe40007ffe1ff */
[----:B------:R-:W-:Y:S02]  /*b230*/  ISETP.GE.AND P1, PT, R168, RZ, PT ;  /* 0x000000ffa800720c */ /* 0x000fe40003f26270 */
[----:B------:R3:W4:Y:S04]  /*b240*/  I2F R179, R0 ;  /* 0x0000000000b37306 */ /* 0x0007280000201400 */
[C---:B------:R-:W-:Y:S06]  /*b250*/  @!P2 IADD3 R150, -R2.reuse, 0x8, RZ ;  /* 0x000000080296a810 */ /* 0x040fec0007ffe1ff */
[----:B------:R5:W5:Y:S01]  /*b260*/  I2F R178, R150 ;  /* 0x0000009600b27306 */ /* 0x000b620000201400 */
[C---:B------:R-:W-:Y:S02]  /*b270*/  @!P1 IADD3 R168, -R2.reuse, 0x9, RZ ;  /* 0x0000000902a89810 */ /* 0x040fe40007ffe1ff */
[----:B-1----:R-:W-:Y:S01]  /*b280*/  IADD3 R148, R2, -0x10, RZ ;  /* 0xfffffff002947810 */ /* 0x002fe20007ffe0ff */
[C---:B--2---:R-:W-:Y:S02]  /*b290*/  FFMA.FTZ R4, R180.reuse, -UR4, R4 ;  /* 0x80000004b4047c23 */ /* 0x044fe40008010004 */
[----:B------:R-:W-:Y:S01]  /*b2a0*/  FFMA.FTZ R10, R180, -UR4, R10 ;  /* 0x80000004b40a7c23 */ /* 0x000fe2000801000a */
[----:B------:R-:W-:Y:S03]  /*b2b0*/  ISETP.GE.AND P2, PT, R148, RZ, PT ;  /* 0x000000ff9400720c */ /* 0x000fe60003f46270 */
[----:B------:R-:W1:Y:S01]  /*b2c0*/  I2F R177, R168 ;  /* 0x000000a800b17306 */ /* 0x000e620000201400 */
[----:B---3--:R-:W-:Y:S01]  /*b2d0*/  IADD3 R0, R2, -0x11, RZ ;  /* 0xffffffef02007810 */ /* 0x008fe20007ffe0ff */
[C---:B----4-:R-:W-:Y:S02]  /*b2e0*/  FFMA.FTZ R5, R179.reuse, -UR4, R5 ;  /* 0x80000004b3057c23 */ /* 0x050fe40008010005 */
[----:B------:R-:W-:Y:S01]  /*b2f0*/  FFMA.FTZ R11, R179, -UR4, R11 ;  /* 0x80000004b30b7c23 */ /* 0x000fe2000801000b */
[----:B------:R-:W-:Y:S05]  /*b300*/  ISETP.GE.AND P1, PT, R0, RZ, PT ;  /* 0x000000ff0000720c */ /* 0x000fea0003f26270 */
[C---:B------:R-:W-:Y:S02]  /*b310*/  @!P2 IADD3 R148, -R2.reuse, 0x10, RZ ;  /* 0x000000100294a810 */ /* 0x040fe40007ffe1ff */
[----:B-----5:R-:W-:Y:S02]  /*b320*/  IADD3 R150, R2, -0x19, RZ ;  /* 0xffffffe702967810 */ /* 0x020fe40007ffe0ff */
[----:B------:R2:W3:Y:S01]  /*b330*/  I2F R176, R148 ;  /* 0x0000009400b07306 */ /* 0x0004e20000201400 */
[C---:B------:R-:W-:Y:S02]  /*b340*/  FFMA.FTZ R8, R178.reuse, -UR4, R8 ;  /* 0x80000004b2087c23 */ /* 0x040fe40008010008 */
[----:B------:R-:W-:Y:S01]  /*b350*/  FFMA.FTZ R14, R178, -UR4, R14 ;  /* 0x80000004b20e7c23 */ /* 0x000fe2000801000e */
[----:B------:R-:W-:Y:S02]  /*b360*/  @!P1 IADD3 R0, -R2, 0x11, RZ ;  /* 0x0000001102009810 */ /* 0x000fe40007ffe1ff */
[----:B------:R-:W-:Y:S01]  /*b370*/  ISETP.GE.AND P1, PT, R150, RZ, PT ;  /* 0x000000ff9600720c */ /* 0x000fe20003f26270 */
[C---:B-1----:R-:W-:Y:S03]  /*b380*/  FFMA.FTZ R9, R177.reuse, -UR4, R9 ;  /* 0x80000004b1097c23 */ /* 0x042fe60008010009 */
[----:B------:R1:W4:Y:S01]  /*b390*/  I2F R175, R0 ;  /* 0x0000000000af7306 */ /* 0x0003220000201400 */
[----:B------:R-:W-:Y:S01]  /*b3a0*/  IADD3 R168, R2, -0x18, RZ ;  /* 0xffffffe802a87810 */ /* 0x000fe20007ffe0ff */
[----:B------:R-:W-:Y:S03]  /*b3b0*/  FFMA.FTZ R15, R177, -UR4, R15 ;  /* 0x80000004b10f7c23 */ /* 0x000fe6000801000f */
[----:B------:R-:W-:Y:S04]  /*b3c0*/  ISETP.GE.AND P2, PT, R168, RZ, PT ;  /* 0x000000ffa800720c */ /* 0x000fe80003f46270 */
[C---:B------:R-:W-:Y:S02]  /*b3d0*/  @!P1 IADD3 R150, -R2.reuse, 0x19, RZ ;  /* 0x0000001902969810 */ /* 0x040fe40007ffe1ff */
[----:B--2---:R-:W-:Y:S02]  /*b3e0*/  IADD3 R148, R2, 0x8, RZ ;  /* 0x0000000802947810 */ /* 0x004fe40007ffe0ff */
[----:B------:R2:W5:Y:S01]  /*b3f0*/  I2F R173, R150 ;  /* 0x0000009600ad7306 */ /* 0x0005620000201400 */
[----:B---3--:R-:W-:Y:S04]  /*b400*/  FFMA.FTZ R12, R176, -UR4, R12 ;  /* 0x80000004b00c7c23 */ /* 0x008fe8000801000c */
[----:B------:R-:W-:Y:S01]  /*b410*/  @!P2 IADD3 R168, -R2, 0x18, RZ ;  /* 0x0000001802a8a810 */ /* 0x000fe20007ffe1ff */
[----:B------:R-:W-:Y:S01]  /*b420*/  FFMA.FTZ R18, R176, -UR4, R18 ;  /* 0x80000004b0127c23 */ /* 0x000fe20008010012 */
[----:B------:R-:W-:Y:S01]  /*b430*/  ISETP.GE.AND P1, PT, R148, RZ, PT ;  /* 0x000000ff9400720c */ /* 0x000fe20003f26270 */
[----:B------:R-:W-:Y:S01]  /*b440*/  LDSM.16.MT88.4 R176, [R197+0x10000] ;  /* 0x01000000c5b0783b */ /* 0x000fe20000004200 */
[----:B-1----:R-:W-:Y:S01]  /*b450*/  IADD3 R0, R2, -0x20, RZ ;  /* 0xffffffe002007810 */ /* 0x002fe20007ffe0ff */
[----:B------:R-:W1:Y:S01]  /*b460*/  I2F R174, R168 ;  /* 0x000000a800ae7306 */ /* 0x000e620000201400 */
[C---:B----4-:R-:W-:Y:S02]  /*b470*/  FFMA.FTZ R13, R175.reuse, -UR4, R13 ;  /* 0x80000004af0d7c23 */ /* 0x050fe4000801000d */
[----:B------:R-:W-:Y:S01]  /*b480*/  ISETP.GE.AND P2, PT, R0, RZ, PT ;  /* 0x000000ff0000720c */ /* 0x000fe20003f46270 */
[----:B------:R-:W-:Y:S06]  /*b490*/  FFMA.FTZ R19, R175, -UR4, R19 ;  /* 0x80000004af137c23 */ /* 0x000fec0008010013 */
[C---:B------:R-:W-:Y:S04]  /*b4a0*/  @!P1 IADD3 R148, -R2.reuse, -0x8, RZ ;  /* 0xfffffff802949810 */ /* 0x040fe80007ffe1ff */
[----:B------:R3:W4:Y:S01]  /*b4b0*/  I2F R183, R148 ;  /* 0x0000009400b77306 */ /* 0x0007220000201400 */
[C---:B--2---:R-:W-:Y:S01]  /*b4c0*/  IADD3 R150, R2.reuse, -0x21, RZ ;  /* 0xffffffdf02967810 */ /* 0x044fe20007ffe0ff */
[C---:B-----5:R-:W-:Y:S01]  /*b4d0*/  FFMA.FTZ R17, R173.reuse, -UR4, R17 ;  /* 0x80000004ad117c23 */ /* 0x060fe20008010011 */
[----:B------:R-:W-:Y:S01]  /*b4e0*/  @!P2 IADD3 R0, -R2, 0x20, RZ ;  /* 0x000000200200a810 */ /* 0x000fe20007ffe1ff */
[----:B------:R-:W-:Y:S01]  /*b4f0*/  FFMA.FTZ R23, R173, -UR4, R23 ;  /* 0x80000004ad177c23 */ /* 0x000fe20008010017 */
[----:B------:R-:W-:Y:S05]  /*b500*/  ISETP.GE.AND P2, PT, R150, RZ, PT ;  /* 0x000000ff9600720c */ /* 0x000fea0003f46270 */
[----:B------:R2:W5:Y:S01]  /*b510*/  I2F R172, R0 ;  /* 0x0000000000ac7306 */ /* 0x0005620000201400 */
[C---:B-1----:R-:W-:Y:S02]  /*b520*/  FFMA.FTZ R16, R174.reuse, -UR4, R16 ;  /* 0x80000004ae107c23 */ /* 0x042fe40008010010 */
[----:B------:R-:W-:Y:S05]  /*b530*/  FFMA.FTZ R22, R174, -UR4, R22 ;  /* 0x80000004ae167c23 */ /* 0x000fea0008010016 */
[C---:B------:R-:W-:Y:S04]  /*b540*/  @!P2 IADD3 R150, -R2.reuse, 0x21, RZ ;  /* 0x000000210296a810 */ /* 0x040fe80007ffe1ff */
[----:B------:R1:W1:Y:S01]  /*b550*/  I2F R171, R150 ;  /* 0x0000009600ab7306 */ /* 0x0002620000201400 */
[----:B---3--:R-:W-:Y:S01]  /*b560*/  IADD3 R148, R2, -0x28, RZ ;  /* 0xffffffd802947810 */ /* 0x008fe20007ffe0ff */
[----:B----4-:R-:W-:Y:S03]  /*b570*/  FFMA.FTZ R6, R183, -UR4, R6 ;  /* 0x80000004b7067c23 */ /* 0x010fe60008010006 */
[----:B------:R-:W-:Y:S02]  /*b580*/  ISETP.GE.AND P2, PT, R148, RZ, PT ;  /* 0x000000ff9400720c */ /* 0x000fe40003f46270 */
[----:B--2---:R-:W-:Y:S01]  /*b590*/  IADD3 R0, R2, 0x7, RZ ;  /* 0x0000000702007810 */ /* 0x004fe20007ffe0ff */
[C---:B-----5:R-:W-:Y:S02]  /*b5a0*/  FFMA.FTZ R20, R172.reuse, -UR4, R20 ;  /* 0x80000004ac147c23 */ /* 0x060fe40008010014 */
[----:B------:R-:W-:Y:S01]  /*b5b0*/  FFMA.FTZ R26, R172, -UR4, R26 ;  /* 0x80000004ac1a7c23 */ /* 0x000fe2000801001a */
[----:B------:R-:W-:Y:S01]  /*b5c0*/  ISETP.GE.AND P1, PT, R0, RZ, PT ;  /* 0x000000ff0000720c */ /* 0x000fe20003f26270 */
[----:B------:R-:W-:Y:S06]  /*b5d0*/  LDSM.16.MT88.4 R172, [R196+0x10000] ;  /* 0x01000000c4ac783b */ /* 0x000fec0000004200 */
[C---:B------:R-:W-:Y:S04]  /*b5e0*/  @!P2 IADD3 R148, -R2.reuse, 0x28, RZ ;  /* 0x000000280294a810 */ /* 0x040fe80007ffe1ff */
[----:B------:R2:W3:Y:S01]  /*b5f0*/  I2F R170, R148 ;  /* 0x0000009400aa7306 */ /* 0x0004e20000201400 */
[C---:B-1----:R-:W-:Y:S01]  /*b600*/  IADD3 R150, R2.reuse, -0x29, RZ ;  /* 0xffffffd702967810 */ /* 0x042fe20007ffe0ff */
[C---:B------:R-:W-:Y:S02]  /*b610*/  FFMA.FTZ R21, R171.reuse, -UR4, R21 ;  /* 0x80000004ab157c23 */ /* 0x040fe40008010015 */
[----:B------:R-:W-:Y:S01]  /*b620*/  FFMA.FTZ R27, R171, -UR4, R27 ;  /* 0x80000004ab1b7c23 */ /* 0x000fe2000801001b */
[----:B------:R-:W-:Y:S02]  /*b630*/  @!P1 IADD3 R0, -R2, -0x7, RZ ;  /* 0xfffffff902009810 */ /* 0x000fe40007ffe1ff */
[----:B------:R-:W-:Y:S03]  /*b640*/  ISETP.GE.AND P1, PT, R150, RZ, PT ;  /* 0x000000ff9600720c */ /* 0x000fe60003f26270 */
[----:B------:R1:W4:Y:S10]  /*b650*/  I2F R184, R0 ;  /* 0x0000000000b87306 */ /* 0x0003340000201400 */
[C---:B------:R-:W-:Y:S02]  /*b660*/  @!P1 IADD3 R150, -R2.reuse, 0x29, RZ ;  /* 0x0000002902969810 */ /* 0x040fe40007ffe1ff */
[----:B--2---:R-:W-:Y:S02]  /*b670*/  IADD3 R148, R2, -0x31, RZ ;  /* 0xffffffcf02947810 */ /* 0x004fe40007ffe0ff */
[----:B------:R2:W5:Y:S01]  /*b680*/  I2F R169, R150 ;  /* 0x0000009600a97306 */ /* 0x0005620000201400 */
[----:B---3--:R-:W-:Y:S01]  /*b690*/  FFMA.FTZ R24, R170, -UR4, R24 ;  /* 0x80000004aa187c23 */ /* 0x008fe20008010018 */
[----:B------:R-:W-:Y:S01]  /*b6a0*/  ISETP.GE.AND P1, PT, R148, RZ, PT ;  /* 0x000000ff9400720c */ /* 0x000fe20003f26270 */
[----:B------:R-:W-:Y:S01]  /*b6b0*/  FFMA.FTZ R30, R170, -UR4, R30 ;  /* 0x80000004aa1e7c23 */ /* 0x000fe2000801001e */
[----:B-1----:R-:W-:Y:S01]  /*b6c0*/  IADD3 R0, R2, -0x30, RZ ;  /* 0xffffffd002007810 */ /* 0x002fe20007ffe0ff */
[----:B----4-:R-:W-:Y:S03]  /*b6d0*/  FFMA.FTZ R7, R184, -UR4, R7 ;  /* 0x80000004b8077c23 */ /* 0x010fe60008010007 */
[----:B------:R-:W-:Y:S07]  /*b6e0*/  ISETP.GE.AND P2, PT, R0, RZ, PT ;  /* 0x000000ff0000720c */ /* 0x000fee0003f46270 */
[C---:B------:R-:W-:Y:S02]  /*b6f0*/  @!P1 IADD3 R148, -R2.reuse, 0x31, RZ ;  /* 0x0000003102949810 */ /* 0x040fe40007ffe1ff */
[C---:B--2---:R-:W-:Y:S01]  /*b700*/  IADD3 R150, R2.reuse, -0x38, RZ ;  /* 0xffffffc802967810 */ /* 0x044fe20007ffe0ff */
[C---:B-----5:R-:W-:Y:S03]  /*b710*/  FFMA.FTZ R25, R169.reuse, -UR4, R25 ;  /* 0x80000004a9197c23 */ /* 0x060fe60008010019 */
[----:B------:R-:W-:Y:S01]  /*b720*/  @!P2 IADD3 R0, -R2, 0x30, RZ ;  /* 0x000000300200a810 */ /* 0x000fe20007ffe1ff */
[----:B------:R-:W-:Y:S01]  /*b730*/  FFMA.FTZ R31, R169, -UR4, R31 ;  /* 0x80000004a91f7c23 */ /* 0x000fe2000801001f */
[----:B------:R-:W-:Y:S02]  /*b740*/  ISETP.GE.AND P2, PT, R150, RZ, PT ;  /* 0x000000ff9600720c */ /* 0x000fe40003f46270 */
[----:B------:R1:W2:Y:S11]  /*b750*/  I2F R168, R0 ;  /* 0x0000000000a87306 */ /* 0x0002b60000201400 */
[----:B------:R-:W-:Y:S04]  /*b760*/  @!P2 IADD3 R150, -R2, 0x38, RZ ;  /* 0x000000380296a810 */ /* 0x000fe80007ffe1ff */
[----:B------:R-:W3:Y:S01]  /*b770*/  I2F R182, R150 ;  /* 0x0000009600b67306 */ /* 0x000ee20000201400 */
[----:B-1----:R-:W-:Y:S01]  /*b780*/  FMNMX.FTZ R0, R4, R3, !PT ;  /* 0x0000000304007209 */ /* 0x002fe20007810000 */
[C---:B--2---:R-:W-:Y:S02]  /*b790*/  FFMA.FTZ R28, R168.reuse, -UR4, R28 ;  /* 0x80000004a81c7c23 */ /* 0x044fe4000801001c */
[----:B------:R-:W-:Y:S01]  /*b7a0*/  FFMA.FTZ R34, R168, -UR4, R34 ;  /* 0x80000004a8227c23 */ /* 0x000fe20008010022 */
[----:B------:R-:W-:Y:S05]  /*b7b0*/  FMNMX.FTZ R181, R5, R0, !PT ;  /* 0x0000000005b57209 */ /* 0x000fea0007810000 */
[----:B------:R1:W2:Y:S01]  /*b7c0*/  I2F R0, R148 ;  /* 0x0000009400007306 */ /* 0x0002a20000201400 */
[----:B------:R-:W-:Y:S02]  /*b7d0*/  MOV R168, UR23 ;  /* 0x0000001700a87c02 */ /* 0x000fe40008000f00 */
[----:B------:R-:W-:Y:S02]  /*b7e0*/  FMNMX.FTZ R181, R8, R181, !PT ;  /* 0x000000b508b57209 */ /* 0x000fe40007810000 */
[----:B------:R-:W-:Y:S01]  /*b7f0*/  LOP3.LUT R168, R247, UR24, R168, 0x96, !PT ;  /* 0x00000018f7a87c12 */ /* 0x000fe2000f8e96a8 */
[----:B------:R-:W-:Y:S01]  /*b800*/  UIADD3 UR24, UR24, 0x1, URZ ;  /* 0x0000000118187890 */ /* 0x000fe2000fffe03f */
[----:B------:R-:W-:Y:S01]  /*b810*/  FMNMX.FTZ R181, R9, R181, !PT ;  /* 0x000000b509b57209 */ /* 0x000fe20007810000 */
[----:B---3--:R-:W-:Y:S03]  /*b820*/  FFMA.FTZ R32, R182, -UR4, R32 ;  /* 0x80000004b6207c23 */ /* 0x008fe60008010020 */
[----:B------:R-:W-:Y:S04]  /*b830*/  FMNMX.FTZ R181, R12, R181, !PT ;  /* 0x000000b50cb57209 */ /* 0x000fe80007810000 */
[----:B------:R-:W-:Y:S04]  /*b840*/  FMNMX.FTZ R150, R13, R181, !PT ;  /* 0x000000b50d967209 */ /* 0x000fe80007810000 */
[----:B------:R-:W-:Y:S02]  /*b850*/  FMNMX.FTZ R150, R16, R150, !PT ;  /* 0x0000009610967209 */ /* 0x000fe40007810000 */
[----:B-1----:R-:W-:Y:S01]  /*b860*/  IADD3 R148, R2, -0x39, RZ ;  /* 0xffffffc702947810 */ /* 0x002fe20007ffe0ff */
[C---:B--2---:R-:W-:Y:S02]  /*b870*/  FFMA.FTZ R29, R0.reuse, -UR4, R29 ;  /* 0x80000004001d7c23 */ /* 0x044fe4000801001d */
[----:B------:R-:W-:Y:S01]  /*b880*/  FFMA.FTZ R35, R0, -UR4, R35 ;  /* 0x8000000400237c23 */ /* 0x000fe20008010023 */
[----:B------:R-:W-:Y:S11]  /*b890*/  ISETP.GE.AND P1, PT, R148, RZ, PT ;  /* 0x000000ff9400720c */ /* 0x000ff60003f26270 */
[----:B------:R-:W-:Y:S02]  /*b8a0*/  @!UPT UIADD3 URZ, URZ, URZ, URZ ;  /* 0x0000003f3f3ff290 */ /* 0x000fe4000fffe03f */
[----:B------:R-:W-:Y:S02]  /*b8b0*/  @!P1 IADD3 R148, -R2, 0x39, RZ ;  /* 0x0000003902949810 */ /* 0x000fe40007ffe1ff */
[----:B------:R-:W-:Y:S02]  /*b8c0*/  FMNMX.FTZ R2, R17, R150, !PT ;  /* 0x0000009611027209 */ /* 0x000fe40007810000 */
[----:B------:R1:W2:Y:S02]  /*b8d0*/  I2F R150, R148 ;  /* 0x0000009400967306 */ /* 0x0002a40000201400 */
[----:B-1----:R-:W-:Y:S01]  /*b8e0*/  FMNMX.FTZ R148, R20, R2, !PT ;  /* 0x0000000214947209 */ /* 0x002fe20007810000 */
[----:B--2---:R-:W-:Y:S01]  /*b8f0*/  FFMA.FTZ R33, R150, -UR4, R33 ;  /* 0x8000000496217c23 */ /* 0x004fe20008010021 */
        /* <DEDUP_REMOVED lines=15> */
[----:B------:R-:W1:Y:S01]  /*b9f0*/  SHFL.BFLY PT, R150, R148, 0x2, 0x1f ;  /* 0x0c401f0094967f89 */ /* 0x000e6200000e0000 */
[----:B------:R-:W-:Y:S04]  /*ba00*/  FMNMX.FTZ R2, R22, R2, !PT ;  /* 0x0000000216027209 */ /* 0x000fe80007810000 */
[----:B------:R-:W-:Y:S04]  /*ba10*/  FMNMX.FTZ R2, R23, R2, !PT ;  /* 0x0000000217027209 */ /* 0x000fe80007810000 */
[----:B------:R-:W-:Y:S04]  /*ba20*/  FMNMX.FTZ R2, R26, R2, !PT ;  /* 0x000000021a027209 */ /* 0x000fe80007810000 */
[----:B------:R-:W-:Y:S04]  /*ba30*/  FMNMX.FTZ R2, R27, R2, !PT ;  /* 0x000000021b027209 */ /* 0x000fe80007810000 */
[----:B------:R-:W-:Y:S04]  /*ba40*/  FMNMX.FTZ R2, R30, R2, !PT ;  /* 0x000000021e027209 */ /* 0x000fe80007810000 */
[----:B------:R-:W-:Y:S02]  /*ba50*/  FMNMX.FTZ R2, R31, R2, !PT ;  /* 0x000000021f027209 */ /* 0x000fe40007810000 */
[----:B-1----:R-:W-:Y:S02]  /*ba60*/  FMNMX.FTZ R148, R148, R150, !PT ;  /* 0x0000009694947209 */ /* 0x002fe40007810000 */
[----:B------:R-:W-:Y:S03]  /*ba70*/  FMNMX.FTZ R0, R34, R2, !PT ;  /* 0x0000000222007209 */ /* 0x000fe60007810000 */
[----:B------:R-:W1:Y:S01]  /*ba80*/  SHFL.BFLY PT, R150, R148, 0x1, 0x1f ;  /* 0x0c201f0094967f89 */ /* 0x000e6200000e0000 */
[----:B------:R-:W-:Y:S07]  /*ba90*/  FMNMX.FTZ R0, R35, R0, !PT ;  /* 0x0000000023007209 */ /* 0x000fee0007810000 */
[----:B------:R-:W2:Y:S01]  /*baa0*/  SHFL.BFLY PT, R2, R0, 0x2, 0x1f ;  /* 0x0c401f0000027f89 */ /* 0x000ea200000e0000 */
[----:B-1----:R-:W-:Y:S04]  /*bab0*/  FMNMX.FTZ R148, R148, R150, !PT ;  /* 0x0000009694947209 */ /* 0x002fe80007810000 */
[C---:B------:R-:W-:Y:S01]  /*bac0*/  FSETP.NEU.FTZ.AND P1, PT, R148.reuse, -INF , PT ;  /* 0xff8000009400780b */ /* 0x040fe20003f3d000 */
[C---:B------:R-:W-:Y:S02]  /*bad0*/  FMUL.FTZ R150, R148.reuse, c[0x0][0x23c] ;  /* 0x00008f0094967a20 */ /* 0x040fe40000410000 */
[----:B------:R-:W-:Y:S01]  /*bae0*/  FADD.FTZ R3, -R148, R3 ;  /* 0x0000000394037221 */ /* 0x000fe20000010100 */
[----:B--2---:R-:W-:Y:S02]  /*baf0*/  FMNMX.FTZ R0, R0, R2, !PT ;  /* 0x0000000200007209 */ /* 0x004fe40007810000 */
[----:B------:R-:W-:Y:S01]  /*bb00*/  FSEL R150, R150, RZ, P1 ;  /* 0x000000ff96967208 */ /* 0x000fe20000800000 */
[----:B------:R-:W-:Y:S02]  /*bb10*/  FMUL.FTZ R3, R3, c[0x0][0x23c] ;  /* 0x00008f0003037a20 */ /* 0x000fe40000410000 */
[----:B------:R-:W1:Y:S02]  /*bb20*/  SHFL.BFLY PT, R2, R0, 0x1, 0x1f ;  /* 0x0c201f0000027f89 */ /* 0x000e6400000e0000 */
[----:B------:R-:W-:Y:S01]  /*bb30*/  FFMA.FTZ R169, R8, c[0x0][0x23c], -R150 ;  /* 0x00008f0008a97a23 */ /* 0x000fe20000010896 */
[----:B------:R-:W-:Y:S01]  /*bb40*/  LOP3.LUT R8, R245, UR33, R246, 0x96, !PT ;  /* 0x00000021f5087c12 */ /* 0x000fe2000f8e96f6 */
[--C-:B------:R-:W-:Y:S01]  /*bb50*/  FFMA.FTZ R9, R9, c[0x0][0x23c], -R150.reuse ;  /* 0x00008f0009097a23 */ /* 0x100fe20000010896 */
[----:B------:R-:W2:Y:S01]  /*bb60*/  MUFU.EX2 R3, R3 ;  /* 0x0000000300037308 */ /* 0x000ea20000000800 */
[--C-:B------:R-:W-:Y:S02]  /*bb70*/  FFMA.FTZ R4, R4, c[0x0][0x23c], -R150.reuse ;  /* 0x00008f0004047a23 */ /* 0x100fe40000010896 */
[----:B------:R-:W-:Y:S04]  /*bb80*/  IMAD.WIDE.U32 R182, R8, -0x326172a9, RZ ;  /* 0xcd9e8d5708b67825 */ /* 0x000fe800078e00ff */
[--C-:B------:R-:W-:Y:S02]  /*bb90*/  FFMA.FTZ R16, R16, c[0x0][0x23c], -R150.reuse ;  /* 0x00008f0010107a23 */ /* 0x100fe40000010896 */
[--C-:B------:R-:W-:Y:S01]  /*bba0*/  FFMA.FTZ R17, R17, c[0x0][0x23c], -R150.reuse ;  /* 0x00008f0011117a23 */ /* 0x100fe20000010896 */
[----:B------:R3:W-:Y:S01]  /*bbb0*/  MUFU.EX2 R231, R169 ;  /* 0x000000a900e77308 */ /* 0x0007e20000000800 */
[--C-:B------:R-:W-:Y:S02]  /*bbc0*/  FFMA.FTZ R20, R20, c[0x0][0x23c], -R150.reuse ;  /* 0x00008f0014147a23 */ /* 0x100fe40000010896 */
[--C-:B------:R-:W-:Y:S02]  /*bbd0*/  FFMA.FTZ R28, R28, c[0x0][0x23c], -R150.reuse ;  /* 0x00008f001c1c7a23 */ /* 0x100fe40000010896 */
[--C-:B------:R-:W-:Y:S02]  /*bbe0*/  FFMA.FTZ R29, R29, c[0x0][0x23c], -R150.reuse ;  /* 0x00008f001d1d7a23 */ /* 0x100fe40000010896 */
[--C-:B------:R-:W-:Y:S01]  /*bbf0*/  FFMA.FTZ R32, R32, c[0x0][0x23c], -R150.reuse ;  /* 0x00008f0020207a23 */ /* 0x100fe20000010896 */
[----:B-1----:R-:W-:Y:S02]  /*bc00*/  FMNMX.FTZ R2, R0, R2, !PT ;  /* 0x0000000200027209 */ /* 0x002fe40007810000 */
[----:B------:R1:W4:Y:S01]  /*bc10*/  MUFU.EX2 R230, R9 ;  /* 0x0000000900e67308 */ /* 0x0003220000000800 */
[----:B------:R-:W-:Y:S01]  /*bc20*/  FFMA.FTZ R0, R5, c[0x0][0x23c], -R150 ;  /* 0x00008f0005007a23 */ /* 0x000fe20000010896 */
[C---:B------:R-:W-:Y:S01]  /*bc30*/  FSETP.NEU.FTZ.AND P1, PT, R2.reuse, -INF , PT ;  /* 0xff8000000200780b */ /* 0x040fe20003f3d000 */
[----:B------:R-:W-:Y:S02]  /*bc40*/  FMUL.FTZ R180, R2, c[0x0][0x23c] ;  /* 0x00008f0002b47a20 */ /* 0x000fe40000410000 */
[C---:B--2---:R-:W-:Y:S02]  /*bc50*/  FMUL.FTZ R36, R3.reuse, R36 ;  /* 0x0000002403247220 */ /* 0x044fe40000410000 */
[C---:B------:R-:W-:Y:S01]  /*bc60*/  FMUL.FTZ R37, R3.reuse, R37 ;  /* 0x0000002503257220 */ /* 0x040fe20000410000 */
[----:B------:R-:W-:Y:S02]  /*bc70*/  FSEL R180, R180, RZ, P1 ;  /* 0x000000ffb4b47208 */ /* 0x000fe40000800000 */
[----:B------:R2:W-:Y:S01]  /*bc80*/  MUFU.EX2 R224, R4 ;  /* 0x0000000400e07308 */ /* 0x0005e20000000800 */
[C---:B------:R-:W-:Y:S02]  /*bc90*/  FMUL.FTZ R40, R3.reuse, R40 ;  /* 0x0000002803287220 */ /* 0x040fe40000410000 */
[----:B------:R-:W-:Y:S02]  /*bca0*/  FMUL.FTZ R41, R3, R41 ;  /* 0x0000002903297220 */ /* 0x000fe40000410000 */
[----:B---3--:R-:W-:Y:S04]  /*bcb0*/  IMAD.WIDE.U32 R168, R168, -0x326172a9, RZ ;  /* 0xcd9e8d57a8a87825 */ /* 0x008fe800078e00ff */
[----:B------:R-:W-:Y:S01]  /*bcc0*/  FFMA.FTZ R6, R6, c[0x0][0x23c], -R180 ;  /* 0x00008f0006067a23 */ /* 0x000fe200000108b4 */
[----:B------:R-:W-:Y:S01]  /*bcd0*/  LOP3.LUT R168, R183, UR32, R168, 0x96, !PT ;  /* 0x00000020b7a87c12 */ /* 0x000fe2000f8e96a8 */
[----:B------:R3:W-:Y:S01]  /*bce0*/  MUFU.EX2 R229, R0 ;  /* 0x0000000000e57308 */ /* 0x0007e20000000800 */
[----:B------:R-:W-:Y:S01]  /*bcf0*/  LOP3.LUT R8, R169, UR19, R250, 0x96, !PT ;  /* 0x00000013a9087c12 */ /* 0x000fe2000f8e96fa */
[--C-:B------:R-:W-:Y:S02]  /*bd00*/  FFMA.FTZ R10, R10, c[0x0][0x23c], -R180.reuse ;  /* 0x00008f000a0a7a23 */ /* 0x100fe400000108b4 */
[----:B------:R-:W-:Y:S04]  /*bd10*/  IMAD.WIDE.U32 R168, R168, -0x2daee0ad, RZ ;  /* 0xd2511f53a8a87825 */ /* 0x000fe800078e00ff */
[----:B-1----:R-:W-:Y:S02]  /*bd20*/  IMAD.WIDE.U32 R8, R8, -0x2daee0ad, RZ ;  /* 0xd2511f5308087825 */ /* 0x002fe400078e00ff */
[----:B------:R1:W-:Y:S02]  /*bd30*/  MUFU.EX2 R226, R6 ;  /* 0x0000000600e27308 */ /* 0x0003e40000000800 */
[----:B------:R-:W-:Y:S01]  /*bd40*/  FFMA.FTZ R11, R11, c[0x0][0x23c], -R180 ;  /* 0x00008f000b0b7a23 */ /* 0x000fe200000108b4 */
[----:B------:R-:W-:Y:S01]  /*bd50*/  LOP3.LUT R8, R169, UR29, R8, 0x96, !PT ;  /* 0x0000001da9087c12 */ /* 0x000fe2000f8e9608 */
[----:B------:R-:W-:Y:S01]  /*bd60*/  FFMA.FTZ R7, R7, c[0x0][0x23c], -R180 ;  /* 0x00008f0007077a23 */ /* 0x000fe200000108b4 */
[----:B--2---:R-:W-:Y:S01]  /*bd70*/  LOP3.LUT R4, R9, UR31, R244, 0x96, !PT ;  /* 0x0000001f09047c12 */ /* 0x004fe2000f8e96f4 */
[C---:B------:R-:W-:Y:S02]  /*bd80*/  FMUL.FTZ R44, R3.reuse, R44 ;  /* 0x0000002c032c7220 */ /* 0x040fe40000410000 */
[----:B------:R-:W-:Y:S02]  /*bd90*/  IMAD.WIDE.U32 R186, R8, -0x326172a9, RZ ;  /* 0xcd9e8d5708ba7825 */ /* 0x000fe400078e00ff */
[----:B------:R-:W-:Y:S02]  /*bda0*/  MUFU.EX2 R228, R10 ;  /* 0x0000000a00e47308 */ /* 0x000fe40000000800 */
[----:B------:R-:W-:Y:S04]  /*bdb0*/  IMAD.WIDE.U32 R4, R4, -0x326172a9, RZ ;  /* 0xcd9e8d5704047825 */ /* 0x000fe800078e00ff */
[----:B------:R-:W-:Y:S01]  /*bdc0*/  FMUL.FTZ R45, R3, R45 ;  /* 0x0000002d032d7220 */ /* 0x000fe20000410000 */
[----:B------:R-:W-:Y:S01]  /*bdd0*/  LOP3.LUT R8, R5, UR30, R182, 0x96, !PT ;  /* 0x0000001e05087c12 */ /* 0x000fe2000f8e96b6 */
[----:B------:R-:W-:Y:S01]  /*bde0*/  FMUL.FTZ R48, R3, R48 ;  /* 0x0000003003307220 */ /* 0x000fe20000410000 */
[----:B------:R-:W-:Y:S01]  /*bdf0*/  LOP3.LUT R4, R187, UR28, R4, 0x96, !PT ;  /* 0x0000001cbb047c12 */ /* 0x000fe2000f8e9604 */
[----:B------:R2:W-:Y:S01]  /*be00*/  MUFU.EX2 R227, R11 ;  /* 0x0000000b00e37308 */ /* 0x0005e20000000800 */
[C---:B------:R-:W-:Y:S02]  /*be10*/  FMUL.FTZ R49, R3.reuse, R49 ;  /* 0x0000003103317220 */ /* 0x040fe40000410000 */
[----:B------:R-:W-:Y:S04]  /*be20*/  IMAD.WIDE.U32 R8, R8, -0x2daee0ad, RZ ;  /* 0xd2511f5308087825 */ /* 0x000fe800078e00ff */
[----:B------:R-:W-:Y:S03]  /*be30*/  IMAD.WIDE.U32 R188, R4, -0x2daee0ad, RZ ;  /* 0xd2511f5304bc7825 */ /* 0x000fe600078e00ff */
[----:B------:R5:W4:Y:S01]  /*be40*/  MUFU.EX2 R225, R7 ;  /* 0x0000000700e17308 */ /* 0x000b220000000800 */
[----:B------:R-:W-:Y:S01]  /*be50*/  FMUL.FTZ R52, R3, R52 ;  /* 0x0000003403347220 */ /* 0x000fe20000410000 */
[----:B------:R-:W-:Y:S01]  /*be60*/  LOP3.LUT R4, R189, UR5, R8, 0x96, !PT ;  /* 0x00000005bd047c12 */ /* 0x000fe2000f8e9608 */
[----:B------:R-:W-:Y:S01]  /*be70*/  FMUL.FTZ R53, R3, R53 ;  /* 0x0000003503357220 */ /* 0x000fe20000410000 */
[----:B------:R-:W-:Y:S01]  /*be80*/  LOP3.LUT R8, R9, UR17, R168, 0x96, !PT ;  /* 0x0000001109087c12 */ /* 0x000fe2000f8e96a8 */
[C---:B------:R-:W-:Y:S02]  /*be90*/  FMUL.FTZ R56, R3.reuse, R56 ;  /* 0x0000003803387220 */ /* 0x040fe40000410000 */
[----:B------:R-:W-:Y:S03]  /*bea0*/  IMAD.WIDE.U32 R4, R4, -0x326172a9, RZ ;  /* 0xcd9e8d5704047825 */ /* 0x000fe600078e00ff */
[----:B------:R-:W-:Y:S01]  /*beb0*/  MUFU.EX2 R223, R16 ;  /* 0x0000001000df7308 */ /* 0x000fe20000000800 */
[----:B------:R-:W-:Y:S01]  /*bec0*/  IMAD.WIDE.U32 R184, R8, -0x326172a9, RZ ;  /* 0xcd9e8d5708b87825 */ /* 0x000fe200078e00ff */
[----:B---3--:R-:W-:Y:S02]  /*bed0*/  LOP3.LUT R0, R4, 0xffff, RZ, 0xc0, !PT ;  /* 0x0000ffff04007812 */ /* 0x008fe400078ec0ff */
[----:B-1----:R-:W-:Y:S01]  /*bee0*/  SHF.R.U32.HI R6, RZ, 0x10, R4 ;  /* 0x00000010ff067819 */ /* 0x002fe20000011604 */
[----:B------:R-:W-:Y:S01]  /*bef0*/  FMUL.FTZ R57, R3, R57 ;  /* 0x0000003903397220 */ /* 0x000fe20000410000 */
[----:B------:R-:W-:Y:S01]  /*bf00*/  SHF.R.U32.HI R8, RZ, 0x8, R0 ;  /* 0x00000008ff087819 */ /* 0x000fe20000011600 */
[----:B------:R-:W-:Y:S01]  /*bf10*/  FADD.FTZ R0, -R2, R149 ;  /* 0x0000009502007221 */ /* 0x000fe20000010100 */
[----:B------:R-:W-:Y:S01]  /*bf20*/  LOP3.LUT R5, R5, UR9, R184, 0x96, !PT ;  /* 0x0000000905057c12 */ /* 0x000fe2000f8e96b8 */
[C---:B------:R-:W-:Y:S01]  /*bf30*/  FMUL.FTZ R60, R3.reuse, R60 ;  /* 0x0000003c033c7220 */ /* 0x040fe20000410000 */
[----:B--2---:R-:W-:Y:S01]  /*bf40*/  SHF.R.U32.HI R11, RZ, 0x18, R4 ;  /* 0x00000018ff0b7819 */ /* 0x004fe20000011604 */
[----:B------:R-:W-:Y:S01]  /*bf50*/  FMUL.FTZ R0, R0, c[0x0][0x23c] ;  /* 0x00008f0000007a20 */ /* 0x000fe20000410000 */
[----:B------:R-:W-:Y:S01]  /*bf60*/  LOP3.LUT R9, R4, 0xff, RZ, 0xc0, !PT ;  /* 0x000000ff04097812 */ /* 0x000fe200078ec0ff */
[C---:B------:R-:W-:Y:S01]  /*bf70*/  FMUL.FTZ R61, R3.reuse, R61 ;  /* 0x0000003d033d7220 */ /* 0x040fe20000410000 */
[----:B------:R-:W-:Y:S01]  /*bf80*/  LOP3.LUT R10, R6, 0xff, RZ, 0xc0, !PT ;  /* 0x000000ff060a7812 */ /* 0x000fe200078ec0ff */
[----:B------:R-:W-:Y:S01]  /*bf90*/  FMUL.FTZ R64, R3, R64 ;  /* 0x0000004003407220 */ /* 0x000fe20000410000 */
[----:B------:R-:W-:Y:S01]  /*bfa0*/  LOP3.LUT R4, R5, 0xffff, RZ, 0xc0, !PT ;  /* 0x0000ffff05047812 */ /* 0x000fe200078ec0ff */
[----:B------:R-:W1:Y:S01]  /*bfb0*/  MUFU.EX2 R0, R0 ;  /* 0x0000000000007308 */ /* 0x000e620000000800 */
[--C-:B------:R-:W-:Y:S01]  /*bfc0*/  SHF.R.U32.HI R6, RZ, 0x10, R5.reuse ;  /* 0x00000010ff067819 */ /* 0x100fe20000011605 */
[----:B------:R-:W-:Y:S01]  /*bfd0*/  FMUL.FTZ R65, R3, R65 ;  /* 0x0000004103417220 */ /* 0x000fe20000410000 */
[----:B------:R-:W-:Y:S01]  /*bfe0*/  PRMT R170, R9, 0x5410, R8 ;  /* 0x0000541009aa7816 */ /* 0x000fe20000000008 */
[----:B------:R-:W-:Y:S01]  /*bff0*/  FMUL.FTZ R68, R3, R68 ;  /* 0x0000004403447220 */ /* 0x000fe20000410000 */
[----:B------:R-:W-:Y:S01]  /*c000*/  LOP3.LUT R9, R5, 0xff, RZ, 0xc0, !PT ;  /* 0x000000ff05097812 */ /* 0x000fe200078ec0ff */
[C---:B------:R-:W-:Y:S01]  /*c010*/  FMUL.FTZ R69, R3.reuse, R69 ;  /* 0x0000004503457220 */ /* 0x040fe20000410000 */
[----:B------:R-:W-:Y:S01]  /*c020*/  SHF.R.U32.HI R8, RZ, 0x18, R5 ;  /* 0x00000018ff087819 */ /* 0x000fe20000011605 */
[--C-:B------:R-:W-:Y:S01]  /*c030*/  HSET2.LE.AND R170, R170, R252.reuse, PT ;  /* 0x000000fcaaaa7233 */ /* 0x100fe20003803000 */
[----:B-----5:R-:W-:Y:S01]  /*c040*/  SHF.R.U32.HI R7, RZ, 0x8, R4 ;  /* 0x00000008ff077819 */ /* 0x020fe20000011604 */
[C---:B------:R-:W-:Y:S01]  /*c050*/  FMUL.FTZ R72, R3.reuse, R72 ;  /* 0x0000004803487220 */ /* 0x040fe20000410000 */
[----:B------:R-:W-:Y:S01]  /*c060*/  LOP3.LUT R5, R6, 0xff, RZ, 0xc0, !PT ;  /* 0x000000ff06057812 */ /* 0x000fe200078ec0ff */
[C---:B------:R-:W-:Y:S01]  /*c070*/  FMUL.FTZ R73, R3.reuse, R73 ;  /* 0x0000004903497220 */ /* 0x040fe20000410000 */
[----:B------:R-:W-:Y:S01]  /*c080*/  PRMT R10, R10, 0x5410, R11 ;  /* 0x000054100a0a7816 */ /* 0x000fe2000000000b */
[----:B------:R-:W-:Y:S01]  /*c090*/  FMUL.FTZ R76, R3, R76 ;  /* 0x0000004c034c7220 */ /* 0x000fe20000410000 */
[----:B------:R-:W-:Y:S01]  /*c0a0*/  PRMT R7, R9, 0x5410, R7 ;  /* 0x0000541009077816 */ /* 0x000fe20000000007 */
[----:B------:R-:W-:Y:S01]  /*c0b0*/  FMUL.FTZ R9, R3, R157 ;  /* 0x0000009d03097220 */ /* 0x000fe20000410000 */
[----:B------:R-:W-:Y:S01]  /*c0c0*/  PRMT R5, R5, 0x5410, R8 ;  /* 0x0000541005057816 */ /* 0x000fe20000000008 */
[--C-:B------:R-:W-:Y:S01]  /*c0d0*/  HSET2.LE.AND R171, R10, R252.reuse, PT ;  /* 0x000000fc0aab7233 */ /* 0x100fe20003803000 */
[----:B----4-:R-:W-:Y:S01]  /*c0e0*/  F2FP.PACK_AB R4, R230, R231 ;  /* 0x000000e7e604723e */ /* 0x010fe200000000ff */
[--C-:B------:R-:W-:Y:S01]  /*c0f0*/  HSET2.LE.AND R168, R7, R252.reuse, PT ;  /* 0x000000fc07a87233 */ /* 0x100fe20003803000 */
[----:B------:R-:W-:Y:S01]  /*c100*/  F2FP.PACK_AB R6, R225, R226 ;  /* 0x000000e2e106723e */ /* 0x000fe200000000ff */
[--C-:B------:R-:W-:Y:S01]  /*c110*/  HSET2.LE.AND R169, R5, R252.reuse, PT ;  /* 0x000000fc05a97233 */ /* 0x100fe20003803000 */
[----:B------:R-:W-:Y:S01]  /*c120*/  LOP3.LUT R170, R170, R4, RZ, 0xc0, !PT ;  /* 0x00000004aaaa7212 */ /* 0x000fe200078ec0ff */
[C---:B-1----:R-:W-:Y:S01]  /*c130*/  FMUL.FTZ R7, R0.reuse, R155 ;  /* 0x0000009b00077220 */ /* 0x042fe20000410000 */
[----:B------:R-:W-:Y:S01]  /*c140*/  F2FP.PACK_AB R4, R229, R224 ;  /* 0x000000e0e504723e */ /* 0x000fe200000000ff */
[----:B------:R-:W-:Y:S01]  /*c150*/  FMUL.FTZ R8, R3, R156 ;  /* 0x0000009c03087220 */ /* 0x000fe20000410000 */
[----:B------:R-:W-:Y:S01]  /*c160*/  F2FP.PACK_AB R5, R227, R228 ;  /* 0x000000e4e305723e */ /* 0x000fe200000000ff */
[----:B------:R-:W-:Y:S01]  /*c170*/  FMUL.FTZ R10, R0, R158 ;  /* 0x0000009e000a7220 */ /* 0x000fe20000410000 */
[----:B------:R-:W-:Y:S01]  /*c180*/  LOP3.LUT R168, R168, R4, RZ, 0xc0, !PT ;  /* 0x00000004a8a87212 */ /* 0x000fe200078ec0ff */
[----:B------:R-:W-:Y:S01]  /*c190*/  FMUL.FTZ R4, R3, R152 ;  /* 0x0000009803047220 */ /* 0x000fe20000410000 */
[----:B------:R-:W-:Y:S01]  /*c1a0*/  LOP3.LUT R171, R171, R5, RZ, 0xc0, !PT ;  /* 0x00000005abab7212 */ /* 0x000fe200078ec0ff */
[----:B------:R-:W-:Y:S01]  /*c1b0*/  FMUL.FTZ R5, R3, R153 ;  /* 0x0000009903057220 */ /* 0x000fe20000410000 */
[----:B------:R-:W-:Y:S01]  /*c1c0*/  LOP3.LUT R169, R169, R6, RZ, 0xc0, !PT ;  /* 0x00000006a9a97212 */ /* 0x000fe200078ec0ff */
[C---:B------:R-:W-:Y:S01]  /*c1d0*/  FMUL.FTZ R6, R0.reuse, R154 ;  /* 0x0000009a00067220 */ /* 0x040fe20000410000 */
[----:B------:R1:W2:Y:S01]  /*c1e0*/  MUFU.EX2 R195, R17 ;  /* 0x0000001100c37308 */ /* 0x0002a20000000800 */
[----:B------:R-:W3:Y:S01]  /*c1f0*/  LDSM.16.MT88.4 R152, [R199+0x10000] ;  /* 0x01000000c798783b */ /* 0x000ee20000004200 */
[----:B------:R-:W-:Y:S02]  /*c200*/  FMUL.FTZ R11, R0, R159 ;  /* 0x0000009f000b7220 */ /* 0x000fe40000410000 */
[----:B------:R-:W-:Y:S02]  /*c210*/  FMUL.FTZ R16, R3, R160 ;  /* 0x000000a003107220 */ /* 0x000fe40000410000 */
[C---:B------:R-:W-:Y:S03]  /*c220*/  HMMA.16816.F32 R4, R168.reuse, R172, R4 ;  /* 0x000000aca804723c */ /* 0x040fe60000001804 */
[----:B------:R-:W4:Y:S02]  /*c230*/  LDSM.16.MT88.4 R156, [R198+0x10000] ;  /* 0x01000000c69c783b */ /* 0x000f240000004200 */
[--C-:B------:R-:W-:Y:S02]  /*c240*/  FFMA.FTZ R26, R26, c[0x0][0x23c], -R180.reuse ;  /* 0x00008f001a1a7a23 */ /* 0x100fe400000108b4 */
[--C-:B------:R-:W-:Y:S01]  /*c250*/  FFMA.FTZ R27, R27, c[0x0][0x23c], -R180.reuse ;  /* 0x00008f001b1b7a23 */ /* 0x100fe200000108b4 */
[C---:B------:R-:W-:Y:S01]  /*c260*/  HMMA.16816.F32 R8, R168.reuse, R174, R8 ;  /* 0x000000aea808723c */ /* 0x040fe20000001808 */
[----:B------:R-:W-:Y:S02]  /*c270*/  MUFU.EX2 R184, R26 ;  /* 0x0000001a00b87308 */ /* 0x000fe40000000800 */
[----:B------:R-:W5:Y:S01]  /*c280*/  LDSM.16.MT88.4 R172, [R196+0x12000] ;  /* 0x01200000c4ac783b */ /* 0x000f620000004200 */
[C---:B------:R-:W-:Y:S02]  /*c290*/  FMUL.FTZ R38, R0.reuse, R38 ;  /* 0x0000002600267220 */ /* 0x040fe40000410000 */
[----:B------:R-:W-:Y:S02]  /*c2a0*/  FMUL.FTZ R39, R0, R39 ;  /* 0x0000002700277220 */ /* 0x000fe40000410000 */
[--C-:B------:R-:W-:Y:S04]  /*c2b0*/  FFMA.FTZ R30, R30, c[0x0][0x23c], -R180.reuse ;  /* 0x00008f001e1e7a23 */ /* 0x100fe800000108b4 */
[----:B-1----:R-:W-:Y:S01]  /*c2c0*/  FMUL.FTZ R17, R3, R161 ;  /* 0x000000a103117220 */ /* 0x002fe20000410000 */
[C---:B------:R-:W-:Y:S03]  /*c2d0*/  HMMA.16816.F32 R36, R168.reuse, R176, R36 ;  /* 0x000000b0a824723c */ /* 0x040fe60000001824 */
[C---:B------:R-:W-:Y:S02]  /*c2e0*/  FMUL.FTZ R42, R0.reuse, R42 ;  /* 0x0000002a002a7220 */ /* 0x040fe40000410000 */
[C---:B------:R-:W-:Y:S02]  /*c2f0*/  FMUL.FTZ R43, R0.reuse, R43 ;  /* 0x0000002b002b7220 */ /* 0x040fe40000410000 */
[--C-:B------:R-:W-:Y:S02]  /*c300*/  FFMA.FTZ R31, R31, c[0x0][0x23c], -R180.reuse ;  /* 0x00008f001f1f7a23 */ /* 0x100fe400000108b4 */
[C---:B------:R-:W-:Y:S03]  /*c310*/  FMUL.FTZ R46, R0.reuse, R46 ;  /* 0x0000002e002e7220 */ /* 0x040fe60000410000 */
[C---:B------:R-:W-:Y:S01]  /*c320*/  HMMA.16816.F32 R40, R168.reuse, R178, R40 ;  /* 0x000000b2a828723c */ /* 0x040fe20000001828 */
[----:B------:R-:W-:Y:S02]  /*c330*/  MUFU.EX2 R178, R28 ;  /* 0x0000001c00b27308 */ /* 0x000fe40000000800 */
[C---:B------:R-:W-:Y:S02]  /*c340*/  FMUL.FTZ R47, R0.reuse, R47 ;  /* 0x0000002f002f7220 */ /* 0x040fe40000410000 */
[C---:B------:R-:W-:Y:S02]  /*c350*/  FMUL.FTZ R50, R0.reuse, R50 ;  /* 0x0000003200327220 */ /* 0x040fe40000410000 */
[C---:B------:R-:W-:Y:S02]  /*c360*/  FMUL.FTZ R51, R0.reuse, R51 ;  /* 0x0000003300337220 */ /* 0x040fe40000410000 */
[C---:B------:R-:W-:Y:S01]  /*c370*/  FMUL.FTZ R54, R0.reuse, R54 ;  /* 0x0000003600367220 */ /* 0x040fe20000410000 */
[C---:B---3--:R-:W-:Y:S03]  /*c380*/  HMMA.16816.F32 R44, R168.reuse, R152, R44 ;  /* 0x00000098a82c723c */ /* 0x048fe6000000182c */
[C---:B------:R-:W-:Y:S02]  /*c390*/  FMUL.FTZ R55, R0.reuse, R55 ;  /* 0x0000003700377220 */ /* 0x040fe40000410000 */
[C---:B------:R-:W-:Y:S02]  /*c3a0*/  FMUL.FTZ R58, R0.reuse, R58 ;  /* 0x0000003a003a7220 */ /* 0x040fe40000410000 */
[C---:B------:R-:W-:Y:S01]  /*c3b0*/  FMUL.FTZ R59, R0.reuse, R59 ;  /* 0x0000003b003b7220 */ /* 0x040fe20000410000 */
[C---:B------:R-:W-:Y:S01]  /*c3c0*/  HMMA.16816.F32 R48, R168.reuse, R154, R48 ;  /* 0x0000009aa830723c */ /* 0x040fe20000001830 */
[----:B------:R-:W1:Y:S03]  /*c3d0*/  LDSM.16.MT88.4 R152, [R197+0x12000] ;  /* 0x01200000c598783b */ /* 0x000e660000004200 */
[C---:B------:R-:W-:Y:S02]  /*c3e0*/  FMUL.FTZ R62, R0.reuse, R62 ;  /* 0x0000003e003e7220 */ /* 0x040fe40000410000 */
[C---:B------:R-:W-:Y:S02]  /*c3f0*/  FMUL.FTZ R63, R0.reuse, R63 ;  /* 0x0000003f003f7220 */ /* 0x040fe40000410000 */
[C---:B----4-:R-:W-:Y:S04]  /*c400*/  HMMA.16816.F32 R52, R168.reuse, R156, R52 ;  /* 0x0000009ca834723c */ /* 0x050fe80000001834 */
[C---:B------:R-:W-:Y:S02]  /*c410*/  FMUL.FTZ R66, R0.reuse, R66 ;  /* 0x0000004200427220 */ /* 0x040fe40000410000 */
[C---:B------:R-:W-:Y:S02]  /*c420*/  FMUL.FTZ R67, R0.reuse, R67 ;  /* 0x0000004300437220 */ /* 0x040fe40000410000 */
[C---:B------:R-:W-:Y:S01]  /*c430*/  HMMA.16816.F32 R56, R168.reuse, R158, R56 ;  /* 0x0000009ea838723c */ /* 0x040fe20000001838 */
[----:B------:R-:W3:Y:S03]  /*c440*/  LDSM.16.MT88.4 R156, [R199+0x12000] ;  /* 0x01200000c79c783b */ /* 0x000ee60000004200 */
[C---:B------:R-:W-:Y:S02]  /*c450*/  FMUL.FTZ R70, R0.reuse, R70 ;  /* 0x0000004600467220 */ /* 0x040fe40000410000 */
[C---:B------:R-:W-:Y:S02]  /*c460*/  FMUL.FTZ R71, R0.reuse, R71 ;  /* 0x0000004700477220 */ /* 0x040fe40000410000 */
[C---:B-----5:R-:W-:Y:S04]  /*c470*/  HMMA.16816.F32 R60, R168.reuse, R172, R60 ;  /* 0x000000aca83c723c */ /* 0x060fe8000000183c */
[C---:B------:R-:W-:Y:S02]  /*c480*/  FMUL.FTZ R74, R0.reuse, R74 ;  /* 0x0000004a004a7220 */ /* 0x040fe40000410000 */
[C---:B------:R-:W-:Y:S02]  /*c490*/  FMUL.FTZ R75, R0.reuse, R75 ;  /* 0x0000004b004b7220 */ /* 0x040fe40000410000 */
[C---:B------:R-:W-:Y:S01]  /*c4a0*/  HMMA.16816.F32 R64, R168.reuse, R174, R64 ;  /* 0x000000aea840723c */ /* 0x040fe20000001840 */
[----:B------:R-:W4:Y:S03]  /*c4b0*/  LDSM.16.MT88.4 R172, [R198+0x12000] ;  /* 0x01200000c6ac783b */ /* 0x000f260000004200 */
        /* <DEDUP_REMOVED lines=11> */
[C---:B---3--:R-:W-:Y:S04]  /*c570*/  HMMA.16816.F32 R76, R168.reuse, R156, R76 ;  /* 0x0000009ca84c723c */ /* 0x048fe8000000184c */
[C---:B------:R-:W-:Y:S02]  /*c580*/  FMUL.FTZ R85, R3.reuse, R85 ;  /* 0x0000005503557220 */ /* 0x040fe40000410000 */
[C---:B------:R-:W-:Y:S02]  /*c590*/  FMUL.FTZ R86, R0.reuse, R86 ;  /* 0x0000005600567220 */ /* 0x040fe40000410000 */
[C---:B------:R-:W-:Y:S01]  /*c5a0*/  HMMA.16816.F32 R80, R168.reuse, R158, R80 ;  /* 0x0000009ea850723c */ /* 0x040fe20000001850 */
[----:B------:R-:W3:Y:S03]  /*c5b0*/  LDSM.16.MT88.4 R156, [R197+0x14000] ;  /* 0x01400000c59c783b */ /* 0x000ee60000004200 */
        /* <DEDUP_REMOVED lines=24> */
[C---:B------:R-:W-:Y:S03]  /*c740*/  FMUL.FTZ R105, R3.reuse, R105 ;  /* 0x0000006903697220 */ /* 0x040fe60000410000 */
        /* <DEDUP_REMOVED lines=50> */
[----:B------:R-:W-:Y:S02]  /*ca70*/  LDSM.16.MT88.4 R172, [R197+0x10800] ;  /* 0x01080000c5ac783b */ /* 0x000fe40000004200 */
[C---:B------:R-:W-:Y:S02]  /*ca80*/  FMUL.FTZ R142, R0.reuse, R142 ;  /* 0x0000008e008e7220 */ /* 0x040fe40000410000 */
[C---:B------:R-:W-:Y:S02]  /*ca90*/  FMUL.FTZ R143, R0.reuse, R143 ;  /* 0x0000008f008f7220 */ /* 0x040fe40000410000 */
[C---:B------:R-:W-:Y:S02]  /*caa0*/  FMUL.FTZ R144, R3.reuse, R144 ;  /* 0x0000009003907220 */ /* 0x040fe40000410000 */
[----:B------:R-:W-:Y:S03]  /*cab0*/  FMUL.FTZ R145, R3, R145 ;  /* 0x0000009103917220 */ /* 0x000fe60000410000 */
[C---:B-1----:R-:W-:Y:S03]  /*cac0*/  HMMA.16816.F32 R140, R168.reuse, R152, R140 ;  /* 0x00000098a88c723c */ /* 0x042fe6000000188c */
[C---:B------:R-:W-:Y:S02]  /*cad0*/  FMUL.FTZ R146, R0.reuse, R146 ;  /* 0x0000009200927220 */ /* 0x040fe40000410000 */
[----:B------:R-:W-:Y:S02]  /*cae0*/  FMUL.FTZ R147, R0, R147 ;  /* 0x0000009300937220 */ /* 0x000fe40000410000 */
[--C-:B------:R-:W-:Y:S02]  /*caf0*/  FFMA.FTZ R18, R18, c[0x0][0x23c], -R180.reuse ;  /* 0x00008f0012127a23 */ /* 0x100fe400000108b4 */
[----:B------:R-:W-:Y:S02]  /*cb00*/  FFMA.FTZ R14, R14, c[0x0][0x23c], -R180 ;  /* 0x00008f000e0e7a23 */ /* 0x000fe400000108b4 */
[----:B------:R1:W-:Y:S01]  /*cb10*/  MUFU.EX2 R192, R18 ;  /* 0x0000001200c07308 */ /* 0x0003e20000000800 */
[C---:B------:R-:W-:Y:S03]  /*cb20*/  HMMA.16816.F32 R144, R168.reuse, R154, R144 ;  /* 0x0000009aa890723c */ /* 0x040fe60000001890 */
[--C-:B------:R-:W-:Y:S02]  /*cb30*/  FFMA.FTZ R12, R12, c[0x0][0x23c], -R150.reuse ;  /* 0x00008f000c0c7a23 */ /* 0x100fe40000010896 */
[----:B------:R-:W-:Y:S02]  /*cb40*/  FFMA.FTZ R13, R13, c[0x0][0x23c], -R150 ;  /* 0x00008f000d0d7a23 */ /* 0x000fe40000010896 */
[--C-:B------:R-:W-:Y:S02]  /*cb50*/  FFMA.FTZ R154, R19, c[0x0][0x23c], -R180.reuse ;  /* 0x00008f00139a7a23 */ /* 0x100fe400000108b4 */
[----:B------:R4:W-:Y:S03]  /*cb60*/  MUFU.EX2 R194, R12 ;  /* 0x0000000c00c27308 */ /* 0x0009e60000000800 */
[----:B------:R-:W-:Y:S02]  /*cb70*/  FMUL.FTZ R19, R0, R163 ;  /* 0x000000a300137220 */ /* 0x000fe40000410000 */
[----:B------:R-:W-:Y:S02]  /*cb80*/  FFMA.FTZ R34, R34, c[0x0][0x23c], -R180 ;  /* 0x00008f0022227a23 */ /* 0x000fe400000108b4 */
[--C-:B------:R-:W-:Y:S02]  /*cb90*/  FFMA.FTZ R24, R24, c[0x0][0x23c], -R150.reuse ;  /* 0x00008f0018187a23 */ /* 0x100fe40000010896 */
[--C-:B------:R-:W-:Y:S01]  /*cba0*/  FFMA.FTZ R25, R25, c[0x0][0x23c], -R150.reuse ;  /* 0x00008f0019197a23 */ /* 0x100fe20000010896 */
[----:B------:R5:W-:Y:S01]  /*cbb0*/  MUFU.EX2 R191, R154 ;  /* 0x0000009a00bf7308 */ /* 0x000be20000000800 */
[--C-:B------:R-:W-:Y:S02]  /*cbc0*/  FFMA.FTZ R21, R21, c[0x0][0x23c], -R150.reuse ;  /* 0x00008f0015157a23 */ /* 0x100fe40000010896 */
[----:B------:R-:W-:Y:S02]  /*cbd0*/  FFMA.FTZ R150, R33, c[0x0][0x23c], -R150 ;  /* 0x00008f0021967a23 */ /* 0x000fe40000010896 */
[----:B-1----:R-:W-:Y:S02]  /*cbe0*/  FMUL.FTZ R18, R0, R162 ;  /* 0x000000a200127220 */ /* 0x002fe40000410000 */
[----:B------:R-:W1:Y:S01]  /*cbf0*/  LDSM.16.MT88.4 R160, [R196+0x10800] ;  /* 0x01080000c4a0783b */ /* 0x000e620000004200 */
[--C-:B------:R-:W-:Y:S02]  /*cc00*/  FFMA.FTZ R22, R22, c[0x0][0x23c], -R180.reuse ;  /* 0x00008f0016167a23 */ /* 0x100fe400000108b4 */
[----:B------:R2:W1:Y:S01]  /*cc10*/  MUFU.EX2 R193, R13 ;  /* 0x0000000d00c17308 */ /* 0x0004620000000800 */
[----:B------:R-:W-:Y:S01]  /*cc20*/  FFMA.FTZ R23, R23, c[0x0][0x23c], -R180 ;  /* 0x00008f0017177a23 */ /* 0x000fe200000108b4 */
[C---:B---3--:R-:W-:Y:S03]  /*cc30*/  HMMA.16816.F32 R16, R168.reuse, R156, R16 ;  /* 0x0000009ca810723c */ /* 0x048fe60000001810 */
[----:B----4-:R-:W-:Y:S01]  /*cc40*/  LOP3.LUT R12, R185, UR14, R186, 0x96, !PT ;  /* 0x0000000eb90c7c12 */ /* 0x010fe2000f8e96ba */
[----:B------:R-:W-:Y:S04]  /*cc50*/  FFMA.FTZ R179, R3, R248, R224 ;  /* 0x000000f803b37223 */ /* 0x000fe800000100e0 */
[----:B------:R3:W4:Y:S01]  /*cc60*/  MUFU.EX2 R190, R14 ;  /* 0x0000000e00be7308 */ /* 0x0007220000000800 */
[--C-:B-----5:R-:W-:Y:S03]  /*cc70*/  FFMA.FTZ R154, R15, c[0x0][0x23c], -R180.reuse ;  /* 0x00008f000f9a7a23 */ /* 0x120fe600000108b4 */
[----:B------:R-:W-:Y:S02]  /*cc80*/  FMUL.FTZ R15, R0, R167 ;  /* 0x000000a7000f7220 */ /* 0x000fe40000410000 */
[----:B------:R-:W-:Y:S04]  /*cc90*/  FFMA.FTZ R180, R35, c[0x0][0x23c], -R180 ;  /* 0x00008f0023b47a23 */ /* 0x000fe800000108b4 */
[----:B------:R5:W1:Y:S01]  /*cca0*/  MUFU.EX2 R189, R154 ;  /* 0x0000009a00bd7308 */ /* 0x000a620000000800 */
[----:B--2---:R-:W-:Y:S05]  /*ccb0*/  IMAD.WIDE.U32 R12, R12, -0x2daee0ad, RZ ;  /* 0xd2511f530c0c7825 */ /* 0x004fea00078e00ff */
[----:B------:R-:W-:Y:S04]  /*ccc0*/  LOP3.LUT R152, R12, 0xffff, RZ, 0xc0, !PT ;  /* 0x0000ffff0c987812 */ /* 0x000fe800078ec0ff */
[----:B------:R-:W-:Y:S01]  /*ccd0*/  MUFU.EX2 R186, R20 ;  /* 0x0000001400ba7308 */ /* 0x000fe20000000800 */
[----:B------:R-:W-:Y:S02]  /*cce0*/  LOP3.LUT R149, R13, UR8, R188, 0x96, !PT ;  /* 0x000000080d957c12 */ /* 0x000fe4000f8e96bc */
[----:B------:R-:W-:Y:S01]  /*ccf0*/  SHF.R.U32.HI R13, RZ, 0x10, R12 ;  /* 0x00000010ff0d7819 */ /* 0x000fe2000001160c */
[----:B---3--:R-:W-:Y:S01]  /*cd00*/  FMUL.FTZ R14, R0, R166 ;  /* 0x000000a6000e7220 */ /* 0x008fe20000410000 */
[----:B------:R-:W-:Y:S01]  /*cd10*/  LOP3.LUT R153, R12, 0xff, RZ, 0xc0, !PT ;  /* 0x000000ff0c997812 */ /* 0x000fe200078ec0ff */
[----:B------:R-:W-:Y:S01]  /*cd20*/  FFMA.FTZ R0, R0, R249, R226 ;  /* 0x000000f900007223 */ /* 0x000fe200000100e2 */
[----:B------:R-:W-:Y:S02]  /*cd30*/  SHF.R.U32.HI R152, RZ, 0x8, R152 ;  /* 0x00000008ff987819 */ /* 0x000fe40000011698 */
[----:B------:R-:W-:Y:S01]  /*cd40*/  SHF.R.U32.HI R176, RZ, 0x18, R12 ;  /* 0x00000018ffb07819 */ /* 0x000fe2000001160c */
[----:B------:R-:W-:Y:S01]  /*cd50*/  MUFU.EX2 R188, R24 ;  /* 0x0000001800bc7308 */ /* 0x000fe20000000800 */
[----:B------:R-:W-:Y:S01]  /*cd60*/  LOP3.LUT R12, R149, 0xffff, RZ, 0xc0, !PT ;  /* 0x0000ffff950c7812 */ /* 0x000fe200078ec0ff */
[----:B------:R-:W-:Y:S01]  /*cd70*/  FADD.FTZ R0, R225, R0 ;  /* 0x00000000e1007221 */ /* 0x000fe20000010000 */
[----:B------:R-:W-:Y:S02]  /*cd80*/  PRMT R177, R153, 0x5410, R152 ;  /* 0x0000541099b17816 */ /* 0x000fe40000000098 */
[----:B------:R-:W-:Y:S01]  /*cd90*/  LOP3.LUT R152, R13, 0xff, RZ, 0xc0, !PT ;  /* 0x000000ff0d987812 */ /* 0x000fe200078ec0ff */
[----:B------:R-:W-:Y:S01]  /*cda0*/  FMUL.FTZ R13, R3, R165 ;  /* 0x000000a5030d7220 */ /* 0x000fe20000410000 */
[----:B------:R-:W-:Y:S01]  /*cdb0*/  SHF.R.U32.HI R153, RZ, 0x8, R12 ;  /* 0x00000008ff997819 */ /* 0x000fe2000001160c */
[--C-:B-----5:R-:W-:Y:S01]  /*cdc0*/  HSET2.LE.AND R154, R177, R252.reuse, PT ;  /* 0x000000fcb19a7233 */ /* 0x120fe20003803000 */
[----:B------:R-:W-:Y:S01]  /*cdd0*/  LOP3.LUT R155, R149, 0xff, RZ, 0xc0, !PT ;  /* 0x000000ff959b7812 */ /* 0x000fe200078ec0ff */
[----:B------:R-:W-:Y:S01]  /*cde0*/  FMUL.FTZ R12, R3, R164 ;  /* 0x000000a4030c7220 */ /* 0x000fe20000410000 */
[----:B------:R-:W-:Y:S01]  /*cdf0*/  PRMT R176, R152, 0x5410, R176 ;  /* 0x0000541098b07816 */ /* 0x000fe200000000b0 */
[----:B------:R-:W-:Y:S01]  /*ce00*/  LDSM.16.MT88.4 R164, [R198+0x10800] ;  /* 0x01080000c6a4783b */ /* 0x000fe20000004200 */
[----:B------:R-:W-:Y:S01]  /*ce10*/  SHF.R.U32.HI R152, RZ, 0x10, R149 ;  /* 0x00000010ff987819 */ /* 0x000fe20000011695 */
[----:B------:R-:W-:Y:S01]  /*ce20*/  MUFU.EX2 R177, R32 ;  /* 0x0000002000b17308 */ /* 0x000fe20000000800 */
[----:B------:R-:W-:Y:S01]  /*ce30*/  PRMT R155, R155, 0x5410, R153 ;  /* 0x000054109b9b7816 */ /* 0x000fe20000000099 */
[----:B------:R-:W-:Y:S01]  /*ce40*/  FADD.FTZ R0, R228, R0 ;  /* 0x00000000e4007221 */ /* 0x000fe20000010000 */
[----:B------:R-:W-:Y:S03]  /*ce50*/  HMMA.16816.F32 R12, R168, R158, R12 ;  /* 0x0000009ea80c723c */ /* 0x000fe6000000180c */
[----:B------:R-:W-:Y:S01]  /*ce60*/  SHF.R.U32.HI R153, RZ, 0x18, R149 ;  /* 0x00000018ff997819 */ /* 0x000fe20000011695 */
[----:B------:R-:W2:Y:S01]  /*ce70*/  LDSM.16.MT88.4 R156, [R199+0x10800] ;  /* 0x01080000c79c783b */ /* 0x000ea20000004200 */
[----:B------:R-:W-:Y:S01]  /*ce80*/  LOP3.LUT R152, R152, 0xff, RZ, 0xc0, !PT ;  /* 0x000000ff98987812 */ /* 0x000fe200078ec0ff */
[----:B------:R-:W-:Y:S01]  /*ce90*/  FADD.FTZ R0, R227, R0 ;  /* 0x00000000e3007221 */ /* 0x000fe20000010000 */
[----:B------:R-:W-:Y:S01]  /*cea0*/  F2FP.PACK_AB R149, R195, R223 ;  /* 0x000000dfc395723e */ /* 0x000fe200000000ff */
[----:B------:R-:W-:Y:S01]  /*ceb0*/  MUFU.EX2 R187, R25 ;  /* 0x0000001900bb7308 */ /* 0x000fe20000000800 */
[----:B------:R-:W-:Y:S03]  /*cec0*/  PRMT R153, R152, 0x5410, R153 ;  /* 0x0000541098997816 */ /* 0x000fe60000000099 */
[--C-:B------:R-:W-:Y:S01]  /*ced0*/  HSET2.LE.AND R152, R155, R252.reuse, PT ;  /* 0x000000fc9b987233 */ /* 0x100fe20003803000 */
[----:B------:R-:W-:Y:S01]  /*cee0*/  LOP3.LUT R154, R154, R149, RZ, 0xc0, !PT ;  /* 0x000000959a9a7212 */ /* 0x000fe200078ec0ff */
[--C-:B------:R-:W-:Y:S01]  /*cef0*/  HSET2.LE.AND R155, R176, R252.reuse, PT ;  /* 0x000000fcb09b7233 */ /* 0x100fe20003803000 */
[----:B-1----:R-:W-:Y:S01]  /*cf00*/  F2FP.PACK_AB R149, R193, R194 ;  /* 0x000000c2c195723e */ /* 0x002fe200000000ff */
[--C-:B------:R-:W-:Y:S01]  /*cf10*/  HSET2.LE.AND R153, R153, R252.reuse, PT ;  /* 0x000000fc99997233 */ /* 0x100fe20003803000 */
[----:B------:R-:W-:Y:S01]  /*cf20*/  LDSM.16.MT88.4 R168, [R199+0x12800] ;  /* 0x01280000c7a8783b */ /* 0x000fe20000004200 */
[----:B------:R-:W1:Y:S01]  /*cf30*/  MUFU.EX2 R176, R29 ;  /* 0x0000001d00b07308 */ /* 0x000e620000000800 */
[----:B------:R-:W-:Y:S01]  /*cf40*/  LOP3.LUT R152, R152, R149, RZ, 0xc0, !PT ;  /* 0x0000009598987212 */ /* 0x000fe200078ec0ff */
[----:B----4-:R-:W-:Y:S01]  /*cf50*/  FADD.FTZ R0, R190, R0 ;  /* 0x00000000be007221 */ /* 0x010fe20000010000 */
[----:B------:R-:W-:Y:S03]  /*cf60*/  F2FP.PACK_AB R149, R191, R192 ;  /* 0x000000c0bf95723e */ /* 0x000fe600000000ff */
[----:B------:R-:W-:Y:S01]  /*cf70*/  FADD.FTZ R0, R189, R0 ;  /* 0x00000000bd007221 */ /* 0x000fe20000010000 */
[----:B------:R-:W-:Y:S02]  /*cf80*/  LOP3.LUT R155, R155, R149, RZ, 0xc0, !PT ;  /* 0x000000959b9b7212 */ /* 0x000fe400078ec0ff */
[----:B------:R-:W-:Y:S01]  /*cf90*/  F2FP.PACK_AB R149, R189, R190 ;  /* 0x000000bebd95723e */ /* 0x000fe200000000ff */
[----:B------:R3:W-:Y:S01]  /*cfa0*/  MUFU.EX2 R185, R21 ;  /* 0x0000001500b97308 */ /* 0x0007e20000000800 */
[----:B------:R-:W-:Y:S02]  /*cfb0*/  FADD.FTZ R0, R192, R0 ;  /* 0x00000000c0007221 */ /* 0x000fe40000010000 */
[----:B------:R-:W-:Y:S02]  /*cfc0*/  LOP3.LUT R153, R153, R149, RZ, 0xc0, !PT ;  /* 0x0000009599997212 */ /* 0x000fe400078ec0ff */
[----:B------:R-:W-:Y:S01]  /*cfd0*/  MOV R149, UR24 ;  /* 0x0000001800957c02 */ /* 0x000fe20008000f00 */
[----:B------:R-:W-:Y:S03]  /*cfe0*/  FADD.FTZ R0, R191, R0 ;  /* 0x00000000bf007221 */ /* 0x000fe60000010000 */
[----:B------:R-:W-:Y:S01]  /*cff0*/  LOP3.LUT R149, R247, UR23, R149, 0x96, !PT ;  /* 0x00000017f7957c12 */ /* 0x000fe2000f8e9695 */
[C---:B------:R-:W-:Y:S01]  /*d000*/  HMMA.16816.F32 R4, R152.reuse, R160, R4 ;  /* 0x000000a09804723c */ /* 0x040fe20000001804 */
[----:B------:R-:W-:Y:S04]  /*d010*/  MUFU.EX2 R181, R23 ;  /* 0x0000001700b57308 */ /* 0x000fe80000000800 */
[----:B-1----:R-:W-:Y:S03]  /*d020*/  F2FP.PACK_AB R3, R176, R178 ;  /* 0x000000b2b003723e */ /* 0x002fe600000000ff */
[C---:B------:R-:W-:Y:S01]  /*d030*/  HMMA.16816.F32 R8, R152.reuse, R162, R8 ;  /* 0x000000a29808723c */ /* 0x040fe20000001808 */
[----:B------:R-:W1:Y:S02]  /*d040*/  LDSM.16.MT88.4 R160, [R196+0x12800] ;  /* 0x01280000c4a0783b */ /* 0x000e640000004200 */
[----:B------:R-:W-:Y:S05]  /*d050*/  MUFU.EX2 R180, R180 ;  /* 0x000000b400b47308 */ /* 0x000fea0000000800 */
[C---:B------:R-:W-:Y:S08]  /*d060*/  HMMA.16816.F32 R36, R152.reuse, R172, R36 ;  /* 0x000000ac9824723c */ /* 0x040ff00000001824 */
[C---:B------:R-:W-:Y:S01]  /*d070*/  HMMA.16816.F32 R40, R152.reuse, R174, R40 ;  /* 0x000000ae9828723c */ /* 0x040fe20000001828 */
[----:B------:R-:W-:Y:S07]  /*d080*/  MUFU.EX2 R174, R30 ;  /* 0x0000001e00ae7308 */ /* 0x000fee0000000800 */
[C---:B--2---:R-:W-:Y:S03]  /*d090*/  HMMA.16816.F32 R44, R152.reuse, R156, R44 ;  /* 0x0000009c982c723c */ /* 0x044fe6000000182c */
[----:B------:R-:W-:Y:S05]  /*d0a0*/  MUFU.EX2 R175, R150 ;  /* 0x0000009600af7308 */ /* 0x000fea0000000800 */
        /* <DEDUP_REMOVED lines=23> */
[C---:B-----5:R-:W-:Y:S07]  /*d220*/  HMMA.16816.F32 R108, R152.reuse, R168, R108 ;  /* 0x000000a8986c723c */ /* 0x060fee000000186c */
[----:B------:R-:W-:Y:S01]  /*d230*/  IMAD.WIDE.U32 R168, R149, -0x326172a9, RZ ;  /* 0xcd9e8d5795a87825 */ /* 0x000fe200078e00ff */
[C---:B------:R-:W-:Y:S04]  /*d240*/  HMMA.16816.F32 R112, R152.reuse, R170, R112 ;  /* 0x000000aa9870723c */ /* 0x040fe80000001870 */
[----:B------:R-:W-:Y:S02]  /*d250*/  LOP3.LUT R168, R183, UR32, R168, 0x96, !PT ;  /* 0x00000020b7a87c12 */ /* 0x000fe4000f8e96a8 */
[----:B------:R5:W-:Y:S01]  /*d260*/  MUFU.EX2 R183, R27 ;  /* 0x0000001b00b77308 */ /* 0x000be20000000800 */
[----:B------:R-:W-:Y:S01]  /*d270*/  LOP3.LUT R24, R169, UR19, R250, 0x96, !PT ;  /* 0x00000013a9187c12 */ /* 0x000fe2000f8e96fa */
[C---:B----4-:R-:W-:Y:S04]  /*d280*/  HMMA.16816.F32 R116, R152.reuse, R164, R116 ;  /* 0x000000a49874723c */ /* 0x050fe80000001874 */
[----:B------:R-:W-:Y:S04]  /*d290*/  IMAD.WIDE.U32 R24, R24, -0x2daee0ad, RZ ;  /* 0xd2511f5318187825 */ /* 0x000fe800078e00ff */
[C---:B------:R-:W-:Y:S01]  /*d2a0*/  HMMA.16816.F32 R120, R152.reuse, R166, R120 ;  /* 0x000000a69878723c */ /* 0x040fe20000001878 */
[----:B------:R-:W4:Y:S03]  /*d2b0*/  LDSM.16.MT88.4 R164, [R199+0x16800] ;  /* 0x01680000c7a4783b */ /* 0x000f260000004200 */
[----:B------:R-:W-:Y:S01]  /*d2c0*/  IMAD.WIDE.U32 R168, R168, -0x2daee0ad, RZ ;  /* 0xd2511f53a8a87825 */ /* 0x000fe200078e00ff */
[----:B------:R-:W-:Y:S03]  /*d2d0*/  LOP3.LUT R25, R25, UR31, R244, 0x96, !PT ;  /* 0x0000001f19197c12 */ /* 0x000fe6000f8e96f4 */
[C---:B-1----:R-:W-:Y:S04]  /*d2e0*/  HMMA.16816.F32 R124, R152.reuse, R160, R124 ;  /* 0x000000a0987c723c */ /* 0x042fe8000000187c */
[----:B------:R-:W-:Y:S01]  /*d2f0*/  LOP3.LUT R149, R169, UR29, R24, 0x96, !PT ;  /* 0x0000001da9957c12 */ /* 0x000fe2000f8e9618 */
[----:B------:R-:W-:Y:S03]  /*d300*/  IMAD.WIDE.U32 R24, R25, -0x326172a9, RZ ;  /* 0xcd9e8d5719187825 */ /* 0x000fe600078e00ff */
[C---:B------:R-:W-:Y:S01]  /*d310*/  HMMA.16816.F32 R128, R152.reuse, R162, R128 ;  /* 0x000000a29880723c */ /* 0x040fe20000001880 */
[----:B------:R-:W1:Y:S03]  /*d320*/  LDSM.16.MT88.4 R160, [R198+0x16800] ;  /* 0x01680000c6a0783b */ /* 0x000e660000004200 */
[----:B------:R-:W-:Y:S01]  /*d330*/  IMAD.WIDE.U32 R170, R149, -0x326172a9, RZ ;  /* 0xcd9e8d5795aa7825 */ /* 0x000fe200078e00ff */
[----:B------:R-:W-:Y:S02]  /*d340*/  LOP3.LUT R20, R25, UR30, R182, 0x96, !PT ;  /* 0x0000001e19147c12 */ /* 0x000fe4000f8e96b6 */
[----:B------:R-:W1:Y:S01]  /*d350*/  MUFU.EX2 R182, R22 ;  /* 0x0000001600b67308 */ /* 0x000e620000000800 */
[C---:B--2---:R-:W-:Y:S04]  /*d360*/  HMMA.16816.F32 R132, R152.reuse, R156, R132 ;  /* 0x0000009c9884723c */ /* 0x044fe80000001884 */
[----:B------:R-:W-:Y:S01]  /*d370*/  LOP3.LUT R24, R171, UR28, R24, 0x96, !PT ;  /* 0x0000001cab187c12 */ /* 0x000fe2000f8e9618 */
[----:B---3--:R-:W-:Y:S03]  /*d380*/  IMAD.WIDE.U32 R20, R20, -0x2daee0ad, RZ ;  /* 0xd2511f5314147825 */ /* 0x008fe600078e00ff */
[C---:B------:R-:W-:Y:S04]  /*d390*/  HMMA.16816.F32 R136, R152.reuse, R158, R136 ;  /* 0x0000009e9888723c */ /* 0x040fe80000001888 */
[----:B------:R-:W-:Y:S01]  /*d3a0*/  IMAD.WIDE.U32 R172, R24, -0x2daee0ad, RZ ;  /* 0xd2511f5318ac7825 */ /* 0x000fe200078e00ff */
[----:B------:R-:W-:Y:S01]  /*d3b0*/  LOP3.LUT R168, R21, UR17, R168, 0x96, !PT ;  /* 0x0000001115a87c12 */ /* 0x000fe2000f8e96a8 */
[----:B-----5:R-:W2:Y:S02]  /*d3c0*/  LDSM.16.MT88.4 R24, [R196+0x11000] ;  /* 0x01100000c418783b */ /* 0x020ea40000004200 */
[C---:B----4-:R-:W-:Y:S04]  /*d3d0*/  HMMA.16816.F32 R140, R152.reuse, R164, R140 ;  /* 0x000000a4988c723c */ /* 0x050fe8000000188c */
[----:B------:R-:W-:Y:S01]  /*d3e0*/  LOP3.LUT R20, R173, UR5, R20, 0x96, !PT ;  /* 0x00000005ad147c12 */ /* 0x000fe2000f8e9614 */
[----:B------:R-:W-:Y:S01]  /*d3f0*/  IMAD.WIDE.U32 R168, R168, -0x326172a9, RZ ;  /* 0xcd9e8d57a8a87825 */ /* 0x000fe200078e00ff */
[----:B------:R-:W3:Y:S02]  /*d400*/  MUFU.EX2 R173, R31 ;  /* 0x0000001f00ad7308 */ /* 0x000ee40000000800 */
[C---:B------:R-:W-:Y:S04]  /*d410*/  HMMA.16816.F32 R144, R152.reuse, R166, R144 ;  /* 0x000000a69890723c */ /* 0x040fe80000001890 */
[----:B------:R-:W-:Y:S01]  /*d420*/  IMAD.WIDE.U32 R20, R20, -0x326172a9, RZ ;  /* 0xcd9e8d5714147825 */ /* 0x000fe200078e00ff */
[----:B------:R-:W-:Y:S03]  /*d430*/  LOP3.LUT R28, R169, UR14, R170, 0x96, !PT ;  /* 0x0000000ea91c7c12 */ /* 0x000fe6000f8e96aa */
[C---:B-1----:R-:W-:Y:S04]  /*d440*/  HMMA.16816.F32 R16, R152.reuse, R160, R16 ;  /* 0x000000a09810723c */ /* 0x042fe80000001810 */
[----:B------:R-:W-:Y:S01]  /*d450*/  LOP3.LUT R149, R21, UR9, R168, 0x96, !PT ;  /* 0x0000000915957c12 */ /* 0x000fe2000f8e96a8 */
[----:B------:R-:W-:Y:S01]  /*d460*/  IMAD.WIDE.U32 R28, R28, -0x2daee0ad, RZ ;  /* 0xd2511f531c1c7825 */ /* 0x000fe200078e00ff */
[--C-:B------:R-:W-:Y:S01]  /*d470*/  SHF.R.U32.HI R158, RZ, 0x18, R20.reuse ;  /* 0x00000018ff9e7819 */ /* 0x100fe20000011614 */
[----:B------:R-:W-:Y:S01]  /*d480*/  LDSM.16.MT88.4 R168, [R198+0x11800] ;  /* 0x01180000c6a8783b */ /* 0x000fe20000004200 */
[----:B------:R-:W-:Y:S04]  /*d490*/  HMMA.16816.F32 R12, R152, R162, R12 ;  /* 0x000000a2980c723c */ /* 0x000fe8000000180c */
[----:B------:R-:W-:Y:S01]  /*d4a0*/  SHF.R.U32.HI R157, RZ, 0x10, R20 ;  /* 0x00000010ff9d7819 */ /* 0x000fe20000011614 */
[----:B------:R-:W-:Y:S01]  /*d4b0*/  FADD.FTZ R0, R182, R0 ;  /* 0x00000000b6007221 */ /* 0x000fe20000010000 */
[C---:B------:R-:W-:Y:S01]  /*d4c0*/  LOP3.LUT R156, R20.reuse, 0xff, RZ, 0xc0, !PT ;  /* 0x000000ff149c7812 */ /* 0x040fe200078ec0ff */
[----:B------:R-:W1:Y:S01]  /*d4d0*/  LDSM.16.MT88.4 R152, [R197+0x11000] ;  /* 0x01100000c598783b */ /* 0x000e620000004200 */
[----:B------:R-:W-:Y:S01]  /*d4e0*/  LOP3.LUT R21, R20, 0xffff, RZ, 0xc0, !PT ;  /* 0x0000ffff14157812 */ /* 0x000fe200078ec0ff */
[----:B------:R-:W-:Y:S03]  /*d4f0*/  FADD.FTZ R0, R181, R0 ;  /* 0x00000000b5007221 */ /* 0x000fe60000010000 */
[C---:B------:R-:W-:Y:S01]  /*d500*/  LOP3.LUT R20, R149.reuse, 0xffff, RZ, 0xc0, !PT ;  /* 0x0000ffff95147812 */ /* 0x040fe200078ec0ff */
[----:B------:R-:W-:Y:S01]  /*d510*/  FADD.FTZ R0, R184, R0 ;  /* 0x00000000b8007221 */ /* 0x000fe20000010000 */
[----:B------:R-:W-:Y:S01]  /*d520*/  LOP3.LUT R22, R149, 0xff, RZ, 0xc0, !PT ;  /* 0x000000ff95167812 */ /* 0x000fe200078ec0ff */
[----:B------:R-:W-:Y:S01]  /*d530*/  LDSM.16.MT88.4 R160, [R199+0x11800] ;  /* 0x01180000c7a0783b */ /* 0x000fe20000004200 */
[----:B------:R-:W-:Y:S01]  /*d540*/  SHF.R.U32.HI R21, RZ, 0x8, R21 ;  /* 0x00000008ff157819 */ /* 0x000fe20000011615 */
[----:B------:R-:W-:Y:S01]  /*d550*/  FADD.FTZ R0, R183, R0 ;  /* 0x00000000b7007221 */ /* 0x000fe20000010000 */
[----:B------:R-:W-:Y:S02]  /*d560*/  SHF.R.U32.HI R20, RZ, 0x8, R20 ;  /* 0x00000008ff147819 */ /* 0x000fe40000011614 */
[----:B------:R-:W-:Y:S01]  /*d570*/  PRMT R23, R156, 0x5410, R21 ;  /* 0x000054109c177816 */ /* 0x000fe20000000015 */
[----:B------:R-:W-:Y:S01]  /*d580*/  FADD.FTZ R0, R174, R0 ;  /* 0x00000000ae007221 */ /* 0x000fe20000010000 */
[----:B------:R-:W-:Y:S02]  /*d590*/  PRMT R21, R22, 0x5410, R20 ;  /* 0x0000541016157816 */ /* 0x000fe40000000014 */
[----:B------:R-:W-:Y:S01]  /*d5a0*/  LOP3.LUT R156, R157, 0xff, RZ, 0xc0, !PT ;  /* 0x000000ff9d9c7812 */ /* 0x000fe200078ec0ff */
[--C-:B------:R-:W-:Y:S01]  /*d5b0*/  HSET2.LE.AND R22, R23, R252.reuse, PT ;  /* 0x000000fc17167233 */ /* 0x100fe20003803000 */
[--C-:B------:R-:W-:Y:S01]  /*d5c0*/  SHF.R.U32.HI R20, RZ, 0x10, R149.reuse ;  /* 0x00000010ff147819 */ /* 0x100fe20000011695 */
[--C-:B------:R-:W-:Y:S01]  /*d5d0*/  HSET2.LE.AND R21, R21, R252.reuse, PT ;  /* 0x000000fc15157233 */ /* 0x100fe20003803000 */
[----:B------:R-:W-:Y:S01]  /*d5e0*/  PRMT R156, R156, 0x5410, R158 ;  /* 0x000054109c9c7816 */ /* 0x000fe2000000009e */
[----:B---3--:R-:W-:Y:S01]  /*d5f0*/  FADD.FTZ R0, R173, R0 ;  /* 0x00000000ad007221 */ /* 0x008fe20000010000 */
[----:B------:R-:W-:Y:S02]  /*d600*/  SHF.R.U32.HI R157, RZ, 0x18, R149 ;  /* 0x00000018ff9d7819 */ /* 0x000fe40000011695 */
[----:B------:R-:W-:Y:S02]  /*d610*/  LOP3.LUT R149, R20, 0xff, RZ, 0xc0, !PT ;  /* 0x000000ff14957812 */ /* 0x000fe400078ec0ff */
[----:B------:R-:W-:Y:S02]  /*d620*/  F2FP.PACK_AB R20, R187, R188 ;  /* 0x000000bcbb14723e */ /* 0x000fe400000000ff */
[----:B------:R-:W-:Y:S02]  /*d630*/  F2FP.PACK_AB R23, R185, R186 ;  /* 0x000000bab917723e */ /* 0x000fe400000000ff */
[----:B------:R-:W-:Y:S02]  /*d640*/  PRMT R149, R149, 0x5410, R157 ;  /* 0x0000541095957816 */ /* 0x000fe4000000009d */
[----:B------:R-:W-:Y:S02]  /*d650*/  LOP3.LUT R22, R22, R20, RZ, 0xc0, !PT ;  /* 0x0000001416167212 */ /* 0x000fe400078ec0ff */
[----:B------:R-:W-:Y:S01]  /*d660*/  LOP3.LUT R20, R21, R23, RZ, 0xc0, !PT ;  /* 0x0000001715147212 */ /* 0x000fe200078ec0ff */
[--C-:B------:R-:W-:Y:S01]  /*d670*/  HSET2.LE.AND R23, R156, R252.reuse, PT ;  /* 0x000000fc9c177233 */ /* 0x100fe20003803000 */
[----:B------:R-:W-:Y:S01]  /*d680*/  F2FP.PACK_AB R21, R183, R184 ;  /* 0x000000b8b715723e */ /* 0x000fe200000000ff */
[----:B------:R-:W3:Y:S01]  /*d690*/  LDSM.16.MT88.4 R156, [R199+0x11000] ;  /* 0x01100000c79c783b */ /* 0x000ee20000004200 */
[----:B------:R-:W-:Y:S02]  /*d6a0*/  LOP3.LUT R32, R29, UR8, R172, 0x96, !PT ;  /* 0x000000081d207c12 */ /* 0x000fe4000f8e96ac */
[----:B------:R-:W-:Y:S01]  /*d6b0*/  LOP3.LUT R23, R23, R21, RZ, 0xc0, !PT ;  /* 0x0000001517177212 */ /* 0x000fe200078ec0ff */
[--C-:B------:R-:W-:Y:S01]  /*d6c0*/  HSET2.LE.AND R21, R149, R252.reuse, PT ;  /* 0x000000fc95157233 */ /* 0x100fe20003803000 */
[----:B------:R-:W-:Y:S01]  /*d6d0*/  F2FP.PACK_AB R149, R181, R182 ;  /* 0x000000b6b595723e */ /* 0x000fe200000000ff */
[----:B------:R4:W5:Y:S01]  /*d6e0*/  MUFU.EX2 R172, R34 ;  /* 0x0000002200ac7308 */ /* 0x0009620000000800 */
[C---:B------:R-:W-:Y:S02]  /*d6f0*/  LOP3.LUT R33, R28.reuse, 0xffff, RZ, 0xc0, !PT ;  /* 0x0000ffff1c217812 */ /* 0x040fe400078ec0ff */
[----:B------:R-:W-:Y:S02]  /*d700*/  LOP3.LUT R21, R21, R149, RZ, 0xc0, !PT ;  /* 0x0000009515157212 */ /* 0x000fe400078ec0ff */
[----:B------:R-:W-:Y:S02]  /*d710*/  SHF.R.U32.HI R149, RZ, 0x10, R28 ;  /* 0x00000010ff957819 */ /* 0x000fe4000001161c */
[----:B------:R-:W-:Y:S02]  /*d720*/  LOP3.LUT R166, R28, 0xff, RZ, 0xc0, !PT ;  /* 0x000000ff1ca67812 */ /* 0x000fe400078ec0ff */
[----:B------:R-:W-:Y:S01]  /*d730*/  SHF.R.U32.HI R35, RZ, 0x8, R33 ;  /* 0x00000008ff237819 */ /* 0x000fe20000011621 */
[C---:B--2---:R-:W-:Y:S05]  /*d740*/  HMMA.16816.F32 R4, R20.reuse, R24, R4 ;  /* 0x000000181404723c */ /* 0x044fea0000001804 */
[----:B------:R-:W-:Y:S02]  /*d750*/  LOP3.LUT R33, R32, 0xffff, RZ, 0xc0, !PT ;  /* 0x0000ffff20217812 */ /* 0x000fe400078ec0ff */
[----:B------:R-:W-:Y:S01]  /*d760*/  PRMT R166, R166, 0x5410, R35 ;  /* 0x00005410a6a67816 */ /* 0x000fe20000000023 */
[C---:B------:R-:W-:Y:S01]  /*d770*/  HMMA.16816.F32 R8, R20.reuse, R26, R8 ;  /* 0x0000001a1408723c */ /* 0x040fe20000001808 */
[----:B------:R-:W2:Y:S03]  /*d780*/  LDSM.16.MT88.4 R24, [R198+0x11000] ;  /* 0x01100000c618783b */ /* 0x000ea60000004200 */
[----:B------:R-:W-:Y:S01]  /*d790*/  SHF.R.U32.HI R150, RZ, 0x8, R33 ;  /* 0x00000008ff967819 */ /* 0x000fe20000011621 */
[--C-:B------:R-:W-:Y:S01]  /*d7a0*/  HSET2.LE.AND R166, R166, R252.reuse, PT ;  /* 0x000000fca6a67233 */ /* 0x100fe20003803000 */
[----:B----4-:R-:W-:Y:S01]  /*d7b0*/  LOP3.LUT R34, R149, 0xff, RZ, 0xc0, !PT ;  /* 0x000000ff95227812 */ /* 0x010fe200078ec0ff */
[----:B-----5:R-:W-:Y:S01]  /*d7c0*/  FADD.FTZ R0, R172, R0 ;  /* 0x00000000ac007221 */ /* 0x020fe20000010000 */
[C---:B-1----:R-:W-:Y:S04]  /*d7d0*/  HMMA.16816.F32 R36, R20.reuse, R152, R36 ;  /* 0x000000981424723c */ /* 0x042fe80000001824 */
[----:B------:R-:W-:Y:S01]  /*d7e0*/  SHF.R.U32.HI R149, RZ, 0x10, R32 ;  /* 0x00000010ff957819 */ /* 0x000fe20000011620 */
[----:B------:R-:W-:Y:S03]  /*d7f0*/  FADD.FTZ R249, R180, R0 ;  /* 0x00000000b4f97221 */ /* 0x000fe60000010000 */
[C---:B------:R-:W-:Y:S01]  /*d800*/  HMMA.16816.F32 R40, R20.reuse, R154, R40 ;  /* 0x0000009a1428723c */ /* 0x040fe20000001828 */
[----:B------:R-:W1:Y:S03]  /*d810*/  LDSM.16.MT88.4 R152, [R196+0x13000] ;  /* 0x01300000c498783b */ /* 0x000e660000004200 */
[----:B------:R-:W-:Y:S04]  /*d820*/  LOP3.LUT R149, R149, 0xff, RZ, 0xc0, !PT ;  /* 0x000000ff95957812 */ /* 0x000fe800078ec0ff */
        /* <DEDUP_REMOVED lines=33> */
[C---:B-1----:R-:W-:Y:S07]  /*da40*/  HMMA.16816.F32 R132, R20.reuse, R152, R132 ;  /* 0x000000981484723c */ /* 0x042fee0000001884 */
[----:B------:R-:W-:Y:S01]  /*da50*/  LOP3.LUT R153, R32, 0xff, RZ, 0xc0, !PT ;  /* 0x000000ff20997812 */ /* 0x000fe200078ec0ff */
[C---:B------:R-:W-:Y:S04]  /*da60*/  HMMA.16816.F32 R136, R20.reuse, R154, R136 ;  /* 0x0000009a1488723c */ /* 0x040fe80000001888 */
[----:B------:R-:W-:Y:S02]  /*da70*/  SHF.R.U32.HI R152, RZ, 0x18, R32 ;  /* 0x00000018ff987819 */ /* 0x000fe40000011620 */
[----:B------:R-:W-:Y:S02]  /*da80*/  PRMT R150, R153, 0x5410, R150 ;  /* 0x0000541099967816 */ /* 0x000fe40000000096 */
[C---:B---3--:R-:W-:Y:S04]  /*da90*/  HMMA.16816.F32 R140, R20.reuse, R156, R140 ;  /* 0x0000009c148c723c */ /* 0x048fe8000000188c */
[----:B------:R-:W-:Y:S01]  /*daa0*/  SHF.R.U32.HI R154, RZ, 0x18, R28 ;  /* 0x00000018ff9a7819 */ /* 0x000fe2000001161c */
[--C-:B------:R-:W-:Y:S01]  /*dab0*/  HSET2.LE.AND R164, R150, R252.reuse, PT ;  /* 0x000000fc96a47233 */ /* 0x100fe20003803000 */
[----:B------:R-:W1:Y:S01]  /*dac0*/  LDSM.16.MT88.4 R28, [R196+0x11800] ;  /* 0x01180000c41c783b */ /* 0x000e620000004200 */
[----:B------:R-:W-:Y:S01]  /*dad0*/  PRMT R149, R149, 0x5410, R152 ;  /* 0x0000541095957816 */ /* 0x000fe20000000098 */
[C---:B------:R-:W-:Y:S04]  /*dae0*/  HMMA.16816.F32 R144, R20.reuse, R158, R144 ;  /* 0x0000009e1490723c */ /* 0x040fe80000001890 */
[----:B------:R-:W-:Y:S01]  /*daf0*/  PRMT R154, R34, 0x5410, R154 ;  /* 0x00005410229a7816 */ /* 0x000fe2000000009a */
[--C-:B------:R-:W-:Y:S01]  /*db00*/  HSET2.LE.AND R165, R149, R252.reuse, PT ;  /* 0x000000fc95a57233 */ /* 0x100fe20003803000 */
[----:B------:R-:W3:Y:S01]  /*db10*/  LDSM.16.MT88.4 R32, [R197+0x11800] ;  /* 0x01180000c520783b */ /* 0x000ee20000004200 */
[----:B------:R-:W-:Y:S01]  /*db20*/  LOP3.LUT R164, R164, R3, RZ, 0xc0, !PT ;  /* 0x00000003a4a47212 */ /* 0x000fe200078ec0ff */
[C---:B--2---:R-:W-:Y:S04]  /*db30*/  HMMA.16816.F32 R16, R20.reuse, R24, R16 ;  /* 0x000000181410723c */ /* 0x044fe80000001810 */
[----:B------:R-:W-:Y:S01]  /*db40*/  HSET2.LE.AND R167, R154, R252, PT ;  /* 0x000000fc9aa77233 */ /* 0x000fe20003803000 */
[----:B------:R-:W-:Y:S02]  /*db50*/  F2FP.PACK_AB R149, R175, R177 ;  /* 0x000000b1af95723e */ /* 0x000fe400000000ff */
[----:B------:R-:W-:Y:S01]  /*db60*/  F2FP.PACK_AB R150, R173, R174 ;  /* 0x000000aead96723e */ /* 0x000fe200000000ff */
[----:B------:R-:W-:Y:S01]  /*db70*/  HMMA.16816.F32 R12, R20, R26, R12 ;  /* 0x0000001a140c723c */ /* 0x000fe2000000180c */
[----:B------:R-:W-:Y:S03]  /*db80*/  LDSM.16.MT88.4 R20, [R199+0x13800] ;  /* 0x01380000c714783b */ /* 0x000fe60000004200 */
[----:B------:R-:W-:Y:S02]  /*db90*/  F2FP.PACK_AB R3, R180, R172 ;  /* 0x000000acb403723e */ /* 0x000fe400000000ff */
[----:B------:R-:W-:Y:S02]  /*dba0*/  LOP3.LUT R166, R166, R149, RZ, 0xc0, !PT ;  /* 0x00000095a6a67212 */ /* 0x000fe400078ec0ff */
[----:B------:R-:W-:Y:S01]  /*dbb0*/  LOP3.LUT R165, R165, R150, RZ, 0xc0, !PT ;  /* 0x00000096a5a57212 */ /* 0x000fe200078ec0ff */
[----:B------:R-:W-:Y:S03]  /*dbc0*/  LDSM.16.MT88.4 R24, [R198+0x13800] ;  /* 0x01380000c618783b */ /* 0x000fe60000004200 */
[----:B------:R-:W-:Y:S01]  /*dbd0*/  LOP3.LUT R167, R167, R3, RZ, 0xc0, !PT ;  /* 0x00000003a7a77212 */ /* 0x000fe200078ec0ff */
[----:B------:R-:W-:Y:S01]  /*dbe0*/  FADD.FTZ R3, R229, R179 ;  /* 0x000000b3e5037221 */ /* 0x000fe20000010000 */
[----:B------:R-:W-:Y:S03]  /*dbf0*/  MOV R149, R2 ;  /* 0x0000000200957202 */ /* 0x000fe60000000f00 */
[----:B------:R-:W-:Y:S02]  /*dc00*/  FADD.FTZ R3, R231, R3 ;  /* 0x00000003e7037221 */ /* 0x000fe40000010000 */
[C---:B-1----:R-:W-:Y:S01]  /*dc10*/  HMMA.16816.F32 R152, R164.reuse, R28, R4 ;  /* 0x0000001ca498723c */ /* 0x042fe20000001804 */
[----:B------:R-:W1:Y:S04]  /*dc20*/  LDSM.16.MT88.4 R4, [R196+0x13800] ;  /* 0x01380000c404783b */ /* 0x000e680000004200 */
[----:B------:R-:W-:Y:S03]  /*dc30*/  FADD.FTZ R3, R230, R3 ;  /* 0x00000003e6037221 */ /* 0x000fe60000010000 */
[C---:B------:R-:W-:Y:S01]  /*dc40*/  HMMA.16816.F32 R156, R164.reuse, R30, R8 ;  /* 0x0000001ea49c723c */ /* 0x040fe20000001808 */
[----:B------:R-:W2:Y:S03]  /*dc50*/  LDSM.16.MT88.4 R8, [R197+0x13800] ;  /* 0x01380000c508783b */ /* 0x000ea60000004200 */
[----:B------:R-:W-:Y:S04]  /*dc60*/  FADD.FTZ R3, R194, R3 ;  /* 0x00000003c2037221 */ /* 0x000fe80000010000 */
[C---:B---3--:R-:W-:Y:S01]  /*dc70*/  HMMA.16816.F32 R36, R164.reuse, R32, R36 ;  /* 0x00000020a424723c */ /* 0x048fe20000001824 */
[----:B------:R-:W3:Y:S03]  /*dc80*/  LDSM.16.MT88.4 R28, [R196+0x15800] ;  /* 0x01580000c41c783b */ /* 0x000ee60000004200 */
[----:B------:R-:W-:Y:S04]  /*dc90*/  FADD.FTZ R3, R193, R3 ;  /* 0x00000003c1037221 */ /* 0x000fe80000010000 */
[C---:B------:R-:W-:Y:S01]  /*dca0*/  HMMA.16816.F32 R40, R164.reuse, R34, R40 ;  /* 0x00000022a428723c */ /* 0x040fe20000001828 */
[----:B------:R-:W-:Y:S03]  /*dcb0*/  LDSM.16.MT88.4 R32, [R196+0x17800] ;  /* 0x01780000c420783b */ /* 0x000fe60000004200 */
[----:B------:R-:W-:Y:S04]  /*dcc0*/  FADD.FTZ R3, R223, R3 ;  /* 0x00000003df037221 */ /* 0x000fe80000010000 */
        /* <DEDUP_REMOVED lines=8> */
[C---:B-1----:R-:W-:Y:S04]  /*dd50*/  HMMA.16816.F32 R60, R164.reuse, R4, R60 ;  /* 0x00000004a43c723c */ /* 0x042fe8000000183c */
[----:B------:R-:W-:Y:S04]  /*dd60*/  FADD.FTZ R3, R187, R3 ;  /* 0x00000003bb037221 */ /* 0x000fe80000010000 */
[C---:B------:R-:W-:Y:S01]  /*dd70*/  HMMA.16816.F32 R64, R164.reuse, R6, R64 ;  /* 0x00000006a440723c */ /* 0x040fe20000001840 */
[----:B------:R-:W1:Y:S03]  /*dd80*/  LDSM.16.MT88.4 R4, [R197+0x15800] ;  /* 0x01580000c504783b */ /* 0x000e660000004200 */
[----:B------:R-:W-:Y:S04]  /*dd90*/  FADD.FTZ R3, R178, R3 ;  /* 0x00000003b2037221 */ /* 0x000fe80000010000 */
[C---:B--2---:R-:W-:Y:S04]  /*dda0*/  HMMA.16816.F32 R68, R164.reuse, R8, R68 ;  /* 0x00000008a444723c */ /* 0x044fe80000001844 */
[----:B------:R-:W-:Y:S04]  /*ddb0*/  FADD.FTZ R3, R176, R3 ;  /* 0x00000003b0037221 */ /* 0x000fe80000010000 */
[C---:B------:R-:W-:Y:S01]  /*ddc0*/  HMMA.16816.F32 R72, R164.reuse, R10, R72 ;  /* 0x0000000aa448723c */ /* 0x040fe20000001848 */
[----:B------:R-:W2:Y:S03]  /*ddd0*/  LDSM.16.MT88.4 R8, [R199+0x15800] ;  /* 0x01580000c708783b */ /* 0x000ea60000004200 */
[----:B------:R-:W-:Y:S04]  /*dde0*/  FADD.FTZ R3, R177, R3 ;  /* 0x00000003b1037221 */ /* 0x000fe80000010000 */
[C---:B------:R-:W-:Y:S04]  /*ddf0*/  HMMA.16816.F32 R76, R164.reuse, R20, R76 ;  /* 0x00000014a44c723c */ /* 0x040fe8000000184c */
[----:B------:R-:W-:Y:S01]  /*de00*/  FADD.FTZ R248, R175, R3 ;  /* 0x00000003aff87221 */ /* 0x000fe20000010000 */
[----:B------:R-:W-:Y:S03]  /*de10*/  MOV R3, R148 ;  /* 0x0000009400037202 */ /* 0x000fe60000000f00 */
        /* <DEDUP_REMOVED lines=12> */
[C---:B------:R-:W-:Y:S08]  /*dee0*/  HMMA.16816.F32 R112, R164.reuse, R10, R112 ;  /* 0x0000000aa470723c */ /* 0x040ff00000001870 */
[C---:B----4-:R-:W-:Y:S08]  /*def0*/  HMMA.16816.F32 R116, R164.reuse, R20, R116 ;  /* 0x00000014a474723c */ /* 0x050ff00000001874 */
[C---:B------:R-:W-:Y:S08]  /*df00*/  HMMA.16816.F32 R120, R164.reuse, R22, R120 ;  /* 0x00000016a478723c */ /* 0x040ff00000001878 */
[C---:B------:R-:W-:Y:S08]  /*df10*/  HMMA.16816.F32 R124, R164.reuse, R32, R124 ;  /* 0x00000020a47c723c */ /* 0x040ff0000000187c */
        /* <DEDUP_REMOVED lines=8> */
.L_x_723:
        /* <DEDUP_REMOVED lines=65> */
[C---:B------:R-:W-:Y:S01]  /*e3b0*/  FMUL.FTZ R5, R3.reuse, R153 ;  /* 0x0000009903057220 */ /* 0x040fe20000410000 */
[----:B------:R-:W-:Y:S01]  /*e3c0*/  USHF.R.S32.HI UR4, URZ, 0x1f, UR5 ;  /* 0x0000001f3f047899 */ /* 0x000fe20008011405 */
[----:B--2---:R-:W-:Y:S01]  /*e3d0*/  FMUL.FTZ R0, R0, c[0x0][0x2dc] ;  /* 0x0000b70000007a20 */ /* 0x004fe20000410000 */
[----:B------:R-:W-:Y:S01]  /*e3e0*/  @UP3 USHF.R.S32.HI UR25, URZ, 0x1f, UR19 ;  /* 0x0000001f3f193899 */ /* 0x000fe20008011413 */
[----:B------:R-:W-:Y:S01]  /*e3f0*/  FMUL.FTZ R170, R3, R156 ;  /* 0x0000009c03aa7220 */ /* 0x000fe20000410000 */
[----:B------:R-:W-:Y:S01]  /*e400*/  F2FP.PACK_AB R5, R5, R171 ;  /* 0x000000ab0505723e */ /* 0x000fe200000000ff */
[C---:B------:R-:W-:Y:S01]  /*e410*/  FMUL.FTZ R7, R3.reuse, R157 ;  /* 0x0000009d03077220 */ /* 0x040fe20000410000 */
[----:B------:R-:W-:Y:S01]  /*e420*/  USHF.R.S32.HI UR6, URZ, 0x1f, UR12 ;  /* 0x0000001f3f067899 */ /* 0x000fe2000801140c */
[C---:B-----5:R-:W-:Y:S01]  /*e430*/  FMUL.FTZ R169, R3.reuse, R36 ;  /* 0x0000002403a97220 */ /* 0x060fe20000410000 */
[----:B------:R-:W-:Y:S01]  /*e440*/  UIADD3 UR5, UP2, UP1, UR5, UR24, UR12 ;  /* 0x0000001805057290 */ /* 0x000fe2000f95e00c */
[----:B------:R-:W-:Y:S01]  /*e450*/  FMUL.FTZ R168, R3, R40 ;  /* 0x0000002803a87220 */ /* 0x000fe20000410000 */
        /* <DEDUP_REMOVED lines=94> */
[----:B------:R-:W-:Y:S01]  /*ea40*/  SHF.L.U32 R3, R17, 0x6, RZ ;  /* 0x0000000611037819 */ /* 0x000fe200000006ff */
[----:B------:R-:W-:Y:S01]  /*ea50*/  FMUL.FTZ R59, R0, R71 ;  /* 0x00000047003b7220 */ /* 0x000fe20000410000 */
[----:B------:R-:W-:Y:S01]  /*ea60*/  LEA.HI R71, R174, R173, RZ, 0x5 ;  /* 0x000000adae477211 */ /* 0x000fe200078f28ff */
[C---:B------:R-:W-:Y:S01]  /*ea70*/  FMUL.FTZ R154, R0.reuse, R154 ;  /* 0x0000009a009a7220 */ /* 0x040fe20000410000 */
[----:B------:R-:W-:Y:S01]  /*ea80*/  LOP3.LUT R3, R3, 0x1c0, RZ, 0xc0, !PT ;  /* 0x000001c003037812 */ /* 0x000fe200078ec0ff */
[C---:B------:R-:W-:Y:S01]  /*ea90*/  FMUL.FTZ R4, R0.reuse, R155 ;  /* 0x0000009b00047220 */ /* 0x040fe20000410000 */
[----:B------:R-:W-:Y:S01]  /*eaa0*/  F2FP.PACK_AB R59, R59, R6 ;  /* 0x000000063b3b723e */ /* 0x000fe200000000ff */
[C---:B------:R-:W-:Y:S01]  /*eab0*/  FMUL.FTZ R158, R0.reuse, R158 ;  /* 0x0000009e009e7220 */ /* 0x040fe20000410000 */
[----:B------:R-:W-:Y:S01]  /*eac0*/  SHF.R.S32.HI R16, RZ, 0x5, R71 ;  /* 0x00000005ff107819 */ /* 0x000fe20000011447 */
[C---:B------:R-:W-:Y:S01]  /*ead0*/  FMUL.FTZ R9, R0.reuse, R159 ;  /* 0x0000009f00097220 */ /* 0x040fe20000410000 */
[----:B------:R-:W-:Y:S01]  /*eae0*/  LOP3.LUT R6, R17, 0x1, RZ, 0xc0, !PT ;  /* 0x0000000111067812 */ /* 0x000fe200078ec0ff */
[C---:B------:R-:W-:Y:S01]  /*eaf0*/  FMUL.FTZ R38, R0.reuse, R38 ;  /* 0x0000002600267220 */ /* 0x040fe20000410000 */
        /* <DEDUP_REMOVED lines=108> */
[-C--:B------:R-:W-:Y:S02]  /*f1c0*/  IADD3 R6, R4, R10.reuse, RZ ;  /* 0x0000000a04067210 */ /* 0x080fe40007ffe0ff */
[----:B----4-:R-:W-:Y:S01]  /*f1d0*/  IADD3 R9, R10, R3, RZ ;  /* 0x000000030a097210 */ /* 0x010fe20007ffe0ff */
[----:B------:R-:W-:Y:S04]  /*f1e0*/  STS [R4], R12 ;  /* 0x0000000c04007388 */ /* 0x000fe80000000800 */
[----:B------:R-:W-:Y:S01]  /*f1f0*/  STS [R4+0x400], R11 ;  /* 0x0004000b04007388 */ /* 0x000fe20000000800 */
[----:B-1----:R-:W-:-:S03]  /*f200*/  IADD3 R8, R0, R10, RZ ;  /* 0x0000000a00087210 */ /* 0x002fc60007ffe0ff */
[----:B------:R-:W1:Y:S04]  /*f210*/  S2R R10, SR_TID.X ;  /* 0x00000000000a7919 */ /* 0x000e680000002100 */
        /* <DEDUP_REMOVED lines=48> */
[----:B--2---:R-:W-:-:S03]  /*f520*/  LOP3.LUT R0, R71, 0xffffffe0, RZ, 0xc0, !PT ;  /* 0xffffffe047007812 */ /* 0x004fc600078ec0ff */
[----:B------:R-:W-:Y:S01]  /*f530*/  STS [R8+0x6000], R24 ;  /* 0x0060001808007388 */ /* 0x000fe20000000800 */
[----:B------:R-:W-:-:S03]  /*f540*/  IADD3 R0, -R0, R173, RZ ;  /* 0x000000ad00007210 */ /* 0x000fc60007ffe1ff */
[----:B------:R2:W-:Y:S01]  /*f550*/  STS [R8+0x6400], R23 ;  /* 0x0064001708007388 */ /* 0x0005e20000000800 */
[----:B------:R-:W-:-:S03]  /*f560*/  LOP3.LUT P0, RZ, R0, 0x3, RZ, 0xc0, !PT ;  /* 0x0000000300ff7812 */ /* 0x000fc6000780c0ff */
[----:B------:R-:W-:Y:S04]  /*f570*/  STS [R9+0x6000], R22 ;  /* 0x0060001609007388 */ /* 0x000fe80000000800 */
[----:B------:R1:W-:Y:S01]  /*f580*/  STS [R9+0x6400], R21 ;  /* 0x0064001509007388 */ /* 0x0003e20000000800 */
[----:B---3--:R-:W3:Y:S03]  /*f590*/  @P4 MUFU.LG2 R5, R149 ;  /* 0x0000009500054308 */ /* 0x008ee60000000c00 */
[----:B------:R-:W-:Y:S04]  /*f5a0*/  STS [R7+0x6000], R20 ;  /* 0x0060001407007388 */ /* 0x000fe80000000800 */
[----:B------:R-:W-:Y:S01]  /*f5b0*/  STS [R7+0x6400], R19 ;  /* 0x0064001307007388 */ /* 0x000fe20000000800 */
[----:B----4-:R-:W4:Y:S03]  /*f5c0*/  @P3 MUFU.LG2 R4, R150 ;  /* 0x0000009600043308 */ /* 0x010f260000000c00 */
[----:B------:R-:W-:Y:S04]  /*f5d0*/  STS [R6+0x6000], R18 ;  /* 0x0060001206007388 */ /* 0x000fe80000000800 */
[----:B------:R4:W-:Y:S01]  /*f5e0*/  STS [R6+0x6400], R17 ;  /* 0x0064001106007388 */ /* 0x0009e20000000800 */
[----:B---3--:R-:W-:Y:S01]  /*f5f0*/  @P4 FMUL.FTZ R5, R5, 0.69314718246459960938 ;  /* 0x3f31721805054820 */ /* 0x008fe20000410000 */
[----:B--2---:R-:W-:-:S02]  /*f600*/  MOV R8, 0x7f800000 ;  /* 0x7f80000000087802 */ /* 0x004fc40000000f00 */
[----:B------:R-:W-:Y:S01]  /*f610*/  BAR.SYNC.DEFER_BLOCKING 0x0 ;  /* 0x0000000000007b1d */ /* 0x000fe20000010000 */
[----:B-1----:R-:W-:Y:S01]  /*f620*/  SHF.R.S32.HI R9, RZ, 0x1f, R10 ;  /* 0x0000001fff097819 */ /* 0x002fe2000001140a */
[----:B----4-:R-:W-:-:S03]  /*f630*/  @P3 FMUL.FTZ R4, R4, 0.69314718246459960938 ;  /* 0x3f31721804043820 */ /* 0x010fc60000410000 */
[----:B------:R-:W-:Y:S01]  /*f640*/  LEA.HI R3, R9, R10, RZ, 0x5 ;  /* 0x0000000a09037211 */ /* 0x000fe200078f28ff */
[----:B------:R-:W-:-:S03]  /*f650*/  @P3 FFMA.FTZ R8, R2, c[0x0][0x238], R4 ;  /* 0x00008e0002083a23 */ /* 0x000fc60000010004 */
[----:B------:R-:W-:Y:S02]  /*f660*/  LOP3.LUT R0, R3, 0xffffffe0, RZ, 0xc0, !PT ;  /* 0xffffffe003007812 */ /* 0x000fe400078ec0ff */
[----:B------:R-:W-:Y:S02]  /*f670*/  SHF.R.S32.HI R3, RZ, 0x1f, R16 ;  /* 0x0000001fff037819 */ /* 0x000fe40000011410 */
[----:B------:R-:W-:Y:S02]  /*f680*/  IADD3 R0, -R0, R10, RZ ;  /* 0x0000000a00007210 */ /* 0x000fe40007ffe1ff */
[----:B------:R-:W-:Y:S02]  /*f690*/  LEA.HI R3, R3, R16, RZ, 0x2 ;  /* 0x0000001003037211 */ /* 0x000fe400078f10ff */
[----:B------:R-:W-:Y:S02]  /*f6a0*/  SHF.R.S32.HI R6, RZ, 0x1f, R0 ;  /* 0x0000001fff067819 */ /* 0x000fe40000011400 */
[----:B------:R-:W-:Y:S01]  /*f6b0*/  LOP3.LUT R3, R3, 0xffffffc, RZ, 0xc0, !PT ;  /* 0x0ffffffc03037812 */ /* 0x000fe200078ec0ff */
[----:B------:R1:W2:Y:S01]  /*f6c0*/  LDS.128 R32, [R222] ;  /* 0x00000000de207984 */ /* 0x0002a20000000c00 */
[----:B------:R-:W-:-:S02]  /*f6d0*/  LEA.HI R0, R6, R0, RZ, 0x2 ;  /* 0x0000000006007211 */ /* 0x000fc400078f10ff */
[----:B------:R-:W-:Y:S01]  /*f6e0*/  IADD3 R3, R16, -R3, RZ ;  /* 0x8000000310037210 */ /* 0x000fe20007ffe0ff */
[----:B------:R1:W3:Y:S01]  /*f6f0*/  LDS.128 R48, [R222+0x800] ;  /* 0x00080000de307984 */ /* 0x0002e20000000c00 */
[----:B------:R-:W-:Y:S02]  /*f700*/  SHF.R.S32.HI R0, RZ, 0x2, R0 ;  /* 0x00000002ff007819 */ /* 0x000fe40000011400 */
[----:B------:R-:W-:Y:S01]  /*f710*/  MOV R7, 0x7f800000 ;  /* 0x7f80000000077802 */ /* 0x000fe20000000f00 */
[----:B------:R1:W4:Y:S01]  /*f720*/  LDS.128 R64, [R222+0x1000] ;  /* 0x00100000de407984 */ /* 0x0003220000000c00 */
[----:B------:R-:W-:Y:S01]  /*f730*/  @P4 FFMA.FTZ R7, R148, c[0x0][0x238], R5 ;  /* 0x00008e0094074a23 */ /* 0x000fe20000010005 */
[----:B------:R-:W-:Y:S02]  /*f740*/  LEA R0, R3, R0, 0x4 ;  /* 0x0000000003007211 */ /* 0x000fe400078e20ff */
        /* <DEDUP_REMOVED lines=30> */
.L_x_728:
[----:B--234-:R-:W-:Y:S05]  /*f930*/  BSYNC B0 ;  /* 0x0000000000007941 */ /* 0x01cfea0003800000 */
.L_x_727:
[----:B------:R-:W2:Y:S04]  /*f940*/  LDL.64 R18, [R1] ;  /* 0x0000000001127983 */ /* 0x000ea80000100a00 */
[----:B------:R3:W5:Y:S04]  /*f950*/  LDL R16, [R1+0x18] ;  /* 0x0000180001107983 */ /* 0x0007680000100800 */
[----:B------:R3:W5:Y:S04]  /*f960*/  LDL R15, [R1+0xc] ;  /* 0x00000c00010f7983 */ /* 0x0007680000100800 */
[----:B------:R3:W5:Y:S01]  /*f970*/  LDL R14, [R1+0x1c] ;  /* 0x00001c00010e7983 */ /* 0x0007620000100800 */
[----:B------:R-:W-:Y:S01]  /*f980*/  LEA.HI R13, R174, R173, RZ, 0x3 ;  /* 0x000000adae0d7211 */ /* 0x000fe200078f18ff */
[----:B------:R-:W-:Y:S01]  /*f990*/  UIMAD UR9, UR9, -0x40, UR16 ;  /* 0xffffffc0090978a4 */ /* 0x000fe2000f8e0210 */
[----:B------:R-:W-:Y:S01]  /*f9a0*/  LEA.HI R2, R9, R10, RZ, 0x3 ;  /* 0x0000000a09027211 */ /* 0x000fe200078f18ff */
[----:B------:R-:W4:Y:S01]  /*f9b0*/  S2R R11, SR_CTAID.Z ;  /* 0x00000000000b7919 */ /* 0x000f220000002700 */
[----:B------:R-:W-:Y:S01]  /*f9c0*/  SHF.R.S32.HI R3, RZ, 0x3, R13 ;  /* 0x00000003ff037819 */ /* 0x000fe2000001140d */
[----:B------:R-:W-:Y:S01]  /*f9d0*/  USHF.R.S32.HI UR6, URZ, 0x1f, UR10 ;  /* 0x0000001f3f067899 */ /* 0x000fe2000801140a */
[----:B------:R-:W-:Y:S01]  /*f9e0*/  SHF.R.S32.HI R2, RZ, 0x3, R2 ;  /* 0x00000003ff027819 */ /* 0x000fe20000011402 */
[----:B------:R-:W-:Y:S01]  /*f9f0*/  ULDC.64 UR4, c[0x0][0x1f0] ;  /* 0x00007c0000047ab9 */ /* 0x000fe20000000a00 */
[----:B------:R-:W-:Y:S01]  /*fa00*/  BSSY B0, `(.L_x_729) ;  /* 0x000001c000007945 */ /* 0x000fe20003800000 */
[----:B------:R-:W-:-:S04]  /*fa10*/  UIMAD UR4, UR6, UR4, URZ ;  /* 0x00000004060472a4 */ /* 0x000fc8000f8e023f */
[----:B------:R-:W-:Y:S01]  /*fa20*/  UIMAD UR4, UR10, UR5, UR4 ;  /* 0x000000050a0472a4 */ /* 0x000fe2000f8e0204 */
[----:B--2---:R-:W-:Y:S02]  /*fa30*/  SHF.R.S32.HI R0, RZ, 0x1f, R18 ;  /* 0x0000001fff007819 */ /* 0x004fe40000011412 */
[----:B------:R-:W-:-:S04]  /*fa40*/  IADD3 R4, P0, R18, UR18, RZ ;  /* 0x0000001212047c10 */ /* 0x000fc8000ff1e0ff */
[----:B------:R-:W-:Y:S01]  /*fa50*/  IADD3.X R5, R0, UR7, RZ, P0, !PT ;  /* 0x0000000700057c10 */ /* 0x000fe200087fe4ff */
[----:B------:R-:W-:Y:S01]  /*fa60*/  IMAD.U32 R0, RZ, RZ, UR13 ;  /* 0x0000000dff007e24 */ /* 0x000fe2000f8e00ff */
[----:B------:R-:W-:Y:S02]  /*fa70*/  ISETP.GE.AND P0, PT, R3, UR9, PT ;  /* 0x0000000903007c0c */ /* 0x000fe4000bf06270 */
[----:B------:R-:W-:Y:S01]  /*fa80*/  SHF.R.S32.HI R3, RZ, 0x1f, R2 ;  /* 0x0000001fff037819 */ /* 0x000fe20000011402 */
[----:B----4-:R-:W-:-:S04]  /*fa90*/  IMAD.WIDE.U32 R10, R11, c[0x0][0x1f0], R4 ;  /* 0x00007c000b0a7a25 */ /* 0x010fc800078e0004 */
[----:B------:R-:W-:Y:S01]  /*faa0*/  IMAD.WIDE R4, R0, 0x40, R2 ;  /* 0x0000004000047825 */ /* 0x000fe200078e0202 */
[----:B------:R-:W-:-:S05]  /*fab0*/  IADD3 R9, R11, UR4, RZ ;  /* 0x000000040b097c10 */ /* 0x000fca000fffe0ff */
[----:B------:R-:W-:Y:S05]  /*fac0*/  @P0 BRA `(.L_x_730) ;  /* 0x000000f000000947 */ /* 0x000fea0003800000 */
[----:B---3--:R-:W-:Y:S01]  /*fad0*/  IMAD R0, R5, c[0x0][0x1e8], RZ ;  /* 0x00007a0005007a24 */ /* 0x008fe200078e02ff */
        /* <DEDUP_REMOVED lines=14> */
.L_x_730:
[----:B---3--:R-:W-:Y:S05]  /*fbc0*/  BSYNC B0 ;  /* 0x0000000000007941 */ /* 0x008fea0003800000 */
.L_x_729:
        /* <DEDUP_REMOVED lines=22> */
.L_x_732:
[----:B------:R-:W-:Y:S05]  /*fd30*/  BSYNC B0 ;  /* 0x0000000000007941 */ /* 0x000fea0003800000 */
.L_x_731:
        /* <DEDUP_REMOVED lines=22> */
.L_x_734:
[----:B------:R-:W-:Y:S05]  /*fea0*/  BSYNC B0 ;  /* 0x0000000000007941 */ /* 0x000fea0003800000 */
.L_x_733:
[----:B------:R-:W-:-:S04]  /*feb0*/  LEA.HI.SX32 R0, R13, 0x30, 0x1d ;  /* 0x000000300d007811 */ /* 0x000fc800078feaff */
[----:B------:R-:W-:-:S13]  /*fec0*/  ISETP.GE.AND P0, PT, R0, UR9, PT ;  /* 0x0000000900007c0c */ /* 0x000fda000bf06270 */
[----:B------:R-:W-:Y:S05]  /*fed0*/  @P0 EXIT ;  /* 0x000000000000094d */ /* 0x000fea0003800000 */
[----:B------:R-:W-:Y:S01]  /*fee0*/  IADD3 R6, P0, R4, 0x30, RZ ;  /* 0x0000003004067810 */ /* 0x000fe20007f1e0ff */
[----:B--2---:R-:W-:Y:S01]  /*fef0*/  IMAD.MOV.U32 R2, RZ, RZ, R10 ;  /* 0x000000ffff027224 */ /* 0x004fe200078e000a */
        /* <DEDUP_REMOVED lines=18> */
.L_x_693:
        /* <DEDUP_REMOVED lines=16> */
[----:B-1----:R-:W-:Y:S01]  /*10120*/  LEA.HI R6, R13, R15, RZ, 0x3 ;  /* 0x0000000f0d067211 */ /* 0x002fe200078f18ff */
[----:B------:R-:W-:Y:S02]  /*10130*/  UISETP.NE.AND UP2, UPT, UR17, URZ, UPT ;  /* 0x0000003f1100728c */ /* 0x000fe4000bf45270 */
[----:B------:R-:W-:Y:S01]  /*10140*/  ULDC.64 UR4, c[0x0][0x1f0] ;  /* 0x00007c0000047ab9 */ /* 0x000fe20000000a00 */
[----:B------:R-:W-:Y:S01]  /*10150*/  LOP3.LUT R0, R6, 0xfffffff8, RZ, 0xc0, !PT ;  /* 0xfffffff806007812 */ /* 0x000fe200078ec0ff */
[----:B------:R-:W-:Y:S01]  /*10160*/  UIMAD UR4, UR12, UR4, URZ ;  /* 0x000000040c0472a4 */ /* 0x000fe2000f8e023f */
[----:B------:R-:W-:Y:S01]  /*10170*/  SHF.R.S32.HI R6, RZ, 0x3, R6 ;  /* 0x00000003ff067819 */ /* 0x000fe20000011406 */
[----:B------:R-:W-:-:S02]  /*10180*/  @!UP3 UISETP.NE.AND UP1, UPT, UR17, URZ, UPT ;  /* 0x0000003f1100b28c */ /* 0x000fc4000bf25270 */
[----:B------:R-:W-:Y:S01]  /*10190*/  @UP4 UMOV UR12, UR8 ;  /* 0x00000008000c4c82 */ /* 0x000fe20008000000 */
[----:B------:R-:W-:Y:S01]  /*101a0*/  IMAD.IADD R15, R15, 0x1, -R0 ;  /* 0x000000010f0f7824 */ /* 0x000fe200078e0a00 */
[----:B------:R-:W-:Y:S01]  /*101b0*/  @UP4 UIMAD UR7, UR11, UR7, UR9 ;  /* 0x000000070b0742a4 */ /* 0x000fe2000f8e0209 */
[--C-:B------:R-:W-:Y:S01]  /*101c0*/  SHF.R.S32.HI R7, RZ, 0x1f, R6.reuse ;  /* 0x0000001fff077819 */ /* 0x100fe20000011406 */
[----:B------:R-:W-:Y:S01]  /*101d0*/  ULDC UR10, c[0x0][0x214] ;  /* 0x00008500000a7ab9 */ /* 0x000fe20000000800 */
[----:B------:R-:W-:Y:S01]  /*101e0*/  IMAD.SHL.U32 R0, R15, 0x8, RZ ;  /* 0x000000080f007824 */ /* 0x000fe200078e00ff */
[----:B------:R-:W-:Y:S02]  /*101f0*/  @UP3 ULDC UR8, c[0x0][0x210] ;  /* 0x0000840000083ab9 */ /* 0x000fe40000000800 */
[----:B------:R-:W-:Y:S01]  /*10200*/  UISETP.EQ.AND UP2, UPT, UR15, URZ, UP2 ;  /* 0x0000003f0f00728c */ /* 0x000fe20009742270 */
[----:B------:R-:W-:Y:S01]  /*10210*/  IMAD.WIDE R4, R4, 0x40, R6 ;  /* 0x0000004004047825 */ /* 0x000fe200078e0206 */
[----:B------:R-:W-:Y:S01]  /*10220*/  ULDC UR9, c[0x0][0x234] ;  /* 0x00008d0000097ab9 */ /* 0x000fe20000000800 */
[C---:B------:R-:W-:Y:S01]  /*10230*/  IADD3 R19, R0.reuse, 0x40, RZ ;  /* 0x0000004000137810 */ /* 0x040fe20007ffe0ff */
[----:B------:R-:W-:Y:S01]  /*10240*/  @UP3 UIMAD UR8, UR8, UR10, URZ ;  /* 0x0000000a080832a4 */ /* 0x000fe2000f8e023f */
[C---:B------:R-:W-:Y:S01]  /*10250*/  IADD3 R18, R0.reuse, 0x80, RZ ;  /* 0x0000008000127810 */ /* 0x040fe20007ffe0ff */
[----:B------:R-:W-:Y:S01]  /*10260*/  @!UP3 USEL UR8, UR10, UR9, !UP1 ;  /* 0x000000090a08b287 */ /* 0x000fe2000c800000 */
[----:B------:R-:W-:Y:S01]  /*10270*/  IADD3 R17, R0, 0xc0, RZ ;  /* 0x000000c000117810 */ /* 0x000fe20007ffe0ff */
[----:B------:R-:W-:-:S02]  /*10280*/  UISETP.NE.OR UP0, UPT, UR11, -0x1, !UP2 ;  /* 0xffffffff0b00788c */ /* 0x000fc4000d705670 */
        /* <DEDUP_REMOVED lines=10> */
[----:B------:R-:W-:Y:S01]  /*10330*/  USEL UR23, UR23, URZ, !UP2 ;  /* 0x0000003f17177287 */ /* 0x000fe2000d000000 */
[----:B------:R-:W-:Y:S01]  /*10340*/  ISETP.GE.AND P0, PT, R6, UR16, PT ;  /* 0x0000001006007c0c */ /* 0x000fe2000bf06270 */
[----:B------:R-:W-:Y:S02]  /*10350*/  @UP3 ULDC UR26, c[0x0][0x210] ;  /* 0x00008400001a3ab9 */ /* 0x000fe40000000800 */
[----:B------:R-:W-:Y:S01]  /*10360*/  @!UP3 UMOV UR26, 0x1 ;  /* 0x00000001001ab882 */ /* 0x000fe20000000000 */
[----:B--2---:R-:W-:Y:S01]  /*10370*/  IMAD.WIDE.U32 R12, R12, c[0x0][0x1f0], R2 ;  /* 0x00007c000c0c7a25 */ /* 0x004fe200078e0002 */
[----:B------:R-:W-:-:S02]  /*10380*/  UIMAD UR8, UR18, UR8, UR23 ;  /* 0x00000008120872a4 */ /* 0x000fc4000f8e0217 */
[----:B------:R-:W-:Y:S02]  /*10390*/  UIMAD UR14, UR14, UR26, URZ ;  /* 0x0000001a0e0e72a4 */ /* 0x000fe4000f8e023f */
[----:B------:R-:W-:Y:S02]  /*103a0*/  @!UP2 UMOV UR28, URZ ;  /* 0x0000003f001cac82 */ /* 0x000fe40008000000 */
[----:B------:R-:W-:Y:S02]  /*103b0*/  @UP2 UMOV UR28, UR11 ;  /* 0x0000000b001c2c82 */ /* 0x000fe40008000000 */
[----:B------:R-:W-:Y:S02]  /*103c0*/  UIMAD UR4, UR18, UR5, UR4 ;  /* 0x00000005120472a4 */ /* 0x000fe4000f8e0204 */
[----:B------:R-:W-:Y:S02]  /*103d0*/  @!UP2 UMOV UR29, URZ ;  /* 0x0000003f001dac82 */ /* 0x000fe40008000000 */
[----:B------:R-:W-:-:S02]  /*103e0*/  USHF.R.S32.HI UR7, URZ, 0x1f, UR8 ;  /* 0x0000001f3f077899 */ /* 0x000fc40008011408 */
        /* <DEDUP_REMOVED lines=21> */
.L_x_736:
[----:B------:R-:W-:Y:S05]  /*10540*/  BSYNC B0 ;  /* 0x0000000000007941 */ /* 0x000fea0003800000 */
.L_x_735:
        /* <DEDUP_REMOVED lines=22> */
.L_x_738:
[----:B------:R-:W-:Y:S05]  /*106b0*/  BSYNC B0 ;  /* 0x0000000000007941 */ /* 0x000fea0003800000 */
.L_x_737:
        /* <DEDUP_REMOVED lines=22> */
.L_x_740:
[----:B------:R-:W-:Y:S05]  /*10820*/  BSYNC B0 ;  /* 0x0000000000007941 */ /* 0x000fea0003800000 */
.L_x_739:
        /* <DEDUP_REMOVED lines=21> */
.L_x_742:
[----:B------:R-:W-:Y:S05]  /*10980*/  BSYNC B0 ;  /* 0x0000000000007941 */ /* 0x000fea0003800000 */
.L_x_741:
        /* <DEDUP_REMOVED lines=35> */
.L_x_743:
        /* <DEDUP_REMOVED lines=12> */
.L_x_2038:


//--------------------- .text._ZN5flash16flash_fwd_kernelI23Flash_fwd_kernel_traitsILi256ELi64ELi64ELi4ELb0ELb0EN7cutlass6half_tE19Flash_kernel_traitsILi256ELi64ELi64ELi4ES3_EELb1ELb0ELb0ELb0ELb0ELb0ELb0ELb1EEEvNS_16Flash_fwd_paramsE --------------------------
	.section	.text._ZN5flash16flash_fwd_kernelI23Flash_fwd_kernel_traitsILi256ELi64ELi64ELi4ELb0ELb0EN7cutlass6half_tE19Flash_kernel_traitsILi256ELi64ELi64ELi4ES3_EELb1ELb0ELb0ELb0ELb0ELb0ELb0ELb1EEEvNS_16Flash_fwd_paramsE,"ax",@progbits
	.sectioninfo	@"SHI_REGISTERS=255"
	.align	128
        .global         _ZN5flash16flash_fwd_kernelI23Flash_fwd_kernel_traitsILi256ELi64ELi64ELi4ELb0ELb0EN7cutlass6half_tE19Flash_kernel_traitsILi256ELi64ELi64ELi4ES3_EELb1ELb0ELb0ELb0ELb0ELb0ELb0ELb1EEEvNS_16Flash_fwd_paramsE
        .type           _ZN5flash16flash_fwd_kernelI23Flash_fwd_kernel_traitsILi256ELi64ELi64ELi4ELb0ELb0EN7cutlass6half_tE19Flash_kernel_traitsILi256ELi64ELi64ELi4ES3_EELb1ELb0ELb0ELb0ELb0ELb0ELb0ELb1EEEvNS_16Flash_fwd_paramsE,@function
        .size           _ZN5flash16flash_fwd_kernelI23Flash_fwd_kernel_traitsILi256ELi64ELi64ELi4ELb0ELb0EN7cutlass6half_tE19Flash_kernel_traitsILi256ELi64ELi64ELi4ES3_EELb1ELb0ELb0ELb0ELb0ELb0ELb0ELb1EEEvNS_16Flash_fwd_paramsE,(.L_x_2039 - _ZN5flash16flash_fwd_kernelI23Flash_fwd_kernel_traitsILi256ELi64ELi64ELi4ELb0ELb0EN7cutlass6half_tE19Flash_kernel_traitsILi256ELi64ELi64ELi4ES3_EELb1ELb0ELb0ELb0ELb0ELb0ELb0ELb1EEEvNS_16Flash_fwd_paramsE)
        .other          _ZN5flash16flash_fwd_kernelI23Flash_fwd_kernel_traitsILi256ELi64ELi64ELi4ELb0ELb0EN7cutlass6half_tE19Flash_kernel_traitsILi256ELi64ELi64ELi4ES3_EELb1ELb0ELb0ELb0ELb0ELb0ELb0ELb1EEEvNS_16Flash_fwd_paramsE,@"STO_CUDA_ENTRY STV_DEFAULT"
_ZN5flash16flash_fwd_kernelI23Flash_fwd_kernel_traitsILi256ELi64ELi64ELi4ELb0ELb0EN7cutlass6half_tE19Flash_kernel_traitsILi256ELi64ELi64ELi4ES3_EELb1ELb0ELb0ELb0ELb0ELb0ELb0ELb1EEEvNS_16Flash_fwd_paramsE:
.text._ZN5flash16flash_fwd_kernelI23Flash_fwd_kernel_traitsILi256ELi64ELi64ELi4ELb0ELb0EN7cutlass6half_tE19Flash_kernel_traitsILi256ELi64ELi64ELi4ES3_EELb1ELb0ELb0ELb0ELb0ELb0ELb0ELb1EEEvNS_16Flash_fwd_paramsE:
        /* <DEDUP_REMOVED lines=12> */
[----:B------:R-:W-:-:S03]  /*00c0*/  ULDC.64 UR4, c[0x0][0x240] ;  /* 0x0000900000047ab9 */ /* 0x000fc60000000a00 */
[----:B------:R-:W3:Y:S04]  /*00d0*/  @P2 LDG.E.64 R4, [R4.64] ;  /* 0x0000001004042981 */ /* 0x000ee8000c1e1b00 */
[----:B------:R-:W4:Y:S01]  /*00e0*/  @P2 LDG.E.64 R6, [R2.64] ;  /* 0x0000001002062981 */ /* 0x000f22000c1e1b00 */
[----:B------:R-:W5:Y:S01]  /*00f0*/  S2UR UR22, SR_CTAID.Y ;  /* 0x00000000001679c3 */ /* 0x000f620000002600 */
[----:B------:R-:W-:Y:S02]  /*0100*/  UISETP.NE.U32.AND UP2, UPT, URZ, UR4, UPT ;  /* 0x000000043f00728c */ /* 0x000fe4000bf45070 */
[----:B------:R-:W-:Y:S02]  /*0110*/  UMOV UR9, 0x4 ;  /* 0x0000000400097882 */ /* 0x000fe40000000000 */
[----:B------:R-:W-:-:S02]  /*0120*/  UISETP.NE.AND.EX UP2, UPT, URZ, UR5, UPT, UP2 ;  /* 0x000000053f00728c */ /* 0x000fc4000bf45320 */
[----:B------:R-:W-:Y:S01]  /*0130*/  ULDC.64 UR14, c[0x0][0x240] ;  /* 0x00009000000e7ab9 */ /* 0x000fe20000000a00 */
[----:B------:R-:W1:Y:S01]  /*0140*/  S2UR UR11, SR_CTAID.Z ;  /* 0x00000000000b79c3 */ /* 0x000e620000002700 */
[----:B------:R-:W-:Y:S02]  /*0150*/  ULDC.64 UR4, c[0x0][0x250] ;  /* 0x0000940000047ab9 */ /* 0x000fe40000000a00 */
[----:B------:R-:W-:Y:S01]  /*0160*/  PLOP3.LUT P0, PT, PT, PT, UP2, 0x80, 0x0 ;  /* 0x000000000000781c */ /* 0x000fe20003f0f028 */
[----:B------:R-:W-:Y:S02]  /*0170*/  UISETP.NE.U32.AND UP0, UPT, URZ, UR4, UPT ;  /* 0x000000043f00728c */ /* 0x000fe4000bf05070 */
[----:B------:R-:W-:Y:S02]  /*0180*/  ULDC.U8 UR8, c[0x0][0x312] ;  /* 0x0000c48000087ab9 */ /* 0x000fe40000000000 */
[----:B------:R-:W-:Y:S02]  /*0190*/  UISETP.NE.AND UP3, UPT, UR8, URZ, UPT ;  /* 0x0000003f0800728c */ /* 0x000fe4000bf65270 */
[----:B------:R-:W-:-:S03]  /*01a0*/  UISETP.NE.AND.EX UP0, UPT, URZ, UR5, UPT, UP0 ;  /* 0x000000053f00728c */ /* 0x000fc6000bf05300 */
[----:B------:R-:W-:Y:S02]  /*01b0*/  ULDC.64 UR4, c[0x0][0x250] ;  /* 0x0000940000047ab9 */ /* 0x000fe40000000a00 */
[----:B-----5:R-:W-:-:S06]  /*01c0*/  UIMAD.WIDE UR14, UR22, UR9, UR14 ;  /* 0x00000009160e72a5 */ /* 0x020fcc000f8e020e */
[----:B------:R-:W-:Y:S01]  /*01d0*/  MOV R12, UR14 ;  /* 0x0000000e000c7c02 */ /* 0x000fe20008000f00 */
[----:B------:R-:W-:Y:S01]  /*01e0*/  IMAD.U32 R13, RZ, RZ, UR15 ;  /* 0x0000000fff0d7e24 */ /* 0x000fe2000f8e00ff */
[----:B-1----:R-:W-:-:S06]  /*01f0*/  ULOP3.LUT UR6, UR11, UR12, UR22, 0xfe, !UPT ;  /* 0x0000000c0b067292 */ /* 0x002fcc000f8efe16 */
[----:B--2---:R-:W-:Y:S01]  /*0200*/  LOP3.LUT P3, RZ, R21, UR6, RZ, 0xfc, !PT ;  /* 0x0000000615ff7c12 */ /* 0x004fe2000f86fcff */
[----:B------:R-:W-:Y:S02]  /*0210*/  ULDC.64 UR6, c[0x0][0x248] ;  /* 0x0000920000067ab9 */ /* 0x000fe40000000a00 */
[----:B------:R-:W-:-:S04]  /*0220*/  UISETP.EQ.U32.AND UP1, UPT, URZ, UR6, UPT ;  /* 0x000000063f00728c */ /* 0x000fc8000bf22070 */
[----:B------:R-:W-:-:S03]  /*0230*/  UISETP.EQ.OR.EX UP1, UPT, URZ, UR7, !UP3, UP1 ;  /* 0x000000073f00728c */ /* 0x000fc6000df22710 */
[----:B------:R-:W-:-:S03]  /*0240*/  ULDC.64 UR6, c[0x0][0x248] ;  /* 0x0000920000067ab9 */ /* 0x000fc60000000a00 */
[----:B------:R-:W-:Y:S01]  /*0250*/  @!P3 IMAD.MOV.U32 R14, RZ, RZ, c[0x0][0x308] ;  /* 0x0000c200ff0eb624 */ /* 0x000fe200078e00ff */
[----:B------:R-:W-:Y:S01]  /*0260*/  @!P3 MOV R15, c[0x0][0x30c] ;  /* 0x0000c300000fba02 */ /* 0x000fe20000000f00 */
[----:B------:R-:W-:Y:S02]  /*0270*/  @UP0 UIMAD.WIDE UR4, UR22, UR9, UR4 ;  /* 0x00000009160402a5 */ /* 0x000fe4000f8e0204 */
[----:B------:R-:W-:-:S04]  /*0280*/  UIMAD.WIDE UR6, UR22, UR9, UR6 ;  /* 0x00000009160672a5 */ /* 0x000fc8000f8e0206 */
[----:B------:R-:W-:Y:S02]  /*0290*/  IMAD.U32 R10, RZ, RZ, UR4 ;  /* 0x00000004ff0a7e24 */ /* 0x000fe4000f8e00ff */
[----:B------:R-:W-:Y:S01]  /*02a0*/  IMAD.U32 R11, RZ, RZ, UR5 ;  /* 0x00000005ff0b7e24 */ /* 0x000fe2000f8e00ff */
[----:B---3--:R-:W1:Y:S01]  /*02b0*/  @P2 R2UR UR18, R4 ;  /* 0x00000000041223c2 */ /* 0x008e6200000e0000 */
[----:B----4-:R-:W-:-:S07]  /*02c0*/  @P2 IADD3 R2, P1, R6, c[0x0][0x300], RZ ;  /* 0x0000c00006022a10 */ /* 0x010fce0007f3e0ff */
[----:B------:R-:W2:Y:S01]  /*02d0*/  @P2 R2UR UR19, R5 ;  /* 0x00000000051323c2 */ /* 0x000ea200000e0000 */
[----:B------:R-:W-:-:S05]  /*02e0*/  @P2 IMAD.X R3, RZ, RZ, R7, P1 ;  /* 0x000000ffff032224 */ /* 0x000fca00008e0607 */
[----:B------:R-:W-:Y:S01]  /*02f0*/  @!P3 STG.E.64 [R14.64+0x8], R2 ;  /* 0x000008020e00b986 */ /* 0x000fe2000c101b10 */
[----:B-1----:R-:W-:Y:S02]  /*0300*/  IMAD.U32 R4, RZ, RZ, UR18 ;  /* 0x00000012ff047e24 */ /* 0x002fe4000f8e00ff */
[----:B--2---:R-:W-:-:S05]  /*0310*/  IMAD.U32 R5, RZ, RZ, UR19 ;  /* 0x00000013ff057e24 */ /* 0x004fca000f8e00ff */
[----:B------:R1:W-:Y:S04]  /*0320*/  @!P3 STG.E.64 [R14.64], R4 ;  /* 0x000000040e00b986 */ /* 0x0003e8000c101b10 */
[----:B------:R2:W3:Y:S04]  /*0330*/  @P0 LDG.E R9, [R12.64] ;  /* 0x000000100c090981 */ /* 0x0004e8000c1e1900 */
[----:B------:R2:W4:Y:S01]  /*0340*/  @P0 LDG.E R0, [R12.64+0x4] ;  /* 0x000004100c000981 */ /* 0x000522000c1e1900 */
[----:B------:R-:W-:Y:S02]  /*0350*/  PLOP3.LUT P1, PT, PT, PT, UP0, 0x80, 0x0 ;  /* 0x000000000000781c */ /* 0x000fe40003f2f008 */
[----:B------:R-:W-:-:S11]  /*0360*/  PLOP3.LUT P2, PT, PT, PT, UP1, 0x80, 0x0 ;  /* 0x000000000000781c */ /* 0x000fd60003f4f018 */
[----:B------:R-:W5:Y:S01]  /*0370*/  @P1 LDG.E R6, [R10.64] ;  /* 0x000000100a061981 */ /* 0x000f62000c1e1900 */
[----:B-1----:R-:W-:Y:S01]  /*0380*/  MOV R4, UR6 ;  /* 0x0000000600047c02 */ /* 0x002fe20008000f00 */
[----:B------:R-:W-:-:S05]  /*0390*/  IMAD.U32 R5, RZ, RZ, UR7 ;  /* 0x00000007ff057e24 */ /* 0x000fca000f8e00ff */
[----:B------:R-:W5:Y:S01]  /*03a0*/  @!P2 LDG.E R7, [R4.64] ;  /* 0x000000100407a981 */ /* 0x000f62000c1e1900 */
[----:B------:R-:W-:Y:S01]  /*03b0*/  UMOV UR10, 0xffffffff ;  /* 0xffffffff000a7882 */ /* 0x000fe20000000000 */
[----:B------:R-:W1:Y:S01]  /*03c0*/  LDC.U8 R20, c[0x0][0x2d8] ;  /* 0x0000b600ff147b82 */ /* 0x000e620000000000 */
[----:B------:R-:W-:Y:S02]  /*03d0*/  UMOV UR25, URZ ;  /* 0x0000003f00197c82 */ /* 0x000fe40008000000 */
[----:B------:R-:W-:Y:S01]  /*03e0*/  UMOV UR23, 0xffffffff ;  /* 0xffffffff00177882 */ /* 0x000fe20000000000 */
[----:B------:R-:W-:-:S04]  /*03f0*/  SHF.R.S32.HI R8, RZ, 0x1f, R21 ;  /* 0x0000001fff087819 */ /* 0x000fc80000011415 */
[----:B--2---:R-:W-:Y:S01]  /*0400*/  LEA.HI R12, R8, R21, RZ, 0x5 ;  /* 0x00000015080c7211 */ /* 0x004fe200078f28ff */
[----:B---3--:R-:W2:Y:S08]  /*0410*/  @P0 R2UR UR10, R9 ;  /* 0x00000000090a03c2 */ /* 0x008eb000000e0000 */
[----:B----4-:R-:W2:Y:S01]  /*0420*/  @P0 R2UR UR15, R0 ;  /* 0x00000000000f03c2 */ /* 0x010ea200000e0000 */
[----:B------:R-:W-:-:S04]  /*0430*/  ISETP.NE.U32.AND P0, PT, RZ, c[0x0][0x248], PT ;  /* 0x00009200ff007a0c */ /* 0x000fc80003f05070 */
[----:B------:R-:W-:-:S03]  /*0440*/  ISETP.NE.AND.EX P0, PT, RZ, c[0x0][0x24c], PT, P0 ;  /* 0x00009300ff007a0c */ /* 0x000fc60003f05300 */
[----:B-----5:R3:W4:Y:S01]  /*0450*/  @P1 R2UR UR25, R6 ;  /* 0x00000000061913c2 */ /* 0x02072200000e0000 */
[----:B--2---:R-:W-:-:S07]  /*0460*/  @UP2 UIADD3 UR15, UR15, -UR10, URZ ;  /* 0x8000000a0f0f2290 */ /* 0x004fce000fffe03f */
[----:B------:R3:W2:Y:S01]  /*0470*/  @!P2 R2UR UR23, R7 ;  /* 0x000000000717a3c2 */ /* 0x0006a200000e0000 */
[----:B------:R-:W-:Y:S01]  /*0480*/  @!UP2 ULDC UR15, c[0x0][0x214] ;  /* 0x00008500000faab9 */ /* 0x000fe20000000800 */
        /* <DEDUP_REMOVED lines=8> */
.L_x_744:
[----:B-1----:R-:W-:Y:S02]  /*0510*/  ULDC UR6, c[0x0][0x218] ;  /* 0x0000860000067ab9 */ /* 0x002fe40000000800 */
.L_x_745:
        /* <DEDUP_REMOVED lines=28> */
[----:B------:R-:W-:Y:S01]  /*06e0*/  LOP3.LUT R10, R12, 0xffffffe0, RZ, 0xc0, !PT ;  /* 0xffffffe00c0a7812 */ /* 0x000fe200078ec0ff */
[----:B------:R-:W-:Y:S02]  /*06f0*/  UISETP.NE.AND UP0, UPT, UR23, -0x1, UPT ;  /* 0xffffffff1700788c */ /* 0x000fe4000bf05270 */
[----:B------:R-:W-:Y:S02]  /*0700*/  ULDC.64 UR4, c[0x0][0x190] ;  /* 0x0000640000047ab9 */ /* 0x000fe40000000a00 */
[----:B------:R-:W-:Y:S01]  /*0710*/  ULDC.64 UR6, c[0x0][0x178] ;  /* 0x00005e0000067ab9 */ /* 0x000fe20000000a00 */
[----:B------:R-:W-:Y:S01]  /*0720*/  IMAD.IADD R10, R21, 0x1, -R10 ;  /* 0x00000001150a7824 */ /* 0x000fe200078e0a0a */
[----:B------:R-:W-:Y:S01]  /*0730*/  PLOP3.LUT P0, PT, PT, PT, UP0, 0x80, 0x0 ;  /* 0x000000000000781c */ /* 0x000fe20003f0f008 */
[----:B------:R-:W-:Y:S02]  /*0740*/  USHF.R.S32.HI UR8, URZ, 0x6, UR8 ;  /* 0x000000063f087899 */ /* 0x000fe40008011408 */
[----:B------:R-:W-:-:S02]  /*0750*/  @UP1 UIMAD.WIDE.U32 UR26, UR10, UR4, URZ ;  /* 0x000000040a1a12a5 */ /* 0x000fc4000f8e003f */
[----:B------:R-:W-:Y:S02]  /*0760*/  @UP0 UIADD3 UR24, UR25, UR23, URZ ;  /* 0x0000001719180290 */ /* 0x000fe4000fffe03f */
[----:B------:R-:W-:Y:S02]  /*0770*/  @UP1 UIMAD UR21, UR10, UR5, UR27 ;  /* 0x000000050a1512a4 */ /* 0x000fe4000f8e021b */
[----:B------:R-:W-:Y:S02]  /*0780*/  @!UP1 USHF.R.S32.HI UR13, URZ, 0x1f, UR22 ;  /* 0x0000001f3f0d9899 */ /* 0x000fe40008011416 */
[----:B------:R-:W-:Y:S02]  /*0790*/  ULDC.64 UR4, c[0x0][0x198] ;  /* 0x0000660000047ab9 */ /* 0x000fe40000000a00 */
[----:B------:R-:W-:Y:S02]  /*07a0*/  @UP0 UIMAD.WIDE.U32 UR28, UR24, UR4, URZ ;  /* 0x00000004181c02a5 */ /* 0x000fe4000f8e003f */
[----:B------:R-:W-:-:S02]  /*07b0*/  @!UP1 UIMAD UR13, UR13, UR6, URZ ;  /* 0x000000060d0d92a4 */ /* 0x000fc4000f8e023f */
[----:B------:R-:W-:Y:S02]  /*07c0*/  @UP0 UIMAD UR24, UR24, UR5, UR29 ;  /* 0x00000005181802a4 */ /* 0x000fe4000f8e021d */
[----:B------:R-:W-:Y:S02]  /*07d0*/  ULDC UR4, c[0x0][0x224] ;  /* 0x0000890000047ab9 */ /* 0x000fe40000000800 */
[----:B------:R-:W-:Y:S02]  /*07e0*/  ULDC UR5, c[0x0][0x1c0] ;  /* 0x0000700000057ab9 */ /* 0x000fe40000000800 */
[----:B------:R-:W-:Y:S02]  /*07f0*/  UIMAD UR5, UR22, UR5, UR11 ;  /* 0x00000005160572a4 */ /* 0x000fe4000f8e020b */
[----:B------:R-:W-:Y:S02]  /*0800*/  @!UP1 UIMAD UR7, UR22, UR7, UR13 ;  /* 0x00000007160792a4 */ /* 0x000fe4000f8e020d */
[----:B------:R-:W-:-:S02]  /*0810*/  UIMAD UR4, UR5, UR4, UR20 ;  /* 0x00000004050472a4 */ /* 0x000fc4000f8e0214 */
[----:B------:R-:W-:Y:S02]  /*0820*/  USHF.L.U32 UR5, UR5, 0x5, URZ ;  /* 0x0000000505057899 */ /* 0x000fe4000800063f */
[----:B------:R-:W-:Y:S02]  /*0830*/  ULDC UR13, c[0x0][0x228] ;  /* 0x00008a00000d7ab9 */ /* 0x000fe40000000800 */
[----:B------:R-:W-:Y:S02]  /*0840*/  @!UP1 UIMAD.WIDE.U32 UR30, UR22, UR6, URZ ;  /* 0x00000006161e92a5 */ /* 0x000fe4000f8e003f */
[----:B------:R-:W-:Y:S01]  /*0850*/  UIMAD UR13, UR4, UR13, URZ ;  /* 0x0000000d040d72a4 */ /* 0x000fe2000f8e023f */
[--C-:B------:R-:W-:Y:S01]  /*0860*/  IADD3 R25, P2, P1, R2, UR5, R10.reuse ;  /* 0x0000000502197c10 */ /* 0x100fe2000f95e00a */
[----:B------:R-:W-:Y:S01]  /*0870*/  USHF.R.S32.HI UR4, URZ, 0x1f, UR5 ;  /* 0x0000001f3f047899 */ /* 0x000fe20008011405 */
[----:B------:R-:W-:Y:S01]  /*0880*/  SHF.R.S32.HI R2, RZ, 0x1f, R10 ;  /* 0x0000001fff027819 */ /* 0x000fe2000001140a */
[----:B------:R-:W-:-:S02]  /*0890*/  @UP1 UMOV UR6, UR26 ;  /* 0x0000001a00061c82 */ /* 0x000fc40008000000 */
[----:B------:R-:W-:Y:S02]  /*08a0*/  @!UP1 UIADD3 UR21, UR31, UR7, URZ ;  /* 0x000000071f159290 */ /* 0x000fe4000fffe03f */
[----:B------:R-:W-:Y:S01]  /*08b0*/  IADD3.X R2, R3, UR4, R2, P2, P1 ;  /* 0x0000000403027c10 */ /* 0x000fe200097e2402 */
[----:B------:R-:W-:Y:S02]  /*08c0*/  @!UP1 UMOV UR6, UR30 ;  /* 0x0000001e00069c82 */ /* 0x000fe40008000000 */
[----:B------:R-:W-:Y:S01]  /*08d0*/  @UP0 UMOV UR26, UR28 ;  /* 0x0000001c001a0c82 */ /* 0x000fe20008000000 */
[----:B------:R-:W-:Y:S05]  /*08e0*/  @P0 BRA `(.L_x_747) ;  /* 0x000000c000000947 */ /* 0x000fea0003800000 */
[----:B------:R-:W-:Y:S02]  /*08f0*/  USHF.R.S32.HI UR24, URZ, 0x1f, UR25 ;  /* 0x0000001f3f187899 */ /* 0x000fe40008011419 */
[----:B------:R-:W-:Y:S02]  /*0900*/  ULDC.64 UR4, c[0x0][0x198] ;  /* 0x0000660000047ab9 */ /* 0x000fe40000000a00 */
[----:B------:R-:W-:-:S02]  /*0910*/  UIMAD UR24, UR24, UR4, URZ ;  /* 0x00000004181872a4 */ /* 0x000fc4000f8e023f */
[----:B------:R-:W-:Y:S02]  /*0920*/  UIMAD.WIDE.U32 UR26, UR25, UR4, URZ ;  /* 0x00000004191a72a5 */ /* 0x000fe4000f8e003f */
[----:B------:R-:W-:Y:S02]  /*0930*/  UIMAD UR24, UR25, UR5, UR24 ;  /* 0x00000005191872a4 */ /* 0x000fe4000f8e0218 */
[----:B------:R-:W-:Y:S02]  /*0940*/  USHF.R.S32.HI UR7, URZ, 0x1f, UR22 ;  /* 0x0000001f3f077899 */ /* 0x000fe40008011416 */
[----:B------:R-:W-:Y:S02]  /*0950*/  ULDC.64 UR4, c[0x0][0x180] ;  /* 0x0000600000047ab9 */ /* 0x000fe40000000a00 */
[----:B------:R-:W-:Y:S02]  /*0960*/  UIADD3 UR27, UR27, UR24, URZ ;  /* 0x000000181b1b7290 */ /* 0x000fe4000fffe03f */
[----:B------:R-:W-:-:S02]  /*0970*/  UIMAD UR7, UR7, UR4, URZ ;  /* 0x00000004070772a4 */ /* 0x000fc4000f8e023f */
[----:B------:R-:W-:Y:S02]  /*0980*/  UIMAD.WIDE.U32 UR26, UR22, UR4, UR26 ;  /* 0x00000004161a72a5 */ /* 0x000fe4000f8e001a */
[----:B------:R-:W-:-:S04]  /*0990*/  UIMAD UR5, UR22, UR5, UR7 ;  /* 0x00000005160572a4 */ /* 0x000fc8000f8e0207 */
[----:B------:R-:W-:Y:S02]  /*09a0*/  UIADD3 UR24, UR27, UR5, URZ ;  /* 0x000000051b187290 */ /* 0x000fe4000fffe03f */
.L_x_747:
        /* <DEDUP_REMOVED lines=15> */
[----:B--2---:R-:W-:-:S07]  /*0aa0*/  UIMAD.WIDE.U32 UR28, UR5, UR4, URZ ;  /* 0x00000004051c72a5 */ /* 0x004fce000f8e003f */
[----:B------:R-:W-:Y:S02]  /*0ab0*/  UMOV UR5, UR29 ;  /* 0x0000001d00057c82 */ /* 0x000fe40008000000 */
[----:B------:R-:W-:Y:S02]  /*0ac0*/  UIADD3 UR27, -UR5, URZ, URZ ;  /* 0x0000003f051b7290 */ /* 0x000fe4000fffe13f */
[----:B------:R-:W-:Y:S02]  /*0ad0*/  @UP0 UIADD3 UR29, UR25, UR23, URZ ;  /* 0x00000017191d0290 */ /* 0x000fe4000fffe03f */
[----:B------:R-:W-:Y:S02]  /*0ae0*/  UIMAD UR4, UR7, UR27, UR4 ;  /* 0x0000001b070472a4 */ /* 0x000fe4000f8e0204 */
[----:B------:R-:W-:Y:S02]  /*0af0*/  USHF.R.S32.HI UR27, URZ, 0x1f, UR11 ;  /* 0x0000001f3f1b7899 */ /* 0x000fe4000801140b */
        /* <DEDUP_REMOVED lines=29> */
.L_x_748:
[CC--:B------:R-:W-:Y:S01]  /*0cd0*/  LEA.HI R4, R8.reuse, R21.reuse, RZ, 0x4 ;  /* 0x0000001508047211 */ /* 0x0c0fe200078f20ff */
[----:B------:R-:W-:Y:S01]  /*0ce0*/  ULDC.64 UR4, c[0x0][0x1b0] ;  /* 0x00006c0000047ab9 */ /* 0x000fe20000000a00 */
[--C-:B------:R-:W-:Y:S01]  /*0cf0*/  SHF.R.S32.HI R7, RZ, 0x5, R12.reuse ;  /* 0x00000005ff077819 */ /* 0x100fe2000001140c */
[----:B------:R-:W-:Y:S01]  /*0d00*/  UIMAD UR4, UR28, UR4, URZ ;  /* 0x000000041c0472a4 */ /* 0x000fe2000f8e023f */
[----:B------:R-:W-:Y:S01]  /*0d10*/  SHF.R.S32.HI R12, RZ, 0x1f, R12 ;  /* 0x0000001fff0c7819 */ /* 0x000fe2000001140c */
[----:B------:R-:W-:Y:S01]  /*0d20*/  UIADD3 UR20, -UR20, UR15, URZ ;  /* 0x0000000f14147290 */ /* 0x000fe2000fffe13f */
[----:B------:R-:W-:Y:S01]  /*0d30*/  LEA.HI R0, R8, R21, RZ, 0x3 ;  /* 0x0000001508007211 */ /* 0x000fe200078f18ff */
[----:B------:R-:W-:Y:S01]  /*0d40*/  IMAD.U32 R17, RZ, RZ, UR12 ;  /* 0x0000000cff117e24 */ /* 0x000fe2000f8e00ff */
[----:B------:R-:W-:Y:S01]  /*0d50*/  SHF.R.S32.HI R5, RZ, 0x4, R4 ;  /* 0x00000004ff057819 */ /* 0x000fe20000011404 */
[----:B------:R-:W-:Y:S01]  /*0d60*/  BSSY B0, `(.L_x_749) ;  /* 0x000007a000007945 */ /* 0x000fe20003800000 */
[----:B------:R-:W-:-:S02]  /*0d70*/  SHF.R.S32.HI R11, RZ, 0x1f, R10 ;  /* 0x0000001fff0b7819 */ /* 0x000fc4000001140a */
[----:B------:R-:W-:Y:S02]  /*0d80*/  LEA.HI R12, R12, R7, RZ, 0x2 ;  /* 0x000000070c0c7211 */ /* 0x000fe400078f10ff */
[----:B------:R-:W-:Y:S02]  /*0d90*/  SHF.R.S32.HI R28, RZ, 0x3, R0 ;  /* 0x00000003ff1c7819 */ /* 0x000fe40000011400 */
[----:B------:R-:W-:Y:S02]  /*0da0*/  LOP3.LUT R0, R0, 0xfffffff8, RZ, 0xc0, !PT ;  /* 0xfffffff800007812 */ /* 0x000fe400078ec0ff */
[----:B------:R-:W-:Y:S01]  /*0db0*/  LEA.HI R213, R4, R5, RZ, 0x1 ;  /* 0x0000000504d57211 */ /* 0x000fe200078f08ff */
[----:B------:R-:W-:Y:S01]  /*0dc0*/  IMAD.SHL.U32 R248, R28, 0x40, RZ ;  /* 0x000000401cf87824 */ /* 0x000fe200078e00ff */
[----:B------:R-:W-:Y:S01]  /*0dd0*/  LEA.HI R11, R11, R10, RZ, 0x2 ;  /* 0x0000000a0b0b7211 */ /* 0x000fe200078f10ff */
[----:B------:R-:W-:Y:S01]  /*0de0*/  IMAD.IADD R0, R21, 0x1, -R0 ;  /* 0x0000000115007824 */ /* 0x000fe200078e0a00 */
[----:B------:R-:W-:-:S02]  /*0df0*/  LOP3.LUT R12, R12, 0xffffffc, RZ, 0xc0, !PT ;  /* 0x0ffffffc0c0c7812 */ /* 0x000fc400078ec0ff */
[----:B------:R-:W-:Y:S01]  /*0e00*/  LOP3.LUT R4, R4, 0xfffffff0, RZ, 0xc0, !PT ;  /* 0xfffffff004047812 */ /* 0x000fe200078ec0ff */
[----:B------:R-:W-:Y:S01]  /*0e10*/  IMAD.SHL.U32 R98, R0, 0x8, RZ ;  /* 0x0000000800627824 */ /* 0x000fe200078e00ff */
[----:B------:R-:W-:Y:S01]  /*0e20*/  SHF.R.S32.HI R6, RZ, 0x2, R11 ;  /* 0x00000002ff067819 */ /* 0x000fe2000001140b */
[----:B------:R-:W-:Y:S01]  /*0e30*/  IMAD.IADD R3, R7, 0x1, -R12 ;  /* 0x0000000107037824 */ /* 0x000fe200078e0a0c */
[----:B------:R-:W-:Y:S01]  /*0e40*/  LOP3.LUT R213, R213, 0xfffffffe, RZ, 0xc0, !PT ;  /* 0xfffffffed5d57812 */ /* 0x000fe200078ec0ff */
[----:B------:R-:W-:Y:S01]  /*0e50*/  IMAD.IADD R4, R21, 0x1, -R4 ;  /* 0x0000000115047824 */ /* 0x000fe200078e0a04 */
[----:B------:R-:W1:Y:S01]  /*0e60*/  S2R R12, SR_CTAID.Z ;  /* 0x00000000000c7919 */ /* 0x000e620000002700 */
[----:B------:R-:W-:Y:S01]  /*0e70*/  LOP3.LUT R248, R248, 0x1c0, RZ, 0xc0, !PT ;  /* 0x000001c0f8f87812 */ /* 0x000fe200078ec0ff */
[----:B------:R-:W-:Y:S01]  /*0e80*/  IMAD R6, R3, 0x10, R6 ;  /* 0x0000001003067824 */ /* 0x000fe200078e0206 */
[----:B------:R-:W-:Y:S01]  /*0e90*/  SHF.R.S32.HI R29, RZ, 0x1f, R28 ;  /* 0x0000001fff1d7819 */ /* 0x000fe2000001141c */
[----:B------:R-:W-:Y:S01]  /*0ea0*/  IMAD.IADD R213, R5, 0x1, -R213 ;  /* 0x0000000105d57824 */ /* 0x000fe200078e0ad5 */
[----:B------:R-:W-:-:S02]  /*0eb0*/  SHF.R.S32.HI R3, RZ, 0x1f, R4 ;  /* 0x0000001fff037819 */ /* 0x000fc40000011404 */
[----:B------:R-:W-:Y:S01]  /*0ec0*/  LOP3.LUT R5, R248, 0x38, R98, 0xf8, !PT ;  /* 0x00000038f8057812 */ /* 0x000fe200078ef862 */
[----:B------:R-:W-:Y:S01]  /*0ed0*/  IMAD R13, R29, c[0x0][0x198], RZ ;  /* 0x000066001d0d7a24 */ /* 0x000fe200078e02ff */
[----:B------:R-:W-:Y:S01]  /*0ee0*/  SHF.R.U32.HI R248, RZ, 0x3, R248 ;  /* 0x00000003fff87819 */ /* 0x000fe200000116f8 */
[----:B------:R-:W-:Y:S01]  /*0ef0*/  IMAD.WIDE R16, R17, 0x40, R28 ;  /* 0x0000004011107825 */ /* 0x000fe200078e021c */
[----:B------:R-:W-:Y:S02]  /*0f00*/  LEA.HI R3, R3, R4, RZ, 0x3 ;  /* 0x0000000403037211 */ /* 0x000fe400078f18ff */
[----:B------:R-:W-:Y:S02]  /*0f10*/  LOP3.LUT R248, R5, R248, RZ, 0x3c, !PT ;  /* 0x000000f805f87212 */ /* 0x000fe400078e3cff */
[C---:B------:R-:W-:Y:S01]  /*0f20*/  LOP3.LUT R5, R3.reuse, 0xfffffff8, RZ, 0xc0, !PT ;  /* 0xfffffff803057812 */ /* 0x040fe200078ec0ff */
[----:B------:R-:W-:Y:S01]  /*0f30*/  IMAD.SHL.U32 R3, R3, 0x40, RZ ;  /* 0x0000004003037824 */ /* 0x000fe200078e00ff */
[----:B------:R-:W-:-:S02]  /*0f40*/  SHF.R.S32.HI R99, RZ, 0x1f, R98 ;  /* 0x0000001fff637819 */ /* 0x000fc40000011462 */
[----:B------:R-:W-:Y:S01]  /*0f50*/  LEA.HI R9, R8, R21, RZ, 0x6 ;  /* 0x0000001508097211 */ /* 0x000fe200078f30ff */
[----:B------:R-:W-:Y:S01]  /*0f60*/  IMAD.IADD R5, R4, 0x1, -R5 ;  /* 0x0000000104057824 */ /* 0x000fe200078e0a05 */
[----:B------:R-:W-:Y:S01]  /*0f70*/  IADD3 R14, P0, R98, UR6, RZ ;  /* 0x00000006620e7c10 */ /* 0x000fe2000ff1e0ff */
[C---:B------:R-:W-:Y:S01]  /*0f80*/  IMAD.WIDE.U32 R18, R28.reuse, c[0x0][0x198], R98 ;  /* 0x000066001c127a25 */ /* 0x040fe200078e0062 */
[----:B------:R2:W-:Y:S01]  /*0f90*/  STL.64 [R1+0x18], R98 ;  /* 0x0000186201007387 */ /* 0x0005e20000100a00 */
[----:B------:R-:W-:Y:S01]  /*0fa0*/  ULDC.64 UR6, c[0x0][0x1b8] ;  /* 0x00006e0000067ab9 */ /* 0x000fe20000000a00 */
[----:B------:R-:W-:Y:S01]  /*0fb0*/  IADD3.X R15, R99, UR21, RZ, P0, !PT ;  /* 0x00000015630f7c10 */ /* 0x000fe200087fe4ff */
[----:B------:R-:W-:Y:S01]  /*0fc0*/  IMAD.SHL.U32 R9, R9, 0x8, RZ ;  /* 0x0000000809097824 */ /* 0x000fe200078e00ff */
[C---:B------:R-:W-:Y:S01]  /*0fd0*/  LOP3.LUT P2, RZ, R5.reuse, 0x4, RZ, 0xc0, !PT ;  /* 0x0000000405ff7812 */ /* 0x040fe2000784c0ff */
[----:B------:R-:W-:Y:S01]  /*0fe0*/  IMAD R4, R28, c[0x0][0x19c], R13 ;  /* 0x000067001c047a24 */ /* 0x000fe200078e020d */
[C---:B------:R-:W-:Y:S01]  /*0ff0*/  LOP3.LUT P1, RZ, R5.reuse, 0x2, RZ, 0xc0, !PT ;  /* 0x0000000205ff7812 */ /* 0x040fe2000782c0ff */
[----:B------:R-:W-:Y:S01]  /*1000*/  IMAD.SHL.U32 R5, R5, 0x40, RZ ;  /* 0x0000004005057824 */ /* 0x000fe200078e00ff */
[----:B------:R-:W-:Y:S01]  /*1010*/  IADD3 R18, P0, R18, UR26, RZ ;  /* 0x0000001a12127c10 */ /* 0x000fe2000ff1e0ff */
[----:B-1----:R-:W-:Y:S01]  /*1020*/  IMAD.WIDE.U32 R12, R12, c[0x0][0x1a8], R14 ;  /* 0x00006a000c0c7a25 */ /* 0x002fe200078e000e */
[----:B------:R-:W-:Y:S01]  /*1030*/  LOP3.LUT R248, R248, 0xfffffe00, R9, 0xf8, !PT ;  /* 0xfffffe00f8f87812 */ /* 0x000fe200078ef809 */
[----:B------:R-:W-:Y:S01]  /*1040*/  UIMAD UR21, UR23, UR5, UR4 ;  /* 0x00000005171572a4 */ /* 0x000fe2000f8e0204 */
[----:B------:R-:W-:Y:S01]  /*1050*/  LOP3.LUT R5, R5, 0x1c0, RZ, 0xc0, !PT ;  /* 0x000001c005057812 */ /* 0x000fe200078ec0ff */
[----:B------:R-:W-:Y:S01]  /*1060*/  IMAD R9, R29, c[0x0][0x1a0], RZ ;  /* 0x000068001d097a24 */ /* 0x000fe200078e02ff */
[----:B------:R-:W-:Y:S01]  /*1070*/  IADD3.X R19, R19, UR24, R4, P0, !PT ;  /* 0x0000001813137c10 */ /* 0x000fe200087fe404 */
[----:B------:R-:W-:Y:S01]  /*1080*/  IMAD.WIDE.U32 R14, R28, c[0x0][0x1a0], R98 ;  /* 0x000068001c0e7a25 */ /* 0x000fe200078e0062 */
[----:B------:R-:W-:Y:S01]  /*1090*/  ULDC.64 UR4, c[0x0][0x1a8] ;  /* 0x00006a0000047ab9 */ /* 0x000fe20000000a00 */
[----:B------:R-:W-:Y:S01]  /*10a0*/  IADD3 R251, R98, 0x40, RZ ;  /* 0x0000004062fb7810 */ /* 0x000fe20007ffe0ff */
[----:B------:R-:W-:Y:S01]  /*10b0*/  UIMAD UR6, UR28, UR6, URZ ;  /* 0x000000061c0672a4 */ /* 0x000fe2000f8e023f */
[----:B------:R-:W-:Y:S01]  /*10c0*/  IMAD.SHL.U32 R8, R213, 0x8, RZ ;  /* 0x00000008d5087824 */ /* 0x000fe200078e00ff */
[----:B------:R-:W-:Y:S01]  /*10d0*/  IADD3 R14, P0, R14, UR30, RZ ;  /* 0x0000001e0e0e7c10 */ /* 0x000fe2000ff1e0ff */
[----:B------:R-:W-:Y:S01]  /*10e0*/  IMAD R4, R28, c[0x0][0x1a4], R9 ;  /* 0x000069001c047a24 */ /* 0x000fe200078e0209 */
[----:B------:R-:W-:Y:S01]  /*10f0*/  UIMAD UR4, UR27, UR4, URZ ;  /* 0x000000041b0472a4 */ /* 0x000fe2000f8e023f */
[----:B------:R-:W-:Y:S01]  /*1100*/  IADD3 R250, R98, 0x80, RZ ;  /* 0x0000008062fa7810 */ /* 0x000fe20007ffe0ff */
[----:B------:R-:W-:Y:S01]  /*1110*/  UIMAD UR6, UR23, UR7, UR6 ;  /* 0x00000007170672a4 */ /* 0x000fe2000f8e0206 */
[----:B------:R-:W-:Y:S01]  /*1120*/  LOP3.LUT R8, R5, 0x8, R8, 0xf8, !PT ;  /* 0x0000000805087812 */ /* 0x000fe200078ef808 */
[----:B------:R-:W-:Y:S01]  /*1130*/  UIMAD UR4, UR11, UR5, UR4 ;  /* 0x000000050b0472a4 */ /* 0x000fe2000f8e0204 */
[----:B------:R-:W-:Y:S01]  /*1140*/  SHF.R.U32.HI R5, RZ, 0x3, R5 ;  /* 0x00000003ff057819 */ /* 0x000fe20000011605 */
[----:B------:R-:W-:Y:S01]  /*1150*/  IMAD.SHL.U32 R248, R248, 0x2, RZ ;  /* 0x00000002f8f87824 */ /* 0x000fe200078e00ff */
[----:B------:R-:W-:-:S02]  /*1160*/  IADD3.X R15, R15, UR29, R4, P0, !PT ;  /* 0x0000001d0f0f7c10 */ /* 0x000fc400087fe404 */
[----:B------:R-:W-:Y:S01]  /*1170*/  LOP3.LUT R4, R8, R5, RZ, 0x3c, !PT ;  /* 0x0000000508047212 */ /* 0x000fe200078e3cff */
[----:B------:R-:W-:Y:S01]  /*1180*/  IMAD.U32 R8, RZ, RZ, UR23 ;  /* 0x00000017ff087e24 */ /* 0x000fe2000f8e00ff */
[----:B------:R-:W-:Y:S01]  /*1190*/  ISETP.GE.AND P0, PT, R28, UR20, PT ;  /* 0x000000141c007c0c */ /* 0x000fe2000bf06270 */
[----:B------:R-:W-:Y:S01]  /*11a0*/  IMAD.U32 R5, RZ, RZ, UR23 ;  /* 0x00000017ff057e24 */ /* 0x000fe2000f8e00ff */
[----:B------:R-:W-:Y:S01]  /*11b0*/  LOP3.LUT R4, R4, 0xfffffe00, R3, 0xf8, !PT ;  /* 0xfffffe0004047812 */ /* 0x000fe200078ef803 */
[----:B------:R-:W-:Y:S01]  /*11c0*/  IMAD.WIDE.U32 R36, R8, c[0x0][0x1b0], R18 ;  /* 0x00006c0008247a25 */ /* 0x000fe200078e0012 */
[----:B------:R-:W-:-:S03]  /*11d0*/  IADD3 R249, R98, 0xc0, RZ ;  /* 0x000000c062f97810 */ /* 0x000fc60007ffe0ff */
[----:B------:R-:W-:Y:S01]  /*11e0*/  IMAD.WIDE.U32 R34, R5, c[0x0][0x1b8], R14 ;  /* 0x00006e0005227a25 */ /* 0x000fe200078e000e */
[----:B------:R-:W-:Y:S01]  /*11f0*/  IADD3 R39, R37, UR21, RZ ;  /* 0x0000001525277c10 */ /* 0x000fe2000fffe0ff */
[----:B------:R2:W-:Y:S01]  /*1200*/  STL.64 [R1+0x8], R36 ;  /* 0x0000082401007387 */ /* 0x0005e20000100a00 */
[----:B------:R-:W-:Y:S01]  /*1210*/  IADD3 R15, R13, UR4, RZ ;  /* 0x000000040d0f7c10 */ /* 0x000fe2000fffe0ff */
[----:B------:R-:W-:Y:S01]  /*1220*/  IMAD.MOV.U32 R3, RZ, RZ, 0x20 ;  /* 0x00000020ff037424 */ /* 0x000fe200078e00ff */
[----:B------:R-:W-:Y:S01]  /*1230*/  IADD3 R247, R35, UR6, RZ ;  /* 0x0000000623f77c10 */ /* 0x000fe2000fffe0ff */
[----:B------:R2:W-:Y:S01]  /*1240*/  STL.64 [R1], R34 ;  /* 0x0000002201007387 */ /* 0x0005e20000100a00 */
[----:B------:R-:W-:Y:S02]  /*1250*/  IMAD.MOV.U32 R8, RZ, RZ, 0x10 ;  /* 0x00000010ff087424 */ /* 0x000fe400078e00ff */
[----:B------:R-:W-:Y:S01]  /*1260*/  SEL R3, R3, 0xffffffe0, !P2 ;  /* 0xffffffe003037807 */ /* 0x000fe20005000000 */
[----:B------:R2:W-:Y:S02]  /*1270*/  STL [R1+0x14], R39 ;  /* 0x0000142701007387 */ /* 0x0005e40000100800 */
        /* <DEDUP_REMOVED lines=40> */
.L_x_750:
[----:B------:R-:W-:Y:S05]  /*1500*/  BSYNC B0 ;  /* 0x0000000000007941 */ /* 0x000fea0003800000 */
.L_x_749:
[----:B------:R-:W-:Y:S01]  /*1510*/  LOP3.LUT R11, R11, 0x7ffffffc, RZ, 0xc0, !PT ;  /* 0x7ffffffc0b0b7812 */ /* 0x000fe200078ec0ff */
[----:B------:R-:W-:Y:S01]  /*1520*/  ULEA UR4, UR8, UR13, 0x6 ;  /* 0x0000000d08047291 */ /* 0x000fe2000f8e303f */
[----:B------:R-:W-:Y:S03]  /*1530*/  BSSY B0, `(.L_x_751) ;  /* 0x0000035000007945 */ /* 0x000fe60003800000 */
[----:B------:R-:W-:Y:S01]  /*1540*/  IMAD.IADD R9, R10, 0x1, -R11 ;  /* 0x000000010a097824 */ /* 0x000fe200078e0a0b */
[----:B------:R-:W-:Y:S01]  /*1550*/  IADD3 R11, R28, 0x10, RZ ;  /* 0x000000101c0b7810 */ /* 0x000fe20007ffe0ff */
[----:B------:R-:W-:Y:S02]  /*1560*/  UIADD3 UR4, UR4, -0x40, URZ ;  /* 0xffffffc004047890 */ /* 0x000fe4000fffe03f */
[----:B------:R-:W-:Y:S01]  /*1570*/  IMAD.SHL.U32 R9, R9, 0x2, RZ ;  /* 0x0000000209097824 */ /* 0x000fe200078e00ff */
[----:B------:R-:W-:-:S03]  /*1580*/  ISETP.GE.AND P1, PT, R11, UR20, PT ;  /* 0x000000140b007c0c */ /* 0x000fc6000bf26270 */
[----:B------:R-:W-:Y:S02]  /*1590*/  IMAD R6, R6, c[0x0][0x228], R9 ;  /* 0x00008a0006067a24 */ /* 0x000fe400078e0209 */
[----:B-1----:R-:W-:-:S03]  /*15a0*/  IMAD.U32 R30, RZ, RZ, UR4 ;  /* 0x00000004ff1e7e24 */ /* 0x002fc6000f8e00ff */
[----:B------:R-:W-:Y:S02]  /*15b0*/  IADD3 R31, P0, R6, UR4, RZ ;  /* 0x00000004061f7c10 */ /* 0x000fe4000ff1e0ff */
[----:B------:R-:W-:-:S04]  /*15c0*/  SHF.R.S32.HI R9, RZ, 0x1f, R6 ;  /* 0x0000001fff097819 */ /* 0x000fc80000011406 */
[----:B------:R-:W-:Y:S01]  /*15d0*/  LEA.HI.X.SX32 R30, R30, R9, 0x1, P0 ;  /* 0x000000091e1e7211 */ /* 0x000fe200000f0eff */
        /* <DEDUP_REMOVED lines=42> */
.L_x_752:
[----:B------:R-:W-:Y:S05]  /*1880*/  BSYNC B0 ;  /* 0x0000000000007941 */ /* 0x000fea0003800000 */
.L_x_751:
[----:B------:R-:W-:Y:S01]  /*1890*/  IADD3 R10, R28, 0x20, RZ ;  /* 0x000000201c0a7810 */ /* 0x000fe20007ffe0ff */
        /* <DEDUP_REMOVED lines=14> */
[C---:B-1----:R-:W-:Y:S01]  /*1980*/  @!P5 LEA R22, P6, R18.reuse, c[0x0][0x160], 0x1 ;  /* 0x000058001216da11 */ /* 0x042fe200078c08ff */
        /* <DEDUP_REMOVED lines=29> */
.L_x_754:
[----:B------:R-:W-:Y:S05]  /*1b60*/  BSYNC B0 ;  /* 0x0000000000007941 */ /* 0x000fea0003800000 */
.L_x_753:
        /* <DEDUP_REMOVED lines=48> */
.L_x_756:
[----:B------:R-:W-:Y:S05]  /*1e70*/  BSYNC B0 ;  /* 0x0000000000007941 */ /* 0x000fea0003800000 */
.L_x_755:
        /* <DEDUP_REMOVED lines=11> */
[----:B---3--:R-:W-:Y:S01]  /*1f30*/  IMAD.WIDE.U32 R16, R6, UR20, R96 ;  /* 0x0000001406107c25 */ /* 0x008fe2000f8e0060 */
        /* <DEDUP_REMOVED lines=36> */
.L_x_758:
[----:B------:R-:W-:Y:S05]  /*2180*/  BSYNC B0 ;  /* 0x0000000000007941 */ /* 0x000fea0003800000 */
.L_x_757:
        /* <DEDUP_REMOVED lines=41> */
.L_x_760:
[----:B------:R-:W-:Y:S05]  /*2420*/  BSYNC B0 ;  /* 0x0000000000007941 */ /* 0x000fea0003800000 */
.L_x_759:
[----:B------:R-:W-:Y:S01]  /*2430*/  ISETP.GE.AND P0, PT, R10, UR7, PT ;  /* 0x000000070a007c0c */ /* 0x000fe2000bf06270 */
[----:B------:R-:W-:-:S12]  /*2440*/  BSSY B0, `(.L_x_761) ;  /* 0x0000027000007945 */ /* 0x000fd80003800000 */
[----:B------:R-:W-:Y:S05]  /*2450*/  @P0 BRA `(.L_x_762) ;  /* 0x0000025000000947 */ /* 0x000fea0003800000 */
[----:B------:R-:W-:Y:S01]  /*2460*/  ISETP.GE.AND P5, PT, R98, c[0x0][0x220], PT ;  /* 0x0000880062007a0c */ /* 0x000fe20003fa6270 */
[----:B-1----:R-:W-:Y:S01]  /*2470*/  IMAD.MOV.U32 R12, RZ, RZ, c[0x0][0x198] ;  /* 0x00006600ff0c7624 */ /* 0x002fe200078e00ff */
        /* <DEDUP_REMOVED lines=35> */
.L_x_762:
[----:B------:R-:W-:Y:S05]  /*26b0*/  BSYNC B0 ;  /* 0x0000000000007941 */ /* 0x000fea0003800000 */
.L_x_761:
[----:B------:R-:W-:Y:S01]  /*26c0*/  ISETP.GE.AND P0, PT, R9, UR7, PT ;  /* 0x0000000709007c0c */ /* 0x000fe2000bf06270 */
[----:B------:R-:W-:-:S12]  /*26d0*/  BSSY B0, `(.L_x_763) ;  /* 0x0000029000007945 */ /* 0x000fd80003800000 */
[----:B------:R-:W-:Y:S05]  /*26e0*/  @P0 BRA `(.L_x_764) ;  /* 0x0000027000000947 */ /* 0x000fea0003800000 */
[----:B------:R-:W-:Y:S01]  /*26f0*/  ISETP.GE.AND P5, PT, R98, c[0x0][0x220], PT ;  /* 0x0000880062007a0c */ /* 0x000fe20003fa6270 */
[----:B-1----:R-:W-:Y:S01]  /*2700*/  IMAD.MOV.U32 R12, RZ, RZ, c[0x0][0x198] ;  /* 0x00006600ff0c7624 */ /* 0x002fe200078e00ff */
        /* <DEDUP_REMOVED lines=37> */
.L_x_764:
[----:B------:R-:W-:Y:S05]  /*2960*/  BSYNC B0 ;  /* 0x0000000000007941 */ /* 0x000fea0003800000 */
.L_x_763:
[----:B------:R-:W0:Y:S01]  /*2970*/  LDGDEPBAR ;  /* 0x00000000000079af */ /* 0x000e220000000000 */
[----:B------:R-:W-:Y:S01]  /*2980*/  ISETP.GE.AND P1, PT, R28, UR7, PT ;  /* 0x000000071c007c0c */ /* 0x000fe2000bf26270 */
[----:B------:R-:W-:Y:S01]  /*2990*/  ULDC.64 UR4, c[0x0][0x1a0] ;  /* 0x0000680000047ab9 */ /* 0x000fe20000000a00 */
[----:B------:R-:W-:Y:S01]  /*29a0*/  BSSY B0, `(.L_x_765) ;  /* 0x0000032000007945 */ /* 0x000fe20003800000 */
[----:B------:R-:W-:Y:S02]  /*29b0*/  UIMAD.WIDE.U32 UR32, UR20, UR4, URZ ;  /* 0x00000004142072a5 */ /* 0x000fe4000f8e003f */
[----:B------:R-:W-:-:S04]  /*29c0*/  UIMAD UR4, UR13, UR4, URZ ;  /* 0x000000040d0472a4 */ /* 0x000fc8000f8e023f */
[----:B------:R-:W-:Y:S01]  /*29d0*/  UIMAD UR4, UR20, UR5, UR4 ;  /* 0x00000005140472a4 */ /* 0x000fe2000f8e0204 */
[----:B-1----:R-:W-:Y:S02]  /*29e0*/  IMAD.U32 R16, RZ, RZ, UR32 ;  /* 0x00000020ff107e24 */ /* 0x002fe4000f8e00ff */
        /* <DEDUP_REMOVED lines=45> */
.L_x_766:
[----:B------:R-:W-:Y:S05]  /*2cc0*/  BSYNC B0 ;  /* 0x0000000000007941 */ /* 0x000fea0003800000 */
.L_x_765:
        /* <DEDUP_REMOVED lines=44> */
.L_x_768:
[----:B------:R-:W-:Y:S05]  /*2f90*/  BSYNC B0 ;  /* 0x0000000000007941 */ /* 0x000fea0003800000 */
.L_x_767:
        /* <DEDUP_REMOVED lines=10> */
[----:B------:R-:W-:Y:S01]  /*3040*/  IMAD.MOV.U32 R10, RZ, RZ, c[0x0][0x1a4] ;  /* 0x00006900ff0a7624 */ /* 0x000fe200078e00ff */
[----:B------:R-:W-:-:S02]  /*3050*/  ISETP.GE.AND P2, PT, R250, c[0x0][0x220], PT ;  /* 0x00008800fa007a0c */ /* 0x000fc40003f46270 */
[----:B------:R-:W-:-:S04]  /*3060*/  LEA R8, P0, R11, R14, 0x5 ;  /* 0x0000000e0b087211 */ /* 0x000fc800078028ff */
[----:B------:R-:W-:Y:S02]  /*3070*/  LEA.HI.X R11, R11, R15, R10, 0x5, P0 ;  /* 0x0000000f0b0b7211 */ /* 0x000fe400000f2c0a */
[----:B------:R-:W-:Y:S01]  /*3080*/  ISETP.GE.AND P0, PT, R249, c[0x0][0x220], PT ;  /* 0x00008800f9007a0c */ /* 0x000fe20003f06270 */
[----:B------:R1:W-:Y:S01]  /*3090*/  @P5 STS.128 [R248+0x11000], RZ ;  /* 0x011000fff8005388 */ /* 0x0003e20000000c00 */
[C---:B---3--:R-:W-:Y:S02]  /*30a0*/  @!P5 LEA R18, P6, R8.reuse, c[0x0][0x170], 0x1 ;  /* 0x00005c000812da11 */ /* 0x048fe400078c08ff */
        /* <DEDUP_REMOVED lines=27> */
.L_x_770:
[----:B------:R-:W-:Y:S05]  /*3260*/  BSYNC B0 ;  /* 0x0000000000007941 */ /* 0x000fea0003800000 */
.L_x_769:
        /* <DEDUP_REMOVED lines=16> */
[C---:B-1-3--:R-:W-:Y:S01]  /*3370*/  @!P5 LEA R16, P6, R14.reuse, c[0x0][0x170], 0x1 ;  /* 0x00005c000e10da11 */ /* 0x04afe200078c08ff */
        /* <DEDUP_REMOVED lines=28> */
.L_x_772:
[----:B------:R-:W-:Y:S05]  /*3540*/  BSYNC B0 ;  /* 0x0000000000007941 */ /* 0x000fea0003800000 */
.L_x_771:
[C---:B------:R-:W-:Y:S01]  /*3550*/  IMAD.SHL.U32 R8, R0.reuse, 0x40, RZ ;  /* 0x0000004000087824 */ /* 0x040fe200078e00ff */
[----:B------:R-:W-:Y:S01]  /*3560*/  R2P PR, R0, 0x6 ;  /* 0x0000000600007804 */ /* 0x000fe20000000000 */
[----:B------:R-:W-:Y:S01]  /*3570*/  IMAD.SHL.U32 R9, R28, 0x8, RZ ;  /* 0x000000081c097824 */ /* 0x000fe200078e00ff */
        /* <DEDUP_REMOVED lines=18> */
[----:B------:R-:W5:Y:S01]  /*36a0*/  LDSM.16.M88.4 R60, [R213+0x8000] ;  /* 0x00800000d53c783b */ /* 0x000f620000000200 */
[C---:B------:R-:W-:Y:S02]  /*36b0*/  IADD3 R0, R213.reuse, 0x8000, RZ ;  /* 0x00008000d5007810 */ /* 0x040fe40007ffe0ff */
[----:B------:R-:W-:Y:S01]  /*36c0*/  IADD3 R211, R213, 0x8020, RZ ;  /* 0x00008020d5d37810 */ /* 0x000fe20007ffe0ff */
[----:B------:R-:W1:Y:S01]  /*36d0*/  LDSM.16.M88.4 R52, [R213+0x8800] ;  /* 0x00880000d534783b */ /* 0x000e620000000200 */
[----:B------:R-:W-:Y:S01]  /*36e0*/  @P1 IADD3 R211, R0, -0x20, RZ ;  /* 0xffffffe000d31810 */ /* 0x000fe20007ffe0ff */
[----:B------:R-:W-:Y:S02]  /*36f0*/  IMAD.MOV.U32 R0, RZ, RZ, 0x40 ;  /* 0x00000040ff007424 */ /* 0x000fe400078e00ff */
[----:B-1-3--:R-:W1:Y:S01]  /*3700*/  LDSM.16.M88.4 R12, [R213+0x9000] ;  /* 0x00900000d50c783b */ /* 0x00ae620000000200 */
[C---:B------:R-:W-:Y:S02]  /*3710*/  IADD3 R203, R211.reuse, 0x800, RZ ;  /* 0x00000800d3cb7810 */ /* 0x040fe40007ffe0ff */
[----:B------:R-:W-:Y:S01]  /*3720*/  SEL R0, R0, 0xffffffc0, !P2 ;  /* 0xffffffc000007807 */ /* 0x000fe20005000000 */
[----:B--2---:R-:W2:Y:S01]  /*3730*/  LDSM.16.M88.4 R32, [R213+0x9800] ;  /* 0x00980000d520783b */ /* 0x004ea20000000200 */
[----:B------:R-:W-:-:S02]  /*3740*/  IADD3 R202, R211, 0x1000, RZ ;  /* 0x00001000d3ca7810 */ /* 0x000fc40007ffe0ff */
[----:B------:R-:W-:Y:S01]  /*3750*/  IADD3 R201, R211, 0x1800, RZ ;  /* 0x00001800d3c97810 */ /* 0x000fe20007ffe0ff */
[----:B------:R-:W3:Y:S01]  /*3760*/  LDSM.16.M88.4 R36, [R211] ;  /* 0x00000000d324783b */ /* 0x000ee20000000200 */
[----:B------:R-:W-:Y:S01]  /*3770*/  IMAD.IADD R207, R213, 0x1, R0 ;  /* 0x00000001d5cf7824 */ /* 0x000fe200078e0200 */
[C---:B------:R-:W-:Y:S01]  /*3780*/  IADD3 R199, R211.reuse, 0x2000, RZ ;  /* 0x00002000d3c77810 */ /* 0x040fe20007ffe0ff */
[----:B------:R-:W-:Y:S01]  /*3790*/  IMAD.IADD R200, R0, 0x1, R211 ;  /* 0x0000000100c87824 */ /* 0x000fe200078e02d3 */
[----:B------:R-:W4:Y:S01]  /*37a0*/  LDSM.16.M88.4 R40, [R211+0x800] ;  /* 0x00080000d328783b */ /* 0x000f220000000200 */
[----:B------:R-:W-:Y:S01]  /*37b0*/  IMAD.U32 R0, RZ, RZ, UR20 ;  /* 0x00000014ff007e24 */ /* 0x000fe2000f8e00ff */
[C---:B------:R-:W-:Y:S02]  /*37c0*/  IADD3 R198, R211.reuse, 0x2800, RZ ;  /* 0x00002800d3c67810 */ /* 0x040fe40007ffe0ff */
[----:B------:R-:W1:Y:S01]  /*37d0*/  LDSM.16.M88.4 R68, [R211+0x1800] ;  /* 0x00180000d344783b */ /* 0x000e620000000200 */
[----:B------:R-:W-:Y:S01]  /*37e0*/  IMAD R0, R0, 0x40, R21 ;  /* 0x0000004000007824 */ /* 0x000fe200078e0215 */
[----:B------:R-:W-:-:S02]  /*37f0*/  IADD3 R197, R211, 0x3000, RZ ;  /* 0x00003000d3c57810 */ /* 0x000fc40007ffe0ff */
[----:B------:R-:W-:Y:S01]  /*3800*/  LDSM.16.M88.4 R44, [R207+0x8000] ;  /* 0x00800000cf2c783b */ /* 0x000fe20000000200 */
[----:B------:R-:W-:Y:S02]  /*3810*/  IADD3 R196, R211, 0x3800, RZ ;  /* 0x00003800d3c47810 */ /* 0x000fe40007ffe0ff */
[C---:B------:R-:W-:Y:S01]  /*3820*/  IADD3 R24, R0.reuse, 0x1, RZ ;  /* 0x0000000100187810 */ /* 0x040fe20007ffe0ff */
[----:B------:R-:W-:Y:S01]  /*3830*/  LDSM.16.M88.4 R92, [R207+0x9800] ;  /* 0x00980000cf5c783b */ /* 0x000fe20000000200 */
[----:B------:R-:W-:Y:S02]  /*3840*/  IADD3 R23, R0, 0x8, RZ ;  /* 0x0000000800177810 */ /* 0x000fe40007ffe0ff */
[----:B------:R-:W-:Y:S01]  /*3850*/  ISETP.GE.AND P0, PT, R24, UR14, PT ;  /* 0x0000000e18007c0c */ /* 0x000fe2000bf06270 */
[----:B------:R-:W-:Y:S01]  /*3860*/  LDSM.16.M88.4 R80, [R200] ;  /* 0x00000000c850783b */ /* 0x000fe20000000200 */
[C---:B------:R-:W-:Y:S02]  /*3870*/  IADD3 R22, R0.reuse, 0x9, RZ ;  /* 0x0000000900167810 */ /* 0x040fe40007ffe0ff */
[----:B------:R-:W-:Y:S01]  /*3880*/  IADD3 R21, R0, 0x10, RZ ;  /* 0x0000001000157810 */ /* 0x000fe20007ffe0ff */
[----:B-----5:R-:W-:Y:S01]  /*3890*/  HMMA.16816.F32 R64, R88, R60, RZ ;  /* 0x0000003c5840723c */ /* 0x020fe200000018ff */
[----:B------:R-:W-:Y:S01]  /*38a0*/  LDSM.16.M88.4 R76, [R200+0x800] ;  /* 0x00080000c84c783b */ /* 0x000fe20000000200 */
[----:B------:R-:W-:-:S02]  /*38b0*/  ISETP.GE.AND P6, PT, R23, UR14, PT ;  /* 0x0000000e17007c0c */ /* 0x000fc4000bfc6270 */
[----:B------:R-:W-:Y:S01]  /*38c0*/  ISETP.GE.AND P5, PT, R22, UR14, PT ;  /* 0x0000000e16007c0c */ /* 0x000fe2000bfa6270 */
[----:B------:R-:W-:Y:S01]  /*38d0*/  LDSM.16.M88.4 R72, [R200+0x1000] ;  /* 0x00100000c848783b */ /* 0x000fe20000000200 */
[----:B------:R-:W-:Y:S02]  /*38e0*/  ISETP.GE.AND P4, PT, R21, UR14, PT ;  /* 0x0000000e15007c0c */ /* 0x000fe4000bf86270 */
[C---:B------:R-:W-:Y:S01]  /*38f0*/  HMMA.16816.F32 R60, R88.reuse, R62, RZ ;  /* 0x0000003e583c723c */ /* 0x040fe200000018ff */
[C---:B------:R-:W-:Y:S02]  /*3900*/  IADD3 R21, R0.reuse, 0x11, RZ ;  /* 0x0000001100157810 */ /* 0x040fe40007ffe0ff */
[----:B------:R-:W-:Y:S02]  /*3910*/  IADD3 R22, R0, 0x18, RZ ;  /* 0x0000001800167810 */ /* 0x000fe40007ffe0ff */
[----:B------:R-:W-:Y:S02]  /*3920*/  ISETP.GE.AND P3, PT, R21, UR14, PT ;  /* 0x0000000e15007c0c */ /* 0x000fe4000bf66270 */
[----:B------:R-:W-:Y:S01]  /*3930*/  ISETP.GE.AND P2, PT, R22, UR14, PT ;  /* 0x0000000e16007c0c */ /* 0x000fe2000bf46270 */
[----:B------:R-:W-:Y:S01]  /*3940*/  HMMA.16816.F32 R56, R88, R52, RZ ;  /* 0x000000345838723c */ /* 0x000fe200000018ff */
[----:B------:R-:W-:-:S02]  /*3950*/  ISETP.GE.AND P1, PT, R0, UR14, PT ;  /* 0x0000000e00007c0c */ /* 0x000fc4000bf26270 */
[----:B------:R-:W-:Y:S02]  /*3960*/  IADD3 R21, R0, 0x19, RZ ;  /* 0x0000001900157810 */ /* 0x000fe40007ffe0ff */
[C---:B------:R-:W-:Y:S02]  /*3970*/  IADD3 R195, R211.reuse, 0x4000, RZ ;  /* 0x00004000d3c37810 */ /* 0x040fe40007ffe0ff */
[C---:B------:R-:W-:Y:S01]  /*3980*/  IADD3 R194, R211.reuse, 0x4800, RZ ;  /* 0x00004800d3c27810 */ /* 0x040fe20007ffe0ff */
[----:B-1----:R-:W-:Y:S01]  /*3990*/  HMMA.16816.F32 R16, R88, R12, RZ ;  /* 0x0000000c5810723c */ /* 0x002fe200000018ff */
[C---:B------:R-:W-:Y:S02]  /*39a0*/  IADD3 R193, R211.reuse, 0x5000, RZ ;  /* 0x00005000d3c17810 */ /* 0x040fe40007ffe0ff */
[C---:B------:R-:W-:Y:S02]  /*39b0*/  IADD3 R192, R211.reuse, 0x5800, RZ ;  /* 0x00005800d3c07810 */ /* 0x040fe40007ffe0ff */
[----:B------:R-:W-:-:S02]  /*39c0*/  IADD3 R191, R211, 0x6000, RZ ;  /* 0x00006000d3bf7810 */ /* 0x000fc40007ffe0ff */
[C---:B------:R-:W-:Y:S01]  /*39d0*/  IADD3 R190, R211.reuse, 0x6800, RZ ;  /* 0x00006800d3be7810 */ /* 0x040fe20007ffe0ff */
[----:B------:R-:W-:Y:S01]  /*39e0*/  HMMA.16816.F32 R52, R88, R54, RZ ;  /* 0x000000365834723c */ /* 0x000fe200000018ff */
[C---:B------:R-:W-:Y:S02]  /*39f0*/  IADD3 R189, R211.reuse, 0x7000, RZ ;  /* 0x00007000d3bd7810 */ /* 0x040fe40007ffe0ff */
[----:B------:R-:W-:-:S05]  /*3a00*/  IADD3 R188, R211, 0x7800, RZ ;  /* 0x00007800d3bc7810 */ /* 0x000fca0007ffe0ff */
[C---:B------:R-:W-:Y:S08]  /*3a10*/  HMMA.16816.F32 R12, R88.reuse, R14, RZ ;  /* 0x0000000e580c723c */ /* 0x040ff000000018ff */
[C---:B--2---:R-:W-:Y:S08]  /*3a20*/  HMMA.16816.F32 R8, R88.reuse, R32, RZ ;  /* 0x000000205808723c */ /* 0x044ff000000018ff */
[----:B------:R-:W-:Y:S01]  /*3a30*/  HMMA.16816.F32 R88, R88, R34, RZ ;  /* 0x000000225858723c */ /* 0x000fe200000018ff */
[----:B------:R-:W1:Y:S07]  /*3a40*/  LDSM.16.M88.4 R32, [R211+0x1000] ;  /* 0x00100000d320783b */ /* 0x000e6e0000000200 */
[C---:B---3--:R-:W-:Y:S08]  /*3a50*/  HMMA.16816.F32 R64, R48.reuse, R36, R64 ;  /* 0x000000243040723c */ /* 0x048ff00000001840 */
[C---:B------:R-:W-:Y:S01]  /*3a60*/  HMMA.16816.F32 R60, R48.reuse, R38, R60 ;  /* 0x00000026303c723c */ /* 0x040fe2000000183c */
[----:B------:R-:W2:Y:S07]  /*3a70*/  LDSM.16.M88.4 R36, [R210] ;  /* 0x00000000d224783b */ /* 0x000eae0000000200 */
[C---:B----4-:R-:W-:Y:S08]  /*3a80*/  HMMA.16816.F32 R56, R48.reuse, R40, R56 ;  /* 0x000000283038723c */ /* 0x050ff00000001838 */
        /* <DEDUP_REMOVED lines=136> */
[----:B------:R-:W2:Y:S04]  /*4310*/  LDSM.16.M88.4 R44, [R211+0x6000] ;  /* 0x00600000d32c783b */ /* 0x000ea80000000200 */
        /* <DEDUP_REMOVED lines=8> */
[C---:B---3--:R-:W-:Y:S08]  /*43a0*/  HMMA.16816.F32 R84, R80.reuse, R36, R84 ;  /* 0x000000245054723c */ /* 0x048ff00000001854 */
[C---:B------:R-:W-:Y:S01]  /*43b0*/  HMMA.16816.F32 R88, R80.reuse, R38, R88 ;  /* 0x000000265058723c */ /* 0x040fe20000001858 */
[----:B------:R-:W-:Y:S07]  /*43c0*/  LDSM.16.M88.4 R36, [R207+0xe800] ;  /* 0x00e80000cf24783b */ /* 0x000fee0000000200 */
        /* <DEDUP_REMOVED lines=9> */
[C---:B----4-:R-:W-:Y:S08]  /*4460*/  HMMA.16816.F32 R84, R52.reuse, R40, R84 ;  /* 0x000000283454723c */ /* 0x050ff00000001854 */
[C---:B------:R-:W-:Y:S01]  /*4470*/  HMMA.16816.F32 R88, R52.reuse, R42, R88 ;  /* 0x0000002a3458723c */ /* 0x040fe20000001858 */
[----:B------:R-:W-:Y:S07]  /*4480*/  LDSM.16.M88.4 R40, [R200+0x6800] ;  /* 0x00680000c828783b */ /* 0x000fee0000000200 */
[----:B------:R-:W-:Y:S01]  /*4490*/  HMMA.16816.F32 R60, R52, R46, R60 ;  /* 0x0000002e343c723c */ /* 0x000fe2000000183c */
[----:B------:R-:W2:Y:S07]  /*44a0*/  LDSM.16.M88.4 R44, [R200+0x6000] ;  /* 0x00600000c82c783b */ /* 0x000eae0000000200 */
[C---:B-----5:R-:W-:Y:S08]  /*44b0*/  HMMA.16816.F32 R64, R68.reuse, R48, R64 ;  /* 0x000000304440723c */ /* 0x060ff00000001840 */
        /* <DEDUP_REMOVED lines=9> */
[----:B------:R-:W-:Y:S08]  /*4550*/  HMMA.16816.F32 R76, R68, R38, R76 ;  /* 0x00000026444c723c */ /* 0x000ff0000000184c */
[C---:B--2---:R-:W-:Y:S08]  /*4560*/  HMMA.16816.F32 R64, R72.reuse, R44, R64 ;  /* 0x0000002c4840723c */ /* 0x044ff00000001840 */
        /* <DEDUP_REMOVED lines=10> */
[----:B------:R-:W-:-:S02]  /*4610*/  FSEL R63, R63, -INF , !P5 ;  /* 0xff8000003f3f7808 */ /* 0x000fc40006800000 */
[C---:B------:R-:W-:Y:S01]  /*4620*/  IADD3 R9, R0.reuse, 0x20, RZ ;  /* 0x0000002000097810 */ /* 0x040fe20007ffe0ff */
[C---:B---3--:R-:W-:Y:S01]  /*4630*/  HMMA.16816.F32 R88, R72.reuse, R34, R88 ;  /* 0x000000224858723c */ /* 0x048fe20000001858 */
[C---:B------:R-:W-:Y:S02]  /*4640*/  IADD3 R8, R0.reuse, 0x21, RZ ;  /* 0x0000002100087810 */ /* 0x040fe40007ffe0ff */
[----:B------:R-:W-:Y:S02]  /*4650*/  ISETP.GE.AND P0, PT, R9, UR14, PT ;  /* 0x0000000e09007c0c */ /* 0x000fe4000bf06270 */
[----:B------:R-:W-:Y:S02]  /*4660*/  IADD3 R9, R0, 0x28, RZ ;  /* 0x0000002800097810 */ /* 0x000fe40007ffe0ff */
[----:B------:R-:W-:Y:S01]  /*4670*/  ISETP.GE.AND P6, PT, R8, UR14, PT ;  /* 0x0000000e08007c0c */ /* 0x000fe2000bfc6270 */
[----:B------:R-:W-:Y:S01]  /*4680*/  HMMA.16816.F32 R12, R72, R10, R12 ;  /* 0x0000000a480c723c */ /* 0x000fe2000000180c */
[----:B------:R-:W-:-:S02]  /*4690*/  IADD3 R8, R0, 0x29, RZ ;  /* 0x0000002900087810 */ /* 0x000fc40007ffe0ff */
[----:B------:R-:W-:Y:S02]  /*46a0*/  FSEL R61, R61, -INF , !P5 ;  /* 0xff8000003d3d7808 */ /* 0x000fe40006800000 */
[----:B------:R-:W-:Y:S02]  /*46b0*/  ISETP.GE.AND P5, PT, R9, UR14, PT ;  /* 0x0000000e09007c0c */ /* 0x000fe4000bfa6270 */
[----:B------:R-:W-:Y:S01]  /*46c0*/  FSEL R41, R58, -INF , !P4 ;  /* 0xff8000003a297808 */ /* 0x000fe20006000000 */
[----:B------:R-:W-:Y:S01]  /*46d0*/  HMMA.16816.F32 R84, R72, R32, R84 ;  /* 0x000000204854723c */ /* 0x000fe20000001854 */
[----:B------:R-:W-:Y:S02]  /*46e0*/  FSEL R11, R56, -INF , !P4 ;  /* 0xff800000380b7808 */ /* 0x000fe40006000000 */
[----:B------:R-:W-:Y:S02]  /*46f0*/  IADD3 R9, R0, 0x30, RZ ;  /* 0x0000003000097810 */ /* 0x000fe40007ffe0ff */
[----:B------:R-:W-:-:S02]  /*4700*/  ISETP.GE.AND P4, PT, R8, UR14, PT ;  /* 0x0000000e08007c0c */ /* 0x000fc4000bf86270 */
[----:B------:R-:W-:Y:S02]  /*4710*/  IADD3 R8, R0, 0x31, RZ ;  /* 0x0000003100087810 */ /* 0x000fe40007ffe0ff */
[----:B------:R-:W-:Y:S02]  /*4720*/  FSEL R59, R59, -INF , !P3 ;  /* 0xff8000003b3b7808 */ /* 0x000fe40005800000 */
[----:B------:R-:W-:Y:S02]  /*4730*/  FSEL R57, R57, -INF , !P3 ;  /* 0xff80000039397808 */ /* 0x000fe40005800000 */
[----:B------:R-:W-:Y:S02]  /*4740*/  ISETP.GE.AND P3, PT, R9, UR14, PT ;  /* 0x0000000e09007c0c */ /* 0x000fe4000bf66270 */
[----:B------:R-:W-:Y:S02]  /*4750*/  FSEL R37, R78, -INF , !P2 ;  /* 0xff8000004e257808 */ /* 0x000fe40005000000 */
[----:B------:R-:W-:-:S02]  /*4760*/  FSEL R9, R76, -INF , !P2 ;  /* 0xff8000004c097808 */ /* 0x000fc40005000000 */
[----:B------:R-:W-:Y:S02]  /*4770*/  ISETP.GE.AND P2, PT, R8, UR14, PT ;  /* 0x0000000e08007c0c */ /* 0x000fe4000bf46270 */
[C---:B------:R-:W-:Y:S02]  /*4780*/  IADD3 R8, R0.reuse, 0x38, RZ ;  /* 0x0000003800087810 */ /* 0x040fe40007ffe0ff */
[----:B------:R-:W-:Y:S02]  /*4790*/  IADD3 R0, R0, 0x39, RZ ;  /* 0x0000003900007810 */ /* 0x000fe40007ffe0ff */
[----:B------:R-:W-:Y:S02]  /*47a0*/  FSEL R119, R18, -INF , !P0 ;  /* 0xff80000012777808 */ /* 0x000fe40004000000 */
[----:B------:R-:W-:Y:S02]  /*47b0*/  FSEL R123, R16, -INF , !P0 ;  /* 0xff800000107b7808 */ /* 0x000fe40004000000 */
[----:B------:R-:W-:-:S02]  /*47c0*/  ISETP.GE.AND P0, PT, R0, UR14, PT ;  /* 0x0000000e00007c0c */ /* 0x000fc4000bf06270 */
[----:B------:R-:W-:Y:S02]  /*47d0*/  ISETP.GE.AND P1, PT, R21, UR14, PT ;  /* 0x0000000e15007c0c */ /* 0x000fe4000bf26270 */
[----:B------:R-:W-:Y:S02]  /*47e0*/  FSEL R243, R91, -INF , !P0 ;  /* 0xff8000005bf37808 */ /* 0x000fe40004000000 */
[----:B------:R-:W-:Y:S02]  /*47f0*/  FSEL R21, R89, -INF , !P0 ;  /* 0xff80000059157808 */ /* 0x000fe40004000000 */
[----:B------:R-:W-:Y:S02]  /*4800*/  PLOP3.LUT P0, PT, PT, PT, UP0, 0x80, 0x0 ;  /* 0x000000000000781c */ /* 0x000fe40003f0f008 */
        /* <DEDUP_REMOVED lines=15> */
[----:B------:R-:W-:Y:S06]  /*4900*/  BAR.SYNC.DEFER_BLOCKING 0x0 ;  /* 0x0000000000007b1d */ /* 0x000fec0000010000 */
        /* <DEDUP_REMOVED lines=131> */
.L_x_775:
[----:B------:R-:W-:Y:S05]  /*5140*/  BSYNC B0 ;  /* 0x0000000000007941 */ /* 0x000fea0003800000 */
.L_x_774:
[----:B------:R-:W0:Y:S02]  /*5150*/  LDGDEPBAR ;  /* 0x00000000000079af */ /* 0x000e240000000000 */
.L_x_773:
[----:B------:R-:W-:Y:S01]  /*5160*/  FMNMX.FTZ R0, R45, R67, !PT ;  /* 0x000000432d007209 */ /* 0x000fe20007810000 */
[----:B------:R-:W-:Y:S01]  /*5170*/  IMAD.U32 R8, RZ, RZ, UR12 ;  /* 0x0000000cff087e24 */ /* 0x000fe2000f8e00ff */
[----:B------:R-:W-:Y:S01]  /*5180*/  FMNMX.FTZ R6, R39, R65, !PT ;  /* 0x0000004127067209 */ /* 0x000fe20007810000 */
[----:B------:R-:W-:Y:S01]  /*5190*/  USHF.L.U32 UR4, UR20, 0x1, URZ ;  /* 0x0000000114047899 */ /* 0x000fe2000800063f */
[----:B------:R-:W-:Y:S01]  /*51a0*/  FMNMX.FTZ R0, R47, R0, !PT ;  /* 0x000000002f007209 */ /* 0x000fe20007810000 */
[----:B----4-:R-:W-:Y:S01]  /*51b0*/  IMAD R27, R8, 0x4, R7 ;  /* 0x00000004081b7824 */ /* 0x010fe200078e0207 */
[----:B------:R-:W-:Y:S01]  /*51c0*/  FMNMX.FTZ R6, R43, R6, !PT ;  /* 0x000000062b067209 */ /* 0x000fe20007810000 */
[----:B------:R-:W-:Y:S01]  /*51d0*/  ULOP3.LUT UR5, UR4, UR19, URZ, 0x3c, !UPT ;  /* 0x0000001304057292 */ /* 0x000fe2000f8e3c3f */
[----:B------:R-:W-:Y:S01]  /*51e0*/  FMNMX.FTZ R0, R63, R0, !PT ;  /* 0x000000003f007209 */ /* 0x000fe20007810000 */
[----:B------:R-:W-:Y:S01]  /*51f0*/  IMAD.WIDE.U32 R222, R27, -0x326172a9, RZ ;  /* 0xcd9e8d571bde7825 */ /* 0x000fe200078e00ff */
[----:B------:R-:W-:Y:S01]  /*5200*/  FMNMX.FTZ R6, R61, R6, !PT ;  /* 0x000000063d067209 */ /* 0x000fe20007810000 */
[----:B------:R-:W-:Y:S01]  /*5210*/  UIADD3 UR28, UR18, -0x61c88647, URZ ;  /* 0x9e3779b9121c7890 */ /* 0x000fe2000fffe03f */
[----:B------:R-:W-:Y:S01]  /*5220*/  FMNMX.FTZ R0, R41, R0, !PT ;  /* 0x0000000029007209 */ /* 0x000fe20007810000 */
[----:B------:R-:W-:Y:S01]  /*5230*/  IMAD.WIDE.U32 R224, R25, -0x2daee0ad, RZ ;  /* 0xd2511f5319e07825 */ /* 0x000fe200078e00ff */
        /* <DEDUP_REMOVED lines=17> */
[----:B------:R-:W-:Y:S01]  /*5350*/  IMAD.SHL.U32 R208, R4, 0x2, RZ ;  /* 0x0000000204d07824 */ /* 0x000fe200078e00ff */
[----:B------:R-:W-:Y:S01]  /*5360*/  FMNMX.FTZ R0, R117, R0, !PT ;  /* 0x0000000075007209 */ /* 0x000fe20007810000 */
[----:B------:R-:W-:Y:S01]  /*5370*/  IMAD R235, R20, 0x10000, R20 ;  /* 0x0001000014eb7824 */ /* 0x000fe200078e0214 */
[----:B------:R-:W-:Y:S01]  /*5380*/  FMNMX.FTZ R6, R121, R6, !PT ;  /* 0x0000000679067209 */ /* 0x000fe20007810000 */
[----:B------:R-:W-:Y:S01]  /*5390*/  IMAD R206, R5, 0x2, R208 ;  /* 0x0000000205ce7824 */ /* 0x000fe200078e02d0 */
[----:B------:R-:W-:Y:S01]  /*53a0*/  FMNMX.FTZ R0, R111, R0, !PT ;  /* 0x000000006f007209 */ /* 0x000fe20007810000 */
[----:B------:R-:W-:Y:S01]  /*53b0*/  UIADD3 UR13, UR19, 0x646e171e, URZ ;  /* 0x646e171e130d7890 */ /* 0x000fe2000fffe03f */
[----:B------:R-:W-:Y:S01]  /*53c0*/  FMNMX.FTZ R6, R115, R6, !PT ;  /* 0x0000000673067209 */ /* 0x000fe20007810000 */
[----:B------:R-:W-:Y:S01]  /*53d0*/  LDSM.16.MT88.4 R136, [R208+0x10000] ;  /* 0x01000000d088783b */ /* 0x000fe20000004200 */
[----:B------:R-:W-:Y:S01]  /*53e0*/  FMNMX.FTZ R0, R109, R0, !PT ;  /* 0x000000006d007209 */ /* 0x000fe20007810000 */
[----:B------:R-:W-:Y:S01]  /*53f0*/  IMAD R204, R3, 0x2, R206 ;  /* 0x0000000203cc7824 */ /* 0x000fe200078e02ce */
[----:B------:R-:W-:Y:S01]  /*5400*/  FMNMX.FTZ R6, R113, R6, !PT ;  /* 0x0000000671067209 */ /* 0x000fe20007810000 */
[----:B------:R-:W-:Y:S01]  /*5410*/  LDSM.16.MT88.4 R144, [R206+0x10000] ;  /* 0x01000000ce90783b */ /* 0x000fe20000004200 */
        /* <DEDUP_REMOVED lines=9> */
[----:B------:R-:W-:Y:S01]  /*54b0*/  ULOP3.LUT UR4, UR4, UR19, URZ, 0x3c, !UPT ;  /* 0x0000001304047292 */ /* 0x000fe2000f8e3c3f */
[----:B------:R-:W-:Y:S01]  /*54c0*/  FMNMX.FTZ R6, R23, R6, !PT ;  /* 0x0000000617067209 */ /* 0x000fe20007810000 */
[----:B------:R-:W-:Y:S01]  /*54d0*/  LDSM.16.MT88.4 R80, [R206+0x14000] ;  /* 0x01400000ce50783b */ /* 0x000fe20000004200 */
[----:B-1----:R-:W-:-:S02]  /*54e0*/  FMNMX.FTZ R13, R243, R0, !PT ;  /* 0x00000000f30d7209 */ /* 0x002fc40007810000 */
[----:B------:R-:W-:Y:S01]  /*54f0*/  FMNMX.FTZ R15, R21, R6, !PT ;  /* 0x00000006150f7209 */ /* 0x000fe20007810000 */
[----:B------:R-:W-:Y:S01]  /*5500*/  LDSM.16.MT88.4 R68, [R204+0x12000] ;  /* 0x01200000cc44783b */ /* 0x000fe20000004200 */
[----:B------:R-:W-:Y:S02]  /*5510*/  LOP3.LUT R26, R2, UR18, RZ, 0x3c, !PT ;  /* 0x00000012021a7c12 */ /* 0x000fe4000f8e3cff */
[----:B------:R-:W-:Y:S01]  /*5520*/  LOP3.LUT R16, R225, UR5, RZ, 0x3c, !PT ;  /* 0x00000005e1107c12 */ /* 0x000fe2000f8e3cff */
[----:B------:R-:W1:Y:S01]  /*5530*/  SHFL.BFLY PT, R0, R13, 0x2, 0x1f ;  /* 0x0c401f000d007f89 */ /* 0x000e6200000e0000 */
[----:B------:R-:W-:Y:S01]  /*5540*/  LOP3.LUT R220, R223, R26, RZ, 0x3c, !PT ;  /* 0x0000001adfdc7212 */ /* 0x000fe200078e3cff */
[----:B------:R-:W-:Y:S02]  /*5550*/  UIADD3 UR5, UR19, -0x4498517b, URZ ;  /* 0xbb67ae8513057890 */ /* 0x000fe4000fffe03f */
[----:B------:R-:W2:Y:S01]  /*5560*/  SHFL.BFLY PT, R6, R15, 0x2, 0x1f ;  /* 0x0c401f000f067f89 */ /* 0x000ea200000e0000 */
[----:B------:R-:W-:-:S03]  /*5570*/  IMAD.WIDE.U32 R16, R16, -0x326172a9, RZ ;  /* 0xcd9e8d5710107825 */ /* 0x000fc600078e00ff */
[----:B------:R-:W-:Y:S01]  /*5580*/  LDSM.16.MT88.4 R152, [R205+0x10000] ;  /* 0x01000000cd98783b */ /* 0x000fe20000004200 */
[----:B------:R-:W-:Y:S01]  /*5590*/  IMAD.WIDE.U32 R220, R220, -0x2daee0ad, RZ ;  /* 0xd2511f53dcdc7825 */ /* 0x000fe200078e00ff */
[----:B------:R-:W-:Y:S02]  /*55a0*/  LOP3.LUT R184, R17, UR28, R222, 0x96, !PT ;  /* 0x0000001c11b87c12 */ /* 0x000fe4000f8e96de */
[----:B------:R-:W-:Y:S02]  /*55b0*/  LDSM.16.MT88.4 R84, [R204+0x12800] ;  /* 0x01280000cc54783b */ /* 0x000fe40000004200 */
[----:B------:R-:W-:Y:S01]  /*55c0*/  LOP3.LUT R218, R221, UR5, R224, 0x96, !PT ;  /* 0x00000005ddda7c12 */ /* 0x000fe2000f8e96e0 */
[----:B------:R-:W-:Y:S01]  /*55d0*/  IMAD.WIDE.U32 R184, R184, -0x2daee0ad, RZ ;  /* 0xd2511f53b8b87825 */ /* 0x000fe200078e00ff */
[----:B------:R-:W-:Y:S01]  /*55e0*/  UIADD3 UR5, UR19, -0x56f99767, URZ ;  /* 0xa906689913057890 */ /* 0x000fe2000fffe03f */
[----:B------:R-:W-:Y:S01]  /*55f0*/  LDSM.16.MT88.4 R88, [R205+0x14000] ;  /* 0x01400000cd58783b */ /* 0x000fe20000004200 */
[----:B------:R-:W-:Y:S01]  /*5600*/  LOP3.LUT R224, R225, UR4, RZ, 0x3c, !PT ;  /* 0x00000004e1e07c12 */ /* 0x000fe2000f8e3cff */
[----:B------:R-:W-:Y:S01]  /*5610*/  IMAD.WIDE.U32 R218, R218, -0x326172a9, RZ ;  /* 0xcd9e8d57dada7825 */ /* 0x000fe200078e00ff */
[----:B------:R-:W-:Y:S01]  /*5620*/  LOP3.LUT R216, R185, UR25, R220, 0x96, !PT ;  /* 0x00000019b9d87c12 */ /* 0x000fe2000f8e96dc */
[----:B------:R-:W-:Y:S02]  /*5630*/  LDSM.16.MT88.4 R96, [R204+0x14000] ;  /* 0x01400000cc60783b */ /* 0x000fe40000004200 */
[----:B------:R-:W-:Y:S01]  /*5640*/  IMAD.WIDE.U32 R224, R224, -0x326172a9, RZ ;  /* 0xcd9e8d57e0e07825 */ /* 0x000fe200078e00ff */
[----:B-1----:R-:W-:Y:S01]  /*5650*/  FMNMX.FTZ R0, R13, R0, !PT ;  /* 0x000000000d007209 */ /* 0x002fe20007810000 */
[----:B------:R-:W-:Y:S02]  /*5660*/  LDSM.16.MT88.4 R72, [R208+0x14000] ;  /* 0x01400000d048783b */ /* 0x000fe40000004200 */
[----:B------:R-:W-:Y:S01]  /*5670*/  IMAD.WIDE.U32 R216, R216, -0x326172a9, RZ ;  /* 0xcd9e8d57d8d87825 */ /* 0x000fe200078e00ff */
[----:B--2---:R-:W-:Y:S01]  /*5680*/  FMNMX.FTZ R7, R15, R6, !PT ;  /* 0x000000060f077209 */ /* 0x004fe20007810000 */
[----:B------:R-:W1:Y:S01]  /*5690*/  SHFL.BFLY PT, R13, R0, 0x1, 0x1f ;  /* 0x0c201f00000d7f89 */ /* 0x000e6200000e0000 */
[----:B------:R-:W-:-:S02]  /*56a0*/  LOP3.LUT R6, R219, UR27, R16, 0x96, !PT ;  /* 0x0000001bdb067c12 */ /* 0x000fc4000f8e9610 */
[----:B------:R-:W-:Y:S01]  /*56b0*/  LOP3.LUT R182, R217, UR22, R218, 0x96, !PT ;  /* 0x00000016d9b67c12 */ /* 0x000fe2000f8e96da */
[----:B------:R-:W2:Y:S01]  /*56c0*/  SHFL.BFLY PT, R2, R7, 0x1, 0x1f ;  /* 0x0c201f0007027f89 */ /* 0x000ea200000e0000 */
[----:B------:R-:W-:Y:S01]  /*56d0*/  LOP3.LUT R222, R225, UR28, R222, 0x96, !PT ;  /* 0x0000001ce1de7c12 */ /* 0x000fe2000f8e96de */
[----:B------:R-:W-:Y:S02]  /*56e0*/  IMAD.WIDE.U32 R186, R6, -0x2daee0ad, RZ ;  /* 0xd2511f5306ba7825 */ /* 0x000fe400078e00ff */
[----:B------:R-:W-:Y:S02]  /*56f0*/  LDSM.16.MT88.4 R16, [R205+0x10800] ;  /* 0x01080000cd10783b */ /* 0x000fe40000004200 */
[----:B------:R-:W-:Y:S01]  /*5700*/  IMAD.WIDE.U32 R182, R182, -0x2daee0ad, RZ ;  /* 0xd2511f53b6b67825 */ /* 0x000fe200078e00ff */
[----:B------:R-:W-:Y:S01]  /*5710*/  LOP3.LUT R184, R187, UR21, R184, 0x96, !PT ;  /* 0x00000015bbb87c12 */ /* 0x000fe2000f8e96b8 */
[----:B------:R-:W-:Y:S02]  /*5720*/  STL.64 [R1+0x78], R28 ;  /* 0x0000781c01007387 */ /* 0x000fe40000100a00 */
[----:B------:R-:W-:Y:S01]  /*5730*/  IMAD.WIDE.U32 R222, R222, -0x2daee0ad, RZ ;  /* 0xd2511f53dede7825 */ /* 0x000fe200078e00ff */
[----:B------:R-:W-:-:S03]  /*5740*/  LOP3.LUT R186, R183, UR7, R186, 0x96, !PT ;  /* 0x00000007b7ba7c12 */ /* 0x000fc6000f8e96ba */
[----:B------:R-:W-:Y:S01]  /*5750*/  IMAD.WIDE.U32 R184, R184, -0x326172a9, RZ ;  /* 0xcd9e8d57b8b87825 */ /* 0x000fe200078e00ff */
[----:B------:R-:W-:-:S03]  /*5760*/  LOP3.LUT R220, R223, UR25, R220, 0x96, !PT ;  /* 0x00000019dfdc7c12 */ /* 0x000fc6000f8e96dc */
[----:B------:R-:W-:Y:S01]  /*5770*/  IMAD.WIDE.U32 R186, R186, -0x326172a9, RZ ;  /* 0xcd9e8d57baba7825 */ /* 0x000fe200078e00ff */
[----:B------:R-:W-:Y:S02]  /*5780*/  LOP3.LUT R216, R185, UR20, R216, 0x96, !PT ;  /* 0x00000014b9d87c12 */ /* 0x000fe4000f8e96d8 */
[----:B-1----:R-:W-:Y:S01]  /*5790*/  FMNMX.FTZ R0, R0, R13, !PT ;  /* 0x0000000d00007209 */ /* 0x002fe20007810000 */
[----:B------:R-:W-:Y:S01]  /*57a0*/  IMAD.WIDE.U32 R220, R220, -0x326172a9, RZ ;  /* 0xcd9e8d57dcdc7825 */ /* 0x000fe200078e00ff */
[----:B------:R-:W-:Y:S02]  /*57b0*/  LOP3.LUT R184, R187, UR6, R184, 0x96, !PT ;  /* 0x00000006bbb87c12 */ /* 0x000fe4000f8e96b8 */
[----:B--2---:R-:W-:Y:S01]  /*57c0*/  FMNMX.FTZ R2, R7, R2, !PT ;  /* 0x0000000207027209 */ /* 0x004fe20007810000 */
[C---:B------:R-:W-:Y:S01]  /*57d0*/  FMUL.FTZ R238, R0.reuse, c[0x0][0x23c] ;  /* 0x00008f0000ee7a20 */ /* 0x040fe20000410000 */
[----:B------:R-:W-:Y:S01]  /*57e0*/  FSETP.NEU.FTZ.AND P1, PT, R0, -INF , PT ;  /* 0xff8000000000780b */ /* 0x000fe20003f3d000 */
[----:B------:R-:W-:-:S03]  /*57f0*/  IMAD.WIDE.U32 R216, R216, -0x2daee0ad, RZ ;  /* 0xd2511f53d8d87825 */ /* 0x000fc600078e00ff */
[----:B------:R-:W-:Y:S01]  /*5800*/  FSEL R238, R238, RZ, P1 ;  /* 0x000000ffeeee7208 */ /* 0x000fe20000800000 */
[C---:B------:R-:W-:Y:S01]  /*5810*/  FMUL.FTZ R234, R2.reuse, c[0x0][0x23c] ;  /* 0x00008f0002ea7a20 */ /* 0x040fe20000410000 */
[----:B------:R-:W-:Y:S01]  /*5820*/  FSETP.NEU.FTZ.AND P1, PT, R2, -INF , PT ;  /* 0xff8000000200780b */ /* 0x000fe20003f3d000 */
[----:B------:R-:W-:Y:S01]  /*5830*/  IMAD.WIDE.U32 R184, R184, -0x2daee0ad, RZ ;  /* 0xd2511f53b8b87825 */ /* 0x000fe200078e00ff */
[----:B------:R-:W-:Y:S02]  /*5840*/  LOP3.LUT R182, R217, UR5, R182, 0x96, !PT ;  /* 0x00000005d9b67c12 */ /* 0x000fe4000f8e96b6 */
[----:B------:R-:W-:Y:S01]  /*5850*/  FSEL R234, R234, RZ, P1 ;  /* 0x000000ffeaea7208 */ /* 0x000fe20000800000 */
[----:B------:R-:W-:Y:S01]  /*5860*/  FFMA.FTZ R244, R45, c[0x0][0x23c], -R238 ;  /* 0x00008f002df47a23 */ /* 0x000fe200000108ee */
[----:B------:R-:W-:Y:S01]  /*5870*/  LOP3.LUT R13, R184, 0xffff, RZ, 0xc0, !PT ;  /* 0x0000ffffb80d7812 */ /* 0x000fe200078ec0ff */
[----:B------:R-:W-:Y:S01]  /*5880*/  IMAD.WIDE.U32 R182, R182, -0x326172a9, RZ ;  /* 0xcd9e8d57b6b67825 */ /* 0x000fe200078e00ff */
[----:B------:R-:W-:-:S02]  /*5890*/  LOP3.LUT R10, R184, 0xff, RZ, 0xc0, !PT ;  /* 0x000000ffb80a7812 */ /* 0x000fc400078ec0ff */
[----:B------:R-:W-:Y:S01]  /*58a0*/  SHF.R.U32.HI R13, RZ, 0x8, R13 ;  /* 0x00000008ff0d7819 */ /* 0x000fe2000001160d */
[--C-:B------:R-:W-:Y:S01]  /*58b0*/  FFMA.FTZ R242, R39, c[0x0][0x23c], -R234.reuse ;  /* 0x00008f0027f27a23 */ /* 0x100fe200000108ea */
[C---:B------:R-:W-:Y:S01]  /*58c0*/  LOP3.LUT R7, R182.reuse, 0xffff, RZ, 0xc0, !PT ;  /* 0x0000ffffb6077812 */ /* 0x040fe200078ec0ff */
[--C-:B------:R-:W-:Y:S01]  /*58d0*/  FFMA.FTZ R239, R65, c[0x0][0x23c], -R234.reuse ;  /* 0x00008f0041ef7a23 */ /* 0x100fe200000108ea */
[----:B------:R-:W-:Y:S01]  /*58e0*/  LOP3.LUT R8, R182, 0xff, RZ, 0xc0, !PT ;  /* 0x000000ffb6087812 */ /* 0x000fe200078ec0ff */
[--C-:B------:R-:W-:Y:S01]  /*58f0*/  FFMA.FTZ R240, R43, c[0x0][0x23c], -R234.reuse ;  /* 0x00008f002bf07a23 */ /* 0x100fe200000108ea */
[----:B------:R-:W-:Y:S01]  /*5900*/  SHF.R.U32.HI R7, RZ, 0x8, R7 ;  /* 0x00000008ff077819 */ /* 0x000fe20000011607 */
[----:B------:R-:W-:Y:S01]  /*5910*/  FFMA.FTZ R233, R61, c[0x0][0x23c], -R234 ;  /* 0x00008f003de97a23 */ /* 0x000fe200000108ea */
[----:B------:R-:W-:Y:S01]  /*5920*/  MUFU.EX2 R242, R242 ;  /* 0x000000f200f27308 */ /* 0x000fe20000000800 */
[--C-:B------:R-:W-:Y:S01]  /*5930*/  FFMA.FTZ R241, R67, c[0x0][0x23c], -R238.reuse ;  /* 0x00008f0043f17a23 */ /* 0x100fe200000108ee */
[----:B------:R-:W-:Y:S01]  /*5940*/  PRMT R8, R8, 0x5410, R7 ;  /* 0x0000541008087816 */ /* 0x000fe20000000007 */
[----:B------:R-:W-:Y:S01]  /*5950*/  FFMA.FTZ R236, R47, c[0x0][0x23c], -R238 ;  /* 0x00008f002fec7a23 */ /* 0x000fe200000108ee */
[----:B------:R-:W-:Y:S01]  /*5960*/  LOP3.LUT R7, R183, UR14, R186, 0x96, !PT ;  /* 0x0000000eb7077c12 */ /* 0x000fe2000f8e96ba */
[----:B------:R-:W-:Y:S01]  /*5970*/  FFMA.FTZ R127, R63, c[0x0][0x23c], -R238 ;  /* 0x00008f003f7f7a23 */ /* 0x000fe200000108ee */
[----:B------:R-:W-:Y:S01]  /*5980*/  PRMT R10, R10, 0x5410, R13 ;  /* 0x000054100a0a7816 */ /* 0x000fe2000000000d */
[--C-:B------:R-:W-:Y:S01]  /*5990*/  HSET2.LE.AND R8, R8, R235.reuse, PT ;  /* 0x000000eb08087233 */ /* 0x100fe20003803000 */
[----:B------:R-:W1:Y:S01]  /*59a0*/  MUFU.EX2 R239, R239 ;  /* 0x000000ef00ef7308 */ /* 0x000e620000000800 */
[----:B------:R-:W-:Y:S01]  /*59b0*/  LOP3.LUT R13, R7, 0xffff, RZ, 0xc0, !PT ;  /* 0x0000ffff070d7812 */ /* 0x000fe200078ec0ff */
[--C-:B------:R-:W-:Y:S01]  /*59c0*/  FFMA.FTZ R237, R11, c[0x0][0x23c], -R234.reuse ;  /* 0x00008f000bed7a23 */ /* 0x100fe200000108ea */
[----:B------:R-:W-:Y:S01]  /*59d0*/  LOP3.LUT R14, R7, 0xff, RZ, 0xc0, !PT ;  /* 0x000000ff070e7812 */ /* 0x000fe200078ec0ff */
[--C-:B------:R-:W-:Y:S01]  /*59e0*/  FFMA.FTZ R180, R57, c[0x0][0x23c], -R234.reuse ;  /* 0x00008f0039b47a23 */ /* 0x100fe200000108ea */
[----:B------:R-:W-:Y:S01]  /*59f0*/  SHF.R.U32.HI R13, RZ, 0x8, R13 ;  /* 0x00000008ff0d7819 */ /* 0x000fe2000001160d */
[----:B------:R-:W-:Y:S01]  /*5a00*/  FFMA.FTZ R181, R9, c[0x0][0x23c], -R234 ;  /* 0x00008f0009b57a23 */ /* 0x000fe200000108ea */
[----:B------:R-:W-:Y:S01]  /*5a10*/  SHF.R.U32.HI R12, RZ, 0x10, R7 ;  /* 0x00000010ff0c7819 */ /* 0x000fe20000011607 */
[----:B------:R-:W-:Y:S01]  /*5a20*/  MUFU.EX2 R240, R240 ;  /* 0x000000f000f07308 */ /* 0x000fe20000000800 */
[----:B------:R-:W-:Y:S01]  /*5a30*/  PRMT R14, R14, 0x5410, R13 ;  /* 0x000054100e0e7816 */ /* 0x000fe2000000000d */
[--C-:B------:R-:W-:Y:S01]  /*5a40*/  FFMA.FTZ R126, R41, c[0x0][0x23c], -R238.reuse ;  /* 0x00008f00297e7a23 */ /* 0x100fe200000108ee */
[----:B------:R-:W-:Y:S01]  /*5a50*/  SHF.R.U32.HI R7, RZ, 0x18, R7 ;  /* 0x00000018ff077819 */ /* 0x000fe20000011607 */
[----:B------:R-:W-:Y:S01]  /*5a60*/  FFMA.FTZ R177, R59, c[0x0][0x23c], -R238 ;  /* 0x00008f003bb17a23 */ /* 0x000fe200000108ee */
[----:B------:R-:W-:Y:S01]  /*5a70*/  LOP3.LUT R12, R12, 0xff, RZ, 0xc0, !PT ;  /* 0x000000ff0c0c7812 */ /* 0x000fe200078ec0ff */
[--C-:B------:R-:W-:Y:S01]  /*5a80*/  HSET2.LE.AND R14, R14, R235.reuse, PT ;  /* 0x000000eb0e0e7233 */ /* 0x100fe20003803000 */
[----:B------:R-:W-:Y:S01]  /*5a90*/  SHF.R.U32.HI R6, RZ, 0x10, R182 ;  /* 0x00000010ff067819 */ /* 0x000fe200000116b6 */
[----:B------:R-:W2:Y:S01]  /*5aa0*/  MUFU.EX2 R233, R233 ;  /* 0x000000e900e97308 */ /* 0x000ea20000000800 */
[----:B-1----:R-:W-:Y:S01]  /*5ab0*/  F2FP.PACK_AB R171, R239, R242 ;  /* 0x000000f2efab723e */ /* 0x002fe200000000ff */
[----:B------:R-:W-:Y:S01]  /*5ac0*/  FFMA.FTZ R178, R77, c[0x0][0x23c], -R234 ;  /* 0x00008f004db27a23 */ /* 0x000fe200000108ea */
[----:B------:R-:W-:Y:S01]  /*5ad0*/  PRMT R12, R12, 0x5410, R7 ;  /* 0x000054100c0c7816 */ /* 0x000fe20000000007 */
[----:B------:R-:W-:Y:S01]  /*5ae0*/  FFMA.FTZ R176, R37, c[0x0][0x23c], -R238 ;  /* 0x00008f0025b07a23 */ /* 0x000fe200000108ee */
[----:B------:R-:W-:Y:S01]  /*5af0*/  PRMT R170, R171, 0x7632, R170 ;  /* 0x00007632abaa7816 */ /* 0x000fe200000000aa */
[----:B------:R-:W-:Y:S01]  /*5b00*/  FFMA.FTZ R179, R79, c[0x0][0x23c], -R238 ;  /* 0x00008f004fb37a23 */ /* 0x000fe200000108ee */
[----:B------:R-:W-:Y:S01]  /*5b10*/  SHF.R.U32.HI R15, RZ, 0x18, R182 ;  /* 0x00000018ff0f7819 */ /* 0x000fe200000116b6 */
[----:B------:R-:W-:Y:S01]  /*5b20*/  MUFU.EX2 R244, R244 ;  /* 0x000000f400f47308 */ /* 0x000fe20000000800 */
[----:B------:R-:W-:Y:S01]  /*5b30*/  PRMT R5, R171, 0x5410, R170 ;  /* 0x00005410ab057816 */ /* 0x000fe200000000aa */
[--C-:B------:R-:W-:Y:S01]  /*5b40*/  HSET2.LE.AND R12, R12, R235.reuse, PT ;  /* 0x000000eb0c0c7233 */ /* 0x100fe20003803000 */
[----:B------:R-:W-:Y:S01]  /*5b50*/  LOP3.LUT R6, R6, 0xff, RZ, 0xc0, !PT ;  /* 0x000000ff06067812 */ /* 0x000fe200078ec0ff */
[----:B------:R-:W-:Y:S01]  /*5b60*/  LDSM.16.MT88.4 R36, [R208+0x10800] ;  /* 0x01080000d024783b */ /* 0x000fe20000004200 */
[----:B------:R-:W-:Y:S01]  /*5b70*/  LOP3.LUT R128, R14, R5, RZ, 0xc0, !PT ;  /* 0x000000050e807212 */ /* 0x000fe200078ec0ff */
[--C-:B------:R-:W-:Y:S01]  /*5b80*/  HSET2.LE.AND R10, R10, R235.reuse, PT ;  /* 0x000000eb0a0a7233 */ /* 0x100fe20003803000 */
[----:B------:R-:W-:Y:S01]  /*5b90*/  PRMT R6, R6, 0x5410, R15 ;  /* 0x0000541006067816 */ /* 0x000fe2000000000f */
[----:B------:R-:W1:Y:S01]  /*5ba0*/  MUFU.EX2 R241, R241 ;  /* 0x000000f100f17308 */ /* 0x000e620000000800 */
[----:B--2---:R-:W-:Y:S01]  /*5bb0*/  F2FP.PACK_AB R173, R233, R240 ;  /* 0x000000f0e9ad723e */ /* 0x004fe200000000ff */
[----:B------:R-:W-:Y:S01]  /*5bc0*/  LDSM.16.MT88.4 R40, [R208+0x12000] ;  /* 0x01200000d028783b */ /* 0x000fe20000004200 */
[----:B------:R-:W-:Y:S01]  /*5bd0*/  SHF.R.U32.HI R7, RZ, 0x18, R184 ;  /* 0x00000018ff077819 */ /* 0x000fe200000116b8 */
[----:B------:R-:W-:Y:S01]  /*5be0*/  HSET2.LE.AND R6, R6, R235, PT ;  /* 0x000000eb06067233 */ /* 0x000fe20003803000 */
[C---:B------:R-:W-:Y:S01]  /*5bf0*/  PRMT R172, R173.reuse, 0x7632, R172 ;  /* 0x00007632adac7816 */ /* 0x040fe200000000ac */
[----:B------:R-:W2:Y:S01]  /*5c00*/  LDSM.16.MT88.4 R56, [R205+0x12000] ;  /* 0x01200000cd38783b */ /* 0x000ea20000004200 */
[----:B------:R-:W-:Y:S01]  /*5c10*/  LOP3.LUT R246, R184, 0xffff, RZ, 0xc0, !PT ;  /* 0x0000ffffb8f67812 */ /* 0x000fe200078ec0ff */
[----:B------:R-:W-:Y:S01]  /*5c20*/  MUFU.EX2 R236, R236 ;  /* 0x000000ec00ec7308 */ /* 0x000fe20000000800 */
[----:B------:R-:W-:Y:S01]  /*5c30*/  PRMT R5, R173, 0x5410, R172 ;  /* 0x00005410ad057816 */ /* 0x000fe200000000ac */
[----:B------:R-:W-:Y:S01]  /*5c40*/  LDSM.16.MT88.4 R64, [R206+0x12800] ;  /* 0x01280000ce40783b */ /* 0x000fe20000004200 */
[----:B------:R-:W-:Y:S01]  /*5c50*/  SHF.R.U32.HI R252, RZ, 0x10, R184 ;  /* 0x00000010fffc7819 */ /* 0x000fe200000116b8 */
[--C-:B------:R-:W-:Y:S01]  /*5c60*/  FFMA.FTZ R232, R123, c[0x0][0x23c], -R234.reuse ;  /* 0x00008f007be87a23 */ /* 0x100fe200000108ea */
[----:B------:R-:W-:Y:S01]  /*5c70*/  LOP3.LUT R130, R8, R5, RZ, 0xc0, !PT ;  /* 0x0000000508827212 */ /* 0x000fe200078ec0ff */
[----:B------:R-:W-:Y:S01]  /*5c80*/  FFMA.FTZ R231, R121, c[0x0][0x23c], -R234 ;  /* 0x00008f0079e77a23 */ /* 0x000fe200000108ea */
[----:B------:R-:W-:Y:S01]  /*5c90*/  LOP3.LUT R5, R185, UR13, R216, 0x96, !PT ;  /* 0x0000000db9057c12 */ /* 0x000fe2000f8e96d8 */
[----:B------:R-:W3:Y:S01]  /*5ca0*/  MUFU.EX2 R127, R127 ;  /* 0x0000007f007f7308 */ /* 0x000ee20000000800 */
[----:B-1----:R-:W-:Y:S01]  /*5cb0*/  F2FP.PACK_AB R175, R241, R244 ;  /* 0x000000f4f1af723e */ /* 0x002fe200000000ff */
[--C-:B------:R-:W-:Y:S01]  /*5cc0*/  FFMA.FTZ R226, R119, c[0x0][0x23c], -R238.reuse ;  /* 0x00008f0077e27a23 */ /* 0x100fe200000108ee */
[----:B------:R-:W-:Y:S01]  /*5cd0*/  SHF.R.U32.HI R8, RZ, 0x10, R5 ;  /* 0x00000010ff087819 */ /* 0x000fe20000011605 */
[----:B------:R-:W-:Y:S01]  /*5ce0*/  FFMA.FTZ R225, R117, c[0x0][0x23c], -R238 ;  /* 0x00008f0075e17a23 */ /* 0x000fe200000108ee */
[----:B------:R-:W-:Y:S01]  /*5cf0*/  PRMT R174, R175, 0x7632, R174 ;  /* 0x00007632afae7816 */ /* 0x000fe200000000ae */
[----:B------:R-:W-:Y:S01]  /*5d00*/  FFMA.FTZ R230, R115, c[0x0][0x23c], -R234 ;  /* 0x00008f0073e67a23 */ /* 0x000fe200000108ea */
[----:B------:R-:W-:Y:S01]  /*5d10*/  LOP3.LUT R9, R5, 0xffff, RZ, 0xc0, !PT ;  /* 0x0000ffff05097812 */ /* 0x000fe200078ec0ff */
[----:B------:R-:W-:Y:S01]  /*5d20*/  MUFU.EX2 R237, R237 ;  /* 0x000000ed00ed7308 */ /* 0x000fe20000000800 */
[----:B------:R-:W-:Y:S01]  /*5d30*/  PRMT R129, R175, 0x5410, R174 ;  /* 0x00005410af817816 */ /* 0x000fe200000000ae */
[----:B------:R-:W-:Y:S01]  /*5d40*/  FFMA.FTZ R229, R113, c[0x0][0x23c], -R234 ;  /* 0x00008f0071e57a23 */ /* 0x000fe200000108ea */
[----:B------:R-:W-:-:S02]  /*5d50*/  LOP3.LUT R14, R5, 0xff, RZ, 0xc0, !PT ;  /* 0x000000ff050e7812 */ /* 0x000fc400078ec0ff */
[----:B------:R-:W-:Y:S02]  /*5d60*/  LOP3.LUT R129, R12, R129, RZ, 0xc0, !PT ;  /* 0x000000810c817212 */ /* 0x000fe400078ec0ff */
[----:B------:R-:W-:Y:S01]  /*5d70*/  SHF.R.U32.HI R12, RZ, 0x10, R184 ;  /* 0x00000010ff0c7819 */ /* 0x000fe200000116b8 */
[----:B------:R-:W1:Y:S01]  /*5d80*/  MUFU.EX2 R180, R180 ;  /* 0x000000b400b47308 */ /* 0x000e620000000800 */
[----:B---3--:R-:W-:Y:S02]  /*5d90*/  F2FP.PACK_AB R33, R127, R236 ;  /* 0x000000ec7f21723e */ /* 0x008fe400000000ff */
[----:B------:R-:W-:Y:S02]  /*5da0*/  SHF.R.U32.HI R5, RZ, 0x18, R5 ;  /* 0x00000018ff057819 */ /* 0x000fe40000011605 */
[C---:B------:R-:W-:Y:S02]  /*5db0*/  PRMT R32, R33.reuse, 0x7632, R32 ;  /* 0x0000763221207816 */ /* 0x040fe40000000020 */
[----:B------:R-:W-:Y:S01]  /*5dc0*/  LOP3.LUT R12, R12, 0xff, RZ, 0xc0, !PT ;  /* 0x000000ff0c0c7812 */ /* 0x000fe200078ec0ff */
[----:B------:R-:W-:Y:S01]  /*5dd0*/  MUFU.EX2 R126, R126 ;  /* 0x0000007e007e7308 */ /* 0x000fe20000000800 */
[----:B------:R-:W-:-:S02]  /*5de0*/  PRMT R131, R33, 0x5410, R32 ;  /* 0x0000541021837816 */ /* 0x000fc40000000020 */
[----:B------:R-:W-:Y:S02]  /*5df0*/  LOP3.LUT R8, R8, 0xff, RZ, 0xc0, !PT ;  /* 0x000000ff08087812 */ /* 0x000fe400078ec0ff */
[----:B------:R-:W-:Y:S02]  /*5e00*/  LOP3.LUT R131, R6, R131, RZ, 0xc0, !PT ;  /* 0x0000008306837212 */ /* 0x000fe400078ec0ff */
[----:B------:R-:W-:Y:S01]  /*5e10*/  PRMT R12, R12, 0x5410, R7 ;  /* 0x000054100c0c7816 */ /* 0x000fe20000000007 */
[----:B------:R-:W3:Y:S01]  /*5e20*/  MUFU.EX2 R177, R177 ;  /* 0x000000b100b17308 */ /* 0x000ee20000000800 */
[----:B------:R-:W-:Y:S02]  /*5e30*/  PRMT R8, R8, 0x5410, R5 ;  /* 0x0000541008087816 */ /* 0x000fe40000000005 */
[----:B------:R-:W4:Y:S01]  /*5e40*/  LDSM.16.MT88.4 R4, [R206+0x10800] ;  /* 0x01080000ce04783b */ /* 0x000f220000004200 */
[----:B------:R-:W-:Y:S01]  /*5e50*/  SHF.R.U32.HI R9, RZ, 0x8, R9 ;  /* 0x00000008ff097819 */ /* 0x000fe20000011609 */
[----:B------:R-:W-:Y:S01]  /*5e60*/  HMMA.16816.F32 R140, R128, R144, RZ ;  /* 0x00000090808c723c */ /* 0x000fe200000018ff */
[----:B-1----:R-:W-:-:S02]  /*5e70*/  F2FP.PACK_AB R167, R180, R237 ;  /* 0x000000edb4a7723e */ /* 0x002fc400000000ff */
[----:B------:R-:W-:Y:S01]  /*5e80*/  MUFU.EX2 R181, R181 ;  /* 0x000000b500b57308 */ /* 0x000fe20000000800 */
[----:B------:R-:W-:Y:S01]  /*5e90*/  PRMT R14, R14, 0x5410, R9 ;  /* 0x000054100e0e7816 */ /* 0x000fe20000000009 */
[--C-:B------:R-:W-:Y:S01]  /*5ea0*/  HSET2.LE.AND R9, R8, R235.reuse, PT ;  /* 0x000000eb08097233 */ /* 0x100fe20003803000 */
[C---:B------:R-:W-:Y:S02]  /*5eb0*/  PRMT R166, R167.reuse, 0x7632, R166 ;  /* 0x00007632a7a67816 */ /* 0x040fe400000000a6 */
[C---:B------:R-:W-:Y:S01]  /*5ec0*/  HMMA.16816.F32 R144, R128.reuse, R146, RZ ;  /* 0x000000928090723c */ /* 0x040fe200000018ff */
[--C-:B------:R-:W-:Y:S01]  /*5ed0*/  HSET2.LE.AND R14, R14, R235.reuse, PT ;  /* 0x000000eb0e0e7233 */ /* 0x100fe20003803000 */
[----:B------:R-:W-:Y:S01]  /*5ee0*/  PRMT R11, R167, 0x5410, R166 ;  /* 0x00005410a70b7816 */ /* 0x000fe200000000a6 */
[----:B------:R-:W1:Y:S01]  /*5ef0*/  MUFU.EX2 R178, R178 ;  /* 0x000000b200b27308 */ /* 0x000e620000000800 */
[----:B---3--:R-:W-:Y:S02]  /*5f00*/  F2FP.PACK_AB R169, R177, R126 ;  /* 0x0000007eb1a9723e */ /* 0x008fe400000000ff */
[----:B------:R-:W-:Y:S01]  /*5f10*/  LOP3.LUT R8, R14, R11, RZ, 0xc0, !PT ;  /* 0x0000000b0e087212 */ /* 0x000fe200078ec0ff */
[----:B------:R-:W-:Y:S01]  /*5f20*/  HSET2.LE.AND R11, R12, R235, PT ;  /* 0x000000eb0c0b7233 */ /* 0x000fe20003803000 */
[C---:B------:R-:W-:Y:S01]  /*5f30*/  PRMT R168, R169.reuse, 0x7632, R168 ;  /* 0x00007632a9a87816 */ /* 0x040fe200000000a8 */
[----:B------:R-:W-:Y:S01]  /*5f40*/  HMMA.16816.F32 R132, R128, R136, RZ ;  /* 0x000000888084723c */ /* 0x000fe200000018ff */
[----:B------:R-:W-:Y:S01]  /*5f50*/  LOP3.LUT R228, R182, 0xffff, RZ, 0xc0, !PT ;  /* 0x0000ffffb6e47812 */ /* 0x000fe200078ec0ff */
[----:B------:R-:W-:Y:S01]  /*5f60*/  MUFU.EX2 R176, R176 ;  /* 0x000000b000b07308 */ /* 0x000fe20000000800 */
[----:B------:R-:W-:-:S02]  /*5f70*/  PRMT R14, R169, 0x5410, R168 ;  /* 0x00005410a90e7816 */ /* 0x000fc400000000a8 */
[----:B------:R-:W-:Y:S02]  /*5f80*/  SHF.R.U32.HI R227, RZ, 0x10, R182 ;  /* 0x00000010ffe37819 */ /* 0x000fe400000116b6 */
[----:B------:R-:W-:Y:S01]  /*5f90*/  LOP3.LUT R9, R9, R14, RZ, 0xc0, !PT ;  /* 0x0000000e09097212 */ /* 0x000fe200078ec0ff */
[----:B------:R-:W-:Y:S02]  /*5fa0*/  HMMA.16816.F32 R136, R128, R138, RZ ;  /* 0x0000008a8088723c */ /* 0x000fe400000018ff */
[----:B------:R-:W3:Y:S01]  /*5fb0*/  MUFU.EX2 R179, R179 ;  /* 0x000000b300b37308 */ /* 0x000ee20000000800 */
[----:B-1----:R-:W-:-:S04]  /*5fc0*/  F2FP.PACK_AB R35, R178, R181 ;  /* 0x000000b5b223723e */ /* 0x002fc800000000ff */
[C---:B------:R-:W-:Y:S01]  /*5fd0*/  PRMT R34, R35.reuse, 0x7632, R34 ;  /* 0x0000763223227816 */ /* 0x040fe20000000022 */
[----:B------:R-:W-:Y:S02]  /*5fe0*/  HMMA.16816.F32 R156, R128, R160, RZ ;  /* 0x000000a0809c723c */ /* 0x000fe400000018ff */
[----:B------:R-:W-:Y:S01]  /*5ff0*/  MUFU.EX2 R232, R232 ;  /* 0x000000e800e87308 */ /* 0x000fe20000000800 */
[----:B------:R-:W-:-:S04]  /*6000*/  PRMT R13, R35, 0x5410, R34 ;  /* 0x00005410230d7816 */ /* 0x000fc80000000022 */
[----:B------:R-:W-:Y:S01]  /*6010*/  LOP3.LUT R10, R10, R13, RZ, 0xc0, !PT ;  /* 0x0000000d0a0a7212 */ /* 0x000fe200078ec0ff */
[C---:B------:R-:W-:Y:S01]  /*6020*/  HMMA.16816.F32 R160, R128.reuse, R162, RZ ;  /* 0x000000a280a0723c */ /* 0x040fe200000018ff */
[----:B------:R-:W1:Y:S01]  /*6030*/  LDSM.16.MT88.4 R12, [R204+0x10800] ;  /* 0x01080000cc0c783b */ /* 0x000e620000004200 */
[----:B---3--:R-:W-:Y:S01]  /*6040*/  F2FP.PACK_AB R165, R179, R176 ;  /* 0x000000b0b3a5723e */ /* 0x008fe200000000ff */
[----:B------:R-:W3:Y:S03]  /*6050*/  MUFU.EX2 R231, R231 ;  /* 0x000000e700e77308 */ /* 0x000ee60000000800 */
[C---:B------:R-:W-:Y:S02]  /*6060*/  PRMT R164, R165.reuse, 0x7632, R164 ;  /* 0x00007632a5a47816 */ /* 0x040fe400000000a4 */
[----:B--2---:R-:W-:Y:S02]  /*6070*/  HMMA.16816.F32 R52, R128, R56, RZ ;  /* 0x000000388034723c */ /* 0x004fe400000018ff */
[----:B------:R-:W-:Y:S01]  /*6080*/  PRMT R44, R165, 0x5410, R164 ;  /* 0x00005410a52c7816 */ /* 0x000fe200000000a4 */
[----:B------:R-:W-:Y:S03]  /*6090*/  MUFU.EX2 R226, R226 ;  /* 0x000000e200e27308 */ /* 0x000fe60000000800 */
[----:B------:R-:W-:-:S02]  /*60a0*/  LOP3.LUT R11, R11, R44, RZ, 0xc0, !PT ;  /* 0x0000002c0b0b7212 */ /* 0x000fc400078ec0ff */
[----:B------:R-:W-:Y:S03]  /*60b0*/  HMMA.16816.F32 R44, R128, R48, RZ ;  /* 0x00000030802c723c */ /* 0x000fe600000018ff */
[----:B------:R-:W2:Y:S05]  /*60c0*/  MUFU.EX2 R225, R225 ;  /* 0x000000e100e17308 */ /* 0x000eaa0000000800 */
[C---:B----4-:R-:W-:Y:S03]  /*60d0*/  HMMA.16816.F32 R140, R8.reuse, R4, R140 ;  /* 0x00000004088c723c */ /* 0x050fe6000000188c */
[----:B------:R-:W-:Y:S05]  /*60e0*/  MUFU.EX2 R230, R230 ;  /* 0x000000e600e67308 */ /* 0x000fea0000000800 */
[C---:B------:R-:W-:Y:S01]  /*60f0*/  HMMA.16816.F32 R144, R8.reuse, R6, R144 ;  /* 0x000000060890723c */ /* 0x040fe20000001890 */
[----:B------:R-:W4:Y:S02]  /*6100*/  LDSM.16.MT88.4 R4, [R208+0x12800] ;  /* 0x01280000d004783b */ /* 0x000f240000004200 */
[----:B------:R-:W1:Y:S05]  /*6110*/  MUFU.EX2 R229, R229 ;  /* 0x000000e500e57308 */ /* 0x000e6a0000000800 */
[C---:B------:R-:W-:Y:S08]  /*6120*/  HMMA.16816.F32 R132, R8.reuse, R36, R132 ;  /* 0x000000240884723c */ /* 0x040ff00000001884 */
[----:B------:R-:W-:Y:S08]  /*6130*/  HMMA.16816.F32 R136, R8, R38, R136 ;  /* 0x000000260888723c */ /* 0x000ff00000001888 */
[C---:B------:R-:W-:Y:S08]  /*6140*/  HMMA.16816.F32 R36, R128.reuse, R40, RZ ;  /* 0x000000288024723c */ /* 0x040ff000000018ff */
[----:B------:R-:W-:Y:S08]  /*6150*/  HMMA.16816.F32 R40, R128, R42, RZ ;  /* 0x0000002a8028723c */ /* 0x000ff000000018ff */
[C---:B-1----:R-:W-:Y:S08]  /*6160*/  HMMA.16816.F32 R156, R8.reuse, R12, R156 ;  /* 0x0000000c089c723c */ /* 0x042ff0000000189c */
[----:B------:R-:W-:Y:S01]  /*6170*/  HMMA.16816.F32 R160, R8, R14, R160 ;  /* 0x0000000e08a0723c */ /* 0x000fe200000018a0 */
[----:B------:R-:W1:Y:S07]  /*6180*/  LDSM.16.MT88.4 R12, [R205+0x12800] ;  /* 0x01280000cd0c783b */ /* 0x000e6e0000004200 */
[----:B------:R-:W-:Y:S08]  /*6190*/  HMMA.16816.F32 R48, R128, R50, RZ ;  /* 0x000000328030723c */ /* 0x000ff000000018ff */
[C---:B----4-:R-:W-:Y:S08]  /*61a0*/  HMMA.16816.F32 R36, R8.reuse, R4, R36 ;  /* 0x000000040824723c */ /* 0x050ff00000001824 */
[----:B------:R-:W-:Y:S01]  /*61b0*/  HMMA.16816.F32 R40, R8, R6, R40 ;  /* 0x000000060828723c */ /* 0x000fe20000001828 */
[----:B------:R-:W4:Y:S07]  /*61c0*/  LDSM.16.MT88.4 R4, [R206+0x14800] ;  /* 0x01480000ce04783b */ /* 0x000f2e0000004200 */
[C---:B------:R-:W-:Y:S08]  /*61d0*/  HMMA.16816.F32 R56, R128.reuse, R58, RZ ;  /* 0x0000003a8038723c */ /* 0x040ff000000018ff */
[C---:B------:R-:W-:Y:S08]  /*61e0*/  HMMA.16816.F32 R76, R128.reuse, R80, RZ ;  /* 0x00000050804c723c */ /* 0x040ff000000018ff */
[----:B------:R-:W-:Y:S08]  /*61f0*/  HMMA.16816.F32 R80, R128, R82, RZ ;  /* 0x000000528050723c */ /* 0x000ff000000018ff */
[C---:B------:R-:W-:Y:S08]  /*6200*/  HMMA.16816.F32 R44, R8.reuse, R64, R44 ;  /* 0x00000040082c723c */ /* 0x040ff0000000182c */
[----:B------:R-:W-:Y:S08]  /*6210*/  HMMA.16816.F32 R48, R8, R66, R48 ;  /* 0x000000420830723c */ /* 0x000ff00000001830 */
[C---:B------:R-:W-:Y:S08]  /*6220*/  HMMA.16816.F32 R60, R128.reuse, R68, RZ ;  /* 0x00000044803c723c */ /* 0x040ff000000018ff */
[C---:B------:R-:W-:Y:S08]  /*6230*/  HMMA.16816.F32 R64, R128.reuse, R70, RZ ;  /* 0x000000468040723c */ /* 0x040ff000000018ff */
[C---:B------:R-:W-:Y:S08]  /*6240*/  HMMA.16816.F32 R148, R128.reuse, R152, RZ ;  /* 0x000000988094723c */ /* 0x040ff000000018ff */
[----:B------:R-:W-:Y:S08]  /*6250*/  HMMA.16816.F32 R152, R128, R154, RZ ;  /* 0x0000009a8098723c */ /* 0x000ff000000018ff */
[C---:B-1----:R-:W-:Y:S08]  /*6260*/  HMMA.16816.F32 R52, R8.reuse, R12, R52 ;  /* 0x0000000c0834723c */ /* 0x042ff00000001834 */
[C---:B------:R-:W-:Y:S01]  /*6270*/  HMMA.16816.F32 R56, R8.reuse, R14, R56 ;  /* 0x0000000e0838723c */ /* 0x040fe20000001838 */
[----:B------:R-:W1:Y:S07]  /*6280*/  LDSM.16.MT88.4 R12, [R205+0x14800] ;  /* 0x01480000cd0c783b */ /* 0x000e6e0000004200 */
[C---:B----4-:R-:W-:Y:S08]  /*6290*/  HMMA.16816.F32 R76, R8.reuse, R4, R76 ;  /* 0x00000004084c723c */ /* 0x050ff0000000184c */
[C---:B------:R-:W-:Y:S01]  /*62a0*/  HMMA.16816.F32 R80, R8.reuse, R6, R80 ;  /* 0x000000060850723c */ /* 0x040fe20000001850 */
[----:B------:R-:W4:Y:S07]  /*62b0*/  LDSM.16.MT88.4 R4, [R204+0x14800] ;  /* 0x01480000cc04783b */ /* 0x000f2e0000004200 */
[C---:B------:R-:W-:Y:S08]  /*62c0*/  HMMA.16816.F32 R60, R8.reuse, R84, R60 ;  /* 0x00000054083c723c */ /* 0x040ff0000000183c */
[----:B------:R-:W-:Y:S08]  /*62d0*/  HMMA.16816.F32 R64, R8, R86, R64 ;  /* 0x000000560840723c */ /* 0x000ff00000001840 */
[----:B------:R-:W-:Y:S08]  /*62e0*/  HMMA.16816.F32 R84, R128, R88, RZ ;  /* 0x000000588054723c */ /* 0x000ff000000018ff */
[C---:B------:R-:W-:Y:S08]  /*62f0*/  HMMA.16816.F32 R148, R8.reuse, R16, R148 ;  /* 0x000000100894723c */ /* 0x040ff00000001894 */
[----:B------:R-:W-:Y:S01]  /*6300*/  HMMA.16816.F32 R152, R8, R18, R152 ;  /* 0x000000120898723c */ /* 0x000fe20000001898 */
[----:B------:R-:W2:Y:S07]  /*6310*/  LDSM.16.MT88.4 R16, [R208+0x14800] ;  /* 0x01480000d010783b */ /* 0x000eae0000004200 */
[C---:B------:R-:W-:Y:S08]  /*6320*/  HMMA.16816.F32 R92, R128.reuse, R96, RZ ;  /* 0x00000060805c723c */ /* 0x040ff000000018ff */
[C---:B------:R-:W-:Y:S08]  /*6330*/  HMMA.16816.F32 R88, R128.reuse, R90, RZ ;  /* 0x0000005a8058723c */ /* 0x040ff000000018ff */
[C---:B------:R-:W-:Y:S08]  /*6340*/  HMMA.16816.F32 R68, R128.reuse, R72, RZ ;  /* 0x000000488044723c */ /* 0x040ff000000018ff */
[----:B------:R-:W-:Y:S08]  /*6350*/  HMMA.16816.F32 R72, R128, R74, RZ ;  /* 0x0000004a8048723c */ /* 0x000ff000000018ff */
[----:B-1----:R-:W-:Y:S07]  /*6360*/  HMMA.16816.F32 R84, R8, R12, R84 ;  /* 0x0000000c0854723c */ /* 0x002fee0000001854 */
[----:B------:R-:W-:Y:S01]  /*6370*/  LOP3.LUT R12, R219, UR27, R224, 0x96, !PT ;  /* 0x0000001bdb0c7c12 */ /* 0x000fe2000f8e96e0 */
[----:B------:R-:W-:Y:S01]  /*6380*/  HMMA.16816.F32 R96, R128, R98, RZ ;  /* 0x000000628060723c */ /* 0x000fe200000018ff */
[----:B------:R-:W-:-:S03]  /*6390*/  FFMA.FTZ R224, R111, c[0x0][0x23c], -R238 ;  /* 0x00008f006fe07a23 */ /* 0x000fc600000108ee */
[----:B------:R-:W-:-:S03]  /*63a0*/  IMAD.WIDE.U32 R12, R12, -0x2daee0ad, RZ ;  /* 0xd2511f530c0c7825 */ /* 0x000fc600078e00ff */
[----:B------:R-:W-:Y:S01]  /*63b0*/  MUFU.EX2 R224, R224 ;  /* 0x000000e000e07308 */ /* 0x000fe20000000800 */
[C---:B----4-:R-:W-:Y:S07]  /*63c0*/  HMMA.16816.F32 R92, R8.reuse, R4, R92 ;  /* 0x00000004085c723c */ /* 0x050fee000000185c */
[----:B------:R-:W-:Y:S01]  /*63d0*/  LOP3.LUT R4, R13, UR21, R222, 0x96, !PT ;  /* 0x000000150d047c12 */ /* 0x000fe2000f8e96de */
[----:B------:R-:W-:Y:S01]  /*63e0*/  HMMA.16816.F32 R88, R8, R14, R88 ;  /* 0x0000000e0858723c */ /* 0x000fe20000001858 */
[----:B------:R-:W-:-:S02]  /*63f0*/  LOP3.LUT R13, R184, 0xff, RZ, 0xc0, !PT ;  /* 0x000000ffb80d7812 */ /* 0x000fc400078ec0ff */
[----:B------:R-:W-:Y:S01]  /*6400*/  SHF.R.U32.HI R5, RZ, 0x18, R184 ;  /* 0x00000018ff057819 */ /* 0x000fe200000116b8 */
[----:B------:R-:W-:Y:S01]  /*6410*/  IMAD.WIDE.U32 R222, R4, -0x326172a9, RZ ;  /* 0xcd9e8d5704de7825 */ /* 0x000fe200078e00ff */
[----:B------:R-:W-:Y:S02]  /*6420*/  LOP3.LUT R4, R221, UR22, R218, 0x96, !PT ;  /* 0x00000016dd047c12 */ /* 0x000fe4000f8e96da */
[----:B------:R-:W-:Y:S01]  /*6430*/  ISETP.GE.U32.AND P2, PT, R20, R13, PT ;  /* 0x0000000d1400720c */ /* 0x000fe20003f46070 */
[----:B--2---:R-:W-:Y:S01]  /*6440*/  HMMA.16816.F32 R72, R8, R18, R72 ;  /* 0x000000120848723c */ /* 0x004fe20000001848 */
[----:B------:R-:W-:-:S05]  /*6450*/  LOP3.LUT R14, R223, UR20, R220, 0x96, !PT ;  /* 0x00000014df0e7c12 */ /* 0x000fca000f8e96dc */
[----:B------:R-:W-:Y:S01]  /*6460*/  IMAD.WIDE.U32 R14, R14, -0x2daee0ad, RZ ;  /* 0xd2511f530e0e7825 */ /* 0x000fe200078e00ff */
[----:B------:R-:W-:Y:S01]  /*6470*/  LOP3.LUT R19, R185, UR13, R216, 0x96, !PT ;  /* 0x0000000db9137c12 */ /* 0x000fe2000f8e96d8 */
[----:B------:R-:W-:Y:S02]  /*6480*/  HMMA.16816.F32 R96, R8, R6, R96 ;  /* 0x000000060860723c */ /* 0x000fe40000001860 */
[----:B------:R-:W-:Y:S01]  /*6490*/  IMAD.WIDE.U32 R184, R4, -0x2daee0ad, RZ ;  /* 0xd2511f5304b87825 */ /* 0x000fe200078e00ff */
[----:B------:R-:W-:Y:S01]  /*64a0*/  SHF.R.U32.HI R4, RZ, 0x18, R182 ;  /* 0x00000018ff047819 */ /* 0x000fe200000116b6 */
[----:B------:R-:W-:-:S03]  /*64b0*/  @!P2 HADD2 R117, -R35.H0_H0, -RZ.H0_H0 ;  /* 0xa00000ff2375a230 */ /* 0x000fc60000000900 */
[----:B------:R-:W-:Y:S01]  /*64c0*/  LOP3.LUT R15, R15, UR5, R184, 0x96, !PT ;  /* 0x000000050f0f7c12 */ /* 0x000fe2000f8e96b8 */
[----:B------:R-:W-:Y:S01]  /*64d0*/  HMMA.16816.F32 R68, R8, R16, R68 ;  /* 0x000000100844723c */ /* 0x000fe20000001844 */
[----:B------:R-:W-:Y:S02]  /*64e0*/  LOP3.LUT R12, R185, UR7, R12, 0x96, !PT ;  /* 0x00000007b90c7c12 */ /* 0x000fe4000f8e960c */
[----:B------:R-:W-:Y:S01]  /*64f0*/  LOP3.LUT R6, R183, UR14, R186, 0x96, !PT ;  /* 0x0000000eb7067c12 */ /* 0x000fe2000f8e96ba */
[----:B------:R-:W-:Y:S01]  /*6500*/  IMAD.WIDE.U32 R186, R15, -0x326172a9, RZ ;  /* 0xcd9e8d570fba7825 */ /* 0x000fe200078e00ff */
[----:B------:R-:W-:Y:S02]  /*6510*/  LOP3.LUT R7, R182, 0xff, RZ, 0xc0, !PT ;  /* 0x000000ffb6077812 */ /* 0x000fe400078ec0ff */
[----:B------:R-:W-:Y:S01]  /*6520*/  LOP3.LUT R17, R221, UR22, R218, 0x96, !PT ;  /* 0x00000016dd117c12 */ /* 0x000fe2000f8e96da */
[----:B------:R-:W-:Y:S01]  /*6530*/  IMAD.WIDE.U32 R28, R12, -0x326172a9, RZ ;  /* 0xcd9e8d570c1c7825 */ /* 0x000fe200078e00ff */
[----:B------:R-:W-:-:S02]  /*6540*/  LOP3.LUT R13, R186, 0xff, RZ, 0xc0, !PT ;  /* 0x000000ffba0d7812 */ /* 0x000fc400078ec0ff */
[----:B------:R-:W-:Y:S01]  /*6550*/  SHF.R.U32.HI R183, RZ, 0x18, R186 ;  /* 0x00000018ffb77819 */ /* 0x000fe200000116ba */
[----:B------:R-:W-:Y:S01]  /*6560*/  FFMA.FTZ R221, R101, c[0x0][0x23c], -R238 ;  /* 0x00008f0065dd7a23 */ /* 0x000fe200000108ee */
[----:B------:R-:W-:Y:S02]  /*6570*/  LOP3.LUT R15, R187, UR14, R28, 0x96, !PT ;  /* 0x0000000ebb0f7c12 */ /* 0x000fe4000f8e961c */
[----:B------:R-:W-:Y:S02]  /*6580*/  ISETP.GE.U32.AND P1, PT, R20, R13, PT ;  /* 0x0000000d1400720c */ /* 0x000fe40003f26070 */
[----:B------:R-:W-:Y:S01]  /*6590*/  LOP3.LUT R13, R186, 0xffff, RZ, 0xc0, !PT ;  /* 0x0000ffffba0d7812 */ /* 0x000fe200078ec0ff */
[----:B------:R-:W-:Y:S01]  /*65a0*/  MUFU.EX2 R221, R221 ;  /* 0x000000dd00dd7308 */ /* 0x000fe20000000800 */
[----:B------:R-:W-:Y:S02]  /*65b0*/  LOP3.LUT R187, R15, 0xff, RZ, 0xc0, !PT ;  /* 0x000000ff0fbb7812 */ /* 0x000fe400078ec0ff */
[----:B------:R-:W-:-:S02]  /*65c0*/  ISETP.GE.U32.AND P3, PT, R20, R183, PT ;  /* 0x000000b71400720c */ /* 0x000fc40003f66070 */
[----:B------:R-:W-:Y:S02]  /*65d0*/  ISETP.GE.U32.AND P4, PT, R20, R187, PT ;  /* 0x000000bb1400720c */ /* 0x000fe40003f86070 */
[----:B------:R-:W-:Y:S02]  /*65e0*/  LOP3.LUT R183, R15, 0xffff, RZ, 0xc0, !PT ;  /* 0x0000ffff0fb77812 */ /* 0x000fe400078ec0ff */
[----:B---3--:R-:W-:Y:S02]  /*65f0*/  F2FP.PACK_AB R218, R231, R232 ;  /* 0x000000e8e7da723e */ /* 0x008fe400000000ff */
[----:B------:R-:W-:Y:S02]  /*6600*/  SHF.R.U32.HI R183, RZ, 0x8, R183 ;  /* 0x00000008ffb77819 */ /* 0x000fe400000116b7 */
[----:B------:R-:W-:Y:S02]  /*6610*/  PRMT R217, R218, 0x7632, R217 ;  /* 0x00007632dad97816 */ /* 0x000fe400000000d9 */
[----:B------:R-:W-:-:S02]  /*6620*/  LOP3.LUT R183, R183, 0xffff, RZ, 0xc0, !PT ;  /* 0x0000ffffb7b77812 */ /* 0x000fc400078ec0ff */
[----:B------:R-:W-:Y:S01]  /*6630*/  PRMT R12, R218, 0x5410, R217 ;  /* 0x00005410da0c7816 */ /* 0x000fe200000000d9 */
[----:B------:R-:W-:Y:S01]  /*6640*/  @!P4 HADD2 R125, -R218.H0_H0, -RZ.H0_H0 ;  /* 0xa00000ffda7dc230 */ /* 0x000fe20000000900 */
[C---:B------:R-:W-:Y:S02]  /*6650*/  ISETP.GE.U32.AND P6, PT, R20.reuse, R183, PT ;  /* 0x000000b71400720c */ /* 0x040fe40003fc6070 */
[----:B------:R-:W-:Y:S02]  /*6660*/  SHF.R.U32.HI R183, RZ, 0x18, R15 ;  /* 0x00000018ffb77819 */ /* 0x000fe4000001160f */
[----:B------:R-:W-:Y:S02]  /*6670*/  @!P4 PRMT R218, R125, 0x5410, RZ ;  /* 0x000054107ddac816 */ /* 0x000fe400000000ff */
[----:B------:R-:W-:Y:S02]  /*6680*/  ISETP.GE.U32.AND P4, PT, R20, R183, PT ;  /* 0x000000b71400720c */ /* 0x000fe40003f86070 */
[----:B------:R-:W-:-:S02]  /*6690*/  LOP3.LUT R16, R223, UR20, R220, 0x96, !PT ;  /* 0x00000014df107c12 */ /* 0x000fc4000f8e96dc */
[----:B------:R-:W-:Y:S02]  /*66a0*/  F2FP.PACK_AB R220, R225, R226 ;  /* 0x000000e2e1dc723e */ /* 0x000fe400000000ff */
[----:B------:R-:W-:Y:S01]  /*66b0*/  SHF.R.U32.HI R15, RZ, 0x10, R15 ;  /* 0x00000010ff0f7819 */ /* 0x000fe2000001160f */
[----:B------:R-:W-:Y:S01]  /*66c0*/  @!P6 HADD2 R124, -R217.H0_H0, -RZ.H0_H0 ;  /* 0xa00000ffd97ce230 */ /* 0x000fe20000000900 */
[----:B------:R-:W-:Y:S02]  /*66d0*/  PRMT R219, R220, 0x7632, R219 ;  /* 0x00007632dcdb7816 */ /* 0x000fe400000000db */
[----:B------:R-:W-:Y:S02]  /*66e0*/  LOP3.LUT R15, R15, 0xff, RZ, 0xc0, !PT ;  /* 0x000000ff0f0f7812 */ /* 0x000fe400078ec0ff */
[----:B------:R-:W-:Y:S01]  /*66f0*/  SHF.R.U32.HI R13, RZ, 0x8, R13 ;  /* 0x00000008ff0d7819 */ /* 0x000fe2000001160d */
[----:B------:R-:W-:Y:S01]  /*6700*/  @!P4 HADD2 R123, -R219.H0_H0, -RZ.H0_H0 ;  /* 0xa00000ffdb7bc230 */ /* 0x000fe20000000900 */
[----:B------:R-:W-:-:S02]  /*6710*/  @!P6 PRMT R217, R124, 0x5410, RZ ;  /* 0x000054107cd9e816 */ /* 0x000fc400000000ff */
[----:B------:R-:W-:Y:S02]  /*6720*/  ISETP.GE.U32.AND P6, PT, R20, R15, PT ;  /* 0x0000000f1400720c */ /* 0x000fe40003fc6070 */
[----:B------:R-:W-:Y:S02]  /*6730*/  LOP3.LUT R15, R13, 0xffff, RZ, 0xc0, !PT ;  /* 0x0000ffff0d0f7812 */ /* 0x000fe400078ec0ff */
[----:B------:R-:W-:Y:S02]  /*6740*/  PRMT R13, R220, 0x5410, R219 ;  /* 0x00005410dc0d7816 */ /* 0x000fe400000000db */
[----:B------:R-:W-:Y:S01]  /*6750*/  @!P4 PRMT R219, R123, 0x5410, RZ ;  /* 0x000054107bdbc816 */ /* 0x000fe200000000ff */
[----:B------:R-:W-:Y:S01]  /*6760*/  IMAD.MOV.U32 R123, RZ, RZ, R223 ;  /* 0x000000ffff7b7224 */ /* 0x000fe200078e00df */
[----:B------:R-:W-:Y:S01]  /*6770*/  LOP3.LUT R124, R29, UR6, R222, 0x96, !PT ;  /* 0x000000061d7c7c12 */ /* 0x000fe2000f8e96de */
[----:B------:R-:W-:Y:S01]  /*6780*/  FFMA.FTZ R223, R109, c[0x0][0x23c], -R238 ;  /* 0x00008f006ddf7a23 */ /* 0x000fe200000108ee */
[----:B------:R-:W-:-:S02]  /*6790*/  ISETP.GE.U32.AND P4, PT, R20, R15, PT ;  /* 0x0000000f1400720c */ /* 0x000fc40003f86070 */
[----:B------:R-:W-:Y:S01]  /*67a0*/  F2FP.PACK_AB R187, R229, R230 ;  /* 0x000000e6e5bb723e */ /* 0x000fe200000000ff */
[----:B------:R-:W-:Y:S01]  /*67b0*/  IMAD.WIDE.U32 R124, R124, -0x2daee0ad, RZ ;  /* 0xd2511f537c7c7825 */ /* 0x000fe200078e00ff */
[----:B------:R-:W-:Y:S01]  /*67c0*/  @!P6 HADD2 R122, -R220.H0_H0, -RZ.H0_H0 ;  /* 0xa00000ffdc7ae230 */ /* 0x000fe20000000900 */
[----:B------:R-:W1:Y:S01]  /*67d0*/  MUFU.EX2 R223, R223 ;  /* 0x000000df00df7308 */ /* 0x000e620000000800 */
[----:B------:R-:W-:Y:S01]  /*67e0*/  SHF.R.U32.HI R185, RZ, 0x10, R186 ;  /* 0x00000010ffb97819 */ /* 0x000fe200000116ba */
[----:B------:R-:W-:Y:S01]  /*67f0*/  @!P1 HADD2 R121, -R187.H0_H0, -RZ.H0_H0 ;  /* 0xa00000ffbb799230 */ /* 0x000fe20000000900 */
[----:B------:R-:W-:Y:S02]  /*6800*/  LOP3.LUT R18, R125, UR13, R14, 0x96, !PT ;  /* 0x0000000d7d127c12 */ /* 0x000fe4000f8e960e */
[----:B------:R-:W-:Y:S02]  /*6810*/  LOP3.LUT R14, R19, 0xffff, RZ, 0xc0, !PT ;  /* 0x0000ffff130e7812 */ /* 0x000fe400078ec0ff */
[----:B------:R-:W-:-:S02]  /*6820*/  SHF.R.U32.HI R15, RZ, 0x10, R18 ;  /* 0x00000010ff0f7819 */ /* 0x000fc40000011612 */
[----:B------:R-:W-:Y:S02]  /*6830*/  SHF.R.U32.HI R14, RZ, 0x8, R14 ;  /* 0x00000008ff0e7819 */ /* 0x000fe4000001160e */
[----:B------:R-:W-:Y:S02]  /*6840*/  LOP3.LUT R15, R15, 0xff, RZ, 0xc0, !PT ;  /* 0x000000ff0f0f7812 */ /* 0x000fe400078ec0ff */
[----:B------:R-:W-:Y:S01]  /*6850*/  @!P6 PRMT R220, R122, 0x5410, RZ ;  /* 0x000054107adce816 */ /* 0x000fe200000000ff */
[----:B------:R-:W-:Y:S01]  /*6860*/  IMAD.MOV.U32 R122, RZ, RZ, R222 ;  /* 0x000000ffff7a7224 */ /* 0x000fe200078e00de */
[----:B------:R-:W-:Y:S01]  /*6870*/  PRMT R186, R187, 0x7632, R186 ;  /* 0x00007632bbba7816 */ /* 0x000fe200000000ba */
[----:B------:R-:W-:Y:S01]  /*6880*/  FFMA.FTZ R222, R103, c[0x0][0x23c], -R238 ;  /* 0x00008f0067de7a23 */ /* 0x000fe200000108ee */
[----:B-1----:R-:W-:Y:S02]  /*6890*/  F2FP.PACK_AB R216, R223, R224 ;  /* 0x000000e0dfd8723e */ /* 0x002fe400000000ff */
[----:B------:R-:W-:Y:S01]  /*68a0*/  ISETP.GE.U32.AND P6, PT, R20, R15, PT ;  /* 0x0000000f1400720c */ /* 0x000fe20003fc6070 */
[----:B------:R-:W-:Y:S01]  /*68b0*/  @!P4 HADD2 R120, -R186.H0_H0, -RZ.H0_H0 ;  /* 0xa00000ffba78c230 */ /* 0x000fe20000000900 */
[----:B------:R-:W-:Y:S01]  /*68c0*/  LOP3.LUT R15, R14, 0xffff, RZ, 0xc0, !PT ;  /* 0x0000ffff0e0f7812 */ /* 0x000fe200078ec0ff */
[----:B------:R-:W1:Y:S01]  /*68d0*/  MUFU.EX2 R222, R222 ;  /* 0x000000de00de7308 */ /* 0x000e620000000800 */
[----:B------:R-:W-:-:S02]  /*68e0*/  PRMT R215, R216, 0x7632, R215 ;  /* 0x00007632d8d77816 */ /* 0x000fc400000000d7 */
[----:B------:R-:W-:Y:S02]  /*68f0*/  PRMT R14, R187, 0x5410, R186 ;  /* 0x00005410bb0e7816 */ /* 0x000fe400000000ba */
[----:B------:R-:W-:Y:S01]  /*6900*/  @!P1 PRMT R187, R121, 0x5410, RZ ;  /* 0x0000541079bb9816 */ /* 0x000fe200000000ff */
[----:B------:R-:W-:Y:S01]  /*6910*/  @!P3 HADD2 R119, -R215.H0_H0, -RZ.H0_H0 ;  /* 0xa00000ffd777b230 */ /* 0x000fe20000000900 */
[----:B------:R-:W-:Y:S02]  /*6920*/  ISETP.GE.U32.AND P1, PT, R20, R15, PT ;  /* 0x0000000f1400720c */ /* 0x000fe40003f26070 */
[----:B------:R-:W-:Y:S02]  /*6930*/  LOP3.LUT R15, R18, 0xff, RZ, 0xc0, !PT ;  /* 0x000000ff120f7812 */ /* 0x000fe400078ec0ff */
[----:B------:R-:W-:Y:S01]  /*6940*/  @!P4 PRMT R186, R120, 0x5410, RZ ;  /* 0x0000541078bac816 */ /* 0x000fe200000000ff */
[----:B------:R-:W-:Y:S01]  /*6950*/  IMAD.MOV.U32 R120, RZ, RZ, R228 ;  /* 0x000000ffff787224 */ /* 0x000fe200078e00e4 */
[----:B------:R-:W-:Y:S01]  /*6960*/  SHF.R.U32.HI R121, RZ, 0x18, R18 ;  /* 0x00000018ff797819 */ /* 0x000fe20000011612 */
[----:B------:R-:W-:Y:S01]  /*6970*/  FFMA.FTZ R228, R107, c[0x0][0x23c], -R234 ;  /* 0x00008f006be47a23 */ /* 0x000fe200000108ea */
[----:B------:R-:W-:-:S02]  /*6980*/  LOP3.LUT R185, R185, 0xff, RZ, 0xc0, !PT ;  /* 0x000000ffb9b97812 */ /* 0x000fc400078ec0ff */
[----:B------:R-:W-:Y:S02]  /*6990*/  ISETP.GE.U32.AND P4, PT, R20, R15, PT ;  /* 0x0000000f1400720c */ /* 0x000fe40003f86070 */
[----:B------:R-:W-:Y:S01]  /*69a0*/  PRMT R15, R216, 0x5410, R215 ;  /* 0x00005410d80f7816 */ /* 0x000fe200000000d7 */
[----:B------:R-:W-:Y:S01]  /*69b0*/  MUFU.EX2 R228, R228 ;  /* 0x000000e400e47308 */ /* 0x000fe20000000800 */
[----:B------:R-:W-:Y:S01]  /*69c0*/  @!P3 PRMT R215, R119, 0x5410, RZ ;  /* 0x0000541077d7b816 */ /* 0x000fe200000000ff */
[----:B------:R-:W-:Y:S01]  /*69d0*/  @!P1 HADD2 R103, -R166.H0_H0, -RZ.H0_H0 ;  /* 0xa00000ffa6679230 */ /* 0x000fe20000000900 */
[C---:B------:R-:W-:Y:S01]  /*69e0*/  ISETP.GE.U32.AND P3, PT, R20.reuse, R121, PT ;  /* 0x000000791400720c */ /* 0x040fe20003f66070 */
[----:B------:R-:W-:Y:S01]  /*69f0*/  IMAD.MOV.U32 R121, RZ, RZ, R227 ;  /* 0x000000ffff797224 */ /* 0x000fe200078e00e3 */
[----:B------:R-:W-:Y:S01]  /*6a00*/  ISETP.GE.U32.AND P5, PT, R20, R185, PT ;  /* 0x000000b91400720c */ /* 0x000fe20003fa6070 */
[----:B------:R-:W-:Y:S01]  /*6a10*/  FFMA.FTZ R227, R105, c[0x0][0x23c], -R234 ;  /* 0x00008f0069e37a23 */ /* 0x000fe200000108ea */
[----:B------:R-:W-:-:S02]  /*6a20*/  LOP3.LUT R18, R18, 0xffff, RZ, 0xc0, !PT ;  /* 0x0000ffff12127812 */ /* 0x000fc400078ec0ff */
[----:B-1----:R-:W-:Y:S02]  /*6a30*/  F2FP.PACK_AB R185, R221, R222 ;  /* 0x000000deddb9723e */ /* 0x002fe400000000ff */
[----:B------:R-:W-:Y:S01]  /*6a40*/  SHF.R.U32.HI R18, RZ, 0x8, R18 ;  /* 0x00000008ff127819 */ /* 0x000fe20000011612 */
[----:B------:R-:W1:Y:S01]  /*6a50*/  MUFU.EX2 R227, R227 ;  /* 0x000000e300e37308 */ /* 0x000e620000000800 */
[----:B------:R-:W-:Y:S01]  /*6a60*/  PRMT R184, R185, 0x7632, R184 ;  /* 0x00007632b9b87816 */ /* 0x000fe200000000b8 */
[----:B------:R-:W-:Y:S01]  /*6a70*/  @!P6 HADD2 R102, -R185.H0_H0, -RZ.H0_H0 ;  /* 0xa00000ffb966e230 */ /* 0x000fe20000000900 */
[----:B------:R-:W-:Y:S02]  /*6a80*/  LOP3.LUT R119, R18, 0xffff, RZ, 0xc0, !PT ;  /* 0x0000ffff12777812 */ /* 0x000fe400078ec0ff */
[----:B------:R-:W-:Y:S01]  /*6a90*/  @!P1 PRMT R166, R103, 0x5410, RZ ;  /* 0x0000541067a69816 */ /* 0x000fe200000000ff */
[----:B------:R-:W-:Y:S01]  /*6aa0*/  @!P5 HADD2 R118, -R216.H0_H0, -RZ.H0_H0 ;  /* 0xa00000ffd876d230 */ /* 0x000fe20000000900 */
[----:B------:R-:W-:Y:S01]  /*6ab0*/  LOP3.LUT R103, R6, 0xff, RZ, 0xc0, !PT ;  /* 0x000000ff06677812 */ /* 0x000fe200078ec0ff */
[----:B------:R-:W-:Y:S01]  /*6ac0*/  @!P3 HADD2 R107, -R184.H0_H0, -RZ.H0_H0 ;  /* 0xa00000ffb86bb230 */ /* 0x000fe20000000900 */
[----:B------:R-:W-:-:S02]  /*6ad0*/  @!P2 PRMT R35, R117, 0x5410, RZ ;  /* 0x000054107523a816 */ /* 0x000fc400000000ff */
[----:B------:R-:W-:Y:S02]  /*6ae0*/  @!P5 PRMT R216, R118, 0x5410, RZ ;  /* 0x0000541076d8d816 */ /* 0x000fe400000000ff */
[----:B------:R-:W-:Y:S02]  /*6af0*/  ISETP.GE.U32.AND P5, PT, R20, R119, PT ;  /* 0x000000771400720c */ /* 0x000fe40003fa6070 */
[----:B------:R-:W-:Y:S02]  /*6b00*/  LOP3.LUT R119, R19, 0xff, RZ, 0xc0, !PT ;  /* 0x000000ff13777812 */ /* 0x000fe400078ec0ff */
[----:B-1----:R-:W-:Y:S02]  /*6b10*/  F2FP.PACK_AB R183, R227, R228 ;  /* 0x000000e4e3b7723e */ /* 0x002fe400000000ff */
[----:B------:R-:W-:Y:S02]  /*6b20*/  LOP3.LUT R118, R124, 0xffff, RZ, 0xc0, !PT ;  /* 0x0000ffff7c767812 */ /* 0x000fe400078ec0ff */
[----:B------:R-:W-:Y:S01]  /*6b30*/  PRMT R182, R183, 0x7632, R182 ;  /* 0x00007632b7b67816 */ /* 0x000fe200000000b6 */
[----:B------:R-:W-:Y:S01]  /*6b40*/  @!P4 HADD2 R115, -R183.H0_H0, -RZ.H0_H0 ;  /* 0xa00000ffb773c230 */ /* 0x000fe20000000900 */
[----:B------:R-:W-:-:S02]  /*6b50*/  SHF.R.U32.HI R118, RZ, 0x8, R118 ;  /* 0x00000008ff767819 */ /* 0x000fc40000011676 */
[----:B------:R-:W-:Y:S01]  /*6b60*/  PRMT R18, R183, 0x5410, R182 ;  /* 0x00005410b7127816 */ /* 0x000fe200000000b6 */
[----:B------:R-:W-:Y:S01]  /*6b70*/  @!P5 HADD2 R114, -R182.H0_H0, -RZ.H0_H0 ;  /* 0xa00000ffb672d230 */ /* 0x000fe20000000900 */
[----:B------:R-:W-:Y:S02]  /*6b80*/  @!P4 PRMT R183, R115, 0x5410, RZ ;  /* 0x0000541073b7c816 */ /* 0x000fe400000000ff */
[----:B------:R-:W-:Y:S02]  /*6b90*/  SHF.R.U32.HI R115, RZ, 0x18, R19 ;  /* 0x00000018ff737819 */ /* 0x000fe40000011613 */
[----:B------:R-:W-:Y:S02]  /*6ba0*/  ISETP.GE.U32.AND P4, PT, R20, R119, PT ;  /* 0x000000771400720c */ /* 0x000fe40003f86070 */
[----:B------:R-:W-:Y:S01]  /*6bb0*/  @!P5 PRMT R182, R114, 0x5410, RZ ;  /* 0x0000541072b6d816 */ /* 0x000fe200000000ff */
[----:B------:R-:W-:Y:S01]  /*6bc0*/  IMAD.MOV.U32 R114, RZ, RZ, R121 ;  /* 0x000000ffff727224 */ /* 0x000fe200078e0079 */
[----:B------:R-:W-:-:S02]  /*6bd0*/  ISETP.GE.U32.AND P5, PT, R20, R115, PT ;  /* 0x000000731400720c */ /* 0x000fc40003fa6070 */
[----:B------:R-:W-:Y:S02]  /*6be0*/  SHF.R.U32.HI R115, RZ, 0x10, R19 ;  /* 0x00000010ff737819 */ /* 0x000fe40000011613 */
[----:B------:R-:W-:Y:S02]  /*6bf0*/  PRMT R19, R185, 0x5410, R184 ;  /* 0x00005410b9137816 */ /* 0x000fe400000000b8 */
[----:B------:R-:W-:Y:S02]  /*6c00*/  LOP3.LUT R115, R115, 0xff, RZ, 0xc0, !PT ;  /* 0x000000ff73737812 */ /* 0x000fe400078ec0ff */
[----:B------:R-:W-:Y:S01]  /*6c10*/  @!P3 PRMT R184, R107, 0x5410, RZ ;  /* 0x000054106bb8b816 */ /* 0x000fe200000000ff */
[----:B------:R-:W-:Y:S01]  /*6c20*/  @!P4 HADD2 R104, -R167.H0_H0, -RZ.H0_H0 ;  /* 0xa00000ffa768c230 */ /* 0x000fe20000000900 */
[----:B------:R-:W-:Y:S02]  /*6c30*/  ISETP.GE.U32.AND P3, PT, R20, R115, PT ;  /* 0x000000731400720c */ /* 0x000fe40003f66070 */
[----:B------:R-:W-:Y:S01]  /*6c40*/  SHF.R.U32.HI R107, RZ, 0x10, R6 ;  /* 0x00000010ff6b7819 */ /* 0x000fe20000011606 */
[----:B------:R-:W-:Y:S01]  /*6c50*/  @!P5 HADD2 R105, -R168.H0_H0, -RZ.H0_H0 ;  /* 0xa00000ffa869d230 */ /* 0x000fe20000000900 */
[----:B------:R-:W-:-:S02]  /*6c60*/  @!P4 PRMT R167, R104, 0x5410, RZ ;  /* 0x0000541068a7c816 */ /* 0x000fc400000000ff */
[----:B------:R-:W-:Y:S02]  /*6c70*/  ISETP.GE.U32.AND P4, PT, R20, R103, PT ;  /* 0x000000671400720c */ /* 0x000fe40003f86070 */
[----:B------:R-:W-:Y:S02]  /*6c80*/  SHF.R.U32.HI R103, RZ, 0x18, R6 ;  /* 0x00000018ff677819 */ /* 0x000fe40000011606 */
[----:B------:R-:W-:Y:S02]  /*6c90*/  LOP3.LUT R6, R6, 0xffff, RZ, 0xc0, !PT ;  /* 0x0000ffff06067812 */ /* 0x000fe400078ec0ff */
[----:B------:R-:W-:Y:S01]  /*6ca0*/  LOP3.LUT R107, R107, 0xff, RZ, 0xc0, !PT ;  /* 0x000000ff6b6b7812 */ /* 0x000fe200078ec0ff */
[----:B------:R-:W-:Y:S01]  /*6cb0*/  @!P3 HADD2 R106, -R169.H0_H0, -RZ.H0_H0 ;  /* 0xa00000ffa96ab230 */ /* 0x000fe20000000900 */
[----:B------:R-:W-:Y:S02]  /*6cc0*/  SHF.R.U32.HI R6, RZ, 0x8, R6 ;  /* 0x00000008ff067819 */ /* 0x000fe40000011606 */
[----:B------:R-:W-:-:S02]  /*6cd0*/  @!P6 PRMT R185, R102, 0x5410, RZ ;  /* 0x0000541066b9e816 */ /* 0x000fc400000000ff */
[C---:B------:R-:W-:Y:S01]  /*6ce0*/  ISETP.GE.U32.AND P6, PT, R20.reuse, R107, PT ;  /* 0x0000006b1400720c */ /* 0x040fe20003fc6070 */
[----:B------:R-:W-:Y:S01]  /*6cf0*/  @!P4 HADD2 R101, -R171.H0_H0, -RZ.H0_H0 ;  /* 0xa00000ffab65c230 */ /* 0x000fe20000000900 */
[----:B------:R-:W-:Y:S02]  /*6d00*/  ISETP.GE.U32.AND P1, PT, R20, R103, PT ;  /* 0x000000671400720c */ /* 0x000fe40003f26070 */
[----:B------:R-:W-:Y:S02]  /*6d10*/  @!P3 PRMT R169, R106, 0x5410, RZ ;  /* 0x000054106aa9b816 */ /* 0x000fe400000000ff */
[----:B------:R-:W-:Y:S02]  /*6d20*/  @!P5 PRMT R168, R105, 0x5410, RZ ;  /* 0x0000541069a8d816 */ /* 0x000fe400000000ff */
[----:B------:R-:W-:Y:S01]  /*6d30*/  LOP3.LUT R103, R6, 0xffff, RZ, 0xc0, !PT ;  /* 0x0000ffff06677812 */ /* 0x000fe200078ec0ff */
[----:B------:R-:W1:Y:S01]  /*6d40*/  LDSM.16.MT88.4 R104, [R208+0x16000] ;  /* 0x01600000d068783b */ /* 0x000e620000004200 */
[----:B------:R-:W-:-:S02]  /*6d50*/  @!P4 PRMT R171, R101, 0x5410, RZ ;  /* 0x0000541065abc816 */ /* 0x000fc400000000ff */
[C---:B------:R-:W-:Y:S01]  /*6d60*/  ISETP.GE.U32.AND P3, PT, R20.reuse, R103, PT ;  /* 0x000000671400720c */ /* 0x040fe20003f66070 */
[----:B------:R-:W-:Y:S01]  /*6d70*/  @!P6 HADD2 R113, -R175.H0_H0, -RZ.H0_H0 ;  /* 0xa00000ffaf71e230 */ /* 0x000fe20000000900 */
[C---:B------:R-:W-:Y:S01]  /*6d80*/  ISETP.GE.U32.AND P5, PT, R20.reuse, R5, PT ;  /* 0x000000051400720c */ /* 0x040fe20003fa6070 */
[----:B------:R-:W-:Y:S01]  /*6d90*/  @!P1 HADD2 R112, -R174.H0_H0, -RZ.H0_H0 ;  /* 0xa00000ffae709230 */ /* 0x000fe20000000900 */
[----:B------:R-:W-:Y:S02]  /*6da0*/  ISETP.GE.U32.AND P4, PT, R20, R7, PT ;  /* 0x000000071400720c */ /* 0x000fe40003f86070 */
[----:B------:R-:W-:Y:S02]  /*6db0*/  @!P6 PRMT R175, R113, 0x5410, RZ ;  /* 0x0000541071afe816 */ /* 0x000fe400000000ff */
[----:B------:R-:W-:Y:S02]  /*6dc0*/  @!P1 PRMT R174, R112, 0x5410, RZ ;  /* 0x0000541070ae9816 */ /* 0x000fe400000000ff */
[----:B------:R-:W-:-:S02]  /*6dd0*/  SHF.R.U32.HI R119, RZ, 0x10, R124 ;  /* 0x00000010ff777819 */ /* 0x000fc4000001167c */
[----:B------:R-:W-:Y:S01]  /*6de0*/  LOP3.LUT R121, R124, 0xff, RZ, 0xc0, !PT ;  /* 0x000000ff7c797812 */ /* 0x000fe200078ec0ff */
[----:B------:R-:W-:Y:S01]  /*6df0*/  @!P3 HADD2 R100, -R170.H0_H0, -RZ.H0_H0 ;  /* 0xa00000ffaa64b230 */ /* 0x000fe20000000900 */
[----:B------:R-:W-:Y:S02]  /*6e00*/  LOP3.LUT R119, R119, 0xff, RZ, 0xc0, !PT ;  /* 0x000000ff77777812 */ /* 0x000fe400078ec0ff */
[----:B------:R-:W-:Y:S01]  /*6e10*/  SHF.R.U32.HI R125, RZ, 0x18, R124 ;  /* 0x00000018ff7d7819 */ /* 0x000fe2000001167c */
[----:B------:R-:W-:Y:S01]  /*6e20*/  @!P4 HADD2 R111, -R173.H0_H0, -RZ.H0_H0 ;  /* 0xa00000ffad6fc230 */ /* 0x000fe20000000900 */
[----:B------:R-:W-:Y:S02]  /*6e30*/  @!P3 PRMT R170, R100, 0x5410, RZ ;  /* 0x0000541064aab816 */ /* 0x000fe400000000ff */
[----:B------:R-:W-:Y:S02]  /*6e40*/  ISETP.GE.U32.AND P3, PT, R20, R4, PT ;  /* 0x000000041400720c */ /* 0x000fe40003f66070 */
[----:B------:R-:W2:Y:S01]  /*6e50*/  LDSM.16.MT88.4 R4, [R208+0x16800] ;  /* 0x01680000d004783b */ /* 0x000ea20000004200 */
[----:B------:R-:W-:-:S02]  /*6e60*/  @!P4 PRMT R173, R111, 0x5410, RZ ;  /* 0x000054106fadc816 */ /* 0x000fc400000000ff */
[----:B------:R-:W-:-:S08]  /*6e70*/  ISETP.GE.U32.AND P2, PT, R20, R119, PT ;  /* 0x000000771400720c */ /* 0x000fd00003f46070 */
[----:B------:R-:W-:Y:S01]  /*6e80*/  @!P3 HADD2 R108, -R32.H0_H0, -RZ.H0_H0 ;  /* 0xa00000ff206cb230 */ /* 0x000fe20000000900 */
[----:B-1----:R-:W-:Y:S04]  /*6e90*/  HMMA.16816.F32 R100, R128, R104, RZ ;  /* 0x000000688064723c */ /* 0x002fe800000018ff */
[----:B------:R-:W-:-:S04]  /*6ea0*/  @!P3 PRMT R32, R108, 0x5410, RZ ;  /* 0x000054106c20b816 */ /* 0x000fc800000000ff */
[----:B------:R-:W-:Y:S11]  /*6eb0*/  HMMA.16816.F32 R104, R128, R106, RZ ;  /* 0x0000006a8068723c */ /* 0x000ff600000018ff */
[----:B------:R-:W-:Y:S05]  /*6ec0*/  @!UPT UIADD3 URZ, URZ, URZ, URZ ;  /* 0x0000003f3f3ff290 */ /* 0x000fea000fffe03f */
[C---:B--2---:R-:W-:Y:S07]  /*6ed0*/  HMMA.16816.F32 R100, R8.reuse, R4, R100 ;  /* 0x000000040864723c */ /* 0x044fee0000001864 */
[----:B------:R-:W-:Y:S01]  /*6ee0*/  LOP3.LUT R5, R252, 0xff, RZ, 0xc0, !PT ;  /* 0x000000fffc057812 */ /* 0x000fe200078ec0ff */
[----:B------:R-:W-:Y:S01]  /*6ef0*/  HMMA.16816.F32 R104, R8, R6, R104 ;  /* 0x000000060868723c */ /* 0x000fe20000001868 */
[----:B------:R-:W-:Y:S02]  /*6f00*/  SHF.R.U32.HI R4, RZ, 0x8, R120 ;  /* 0x00000008ff047819 */ /* 0x000fe40000011678 */
[----:B------:R-:W-:-:S02]  /*6f10*/  ISETP.GE.U32.AND P6, PT, R20, R5, PT ;  /* 0x000000051400720c */ /* 0x000fc40003fc6070 */
[----:B------:R-:W-:Y:S02]  /*6f20*/  LOP3.LUT R5, R114, 0xff, RZ, 0xc0, !PT ;  /* 0x000000ff72057812 */ /* 0x000fe400078ec0ff */
[----:B------:R-:W1:Y:S02]  /*6f30*/  LDSM.16.MT88.4 R112, [R206+0x16000] ;  /* 0x01600000ce70783b */ /* 0x000e640000004200 */
[----:B------:R-:W-:Y:S02]  /*6f40*/  ISETP.GE.U32.AND P1, PT, R20, R5, PT ;  /* 0x000000051400720c */ /* 0x000fe40003f26070 */
[----:B------:R-:W-:-:S04]  /*6f50*/  LOP3.LUT R5, R4, 0xffff, RZ, 0xc0, !PT ;  /* 0x0000ffff04057812 */ /* 0x000fc800078ec0ff */
[----:B------:R-:W-:Y:S02]  /*6f60*/  ISETP.GE.U32.AND P4, PT, R20, R5, PT ;  /* 0x000000051400720c */ /* 0x000fe40003f86070 */
[----:B------:R-:W2:Y:S05]  /*6f70*/  LDSM.16.MT88.4 R4, [R206+0x16800] ;  /* 0x01680000ce04783b */ /* 0x000eaa0000004200 */
[----:B------:R-:W-:-:S05]  /*6f80*/  @!P1 HADD2 R109, -R33.H0_H0, -RZ.H0_H0 ;  /* 0xa00000ff216d9230 */ /* 0x000fca0000000900 */
[----:B------:R-:W-:Y:S01]  /*6f90*/  @!P1 PRMT R33, R109, 0x5410, RZ ;  /* 0x000054106d219816 */ /* 0x000fe200000000ff */
[----:B------:R-:W-:Y:S01]  /*6fa0*/  @!P4 HADD2 R110, -R172.H0_H0, -RZ.H0_H0 ;  /* 0xa00000ffac6ec230 */ /* 0x000fe20000000900 */
[----:B------:R-:W-:Y:S01]  /*6fb0*/  FADD.FTZ R241, R244, R241 ;  /* 0x000000f1f4f17221 */ /* 0x000fe20000010000 */
[----:B------:R-:W-:-:S03]  /*6fc0*/  ISETP.GE.U32.AND P1, PT, R20, R125, PT ;  /* 0x0000007d1400720c */ /* 0x000fc60003f26070 */
[----:B------:R-:W-:Y:S02]  /*6fd0*/  @!P4 PRMT R172, R110, 0x5410, RZ ;  /* 0x000054106eacc816 */ /* 0x000fe400000000ff */
[----:B------:R-:W-:Y:S01]  /*6fe0*/  ISETP.GE.U32.AND P4, PT, R20, R121, PT ;  /* 0x000000791400720c */ /* 0x000fe20003f86070 */
[C---:B-1----:R-:W-:Y:S08]  /*6ff0*/  HMMA.16816.F32 R108, R128.reuse, R112, RZ ;  /* 0x00000070806c723c */ /* 0x042ff000000018ff */
[----:B------:R-:W-:Y:S11]  /*7000*/  HMMA.16816.F32 R112, R128, R114, RZ ;  /* 0x000000728070723c */ /* 0x000ff600000018ff */
[----:B------:R-:W-:Y:S05]  /*7010*/  @!UPT UIADD3 URZ, URZ, URZ, URZ ;  /* 0x0000003f3f3ff290 */ /* 0x000fea000fffe03f */
[C---:B--2---:R-:W-:Y:S07]  /*7020*/  HMMA.16816.F32 R108, R8.reuse, R4, R108 ;  /* 0x00000004086c723c */ /* 0x044fee000000186c */
[----:B------:R-:W-:Y:S01]  /*7030*/  SHF.R.U32.HI R5, RZ, 0x8, R246 ;  /* 0x00000008ff057819 */ /* 0x000fe200000116f6 */
[----:B------:R-:W-:Y:S01]  /*7040*/  IMAD R4, R17, -0x2daee0ad, RZ ;  /* 0xd2511f5311047824 */ /* 0x000fe200078e02ff */
[----:B------:R-:W-:Y:S01]  /*7050*/  HMMA.16816.F32 R112, R8, R6, R112 ;  /* 0x000000060870723c */ /* 0x000fe20000001870 */
[----:B------:R-:W-:Y:S01]  /*7060*/  IMAD.WIDE.U32 R16, R16, -0x2daee0ad, RZ ;  /* 0xd2511f5310107825 */ /* 0x000fe200078e00ff */
[----:B------:R-:W-:-:S04]  /*7070*/  LOP3.LUT R5, R5, 0xffff, RZ, 0xc0, !PT ;  /* 0x0000ffff05057812 */ /* 0x000fc800078ec0ff */
[----:B------:R-:W-:Y:S02]  /*7080*/  ISETP.GE.U32.AND P3, PT, R20, R5, PT ;  /* 0x000000051400720c */ /* 0x000fe40003f66070 */
[----:B------:R-:W-:Y:S02]  /*7090*/  LOP3.LUT R4, R17, UR5, R4, 0x96, !PT ;  /* 0x0000000511047c12 */ /* 0x000fe4000f8e9604 */
[----:B------:R-:W-:-:S09]  /*70a0*/  LOP3.LUT R5, R118, 0xffff, RZ, 0xc0, !PT ;  /* 0x0000ffff76057812 */ /* 0x000fd200078ec0ff */
[----:B------:R-:W-:-:S05]  /*70b0*/  @!P3 HADD2 R116, -R34.H0_H0, -RZ.H0_H0 ;  /* 0xa00000ff2274b230 */ /* 0x000fca0000000900 */
[----:B------:R-:W-:Y:S01]  /*70c0*/  @!P3 PRMT R34, R116, 0x5410, RZ ;  /* 0x000054107422b816 */ /* 0x000fe200000000ff */
[----:B------:R-:W-:Y:S01]  /*70d0*/  IMAD.WIDE.U32 R116, R4, -0x326172a9, RZ ;  /* 0xcd9e8d5704747825 */ /* 0x000fe200078e00ff */
[----:B------:R-:W-:Y:S02]  /*70e0*/  ISETP.GE.U32.AND P3, PT, R20, R5, PT ;  /* 0x000000051400720c */ /* 0x000fe40003f66070 */
[----:B------:R-:W-:Y:S02]  /*70f0*/  LOP3.LUT R5, R29, UR6, R122, 0x96, !PT ;  /* 0x000000061d057c12 */ /* 0x000fe4000f8e967a */
[----:B------:R-:W-:Y:S02]  /*7100*/  LOP3.LUT R7, R117, UR14, R28, 0x96, !PT ;  /* 0x0000000e75077c12 */ /* 0x000fe4000f8e961c */
[----:B------:R-:W-:Y:S01]  /*7110*/  LOP3.LUT R121, R116, 0xffff, RZ, 0xc0, !PT ;  /* 0x0000ffff74797812 */ /* 0x000fe200078ec0ff */
[----:B------:R-:W-:Y:S01]  /*7120*/  FADD.FTZ R236, R236, R241 ;  /* 0x000000f1ecec7221 */ /* 0x000fe20000010000 */
[----:B------:R-:W-:Y:S01]  /*7130*/  LOP3.LUT R6, R116, 0xff, RZ, 0xc0, !PT ;  /* 0x000000ff74067812 */ /* 0x000fe200078ec0ff */
[----:B------:R-:W-:Y:S01]  /*7140*/  FFMA.FTZ R245, R245, c[0x0][0x23c], -R238 ;  /* 0x00008f00f5f57a23 */ /* 0x000fe200000108ee */
[--C-:B------:R-:W-:Y:S01]  /*7150*/  SHF.R.U32.HI R4, RZ, 0x10, R116.reuse ;  /* 0x00000010ff047819 */ /* 0x100fe20000011674 */
[----:B------:R-:W-:Y:S01]  /*7160*/  ULDC UR4, c[0x0][0x228] ;  /* 0x00008a0000047ab9 */ /* 0x000fe20000000800 */
[----:B------:R-:W-:Y:S01]  /*7170*/  SHF.R.U32.HI R119, RZ, 0x18, R116 ;  /* 0x00000018ff777819 */ /* 0x000fe20000011674 */
[----:B------:R-:W-:Y:S01]  /*7180*/  IMAD.WIDE.U32 R116, R5, -0x2daee0ad, RZ ;  /* 0xd2511f5305747825 */ /* 0x000fe200078e00ff */
[----:B------:R-:W-:Y:S01]  /*7190*/  SHF.R.U32.HI R121, RZ, 0x8, R121 ;  /* 0x00000008ff797819 */ /* 0x000fe20000011679 */
[----:B------:R-:W-:Y:S01]  /*71a0*/  @!P6 HADD2 R24, -R165.H0_H0, -RZ.H0_H0 ;  /* 0xa00000ffa518e230 */ /* 0x000fe20000000900 */
[----:B------:R1:W5:Y:S01]  /*71b0*/  LDL.LU.64 R28, [R1+0x78] ;  /* 0x00007800011c7983 */ /* 0x0003620000300a00 */
[----:B------:R-:W-:Y:S01]  /*71c0*/  LOP3.LUT R4, R4, 0xff, RZ, 0xc0, !PT ;  /* 0x000000ff04047812 */ /* 0x000fe200078ec0ff */
[----:B------:R-:W-:Y:S01]  /*71d0*/  FADD.FTZ R127, R127, R236 ;  /* 0x000000ec7f7f7221 */ /* 0x000fe20000010000 */
[----:B------:R-:W-:Y:S01]  /*71e0*/  LOP3.LUT R5, R117, UR13, R16, 0x96, !PT ;  /* 0x0000000d75057c12 */ /* 0x000fe2000f8e9610 */
[----:B------:R-:W-:Y:S01]  /*71f0*/  FFMA.FTZ R236, R23, c[0x0][0x23c], -R234 ;  /* 0x00008f0017ec7a23 */ /* 0x000fe200000108ea */
[--C-:B------:R-:W-:Y:S01]  /*7200*/  SHF.R.U32.HI R16, RZ, 0x10, R116.reuse ;  /* 0x00000010ff107819 */ /* 0x100fe20000011674 */
[----:B------:R-:W-:Y:S01]  /*7210*/  USHF.L.U32 UR4, UR4, 0x3, URZ ;  /* 0x0000000304047899 */ /* 0x000fe2000800063f */
[----:B------:R-:W-:Y:S01]  /*7220*/  SHF.R.U32.HI R17, RZ, 0x18, R116 ;  /* 0x00000018ff117819 */ /* 0x000fe20000011674 */
[----:B------:R-:W-:Y:S01]  /*7230*/  @!P5 HADD2 R23, -R164.H0_H0, -RZ.H0_H0 ;  /* 0xa00000ffa417d230 */ /* 0x000fe20000000900 */
[----:B------:R-:W-:Y:S01]  /*7240*/  LOP3.LUT R16, R16, 0xff, RZ, 0xc0, !PT ;  /* 0x000000ff10107812 */ /* 0x000fe200078ec0ff */
[----:B------:R-:W-:Y:S01]  /*7250*/  MUFU.EX2 R236, R236 ;  /* 0x000000ec00ec7308 */ /* 0x000fe20000000800 */
[----:B------:R-:W-:Y:S01]  /*7260*/  PRMT R118, R6, 0x5410, R121 ;  /* 0x0000541006767816 */ /* 0x000fe20000000079 */
[----:B------:R-:W-:Y:S01]  /*7270*/  UIMAD.WIDE UR20, UR4, 0x2, URZ ;  /* 0x00000002041478a5 */ /* 0x000fe2000f8e023f */
[----:B------:R-:W-:-:S02]  /*7280*/  SHF.R.U32.HI R6, RZ, 0x10, R7 ;  /* 0x00000010ff067819 */ /* 0x000fc40000011607 */
[----:B------:R-:W-:Y:S01]  /*7290*/  PRMT R124, R4, 0x5410, R119 ;  /* 0x00005410047c7816 */ /* 0x000fe20000000077 */
[----:B------:R-:W-:Y:S01]  /*72a0*/  IMAD.MOV.U32 R241, RZ, RZ, R118 ;  /* 0x000000fffff17224 */ /* 0x000fe200078e0076 */
[----:B------:R-:W-:Y:S02]  /*72b0*/  PRMT R16, R16, 0x5410, R17 ;  /* 0x0000541010107816 */ /* 0x000fe40000000011 */
[C---:B------:R-:W-:Y:S02]  /*72c0*/  LOP3.LUT R17, R7.reuse, 0xffff, RZ, 0xc0, !PT ;  /* 0x0000ffff07117812 */ /* 0x040fe400078ec0ff */
[----:B------:R-:W-:Y:S02]  /*72d0*/  LOP3.LUT R4, R7, 0xff, RZ, 0xc0, !PT ;  /* 0x000000ff07047812 */ /* 0x000fe400078ec0ff */
[----:B------:R-:W-:Y:S02]  /*72e0*/  SHF.R.U32.HI R7, RZ, 0x18, R7 ;  /* 0x00000018ff077819 */ /* 0x000fe40000011607 */
[----:B------:R-:W-:-:S02]  /*72f0*/  LOP3.LUT R6, R6, 0xff, RZ, 0xc0, !PT ;  /* 0x000000ff06067812 */ /* 0x000fc400078ec0ff */
[----:B------:R-:W-:Y:S02]  /*7300*/  SHF.R.U32.HI R17, RZ, 0x8, R17 ;  /* 0x00000008ff117819 */ /* 0x000fe40000011611 */
[----:B------:R-:W-:Y:S02]  /*7310*/  PRMT R120, R6, 0x5410, R7 ;  /* 0x0000541006787816 */ /* 0x000fe40000000007 */
[----:B------:R-:W-:Y:S02]  /*7320*/  SHF.R.U32.HI R252, RZ, 0x10, R5 ;  /* 0x00000010fffc7819 */ /* 0x000fe40000011605 */
[----:B------:R-:W-:Y:S01]  /*7330*/  PRMT R125, R4, 0x5410, R17 ;  /* 0x00005410047d7816 */ /* 0x000fe20000000011 */
[----:B------:R-:W-:Y:S01]  /*7340*/  IMAD.MOV.U32 R244, RZ, RZ, R120 ;  /* 0x000000fffff47224 */ /* 0x000fe200078e0078 */
[C---:B------:R-:W-:Y:S01]  /*7350*/  LOP3.LUT R4, R5.reuse, 0xffff, RZ, 0xc0, !PT ;  /* 0x0000ffff05047812 */ /* 0x040fe200078ec0ff */
[----:B------:R-:W2:Y:S01]  /*7360*/  LDSM.16.MT88.4 R120, [R205+0x16000] ;  /* 0x01600000cd78783b */ /* 0x000ea20000004200 */
[----:B------:R-:W-:-:S02]  /*7370*/  LOP3.LUT R17, R5, 0xff, RZ, 0xc0, !PT ;  /* 0x000000ff05117812 */ /* 0x000fc400078ec0ff */
[----:B------:R-:W-:Y:S02]  /*7380*/  SHF.R.U32.HI R5, RZ, 0x18, R5 ;  /* 0x00000018ff057819 */ /* 0x000fe40000011605 */
[----:B------:R-:W-:Y:S02]  /*7390*/  LOP3.LUT R252, R252, 0xff, RZ, 0xc0, !PT ;  /* 0x000000fffcfc7812 */ /* 0x000fe400078ec0ff */
[----:B------:R-:W-:Y:S02]  /*73a0*/  SHF.R.U32.HI R4, RZ, 0x8, R4 ;  /* 0x00000008ff047819 */ /* 0x000fe40000011604 */
[----:B------:R-:W-:Y:S01]  /*73b0*/  PRMT R252, R252, 0x5410, R5 ;  /* 0x00005410fcfc7816 */ /* 0x000fe20000000005 */
[----:B------:R-:W-:Y:S01]  /*73c0*/  FADD.FTZ R5, R242, R239 ;  /* 0x000000eff2057221 */ /* 0x000fe20000010000 */
[----:B------:R-:W-:Y:S01]  /*73d0*/  PRMT R17, R17, 0x5410, R4 ;  /* 0x0000541011117816 */ /* 0x000fe20000000004 */
[----:B------:R-:W-:Y:S01]  /*73e0*/  FFMA.FTZ R239, R243, c[0x0][0x23c], -R238 ;  /* 0x00008f00f3ef7a23 */ /* 0x000fe200000108ee */
[----:B------:R-:W-:Y:S01]  /*73f0*/  LOP3.LUT R117, R116, 0xffff, RZ, 0xc0, !PT ;  /* 0x0000ffff74757812 */ /* 0x000fe200078ec0ff */
[----:B------:R-:W-:Y:S01]  /*7400*/  FADD.FTZ R240, R240, R5 ;  /* 0x00000005f0f07221 */ /* 0x000fe20000010000 */
[----:B------:R-:W-:Y:S01]  /*7410*/  LOP3.LUT R246, R116, 0xff, RZ, 0xc0, !PT ;  /* 0x000000ff74f67812 */ /* 0x000fe200078ec0ff */
[----:B------:R-:W3:Y:S01]  /*7420*/  LDSM.16.MT88.4 R4, [R205+0x16800] ;  /* 0x01680000cd04783b */ /* 0x000ee20000004200 */
[----:B------:R-:W-:Y:S01]  /*7430*/  SHF.R.U32.HI R117, RZ, 0x8, R117 ;  /* 0x00000008ff757819 */ /* 0x000fe20000011675 */
[----:B------:R-:W-:Y:S01]  /*7440*/  FFMA.FTZ R242, R21, c[0x0][0x23c], -R234 ;  /* 0x00008f0015f27a23 */ /* 0x000fe200000108ea */
[----:B------:R-:W-:Y:S01]  /*7450*/  MUFU.EX2 R239, R239 ;  /* 0x000000ef00ef7308 */ /* 0x000fe20000000800 */
[----:B------:R-:W-:Y:S01]  /*7460*/  FADD.FTZ R240, R233, R240 ;  /* 0x000000f0e9f07221 */ /* 0x000fe20000010000 */
[----:B------:R-:W-:Y:S01]  /*7470*/  PRMT R246, R246, 0x5410, R117 ;  /* 0x00005410f6f67816 */ /* 0x000fe20000000075 */
[----:B------:R-:W-:Y:S01]  /*7480*/  IMAD.MOV.U32 R243, RZ, RZ, R125 ;  /* 0x000000fffff37224 */ /* 0x000fe200078e007d */
[--C-:B------:R-:W-:Y:S01]  /*7490*/  HSET2.LE.AND R17, R17, R235.reuse, PT ;  /* 0x000000eb11117233 */ /* 0x100fe20003803000 */
[----:B------:R-:W-:Y:S01]  /*74a0*/  FADD.FTZ R238, R126, R127 ;  /* 0x0000007f7eee7221 */ /* 0x000fe20000010000 */
[----:B------:R-:W-:Y:S01]  /*74b0*/  HSET2.LE.AND R252, R252, R235, PT ;  /* 0x000000ebfcfc7233 */ /* 0x000fe20003803000 */
[----:B------:R-:W-:Y:S01]  /*74c0*/  @!P6 PRMT R165, R24, 0x5410, RZ ;  /* 0x0000541018a5e816 */ /* 0x000fe200000000ff */
[----:B------:R4:W1:Y:S01]  /*74d0*/  MUFU.EX2 R234, R245 ;  /* 0x000000f500ea7308 */ /* 0x0008620000000800 */
[----:B------:R-:W-:Y:S01]  /*74e0*/  FADD.FTZ R177, R177, R238 ;  /* 0x000000eeb1b17221 */ /* 0x000fe20000010000 */
[----:B------:R-:W-:-:S03]  /*74f0*/  @!P5 PRMT R164, R23, 0x5410, RZ ;  /* 0x0000541017a4d816 */ /* 0x000fc600000000ff */
[----:B------:R-:W-:-:S03]  /*7500*/  FADD.FTZ R176, R176, R177 ;  /* 0x000000b1b0b07221 */ /* 0x000fc60000010000 */
[----:B------:R1:W1:Y:S01]  /*7510*/  MUFU.EX2 R233, R242 ;  /* 0x000000f200e97308 */ /* 0x0002620000000800 */
[----:B------:R-:W-:Y:S01]  /*7520*/  FADD.FTZ R179, R179, R176 ;  /* 0x000000b0b3b37221 */ /* 0x000fe20000010000 */
[C---:B--2---:R-:W-:Y:S03]  /*7530*/  HMMA.16816.F32 R116, R128.reuse, R120, RZ ;  /* 0x000000788074723c */ /* 0x044fe600000018ff */
[----:B------:R-:W-:Y:S02]  /*7540*/  FADD.FTZ R226, R226, R179 ;  /* 0x000000b3e2e27221 */ /* 0x000fe40000010000 */
[----:B----4-:R-:W-:Y:S02]  /*7550*/  IMAD.MOV.U32 R245, RZ, RZ, R124 ;  /* 0x000000fffff57224 */ /* 0x010fe400078e007c */
[----:B------:R-:W-:Y:S01]  /*7560*/  FADD.FTZ R225, R225, R226 ;  /* 0x000000e2e1e17221 */ /* 0x000fe20000010000 */
[----:B------:R-:W-:Y:S03]  /*7570*/  HMMA.16816.F32 R120, R128, R122, RZ ;  /* 0x0000007a8078723c */ /* 0x000fe600000018ff */
[----:B------:R-:W-:Y:S01]  /*7580*/  FADD.FTZ R224, R224, R225 ;  /* 0x000000e1e0e07221 */ /* 0x000fe20000010000 */
[----:B-1----:R-:W-:-:S03]  /*7590*/  F2FP.PACK_AB R242, R239, R234 ;  /* 0x000000eaeff2723e */ /* 0x002fc600000000ff */
[----:B------:R-:W-:Y:S02]  /*75a0*/  FADD.FTZ R223, R223, R224 ;  /* 0x000000e0dfdf7221 */ /* 0x000fe40000010000 */
[----:B------:R-:W-:Y:S02]  /*75b0*/  @!P2 HADD2 R20, -R242.H0_H0, -RZ.H0_H0 ;  /* 0xa00000fff214a230 */ /* 0x000fe40000000900 */
[----:B------:R-:W-:-:S04]  /*75c0*/  FADD.FTZ R222, R222, R223 ;  /* 0x000000dfdede7221 */ /* 0x000fc80000010000 */
[----:B------:R-:W-:Y:S01]  /*75d0*/  FADD.FTZ R221, R221, R222 ;  /* 0x000000dedddd7221 */ /* 0x000fe20000010000 */
[----:B---3--:R-:W-:Y:S03]  /*75e0*/  HMMA.16816.F32 R116, R8, R4, R116 ;  /* 0x000000040874723c */ /* 0x008fe60000001874 */
[----:B------:R-:W-:-:S05]  /*75f0*/  FADD.FTZ R234, R234, R221 ;  /* 0x000000ddeaea7221 */ /* 0x000fca0000010000 */
[----:B------:R-:W-:Y:S01]  /*7600*/  HMMA.16816.F32 R120, R8, R6, R120 ;  /* 0x000000060878723c */ /* 0x000fe20000001878 */
[----:B------:R-:W1:Y:S07]  /*7610*/  LDSM.16.MT88.4 R4, [R204+0x16000] ;  /* 0x01600000cc04783b */ /* 0x000e6e0000004200 */
[C---:B-1----:R-:W-:Y:S07]  /*7620*/  HMMA.16816.F32 R124, R128.reuse, R4, RZ ;  /* 0x00000004807c723c */ /* 0x042fee00000018ff */
[----:B------:R-:W-:Y:S01]  /*7630*/  IMAD.MOV.U32 R5, RZ, RZ, R241 ;  /* 0x000000ffff057224 */ /* 0x000fe200078e00f1 */
[--C-:B------:R-:W-:Y:S01]  /*7640*/  HSET2.LE.AND R4, R245, R235.reuse, PT ;  /* 0x000000ebf5047233 */ /* 0x100fe20003803000 */
[----:B------:R-:W-:Y:S01]  /*7650*/  FADD.FTZ R241, R237, R240 ;  /* 0x000000f0edf17221 */ /* 0x000fe20000010000 */
[--C-:B------:R-:W-:Y:S01]  /*7660*/  HSET2.LE.AND R240, R244, R235.reuse, PT ;  /* 0x000000ebf4f07233 */ /* 0x100fe20003803000 */
[----:B------:R-:W-:Y:S01]  /*7670*/  HMMA.16816.F32 R128, R128, R6, RZ ;  /* 0x000000068080723c */ /* 0x000fe200000018ff */
[--C-:B------:R-:W-:Y:S01]  /*7680*/  HSET2.LE.AND R237, R243, R235.reuse, PT ;  /* 0x000000ebf3ed7233 */ /* 0x100fe20003803000 */
[----:B------:R-:W-:Y:S01]  /*7690*/  LOP3.LUT R15, R4, R15, RZ, 0xc0, !PT ;  /* 0x0000000f040f7212 */ /* 0x000fe200078ec0ff */
[--C-:B------:R-:W-:Y:S01]  /*76a0*/  HSET2.LE.AND R5, R5, R235.reuse, PT ;  /* 0x000000eb05057233 */ /* 0x100fe20003803000 */
[----:B------:R-:W-:Y:S01]  /*76b0*/  LOP3.LUT R13, R240, R13, RZ, 0xc0, !PT ;  /* 0x0000000df00d7212 */ /* 0x000fe200078ec0ff */
[----:B------:R-:W-:Y:S01]  /*76c0*/  FADD.FTZ R180, R180, R241 ;  /* 0x000000f1b4b47221 */ /* 0x000fe20000010000 */
[----:B------:R-:W-:Y:S01]  /*76d0*/  F2FP.PACK_AB R240, R233, R236 ;  /* 0x000000ece9f0723e */ /* 0x000fe200000000ff */
[--C-:B------:R-:W-:Y:S01]  /*76e0*/  HSET2.LE.AND R6, R246, R235.reuse, PT ;  /* 0x000000ebf6067233 */ /* 0x100fe20003803000 */
[----:B------:R-:W-:Y:S01]  /*76f0*/  LOP3.LUT R12, R237, R12, RZ, 0xc0, !PT ;  /* 0x0000000ced0c7212 */ /* 0x000fe200078ec0ff */
[----:B------:R-:W-:Y:S01]  /*7700*/  HSET2.LE.AND R7, R16, R235, PT ;  /* 0x000000eb10077233 */ /* 0x000fe20003803000 */
[----:B------:R-:W-:Y:S01]  /*7710*/  PRMT R235, R240, 0x7632, R235 ;  /* 0x00007632f0eb7816 */ /* 0x000fe200000000eb */
[----:B------:R-:W-:Y:S01]  /*7720*/  FADD.FTZ R181, R181, R180 ;  /* 0x000000b4b5b57221 */ /* 0x000fe20000010000 */
[----:B------:R-:W-:Y:S01]  /*7730*/  PRMT R237, R242, 0x7632, R237 ;  /* 0x00007632f2ed7816 */ /* 0x000fe200000000ed */
[----:B------:R-:W-:Y:S01]  /*7740*/  @!P4 HADD2 R22, -R240.H0_H0, -RZ.H0_H0 ;  /* 0xa00000fff016c230 */ /* 0x000fe20000000900 */
[----:B------:R-:W-:Y:S01]  /*7750*/  LOP3.LUT R4, R17, R18, RZ, 0xc0, !PT ;  /* 0x0000001211047212 */ /* 0x000fe200078ec0ff */
[----:B------:R-:W-:Y:S01]  /*7760*/  FADD.FTZ R181, R178, R181 ;  /* 0x000000b5b2b57221 */ /* 0x000fe20000010000 */
[----:B------:R-:W-:Y:S01]  /*7770*/  PRMT R17, R240, 0x5410, R235 ;  /* 0x00005410f0117816 */ /* 0x000fe200000000eb */
[----:B------:R-:W-:Y:S01]  /*7780*/  @!P1 HADD2 R3, -R237.H0_H0, -RZ.H0_H0 ;  /* 0xa00000ffed039230 */ /* 0x000fe20000000900 */
[----:B------:R-:W-:Y:S01]  /*7790*/  PRMT R16, R242, 0x5410, R237 ;  /* 0x00005410f2107816 */ /* 0x000fe200000000ed */
[----:B------:R-:W-:Y:S01]  /*77a0*/  FADD.FTZ R232, R232, R181 ;  /* 0x000000b5e8e87221 */ /* 0x000fe20000010000 */
[----:B------:R-:W-:Y:S01]  /*77b0*/  LOP3.LUT R14, R5, R14, RZ, 0xc0, !PT ;  /* 0x0000000e050e7212 */ /* 0x000fe200078ec0ff */
[----:B------:R-:W-:Y:S01]  /*77c0*/  @!P3 HADD2 R21, -R235.H0_H0, -RZ.H0_H0 ;  /* 0xa00000ffeb15b230 */ /* 0x000fe20000000900 */
[----:B------:R-:W-:Y:S01]  /*77d0*/  LOP3.LUT R5, R252, R19, RZ, 0xc0, !PT ;  /* 0x00000013fc057212 */ /* 0x000fe200078ec0ff */
[----:B------:R-:W-:Y:S01]  /*77e0*/  FADD.FTZ R231, R231, R232 ;  /* 0x000000e8e7e77221 */ /* 0x000fe20000010000 */
[----:B------:R-:W-:-:S02]  /*77f0*/  LOP3.LUT R6, R6, R17, RZ, 0xc0, !PT ;  /* 0x0000001106067212 */ /* 0x000fc400078ec0ff */
[----:B------:R-:W-:Y:S01]  /*7800*/  LOP3.LUT R7, R7, R16, RZ, 0xc0, !PT ;  /* 0x0000001007077212 */ /* 0x000fe200078ec0ff */
[----:B------:R-:W-:Y:S01]  /*7810*/  FADD.FTZ R230, R230, R231 ;  /* 0x000000e7e6e67221 */ /* 0x000fe20000010000 */
[----:B------:R-:W1:Y:S01]  /*7820*/  LDSM.16.MT88.4 R16, [R204+0x16800] ;  /* 0x01680000cc10783b */ /* 0x000e620000004200 */
[----:B------:R-:W-:Y:S02]  /*7830*/  @!P1 PRMT R237, R3, 0x5410, RZ ;  /* 0x0000541003ed9816 */ /* 0x000fe400000000ff */
[----:B------:R-:W-:Y:S01]  /*7840*/  FADD.FTZ R229, R229, R230 ;  /* 0x000000e6e5e57221 */ /* 0x000fe20000010000 */
[----:B------:R-:W-:Y:S02]  /*7850*/  @!P4 PRMT R240, R22, 0x5410, RZ ;  /* 0x0000541016f0c816 */ /* 0x000fe400000000ff */
[----:B------:R-:W-:Y:S01]  /*7860*/  @!P3 PRMT R235, R21, 0x5410, RZ ;  /* 0x0000541015ebb816 */ /* 0x000fe200000000ff */
[----:B------:R-:W-:Y:S01]  /*7870*/  FADD.FTZ R228, R228, R229 ;  /* 0x000000e5e4e47221 */ /* 0x000fe20000010000 */
[----:B------:R-:W-:-:S03]  /*7880*/  @!P2 PRMT R242, R20, 0x5410, RZ ;  /* 0x0000541014f2a816 */ /* 0x000fc600000000ff */
[----:B------:R-:W-:-:S04]  /*7890*/  FADD.FTZ R227, R227, R228 ;  /* 0x000000e4e3e37221 */ /* 0x000fc80000010000 */
[----:B------:R-:W-:-:S04]  /*78a0*/  FADD.FTZ R236, R236, R227 ;  /* 0x000000e3ecec7221 */ /* 0x000fc80000010000 */
[----:B------:R-:W-:-:S05]  /*78b0*/  FADD.FTZ R3, R233, R236 ;  /* 0x000000ece9037221 */ /* 0x000fca0000010000 */
[----:B------:R-:W-:Y:S01]  /*78c0*/  STL [R1+0x70], R3 ;  /* 0x0000700301007387 */ /* 0x000fe20000100800 */
[C---:B-1----:R-:W-:Y:S08]  /*78d0*/  HMMA.16816.F32 R124, R8.reuse, R16, R124 ;  /* 0x00000010087c723c */ /* 0x042ff0000000187c */
[----:B------:R-:W-:Y:S01]  /*78e0*/  HMMA.16816.F32 R128, R8, R18, R128 ;  /* 0x000000120880723c */ /* 0x000fe20000001880 */
[----:B------:R-:W1:Y:S04]  /*78f0*/  LDSM.16.MT88.4 R8, [R208+0x11000] ;  /* 0x01100000d008783b */ /* 0x000e680000004200 */
[----:B------:R-:W2:Y:S03]  /*7900*/  LDSM.16.MT88.4 R16, [R206+0x11000] ;  /* 0x01100000ce10783b */ /* 0x000ea60000004200 */
[C---:B-1----:R-:W-:Y:S08]  /*7910*/  HMMA.16816.F32 R132, R12.reuse, R8, R132 ;  /* 0x000000080c84723c */ /* 0x042ff00000001884 */
[C---:B------:R-:W-:Y:S01]  /*7920*/  HMMA.16816.F32 R136, R12.reuse, R10, R136 ;  /* 0x0000000a0c88723c */ /* 0x040fe20000001888 */
[----:B------:R-:W1:Y:S07]  /*7930*/  LDSM.16.MT88.4 R8, [R205+0x11000] ;  /* 0x01100000cd08783b */ /* 0x000e6e0000004200 */
[C---:B--2---:R-:W-:Y:S08]  /*7940*/  HMMA.16816.F32 R140, R12.reuse, R16, R140 ;  /* 0x000000100c8c723c */ /* 0x044ff0000000188c */
[C---:B------:R-:W-:Y:S01]  /*7950*/  HMMA.16816.F32 R144, R12.reuse, R18, R144 ;  /* 0x000000120c90723c */ /* 0x040fe20000001890 */
[----:B------:R-:W2:Y:S07]  /*7960*/  LDSM.16.MT88.4 R16, [R204+0x11000] ;  /* 0x01100000cc10783b */ /* 0x000eae0000004200 */
        /* <DEDUP_REMOVED lines=40> */
[----:B------:R-:W-:Y:S01]  /*7bf0*/  HMMA.16816.F32 R128, R12, R18, R128 ;  /* 0x000000120c80723c */ /* 0x000fe20000001880 */
[----:B------:R-:W2:Y:S04]  /*7c00*/  LDSM.16.MT88.4 R12, [R205+0x11800] ;  /* 0x01180000cd0c783b */ /* 0x000ea80000004200 */
[----:B------:R-:W3:Y:S03]  /*7c10*/  LDSM.16.MT88.4 R16, [R206+0x11800] ;  /* 0x01180000ce10783b */ /* 0x000ee60000004200 */
        /* <DEDUP_REMOVED lines=41> */
[C---:B---3--:R-:W-:Y:S08]  /*7eb0*/  HMMA.16816.F32 R108, R4.reuse, R16, R108 ;  /* 0x00000010046c723c */ /* 0x048ff0000000186c */
[C---:B------:R-:W-:Y:S08]  /*7ec0*/  HMMA.16816.F32 R112, R4.reuse, R18, R112 ;  /* 0x000000120470723c */ /* 0x040ff00000001870 */
[C---:B-1----:R-:W-:Y:S07]  /*7ed0*/  HMMA.16816.F32 R124, R4.reuse, R8, R124 ;  /* 0x00000008047c723c */ /* 0x042fee000000187c */
[C---:B------:R-:W-:Y:S01]  /*7ee0*/  LEA R8, P1, R31.reuse, c[0x0][0x1f8], 0x1 ;  /* 0x00007e001f087a11 */ /* 0x040fe200078208ff */
[----:B------:R-:W-:Y:S03]  /*7ef0*/  HMMA.16816.F32 R128, R4, R10, R128 ;  /* 0x0000000a0480723c */ /* 0x000fe60000001880 */
[----:B------:R-:W-:-:S02]  /*7f00*/  LEA.HI.X R9, R31, c[0x0][0x1fc], R30, 0x1, P1 ;  /* 0x00007f001f097a11 */ /* 0x000fc400008f0c1e */
[----:B------:R-:W-:Y:S02]  /*7f10*/  IADD3 R12, P1, R8, UR20, RZ ;  /* 0x00000014080c7c10 */ /* 0x000fe4000ff3e0ff */
[----:B------:R-:W-:Y:S01]  /*7f20*/  FADD.FTZ R4, R239, R234 ;  /* 0x000000eaef047221 */ /* 0x000fe20000010000 */
[----:B------:R1:W-:Y:S01]  /*7f30*/  STG.E.U16 [R8.64], R171 ;  /* 0x000000ab08007986 */ /* 0x0003e2000c101510 */
[----:B------:R-:W-:-:S03]  /*7f40*/  IADD3.X R13, R9, UR21, RZ, P1, !PT ;  /* 0x00000015090d7c10 */ /* 0x000fc60008ffe4ff */
[----:B------:R1:W-:Y:S04]  /*7f50*/  STG.E.U16 [R8.64+0x2], R170 ;  /* 0x000002aa08007986 */ /* 0x0003e8000c101510 */
[----:B------:R1:W-:Y:S04]  /*7f60*/  STG.E.U16 [R12.64], R175 ;  /* 0x000000af0c007986 */ /* 0x0003e8000c101510 */
[----:B------:R1:W-:Y:S04]  /*7f70*/  STG.E.U16 [R12.64+0x2], R174 ;  /* 0x000002ae0c007986 */ /* 0x0003e8000c101510 */
        /* <DEDUP_REMOVED lines=28> */
[----:B------:R1:W-:Y:S01]  /*8140*/  STL [R1+0x30], R4 ;  /* 0x0000300401007387 */ /* 0x0003e20000100800 */
[----:B------:R-:W-:Y:S05]  /*8150*/  @!P0 BRA `(.L_x_776) ;  /* 0x0000615000008947 */ /* 0x000fea0003800000 */
[----:B------:R-:W2:Y:S01]  /*8160*/  LDL.64 R244, [R1+0x18] ;  /* 0x0000180001f47983 */ /* 0x000ea20000100a00 */
[----:B------:R-:W-:Y:S01]  /*8170*/  USHF.R.S32.HI UR22, URZ, 0x1f, UR23 ;  /* 0x0000001f3f167899 */ /* 0x000fe20008011417 */
[----:B-1----:R-:W-:Y:S01]  /*8180*/  IMAD.U32 R4, RZ, RZ, UR23 ;  /* 0x00000017ff047e24 */ /* 0x002fe2000f8e00ff */
[----:B------:R-:W-:Y:S01]  /*8190*/  ULDC.64 UR4, c[0x0][0x1b0] ;  /* 0x00006c0000047ab9 */ /* 0x000fe20000000a00 */
[----:B------:R-:W-:Y:S01]  /*81a0*/  IMAD.U32 R3, RZ, RZ, UR23 ;  /* 0x00000017ff037e24 */ /* 0x000fe2000f8e00ff */
[----:B------:R-:W-:Y:S01]  /*81b0*/  ULDC.64 UR6, c[0x0][0x1b8] ;  /* 0x00006e0000067ab9 */ /* 0x000fe20000000a00 */
[----:B------:R-:W-:Y:S01]  /*81c0*/  IMAD.WIDE.U32 R12, R27, -0x326172a9, RZ ;  /* 0xcd9e8d571b0c7825 */ /* 0x000fe200078e00ff */
[----:B------:R-:W-:Y:S01]  /*81d0*/  UIMAD UR4, UR22, UR4, URZ ;  /* 0x00000004160472a4 */ /* 0x000fe2000f8e023f */
[----:B------:R-:W1:Y:S01]  /*81e0*/  LDC.U8 R252, c[0x0][0x2d8] ;  /* 0x0000b600fffc7b82 */ /* 0x000e620000000000 */
[----:B------:R-:W-:Y:S01]  /*81f0*/  UIMAD UR6, UR22, UR6, URZ ;  /* 0x00000006160672a4 */ /* 0x000fe2000f8e023f */
[----:B------:R-:W-:Y:S01]  /*8200*/  IMAD.WIDE.U32 R14, R25, -0x2daee0ad, RZ ;  /* 0xd2511f53190e7825 */ /* 0x000fe200078e00ff */
[----:B------:R-:W-:Y:S01]  /*8210*/  UIMAD UR4, UR23, UR5, UR4 ;  /* 0x00000005170472a4 */ /* 0x000fe2000f8e0204 */
[----:B------:R-:W-:Y:S01]  /*8220*/  LOP3.LUT R26, R13, R26, RZ, 0x3c, !PT ;  /* 0x0000001a0d1a7212 */ /* 0x000fe200078e3cff */
[----:B------:R-:W-:Y:S01]  /*8230*/  UIMAD UR6, UR23, UR7, UR6 ;  /* 0x00000007170672a4 */ /* 0x000fe2000f8e0206 */
[----:B------:R-:W-:Y:S01]  /*8240*/  IMAD.MOV.U32 R165, RZ, RZ, R0 ;  /* 0x000000ffffa57224 */ /* 0x000fe200078e0000 */
[----:B------:R-:W-:Y:S01]  /*8250*/  ISETP.GE.AND P3, PT, R251, c[0x0][0x220], PT ;  /* 0x00008800fb007a0c */ /* 0x000fe20003f66270 */
[----:B------:R-:W-:Y:S01]  /*8260*/  UIADD3 UR22, UR8, -0x2, URZ ;  /* 0xfffffffe08167890 */ /* 0x000fe2000fffe03f */
[----:B------:R-:W-:Y:S01]  /*8270*/  IMAD.U32 R5, RZ, RZ, UR4 ;  /* 0x00000004ff057e24 */ /* 0x000fe2000f8e00ff */
[----:B------:R-:W-:-:S02]  /*8280*/  ULDC.64 UR4, c[0x0][0x1a0] ;  /* 0x0000680000047ab9 */ /* 0x000fc40000000a00 */
[----:B------:R-:W-:Y:S02]  /*8290*/  UIADD3 UR8, UR8, -0x3, URZ ;  /* 0xfffffffd08087890 */ /* 0x000fe4000fffe03f */
[----:B------:R-:W-:Y:S01]  /*82a0*/  USHF.L.U64.HI UR23, UR4, 0x4, UR5 ;  /* 0x0000000404177899 */ /* 0x000fe20008010205 */
[----:B-1----:R-:W-:Y:S02]  /*82b0*/  PRMT R0, R252, 0x7054, R252 ;  /* 0x00007054fc007816 */ /* 0x002fe400000000fc */
[--C-:B--2---:R-:W-:Y:S01]  /*82c0*/  SHF.R.S32.HI R11, RZ, 0x1f, R244.reuse ;  /* 0x0000001fff0b7819 */ /* 0x104fe200000114f4 */
[----:B------:R-:W-:Y:S01]  /*82d0*/  IMAD.MOV.U32 R10, RZ, RZ, R244 ;  /* 0x000000ffff0a7224 */ /* 0x000fe200078e00f4 */
[----:B------:R-:W-:-:S03]  /*82e0*/  ISETP.GE.AND P4, PT, R244, c[0x0][0x220], PT ;  /* 0x00008800f4007a0c */ /* 0x000fc60003f86270 */
[----:B------:R-:W-:-:S04]  /*82f0*/  IMAD.WIDE.U32 R6, R4, c[0x0][0x1b0], R10 ;  /* 0x00006c0004067a25 */ /* 0x000fc800078e000a */
[----:B------:R-:W-:Y:S01]  /*8300*/  IMAD.WIDE.U32 R10, R3, c[0x0][0x1b8], R10 ;  /* 0x00006e00030a7a25 */ /* 0x000fe200078e000a */
[----:B------:R-:W-:Y:S01]  /*8310*/  IADD3 R6, P1, R6, UR26, RZ ;  /* 0x0000001a06067c10 */ /* 0x000fe2000ff3e0ff */
[----:B------:R-:W-:Y:S02]  /*8320*/  UMOV UR26, URZ ;  /* 0x0000003f001a7c82 */ /* 0x000fe40008000000 */
[----:B------:R-:W-:Y:S01]  /*8330*/  IMAD.U32 R3, RZ, RZ, UR6 ;  /* 0x00000006ff037e24 */ /* 0x000fe2000f8e00ff */
[----:B------:R-:W-:Y:S02]  /*8340*/  IADD3 R4, P0, R10, UR30, RZ ;  /* 0x0000001e0a047c10 */ /* 0x000fe4000ff1e0ff */
[----:B------:R-:W-:Y:S01]  /*8350*/  IADD3.X R5, R5, UR24, R7, P1, !PT ;  /* 0x0000001805057c10 */ /* 0x000fe20008ffe407 */
[----:B------:R-:W-:Y:S01]  /*8360*/  USHF.L.U32 UR24, UR4, 0x4, URZ ;  /* 0x0000000404187899 */ /* 0x000fe2000800063f */
[----:B------:R-:W-:Y:S02]  /*8370*/  LEA R10, P2, R6, c[0x0][0x168], 0x1 ;  /* 0x00005a00060a7a11 */ /* 0x000fe400078408ff */
[----:B------:R-:W-:-:S02]  /*8380*/  IADD3.X R3, R3, UR29, R11, P0, !PT ;  /* 0x0000001d03037c10 */ /* 0x000fc400087fe40b */
[----:B------:R-:W-:Y:S01]  /*8390*/  LEA R7, P1, R4, c[0x0][0x170], 0x1 ;  /* 0x00005c0004077a11 */ /* 0x000fe200078208ff */
[----:B------:R1:W-:Y:S01]  /*83a0*/  STL [R1+0x2c], R10 ;  /* 0x00002c0a01007387 */ /* 0x0003e20000100800 */
[----:B------:R-:W-:Y:S02]  /*83b0*/  LEA.HI.X R6, R6, c[0x0][0x16c], R5, 0x1, P2 ;  /* 0x00005b0006067a11 */ /* 0x000fe400010f0c05 */
[----:B------:R-:W-:Y:S01]  /*83c0*/  LEA.HI.X R5, R4, c[0x0][0x174], R3, 0x1, P1 ;  /* 0x00005d0004057a11 */ /* 0x000fe200008f0c03 */
[----:B------:R-:W-:Y:S01]  /*83d0*/  STL [R1+0x24], R7 ;  /* 0x0000240701007387 */ /* 0x000fe20000100800 */
[----:B------:R-:W-:Y:S01]  /*83e0*/  IADD3 R164, P0, R8, -0x80, RZ ;  /* 0xffffff8008a47810 */ /* 0x000fe20007f1e0ff */
[----:B-----5:R-:W-:Y:S01]  /*83f0*/  IMAD.MOV.U32 R4, RZ, RZ, R28 ;  /* 0x000000ffff047224 */ /* 0x020fe200078e001c */
[----:B------:R-:W-:Y:S01]  /*8400*/  IADD3 R8, P5, R28, 0x20, RZ ;  /* 0x000000201c087810 */ /* 0x000fe20007fbe0ff */
[----:B------:R2:W-:Y:S01]  /*8410*/  STL [R1+0x28], R6 ;  /* 0x0000280601007387 */ /* 0x0005e20000100800 */
[----:B------:R-:W-:Y:S01]  /*8420*/  IADD3.X R167, R9, -0x1, RZ, P0, !PT ;  /* 0xffffffff09a77810 */ /* 0x000fe200007fe4ff */
[----:B------:R-:W-:Y:S01]  /*8430*/  IMAD.MOV.U32 R3, RZ, RZ, R2 ;  /* 0x000000ffff037224 */ /* 0x000fe200078e0002 */
[----:B------:R-:W-:Y:S01]  /*8440*/  ISETP.GE.AND P2, PT, R250, c[0x0][0x220], PT ;  /* 0x00008800fa007a0c */ /* 0x000fe20003f46270 */
[----:B------:R3:W-:Y:S01]  /*8450*/  STL [R1+0x20], R5 ;  /* 0x0000200501007387 */ /* 0x0007e20000100800 */
[----:B------:R-:W-:-:S03]  /*8460*/  ISETP.GE.AND P1, PT, R249, c[0x0][0x220], PT ;  /* 0x00008800f9007a0c */ /* 0x000fc60003f26270 */
[----:B------:R-:W-:Y:S04]  /*8470*/  STL.64 [R1+0x40], R12 ;  /* 0x0000400c01007387 */ /* 0x000fe80000100a00 */
[----:B------:R-:W-:Y:S01]  /*8480*/  STL.64 [R1+0x48], R14 ;  /* 0x0000480e01007387 */ /* 0x000fe20000100a00 */
[C---:B-1----:R-:W-:Y:S02]  /*8490*/  IADD3 R10, P6, R28.reuse, 0x10, RZ ;  /* 0x000000101c0a7810 */ /* 0x042fe40007fde0ff */
[----:B--2---:R-:W-:Y:S02]  /*84a0*/  IADD3 R6, P0, R28, 0x30, RZ ;  /* 0x000000301c067810 */ /* 0x004fe40007f1e0ff */
[----:B---3--:R-:W-:-:S05]  /*84b0*/  SHF.R.S32.HI R5, RZ, 0x1f, R28 ;  /* 0x0000001fff057819 */ /* 0x008fca000001141c */
[--C-:B------:R-:W-:Y:S02]  /*84c0*/  IMAD.X R11, RZ, RZ, R5.reuse, P6 ;  /* 0x000000ffff0b7224 */ /* 0x100fe400030e0605 */
[--C-:B------:R-:W-:Y:S02]  /*84d0*/  IMAD.X R7, RZ, RZ, R5.reuse, P0 ;  /* 0x000000ffff077224 */ /* 0x100fe400000e0605 */
[----:B------:R-:W-:Y:S01]  /*84e0*/  IMAD.X R9, RZ, RZ, R5, P5 ;  /* 0x000000ffff097224 */ /* 0x000fe200028e0605 */
[----:B------:R-:W-:Y:S04]  /*84f0*/  STL.64 [R1+0x68], R10 ;  /* 0x0000680a01007387 */ /* 0x000fe80000100a00 */
[----:B------:R1:W-:Y:S04]  /*8500*/  STL.64 [R1+0x58], R6 ;  /* 0x0000580601007387 */ /* 0x0003e80000100a00 */
[----:B------:R2:W-:Y:S04]  /*8510*/  STL.64 [R1+0x60], R8 ;  /* 0x0000600801007387 */ /* 0x0005e80000100a00 */
[----:B------:R2:W-:Y:S01]  /*8520*/  STL.64 [R1+0x50], R4 ;  /* 0x0000500401007387 */ /* 0x0005e20000100a00 */
[----:B-1----:R-:W-:-:S05]  /*8530*/  IMAD.WIDE.U32 R6, R26, -0x2daee0ad, RZ ;  /* 0xd2511f531a067825 */ /* 0x002fca00078e00ff */
[----:B------:R2:W-:Y:S01]  /*8540*/  STL.64 [R1+0x38], R6 ;  /* 0x0000380601007387 */ /* 0x0005e20000100a00 */
[----:B------:R-:W-:Y:S05]  /*8550*/  BRA `(.L_x_777) ;  /* 0x000006e000007947 */ /* 0x000fea0003800000 */
.L_x_779:
        /* <DEDUP_REMOVED lines=15> */
[C---:B------:R-:W-:Y:S04]  /*8650*/  @!P4 LEA R168, P0, R167.reuse, c[0x0][0x168], 0x1 ;  /* 0x00005a00a7a8ca11 */ /* 0x040fe800078008ff */
[C---:B------:R-:W-:Y:S02]  /*8660*/  @!P4 LEA.HI.X R169, R167.reuse, c[0x0][0x16c], R2, 0x1, P0 ;  /* 0x00005b00a7a9ca11 */ /* 0x040fe400000f0c02 */
[----:B------:R-:W-:Y:S03]  /*8670*/  IADD3 R167, P5, R167, UR11, RZ ;  /* 0x0000000ba7a77c10 */ /* 0x000fe6000ffbe0ff */
[----:B------:R-:W-:Y:S01]  /*8680*/  @!PT LDS RZ, [RZ] ;  /* 0x00000000fffff984 */ /* 0x000fe20000000800 */
[----:B------:R-:W-:Y:S01]  /*8690*/  @!PT LDS RZ, [RZ] ;  /* 0x00000000fffff984 */ /* 0x000fe20000000800 */
[----:B------:R-:W-:Y:S01]  /*86a0*/  @!PT LDS RZ, [RZ] ;  /* 0x00000000fffff984 */ /* 0x000fe20000000800 */
[----:B------:R2:W-:Y:S01]  /*86b0*/  @!P4 LDGSTS.E.BYPASS.LTC128B.128 [R248+0x8000], [R168.64] ;  /* 0x08000000a8f8cfae */ /* 0x0005e2000b901d50 */
        /* <DEDUP_REMOVED lines=8> */
[----:B------:R-:W-:Y:S03]  /*8740*/  IADD3 R167, P0, R167, UR11, RZ ;  /* 0x0000000ba7a77c10 */ /* 0x000fe6000ff1e0ff */
[----:B------:R1:W-:Y:S01]  /*8750*/  @P2 STS.128 [R248+0xc000], RZ ;  /* 0x00c000fff8002388 */ /* 0x0003e20000000c00 */
[----:B------:R-:W-:Y:S02]  /*8760*/  IADD3.X R2, R2, UR9, RZ, P0, !PT ;  /* 0x0000000902027c10 */ /* 0x000fe400087fe4ff */
[C---:B------:R-:W-:Y:S01]  /*8770*/  IADD3 R0, P5, R167.reuse, UR11, RZ ;  /* 0x0000000ba7007c10 */ /* 0x040fe2000ffbe0ff */
[----:B------:R-:W-:Y:S01]  /*8780*/  @!PT LDS RZ, [RZ] ;  /* 0x00000000fffff984 */ /* 0x000fe20000000800 */
[----:B------:R-:W-:Y:S01]  /*8790*/  @!PT LDS RZ, [RZ] ;  /* 0x00000000fffff984 */ /* 0x000fe20000000800 */
[----:B------:R-:W-:Y:S01]  /*87a0*/  @!PT LDS RZ, [RZ] ;  /* 0x00000000fffff984 */ /* 0x000fe20000000800 */
[----:B------:R1:W-:Y:S03]  /*87b0*/  @!P2 LDGSTS.E.BYPASS.LTC128B.128 [R248+0xc000], [R176.64+0x100] ;  /* 0x0c000100b0f8afae */ /* 0x0003e6000b901d50 */
[----:B------:R-:W-:Y:S01]  /*87c0*/  @!P4 LEA R166, P0, R0, c[0x0][0x168], 0x1 ;  /* 0x00005a0000a6ca11 */ /* 0x000fe200078008ff */
[----:B------:R1:W-:Y:S04]  /*87d0*/  @P1 STS.128 [R248+0xe000], RZ ;  /* 0x00e000fff8001388 */ /* 0x0003e80000000c00 */
[----:B------:R-:W-:Y:S01]  /*87e0*/  @!PT LDS RZ, [RZ] ;  /* 0x00000000fffff984 */ /* 0x000fe20000000800 */
[----:B------:R-:W-:Y:S01]  /*87f0*/  @!PT LDS RZ, [RZ] ;  /* 0x00000000fffff984 */ /* 0x000fe20000000800 */
[----:B------:R-:W-:Y:S01]  /*8800*/  @!PT LDS RZ, [RZ] ;  /* 0x00000000fffff984 */ /* 0x000fe20000000800 */
[----:B------:R1:W-:Y:S01]  /*8810*/  @!P1 LDGSTS.E.BYPASS.LTC128B.128 [R248+0xe000], [R176.64+0x180] ;  /* 0x0e000180b0f89fae */ /* 0x0003e2000b901d50 */
[C---:B--2---:R-:W-:Y:S03]  /*8820*/  @!P4 LEA R168, P6, R167.reuse, c[0x0][0x168], 0x1 ;  /* 0x00005a00a7a8ca11 */ /* 0x044fe600078c08ff */
[----:B------:R1:W-:Y:S01]  /*8830*/  @P4 STS.128 [R248+0x8800], RZ ;  /* 0x008800fff8004388 */ /* 0x0003e20000000c00 */
[----:B------:R-:W-:Y:S03]  /*8840*/  @!P4 LEA.HI.X R169, R167, c[0x0][0x16c], R2, 0x1, P6 ;  /* 0x00005b00a7a9ca11 */ /* 0x000fe600030f0c02 */
[----:B------:R-:W-:Y:S01]  /*8850*/  @!PT LDS RZ, [RZ] ;  /* 0x00000000fffff984 */ /* 0x000fe20000000800 */
[----:B------:R-:W-:Y:S01]  /*8860*/  @!PT LDS RZ, [RZ] ;  /* 0x00000000fffff984 */ /* 0x000fe20000000800 */
[----:B------:R-:W-:Y:S01]  /*8870*/  @!PT LDS RZ, [RZ] ;  /* 0x00000000fffff984 */ /* 0x000fe20000000800 */
[----:B------:R1:W-:Y:S01]  /*8880*/  @!P4 LDGSTS.E.BYPASS.LTC128B.128 [R248+0x8800], [R170.64] ;  /* 0x08800000aaf8cfae */ /* 0x0003e2000b901d50 */
[----:B------:R-:W-:Y:S03]  /*8890*/  IADD3.X R167, R2, UR9, RZ, P5, !PT ;  /* 0x0000000902a77c10 */ /* 0x000fe6000affe4ff */
        /* <DEDUP_REMOVED lines=58> */
.L_x_777:
[----:B------:R-:W3:Y:S01]  /*8c40*/  LDL.64 R10, [R1] ;  /* 0x00000000010a7983 */ /* 0x000ee20000100a00 */
[----:B------:R-:W-:Y:S01]  /*8c50*/  UIADD3 UR25, UR22, -UR26, URZ ;  /* 0x8000001a16197290 */ /* 0x000fe2000fffe03f */
[----:B------:R-:W-:Y:S04]  /*8c60*/  DEPBAR.LE SB0, 0x0 ;  /* 0x000080000000791a */ /* 0x000fe80000000000 */
[----:B--2---:R-:W2:Y:S01]  /*8c70*/  LDL.64 R4, [R1+0x50] ;  /* 0x0000500001047983 */ /* 0x004ea20000100a00 */
[----:B------:R-:W-:Y:S01]  /*8c80*/  USHF.R.S32.HI UR6, URZ, 0x1f, UR25 ;  /* 0x0000001f3f067899 */ /* 0x000fe20008011419 */
[----:B------:R-:W-:Y:S01]  /*8c90*/  IMAD.U32 R34, RZ, RZ, UR25 ;  /* 0x00000019ff227e24 */ /* 0x000fe2000f8e00ff */
[----:B------:R-:W-:Y:S01]  /*8ca0*/  UIMAD.WIDE.U32 UR28, UR25, UR4, URZ ;  /* 0x00000004191c72a5 */ /* 0x000fe2000f8e003f */
[----:B------:R-:W4:Y:S01]  /*8cb0*/  LDL R9, [R1+0x24] ;  /* 0x0000240001097983 */ /* 0x000f220000100800 */
[----:B------:R-:W-:Y:S01]  /*8cc0*/  UIMAD UR6, UR6, UR4, URZ ;  /* 0x00000004060672a4 */ /* 0x000fe2000f8e023f */
[----:B------:R-:W-:Y:S01]  /*8cd0*/  IMAD.U32 R33, RZ, RZ, UR25 ;  /* 0x00000019ff217e24 */ /* 0x000fe2000f8e00ff */
[----:B------:R-:W-:Y:S01]  /*8ce0*/  MOV R0, UR25 ;  /* 0x0000001900007c02 */ /* 0x000fe20008000f00 */
[----:B------:R-:W3:Y:S01]  /*8cf0*/  LDL.64 R16, [R1+0x68] ;  /* 0x0000680001107983 */ /* 0x000ee20000100a00 */
[----:B------:R-:W-:Y:S01]  /*8d00*/  UIMAD UR6, UR25, UR5, UR6 ;  /* 0x00000005190672a4 */ /* 0x000fe2000f8e0206 */
[----:B------:R-:W-:Y:S01]  /*8d10*/  IMAD.U32 R2, RZ, RZ, UR25 ;  /* 0x00000019ff027e24 */ /* 0x000fe2000f8e00ff */
[----:B------:R-:W-:Y:S01]  /*8d20*/  UISETP.GE.AND UP0, UPT, UR25, 0x1, UPT ;  /* 0x000000011900788c */ /* 0x000fe2000bf06270 */
[----:B------:R-:W4:Y:S01]  /*8d30*/  LDL R8, [R1+0x20] ;  /* 0x0000200001087983 */ /* 0x000f220000100800 */
[----:B------:R-:W-:Y:S01]  /*8d40*/  IMAD.U32 R31, RZ, RZ, UR25 ;  /* 0x00000019ff1f7e24 */ /* 0x000fe2000f8e00ff */
[----:B------:R-:W-:Y:S01]  /*8d50*/  UIADD3 UR6, UR29, UR6, URZ ;  /* 0x000000061d067290 */ /* 0x000fe2000fffe03f */
[----:B------:R-:W-:Y:S01]  /*8d60*/  IMAD.U32 R29, RZ, RZ, UR25 ;  /* 0x00000019ff1d7e24 */ /* 0x000fe2000f8e00ff */
[----:B------:R-:W4:Y:S01]  /*8d70*/  LDL.64 R20, [R1+0x58] ;  /* 0x0000580001147983 */ /* 0x000f220000100a00 */
[----:B------:R-:W-:Y:S02]  /*8d80*/  IMAD.U32 R30, RZ, RZ, UR25 ;  /* 0x00000019ff1e7e24 */ /* 0x000fe4000f8e00ff */
[----:B------:R-:W-:Y:S01]  /*8d90*/  IMAD.U32 R6, RZ, RZ, UR28 ;  /* 0x0000001cff067e24 */ /* 0x000fe2000f8e00ff */
[----:B------:R1:W-:Y:S01]  /*8da0*/  STL.64 [R1+0x78], R36 ;  /* 0x0000782401007387 */ /* 0x0003e20000100a00 */
[----:B------:R-:W-:Y:S02]  /*8db0*/  IMAD.U32 R166, RZ, RZ, UR25 ;  /* 0x00000019ffa67e24 */ /* 0x000fe4000f8e00ff */
[----:B------:R-:W-:Y:S01]  /*8dc0*/  IMAD.U32 R7, RZ, RZ, UR29 ;  /* 0x0000001dff077e24 */ /* 0x000fe2000f8e00ff */
[----:B------:R-:W-:Y:S06]  /*8dd0*/  BAR.SYNC.DEFER_BLOCKING 0x0 ;  /* 0x0000000000007b1d */ /* 0x000fec0000010000 */
[----:B------:R-:W-:Y:S04]  /*8de0*/  @P4 STS.128 [R248+0x10000], RZ ;  /* 0x010000fff8004388 */ /* 0x000fe80000000c00 */
[----:B-1----:R-:W4:Y:S01]  /*8df0*/  LDL.64 R36, [R1+0x60] ;  /* 0x0000600001247983 */ /* 0x002f220000100a00 */
[----:B--2---:R-:W-:Y:S04]  /*8e00*/  LEA R182, P6, R34, R4, 0x6 ;  /* 0x0000000422b67211 */ /* 0x004fe800078c30ff */
[----:B------:R-:W-:Y:S02]  /*8e10*/  LEA.HI.X.SX32 R183, R33, R5, 0x6, P6 ;  /* 0x0000000521b77211 */ /* 0x000fe400030f36ff */
[----:B---3--:R-:W-:Y:S04]  /*8e20*/  LEA R178, P5, R31, R16, 0x6 ;  /* 0x000000101fb27211 */ /* 0x008fe800078a30ff */
[----:B------:R-:W-:Y:S02]  /*8e30*/  LEA.HI.X.SX32 R179, R30, R17, 0x6, P5 ;  /* 0x000000111eb37211 */ /* 0x000fe400028f36ff */
[----:B------:R-:W-:Y:S01]  /*8e40*/  MOV R30, UR6 ;  /* 0x00000006001e7c02 */ /* 0x000fe20008000f00 */
[----:B------:R-:W-:Y:S01]  /*8e50*/  UIADD3 UR6, UR8, -UR26, URZ ;  /* 0x8000001a08067290 */ /* 0x000fe2000fffe03f */
[----:B----4-:R-:W-:Y:S04]  /*8e60*/  LEA R186, P5, R0, R20, 0x6 ;  /* 0x0000001400ba7211 */ /* 0x010fe800078a30ff */
[----:B------:R-:W-:Y:S01]  /*8e70*/  LEA.HI.X.SX32 R187, R166, R21, 0x6, P5 ;  /* 0x00000015a6bb7211 */ /* 0x000fe200028f36ff */
[C---:B------:R-:W-:Y:S04]  /*8e80*/  IMAD.WIDE.U32 R32, R186.reuse, c[0x0][0x1a0], RZ ;  /* 0x00006800ba207a25 */ /* 0x040fe800078e00ff */
[----:B------:R-:W-:Y:S04]  /*8e90*/  IMAD R166, R187, c[0x0][0x1a0], RZ ;  /* 0x00006800bba67a24 */ /* 0x000fe800078e02ff */
[----:B------:R-:W-:Y:S04]  /*8ea0*/  IMAD R166, R186, c[0x0][0x1a4], R166 ;  /* 0x00006900baa67a24 */ /* 0x000fe800078e02a6 */
[----:B------:R-:W-:Y:S01]  /*8eb0*/  IMAD.IADD R166, R33, 0x1, R166 ;  /* 0x0000000121a67824 */ /* 0x000fe200078e02a6 */
[----:B------:R-:W-:Y:S02]  /*8ec0*/  LEA R34, P0, R2, R36, 0x6 ;  /* 0x0000002402227211 */ /* 0x000fe400078030ff */
[----:B------:R-:W-:Y:S01]  /*8ed0*/  LEA R2, P6, R6, R10, 0x6 ;  /* 0x0000000a06027211 */ /* 0x000fe200078c30ff */
[----:B------:R-:W-:Y:S01]  /*8ee0*/  IMAD.WIDE.U32 R10, R178, c[0x0][0x1a0], RZ ;  /* 0x00006800b20a7a25 */ /* 0x000fe200078e00ff */
[----:B------:R-:W-:Y:S02]  /*8ef0*/  LEA.HI.X.SX32 R35, R29, R37, 0x6, P0 ;  /* 0x000000251d237211 */ /* 0x000fe400000f36ff */
[----:B------:R-:W-:Y:S01]  /*8f00*/  LEA.HI.X R0, R6, R247, R30, 0x6, P6 ;  /* 0x000000f706007211 */ /* 0x000fe200030f341e */
[----:B------:R-:W-:Y:S02]  /*8f10*/  IMAD R29, R183, c[0x0][0x1a0], RZ ;  /* 0x00006800b71d7a24 */ /* 0x000fe400078e02ff */
[C---:B------:R-:W-:Y:S04]  /*8f20*/  IMAD.WIDE.U32 R6, R182.reuse, c[0x0][0x1a0], RZ ;  /* 0x00006800b6067a25 */ /* 0x040fe800078e00ff */
[----:B------:R-:W-:Y:S01]  /*8f30*/  IMAD R29, R182, c[0x0][0x1a4], R29 ;  /* 0x00006900b61d7a24 */ /* 0x000fe200078e021d */
[-C--:B------:R-:W-:Y:S01]  /*8f40*/  LEA R182, P6, R6, R9.reuse, 0x1 ;  /* 0x0000000906b67211 */ /* 0x080fe200078c08ff */
[----:B------:R-:W-:Y:S02]  /*8f50*/  IMAD R30, R179, c[0x0][0x1a0], RZ ;  /* 0x00006800b31e7a24 */ /* 0x000fe400078e02ff */
[----:B------:R-:W-:Y:S02]  /*8f60*/  IMAD.IADD R29, R7, 0x1, R29 ;  /* 0x00000001071d7824 */ /* 0x000fe400078e021d */
[----:B------:R-:W-:Y:S02]  /*8f70*/  IMAD R31, R35, c[0x0][0x1a0], RZ ;  /* 0x00006800231f7a24 */ /* 0x000fe400078e02ff */
[----:B------:R-:W-:Y:S01]  /*8f80*/  IMAD R30, R178, c[0x0][0x1a4], R30 ;  /* 0x00006900b21e7a24 */ /* 0x000fe200078e021e */
[-C--:B------:R-:W-:Y:S01]  /*8f90*/  LEA.HI.X R183, R6, R8.reuse, R29, 0x1, P6 ;  /* 0x0000000806b77211 */ /* 0x080fe200030f0c1d */
[----:B------:R-:W-:Y:S01]  /*8fa0*/  IMAD R31, R34, c[0x0][0x1a4], R31 ;  /* 0x00006900221f7a24 */ /* 0x000fe200078e021f */
[----:B------:R-:W-:Y:S01]  /*8fb0*/  @!P4 LEA R186, P6, R2, c[0x0][0x170], 0x1 ;  /* 0x00005c0002baca11 */ /* 0x000fe200078c08ff */
[----:B------:R-:W-:Y:S01]  /*8fc0*/  IMAD.WIDE.U32 R14, R34, c[0x0][0x1a0], RZ ;  /* 0x00006800220e7a25 */ /* 0x000fe200078e00ff */
[-C--:B------:R-:W-:Y:S02]  /*8fd0*/  LEA R178, P5, R10, R9.reuse, 0x1 ;  /* 0x000000090ab27211 */ /* 0x080fe400078a08ff */
[----:B------:R-:W-:Y:S01]  /*8fe0*/  @!P4 LEA.HI.X R187, R2, c[0x0][0x174], R0, 0x1, P6 ;  /* 0x00005d0002bbca11 */ /* 0x000fe200030f0c00 */
[----:B------:R-:W-:Y:S01]  /*8ff0*/  IMAD.IADD R30, R11, 0x1, R30 ;  /* 0x000000010b1e7824 */ /* 0x000fe200078e021e */
[-C--:B------:R-:W-:Y:S01]  /*9000*/  LEA R34, P0, R14, R9.reuse, 0x1 ;  /* 0x000000090e227211 */ /* 0x080fe200078008ff */
[----:B------:R-:W-:Y:S02]  /*9010*/  IMAD.IADD R31, R15, 0x1, R31 ;  /* 0x000000010f1f7824 */ /* 0x000fe400078e021f */
[----:B------:R-:W-:Y:S01]  /*9020*/  @!PT LDS RZ, [RZ] ;  /* 0x00000000fffff984 */ /* 0x000fe20000000800 */
[----:B------:R-:W-:Y:S01]  /*9030*/  @!PT LDS RZ, [RZ] ;  /* 0x00000000fffff984 */ /* 0x000fe20000000800 */
[----:B------:R-:W-:Y:S01]  /*9040*/  @!PT LDS RZ, [RZ] ;  /* 0x00000000fffff984 */ /* 0x000fe20000000800 */
[----:B------:R1:W-:Y:S01]  /*9050*/  @!P4 LDGSTS.E.BYPASS.LTC128B.128 [R248+0x10000], [R186.64] ;  /* 0x10000000baf8cfae */ /* 0x0003e2000b901d50 */
[-C--:B------:R-:W-:Y:S02]  /*9060*/  LEA.HI.X R179, R10, R8.reuse, R30, 0x1, P5 ;  /* 0x000000080ab37211 */ /* 0x080fe400028f0c1e */
[-C--:B------:R-:W-:Y:S01]  /*9070*/  LEA.HI.X R35, R14, R8.reuse, R31, 0x1, P0 ;  /* 0x000000080e237211 */ /* 0x080fe200000f0c1f */
[----:B------:R-:W-:Y:S01]  /*9080*/  @P3 STS.128 [R248+0x12000], RZ ;  /* 0x012000fff8003388 */ /* 0x000fe20000000c00 */
[----:B------:R-:W-:Y:S02]  /*9090*/  LEA R30, P0, R32, R9, 0x1 ;  /* 0x00000009201e7211 */ /* 0x000fe400078008ff */
[----:B------:R-:W-:Y:S01]  /*90a0*/  IADD3 R29, P5, R2, UR24, RZ ;  /* 0x00000018021d7c10 */ /* 0x000fe2000ffbe0ff */
[----:B------:R-:W-:Y:S01]  /*90b0*/  @!PT LDS RZ, [RZ] ;  /* 0x00000000fffff984 */ /* 0x000fe20000000800 */
[----:B------:R-:W-:Y:S01]  /*90c0*/  @!PT LDS RZ, [RZ] ;  /* 0x00000000fffff984 */ /* 0x000fe20000000800 */
[----:B------:R-:W-:Y:S01]  /*90d0*/  @!PT LDS RZ, [RZ] ;  /* 0x00000000fffff984 */ /* 0x000fe20000000800 */
[----:B------:R2:W-:Y:S01]  /*90e0*/  @!P3 LDGSTS.E.BYPASS.LTC128B.128 [R248+0x12000], [R182.64+0x80] ;  /* 0x12000080b6f8bfae */ /* 0x0005e2000b901d50 */
[----:B------:R-:W-:Y:S02]  /*90f0*/  LEA.HI.X R31, R32, R8, R166, 0x1, P0 ;  /* 0x00000008201f7211 */ /* 0x000fe400000f0ca6 */
[C---:B------:R-:W-:Y:S01]  /*9100*/  @!P4 LEA R32, P6, R29.reuse, c[0x0][0x170], 0x1 ;  /* 0x00005c001d20ca11 */ /* 0x040fe200078c08ff */
[----:B------:R-:W-:Y:S01]  /*9110*/  @P2 STS.128 [R248+0x14000], RZ ;  /* 0x014000fff8002388 */ /* 0x000fe20000000c00 */
[----:B------:R-:W-:Y:S02]  /*9120*/  IADD3.X R2, R0, UR23, RZ, P5, !PT ;  /* 0x0000001700027c10 */ /* 0x000fe4000affe4ff */
[C---:B------:R-:W-:Y:S01]  /*9130*/  IADD3 R166, P0, R29.reuse, UR24, RZ ;  /* 0x000000181da67c10 */ /* 0x040fe2000ff1e0ff */
[----:B------:R-:W-:Y:S01]  /*9140*/  @!PT LDS RZ, [RZ] ;  /* 0x00000000fffff984 */ /* 0x000fe20000000800 */
[----:B------:R-:W-:Y:S01]  /*9150*/  @!PT LDS RZ, [RZ] ;  /* 0x00000000fffff984 */ /* 0x000fe20000000800 */
[----:B------:R-:W-:Y:S01]  /*9160*/  @!PT LDS RZ, [RZ] ;  /* 0x00000000fffff984 */ /* 0x000fe20000000800 */
[----:B------:R2:W-:Y:S01]  /*9170*/  @!P2 LDGSTS.E.BYPASS.LTC128B.128 [R248+0x14000], [R182.64+0x100] ;  /* 0x14000100b6f8afae */ /* 0x0005e2000b901d50 */
[----:B------:R-:W-:Y:S02]  /*9180*/  @!P4 LEA.HI.X R33, R29, c[0x0][0x174], R2, 0x1, P6 ;  /* 0x00005d001d21ca11 */ /* 0x000fe400030f0c02 */
[----:B------:R-:W-:Y:S01]  /*9190*/  @!P4 LEA R6, P6, R166, c[0x0][0x170], 0x1 ;  /* 0x00005c00a606ca11 */ /* 0x000fe200078c08ff */
        /* <DEDUP_REMOVED lines=8> */
[C---:B------:R-:W-:Y:S01]  /*9220*/  @!P4 LEA R28, P0, R0.reuse, c[0x0][0x170], 0x1 ;  /* 0x00005c00001cca11 */ /* 0x040fe200078008ff */
[----:B------:R-:W-:Y:S01]  /*9230*/  @P4 STS.128 [R248+0x10800], RZ ;  /* 0x010800fff8004388 */ /* 0x000fe20000000c00 */
[----:B------:R-:W-:Y:S03]  /*9240*/  IADD3.X R2, R29, UR23, RZ, P5, !PT ;  /* 0x000000171d027c10 */ /* 0x000fe6000affe4ff */
[----:B------:R-:W-:Y:S01]  /*9250*/  @!PT LDS RZ, [RZ] ;  /* 0x00000000fffff984 */ /* 0x000fe20000000800 */
[----:B------:R-:W-:Y:S01]  /*9260*/  @!PT LDS RZ, [RZ] ;  /* 0x00000000fffff984 */ /* 0x000fe20000000800 */
[----:B------:R-:W-:Y:S01]  /*9270*/  @!PT LDS RZ, [RZ] ;  /* 0x00000000fffff984 */ /* 0x000fe20000000800 */
[----:B------:R3:W-:Y:S01]  /*9280*/  @!P4 LDGSTS.E.BYPASS.LTC128B.128 [R248+0x10800], [R32.64] ;  /* 0x1080000020f8cfae */ /* 0x0007e2000b901d50 */
        /* <DEDUP_REMOVED lines=16> */
[----:B------:R4:W-:Y:S01]  /*9390*/  @!P1 LDGSTS.E.BYPASS.LTC128B.128 [R248+0x16800], [R178.64+0x180] ;  /* 0x16800180b2f89fae */ /* 0x0009e2000b901d50 */
[----:B---3--:R-:W-:Y:S03]  /*93a0*/  MOV R32, R4 ;  /* 0x0000000400207202 */ /* 0x008fe60000000f00 */
[----:B------:R-:W-:Y:S01]  /*93b0*/  @P4 STS.128 [R248+0x11000], RZ ;  /* 0x011000fff8004388 */ /* 0x000fe20000000c00 */
[----:B------:R-:W-:Y:S03]  /*93c0*/  IMAD.MOV.U32 R33, RZ, RZ, R5 ;  /* 0x000000ffff217224 */ /* 0x000fe600078e0005 */
        /* <DEDUP_REMOVED lines=41> */
[----:B----4-:R-:W4:Y:S04]  /*9660*/  LDSM.16.M88.4 R176, [R213+0x8800] ;  /* 0x00880000d5b0783b */ /* 0x010f280000000200 */
[----:B--2---:R-:W2:Y:S04]  /*9670*/  LDSM.16.M88.4 R180, [R213+0x9000] ;  /* 0x00900000d5b4783b */ /* 0x004ea80000000200 */
[----:B------:R-:W0:Y:S04]  /*9680*/  LDGDEPBAR ;  /* 0x00000000000079af */ /* 0x000e280000000000 */
[----:B-1----:R-:W1:Y:S01]  /*9690*/  LDSM.16.M88.4 R184, [R213+0x9800] ;  /* 0x00980000d5b8783b */ /* 0x002e620000000200 */
[C---:B---3--:R-:W-:Y:S08]  /*96a0*/  HMMA.16816.F32 R4, R168.reuse, R172, RZ ;  /* 0x000000aca804723c */ /* 0x048ff000000018ff */
[C---:B------:R-:W-:Y:S01]  /*96b0*/  HMMA.16816.F32 R8, R168.reuse, R174, RZ ;  /* 0x000000aea808723c */ /* 0x040fe200000018ff */
[----:B------:R-:W-:Y:S07]  /*96c0*/  LDSM.16.M88.4 R172, [R212] ;  /* 0x00000000d4ac783b */ /* 0x000fee0000000200 */
[C---:B----4-:R-:W-:Y:S07]  /*96d0*/  HMMA.16816.F32 R12, R168.reuse, R176, RZ ;  /* 0x000000b0a80c723c */ /* 0x050fee00000018ff */
[----:B------:R-:W-:Y:S02]  /*96e0*/  IMAD.MOV.U32 R176, RZ, RZ, R16 ;  /* 0x000000ffffb07224 */ /* 0x000fe400078e0010 */
[----:B------:R-:W-:Y:S02]  /*96f0*/  IMAD.MOV.U32 R177, RZ, RZ, R17 ;  /* 0x000000ffffb17224 */ /* 0x000fe400078e0011 */
[C---:B------:R-:W-:Y:S07]  /*9700*/  HMMA.16816.F32 R16, R168.reuse, R178, RZ ;  /* 0x000000b2a810723c */ /* 0x040fee00000018ff */
[----:B------:R-:W-:Y:S01]  /*9710*/  IMAD.MOV.U32 R178, RZ, RZ, R20 ;  /* 0x000000ffffb27224 */ /* 0x000fe200078e0014 */
[----:B------:R-:W-:Y:S02]  /*9720*/  MOV R179, R21 ;  /* 0x0000001500b37202 */ /* 0x000fe40000000f00 */
[C---:B--2---:R-:W-:Y:S01]  /*9730*/  HMMA.16816.F32 R20, R168.reuse, R180, RZ ;  /* 0x000000b4a814723c */ /* 0x044fe200000018ff */
[----:B------:R-:W2:Y:S07]  /*9740*/  LDL R181, [R1+0x2c] ;  /* 0x00002c0001b57983 */ /* 0x000eae0000100800 */
[C---:B------:R-:W-:Y:S07]  /*9750*/  HMMA.16816.F32 R24, R168.reuse, R182, RZ ;  /* 0x000000b6a818723c */ /* 0x040fee00000018ff */
[----:B------:R-:W-:Y:S01]  /*9760*/  IMAD.MOV.U32 R182, RZ, RZ, R32 ;  /* 0x000000ffffb67224 */ /* 0x000fe200078e0020 */
[C---:B-1----:R-:W-:Y:S01]  /*9770*/  HMMA.16816.F32 R28, R168.reuse, R184, RZ ;  /* 0x000000b8a81c723c */ /* 0x042fe200000018ff */
[----:B------:R-:W-:Y:S01]  /*9780*/  IMAD.MOV.U32 R183, RZ, RZ, R33 ;  /* 0x000000ffffb77224 */ /* 0x000fe200078e0021 */
[----:B------:R-:W3:Y:S06]  /*9790*/  LDL R185, [R1+0x28] ;  /* 0x0000280001b97983 */ /* 0x000eec0000100800 */
[----:B------:R-:W-:Y:S01]  /*97a0*/  HMMA.16816.F32 R32, R168, R186, RZ ;  /* 0x000000baa820723c */ /* 0x000fe200000018ff */
[----:B------:R-:W1:Y:S06]  /*97b0*/  LDSM.16.M88.4 R168, [R211] ;  /* 0x00000000d3a8783b */ /* 0x000e6c0000000200 */
[----:B------:R-:W-:Y:S02]  /*97c0*/  IMAD.MOV.U32 R186, RZ, RZ, R182 ;  /* 0x000000ffffba7224 */ /* 0x000fe400078e00b6 */
[----:B------:R-:W-:Y:S03]  /*97d0*/  IMAD.MOV.U32 R187, RZ, RZ, R183 ;  /* 0x000000ffffbb7224 */ /* 0x000fe600078e00b7 */
[C---:B------:R-:W-:Y:S04]  /*97e0*/  LEA R182, P5, R0.reuse, R186, 0x6 ;  /* 0x000000ba00b67211 */ /* 0x040fe800078a30ff */
[----:B------:R-:W-:Y:S01]  /*97f0*/  LEA.HI.X.SX32 R183, R0, R187, 0x6, P5 ;  /* 0x000000bb00b77211 */ /* 0x000fe200028f36ff */
[C---:B------:R-:W-:Y:S04]  /*9800*/  IMAD.WIDE.U32 R186, R182.reuse, c[0x0][0x198], RZ ;  /* 0x00006600b6ba7a25 */ /* 0x040fe800078e00ff */
[----:B------:R-:W-:Y:S04]  /*9810*/  IMAD R166, R183, c[0x0][0x198], RZ ;  /* 0x00006600b7a67a24 */ /* 0x000fe800078e02ff */
[----:B------:R-:W-:Y:S04]  /*9820*/  IMAD R166, R182, c[0x0][0x19c], R166 ;  /* 0x00006700b6a67a24 */ /* 0x000fe800078e02a6 */
[----:B------:R-:W-:Y:S01]  /*9830*/  IMAD.IADD R166, R187, 0x1, R166 ;  /* 0x00000001bba67824 */ /* 0x000fe200078e02a6 */
[C---:B-1----:R-:W-:Y:S08]  /*9840*/  HMMA.16816.F32 R4, R172.reuse, R168, R4 ;  /* 0x000000a8ac04723c */ /* 0x042ff00000001804 */
[C---:B------:R-:W-:Y:S01]  /*9850*/  HMMA.16816.F32 R8, R172.reuse, R170, R8 ;  /* 0x000000aaac08723c */ /* 0x040fe20000001808 */
[----:B------:R-:W1:Y:S07]  /*9860*/  LDSM.16.M88.4 R168, [R203] ;  /* 0x00000000cba8783b */ /* 0x000e6e0000000200 */
[C---:B-1----:R-:W-:Y:S08]  /*9870*/  HMMA.16816.F32 R12, R172.reuse, R168, R12 ;  /* 0x000000a8ac0c723c */ /* 0x042ff0000000180c */
[C---:B------:R-:W-:Y:S01]  /*9880*/  HMMA.16816.F32 R16, R172.reuse, R170, R16 ;  /* 0x000000aaac10723c */ /* 0x040fe20000001810 */
[----:B------:R-:W1:Y:S07]  /*9890*/  LDSM.16.M88.4 R168, [R202] ;  /* 0x00000000caa8783b */ /* 0x000e6e0000000200 */
[C---:B-1----:R-:W-:Y:S08]  /*98a0*/  HMMA.16816.F32 R20, R172.reuse, R168, R20 ;  /* 0x000000a8ac14723c */ /* 0x042ff00000001814 */
[C---:B------:R-:W-:Y:S01]  /*98b0*/  HMMA.16816.F32 R24, R172.reuse, R170, R24 ;  /* 0x000000aaac18723c */ /* 0x040fe20000001818 */
[----:B------:R-:W1:Y:S07]  /*98c0*/  LDSM.16.M88.4 R168, [R201] ;  /* 0x00000000c9a8783b */ /* 0x000e6e0000000200 */
[C---:B-1----:R-:W-:Y:S08]  /*98d0*/  HMMA.16816.F32 R28, R172.reuse, R168, R28 ;  /* 0x000000a8ac1c723c */ /* 0x042ff0000000181c */
[----:B------:R-:W-:Y:S01]  /*98e0*/  HMMA.16816.F32 R32, R172, R170, R32 ;  /* 0x000000aaac20723c */ /* 0x000fe20000001820 */
[----:B------:R-:W-:Y:S04]  /*98f0*/  LDSM.16.M88.4 R168, [R210] ;  /* 0x00000000d2a8783b */ /* 0x000fe80000000200 */
[----:B------:R-:W1:Y:S03]  /*9900*/  LDSM.16.M88.4 R172, [R207+0x8000] ;  /* 0x00800000cfac783b */ /* 0x000e660000000200 */
[C---:B-1----:R-:W-:Y:S08]  /*9910*/  HMMA.16816.F32 R4, R168.reuse, R172, R4 ;  /* 0x000000aca804723c */ /* 0x042ff00000001804 */
[C---:B------:R-:W-:Y:S01]  /*9920*/  HMMA.16816.F32 R8, R168.reuse, R174, R8 ;  /* 0x000000aea808723c */ /* 0x040fe20000001808 */
[----:B------:R-:W1:Y:S07]  /*9930*/  LDSM.16.M88.4 R172, [R207+0x8800] ;  /* 0x00880000cfac783b */ /* 0x000e6e0000000200 */
[C---:B-1----:R-:W-:Y:S08]  /*9940*/  HMMA.16816.F32 R12, R168.reuse, R172, R12 ;  /* 0x000000aca80c723c */ /* 0x042ff0000000180c */
[C---:B------:R-:W-:Y:S01]  /*9950*/  HMMA.16816.F32 R16, R168.reuse, R174, R16 ;  /* 0x000000aea810723c */ /* 0x040fe20000001810 */
[----:B------:R-:W1:Y:S07]  /*9960*/  LDSM.16.M88.4 R172, [R207+0x9000] ;  /* 0x00900000cfac783b */ /* 0x000e6e0000000200 */
[C---:B-1----:R-:W-:Y:S08]  /*9970*/  HMMA.16816.F32 R20, R168.reuse, R172, R20 ;  /* 0x000000aca814723c */ /* 0x042ff00000001814 */
[C---:B------:R-:W-:Y:S01]  /*9980*/  HMMA.16816.F32 R24, R168.reuse, R174, R24 ;  /* 0x000000aea818723c */ /* 0x040fe20000001818 */
[----:B------:R-:W1:Y:S07]  /*9990*/  LDSM.16.M88.4 R172, [R207+0x9800] ;  /* 0x00980000cfac783b */ /* 0x000e6e0000000200 */
[C---:B-1----:R-:W-:Y:S08]  /*99a0*/  HMMA.16816.F32 R28, R168.reuse, R172, R28 ;  /* 0x000000aca81c723c */ /* 0x042ff0000000181c */
[----:B------:R-:W-:Y:S01]  /*99b0*/  HMMA.16816.F32 R32, R168, R174, R32 ;  /* 0x000000aea820723c */ /* 0x000fe20000001820 */
[----:B------:R-:W-:Y:S04]  /*99c0*/  LDSM.16.M88.4 R168, [R209] ;  /* 0x00000000d1a8783b */ /* 0x000fe80000000200 */
[----:B------:R-:W1:Y:S03]  /*99d0*/  LDSM.16.M88.4 R172, [R200] ;  /* 0x00000000c8ac783b */ /* 0x000e660000000200 */
        /* <DEDUP_REMOVED lines=11> */
[----:B------:R-:W-:Y:S04]  /*9a90*/  LDSM.16.M88.4 R168, [R214+0x2000] ;  /* 0x00200000d6a8783b */ /* 0x000fe80000000200 */
        /* <DEDUP_REMOVED lines=13> */
[----:B------:R-:W1:Y:S03]  /*9b70*/  LDSM.16.M88.4 R172, [R199] ;  /* 0x00000000c7ac783b */ /* 0x000e660000000200 */
        /* <DEDUP_REMOVED lines=138> */
[----:B------:R-:W1:Y:S01]  /*a420*/  LDSM.16.M88.4 R172, [R200+0x7800] ;  /* 0x00780000c8ac783b */ /* 0x000e620000000200 */
[----:B------:R-:W-:Y:S04]  /*a430*/  DEPBAR.LE SB0, 0x0 ;  /* 0x000080000000791a */ /* 0x000fe80000000000 */
[----:B------:R-:W-:Y:S02]  /*a440*/  BAR.SYNC.DEFER_BLOCKING 0x0 ;  /* 0x0000000000007b1d */ /* 0x000fe40000010000 */
[C---:B-1----:R-:W-:Y:S07]  /*a450*/  HMMA.16816.F32 R28, R168.reuse, R172, R28 ;  /* 0x000000aca81c723c */ /* 0x042fee000000181c */
[----:B------:R-:W-:Y:S01]  /*a460*/  MOV R172, R178 ;  /* 0x000000b200ac7202 */ /* 0x000fe20000000f00 */
[----:B------:R-:W-:Y:S01]  /*a470*/  IMAD.MOV.U32 R173, RZ, RZ, R179 ;  /* 0x000000ffffad7224 */ /* 0x000fe200078e00b3 */
[C---:B------:R-:W-:Y:S01]  /*a480*/  LEA R178, P0, R0.reuse, R176, 0x6 ;  /* 0x000000b000b27211 */ /* 0x040fe200078030ff */
[----:B------:R-:W-:Y:S03]  /*a490*/  HMMA.16816.F32 R32, R168, R174, R32 ;  /* 0x000000aea820723c */ /* 0x000fe60000001820 */
[----:B------:R-:W-:Y:S02]  /*a4a0*/  LEA.HI.X.SX32 R179, R0, R177, 0x6, P0 ;  /* 0x000000b100b37211 */ /* 0x000fe400000f36ff */
[----:B--2---:R-:W-:Y:S02]  /*a4b0*/  LEA R176, P5, R186, R181, 0x1 ;  /* 0x000000b5bab07211 */ /* 0x004fe400078a08ff */
[----:B------:R-:W-:Y:S01]  /*a4c0*/  IMAD.MOV.U32 R174, RZ, RZ, R36 ;  /* 0x000000ffffae7224 */ /* 0x000fe200078e0024 */
[----:B------:R-:W-:Y:S01]  /*a4d0*/  MOV R175, R37 ;  /* 0x0000002500af7202 */ /* 0x000fe20000000f00 */
[----:B------:R-:W-:Y:S01]  /*a4e0*/  IMAD R2, R179, c[0x0][0x198], RZ ;  /* 0x00006600b3027a24 */ /* 0x000fe200078e02ff */
[----:B------:R1:W5:Y:S02]  /*a4f0*/  LDL.LU.64 R36, [R1+0x78] ;  /* 0x0000780001247983 */ /* 0x0003640000300a00 */
[----:B------:R-:W-:Y:S01]  /*a500*/  LEA R182, P0, R0, R174, 0x6 ;  /* 0x000000ae00b67211 */ /* 0x000fe200078030ff */
[----:B------:R-:W-:Y:S01]  /*a510*/  IMAD R2, R178, c[0x0][0x19c], R2 ;  /* 0x00006700b2027a24 */ /* 0x000fe200078e0202 */
[----:B---3--:R-:W-:Y:S01]  /*a520*/  LEA.HI.X R177, R186, R185, R166, 0x1, P5 ;  /* 0x000000b9bab17211 */ /* 0x008fe200028f0ca6 */
[----:B------:R-:W-:Y:S01]  /*a530*/  IMAD.WIDE.U32 R178, R178, c[0x0][0x198], RZ ;  /* 0x00006600b2b27a25 */ /* 0x000fe200078e00ff */
[----:B------:R-:W-:Y:S03]  /*a540*/  LEA.HI.X.SX32 R183, R0, R175, 0x6, P0 ;  /* 0x000000af00b77211 */ /* 0x000fe600000f36ff */
[----:B------:R-:W-:Y:S01]  /*a550*/  IMAD.IADD R2, R179, 0x1, R2 ;  /* 0x00000001b3027824 */ /* 0x000fe200078e0202 */
[C---:B------:R-:W-:Y:S04]  /*a560*/  LEA R186, P0, R178.reuse, R181, 0x1 ;  /* 0x000000b5b2ba7211 */ /* 0x040fe800078008ff */
[----:B------:R-:W-:Y:S01]  /*a570*/  LEA.HI.X R187, R178, R185, R2, 0x1, P0 ;  /* 0x000000b9b2bb7211 */ /* 0x000fe200000f0c02 */
[----:B------:R-:W-:Y:S02]  /*a580*/  IMAD R2, R183, c[0x0][0x198], RZ ;  /* 0x00006600b7027a24 */ /* 0x000fe400078e02ff */
[C---:B------:R-:W-:Y:S04]  /*a590*/  IMAD.WIDE.U32 R178, R182.reuse, c[0x0][0x198], RZ ;  /* 0x00006600b6b27a25 */ /* 0x040fe800078e00ff */
[----:B------:R-:W-:Y:S01]  /*a5a0*/  IMAD R2, R182, c[0x0][0x19c], R2 ;  /* 0x00006700b6027a24 */ /* 0x000fe200078e0202 */
[C---:B------:R-:W-:Y:S03]  /*a5b0*/  LEA R182, P0, R178.reuse, R181, 0x1 ;  /* 0x000000b5b2b67211 */ /* 0x040fe600078008ff */
[----:B------:R-:W-:Y:S05]  /*a5c0*/  IMAD.IADD R2, R179, 0x1, R2 ;  /* 0x00000001b3027824 */ /* 0x000fea00078e0202 */
[----:B------:R-:W-:Y:S02]  /*a5d0*/  LEA.HI.X R183, R178, R185, R2, 0x1, P0 ;  /* 0x000000b9b2b77211 */ /* 0x000fe400000f0c02 */
[C---:B------:R-:W-:Y:S04]  /*a5e0*/  LEA R178, P0, R0.reuse, R172, 0x6 ;  /* 0x000000ac00b27211 */ /* 0x040fe800078030ff */
[----:B------:R-:W-:Y:S05]  /*a5f0*/  LEA.HI.X.SX32 R179, R0, R173, 0x6, P0 ;  /* 0x000000ad00b37211 */ /* 0x000fea00000f36ff */
[----:B------:R-:W-:Y:S04]  /*a600*/  IMAD R0, R179, c[0x0][0x198], RZ ;  /* 0x00006600b3007a24 */ /* 0x000fe800078e02ff */
[C---:B------:R-:W-:Y:S02]  /*a610*/  IMAD R0, R178.reuse, c[0x0][0x19c], R0 ;  /* 0x00006700b2007a24 */ /* 0x040fe400078e0200 */
[----:B------:R-:W-:Y:S05]  /*a620*/  IMAD.WIDE.U32 R178, R178, c[0x0][0x198], RZ ;  /* 0x00006600b2b27a25 */ /* 0x000fea00078e00ff */
[C---:B------:R-:W-:Y:S02]  /*a630*/  LEA R180, P0, R178.reuse, R181, 0x1 ;  /* 0x000000b5b2b47211 */ /* 0x040fe400078008ff */
[----:B------:R-:W-:Y:S01]  /*a640*/  IADD3 R0, R179, R0, RZ ;  /* 0x00000000b3007210 */ /* 0x000fe20007ffe0ff */
[----:B------:R-:W-:Y:S03]  /*a650*/  IMAD.MOV.U32 R179, RZ, RZ, R167 ;  /* 0x000000ffffb37224 */ /* 0x000fe600078e00a7 */
[----:B------:R-:W-:Y:S01]  /*a660*/  LEA.HI.X R181, R178, R185, R0, 0x1, P0 ;  /* 0x000000b9b2b57211 */ /* 0x000fe200000f0c00 */
[----:B------:R-:W-:Y:S01]  /*a670*/  IMAD.MOV.U32 R178, RZ, RZ, R164 ;  /* 0x000000ffffb27224 */ /* 0x000fe200078e00a4 */
[----:B------:R-:W-:Y:S11]  /*a680*/  PLOP3.LUT P0, PT, PT, PT, UP0, 0x80, 0x0 ;  /* 0x000000000000781c */ /* 0x000ff60003f0f008 */
[----:B------:R-:W-:Y:S02]  /*a690*/  @!UPT UIADD3 URZ, URZ, URZ, URZ ;  /* 0x0000003f3f3ff290 */ /* 0x000fe4000fffe03f */
[----:B-1---5:R-:W-:-:S05]  /*a6a0*/  @P0 BRA `(.L_x_779) ;  /* 0xffffdeb000000947 */ /* 0x022fca000383ffff */
.L_x_778:
[----:B-1----:R-:W2:Y:S01]  /*a6b0*/  LDL.64 R180, [R1+0x38] ;  /* 0x0000380001b47983 */ /* 0x002ea20000100a00 */
[----:B------:R-:W-:Y:S01]  /*a6c0*/  FMNMX.FTZ R2, R4, R3, !PT ;  /* 0x0000000304027209 */ /* 0x000fe20007810000 */
[----:B------:R-:W-:Y:S01]  /*a6d0*/  USHF.L.U32 UR34, UR25, 0x1, URZ ;  /* 0x0000000119227899 */ /* 0x000fe2000800063f */
[----:B------:R-:W-:Y:S01]  /*a6e0*/  FMNMX.FTZ R0, R6, R165, !PT ;  /* 0x000000a506007209 */ /* 0x000fe20007810000 */
[----:B------:R-:W-:Y:S01]  /*a6f0*/  UIADD3 UR6, UR19, -0x4498517b, URZ ;  /* 0xbb67ae8513067890 */ /* 0x000fe2000fffe03f */
[----:B------:R-:W-:Y:S01]  /*a700*/  FMNMX.FTZ R169, R5, R2, !PT ;  /* 0x0000000205a97209 */ /* 0x000fe20007810000 */
[----:B------:R1:W-:Y:S01]  /*a710*/  STL.64 [R1+0x80], R190 ;  /* 0x000080be01007387 */ /* 0x0003e20000100a00 */
[----:B------:R-:W-:Y:S01]  /*a720*/  FMNMX.FTZ R167, R7, R0, !PT ;  /* 0x0000000007a77209 */ /* 0x000fe20007810000 */
[----:B------:R-:W-:Y:S01]  /*a730*/  ULOP3.LUT UR7, UR34, UR19, URZ, 0x3c, !UPT ;  /* 0x0000001322077292 */ /* 0x000fe2000f8e3c3f */
        /* <DEDUP_REMOVED lines=19> */
[----:B------:R-:W-:Y:S01]  /*a870*/  ULOP3.LUT UR34, UR34, UR19, URZ, 0x3c, !UPT ;  /* 0x0000001322227292 */ /* 0x000fe2000f8e3c3f */
[----:B------:R-:W-:Y:S02]  /*a880*/  FMNMX.FTZ R169, R17, R2, !PT ;  /* 0x0000000211a97209 */ /* 0x000fe40007810000 */
[----:B------:R-:W-:Y:S01]  /*a890*/  FMNMX.FTZ R167, R19, R0, !PT ;  /* 0x0000000013a77209 */ /* 0x000fe20007810000 */
[----:B-1----:R-:W3:Y:S01]  /*a8a0*/  LDL.64 R190, [R1+0x48] ;  /* 0x0000480001be7983 */ /* 0x002ee20000100a00 */
[----:B------:R-:W-:Y:S02]  /*a8b0*/  FMNMX.FTZ R2, R20, R169, !PT ;  /* 0x000000a914027209 */ /* 0x000fe40007810000 */
[----:B------:R-:W-:Y:S02]  /*a8c0*/  FMNMX.FTZ R0, R22, R167, !PT ;  /* 0x000000a716007209 */ /* 0x000fe40007810000 */
[----:B------:R-:W-:Y:S01]  /*a8d0*/  FMNMX.FTZ R169, R21, R2, !PT ;  /* 0x0000000215a97209 */ /* 0x000fe20007810000 */
[----:B------:R1:W-:Y:S01]  /*a8e0*/  STL.64 [R1+0x78], R188 ;  /* 0x000078bc01007387 */ /* 0x0003e20000100a00 */
        /* <DEDUP_REMOVED lines=13> */
[----:B-1----:R-:W4:Y:S01]  /*a9c0*/  LDL.64 R188, [R1+0x40] ;  /* 0x0000400001bc7983 */ /* 0x002f220000100a00 */
[----:B------:R-:W-:Y:S05]  /*a9d0*/  P2R R173, PR, RZ, 0x2 ;  /* 0x00000002ffad7803 */ /* 0x000fea0000000000 */
[----:B------:R-:W1:Y:S08]  /*a9e0*/  SHFL.BFLY PT, R2, R175, 0x2, 0x1f ;  /* 0x0c401f00af027f89 */ /* 0x000e7000000e0000 */
[----:B------:R-:W1:Y:S02]  /*a9f0*/  SHFL.BFLY PT, R0, R171, 0x2, 0x1f ;  /* 0x0c401f00ab007f89 */ /* 0x000e6400000e0000 */
[----:B-1----:R-:W-:Y:S06]  /*aa00*/  FMNMX.FTZ R169, R175, R2, !PT ;  /* 0x00000002afa97209 */ /* 0x002fec0007810000 */
[----:B------:R-:W1:Y:S01]  /*aa10*/  SHFL.BFLY PT, R2, R169, 0x1, 0x1f ;  /* 0x0c201f00a9027f89 */ /* 0x000e6200000e0000 */
[----:B------:R-:W-:Y:S07]  /*aa20*/  FMNMX.FTZ R167, R171, R0, !PT ;  /* 0x00000000aba77209 */ /* 0x000fee0007810000 */
[----:B------:R-:W1:Y:S02]  /*aa30*/  SHFL.BFLY PT, R0, R167, 0x1, 0x1f ;  /* 0x0c201f00a7007f89 */ /* 0x000e6400000e0000 */
[----:B-1----:R-:W-:Y:S04]  /*aa40*/  FMNMX.FTZ R2, R169, R2, !PT ;  /* 0x00000002a9027209 */ /* 0x002fe80007810000 */
[C---:B------:R-:W-:Y:S01]  /*aa50*/  FSETP.NEU.FTZ.AND P5, PT, R2.reuse, -INF , PT ;  /* 0xff8000000200780b */ /* 0x040fe20003fbd000 */
[----:B------:R-:W-:Y:S01]  /*aa60*/  FMUL.FTZ R170, R2, c[0x0][0x23c] ;  /* 0x00008f0002aa7a20 */ /* 0x000fe20000410000 */
[----:B------:R-:W-:Y:S04]  /*aa70*/  FMNMX.FTZ R0, R167, R0, !PT ;  /* 0x00000000a7007209 */ /* 0x000fe80007810000 */
[----:B------:R-:W-:Y:S02]  /*aa80*/  FSEL R170, R170, RZ, P5 ;  /* 0x000000ffaaaa7208 */ /* 0x000fe40002800000 */
[C---:B------:R-:W-:Y:S01]  /*aa90*/  FSETP.NEU.FTZ.AND P0, PT, R0.reuse, -INF , PT ;  /* 0xff8000000000780b */ /* 0x040fe20003f1d000 */
[----:B------:R-:W-:Y:S02]  /*aaa0*/  FMUL.FTZ R167, R0, c[0x0][0x23c] ;  /* 0x00008f0000a77a20 */ /* 0x000fe40000410000 */
[--C-:B------:R-:W-:Y:S02]  /*aab0*/  FFMA.FTZ R177, R12, c[0x0][0x23c], -R170.reuse ;  /* 0x00008f000cb17a23 */ /* 0x100fe400000108aa */
[--C-:B------:R-:W-:Y:S01]  /*aac0*/  FFMA.FTZ R174, R8, c[0x0][0x23c], -R170.reuse ;  /* 0x00008f0008ae7a23 */ /* 0x100fe200000108aa */
[----:B------:R-:W-:Y:S01]  /*aad0*/  FSEL R167, R167, RZ, P0 ;  /* 0x000000ffa7a77208 */ /* 0x000fe20000000000 */
[--C-:B------:R-:W-:Y:S02]  /*aae0*/  FFMA.FTZ R172, R5, c[0x0][0x23c], -R170.reuse ;  /* 0x00008f0005ac7a23 */ /* 0x100fe400000108aa */
[--C-:B------:R-:W-:Y:S02]  /*aaf0*/  FFMA.FTZ R186, R20, c[0x0][0x23c], -R170.reuse ;  /* 0x00008f0014ba7a23 */ /* 0x100fe400000108aa */
[--C-:B------:R-:W-:Y:S02]  /*ab00*/  FFMA.FTZ R5, R26, c[0x0][0x23c], -R167.reuse ;  /* 0x00008f001a057a23 */ /* 0x100fe400000108a7 */
[--C-:B------:R-:W-:Y:S02]  /*ab10*/  FFMA.FTZ R20, R7, c[0x0][0x23c], -R167.reuse ;  /* 0x00008f0007147a23 */ /* 0x100fe400000108a7 */
[----:B------:R-:W-:Y:S01]  /*ab20*/  FFMA.FTZ R175, R21, c[0x0][0x23c], -R170 ;  /* 0x00008f0015af7a23 */ /* 0x000fe200000108aa */
[----:B------:R-:W-:Y:S01]  /*ab30*/  MUFU.EX2 R186, R186 ;  /* 0x000000ba00ba7308 */ /* 0x000fe20000000800 */
[----:B------:R-:W-:Y:S02]  /*ab40*/  IMAD.MOV.U32 R21, RZ, RZ, R174 ;  /* 0x000000ffff157224 */ /* 0x000fe400078e00ae */
[--C-:B------:R-:W-:Y:S02]  /*ab50*/  FFMA.FTZ R6, R6, c[0x0][0x23c], -R167.reuse ;  /* 0x00008f0006067a23 */ /* 0x100fe400000108a7 */
[--C-:B------:R-:W-:Y:S02]  /*ab60*/  FFMA.FTZ R174, R24, c[0x0][0x23c], -R170.reuse ;  /* 0x00008f0018ae7a23 */ /* 0x100fe400000108aa */
[--C-:B------:R-:W-:Y:S02]  /*ab70*/  FFMA.FTZ R4, R4, c[0x0][0x23c], -R170.reuse ;  /* 0x00008f0004047a23 */ /* 0x100fe400000108aa */
[--C-:B------:R-:W-:Y:S01]  /*ab80*/  FFMA.FTZ R182, R17, c[0x0][0x23c], -R170.reuse ;  /* 0x00008f0011b67a23 */ /* 0x100fe200000108aa */
[----:B------:R-:W-:Y:S01]  /*ab90*/  MUFU.EX2 R175, R175 ;  /* 0x000000af00af7308 */ /* 0x000fe20000000800 */
[--C-:B------:R-:W-:Y:S02]  /*aba0*/  FFMA.FTZ R17, R22, c[0x0][0x23c], -R167.reuse ;  /* 0x00008f0016117a23 */ /* 0x100fe400000108a7 */
[----:B------:R-:W-:Y:S02]  /*abb0*/  FFMA.FTZ R171, R29, c[0x0][0x23c], -R170 ;  /* 0x00008f001dab7a23 */ /* 0x000fe400000108aa */
[--C-:B------:R-:W-:Y:S02]  /*abc0*/  FFMA.FTZ R7, R14, c[0x0][0x23c], -R167.reuse ;  /* 0x00008f000e077a23 */ /* 0x100fe400000108a7 */
[--C-:B------:R-:W-:Y:S02]  /*abd0*/  FFMA.FTZ R18, R18, c[0x0][0x23c], -R167.reuse ;  /* 0x00008f0012127a23 */ /* 0x100fe400000108a7 */
[--C-:B------:R-:W-:Y:S02]  /*abe0*/  FFMA.FTZ R19, R19, c[0x0][0x23c], -R167.reuse ;  /* 0x00008f0013137a23 */ /* 0x100fe400000108a7 */
[--C-:B------:R-:W-:Y:S02]  /*abf0*/  FFMA.FTZ R187, R27, c[0x0][0x23c], -R167.reuse ;  /* 0x00008f001bbb7a23 */ /* 0x100fe400000108a7 */
[----:B------:R-:W-:Y:S02]  /*ac00*/  IMAD.MOV.U32 R22, RZ, RZ, R20 ;  /* 0x000000ffff167224 */ /* 0x000fe400078e0014 */
[----:B------:R-:W-:Y:S02]  /*ac10*/  FFMA.FTZ R183, R16, c[0x0][0x23c], -R170 ;  /* 0x00008f0010b77a23 */ /* 0x000fe400000108aa */
[--C-:B------:R-:W-:Y:S01]  /*ac20*/  FFMA.FTZ R16, R11, c[0x0][0x23c], -R167.reuse ;  /* 0x00008f000b107a23 */ /* 0x100fe200000108a7 */
[----:B------:R-:W-:Y:S01]  /*ac30*/  MUFU.EX2 R187, R187 ;  /* 0x000000bb00bb7308 */ /* 0x000fe20000000800 */
[----:B--2---:R-:W-:Y:S02]  /*ac40*/  IMAD.MOV.U32 R12, RZ, RZ, R180 ;  /* 0x000000ffff0c7224 */ /* 0x004fe400078e00b4 */
[----:B------:R-:W-:Y:S02]  /*ac50*/  FFMA.FTZ R180, R28, c[0x0][0x23c], -R170 ;  /* 0x00008f001cb47a23 */ /* 0x000fe400000108aa */
[----:B------:R-:W-:Y:S02]  /*ac60*/  IMAD.MOV.U32 R28, RZ, RZ, R172 ;  /* 0x000000ffff1c7224 */ /* 0x000fe400078e00ac */
[----:B------:R-:W-:Y:S02]  /*ac70*/  FFMA.FTZ R172, R30, c[0x0][0x23c], -R167 ;  /* 0x00008f001eac7a23 */ /* 0x000fe400000108a7 */
[----:B------:R-:W-:Y:S01]  /*ac80*/  IMAD.MOV.U32 R30, RZ, RZ, R16 ;  /* 0x000000ffff1e7224 */ /* 0x000fe200078e0010 */
[----:B------:R-:W-:Y:S10]  /*ac90*/  MUFU.EX2 R180, R180 ;  /* 0x000000b400b47308 */ /* 0x000ff40000000800 */
[----:B------:R-:W-:Y:S01]  /*aca0*/  MUFU.EX2 R16, R4 ;  /* 0x0000000400107308 */ /* 0x000fe20000000800 */
[----:B---3--:R-:W-:Y:S01]  /*acb0*/  LOP3.LUT R164, R191, UR7, RZ, 0x3c, !PT ;  /* 0x00000007bfa47c12 */ /* 0x008fe2000f8e3cff */
[----:B------:R-:W-:Y:S01]  /*acc0*/  UIADD3 UR7, UR18, 0x1715609d, URZ ;  /* 0x1715609d12077890 */ /* 0x000fe2000fffe03f */
[----:B------:R-:W-:Y:S01]  /*acd0*/  LOP3.LUT R184, R181, UR6, R190, 0x96, !PT ;  /* 0x00000006b5b87c12 */ /* 0x000fe2000f8e96be */
[----:B------:R-:W-:Y:S02]  /*ace0*/  UIADD3 UR6, UR19, -0x56f99767, URZ ;  /* 0xa906689913067890 */ /* 0x000fe4000fffe03f */
[----:B------:R-:W-:Y:S04]  /*acf0*/  IMAD.WIDE.U32 R168, R164, -0x326172a9, RZ ;  /* 0xcd9e8d57a4a87825 */ /* 0x000fe800078e00ff */
[----:B------:R-:W-:Y:S02]  /*ad00*/  FADD.FTZ R164, -R2, R3 ;  /* 0x0000000302a47221 */ /* 0x000fe40000010100 */
[----:B------:R-:W-:Y:S04]  /*ad10*/  IMAD.WIDE.U32 R184, R184, -0x326172a9, RZ ;  /* 0xcd9e8d57b8b87825 */ /* 0x000fe800078e00ff */
[----:B------:R-:W-:Y:S01]  /*ad20*/  FMUL.FTZ R164, R164, c[0x0][0x23c] ;  /* 0x00008f00a4a47a20 */ /* 0x000fe20000410000 */
[----:B------:R-:W-:Y:S01]  /*ad30*/  LOP3.LUT R166, R185, UR32, R168, 0x96, !PT ;  /* 0x00000020b9a67c12 */ /* 0x000fe2000f8e96a8 */
[----:B------:R-:W-:Y:S02]  /*ad40*/  FFMA.FTZ R3, R9, c[0x0][0x23c], -R170 ;  /* 0x00008f0009037a23 */ /* 0x000fe400000108aa */
[----:B------:R-:W-:Y:S02]  /*ad50*/  FFMA.FTZ R168, R31, c[0x0][0x23c], -R167 ;  /* 0x00008f001fa87a23 */ /* 0x000fe400000108a7 */
[----:B------:R-:W1:Y:S01]  /*ad60*/  MUFU.EX2 R164, R164 ;  /* 0x000000a400a47308 */ /* 0x000e620000000800 */
[----:B------:R-:W-:Y:S02]  /*ad70*/  IMAD.MOV.U32 R24, RZ, RZ, R3 ;  /* 0x000000ffff187224 */ /* 0x000fe400078e0003 */
[----:B------:R-:W-:Y:S02]  /*ad80*/  FADD.FTZ R3, -R0, R165 ;  /* 0x000000a500037221 */ /* 0x000fe40000010100 */
[----:B------:R-:W-:Y:S02]  /*ad90*/  FFMA.FTZ R165, R35, c[0x0][0x23c], -R167 ;  /* 0x00008f0023a57a23 */ /* 0x000fe400000108a7 */
[----:B------:R-:W-:Y:S02]  /*ada0*/  IMAD.MOV.U32 R35, RZ, RZ, R5 ;  /* 0x000000ffff237224 */ /* 0x000fe400078e0005 */
[----:B------:R-:W-:Y:S01]  /*adb0*/  FMUL.FTZ R3, R3, c[0x0][0x23c] ;  /* 0x00008f0003037a20 */ /* 0x000fe20000410000 */
[----:B------:R-:W-:Y:S01]  /*adc0*/  MUFU.EX2 R168, R168 ;  /* 0x000000a800a87308 */ /* 0x000fe20000000800 */
[----:B------:R-:W-:Y:S01]  /*add0*/  IMAD.MOV.U32 R31, RZ, RZ, R19 ;  /* 0x000000ffff1f7224 */ /* 0x000fe200078e0013 */
[----:B----4-:R-:W-:Y:S01]  /*ade0*/  LOP3.LUT R176, R169, UR33, R188, 0x96, !PT ;  /* 0x00000021a9b07c12 */ /* 0x010fe2000f8e96bc */
[----:B------:R-:W-:Y:S02]  /*adf0*/  FFMA.FTZ R169, R32, c[0x0][0x23c], -R170 ;  /* 0x00008f0020a97a23 */ /* 0x000fe400000108aa */
[----:B------:R-:W-:Y:S02]  /*ae00*/  IMAD.MOV.U32 R32, RZ, RZ, R12 ;  /* 0x000000ffff207224 */ /* 0x000fe400078e000c */
[----:B------:R-:W-:Y:S02]  /*ae10*/  IMAD.MOV.U32 R8, RZ, RZ, R176 ;  /* 0x000000ffff087224 */ /* 0x000fe400078e00b0 */
[----:B------:R-:W-:Y:S01]  /*ae20*/  IMAD.MOV.U32 R26, RZ, RZ, R32 ;  /* 0x000000ffff1a7224 */ /* 0x000fe200078e0020 */
[----:B------:R-:W2:Y:S01]  /*ae30*/  MUFU.EX2 R3, R3 ;  /* 0x0000000300037308 */ /* 0x000ea20000000800 */
[----:B------:R-:W-:Y:S04]  /*ae40*/  IMAD.WIDE.U32 R8, R8, -0x2daee0ad, RZ ;  /* 0xd2511f5308087825 */ /* 0x000fe800078e00ff */
[----:B------:R-:W-:Y:S01]  /*ae50*/  FFMA.FTZ R176, R13, c[0x0][0x23c], -R170 ;  /* 0x00008f000db07a23 */ /* 0x000fe200000108aa */
[----:B------:R-:W-:Y:S01]  /*ae60*/  LOP3.LUT R5, R9, UR31, R26, 0x96, !PT ;  /* 0x0000001f09057c12 */ /* 0x000fe2000f8e961a */
[----:B------:R-:W-:Y:S02]  /*ae70*/  IMAD.MOV.U32 R13, RZ, RZ, R181 ;  /* 0x000000ffff0d7224 */ /* 0x000fe400078e00b5 */
[--C-:B------:R-:W-:Y:S02]  /*ae80*/  FFMA.FTZ R181, R25, c[0x0][0x23c], -R170.reuse ;  /* 0x00008f0019b57a23 */ /* 0x100fe400000108aa */
[----:B------:R-:W-:Y:S02]  /*ae90*/  FFMA.FTZ R170, R33, c[0x0][0x23c], -R170 ;  /* 0x00008f0021aa7a23 */ /* 0x000fe400000108aa */
[----:B------:R-:W-:Y:S02]  /*aea0*/  IMAD.MOV.U32 R33, RZ, RZ, R13 ;  /* 0x000000ffff217224 */ /* 0x000fe400078e000d */
[--C-:B------:R-:W-:Y:S01]  /*aeb0*/  FFMA.FTZ R25, R10, c[0x0][0x23c], -R167.reuse ;  /* 0x00008f000a197a23 */ /* 0x100fe200000108a7 */
[----:B------:R-:W-:Y:S01]  /*aec0*/  MUFU.EX2 R181, R181 ;  /* 0x000000b500b57308 */ /* 0x000fe20000000800 */
[--C-:B------:R-:W-:Y:S02]  /*aed0*/  FFMA.FTZ R12, R15, c[0x0][0x23c], -R167.reuse ;  /* 0x00008f000f0c7a23 */ /* 0x100fe400000108a7 */
[----:B------:R-:W-:Y:S02]  /*aee0*/  FFMA.FTZ R13, R23, c[0x0][0x23c], -R167 ;  /* 0x00008f00170d7a23 */ /* 0x000fe400000108a7 */
[----:B------:R-:W-:Y:S02]  /*aef0*/  IMAD.MOV.U32 R15, RZ, RZ, R21 ;  /* 0x000000ffff0f7224 */ /* 0x000fe400078e0015 */
[----:B------:R-:W-:Y:S04]  /*af00*/  IMAD.WIDE.U32 R20, R166, -0x2daee0ad, RZ ;  /* 0xd2511f53a6147825 */ /* 0x000fe800078e00ff */
[----:B------:R-:W-:Y:S01]  /*af10*/  FFMA.FTZ R166, R34, c[0x0][0x23c], -R167 ;  /* 0x00008f0022a67a23 */ /* 0x000fe200000108a7 */
[----:B------:R-:W-:Y:S01]  /*af20*/  LOP3.LUT R23, R21, UR29, R8, 0x96, !PT ;  /* 0x0000001d15177c12 */ /* 0x000fe2000f8e9608 */
[----:B------:R3:W-:Y:S01]  /*af30*/  MUFU.EX2 R167, R6 ;  /* 0x0000000600a77308 */ /* 0x0007e20000000800 */
[----:B------:R-:W-:Y:S02]  /*af40*/  IMAD.MOV.U32 R34, RZ, RZ, R18 ;  /* 0x000000ffff227224 */ /* 0x000fe400078e0012 */
[----:B------:R-:W-:Y:S04]  /*af50*/  IMAD.WIDE.U32 R18, R5, -0x326172a9, RZ ;  /* 0xcd9e8d5705127825 */ /* 0x000fe800078e00ff */
[C---:B-1----:R-:W-:Y:S02]  /*af60*/  FMUL.FTZ R5, R164.reuse, R133 ;  /* 0x00000085a4057220 */ /* 0x042fe40000410000 */
[----:B------:R-:W-:Y:S01]  /*af70*/  IMAD.MOV.U32 R133, RZ, RZ, R21 ;  /* 0x000000ffff857224 */ /* 0x000fe200078e0015 */
[----:B------:R-:W-:Y:S01]  /*af80*/  MUFU.EX2 R166, R166 ;  /* 0x000000a600a67308 */ /* 0x000fe20000000800 */
[----:B------:R-:W-:Y:S02]  /*af90*/  IMAD.MOV.U32 R10, RZ, RZ, R28 ;  /* 0x000000ffff0a7224 */ /* 0x000fe400078e001c */
[----:B------:R-:W-:Y:S02]  /*afa0*/  IMAD.MOV.U32 R11, RZ, RZ, R25 ;  /* 0x000000ffff0b7224 */ /* 0x000fe400078e0019 */
[C---:B------:R-:W-:Y:S02]  /*afb0*/  FMUL.FTZ R25, R164.reuse, R153 ;  /* 0x00000099a4197220 */ /* 0x040fe40000410000 */
[----:B------:R-:W-:Y:S02]  /*afc0*/  IMAD.MOV.U32 R153, RZ, RZ, R133 ;  /* 0x000000ffff997224 */ /* 0x000fe400078e0085 */
[C---:B------:R-:W-:Y:S01]  /*afd0*/  FMUL.FTZ R9, R164.reuse, R137 ;  /* 0x00000089a4097220 */ /* 0x040fe20000410000 */
[----:B------:R2:W1:Y:S01]  /*afe0*/  MUFU.EX2 R133, R10 ;  /* 0x0000000a00857308 */ /* 0x0004620000000800 */
[----:B------:R-:W-:Y:S02]  /*aff0*/  IMAD.MOV.U32 R137, RZ, RZ, R12 ;  /* 0x000000ffff897224 */ /* 0x000fe400078e000c */
[C---:B------:R-:W-:Y:S02]  /*b000*/  FMUL.FTZ R4, R164.reuse, R132 ;  /* 0x00000084a4047220 */ /* 0x040fe40000410000 */
[----:B---3--:R-:W-:Y:S02]  /*b010*/  IMAD.MOV.U32 R6, RZ, RZ, R17 ;  /* 0x000000ffff067224 */ /* 0x008fe400078e0011 */
[----:B------:R-:W-:Y:S02]  /*b020*/  IMAD.MOV.U32 R132, RZ, RZ, R20 ;  /* 0x000000ffff847224 */ /* 0x000fe400078e0014 */
[C---:B------:R-:W-:Y:S02]  /*b030*/  FMUL.FTZ R20, R164.reuse, R148 ;  /* 0x00000094a4147220 */ /* 0x040fe40000410000 */
[----:B------:R-:W-:Y:S02]  /*b040*/  IMAD.MOV.U32 R148, RZ, RZ, R137 ;  /* 0x000000ffff947224 */ /* 0x000fe400078e0089 */
[----:B------:R-:W-:Y:S02]  /*b050*/  IMAD.MOV.U32 R137, RZ, RZ, R6 ;  /* 0x000000ffff897224 */ /* 0x000fe400078e0006 */
[----:B------:R-:W3:Y:S01]  /*b060*/  LDL.LU R6, [R1+0x70] ;  /* 0x0000700001067983 */ /* 0x000ee20000300800 */
[C---:B------:R-:W-:Y:S02]  /*b070*/  FMUL.FTZ R12, R164.reuse, R140 ;  /* 0x0000008ca40c7220 */ /* 0x040fe40000410000 */
[----:B------:R-:W-:Y:S02]  /*b080*/  IMAD.MOV.U32 R140, RZ, RZ, R13 ;  /* 0x000000ffff8c7224 */ /* 0x000fe400078e000d */
[C---:B------:R-:W-:Y:S02]  /*b090*/  FMUL.FTZ R13, R164.reuse, R141 ;  /* 0x0000008da40d7220 */ /* 0x040fe40000410000 */
[----:B------:R-:W-:Y:S02]  /*b0a0*/  IMAD.MOV.U32 R141, RZ, RZ, R16 ;  /* 0x000000ffff8d7224 */ /* 0x000fe400078e0010 */
[----:B--2---:R-:W-:Y:S02]  /*b0b0*/  FMUL.FTZ R10, R3, R138 ;  /* 0x0000008a030a7220 */ /* 0x004fe40000410000 */
[----:B------:R-:W2:Y:S01]  /*b0c0*/  LDL.LU R138, [R1+0x30] ;  /* 0x00003000018a7983 */ /* 0x000ea20000300800 */
[----:B------:R-:W-:Y:S02]  /*b0d0*/  IMAD.MOV.U32 R14, RZ, RZ, R24 ;  /* 0x000000ffff0e7224 */ /* 0x000fe400078e0018 */
[----:B------:R-:W-:Y:S02]  /*b0e0*/  IMAD.MOV.U32 R27, RZ, RZ, R33 ;  /* 0x000000ffff1b7224 */ /* 0x000fe400078e0021 */
[C---:B------:R-:W-:Y:S02]  /*b0f0*/  FMUL.FTZ R33, R164.reuse, R161 ;  /* 0x000000a1a4217220 */ /* 0x040fe40000410000 */
[----:B------:R-:W-:Y:S02]  /*b100*/  IMAD.MOV.U32 R161, RZ, RZ, R141 ;  /* 0x000000ffffa17224 */ /* 0x000fe400078e008d */
[----:B------:R-:W-:Y:S02]  /*b110*/  IMAD.MOV.U32 R141, RZ, RZ, R19 ;  /* 0x000000ffff8d7224 */ /* 0x000fe400078e0013 */
[C---:B------:R-:W-:Y:S02]  /*b120*/  FMUL.FTZ R17, R164.reuse, R145 ;  /* 0x00000091a4117220 */ /* 0x040fe40000410000 */
[C---:B------:R-:W-:Y:S02]  /*b130*/  FMUL.FTZ R24, R164.reuse, R152 ;  /* 0x00000098a4187220 */ /* 0x040fe40000410000 */
[----:B------:R-:W-:Y:S02]  /*b140*/  IMAD.MOV.U32 R145, RZ, RZ, R140 ;  /* 0x000000ffff917224 */ /* 0x000fe400078e008c */
[----:B------:R-:W-:Y:S01]  /*b150*/  IMAD.MOV.U32 R152, RZ, RZ, R132 ;  /* 0x000000ffff987224 */ /* 0x000fe200078e0084 */
[----:B------:R-:W-:Y:S01]  /*b160*/  LOP3.LUT R132, R141, UR30, R184, 0x96, !PT ;  /* 0x0000001e8d847c12 */ /* 0x000fe2000f8e96b8 */
[----:B------:R-:W-:Y:S02]  /*b170*/  IMAD.MOV.U32 R140, RZ, RZ, R18 ;  /* 0x000000ffff8c7224 */ /* 0x000fe400078e0012 */
[----:B------:R-:W-:Y:S02]  /*b180*/  IMAD.MOV.U32 R18, RZ, RZ, R14 ;  /* 0x000000ffff127224 */ /* 0x000fe400078e000e */
[----:B------:R-:W-:Y:S02]  /*b190*/  IMAD.MOV.U32 R14, RZ, RZ, R11 ;  /* 0x000000ffff0e7224 */ /* 0x000fe400078e000b */
[----:B------:R-:W-:Y:S02]  /*b1a0*/  FMUL.FTZ R19, R3, R147 ;  /* 0x0000009303137220 */ /* 0x000fe40000410000 */
[----:B------:R-:W-:Y:S02]  /*b1b0*/  IMAD.MOV.U32 R147, RZ, RZ, R141 ;  /* 0x000000ffff937224 */ /* 0x000fe400078e008d */
[----:B------:R-:W-:Y:S02]  /*b1c0*/  IMAD.MOV.U32 R141, RZ, RZ, R22 ;  /* 0x000000ffff8d7224 */ /* 0x000fe400078e0016 */
[C---:B------:R-:W-:Y:S01]  /*b1d0*/  FMUL.FTZ R8, R164.reuse, R136 ;  /* 0x00000088a4087220 */ /* 0x040fe20000410000 */
[----:B-1----:R-:W-:Y:S01]  /*b1e0*/  F2FP.PACK_AB R136, R133, R161 ;  /* 0x000000a18588723e */ /* 0x002fe200000000ff */
[C---:B------:R-:W-:Y:S02]  /*b1f0*/  FMUL.FTZ R16, R164.reuse, R144 ;  /* 0x00000090a4107220 */ /* 0x040fe40000410000 */
        /* <DEDUP_REMOVED lines=102> */
[----:B------:R-:W-:Y:S02]  /*b860*/  IMAD.MOV.U32 R160, RZ, RZ, R7 ;  /* 0x000000ffffa07224 */ /* 0x000fe400078e0007 */
[C---:B------:R-:W-:Y:S02]  /*b870*/  FMUL.FTZ R7, R3.reuse, R135 ;  /* 0x0000008703077220 */ /* 0x040fe40000410000 */
[----:B------:R-:W-:Y:S02]  /*b880*/  IMAD.MOV.U32 R139, RZ, RZ, R14 ;  /* 0x000000ffff8b7224 */ /* 0x000fe400078e000e */
[C---:B------:R-:W-:Y:S02]  /*b890*/  FMUL.FTZ R14, R3.reuse, R142 ;  /* 0x0000008e030e7220 */ /* 0x040fe40000410000 */
[----:B------:R-:W-:Y:S02]  /*b8a0*/  IMAD.MOV.U32 R142, RZ, RZ, R18 ;  /* 0x000000ffff8e7224 */ /* 0x000fe400078e0012 */
[C---:B------:R-:W-:Y:S02]  /*b8b0*/  FMUL.FTZ R18, R3.reuse, R146 ;  /* 0x0000009203127220 */ /* 0x040fe40000410000 */
[----:B------:R-:W-:Y:S02]  /*b8c0*/  IMAD.MOV.U32 R144, RZ, RZ, R15 ;  /* 0x000000ffff907224 */ /* 0x000fe400078e000f */
[C---:B------:R-:W-:Y:S02]  /*b8d0*/  FMUL.FTZ R15, R3.reuse, R143 ;  /* 0x0000008f030f7220 */ /* 0x040fe40000410000 */
[----:B------:R-:W-:Y:S01]  /*b8e0*/  IMAD.MOV.U32 R150, RZ, RZ, R152 ;  /* 0x000000ffff967224 */ /* 0x000fe200078e0098 */
[----:B------:R-:W-:Y:S01]  /*b8f0*/  MUFU.EX2 R143, R176 ;  /* 0x000000b0008f7308 */ /* 0x000fe20000000800 */
[----:B------:R-:W-:Y:S02]  /*b900*/  IMAD.MOV.U32 R149, RZ, RZ, R34 ;  /* 0x000000ffff957224 */ /* 0x000fe400078e0022 */
[C---:B------:R-:W-:Y:S02]  /*b910*/  FMUL.FTZ R34, R3.reuse, R162 ;  /* 0x000000a203227220 */ /* 0x040fe40000410000 */
[----:B------:R-:W-:Y:S02]  /*b920*/  IMAD.MOV.U32 R156, RZ, RZ, R30 ;  /* 0x000000ffff9c7224 */ /* 0x000fe400078e001e */
[C---:B------:R-:W-:Y:S02]  /*b930*/  FMUL.FTZ R30, R3.reuse, R158 ;  /* 0x0000009e031e7220 */ /* 0x040fe40000410000 */
[----:B------:R-:W-:Y:S01]  /*b940*/  IMAD.MOV.U32 R135, RZ, RZ, R27 ;  /* 0x000000ffff877224 */ /* 0x000fe200078e001b */
[----:B------:R-:W-:Y:S01]  /*b950*/  MUFU.EX2 R144, R144 ;  /* 0x0000009000907308 */ /* 0x000fe20000000800 */
[C---:B------:R-:W-:Y:S02]  /*b960*/  FMUL.FTZ R27, R3.reuse, R155 ;  /* 0x0000009b031b7220 */ /* 0x040fe40000410000 */
[----:B------:R-:W-:Y:S02]  /*b970*/  IMAD.MOV.U32 R146, RZ, RZ, R140 ;  /* 0x000000ffff927224 */ /* 0x000fe400078e008c */
[----:B------:R-:W-:Y:S02]  /*b980*/  IMAD.MOV.U32 R140, RZ, RZ, R23 ;  /* 0x000000ffff8c7224 */ /* 0x000fe400078e0017 */
        /* <DEDUP_REMOVED lines=8> */
[----:B---3--:R-:W-:Y:S02]  /*ba10*/  FFMA.FTZ R164, R164, R6, R161 ;  /* 0x00000006a4a47223 */ /* 0x008fe400000100a1 */
[C---:B------:R-:W-:Y:S02]  /*ba20*/  FMUL.FTZ R6, R3.reuse, R134 ;  /* 0x0000008603067220 */ /* 0x040fe40000410000 */
[----:B------:R-:W-:Y:S02]  /*ba30*/  IMAD.MOV.U32 R134, RZ, RZ, R26 ;  /* 0x000000ffff867224 */ /* 0x000fe400078e001a */
[C---:B------:R-:W-:Y:S02]  /*ba40*/  FMUL.FTZ R26, R3.reuse, R154 ;  /* 0x0000009a031a7220 */ /* 0x040fe40000410000 */
[----:B------:R-:W-:Y:S02]  /*ba50*/  IMAD.MOV.U32 R158, RZ, RZ, R134 ;  /* 0x000000ffff9e7224 */ /* 0x000fe400078e0086 */
[----:B------:R-:W-:Y:S04]  /*ba60*/  IMAD.WIDE.U32 R134, R132, -0x2daee0ad, RZ ;  /* 0xd2511f5384867825 */ /* 0x000fe800078e00ff */
[----:B--2---:R-:W-:Y:S01]  /*ba70*/  FFMA.FTZ R3, R3, R138, R167 ;  /* 0x0000008a03037223 */ /* 0x004fe200000100a7 */
[----:B------:R-:W-:Y:S01]  /*ba80*/  LOP3.LUT R132, R135, UR27, R150, 0x96, !PT ;  /* 0x0000001b87847c12 */ /* 0x000fe2000f8e9696 */
[----:B------:R1:W2:Y:S01]  /*ba90*/  MUFU.EX2 R138, R141 ;  /* 0x0000008d008a7308 */ /* 0x0002a20000000800 */
[----:B------:R-:W-:Y:S02]  /*baa0*/  FADD.FTZ R133, R133, R164 ;  /* 0x000000a485857221 */ /* 0x000fe40000010000 */
[----:B------:R-:W-:Y:S02]  /*bab0*/  IMAD.MOV.U32 R161, RZ, RZ, R148 ;  /* 0x000000ffffa17224 */ /* 0x000fe400078e0094 */
[----:B------:R-:W-:Y:S05]  /*bac0*/  IMAD.WIDE.U32 R162, R132, -0x326172a9, RZ ;  /* 0xcd9e8d5784a27825 */ /* 0x000fea00078e00ff */
[----:B------:R2:W3:Y:S10]  /*bad0*/  MUFU.EX2 R135, R142 ;  /* 0x0000008e00877308 */ /* 0x0004f40000000800 */
[----:B------:R4:W-:Y:S01]  /*bae0*/  MUFU.EX2 R150, R156 ;  /* 0x0000009c00967308 */ /* 0x0009e20000000800 */
[----:B-1----:R-:W-:Y:S05]  /*baf0*/  IMAD.WIDE.U32 R140, R140, -0x326172a9, RZ ;  /* 0xcd9e8d578c8c7825 */ /* 0x002fea00078e00ff */
[----:B------:R-:W-:Y:S04]  /*bb00*/  LOP3.LUT R146, R141, UR28, R146, 0x96, !PT ;  /* 0x0000001c8d927c12 */ /* 0x000fe8000f8e9692 */
[----:B------:R-:W-:Y:S01]  /*bb10*/  MUFU.EX2 R148, R177 ;  /* 0x000000b100947308 */ /* 0x000fe20000000800 */
[----:B------:R-:W-:Y:S01]  /*bb20*/  LOP3.LUT R140, R163, UR7, R140, 0x96, !PT ;  /* 0x00000007a38c7c12 */ /* 0x000fe2000f8e968c */
[----:B------:R-:W-:Y:S04]  /*bb30*/  IMAD.WIDE.U32 R146, R146, -0x2daee0ad, RZ ;  /* 0xd2511f5392927825 */ /* 0x000fe800078e00ff */
[----:B--2---:R-:W-:Y:S01]  /*bb40*/  FADD.FTZ R142, R138, R3 ;  /* 0x000000038a8e7221 */ /* 0x004fe20000010000 */
[----:B------:R-:W-:Y:S03]  /*bb50*/  LOP3.LUT R134, R147, UR6, R134, 0x96, !PT ;  /* 0x0000000693867c12 */ /* 0x000fe6000f8e9686 */
[----:B------:R1:W2:Y:S02]  /*bb60*/  MUFU.EX2 R141, R139 ;  /* 0x0000008b008d7308 */ /* 0x0002a40000000800 */
[----:B------:R-:W-:Y:S01]  /*bb70*/  IMAD.WIDE.U32 R154, R134, -0x326172a9, RZ ;  /* 0xcd9e8d57869a7825 */ /* 0x000fe200078e00ff */
[----:B------:R-:W-:Y:S02]  /*bb80*/  F2FP.PACK_AB R134, R138, R167 ;  /* 0x000000a78a86723e */ /* 0x000fe400000000ff */
[----:B---3--:R-:W-:Y:S01]  /*bb90*/  F2FP.PACK_AB R138, R135, R144 ;  /* 0x00000090878a723e */ /* 0x008fe200000000ff */
[----:B----4-:R-:W-:Y:S01]  /*bba0*/  IMAD.MOV.U32 R156, RZ, RZ, R153 ;  /* 0x000000ffff9c7224 */ /* 0x010fe200078e0099 */
[----:B------:R-:W-:Y:S01]  /*bbb0*/  LOP3.LUT R132, R155, UR14, R162, 0x96, !PT ;  /* 0x0000000e9b847c12 */ /* 0x000fe2000f8e96a2 */
[----:B------:R-:W-:Y:S02]  /*bbc0*/  IMAD.MOV.U32 R153, RZ, RZ, R152 ;  /* 0x000000ffff997224 */ /* 0x000fe400078e0098 */
[----:B------:R-:W-:Y:S01]  /*bbd0*/  MUFU.EX2 R147, R182 ;  /* 0x000000b600937308 */ /* 0x000fe20000000800 */
[----:B------:R-:W-:Y:S01]  /*bbe0*/  FADD.FTZ R152, R144, R133 ;  /* 0x0000008590987221 */ /* 0x000fe20000010000 */
[----:B------:R-:W-:Y:S03]  /*bbf0*/  LOP3.LUT R3, R132, 0xff, RZ, 0xc0, !PT ;  /* 0x000000ff84037812 */ /* 0x000fe600078ec0ff */
[----:B------:R-:W-:Y:S01]  /*bc00*/  FADD.FTZ R133, R135, R152 ;  /* 0x0000009887857221 */ /* 0x000fe20000010000 */
[----:B------:R-:W-:Y:S01]  /*bc10*/  ISETP.GE.U32.AND P6, PT, R252, R3, PT ;  /* 0x00000003fc00720c */ /* 0x000fe20003fc6070 */
[----:B------:R-:W-:Y:S01]  /*bc20*/  IMAD.MOV.U32 R152, RZ, RZ, R158 ;  /* 0x000000ffff987224 */ /* 0x000fe200078e009e */
[----:B------:R-:W-:Y:S02]  /*bc30*/  LOP3.LUT R3, R132, 0xffff, RZ, 0xc0, !PT ;  /* 0x0000ffff84037812 */ /* 0x000fe400078ec0ff */
[----:B------:R-:W-:Y:S01]  /*bc40*/  SHF.R.U32.HI R135, RZ, 0x18, R132 ;  /* 0x00000018ff877819 */ /* 0x000fe20000011684 */
[----:B------:R3:W-:Y:S01]  /*bc50*/  MUFU.EX2 R144, R183 ;  /* 0x000000b700907308 */ /* 0x0007e20000000800 */
[----:B------:R-:W-:Y:S01]  /*bc60*/  SHF.R.U32.HI R3, RZ, 0x8, R3 ;  /* 0x00000008ff037819 */ /* 0x000fe20000011603 */
[----:B-1----:R-:W-:Y:S01]  /*bc70*/  IMAD.MOV.U32 R139, RZ, RZ, R160 ;  /* 0x000000ffff8b7224 */ /* 0x002fe200078e00a0 */
[C---:B------:R-:W-:Y:S01]  /*bc80*/  ISETP.GE.U32.AND P5, PT, R252.reuse, R135, PT ;  /* 0x00000087fc00720c */ /* 0x040fe20003fa6070 */
[----:B------:R-:W-:Y:S01]  /*bc90*/  IMAD.MOV.U32 R160, RZ, RZ, R137 ;  /* 0x000000ffffa07224 */ /* 0x000fe200078e0089 */
[----:B------:R-:W-:Y:S01]  /*bca0*/  LOP3.LUT R3, R3, 0xffff, RZ, 0xc0, !PT ;  /* 0x0000ffff03037812 */ /* 0x000fe200078ec0ff */
[----:B--2---:R-:W-:Y:S01]  /*bcb0*/  FADD.FTZ R137, R141, R142 ;  /* 0x0000008e8d897221 */ /* 0x004fe20000010000 */
[----:B------:R-:W-:Y:S01]  /*bcc0*/  SHF.R.U32.HI R135, RZ, 0x10, R132 ;  /* 0x00000010ff877819 */ /* 0x000fe20000011684 */
[----:B------:R-:W-:Y:S01]  /*bcd0*/  @!P6 HADD2 R246, -R136.H0_H0, -RZ.H0_H0 ;  /* 0xa00000ff88f6e230 */ /* 0x000fe20000000900 */
[----:B------:R-:W-:Y:S01]  /*bce0*/  ISETP.GE.U32.AND P0, PT, R252, R3, PT ;  /* 0x00000003fc00720c */ /* 0x000fe20003f06070 */
[----:B------:R-:W1:Y:S01]  /*bcf0*/  MUFU.EX2 R139, R139 ;  /* 0x0000008b008b7308 */ /* 0x000e620000000800 */
[C---:B------:R-:W-:Y:S02]  /*bd00*/  PRMT R3, R136.reuse, 0x7632, R3 ;  /* 0x0000763288037816 */ /* 0x040fe40000000003 */
[----:B------:R-:W-:Y:S02]  /*bd10*/  LOP3.LUT R135, R135, 0xff, RZ, 0xc0, !PT ;  /* 0x000000ff87877812 */ /* 0x000fe400078ec0ff */
[----:B------:R-:W-:Y:S02]  /*bd20*/  PRMT R132, R136, 0x5410, R3 ;  /* 0x0000541088847816 */ /* 0x000fe40000000003 */
[----:B------:R-:W-:Y:S02]  /*bd30*/  @!P6 PRMT R136, R246, 0x5410, RZ ;  /* 0x00005410f688e816 */ /* 0x000fe400000000ff */
[----:B------:R-:W-:Y:S01]  /*bd40*/  ISETP.GE.U32.AND P6, PT, R252, R135, PT ;  /* 0x00000087fc00720c */ /* 0x000fe20003fc6070 */
[----:B------:R2:W4:Y:S01]  /*bd50*/  MUFU.EX2 R142, R161 ;  /* 0x000000a1008e7308 */ /* 0x0005220000000800 */
[C---:B------:R-:W-:Y:S01]  /*bd60*/  F2FP.PACK_AB R141, R150.reuse, R141 ;  /* 0x0000008d968d723e */ /* 0x040fe200000000ff */
[----:B------:R4:W-:Y:S01]  /*bd70*/  STG.E.U16 [R178.64], R136 ;  /* 0x00000088b2007986 */ /* 0x0009e2000c101510 */
[----:B------:R-:W-:Y:S01]  /*bd80*/  @!P0 HADD2 R245, -R3.H0_H0, -RZ.H0_H0 ;  /* 0xa00000ff03f58230 */ /* 0x000fe20000000900 */
[--C-:B------:R-:W-:Y:S01]  /*bd90*/  FADD.FTZ R150, R150, R137.reuse ;  /* 0x0000008996967221 */ /* 0x100fe20000010000 */
[----:B------:R-:W-:Y:S01]  /*bda0*/  PRMT R137, R134, 0x7632, R137 ;  /* 0x0000763286897816 */ /* 0x000fe20000000089 */
[----:B---3--:R-:W-:Y:S01]  /*bdb0*/  IMAD.WIDE.U32 R182, R140, -0x2daee0ad, RZ ;  /* 0xd2511f538cb67825 */ /* 0x008fe200078e00ff */
[----:B------:R-:W-:Y:S02]  /*bdc0*/  LOP3.LUT R135, R154, 0xff, RZ, 0xc0, !PT ;  /* 0x000000ff9a877812 */ /* 0x000fe400078ec0ff */
[----:B------:R-:W-:Y:S01]  /*bdd0*/  @!P0 PRMT R3, R245, 0x5410, RZ ;  /* 0x00005410f5038816 */ /* 0x000fe200000000ff */
[----:B------:R-:W-:Y:S01]  /*bde0*/  @!P5 HADD2 R243, -R137.H0_H0, -RZ.H0_H0 ;  /* 0xa00000ff89f3d230 */ /* 0x000fe20000000900 */
[----:B------:R-:W-:Y:S01]  /*bdf0*/  IADD3 R176, P0, R178, UR20, RZ ;  /* 0x00000014b2b07c10 */ /* 0x000fe2000ff1e0ff */
[----:B------:R-:W-:Y:S01]  /*be00*/  @!P6 HADD2 R244, -R134.H0_H0, -RZ.H0_H0 ;  /* 0xa00000ff86f4e230 */ /* 0x000fe20000000900 */
[--C-:B------:R-:W-:Y:S01]  /*be10*/  LOP3.LUT R140, R183, UR13, R146.reuse, 0x96, !PT ;  /* 0x0000000db78c7c12 */ /* 0x100fe2000f8e9692 */
[----:B------:R3:W-:Y:S01]  /*be20*/  STG.E.U16 [R178.64+0x2], R3 ;  /* 0x00000203b2007986 */ /* 0x0007e2000c101510 */
[----:B------:R-:W-:Y:S02]  /*be30*/  IADD3.X R177, R179, UR21, RZ, P0, !PT ;  /* 0x00000015b3b17c10 */ /* 0x000fe400087fe4ff */
[----:B------:R-:W-:Y:S02]  /*be40*/  ISETP.GE.U32.AND P0, PT, R252, R135, PT ;  /* 0x00000087fc00720c */ /* 0x000fe40003f06070 */
[----:B------:R-:W-:Y:S02]  /*be50*/  LOP3.LUT R135, R154, 0xffff, RZ, 0xc0, !PT ;  /* 0x0000ffff9a877812 */ /* 0x000fe400078ec0ff */
[----:B------:R-:W-:Y:S02]  /*be60*/  LOP3.LUT R146, R183, UR13, R146, 0x96, !PT ;  /* 0x0000000db7927c12 */ /* 0x000fe4000f8e9692 */
[----:B------:R-:W-:Y:S01]  /*be70*/  SHF.R.U32.HI R135, RZ, 0x8, R135 ;  /* 0x00000008ff877819 */ /* 0x000fe20000011687 */
[----:B--2---:R-:W-:Y:S02]  /*be80*/  IMAD.MOV.U32 R161, RZ, RZ, R160 ;  /* 0x000000ffffa17224 */ /* 0x004fe400078e00a0 */
[----:B------:R-:W-:Y:S01]  /*be90*/  IMAD.MOV.U32 R160, RZ, RZ, R145 ;  /* 0x000000ffffa07224 */ /* 0x000fe200078e0091 */
[----:B------:R-:W-:Y:S01]  /*bea0*/  LOP3.LUT R135, R135, 0xffff, RZ, 0xc0, !PT ;  /* 0x0000ffff87877812 */ /* 0x000fe200078ec0ff */
[----:B-1----:R-:W-:Y:S01]  /*beb0*/  FADD.FTZ R145, R139, R150 ;  /* 0x000000968b917221 */ /* 0x002fe20000010000 */
[----:B----4-:R-:W-:Y:S01]  /*bec0*/  F2FP.PACK_AB R139, R142, R139 ;  /* 0x0000008b8e8b723e */ /* 0x010fe200000000ff */
[----:B------:R-:W-:Y:S01]  /*bed0*/  FADD.FTZ R136, R148, R133 ;  /* 0x0000008594887221 */ /* 0x000fe20000010000 */
[----:B------:R-:W-:Y:S01]  /*bee0*/  PRMT R133, R134, 0x5410, R137 ;  /* 0x0000541086857816 */ /* 0x000fe20000000089 */
[----:B------:R-:W-:Y:S01]  /*bef0*/  FADD.FTZ R142, R142, R145 ;  /* 0x000000918e8e7221 */ /* 0x000fe20000010000 */
[----:B------:R-:W-:Y:S01]  /*bf00*/  @!P6 PRMT R134, R244, 0x5410, RZ ;  /* 0x00005410f486e816 */ /* 0x000fe200000000ff */
[----:B------:R1:W2:Y:S01]  /*bf10*/  MUFU.EX2 R145, R149 ;  /* 0x0000009500917308 */ /* 0x0002a20000000800 */
[C---:B------:R-:W-:Y:S01]  /*bf20*/  ISETP.GE.U32.AND P6, PT, R252.reuse, R135, PT ;  /* 0x00000087fc00720c */ /* 0x040fe20003fc6070 */
[----:B------:R-:W-:Y:S01]  /*bf30*/  @!P0 HADD2 R241, -R138.H0_H0, -RZ.H0_H0 ;  /* 0xa00000ff8af18230 */ /* 0x000fe20000000900 */
[----:B------:R-:W-:Y:S01]  /*bf40*/  SHF.R.U32.HI R135, RZ, 0x10, R154 ;  /* 0x00000010ff877819 */ /* 0x000fe2000001169a */
[----:B------:R4:W-:Y:S01]  /*bf50*/  STG.E.U16 [R176.64], R134 ;  /* 0x00000086b0007986 */ /* 0x0009e2000c101510 */
[----:B------:R-:W-:Y:S02]  /*bf60*/  @!P5 PRMT R137, R243, 0x5410, RZ ;  /* 0x00005410f389d816 */ /* 0x000fe400000000ff */
[----:B------:R-:W-:Y:S02]  /*bf70*/  LOP3.LUT R135, R135, 0xff, RZ, 0xc0, !PT ;  /* 0x000000ff87877812 */ /* 0x000fe400078ec0ff */
[C---:B---3--:R-:W-:Y:S01]  /*bf80*/  F2FP.PACK_AB R3, R143.reuse, R148 ;  /* 0x000000948f03723e */ /* 0x048fe200000000ff */
[----:B------:R3:W-:Y:S01]  /*bf90*/  STG.E.U16 [R176.64+0x2], R137 ;  /* 0x00000289b0007986 */ /* 0x0007e2000c101510 */
[----:B------:R-:W-:Y:S01]  /*bfa0*/  ISETP.GE.U32.AND P5, PT, R252, R135, PT ;  /* 0x00000087fc00720c */ /* 0x000fe20003fa6070 */
[----:B------:R2:W2:Y:S01]  /*bfb0*/  MUFU.EX2 R148, R160 ;  /* 0x000000a000947308 */ /* 0x0004a20000000800 */
[----:B------:R-:W-:Y:S01]  /*bfc0*/  PRMT R135, R138, 0x7632, R135 ;  /* 0x000076328a877816 */ /* 0x000fe20000000087 */
[--C-:B------:R-:W-:Y:S01]  /*bfd0*/  FADD.FTZ R143, R143, R136.reuse ;  /* 0x000000888f8f7221 */ /* 0x100fe20000010000 */
[----:B------:R-:W-:Y:S03]  /*bfe0*/  PRMT R136, R141, 0x7632, R136 ;  /* 0x000076328d887816 */ /* 0x000fe60000000088 */
[----:B------:R-:W-:Y:S01]  /*bff0*/  @!P6 HADD2 R240, -R135.H0_H0, -RZ.H0_H0 ;  /* 0xa00000ff87f0e230 */ /* 0x000fe20000000900 */
[----:B------:R-:W-:Y:S03]  /*c000*/  FADD.FTZ R150, R144, R143 ;  /* 0x0000008f90967221 */ /* 0x000fe60000010000 */
[----:B------:R-:W3:Y:S02]  /*c010*/  MUFU.EX2 R158, R161 ;  /* 0x000000a1009e7308 */ /* 0x000ee40000000800 */
[----:B------:R-:W-:Y:S01]  /*c020*/  @!P5 HADD2 R242, -R141.H0_H0, -RZ.H0_H0 ;  /* 0xa00000ff8df2d230 */ /* 0x000fe20000000900 */
[----:B-1----:R-:W-:Y:S02]  /*c030*/  SHF.R.U32.HI R149, RZ, 0x18, R154 ;  /* 0x00000018ff957819 */ /* 0x002fe4000001169a */
[----:B----4-:R-:W-:Y:S02]  /*c040*/  PRMT R134, R138, 0x5410, R135 ;  /* 0x000054108a867816 */ /* 0x010fe40000000087 */
[----:B------:R-:W-:Y:S02]  /*c050*/  @!P6 PRMT R135, R240, 0x5410, RZ ;  /* 0x00005410f087e816 */ /* 0x000fe400000000ff */
[----:B------:R-:W-:Y:S01]  /*c060*/  @!P0 PRMT R138, R241, 0x5410, RZ ;  /* 0x00005410f18a8816 */ /* 0x000fe200000000ff */
[----:B--2---:R-:W-:Y:S01]  /*c070*/  IMAD.MOV.U32 R160, RZ, RZ, R153 ;  /* 0x000000ffffa07224 */ /* 0x004fe200078e0099 */
[----:B------:R-:W-:Y:S01]  /*c080*/  ISETP.GE.U32.AND P0, PT, R252, R149, PT ;  /* 0x00000095fc00720c */ /* 0x000fe20003f06070 */
[----:B------:R1:W-:Y:S01]  /*c090*/  STG.E.U16 [R178.64+0x12], R135 ;  /* 0x00001287b2007986 */ /* 0x0003e2000c101510 */
[----:B------:R-:W-:Y:S01]  /*c0a0*/  LOP3.LUT R149, R140, 0xff, RZ, 0xc0, !PT ;  /* 0x000000ff8c957812 */ /* 0x000fe200078ec0ff */
[----:B------:R-:W-:Y:S01]  /*c0b0*/  IMAD.MOV.U32 R153, RZ, RZ, R159 ;  /* 0x000000ffff997224 */ /* 0x000fe200078e009f */
[C---:B---3--:R-:W-:Y:S01]  /*c0c0*/  F2FP.PACK_AB R137, R147.reuse, R144 ;  /* 0x000000909389723e */ /* 0x048fe200000000ff */
[----:B------:R2:W-:Y:S01]  /*c0d0*/  STG.E.U16 [R178.64+0x10], R138 ;  /* 0x0000108ab2007986 */ /* 0x0005e2000c101510 */
[----:B------:R-:W-:Y:S01]  /*c0e0*/  ISETP.GE.U32.AND P6, PT, R252, R149, PT ;  /* 0x00000095fc00720c */ /* 0x000fe20003fc6070 */
[----:B------:R-:W-:Y:S01]  /*c0f0*/  FADD.FTZ R147, R147, R150 ;  /* 0x0000009693937221 */ /* 0x000fe20000010000 */
[----:B------:R-:W-:Y:S01]  /*c100*/  LOP3.LUT R149, R140, 0xffff, RZ, 0xc0, !PT ;  /* 0x0000ffff8c957812 */ /* 0x000fe200078ec0ff */
[----:B------:R-:W-:Y:S01]  /*c110*/  IMAD.MOV.U32 R150, RZ, RZ, R190 ;  /* 0x000000ffff967224 */ /* 0x000fe200078e00be */
[----:B------:R-:W-:Y:S01]  /*c120*/  SHF.R.U32.HI R144, RZ, 0x10, R182 ;  /* 0x00000010ff907819 */ /* 0x000fe200000116b6 */
[----:B------:R-:W-:Y:S01]  /*c130*/  FADD.FTZ R150, R186, R147 ;  /* 0x00000093ba967221 */ /* 0x000fe20000010000 */
[----:B------:R-:W-:Y:S01]  /*c140*/  SHF.R.U32.HI R149, RZ, 0x8, R149 ;  /* 0x00000008ff957819 */ /* 0x000fe20000011695 */
[----:B------:R-:W-:Y:S01]  /*c150*/  @!P0 HADD2 R239, -R136.H0_H0, -RZ.H0_H0 ;  /* 0xa00000ff88ef8230 */ /* 0x000fe20000000900 */
[----:B------:R-:W-:Y:S01]  /*c160*/  LOP3.LUT R151, R144, 0xff, RZ, 0xc0, !PT ;  /* 0x000000ff90977812 */ /* 0x000fe200078ec0ff */
[----:B------:R-:W-:Y:S01]  /*c170*/  FADD.FTZ R147, R175, R150 ;  /* 0x00000096af937221 */ /* 0x000fe20000010000 */
[----:B------:R-:W-:Y:S01]  /*c180*/  LOP3.LUT R143, R149, 0xffff, RZ, 0xc0, !PT ;  /* 0x0000ffff958f7812 */ /* 0x000fe200078ec0ff */
[--C-:B------:R-:W-:Y:S01]  /*c190*/  FADD.FTZ R149, R145, R142.reuse ;  /* 0x0000008e91957221 */ /* 0x100fe20000010000 */
[----:B------:R-:W-:Y:S01]  /*c1a0*/  PRMT R142, R3, 0x7632, R142 ;  /* 0x00007632038e7816 */ /* 0x000fe2000000008e */
[----:B------:R-:W-:Y:S01]  /*c1b0*/  @!P6 HADD2 R238, -R3.H0_H0, -RZ.H0_H0 ;  /* 0xa00000ff03eee230 */ /* 0x000fe20000000900 */
[----:B-1----:R-:W-:Y:S02]  /*c1c0*/  PRMT R135, R141, 0x5410, R136 ;  /* 0x000054108d877816 */ /* 0x002fe40000000088 */
[----:B------:R-:W-:Y:S02]  /*c1d0*/  @!P5 PRMT R141, R242, 0x5410, RZ ;  /* 0x00005410f28dd816 */ /* 0x000fe400000000ff */
[--C-:B--2---:R-:W-:Y:S02]  /*c1e0*/  SHF.R.U32.HI R138, RZ, 0x10, R140.reuse ;  /* 0x00000010ff8a7819 */ /* 0x104fe4000001168c */
[----:B------:R-:W-:Y:S01]  /*c1f0*/  ISETP.GE.U32.AND P5, PT, R252, R143, PT ;  /* 0x0000008ffc00720c */ /* 0x000fe20003fa6070 */
[----:B------:R1:W-:Y:S01]  /*c200*/  STG.E.U16 [R176.64+0x10], R141 ;  /* 0x0000108db0007986 */ /* 0x0003e2000c101510 */
[C---:B------:R-:W-:Y:S01]  /*c210*/  F2FP.PACK_AB R143, R148.reuse, R145 ;  /* 0x00000091948f723e */ /* 0x040fe200000000ff */
[----:B------:R-:W-:Y:S01]  /*c220*/  FADD.FTZ R145, R148, R149 ;  /* 0x0000009594917221 */ /* 0x000fe20000010000 */
[----:B------:R-:W-:Y:S02]  /*c230*/  LOP3.LUT R149, R138, 0xff, RZ, 0xc0, !PT ;  /* 0x000000ff8a957812 */ /* 0x000fe400078ec0ff */
[----:B------:R-:W-:Y:S02]  /*c240*/  @!P0 PRMT R136, R239, 0x5410, RZ ;  /* 0x00005410ef888816 */ /* 0x000fe400000000ff */
[----:B------:R-:W-:Y:S02]  /*c250*/  ISETP.GE.U32.AND P0, PT, R252, R149, PT ;  /* 0x00000095fc00720c */ /* 0x000fe40003f06070 */
[----:B------:R-:W-:Y:S01]  /*c260*/  SHF.R.U32.HI R149, RZ, 0x18, R140 ;  /* 0x00000018ff957819 */ /* 0x000fe2000001168c */
[----:B------:R2:W-:Y:S01]  /*c270*/  STG.E.U16 [R176.64+0x12], R136 ;  /* 0x00001288b0007986 */ /* 0x0005e2000c101510 */
[----:B------:R-:W-:Y:S01]  /*c280*/  LOP3.LUT R140, R182, 0xffff, RZ, 0xc0, !PT ;  /* 0x0000ffffb68c7812 */ /* 0x000fe200078ec0ff */
[----:B------:R-:W-:Y:S01]  /*c290*/  @!P5 HADD2 R237, -R142.H0_H0, -RZ.H0_H0 ;  /* 0xa00000ff8eedd230 */ /* 0x000fe20000000900 */
[----:B------:R-:W-:Y:S02]  /*c2a0*/  PRMT R138, R139, 0x7632, R138 ;  /* 0x000076328b8a7816 */ /* 0x000fe4000000008a */
[----:B------:R-:W-:Y:S05]  /*c2b0*/  SHF.R.U32.HI R140, RZ, 0x8, R140 ;  /* 0x00000008ff8c7819 */ /* 0x000fea000001168c */
[----:B------:R-:W-:Y:S01]  /*c2c0*/  @!P0 HADD2 R235, -R139.H0_H0, -RZ.H0_H0 ;  /* 0xa00000ff8beb8230 */ /* 0x000fe20000000900 */
[----:B-1----:R-:W-:Y:S02]  /*c2d0*/  PRMT R141, R3, 0x5410, R142 ;  /* 0x00005410038d7816 */ /* 0x002fe4000000008e */
[----:B------:R-:W-:Y:S02]  /*c2e0*/  @!P6 PRMT R3, R238, 0x5410, RZ ;  /* 0x00005410ee03e816 */ /* 0x000fe400000000ff */
[----:B------:R-:W-:Y:S02]  /*c2f0*/  ISETP.GE.U32.AND P6, PT, R252, R149, PT ;  /* 0x00000095fc00720c */ /* 0x000fe40003fc6070 */
[----:B------:R-:W-:Y:S01]  /*c300*/  LOP3.LUT R149, R182, 0xff, RZ, 0xc0, !PT ;  /* 0x000000ffb6957812 */ /* 0x000fe200078ec0ff */
[----:B------:R1:W-:Y:S01]  /*c310*/  STG.E.U16 [R178.64+0x20], R3 ;  /* 0x00002003b2007986 */ /* 0x0003e2000c101510 */
[----:B------:R-:W-:Y:S02]  /*c320*/  @!P5 PRMT R142, R237, 0x5410, RZ ;  /* 0x00005410ed8ed816 */ /* 0x000fe400000000ff */
[----:B------:R-:W-:Y:S02]  /*c330*/  ISETP.GE.U32.AND P5, PT, R252, R149, PT ;  /* 0x00000095fc00720c */ /* 0x000fe40003fa6070 */
[----:B------:R-:W-:Y:S01]  /*c340*/  LOP3.LUT R149, R140, 0xffff, RZ, 0xc0, !PT ;  /* 0x0000ffff8c957812 */ /* 0x000fe200078ec0ff */
[----:B------:R3:W-:Y:S01]  /*c350*/  STG.E.U16 [R178.64+0x22], R142 ;  /* 0x0000228eb2007986 */ /* 0x0007e2000c101510 */
[----:B------:R-:W-:Y:S02]  /*c360*/  PRMT R140, R139, 0x5410, R138 ;  /* 0x000054108b8c7816 */ /* 0x000fe4000000008a */
[----:B------:R-:W-:Y:S01]  /*c370*/  @!P0 PRMT R139, R235, 0x5410, RZ ;  /* 0x00005410eb8b8816 */ /* 0x000fe200000000ff */
[----:B------:R-:W-:Y:S01]  /*c380*/  @!P6 HADD2 R233, -R138.H0_H0, -RZ.H0_H0 ;  /* 0xa00000ff8ae9e230 */ /* 0x000fe20000000900 */
[C---:B------:R-:W-:Y:S02]  /*c390*/  ISETP.GE.U32.AND P0, PT, R252.reuse, R149, PT ;  /* 0x00000095fc00720c */ /* 0x040fe40003f06070 */
[----:B------:R4:W3:Y:S01]  /*c3a0*/  MUFU.EX2 R149, R160 ;  /* 0x000000a000957308 */ /* 0x0008e20000000800 */
[----:B--2---:R-:W-:Y:S01]  /*c3b0*/  PRMT R136, R137, 0x7632, R136 ;  /* 0x0000763289887816 */ /* 0x004fe20000000088 */
[----:B------:R-:W-:Y:S01]  /*c3c0*/  STG.E.U16 [R176.64+0x20], R139 ;  /* 0x0000208bb0007986 */ /* 0x000fe2000c101510 */
[----:B------:R-:W-:Y:S01]  /*c3d0*/  @!P6 PRMT R138, R233, 0x5410, RZ ;  /* 0x00005410e98ae816 */ /* 0x000fe200000000ff */
[----:B------:R-:W-:Y:S01]  /*c3e0*/  @!P5 HADD2 R232, -R137.H0_H0, -RZ.H0_H0 ;  /* 0xa00000ff89e8d230 */ /* 0x000fe20000000900 */
[----:B------:R-:W-:Y:S01]  /*c3f0*/  ISETP.GE.U32.AND P6, PT, R252, R151, PT ;  /* 0x00000097fc00720c */ /* 0x000fe20003fc6070 */
[----:B------:R-:W-:Y:S01]  /*c400*/  IMAD.MOV.U32 R151, RZ, RZ, R191 ;  /* 0x000000ffff977224 */ /* 0x000fe200078e00bf */
[----:B------:R-:W-:Y:S01]  /*c410*/  PRMT R144, R137, 0x5410, R136 ;  /* 0x0000541089907816 */ /* 0x000fe20000000088 */
[----:B------:R-:W-:Y:S01]  /*c420*/  STG.E.U16 [R176.64+0x22], R138 ;  /* 0x0000228ab0007986 */ /* 0x000fe2000c101510 */
[----:B------:R-:W-:Y:S02]  /*c430*/  @!P5 PRMT R137, R232, 0x5410, RZ ;  /* 0x00005410e889d816 */ /* 0x000fe400000000ff */
[----:B------:R-:W-:Y:S01]  /*c440*/  LOP3.LUT R148, R151, UR34, RZ, 0x3c, !PT ;  /* 0x0000002297947c12 */ /* 0x000fe2000f8e3cff */
[----:B------:R-:W-:Y:S01]  /*c450*/  @!P0 HADD2 R234, -R136.H0_H0, -RZ.H0_H0 ;  /* 0xa00000ff88ea8230 */ /* 0x000fe20000000900 */
[----:B------:R2:W5:Y:S01]  /*c460*/  LDL.LU.64 R190, [R1+0x80] ;  /* 0x0000800001be7983 */ /* 0x0005620000300a00 */
[----:B-1----:R-:W-:Y:S02]  /*c470*/  SHF.R.U32.HI R3, RZ, 0x18, R182 ;  /* 0x00000018ff037819 */ /* 0x002fe400000116b6 */
[----:B------:R-:W-:Y:S01]  /*c480*/  IMAD.WIDE.U32 R150, R148, -0x326172a9, RZ ;  /* 0xcd9e8d5794967825 */ /* 0x000fe200078e00ff */
[----:B------:R-:W-:Y:S02]  /*c490*/  @!P0 PRMT R136, R234, 0x5410, RZ ;  /* 0x00005410ea888816 */ /* 0x000fe400000000ff */
[----:B------:R1:W-:Y:S01]  /*c4a0*/  STG.E.U16 [R178.64+0x30], R137 ;  /* 0x00003089b2007986 */ /* 0x0003e2000c101510 */
[----:B------:R-:W-:Y:S01]  /*c4b0*/  FADD.FTZ R148, R158, R145 ;  /* 0x000000919e947221 */ /* 0x000fe20000010000 */
[----:B------:R-:W-:Y:S01]  /*c4c0*/  LOP3.LUT R145, R185, UR32, R150, 0x96, !PT ;  /* 0x00000020b9917c12 */ /* 0x000fe2000f8e9696 */
[----:B------:R-:W-:Y:S01]  /*c4d0*/  IMAD.MOV.U32 R150, RZ, RZ, R152 ;  /* 0x000000ffff967224 */ /* 0x000fe200078e0098 */
[----:B------:R-:W-:Y:S01]  /*c4e0*/  ISETP.GE.U32.AND P5, PT, R252, R3, PT ;  /* 0x00000003fc00720c */ /* 0x000fe20003fa6070 */
[----:B----4-:R-:W-:Y:S01]  /*c4f0*/  IMAD.MOV.U32 R160, RZ, RZ, R156 ;  /* 0x000000ffffa07224 */ /* 0x010fe200078e009c */
[C---:B---3--:R-:W-:Y:S01]  /*c500*/  F2FP.PACK_AB R158, R149.reuse, R158 ;  /* 0x0000009e959e723e */ /* 0x048fe200000000ff */
[----:B------:R-:W-:Y:S01]  /*c510*/  FADD.FTZ R142, R149, R148 ;  /* 0x00000094958e7221 */ /* 0x000fe20000010000 */
[----:B------:R-:W-:Y:S01]  /*c520*/  LOP3.LUT R148, R151, UR33, R188, 0x96, !PT ;  /* 0x0000002197947c12 */ /* 0x000fe2000f8e96bc */
[----:B------:R-:W3:Y:S01]  /*c530*/  MUFU.EX2 R156, R174 ;  /* 0x000000ae009c7308 */ /* 0x000ee20000000800 */
[----:B------:R-:W-:Y:S01]  /*c540*/  IMAD.MOV.U32 R151, RZ, RZ, R153 ;  /* 0x000000ffff977224 */ /* 0x000fe200078e0099 */
[----:B------:R-:W-:Y:S01]  /*c550*/  F2FP.PACK_AB R3, R175, R186 ;  /* 0x000000baaf03723e */ /* 0x000fe200000000ff */
[----:B------:R4:W-:Y:S01]  /*c560*/  STG.E.U16 [R178.64+0x32], R136 ;  /* 0x00003288b2007986 */ /* 0x0009e2000c101510 */
[----:B------:R-:W-:Y:S01]  /*c570*/  IMAD.WIDE.U32 R152, R148, -0x2daee0ad, RZ ;  /* 0xd2511f5394987825 */ /* 0x000fe200078e00ff */
[----:B------:R-:W-:Y:S02]  /*c580*/  PRMT R157, R158, 0x7632, R157 ;  /* 0x000076329e9d7816 */ /* 0x000fe4000000009d */
[----:B------:R2:W5:Y:S01]  /*c590*/  LDL.LU.64 R188, [R1+0x78] ;  /* 0x0000780001bc7983 */ /* 0x0005620000300a00 */
[----:B------:R-:W-:Y:S02]  /*c5a0*/  IMAD.MOV.U32 R148, RZ, RZ, R150 ;  /* 0x000000ffff947224 */ /* 0x000fe400078e0096 */
[----:B------:R-:W-:Y:S01]  /*c5b0*/  IMAD.MOV.U32 R149, RZ, RZ, R151 ;  /* 0x000000ffff957224 */ /* 0x000fe200078e0097 */
[----:B------:R-:W2:Y:S01]  /*c5c0*/  MUFU.EX2 R161, R160 ;  /* 0x000000a000a17308 */ /* 0x000ea20000000800 */
[----:B------:R-:W-:Y:S01]  /*c5d0*/  IMAD.WIDE.U32 R150, R145, -0x2daee0ad, RZ ;  /* 0xd2511f5391967825 */ /* 0x000fe200078e00ff */
[----:B------:R-:W-:Y:S03]  /*c5e0*/  LOP3.LUT R148, R153, UR31, R148, 0x96, !PT ;  /* 0x0000001f99947c12 */ /* 0x000fe6000f8e9694 */
[----:B------:R-:W-:Y:S01]  /*c5f0*/  IMAD.MOV.U32 R153, RZ, RZ, R163 ;  /* 0x000000ffff997224 */ /* 0x000fe200078e00a3 */
[----:B------:R-:W-:Y:S01]  /*c600*/  LOP3.LUT R145, R151, UR29, R152, 0x96, !PT ;  /* 0x0000001d97917c12 */ /* 0x000fe2000f8e9698 */
[----:B------:R-:W-:Y:S01]  /*c610*/  IMAD.MOV.U32 R152, RZ, RZ, R162 ;  /* 0x000000ffff987224 */ /* 0x000fe200078e00a2 */
[----:B-1----:R-:W-:Y:S01]  /*c620*/  PRMT R137, R143, 0x7632, R137 ;  /* 0x000076328f897816 */ /* 0x002fe20000000089 */
[----:B------:R-:W-:Y:S04]  /*c630*/  IMAD.WIDE.U32 R162, R148, -0x326172a9, RZ ;  /* 0xcd9e8d5794a27825 */ /* 0x000fe800078e00ff */
[----:B------:R-:W-:Y:S01]  /*c640*/  IMAD.WIDE.U32 R148, R145, -0x326172a9, RZ ;  /* 0xcd9e8d5791947825 */ /* 0x000fe200078e00ff */
[----:B------:R-:W-:Y:S01]  /*c650*/  LOP3.LUT R184, R163, UR30, R184, 0x96, !PT ;  /* 0x0000001ea3b87c12 */ /* 0x000fe2000f8e96b8 */
[----:B------:R-:W-:Y:S02]  /*c660*/  @!P5 HADD2 R231, -R137.H0_H0, -RZ.H0_H0 ;  /* 0xa00000ff89e7d230 */ /* 0x000fe40000000900 */
[----:B---3--:R-:W-:Y:S01]  /*c670*/  FADD.FTZ R138, R156, R147 ;  /* 0x000000939c8a7221 */ /* 0x008fe20000010000 */
[----:B------:R-:W-:Y:S01]  /*c680*/  LOP3.LUT R162, R149, UR28, R162, 0x96, !PT ;  /* 0x0000001c95a27c12 */ /* 0x000fe2000f8e96a2 */
[----:B------:R-:W-:Y:S01]  /*c690*/  IMAD.WIDE.U32 R184, R184, -0x2daee0ad, RZ ;  /* 0xd2511f53b8b87825 */ /* 0x000fe200078e00ff */
[----:B----4-:R-:W-:Y:S02]  /*c6a0*/  PRMT R136, R3, 0x7632, R136 ;  /* 0x0000763203887816 */ /* 0x010fe40000000088 */
[----:B------:R-:W-:Y:S01]  /*c6b0*/  SHF.R.U32.HI R149, RZ, 0x10, R146 ;  /* 0x00000010ff957819 */ /* 0x000fe20000011692 */
[----:B------:R-:W-:Y:S01]  /*c6c0*/  IMAD.WIDE.U32 R162, R162, -0x2daee0ad, RZ ;  /* 0xd2511f53a2a27825 */ /* 0x000fe200078e00ff */
[----:B------:R-:W-:Y:S02]  /*c6d0*/  LOP3.LUT R150, R185, UR27, R150, 0x96, !PT ;  /* 0x0000001bb9967c12 */ /* 0x000fe4000f8e9696 */
[----:B------:R-:W-:Y:S01]  /*c6e0*/  LOP3.LUT R149, R149, 0xff, RZ, 0xc0, !PT ;  /* 0x000000ff95957812 */ /* 0x000fe200078ec0ff */
[--C-:B------:R-:W-:Y:S01]  /*c6f0*/  FADD.FTZ R139, R181, R138.reuse ;  /* 0x0000008ab58b7221 */ /* 0x100fe20000010000 */
[----:B------:R-:W-:Y:S01]  /*c700*/  PRMT R138, R143, 0x7610, R138 ;  /* 0x000076108f8a7816 */ /* 0x000fe2000000008a */
[----:B------:R-:W-:Y:S01]  /*c710*/  IMAD.WIDE.U32 R150, R150, -0x326172a9, RZ ;  /* 0xcd9e8d5796967825 */ /* 0x000fe200078e00ff */
[----:B------:R-:W-:Y:S02]  /*c720*/  LOP3.LUT R175, R163, UR6, R184, 0x96, !PT ;  /* 0x00000006a3af7c12 */ /* 0x000fe4000f8e96b8 */
[----:B------:R-:W-:Y:S01]  /*c730*/  F2FP.PACK_AB R156, R181, R156 ;  /* 0x0000009cb59c723e */ /* 0x000fe200000000ff */
[----:B------:R-:W-:Y:S01]  /*c740*/  @!P6 HADD2 R236, -R138.H0_H0, -RZ.H0_H0 ;  /* 0xa00000ff8aece230 */ /* 0x000fe20000000900 */
[----:B------:R-:W-:Y:S01]  /*c750*/  LOP3.LUT R163, R151, UR7, R148, 0x96, !PT ;  /* 0x0000000797a37c12 */ /* 0x000fe2000f8e9694 */
[----:B------:R-:W-:Y:S01]  /*c760*/  IMAD.WIDE.U32 R174, R175, -0x326172a9, RZ ;  /* 0xcd9e8d57afae7825 */ /* 0x000fe200078e00ff */
[----:B------:R-:W-:Y:S02]  /*c770*/  PRMT R148, R138, 0x5410, R137 ;  /* 0x000054108a947816 */ /* 0x000fe40000000089 */
[----:B------:R-:W-:Y:S01]  /*c780*/  @!P6 PRMT R138, R236, 0x5410, RZ ;  /* 0x00005410ec8ae816 */ /* 0x000fe200000000ff */
[----:B--2---:R-:W-:Y:S01]  /*c790*/  FADD.FTZ R142, R161, R142 ;  /* 0x0000008ea18e7221 */ /* 0x004fe20000010000 */
[----:B------:R-:W-:Y:S01]  /*c7a0*/  LOP3.LUT R145, R175, UR14, R150, 0x96, !PT ;  /* 0x0000000eaf917c12 */ /* 0x000fe2000f8e9696 */
[----:B------:R-:W-:Y:S01]  /*c7b0*/  IMAD.MOV.U32 R184, RZ, RZ, R154 ;  /* 0x000000ffffb87224 */ /* 0x000fe200078e009a */
[----:B------:R-:W-:Y:S01]  /*c7c0*/  @!P5 PRMT R137, R231, 0x5410, RZ ;  /* 0x00005410e789d816 */ /* 0x000fe200000000ff */
[----:B------:R1:W-:Y:S01]  /*c7d0*/  STG.E.U16 [R176.64+0x30], R138 ;  /* 0x0000308ab0007986 */ /* 0x0003e2000c101510 */
[----:B------:R-:W-:Y:S01]  /*c7e0*/  LOP3.LUT R147, R145, 0xff, RZ, 0xc0, !PT ;  /* 0x000000ff91937812 */ /* 0x000fe200078ec0ff */
[C---:B------:R-:W-:Y:S01]  /*c7f0*/  FADD.FTZ R154, R187.reuse, R142 ;  /* 0x0000008ebb9a7221 */ /* 0x040fe20000010000 */
[----:B------:R-:W-:Y:S01]  /*c800*/  F2FP.PACK_AB R161, R187, R161 ;  /* 0x000000a1bba1723e */ /* 0x000fe200000000ff */
[----:B------:R2:W-:Y:S01]  /*c810*/  STG.E.U16 [R176.64+0x32], R137 ;  /* 0x00003289b0007986 */ /* 0x0005e2000c101510 */
[----:B------:R-:W-:Y:S01]  /*c820*/  ISETP.GE.U32.AND P0, PT, R252, R147, PT ;  /* 0x00000093fc00720c */ /* 0x000fe20003f06070 */
[----:B------:R-:W-:Y:S01]  /*c830*/  IMAD.MOV.U32 R187, RZ, RZ, R153 ;  /* 0x000000ffffbb7224 */ /* 0x000fe200078e0099 */
[----:B------:R-:W-:Y:S01]  /*c840*/  LOP3.LUT R147, R145, 0xffff, RZ, 0xc0, !PT ;  /* 0x0000ffff91937812 */ /* 0x000fe200078ec0ff */
[----:B------:R-:W-:Y:S01]  /*c850*/  IMAD.MOV.U32 R185, RZ, RZ, R155 ;  /* 0x000000ffffb97224 */ /* 0x000fe200078e009b */
[----:B------:R-:W-:Y:S01]  /*c860*/  PRMT R153, R3, 0x5410, R136 ;  /* 0x0000541003997816 */ /* 0x000fe20000000088 */
[----:B------:R-:W-:Y:S01]  /*c870*/  IMAD.MOV.U32 R186, RZ, RZ, R152 ;  /* 0x000000ffffba7224 */ /* 0x000fe200078e0098 */
[----:B------:R-:W-:Y:S01]  /*c880*/  SHF.R.U32.HI R147, RZ, 0x8, R147 ;  /* 0x00000008ff937819 */ /* 0x000fe20000011693 */
[----:B------:R-:W-:Y:S01]  /*c890*/  FADD.FTZ R160, R180, R139 ;  /* 0x0000008bb4a07221 */ /* 0x000fe20000010000 */
[----:B------:R-:W-:Y:S02]  /*c8a0*/  PRMT R152, R158, 0x5410, R157 ;  /* 0x000054109e987816 */ /* 0x000fe4000000009d */
[----:B------:R-:W-:Y:S02]  /*c8b0*/  LOP3.LUT R143, R147, 0xffff, RZ, 0xc0, !PT ;  /* 0x0000ffff938f7812 */ /* 0x000fe400078ec0ff */
[--C-:B------:R-:W-:Y:S01]  /*c8c0*/  SHF.R.U32.HI R147, RZ, 0x18, R145.reuse ;  /* 0x00000018ff937819 */ /* 0x100fe20000011691 */
[----:B------:R-:W-:Y:S01]  /*c8d0*/  @!P0 HADD2 R230, -R3.H0_H0, -RZ.H0_H0 ;  /* 0xa00000ff03e68230 */ /* 0x000fe20000000900 */
[----:B------:R-:W-:Y:S02]  /*c8e0*/  ISETP.GE.U32.AND P6, PT, R252, R143, PT ;  /* 0x0000008ffc00720c */ /* 0x000fe40003fc6070 */
[----:B------:R-:W-:Y:S02]  /*c8f0*/  SHF.R.U32.HI R143, RZ, 0x10, R145 ;  /* 0x00000010ff8f7819 */ /* 0x000fe40000011691 */
[----:B------:R-:W-:Y:S02]  /*c900*/  @!P0 PRMT R3, R230, 0x5410, RZ ;  /* 0x00005410e6038816 */ /* 0x000fe400000000ff */
[----:B------:R-:W-:Y:S02]  /*c910*/  LOP3.LUT R143, R143, 0xff, RZ, 0xc0, !PT ;  /* 0x000000ff8f8f7812 */ /* 0x000fe400078ec0ff */
[----:B-1----:R-:W-:Y:S01]  /*c920*/  LOP3.LUT R138, R174, 0xffff, RZ, 0xc0, !PT ;  /* 0x0000ffffae8a7812 */ /* 0x002fe200078ec0ff */
[----:B------:R-:W-:Y:S01]  /*c930*/  STG.E.U16 [R178.64+0x40], R3 ;  /* 0x00004003b2007986 */ /* 0x000fe2000c101510 */
[C---:B------:R-:W-:Y:S02]  /*c940*/  ISETP.GE.U32.AND P5, PT, R252.reuse, R143, PT ;  /* 0x0000008ffc00720c */ /* 0x040fe40003fa6070 */
[----:B--2---:R-:W-:Y:S01]  /*c950*/  SHF.R.U32.HI R137, RZ, 0x8, R138 ;  /* 0x00000008ff897819 */ /* 0x004fe2000001168a */
[----:B------:R-:W-:Y:S01]  /*c960*/  @!P6 HADD2 R229, -R136.H0_H0, -RZ.H0_H0 ;  /* 0xa00000ff88e5e230 */ /* 0x000fe20000000900 */
[C---:B------:R-:W-:Y:S01]  /*c970*/  ISETP.GE.U32.AND P0, PT, R252.reuse, R147, PT ;  /* 0x00000093fc00720c */ /* 0x040fe20003f06070 */
[----:B------:R-:W1:Y:S01]  /*c980*/  MUFU.EX2 R143, R171 ;  /* 0x000000ab008f7308 */ /* 0x000e620000000800 */
[----:B------:R-:W-:Y:S02]  /*c990*/  LOP3.LUT R137, R137, 0xffff, RZ, 0xc0, !PT ;  /* 0x0000ffff89897812 */ /* 0x000fe400078ec0ff */
[----:B------:R-:W-:Y:S02]  /*c9a0*/  @!P6 PRMT R136, R229, 0x5410, RZ ;  /* 0x00005410e588e816 */ /* 0x000fe400000000ff */
[----:B------:R-:W-:Y:S02]  /*c9b0*/  ISETP.GE.U32.AND P6, PT, R252, R137, PT ;  /* 0x00000089fc00720c */ /* 0x000fe40003fc6070 */
[----:B------:R-:W-:Y:S01]  /*c9c0*/  SHF.R.U32.HI R137, RZ, 0x10, R174 ;  /* 0x00000010ff897819 */ /* 0x000fe200000116ae */
[----:B------:R2:W-:Y:S01]  /*c9d0*/  STG.E.U16 [R178.64+0x42], R136 ;  /* 0x00004288b2007986 */ /* 0x0005e2000c101510 */
[----:B------:R-:W-:Y:S01]  /*c9e0*/  @!P5 HADD2 R228, -R158.H0_H0, -RZ.H0_H0 ;  /* 0xa00000ff9ee4d230 */ /* 0x000fe20000000900 */
[----:B------:R-:W-:Y:S02]  /*c9f0*/  LOP3.LUT R139, R185, UR14, R186, 0x96, !PT ;  /* 0x0000000eb98b7c12 */ /* 0x000fe4000f8e96ba */
[----:B------:R-:W-:Y:S01]  /*ca00*/  LOP3.LUT R137, R137, 0xff, RZ, 0xc0, !PT ;  /* 0x000000ff89897812 */ /* 0x000fe200078ec0ff */
[----:B------:R-:W-:Y:S01]  /*ca10*/  @!P0 HADD2 R227, -R157.H0_H0, -RZ.H0_H0 ;  /* 0xa00000ff9de38230 */ /* 0x000fe20000000900 */
[----:B------:R-:W-:Y:S02]  /*ca20*/  @!P5 PRMT R158, R228, 0x5410, RZ ;  /* 0x00005410e49ed816 */ /* 0x000fe400000000ff */
[C---:B------:R-:W-:Y:S02]  /*ca30*/  ISETP.GE.U32.AND P5, PT, R252.reuse, R137, PT ;  /* 0x00000089fc00720c */ /* 0x040fe40003fa6070 */
[----:B------:R-:W-:Y:S01]  /*ca40*/  SHF.R.U32.HI R137, RZ, 0x18, R174 ;  /* 0x00000018ff897819 */ /* 0x000fe200000116ae */
[----:B------:R-:W-:Y:S01]  /*ca50*/  STG.E.U16 [R176.64+0x40], R158 ;  /* 0x0000409eb0007986 */ /* 0x000fe2000c101510 */
[----:B------:R-:W-:Y:S02]  /*ca60*/  @!P0 PRMT R157, R227, 0x5410, RZ ;  /* 0x00005410e39d8816 */ /* 0x000fe400000000ff */
[C---:B------:R-:W-:Y:S02]  /*ca70*/  ISETP.GE.U32.AND P0, PT, R252.reuse, R137, PT ;  /* 0x00000089fc00720c */ /* 0x040fe40003f06070 */
[C---:B------:R-:W-:Y:S01]  /*ca80*/  LOP3.LUT R137, R139.reuse, 0xffff, RZ, 0xc0, !PT ;  /* 0x0000ffff8b897812 */ /* 0x040fe200078ec0ff */
[----:B------:R-:W-:Y:S01]  /*ca90*/  STG.E.U16 [R176.64+0x42], R157 ;  /* 0x0000429db0007986 */ /* 0x000fe2000c101510 */
[----:B------:R-:W-:Y:S01]  /*caa0*/  LOP3.LUT R138, R139, 0xff, RZ, 0xc0, !PT ;  /* 0x000000ff8b8a7812 */ /* 0x000fe200078ec0ff */
[----:B-1----:R-:W-:Y:S01]  /*cab0*/  FADD.FTZ R160, R143, R160 ;  /* 0x000000a08fa07221 */ /* 0x002fe20000010000 */
[----:B------:R-:W-:Y:S01]  /*cac0*/  SHF.R.U32.HI R137, RZ, 0x8, R137 ;  /* 0x00000008ff897819 */ /* 0x000fe20000011689 */
[----:B------:R-:W-:Y:S01]  /*cad0*/  @!P5 HADD2 R224, -R161.H0_H0, -RZ.H0_H0 ;  /* 0xa00000ffa1e0d230 */ /* 0x000fe20000000900 */
[----:B------:R-:W-:Y:S02]  /*cae0*/  PRMT R186, R252, 0x7054, R252 ;  /* 0x00007054fcba7816 */ /* 0x000fe400000000fc */
[----:B------:R-:W-:Y:S02]  /*caf0*/  PRMT R137, R138, 0x5410, R137 ;  /* 0x000054108a897816 */ /* 0x000fe40000000089 */
[--C-:B------:R-:W-:Y:S02]  /*cb00*/  SHF.R.U32.HI R138, RZ, 0x10, R139.reuse ;  /* 0x00000010ff8a7819 */ /* 0x100fe4000001168b */
[----:B------:R-:W-:Y:S01]  /*cb10*/  SHF.R.U32.HI R139, RZ, 0x18, R139 ;  /* 0x00000018ff8b7819 */ /* 0x000fe2000001168b */
[--C-:B------:R-:W-:Y:S01]  /*cb20*/  HSET2.LE.AND R137, R137, R186.reuse, PT ;  /* 0x000000ba89897233 */ /* 0x100fe20003803000 */
[----:B------:R-:W-:Y:S02]  /*cb30*/  LOP3.LUT R138, R138, 0xff, RZ, 0xc0, !PT ;  /* 0x000000ff8a8a7812 */ /* 0x000fe400078ec0ff */
[--C-:B------:R-:W-:Y:S02]  /*cb40*/  SHF.R.U32.HI R142, RZ, 0x18, R184.reuse ;  /* 0x00000018ff8e7819 */ /* 0x100fe400000116b8 */
[----:B--2---:R-:W-:Y:S02]  /*cb50*/  PRMT R136, R138, 0x5410, R139 ;  /* 0x000054108a887816 */ /* 0x004fe4000000008b */
[C---:B------:R-:W-:Y:S02]  /*cb60*/  LOP3.LUT R139, R184.reuse, 0xffff, RZ, 0xc0, !PT ;  /* 0x0000ffffb88b7812 */ /* 0x040fe400078ec0ff */
[----:B------:R-:W-:Y:S01]  /*cb70*/  LOP3.LUT R138, R184, 0xff, RZ, 0xc0, !PT ;  /* 0x000000ffb88a7812 */ /* 0x000fe200078ec0ff */
[--C-:B------:R-:W-:Y:S01]  /*cb80*/  HSET2.LE.AND R136, R136, R186.reuse, PT ;  /* 0x000000ba88887233 */ /* 0x100fe20003803000 */
[----:B------:R-:W-:Y:S02]  /*cb90*/  SHF.R.U32.HI R139, RZ, 0x8, R139 ;  /* 0x00000008ff8b7819 */ /* 0x000fe4000001168b */
[----:B------:R-:W-:Y:S02]  /*cba0*/  LOP3.LUT R132, R137, R132, RZ, 0xc0, !PT ;  /* 0x0000008489847212 */ /* 0x000fe400078ec0ff */
[----:B------:R-:W-:Y:S02]  /*cbb0*/  PRMT R138, R138, 0x5410, R139 ;  /* 0x000054108a8a7816 */ /* 0x000fe4000000008b */
[----:B------:R-:W-:Y:S02]  /*cbc0*/  SHF.R.U32.HI R139, RZ, 0x10, R184 ;  /* 0x00000010ff8b7819 */ /* 0x000fe400000116b8 */
[----:B------:R-:W-:Y:S01]  /*cbd0*/  LOP3.LUT R133, R136, R133, RZ, 0xc0, !PT ;  /* 0x0000008588857212 */ /* 0x000fe200078ec0ff */
[--C-:B------:R-:W-:Y:S01]  /*cbe0*/  HSET2.LE.AND R137, R138, R186.reuse, PT ;  /* 0x000000ba8a897233 */ /* 0x100fe20003803000 */
[----:B------:R-:W-:Y:S02]  /*cbf0*/  LOP3.LUT R139, R139, 0xff, RZ, 0xc0, !PT ;  /* 0x000000ff8b8b7812 */ /* 0x000fe400078ec0ff */
[----:B------:R-:W-:Y:S02]  /*cc00*/  LOP3.LUT R145, R174, 0xff, RZ, 0xc0, !PT ;  /* 0x000000ffae917812 */ /* 0x000fe400078ec0ff */
[----:B------:R-:W-:Y:S02]  /*cc10*/  PRMT R142, R139, 0x5410, R142 ;  /* 0x000054108b8e7816 */ /* 0x000fe4000000008e */
[----:B------:R-:W-:Y:S02]  /*cc20*/  LOP3.LUT R134, R137, R134, RZ, 0xc0, !PT ;  /* 0x0000008689867212 */ /* 0x000fe400078ec0ff */
[----:B------:R-:W1:Y:S01]  /*cc30*/  LDSM.16.MT88.4 R136, [R208+0x10000] ;  /* 0x01000000d088783b */ /* 0x000e620000004200 */
[--C-:B------:R-:W-:Y:S01]  /*cc40*/  HSET2.LE.AND R142, R142, R186.reuse, PT ;  /* 0x000000ba8e8e7233 */ /* 0x100fe20003803000 */
[----:B------:R-:W-:Y:S02]  /*cc50*/  F2FP.PACK_AB R171, R143, R180 ;  /* 0x000000b48fab723e */ /* 0x000fe400000000ff */
[----:B------:R-:W-:Y:S01]  /*cc60*/  LOP3.LUT R143, R182, 0xff, RZ, 0xc0, !PT ;  /* 0x000000ffb68f7812 */ /* 0x000fe200078ec0ff */
[----:B------:R2:W-:Y:S01]  /*cc70*/  MUFU.EX2 R180, R170 ;  /* 0x000000aa00b47308 */ /* 0x0005e20000000800 */
[----:B------:R-:W-:Y:S02]  /*cc80*/  LOP3.LUT R135, R142, R135, RZ, 0xc0, !PT ;  /* 0x000000878e877212 */ /* 0x000fe400078ec0ff */
[----:B------:R-:W-:Y:S02]  /*cc90*/  LOP3.LUT R142, R182, 0xffff, RZ, 0xc0, !PT ;  /* 0x0000ffffb68e7812 */ /* 0x000fe400078ec0ff */
[----:B------:R-:W-:Y:S02]  /*cca0*/  ISETP.GE.U32.AND P1, PT, R252, R145, PT ;  /* 0x00000091fc00720c */ /* 0x000fe40003f26070 */
[----:B------:R-:W-:Y:S02]  /*ccb0*/  SHF.R.U32.HI R164, RZ, 0x8, R142 ;  /* 0x00000008ffa47819 */ /* 0x000fe4000001168e */
[C---:B------:R-:W-:Y:S02]  /*ccc0*/  PRMT R3, R156.reuse, 0x7632, R3 ;  /* 0x000076329c037816 */ /* 0x040fe40000000003 */
[----:B------:R-:W-:Y:S02]  /*ccd0*/  PRMT R143, R143, 0x5410, R164 ;  /* 0x000054108f8f7816 */ /* 0x000fe400000000a4 */
[----:B------:R-:W-:Y:S01]  /*cce0*/  PRMT R159, R156, 0x5410, R3 ;  /* 0x000054109c9f7816 */ /* 0x000fe20000000003 */
[----:B------:R-:W-:Y:S01]  /*ccf0*/  @!P6 HADD2 R222, -R3.H0_H0, -RZ.H0_H0 ;  /* 0xa00000ff03dee230 */ /* 0x000fe20000000900 */
[----:B------:R-:W-:Y:S02]  /*cd00*/  LOP3.LUT R147, R146, 0xffff, RZ, 0xc0, !PT ;  /* 0x0000ffff92937812 */ /* 0x000fe400078ec0ff */
[----:B------:R-:W-:Y:S01]  /*cd10*/  SHF.R.U32.HI R145, RZ, 0x10, R182 ;  /* 0x00000010ff917819 */ /* 0x000fe200000116b6 */
[----:B------:R-:W-:Y:S01]  /*cd20*/  @!P1 HADD2 R225, -R156.H0_H0, -RZ.H0_H0 ;  /* 0xa00000ff9ce19230 */ /* 0x000fe20000000900 */
[----:B------:R-:W-:Y:S02]  /*cd30*/  @!P6 PRMT R3, R222, 0x5410, RZ ;  /* 0x00005410de03e816 */ /* 0x000fe400000000ff */
[----:B------:R-:W-:Y:S02]  /*cd40*/  SHF.R.U32.HI R147, RZ, 0x8, R147 ;  /* 0x00000008ff937819 */ /* 0x000fe40000011693 */
[----:B------:R-:W-:Y:S01]  /*cd50*/  @!P1 PRMT R156, R225, 0x5410, RZ ;  /* 0x00005410e19c9816 */ /* 0x000fe200000000ff */
[----:B------:R-:W-:Y:S01]  /*cd60*/  STG.E.U16 [R178.64+0x52], R3 ;  /* 0x00005203b2007986 */ /* 0x000fe2000c101510 */
[----:B------:R-:W-:Y:S02]  /*cd70*/  LOP3.LUT R145, R145, 0xff, RZ, 0xc0, !PT ;  /* 0x000000ff91917812 */ /* 0x000fe400078ec0ff */
[C---:B--2---:R-:W-:Y:S01]  /*cd80*/  PRMT R170, R171.reuse, 0x7632, R170 ;  /* 0x00007632abaa7816 */ /* 0x044fe200000000aa */
[----:B------:R-:W-:Y:S01]  /*cd90*/  STG.E.U16 [R178.64+0x50], R156 ;  /* 0x0000509cb2007986 */ /* 0x000fe2000c101510 */
[----:B------:R-:W-:Y:S02]  /*cda0*/  SHF.R.U32.HI R182, RZ, 0x18, R182 ;  /* 0x00000018ffb67819 */ /* 0x000fe400000116b6 */
[----:B------:R-:W-:Y:S02]  /*cdb0*/  PRMT R164, R171, 0x5410, R170 ;  /* 0x00005410aba47816 */ /* 0x000fe400000000aa */
[----:B------:R-:W-:Y:S01]  /*cdc0*/  PRMT R182, R145, 0x5410, R182 ;  /* 0x0000541091b67816 */ /* 0x000fe200000000b6 */
[--C-:B------:R-:W-:Y:S01]  /*cdd0*/  HSET2.LE.AND R145, R143, R186.reuse, PT ;  /* 0x000000ba8f917233 */ /* 0x100fe20003803000 */
[C---:B-1----:R-:W-:Y:S01]  /*cde0*/  HMMA.16816.F32 R4, R132.reuse, R136, R4 ;  /* 0x000000888404723c */ /* 0x042fe20000001804 */
[----:B------:R-:W-:Y:S02]  /*cdf0*/  ISETP.NE.AND P1, PT, R173, RZ, PT ;  /* 0x000000ffad00720c */ /* 0x000fe40003f25270 */
[----:B------:R-:W1:Y:S05]  /*ce00*/  MUFU.EX2 R173, R172 ;  /* 0x000000ac00ad7308 */ /* 0x000e6a0000000800 */
[C---:B------:R-:W-:Y:S01]  /*ce10*/  HMMA.16816.F32 R8, R132.reuse, R138, R8 ;  /* 0x0000008a8408723c */ /* 0x040fe20000001808 */
[----:B------:R-:W2:Y:S03]  /*ce20*/  LDSM.16.MT88.4 R136, [R206+0x10000] ;  /* 0x01000000ce88783b */ /* 0x000ea60000004200 */
[----:B-1----:R-:W-:Y:S01]  /*ce30*/  FADD.FTZ R167, R173, R154 ;  /* 0x0000009aada77221 */ /* 0x002fe20000010000 */
[C---:B------:R-:W-:Y:S03]  /*ce40*/  F2FP.PACK_AB R173, R168.reuse, R173 ;  /* 0x000000ada8ad723e */ /* 0x040fe600000000ff */
[----:B------:R-:W-:Y:S01]  /*ce50*/  FADD.FTZ R167, R168, R167 ;  /* 0x000000a7a8a77221 */ /* 0x000fe20000010000 */
[----:B------:R-:W-:Y:S03]  /*ce60*/  PRMT R168, R161, 0x7632, R168 ;  /* 0x00007632a1a87816 */ /* 0x000fe600000000a8 */
[----:B------:R-:W-:Y:S01]  /*ce70*/  PRMT R172, R173, 0x7632, R172 ;  /* 0x00007632adac7816 */ /* 0x000fe200000000ac */
[----:B------:R-:W-:Y:S01]  /*ce80*/  FADD.FTZ R184, R166, R167 ;  /* 0x000000a7a6b87221 */ /* 0x000fe20000010000 */
[----:B------:R-:W-:Y:S01]  /*ce90*/  @!P0 HADD2 R223, -R168.H0_H0, -RZ.H0_H0 ;  /* 0xa00000ffa8df8230 */ /* 0x000fe20000000900 */
[C---:B--2---:R-:W-:Y:S08]  /*cea0*/  HMMA.16816.F32 R12, R132.reuse, R136, R12 ;  /* 0x00000088840c723c */ /* 0x044ff0000000180c */
[C---:B------:R-:W-:Y:S01]  /*ceb0*/  HMMA.16816.F32 R16, R132.reuse, R138, R16 ;  /* 0x0000008a8410723c */ /* 0x040fe20000001810 */
[----:B------:R-:W1:Y:S07]  /*cec0*/  LDSM.16.MT88.4 R136, [R205+0x10000] ;  /* 0x01000000cd88783b */ /* 0x000e6e0000004200 */
[C---:B-1----:R-:W-:Y:S08]  /*ced0*/  HMMA.16816.F32 R20, R132.reuse, R136, R20 ;  /* 0x000000888414723c */ /* 0x042ff00000001814 */
        /* <DEDUP_REMOVED lines=32> */
[C---:B-1----:R-:W-:Y:S07]  /*d0e0*/  HMMA.16816.F32 R108, R132.reuse, R136, R108 ;  /* 0x00000088846c723c */ /* 0x042fee000000186c */
[----:B------:R-:W-:Y:S01]  /*d0f0*/  LOP3.LUT R136, R146, 0xff, RZ, 0xc0, !PT ;  /* 0x000000ff92887812 */ /* 0x000fe200078ec0ff */
[C---:B------:R-:W-:Y:S01]  /*d100*/  HMMA.16816.F32 R112, R132.reuse, R138, R112 ;  /* 0x0000008a8470723c */ /* 0x040fe20000001870 */
[----:B------:R-:W-:Y:S03]  /*d110*/  SHF.R.U32.HI R146, RZ, 0x18, R146 ;  /* 0x00000018ff927819 */ /* 0x000fe60000011692 */
[----:B------:R-:W-:Y:S02]  /*d120*/  PRMT R147, R136, 0x5410, R147 ;  /* 0x0000541088937816 */ /* 0x000fe40000000093 */
[----:B------:R-:W1:Y:S01]  /*d130*/  LDSM.16.MT88.4 R136, [R205+0x16000] ;  /* 0x01600000cd88783b */ /* 0x000e620000004200 */
[----:B------:R-:W-:Y:S02]  /*d140*/  PRMT R146, R149, 0x5410, R146 ;  /* 0x0000541095927816 */ /* 0x000fe40000000092 */
[--C-:B------:R-:W-:Y:S01]  /*d150*/  HSET2.LE.AND R142, R147, R186.reuse, PT ;  /* 0x000000ba938e7233 */ /* 0x100fe20003803000 */
[C---:B-1----:R-:W-:Y:S08]  /*d160*/  HMMA.16816.F32 R116, R132.reuse, R136, R116 ;  /* 0x000000888474723c */ /* 0x042ff00000001874 */
[C---:B------:R-:W-:Y:S01]  /*d170*/  HMMA.16816.F32 R120, R132.reuse, R138, R120 ;  /* 0x0000008a8478723c */ /* 0x040fe20000001878 */
[----:B------:R-:W1:Y:S07]  /*d180*/  LDSM.16.MT88.4 R136, [R204+0x16000] ;  /* 0x01600000cc88783b */ /* 0x000e6e0000004200 */
[C---:B-1----:R-:W-:Y:S07]  /*d190*/  HMMA.16816.F32 R124, R132.reuse, R136, R124 ;  /* 0x00000088847c723c */ /* 0x042fee000000187c */
[--C-:B------:R-:W-:Y:S01]  /*d1a0*/  HSET2.LE.AND R137, R146, R186.reuse, PT ;  /* 0x000000ba92897233 */ /* 0x100fe20003803000 */
[----:B------:R-:W-:Y:S01]  /*d1b0*/  HMMA.16816.F32 R128, R132, R138, R128 ;  /* 0x0000008a8480723c */ /* 0x000fe20000001880 */
[----:B------:R-:W-:Y:S01]  /*d1c0*/  LOP3.LUT R136, R142, R141, RZ, 0xc0, !PT ;  /* 0x0000008d8e887212 */ /* 0x000fe200078ec0ff */
[----:B------:R-:W-:Y:S02]  /*d1d0*/  LDSM.16.MT88.4 R132, [R206+0x10800] ;  /* 0x01080000ce84783b */ /* 0x000fe40000004200 */
[----:B------:R-:W-:Y:S03]  /*d1e0*/  LOP3.LUT R137, R137, R140, RZ, 0xc0, !PT ;  /* 0x0000008c89897212 */ /* 0x000fe600078ec0ff */
[--C-:B------:R-:W-:Y:S01]  /*d1f0*/  HSET2.LE.AND R139, R182, R186.reuse, PT ;  /* 0x000000bab68b7233 */ /* 0x100fe20003803000 */
[----:B------:R-:W-:Y:S01]  /*d200*/  LOP3.LUT R138, R145, R144, RZ, 0xc0, !PT ;  /* 0x00000090918a7212 */ /* 0x000fe200078ec0ff */
[----:B------:R-:W-:Y:S01]  /*d210*/  IMAD.WIDE.U32 R182, R163, -0x2daee0ad, RZ ;  /* 0xd2511f53a3b67825 */ /* 0x000fe200078e00ff */
[----:B------:R-:W1:Y:S02]  /*d220*/  LDSM.16.MT88.4 R140, [R208+0x10800] ;  /* 0x01080000d08c783b */ /* 0x000e640000004200 */
[----:B------:R-:W-:Y:S02]  /*d230*/  LOP3.LUT R139, R139, R148, RZ, 0xc0, !PT ;  /* 0x000000948b8b7212 */ /* 0x000fe400078ec0ff */
[----:B------:R-:W-:Y:S02]  /*d240*/  LOP3.LUT R158, R183, UR13, R162, 0x96, !PT ;  /* 0x0000000db79e7c12 */ /* 0x000fe4000f8e96a2 */
[----:B------:R-:W-:Y:S02]  /*d250*/  SHF.R.U32.HI R163, RZ, 0x10, R182 ;  /* 0x00000010ffa37819 */ /* 0x000fe400000116b6 */
[----:B------:R-:W2:Y:S02]  /*d260*/  LDSM.16.MT88.4 R144, [R205+0x10800] ;  /* 0x01080000cd90783b */ /* 0x000ea40000004200 */
[----:B------:R-:W-:Y:S01]  /*d270*/  LOP3.LUT R163, R163, 0xff, RZ, 0xc0, !PT ;  /* 0x000000ffa3a37812 */ /* 0x000fe200078ec0ff */
[C---:B-1----:R-:W-:Y:S08]  /*d280*/  HMMA.16816.F32 R4, R136.reuse, R140, R4 ;  /* 0x0000008c8804723c */ /* 0x042ff00000001804 */
[C---:B------:R-:W-:Y:S01]  /*d290*/  HMMA.16816.F32 R8, R136.reuse, R142, R8 ;  /* 0x0000008e8808723c */ /* 0x040fe20000001808 */
[----:B------:R-:W-:Y:S07]  /*d2a0*/  LDSM.16.MT88.4 R140, [R208+0x12800] ;  /* 0x01280000d08c783b */ /* 0x000fee0000004200 */
[C---:B------:R-:W-:Y:S08]  /*d2b0*/  HMMA.16816.F32 R12, R136.reuse, R132, R12 ;  /* 0x00000084880c723c */ /* 0x040ff0000000180c */
        /* <DEDUP_REMOVED lines=35> */
[C---:B---3--:R-:W-:Y:S07]  /*d4f0*/  HMMA.16816.F32 R108, R136.reuse, R140, R108 ;  /* 0x0000008c886c723c */ /* 0x048fee000000186c */
[C---:B------:R-:W-:Y:S01]  /*d500*/  LOP3.LUT R141, R174.reuse, 0xffff, RZ, 0xc0, !PT ;  /* 0x0000ffffae8d7812 */ /* 0x040fe200078ec0ff */
[C---:B------:R-:W-:Y:S01]  /*d510*/  HMMA.16816.F32 R112, R136.reuse, R142, R112 ;  /* 0x0000008e8870723c */ /* 0x040fe20000001870 */
[--C-:B------:R-:W-:Y:S03]  /*d520*/  SHF.R.U32.HI R140, RZ, 0x18, R174.reuse ;  /* 0x00000018ff8c7819 */ /* 0x100fe600000116ae */
[----:B------:R-:W-:Y:S03]  /*d530*/  SHF.R.U32.HI R141, RZ, 0x8, R141 ;  /* 0x00000008ff8d7819 */ /* 0x000fe6000001168d */
[----:B------:R-:W-:Y:S01]  /*d540*/  SHF.R.U32.HI R143, RZ, 0x10, R174 ;  /* 0x00000010ff8f7819 */ /* 0x000fe200000116ae */
[C---:B--2---:R-:W-:Y:S01]  /*d550*/  HMMA.16816.F32 R116, R136.reuse, R144, R116 ;  /* 0x000000908874723c */ /* 0x044fe20000001874 */
[----:B------:R-:W-:Y:S03]  /*d560*/  LOP3.LUT R142, R174, 0xff, RZ, 0xc0, !PT ;  /* 0x000000ffae8e7812 */ /* 0x000fe600078ec0ff */
[----:B------:R-:W-:Y:S02]  /*d570*/  LOP3.LUT R174, R175, UR14, R150, 0x96, !PT ;  /* 0x0000000eafae7c12 */ /* 0x000fe4000f8e9696 */
[----:B------:R-:W-:Y:S01]  /*d580*/  LDSM.16.MT88.4 R148, [R206+0x11000] ;  /* 0x01100000ce94783b */ /* 0x000fe20000004200 */
[----:B------:R-:W2:Y:S01]  /*d590*/  MUFU.EX2 R175, R169 ;  /* 0x000000a900af7308 */ /* 0x000ea20000000800 */
[C---:B------:R-:W-:Y:S01]  /*d5a0*/  HMMA.16816.F32 R120, R136.reuse, R146, R120 ;  /* 0x000000928878723c */ /* 0x040fe20000001878 */
[----:B------:R-:W-:Y:S03]  /*d5b0*/  LOP3.LUT R143, R143, 0xff, RZ, 0xc0, !PT ;  /* 0x000000ff8f8f7812 */ /* 0x000fe600078ec0ff */
[----:B------:R-:W-:Y:S02]  /*d5c0*/  PRMT R142, R142, 0x5410, R141 ;  /* 0x000054108e8e7816 */ /* 0x000fe4000000008d */
[----:B------:R-:W3:Y:S01]  /*d5d0*/  LDSM.16.MT88.4 R144, [R208+0x11000] ;  /* 0x01100000d090783b */ /* 0x000ee20000004200 */
[----:B------:R-:W-:Y:S01]  /*d5e0*/  PRMT R143, R143, 0x5410, R140 ;  /* 0x000054108f8f7816 */ /* 0x000fe2000000008c */
[C---:B-1----:R-:W-:Y:S01]  /*d5f0*/  HMMA.16816.F32 R124, R136.reuse, R132, R124 ;  /* 0x00000084887c723c */ /* 0x042fe2000000187c */
[----:B------:R1:W4:Y:S03]  /*d600*/  MUFU.EX2 R169, R165 ;  /* 0x000000a500a97308 */ /* 0x0003260000000800 */
[C---:B------:R-:W-:Y:S01]  /*d610*/  LOP3.LUT R140, R174.reuse, 0xffff, RZ, 0xc0, !PT ;  /* 0x0000ffffae8c7812 */ /* 0x040fe200078ec0ff */
[--C-:B------:R-:W-:Y:S01]  /*d620*/  HSET2.LE.AND R142, R142, R186.reuse, PT ;  /* 0x000000ba8e8e7233 */ /* 0x100fe20003803000 */
[----:B------:R-:W-:Y:S01]  /*d630*/  LOP3.LUT R141, R174, 0xff, RZ, 0xc0, !PT ;  /* 0x000000ffae8d7812 */ /* 0x000fe200078ec0ff */
[--C-:B------:R-:W-:Y:S01]  /*d640*/  HSET2.LE.AND R143, R143, R186.reuse, PT ;  /* 0x000000ba8f8f7233 */ /* 0x100fe20003803000 */
[----:B------:R-:W-:Y:S01]  /*d650*/  SHF.R.U32.HI R140, RZ, 0x8, R140 ;  /* 0x00000008ff8c7819 */ /* 0x000fe2000001168c */
[----:B------:R-:W-:Y:S03]  /*d660*/  HMMA.16816.F32 R128, R136, R134, R128 ;  /* 0x000000868880723c */ /* 0x000fe60000001880 */
[----:B------:R-:W-:Y:S01]  /*d670*/  PRMT R132, R161, 0x5410, R168 ;  /* 0x00005410a1847816 */ /* 0x000fe200000000a8 */
[----:B------:R-:W-:Y:S01]  /*d680*/  LDSM.16.MT88.4 R136, [R208+0x13000] ;  /* 0x01300000d088783b */ /* 0x000fe20000004200 */
[----:B------:R-:W-:Y:S02]  /*d690*/  PRMT R140, R141, 0x5410, R140 ;  /* 0x000054108d8c7816 */ /* 0x000fe4000000008c */
[----:B------:R-:W-:Y:S01]  /*d6a0*/  SHF.R.U32.HI R141, RZ, 0x10, R174 ;  /* 0x00000010ff8d7819 */ /* 0x000fe200000116ae */
[----:B--2---:R-:W-:Y:S01]  /*d6b0*/  FADD.FTZ R181, R175, R160 ;  /* 0x000000a0afb57221 */ /* 0x004fe20000010000 */
[----:B------:R-:W-:Y:S03]  /*d6c0*/  SHF.R.U32.HI R174, RZ, 0x18, R174 ;  /* 0x00000018ffae7819 */ /* 0x000fe600000116ae */
[--C-:B------:R-:W-:Y:S01]  /*d6d0*/  HSET2.LE.AND R140, R140, R186.reuse, PT ;  /* 0x000000ba8c8c7233 */ /* 0x100fe20003803000 */
[----:B------:R-:W-:Y:S04]  /*d6e0*/  LOP3.LUT R141, R141, 0xff, RZ, 0xc0, !PT ;  /* 0x000000ff8d8d7812 */ /* 0x000fe800078ec0ff */
[----:B------:R-:W-:Y:S02]  /*d6f0*/  LOP3.LUT R140, R140, R153, RZ, 0xc0, !PT ;  /* 0x000000998c8c7212 */ /* 0x000fe400078ec0ff */
[--C-:B------:R-:W-:Y:S02]  /*d700*/  PRMT R141, R141, 0x5410, R174.reuse ;  /* 0x000054108d8d7816 */ /* 0x100fe400000000ae */
[----:B------:R-:W-:Y:S02]  /*d710*/  LOP3.LUT R142, R142, R159, RZ, 0xc0, !PT ;  /* 0x0000009f8e8e7212 */ /* 0x000fe400078ec0ff */
[----:B------:R-:W-:Y:S01]  /*d720*/  LOP3.LUT R143, R143, R132, RZ, 0xc0, !PT ;  /* 0x000000848f8f7212 */ /* 0x000fe200078ec0ff */
[--C-:B------:R-:W-:Y:S01]  /*d730*/  HSET2.LE.AND R141, R141, R186.reuse, PT ;  /* 0x000000ba8d8d7233 */ /* 0x100fe20003803000 */
[----:B------:R-:W-:Y:S01]  /*d740*/  LDSM.16.MT88.4 R132, [R204+0x11000] ;  /* 0x01100000cc84783b */ /* 0x000fe20000004200 */
[----:B------:R-:W-:Y:S02]  /*d750*/  @!P5 PRMT R161, R224, 0x5410, RZ ;  /* 0x00005410e0a1d816 */ /* 0x000fe400000000ff */
[----:B------:R-:W-:Y:S02]  /*d760*/  @!P0 PRMT R168, R223, 0x5410, RZ ;  /* 0x00005410dfa88816 */ /* 0x000fe400000000ff */
[----:B------:R-:W-:Y:S02]  /*d770*/  LOP3.LUT R141, R141, R152, RZ, 0xc0, !PT ;  /* 0x000000988d8d7212 */ /* 0x000fe400078ec0ff */
[----:B------:R-:W-:Y:S01]  /*d780*/  F2FP.PACK_AB R175, R180, R175 ;  /* 0x000000afb4af723e */ /* 0x000fe200000000ff */
[----:B------:R-:W2:Y:S03]  /*d790*/  LDSM.16.MT88.4 R152, [R205+0x11000] ;  /* 0x01100000cd98783b */ /* 0x000ea60000004200 */
[----:B------:R-:W-:Y:S01]  /*d7a0*/  PRMT R174, R175, 0x7632, R174 ;  /* 0x00007632afae7816 */ /* 0x000fe200000000ae */
[C---:B---3--:R-:W-:Y:S04]  /*d7b0*/  HMMA.16816.F32 R4, R140.reuse, R144, R4 ;  /* 0x000000908c04723c */ /* 0x048fe80000001804 */
[----:B------:R-:W-:Y:S04]  /*d7c0*/  STG.E.U16 [R176.64+0x52], R168 ;  /* 0x000052a8b0007986 */ /* 0x000fe8000c101510 */
[C---:B------:R-:W-:Y:S01]  /*d7d0*/  HMMA.16816.F32 R8, R140.reuse, R146, R8 ;  /* 0x000000928c08723c */ /* 0x040fe20000001808 */
[----:B------:R-:W3:Y:S07]  /*d7e0*/  LDSM.16.MT88.4 R144, [R206+0x13000] ;  /* 0x01300000ce90783b */ /* 0x000eee0000004200 */
[C---:B------:R-:W-:Y:S01]  /*d7f0*/  HMMA.16816.F32 R12, R140.reuse, R148, R12 ;  /* 0x000000948c0c723c */ /* 0x040fe2000000180c */
[----:B------:R-:W-:Y:S07]  /*d800*/  STG.E.U16 [R176.64+0x50], R161 ;  /* 0x000050a1b0007986 */ /* 0x000fee000c101510 */
        /* <DEDUP_REMOVED lines=23> */
[C---:B----4-:R-:W-:Y:S07]  /*d980*/  HMMA.16816.F32 R76, R140.reuse, R136, R76 ;  /* 0x000000888c4c723c */ /* 0x050fee000000184c */
[----:B------:R-:W-:Y:S01]  /*d990*/  LOP3.LUT R137, R158, 0xff, RZ, 0xc0, !PT ;  /* 0x000000ff9e897812 */ /* 0x000fe200078ec0ff */
[C---:B------:R-:W-:Y:S03]  /*d9a0*/  HMMA.16816.F32 R80, R140.reuse, R138, R80 ;  /* 0x0000008a8c50723c */ /* 0x040fe60000001850 */
[----:B------:R-:W-:Y:S02]  /*d9b0*/  ISETP.GE.U32.AND P6, PT, R252, R137, PT ;  /* 0x00000089fc00720c */ /* 0x000fe40003fc6070 */
[----:B------:R-:W4:Y:S03]  /*d9c0*/  LDSM.16.MT88.4 R136, [R205+0x17000] ;  /* 0x01700000cd88783b */ /* 0x000f260000004200 */
[C---:B---3--:R-:W-:Y:S07]  /*d9d0*/  HMMA.16816.F32 R84, R140.reuse, R144, R84 ;  /* 0x000000908c54723c */ /* 0x048fee0000001854 */
[C---:B------:R-:W-:Y:S01]  /*d9e0*/  LOP3.LUT R144, R182.reuse, 0xff, RZ, 0xc0, !PT ;  /* 0x000000ffb6907812 */ /* 0x040fe200078ec0ff */
[C---:B------:R-:W-:Y:S01]  /*d9f0*/  HMMA.16816.F32 R88, R140.reuse, R146, R88 ;  /* 0x000000928c58723c */ /* 0x040fe20000001858 */
[----:B------:R-:W-:Y:S03]  /*da00*/  LOP3.LUT R145, R182, 0xffff, RZ, 0xc0, !PT ;  /* 0x0000ffffb6917812 */ /* 0x000fe600078ec0ff */
[----:B------:R-:W-:Y:S01]  /*da10*/  @!P6 HADD2 R219, -R171.H0_H0, -RZ.H0_H0 ;  /* 0xa00000ffabdbe230 */ /* 0x000fe20000000900 */
[----:B------:R-:W-:Y:S02]  /*da20*/  SHF.R.U32.HI R145, RZ, 0x8, R145 ;  /* 0x00000008ff917819 */ /* 0x000fe40000011691 */
[----:B------:R-:W-:Y:S01]  /*da30*/  LOP3.LUT R146, R158, 0xffff, RZ, 0xc0, !PT ;  /* 0x0000ffff9e927812 */ /* 0x000fe200078ec0ff */
[C---:B-1----:R-:W-:Y:S01]  /*da40*/  HMMA.16816.F32 R92, R140.reuse, R148, R92 ;  /* 0x000000948c5c723c */ /* 0x042fe2000000185c */
[----:B------:R-:W-:Y:S03]  /*da50*/  @!P6 PRMT R171, R219, 0x5410, RZ ;  /* 0x00005410dbabe816 */ /* 0x000fe600000000ff */
[----:B------:R-:W-:Y:S02]  /*da60*/  SHF.R.U32.HI R146, RZ, 0x8, R146 ;  /* 0x00000008ff927819 */ /* 0x000fe40000011692 */
[----:B------:R-:W-:Y:S01]  /*da70*/  STG.E.U16 [R178.64+0x60], R171 ;  /* 0x000060abb2007986 */ /* 0x000fe2000c101510 */
[----:B------:R-:W-:Y:S01]  /*da80*/  LOP3.LUT R148, R183, UR13, R162, 0x96, !PT ;  /* 0x0000000db7947c12 */ /* 0x000fe2000f8e96a2 */
[C---:B------:R-:W-:Y:S01]  /*da90*/  HMMA.16816.F32 R96, R140.reuse, R150, R96 ;  /* 0x000000968c60723c */ /* 0x040fe20000001860 */
[----:B------:R-:W-:Y:S03]  /*daa0*/  LOP3.LUT R147, R146, 0xffff, RZ, 0xc0, !PT ;  /* 0x0000ffff92937812 */ /* 0x000fe600078ec0ff */
[----:B------:R-:W-:Y:S02]  /*dab0*/  PRMT R162, R144, 0x5410, R145 ;  /* 0x0000541090a27816 */ /* 0x000fe40000000091 */
[----:B------:R-:W-:Y:S02]  /*dac0*/  ISETP.GE.U32.AND P5, PT, R252, R147, PT ;  /* 0x00000093fc00720c */ /* 0x000fe40003fa6070 */
[C---:B--2---:R-:W-:Y:S01]  /*dad0*/  HMMA.16816.F32 R100, R140.reuse, R152, R100 ;  /* 0x000000988c64723c */ /* 0x044fe20000001864 */
[----:B------:R-:W1:Y:S03]  /*dae0*/  LDSM.16.MT88.4 R144, [R204+0x17000] ;  /* 0x01700000cc90783b */ /* 0x000e660000004200 */
[----:B------:R-:W-:Y:S02]  /*daf0*/  LOP3.LUT R149, R148, 0xff, RZ, 0xc0, !PT ;  /* 0x000000ff94957812 */ /* 0x000fe400078ec0ff */
[----:B------:R-:W-:Y:S02]  /*db00*/  SHF.R.U32.HI R151, RZ, 0x18, R158 ;  /* 0x00000018ff977819 */ /* 0x000fe4000001169e */
[C---:B------:R-:W-:Y:S01]  /*db10*/  HMMA.16816.F32 R104, R140.reuse, R154, R104 ;  /* 0x0000009a8c68723c */ /* 0x040fe20000001868 */
[----:B------:R-:W-:Y:S01]  /*db20*/  SHF.R.U32.HI R150, RZ, 0x18, R182 ;  /* 0x00000018ff967819 */ /* 0x000fe200000116b6 */
[----:B------:R-:W-:Y:S01]  /*db30*/  LDSM.16.MT88.4 R152, [R206+0x11800] ;  /* 0x01180000ce98783b */ /* 0x000fe20000004200 */
[----:B------:R-:W-:Y:S01]  /*db40*/  ISETP.GE.U32.AND P0, PT, R252, R151, PT ;  /* 0x00000097fc00720c */ /* 0x000fe20003f06070 */
[----:B------:R-:W-:Y:S01]  /*db50*/  @!P5 HADD2 R217, -R170.H0_H0, -RZ.H0_H0 ;  /* 0xa00000ffaad9d230 */ /* 0x000fe20000000900 */
[----:B------:R-:W-:Y:S02]  /*db60*/  PRMT R163, R163, 0x5410, R150 ;  /* 0x00005410a3a37816 */ /* 0x000fe40000000096 */
[----:B------:R-:W-:Y:S01]  /*db70*/  LOP3.LUT R150, R148, 0xffff, RZ, 0xc0, !PT ;  /* 0x0000ffff94967812 */ /* 0x000fe200078ec0ff */
[C---:B------:R-:W-:Y:S01]  /*db80*/  HMMA.16816.F32 R108, R140.reuse, R132, R108 ;  /* 0x000000848c6c723c */ /* 0x040fe2000000186c */
[----:B------:R-:W-:Y:S03]  /*db90*/  SHF.R.U32.HI R158, RZ, 0x10, R158 ;  /* 0x00000010ff9e7819 */ /* 0x000fe6000001169e */
[----:B------:R-:W-:Y:S02]  /*dba0*/  SHF.R.U32.HI R150, RZ, 0x8, R150 ;  /* 0x00000008ff967819 */ /* 0x000fe40000011696 */
[----:B------:R-:W-:Y:S02]  /*dbb0*/  LOP3.LUT R3, R158, 0xff, RZ, 0xc0, !PT ;  /* 0x000000ff9e037812 */ /* 0x000fe400078ec0ff */
[C---:B------:R-:W-:Y:S01]  /*dbc0*/  HMMA.16816.F32 R112, R140.reuse, R134, R112 ;  /* 0x000000868c70723c */ /* 0x040fe20000001870 */
[----:B------:R-:W-:Y:S01]  /*dbd0*/  SHF.R.U32.HI R132, RZ, 0x10, R148 ;  /* 0x00000010ff847819 */ /* 0x000fe20000011694 */
[----:B------:R-:W-:Y:S01]  /*dbe0*/  LDSM.16.MT88.4 R156, [R205+0x11800] ;  /* 0x01180000cd9c783b */ /* 0x000fe20000004200 */
[----:B------:R-:W-:Y:S01]  /*dbf0*/  ISETP.GE.U32.AND P6, PT, R252, R3, PT ;  /* 0x00000003fc00720c */ /* 0x000fe20003fc6070 */
[----:B------:R-:W-:Y:S01]  /*dc00*/  @!P0 HADD2 R216, -R172.H0_H0, -RZ.H0_H0 ;  /* 0xa00000ffacd88230 */ /* 0x000fe20000000900 */
[----:B------:R-:W-:Y:S02]  /*dc10*/  PRMT R133, R149, 0x5410, R150 ;  /* 0x0000541095857816 */ /* 0x000fe40000000096 */
[----:B------:R-:W-:Y:S01]  /*dc20*/  SHF.R.U32.HI R149, RZ, 0x18, R148 ;  /* 0x00000018ff957819 */ /* 0x000fe20000011694 */
[C---:B----4-:R-:W-:Y:S01]  /*dc30*/  HMMA.16816.F32 R116, R140.reuse, R136, R116 ;  /* 0x000000888c74723c */ /* 0x050fe20000001874 */
[----:B------:R-:W-:Y:S03]  /*dc40*/  LOP3.LUT R132, R132, 0xff, RZ, 0xc0, !PT ;  /* 0x000000ff84847812 */ /* 0x000fe600078ec0ff */
[----:B------:R-:W-:Y:S01]  /*dc50*/  @!P5 PRMT R170, R217, 0x5410, RZ ;  /* 0x00005410d9aad816 */ /* 0x000fe200000000ff */
[--C-:B------:R-:W-:Y:S01]  /*dc60*/  HSET2.LE.AND R133, R133, R186.reuse, PT ;  /* 0x000000ba85857233 */ /* 0x100fe20003803000 */
[----:B------:R-:W-:Y:S01]  /*dc70*/  PRMT R165, R132, 0x5410, R149 ;  /* 0x0000541084a57816 */ /* 0x000fe20000000095 */
[--C-:B------:R-:W-:Y:S01]  /*dc80*/  HSET2.LE.AND R132, R163, R186.reuse, PT ;  /* 0x000000baa3847233 */ /* 0x100fe20003803000 */
[C---:B------:R-:W-:Y:S01]  /*dc90*/  HMMA.16816.F32 R120, R140.reuse, R138, R120 ;  /* 0x0000008a8c78723c */ /* 0x040fe20000001878 */
[----:B------:R-:W2:Y:S03]  /*dca0*/  LDSM.16.MT88.4 R148, [R208+0x11800] ;  /* 0x01180000d094783b */ /* 0x000ea60000004200 */
[----:B------:R-:W-:Y:S01]  /*dcb0*/  F2FP.PACK_AB R3, R169, R166 ;  /* 0x000000a6a903723e */ /* 0x000fe200000000ff */
[--C-:B------:R-:W-:Y:S01]  /*dcc0*/  HSET2.LE.AND R166, R162, R186.reuse, PT ;  /* 0x000000baa2a67233 */ /* 0x100fe20003803000 */
[----:B------:R-:W-:Y:S01]  /*dcd0*/  LOP3.LUT R164, R133, R164, RZ, 0xc0, !PT ;  /* 0x000000a485a47212 */ /* 0x000fe200078ec0ff */
[----:B------:R-:W-:Y:S01]  /*dce0*/  @!P6 HADD2 R215, -R173.H0_H0, -RZ.H0_H0 ;  /* 0xa00000ffadd7e230 */ /* 0x000fe20000000900 */
[C---:B-1----:R-:W-:Y:S01]  /*dcf0*/  HMMA.16816.F32 R124, R140.reuse, R144, R124 ;  /* 0x000000908c7c723c */ /* 0x042fe2000000187c */
[----:B------:R-:W-:Y:S01]  /*dd00*/  HSET2.LE.AND R165, R165, R186, PT ;  /* 0x000000baa5a57233 */ /* 0x000fe20003803000 */
[----:B------:R-:W1:Y:S02]  /*dd10*/  LDSM.16.MT88.4 R160, [R204+0x11800] ;  /* 0x01180000cca0783b */ /* 0x000e640000004200 */
[----:B------:R-:W-:Y:S02]  /*dd20*/  LOP3.LUT R167, R132, R3, RZ, 0xc0, !PT ;  /* 0x0000000384a77212 */ /* 0x000fe400078ec0ff */
[----:B------:R-:W-:Y:S02]  /*dd30*/  PRMT R132, R173, 0x5410, R172 ;  /* 0x00005410ad847816 */ /* 0x000fe400000000ac */
[----:B------:R-:W-:Y:S01]  /*dd40*/  HMMA.16816.F32 R128, R140, R146, R128 ;  /* 0x000000928c80723c */ /* 0x000fe20000001880 */
[----:B------:R-:W-:Y:S01]  /*dd50*/  PRMT R133, R175, 0x5410, R174 ;  /* 0x00005410af857816 */ /* 0x000fe200000000ae */
[----:B------:R-:W-:Y:S02]  /*dd60*/  STG.E.U16 [R178.64+0x62], R170 ;  /* 0x000062aab2007986 */ /* 0x000fe4000c101510 */
[----:B------:R-:W-:Y:S02]  /*dd70*/  LOP3.LUT R165, R165, R132, RZ, 0xc0, !PT ;  /* 0x00000084a5a57212 */ /* 0x000fe400078ec0ff */
[----:B------:R-:W-:Y:S02]  /*dd80*/  LOP3.LUT R166, R166, R133, RZ, 0xc0, !PT ;  /* 0x00000085a6a67212 */ /* 0x000fe400078ec0ff */
[----:B------:R-:W-:Y:S04]  /*dd90*/  @!P6 PRMT R173, R215, 0x5410, RZ ;  /* 0x00005410d7ade816 */ /* 0x000fe800000000ff */
[----:B------:R-:W-:Y:S01]  /*dda0*/  @!P0 PRMT R172, R216, 0x5410, RZ ;  /* 0x00005410d8ac8816 */ /* 0x000fe200000000ff */
[----:B------:R-:W-:Y:S04]  /*ddb0*/  STG.E.U16 [R176.64+0x60], R173 ;  /* 0x000060adb0007986 */ /* 0x000fe8000c101510 */
[----:B------:R-:W-:Y:S01]  /*ddc0*/  STG.E.U16 [R176.64+0x62], R172 ;  /* 0x000062acb0007986 */ /* 0x000fe2000c101510 */
[C---:B--2---:R-:W-:Y:S03]  /*ddd0*/  HMMA.16816.F32 R132, R164.reuse, R148, R4 ;  /* 0x00000094a484723c */ /* 0x044fe60000001804 */
[----:B------:R-:W2:Y:S05]  /*dde0*/  LDSM.16.MT88.4 R4, [R208+0x13800] ;  /* 0x01380000d004783b */ /* 0x000eaa0000004200 */
[C---:B------:R-:W-:Y:S03]  /*ddf0*/  HMMA.16816.F32 R136, R164.reuse, R150, R8 ;  /* 0x00000096a488723c */ /* 0x040fe60000001808 */
[----:B------:R-:W3:Y:S05]  /*de00*/  LDSM.16.MT88.4 R8, [R206+0x13800] ;  /* 0x01380000ce08783b */ /* 0x000eea0000004200 */
[C---:B------:R-:W-:Y:S03]  /*de10*/  HMMA.16816.F32 R140, R164.reuse, R152, R12 ;  /* 0x00000098a48c723c */ /* 0x040fe6000000180c */
[----:B------:R-:W4:Y:S05]  /*de20*/  LDSM.16.MT88.4 R12, [R205+0x13800] ;  /* 0x01380000cd0c783b */ /* 0x000f2a0000004200 */
[C---:B------:R-:W-:Y:S03]  /*de30*/  HMMA.16816.F32 R144, R164.reuse, R154, R16 ;  /* 0x0000009aa490723c */ /* 0x040fe60000001810 */
[----:B------:R-:W3:Y:S05]  /*de40*/  LDSM.16.MT88.4 R16, [R204+0x13800] ;  /* 0x01380000cc10783b */ /* 0x000eea0000004200 */
[C---:B------:R-:W-:Y:S03]  /*de50*/  HMMA.16816.F32 R148, R164.reuse, R156, R20 ;  /* 0x0000009ca494723c */ /* 0x040fe60000001814 */
[----:B------:R-:W3:Y:S05]  /*de60*/  LDSM.16.MT88.4 R20, [R208+0x15800] ;  /* 0x01580000d014783b */ /* 0x000eea0000004200 */
[C---:B------:R-:W-:Y:S03]  /*de70*/  HMMA.16816.F32 R152, R164.reuse, R158, R24 ;  /* 0x0000009ea498723c */ /* 0x040fe60000001818 */
[----:B------:R-:W-:Y:S05]  /*de80*/  LDSM.16.MT88.4 R24, [R204+0x15800] ;  /* 0x01580000cc18783b */ /* 0x000fea0000004200 */
[C---:B-1----:R-:W-:Y:S08]  /*de90*/  HMMA.16816.F32 R156, R164.reuse, R160, R28 ;  /* 0x000000a0a49c723c */ /* 0x042ff0000000181c */
[C---:B------:R-:W-:Y:S08]  /*dea0*/  HMMA.16816.F32 R160, R164.reuse, R162, R32 ;  /* 0x000000a2a4a0723c */ /* 0x040ff00000001820 */
[C---:B--2---:R-:W-:Y:S08]  /*deb0*/  HMMA.16816.F32 R36, R164.reuse, R4, R36 ;  /* 0x00000004a424723c */ /* 0x044ff00000001824 */
        /* <DEDUP_REMOVED lines=21> */
[C---:B---3--:R-:W-:Y:S07]  /*e010*/  HMMA.16816.F32 R100, R164.reuse, R12, R100 ;  /* 0x0000000ca464723c */ /* 0x048fee0000001864 */
[----:B------:R-:W-:Y:S01]  /*e020*/  LOP3.LUT R13, R182, 0xff, RZ, 0xc0, !PT ;  /* 0x000000ffb60d7812 */ /* 0x000fe200078ec0ff */
[C---:B------:R-:W-:Y:S01]  /*e030*/  HMMA.16816.F32 R104, R164.reuse, R14, R104 ;  /* 0x0000000ea468723c */ /* 0x040fe20000001868 */
[--C-:B------:R-:W-:Y:S02]  /*e040*/  SHF.R.U32.HI R12, RZ, 0x10, R182.reuse ;  /* 0x00000010ff0c7819 */ /* 0x100fe400000116b6 */
[----:B------:R-:W-:Y:S02]  /*e050*/  ISETP.GE.U32.AND P5, PT, R252, R13, PT ;  /* 0x0000000dfc00720c */ /* 0x000fe40003fa6070 */
[----:B------:R-:W-:Y:S02]  /*e060*/  SHF.R.U32.HI R13, RZ, 0x18, R182 ;  /* 0x00000018ff0d7819 */ /* 0x000fe400000116b6 */
[----:B------:R-:W-:Y:S01]  /*e070*/  LOP3.LUT R182, R182, 0xffff, RZ, 0xc0, !PT ;  /* 0x0000ffffb6b67812 */ /* 0x000fe200078ec0ff */
[C---:B----4-:R-:W-:Y:S01]  /*e080*/  HMMA.16816.F32 R108, R164.reuse, R16, R108 ;  /* 0x00000010a46c723c */ /* 0x050fe2000000186c */
[----:B------:R-:W-:Y:S03]  /*e090*/  ISETP.GE.U32.AND P6, PT, R252, R13, PT ;  /* 0x0000000dfc00720c */ /* 0x000fe60003fc6070 */
[----:B------:R-:W-:Y:S02]  /*e0a0*/  LOP3.LUT R13, R12, 0xff, RZ, 0xc0, !PT ;  /* 0x000000ff0c0d7812 */ /* 0x000fe400078ec0ff */
[----:B------:R-:W-:Y:S02]  /*e0b0*/  SHF.R.U32.HI R182, RZ, 0x8, R182 ;  /* 0x00000008ffb67819 */ /* 0x000fe400000116b6 */
[C---:B------:R-:W-:Y:S01]  /*e0c0*/  HMMA.16816.F32 R112, R164.reuse, R18, R112 ;  /* 0x00000012a470723c */ /* 0x040fe20000001870 */
[----:B------:R-:W-:Y:S01]  /*e0d0*/  @!P5 HADD2 R218, -R175.H0_H0, -RZ.H0_H0 ;  /* 0xa00000ffafdad230 */ /* 0x000fe20000000900 */
[----:B------:R-:W-:Y:S02]  /*e0e0*/  ISETP.GE.U32.AND P0, PT, R252, R13, PT ;  /* 0x0000000dfc00720c */ /* 0x000fe40003f06070 */
[----:B------:R-:W-:Y:S02]  /*e0f0*/  LOP3.LUT R13, R182, 0xffff, RZ, 0xc0, !PT ;  /* 0x0000ffffb60d7812 */ /* 0x000fe400078ec0ff */
[----:B------:R-:W-:Y:S01]  /*e100*/  @!P5 PRMT R175, R218, 0x5410, RZ ;  /* 0x00005410daafd816 */ /* 0x000fe200000000ff */
[C---:B------:R-:W-:Y:S01]  /*e110*/  @!P6 HADD2 R220, -R3.reuse.H1_H1, -RZ.H0_H0 ;  /* 0xa00000ff03dce230 */ /* 0x040fe20000000d00 */
[C---:B-1----:R-:W-:Y:S01]  /*e120*/  HMMA.16816.F32 R116, R164.reuse, R4, R116 ;  /* 0x00000004a474723c */ /* 0x042fe20000001874 */
[----:B------:R-:W-:Y:S02]  /*e130*/  ISETP.GE.U32.AND P5, PT, R252, R13, PT ;  /* 0x0000000dfc00720c */ /* 0x000fe40003fa6070 */
[----:B------:R-:W-:Y:S04]  /*e140*/  STG.E.U16 [R178.64+0x70], R175 ;  /* 0x000070afb2007986 */ /* 0x000fe8000c101510 */
[----:B------:R-:W-:Y:S01]  /*e150*/  @!P0 HADD2 R221, -R3.H0_H0, -RZ.H0_H0 ;  /* 0xa00000ff03dd8230 */ /* 0x000fe20000000900 */
[C---:B------:R-:W-:Y:S01]  /*e160*/  HMMA.16816.F32 R120, R164.reuse, R6, R120 ;  /* 0x00000006a478723c */ /* 0x040fe20000001878 */
[----:B------:R-:W-:Y:S03]  /*e170*/  @P6 PRMT R5, R3, 0x7632, R5 ;  /* 0x0000763203056816 */ /* 0x000fe60000000005 */
[----:B------:R-:W-:Y:S01]  /*e180*/  @!P0 PRMT R3, R221, 0x5410, RZ ;  /* 0x00005410dd038816 */ /* 0x000fe200000000ff */
[----:B------:R-:W-:Y:S01]  /*e190*/  FADD.FTZ R4, R169, R184 ;  /* 0x000000b8a9047221 */ /* 0x000fe20000010000 */
[----:B------:R-:W-:Y:S01]  /*e1a0*/  @!P5 HADD2 R226, -R174.H0_H0, -RZ.H0_H0 ;  /* 0xa00000ffaee2d230 */ /* 0x000fe20000000900 */
[----:B------:R-:W-:Y:S01]  /*e1b0*/  @!P6 PRMT R5, R220, 0x5410, RZ ;  /* 0x00005410dc05e816 */ /* 0x000fe200000000ff */
[C---:B--2---:R-:W-:Y:S04]  /*e1c0*/  HMMA.16816.F32 R124, R164.reuse, R8, R124 ;  /* 0x00000008a47c723c */ /* 0x044fe8000000187c */
[----:B------:R-:W-:Y:S02]  /*e1d0*/  @!P5 PRMT R174, R226, 0x5410, RZ ;  /* 0x00005410e2aed816 */ /* 0x000fe400000000ff */
[----:B------:R-:W-:Y:S02]  /*e1e0*/  ISETP.LT.AND P5, PT, RZ, UR25, PT ;  /* 0x00000019ff007c0c */ /* 0x000fe4000bfa1270 */
[----:B------:R-:W-:Y:S01]  /*e1f0*/  HMMA.16816.F32 R128, R164, R10, R128 ;  /* 0x0000000aa480723c */ /* 0x000fe20000001880 */
[----:B------:R-:W-:Y:S04]  /*e200*/  STG.E.U16 [R178.64+0x72], R174 ;  /* 0x000072aeb2007986 */ /* 0x000fe8000c101510 */
[----:B------:R1:W-:Y:S02]  /*e210*/  STG.E.U16 [R176.64+0x70], R3 ;  /* 0x00007003b0007986 */ /* 0x0003e4000c101510 */
[----:B------:R-:W-:Y:S01]  /*e220*/  IADD3 R164, P0, R178, -0x80, RZ ;  /* 0xffffff80b2a47810 */ /* 0x000fe20007f1e0ff */
[----:B------:R-:W-:Y:S01]  /*e230*/  IMAD.MOV.U32 R165, RZ, RZ, R0 ;  /* 0x000000ffffa57224 */ /* 0x000fe200078e0000 */
[----:B------:R-:W-:Y:S03]  /*e240*/  STG.E.U16 [R176.64+0x72], R5 ;  /* 0x00007205b0007986 */ /* 0x000fe6000c101510 */
[----:B------:R-:W-:Y:S01]  /*e250*/  IADD3.X R167, R179, -0x1, RZ, P0, !PT ;  /* 0xffffffffb3a77810 */ /* 0x000fe200007fe4ff */
[----:B-1----:R-:W-:Y:S05]  /*e260*/  FADD.FTZ R3, R180, R181 ;  /* 0x000000b5b4037221 */ /* 0x002fea0000010000 */
[----:B------:R1:W-:Y:S04]  /*e270*/  STL [R1+0x70], R3 ;  /* 0x0000700301007387 */ /* 0x0003e80000100800 */
[----:B------:R2:W-:Y:S01]  /*e280*/  STL [R1+0x30], R4 ;  /* 0x0000300401007387 */ /* 0x0005e20000100800 */
[----:B-1----:R-:W-:Y:S01]  /*e290*/  IMAD.MOV.U32 R3, RZ, RZ, R2 ;  /* 0x000000ffff037224 */ /* 0x002fe200078e0002 */
[----:B--2--5:R-:W-:-:S05]  /*e2a0*/  @P5 BRA `(.L_x_777) ;  /* 0xffffa99000005947 */ /* 0x024fca000383ffff */
.L_x_776:
[----:B------:R-:W2:Y:S01]  /*e2b0*/  LDL.LU R6, [R1+0x70] ;  /* 0x0000700001067983 */ /* 0x000ea20000300800 */
[----:B-1----:R-:W-:-:S02]  /*e2c0*/  MOV R12, 0x3f800000 ;  /* 0x3f800000000c7802 */ /* 0x002fc40000000f00 */
[----:B------:R-:W-:Y:S01]  /*e2d0*/  MOV R13, 0x3f800000 ;  /* 0x3f800000000d7802 */ /* 0x000fe20000000f00 */
[----:B------:R-:W3:Y:S01]  /*e2e0*/  LDL.LU R5, [R1+0x30] ;  /* 0x0000300001057983 */ /* 0x000ee20000300800 */
[----:B------:R-:W1:Y:S01]  /*e2f0*/  S2UR UR6, SR_CTAID.Y ;  /* 0x00000000000679c3 */ /* 0x000e620000002600 */
[----:B------:R-:W-:Y:S01]  /*e300*/  UISETP.NE.AND UP0, UPT, UR10, -0x1, UPT ;  /* 0xffffffff0a00788c */ /* 0x000fe2000bf05270 */
[----:B------:R-:W-:Y:S01]  /*e310*/  BSSY B0, `(.L_x_780) ;  /* 0x0000195000007945 */ /* 0x000fe20003800000 */
[----:B------:R-:W-:Y:S02]  /*e320*/  ULDC.64 UR4, c[0x0][0x1e8] ;  /* 0x00007a0000047ab9 */ /* 0x000fe40000000a00 */
[----:B------:R-:W-:Y:S02]  /*e330*/  ULDC.U8 UR9, c[0x0][0x329] ;  /* 0x0000ca4000097ab9 */ /* 0x000fe40000000000 */
[----:B------:R-:W-:Y:S01]  /*e340*/  UISETP.NE.AND UP1, UPT, UR9, URZ, UPT ;  /* 0x0000003f0900728c */ /* 0x000fe2000bf25270 */
[----:B------:R-:W4:Y:S01]  /*e350*/  S2UR UR11, SR_CTAID.Z ;  /* 0x00000000000b79c3 */ /* 0x000f220000002700 */
[----:B------:R-:W-:-:S02]  /*e360*/  ULDC UR8, c[0x0][0x214] ;  /* 0x0000850000087ab9 */ /* 0x000fc40000000800 */
[----:B------:R-:W-:Y:S02]  /*e370*/  UMOV UR24, URZ ;  /* 0x0000003f00187c82 */ /* 0x000fe40008000000 */
[----:B------:R-:W-:Y:S02]  /*e380*/  @UP0 UIMAD.WIDE.U32 UR18, UR10, UR4, URZ ;  /* 0x000000040a1202a5 */ /* 0x000fe4000f8e003f */
[----:B------:R-:W-:Y:S02]  /*e390*/  UMOV UR25, URZ ;  /* 0x0000003f00197c82 */ /* 0x000fe40008000000 */
[----:B------:R-:W-:Y:S02]  /*e3a0*/  @UP0 UIMAD UR7, UR10, UR5, UR19 ;  /* 0x000000050a0702a4 */ /* 0x000fe4000f8e0213 */
[----:B------:R-:W-:Y:S02]  /*e3b0*/  @UP1 ULDC UR14, c[0x0][0x210] ;  /* 0x00008400000e1ab9 */ /* 0x000fe40000000800 */
[----:B------:R-:W-:-:S02]  /*e3c0*/  ULDC.64 UR4, c[0x0][0x1e0] ;  /* 0x0000780000047ab9 */ /* 0x000fc40000000a00 */
[----:B------:R-:W-:Y:S02]  /*e3d0*/  @UP1 UIMAD UR14, UR14, UR8, URZ ;  /* 0x000000080e0e12a4 */ /* 0x000fe4000f8e023f */
[----:B-1----:R-:W-:Y:S02]  /*e3e0*/  @!UP0 USHF.R.S32.HI UR13, URZ, 0x1f, UR6 ;  /* 0x0000001f3f0d8899 */ /* 0x002fe40008011406 */
[----:B------:R-:W-:Y:S02]  /*e3f0*/  @!UP0 UIMAD.WIDE.U32 UR22, UR6, UR4, URZ ;  /* 0x00000004061682a5 */ /* 0x000fe4000f8e003f */
[----:B------:R-:W-:Y:S02]  /*e400*/  @!UP0 UIMAD UR13, UR13, UR4, URZ ;  /* 0x000000040d0d82a4 */ /* 0x000fe4000f8e023f */
[----:B------:R-:W-:Y:S02]  /*e410*/  @UP1 UMOV UR19, 0x1 ;  /* 0x0000000100131882 */ /* 0x000fe40000000000 */
[----:B------:R-:W-:-:S02]  /*e420*/  ULDC.U8 UR4, c[0x0][0x328] ;  /* 0x0000ca0000047ab9 */ /* 0x000fc40000000000 */
[----:B------:R-:W-:Y:S02]  /*e430*/  UISETP.NE.AND UP2, UPT, UR4, URZ, UPT ;  /* 0x0000003f0400728c */ /* 0x000fe4000bf45270 */
[----:B------:R-:W-:Y:S02]  /*e440*/  @!UP0 UIMAD UR13, UR6, UR5, UR13 ;  /* 0x00000005060d82a4 */ /* 0x000fe4000f8e020d */
[----:B------:R-:W-:Y:S01]  /*e450*/  UISETP.NE.OR UP3, UPT, UR9, URZ, !UP2 ;  /* 0x0000003f0900728c */ /* 0x000fe2000d765670 */
[----:B------:R-:W1:Y:S01]  /*e460*/  S2UR UR9, SR_CTAID.X ;  /* 0x00000000000979c3 */ /* 0x000e620000002500 */
[----:B------:R-:W-:Y:S02]  /*e470*/  ULDC UR5, c[0x0][0x234] ;  /* 0x00008d0000057ab9 */ /* 0x000fe40000000800 */
[----:B------:R-:W-:Y:S02]  /*e480*/  @!UP1 USEL UR14, UR8, UR5, !UP2 ;  /* 0x00000005080e9287 */ /* 0x000fe4000d000000 */
[----:B------:R-:W-:-:S02]  /*e490*/  ULDC UR4, c[0x0][0x1c0] ;  /* 0x0000700000047ab9 */ /* 0x000fc40000000800 */
[----:B------:R-:W-:Y:S02]  /*e4a0*/  @!UP1 UIMAD UR19, UR14, UR4, URZ ;  /* 0x000000040e1392a4 */ /* 0x000fe4000f8e023f */
[----:B------:R-:W-:Y:S02]  /*e4b0*/  @UP1 ULDC UR20, c[0x0][0x210] ;  /* 0x0000840000141ab9 */ /* 0x000fe40000000800 */
[----:B------:R-:W-:Y:S02]  /*e4c0*/  @!UP3 UIMAD UR8, UR6, UR8, URZ ;  /* 0x000000080608b2a4 */ /* 0x000fe4000f8e023f */
[----:B------:R-:W-:Y:S02]  /*e4d0*/  UIMAD UR5, UR6, UR19, URZ ;  /* 0x00000013060572a4 */ /* 0x000fe4000f8e023f */
[----:B------:R-:W-:Y:S02]  /*e4e0*/  @!UP1 UMOV UR20, 0x1 ;  /* 0x0000000100149882 */ /* 0x000fe40000000000 */
[----:B------:R-:W-:-:S02]  /*e4f0*/  @!UP3 USEL UR8, UR8, UR10, !UP0 ;  /* 0x0000000a0808b287 */ /* 0x000fc4000c000000 */
[----:B------:R-:W-:Y:S02]  /*e500*/  USEL UR5, UR5, URZ, UP3 ;  /* 0x0000003f05057287 */ /* 0x000fe40009800000 */
[----:B------:R-:W-:Y:S02]  /*e510*/  @!UP3 USHF.R.S32.HI UR25, URZ, 0x1f, UR8 ;  /* 0x0000001f3f19b899 */ /* 0x000fe40008011408 */
[----:B----4-:R-:W-:Y:S02]  /*e520*/  UIMAD UR14, UR11, UR14, UR5 ;  /* 0x0000000e0b0e72a4 */ /* 0x010fe4000f8e0205 */
[----:B-1----:R-:W-:Y:S02]  /*e530*/  UIMAD UR4, UR9, UR20, URZ ;  /* 0x00000014090472a4 */ /* 0x002fe4000f8e023f */
[----:B------:R-:W-:Y:S02]  /*e540*/  @!UP3 UMOV UR24, UR8 ;  /* 0x000000080018bc82 */ /* 0x000fe40008000000 */
[----:B------:R-:W-:-:S02]  /*e550*/  USHF.L.U32 UR4, UR4, 0x6, URZ ;  /* 0x0000000604047899 */ /* 0x000fc4000800063f */
[----:B------:R-:W-:Y:S02]  /*e560*/  USHF.R.S32.HI UR6, URZ, 0x1f, UR14 ;  /* 0x0000001f3f067899 */ /* 0x000fe4000801140e */
[----:B------:R-:W-:Y:S02]  /*e570*/  USHF.R.S32.HI UR5, URZ, 0x1f, UR4 ;  /* 0x0000001f3f057899 */ /* 0x000fe40008011404 */
[----:B------:R-:W-:Y:S02]  /*e580*/  UIADD3 UR4, UP2, UP1, UR4, UR24, UR14 ;  /* 0x0000001804047290 */ /* 0x000fe4000f95e00e */
[----:B------:R-:W-:Y:S02]  /*e590*/  @!UP0 UIADD3 UR7, UR23, UR13, URZ ;  /* 0x0000000d17078290 */ /* 0x000fe4000fffe03f */
[----:B------:R-:W-:Y:S02]  /*e5a0*/  UIADD3.X UR5, UR5, UR25, UR6, UP2, UP1 ;  /* 0x0000001905057290 */ /* 0x000fe400097e2406 */
[----:B------:R-:W-:Y:S01]  /*e5b0*/  @!UP0 UMOV UR18, UR22 ;  /* 0x0000001600128c82 */ /* 0x000fe20008000000 */
[----:B--2---:R-:W1:Y:S04]  /*e5c0*/  SHFL.BFLY PT, R3, R6, 0x2, 0x1f ;  /* 0x0c401f0006037f89 */ /* 0x004e6800000e0000 */
[----:B---3--:R-:W2:Y:S01]  /*e5d0*/  SHFL.BFLY PT, R4, R5, 0x2, 0x1f ;  /* 0x0c401f0005047f89 */ /* 0x008ea200000e0000 */
[----:B-1----:R-:W-:-:S03]  /*e5e0*/  FADD.FTZ R3, R3, R6 ;  /* 0x0000000603037221 */ /* 0x002fc60000010000 */
[----:B------:R-:W1:Y:S01]  /*e5f0*/  S2R R6, SR_TID.X ;  /* 0x0000000000067919 */ /* 0x000e620000002100 */
[----:B--2---:R-:W-:-:S03]  /*e600*/  FADD.FTZ R4, R4, R5 ;  /* 0x0000000504047221 */ /* 0x004fc60000010000 */
[----:B------:R-:W2:Y:S04]  /*e610*/  SHFL.BFLY PT, R8, R3, 0x1, 0x1f ;  /* 0x0c201f0003087f89 */ /* 0x000ea800000e0000 */
[----:B------:R-:W3:Y:S01]  /*e620*/  SHFL.BFLY PT, R7, R4, 0x1, 0x1f ;  /* 0x0c201f0004077f89 */ /* 0x000ee200000e0000 */
[----:B-1----:R-:W-:Y:S01]  /*e630*/  SHF.R.S32.HI R5, RZ, 0x1f, R6 ;  /* 0x0000001fff057819 */ /* 0x002fe20000011406 */
[----:B--2---:R-:W-:-:S03]  /*e640*/  FADD.FTZ R8, R3, R8 ;  /* 0x0000000803087221 */ /* 0x004fc60000010000 */
[-C--:B------:R-:W-:Y:S01]  /*e650*/  LEA.HI R15, R5, R6.reuse, RZ, 0x2 ;  /* 0x00000006050f7211 */ /* 0x080fe200078f10ff */
[----:B---3--:R-:W-:Y:S01]  /*e660*/  FADD.FTZ R7, R4, R7 ;  /* 0x0000000704077221 */ /* 0x008fe20000010000 */
[----:B------:R-:W-:Y:S02]  /*e670*/  FSETP.NE.FTZ.AND P4, PT, R8, RZ, PT ;  /* 0x000000ff0800720b */ /* 0x000fe40003f95000 */
[--C-:B------:R-:W-:Y:S02]  /*e680*/  SHF.R.S32.HI R11, RZ, 0x2, R15.reuse ;  /* 0x00000002ff0b7819 */ /* 0x100fe4000001140f */
[----:B------:R-:W-:Y:S02]  /*e690*/  FSETP.NE.FTZ.AND P3, PT, R7, RZ, PT ;  /* 0x000000ff0700720b */ /* 0x000fe40003f75000 */
[----:B------:R-:W-:Y:S02]  /*e6a0*/  SHF.R.S32.HI R10, RZ, 0x1f, R15 ;  /* 0x0000001fff0a7819 */ /* 0x000fe4000001140f */
[----:B------:R-:W-:-:S02]  /*e6b0*/  LEA.HI R4, R5, R6, RZ, 0x5 ;  /* 0x0000000605047211 */ /* 0x000fc400078f28ff */
[----:B------:R-:W-:Y:S02]  /*e6c0*/  LEA.HI R9, R10, R11, RZ, 0x3 ;  /* 0x0000000b0a097211 */ /* 0x000fe400078f18ff */
[----:B------:R-:W-:Y:S01]  /*e6d0*/  LOP3.LUT R15, R15, 0x3ffffffc, RZ, 0xc0, !PT ;  /* 0x3ffffffc0f0f7812 */ /* 0x000fe200078ec0ff */
[----:B------:R-:W1:Y:S01]  /*e6e0*/  @P4 MUFU.RCP R12, R8 ;  /* 0x00000008000c4308 */ /* 0x000e620000001000 */
[----:B------:R-:W-:Y:S02]  /*e6f0*/  LOP3.LUT R14, R9, 0xfffffff8, RZ, 0xc0, !PT ;  /* 0xfffffff8090e7812 */ /* 0x000fe400078ec0ff */
[----:B------:R-:W-:Y:S02]  /*e700*/  SHF.R.S32.HI R3, RZ, 0x5, R4 ;  /* 0x00000005ff037819 */ /* 0x000fe40000011404 */
[----:B------:R-:W-:Y:S02]  /*e710*/  IADD3 R14, R11, -R14, RZ ;  /* 0x8000000e0b0e7210 */ /* 0x000fe40007ffe0ff */
[----:B------:R-:W-:Y:S01]  /*e720*/  IADD3 R10, -R15, R6, RZ ;  /* 0x000000060f0a7210 */ /* 0x000fe20007ffe1ff */
[----:B------:R-:W2:Y:S01]  /*e730*/  @P3 MUFU.RCP R13, R7 ;  /* 0x00000007000d3308 */ /* 0x000ea20000001000 */
[----:B------:R-:W-:-:S02]  /*e740*/  SHF.L.U32 R9, R14, 0x6, RZ ;  /* 0x000000060e097819 */ /* 0x000fc400000006ff */
[C---:B------:R-:W-:Y:S02]  /*e750*/  R2P PR, R14.reuse, 0x6 ;  /* 0x000000060e007804 */ /* 0x040fe40000000000 */
[----:B------:R-:W-:Y:S02]  /*e760*/  LOP3.LUT R9, R9, 0x1c0, RZ, 0xc0, !PT ;  /* 0x000001c009097812 */ /* 0x000fe400078ec0ff */
[----:B------:R-:W-:Y:S01]  /*e770*/  LOP3.LUT R14, R14, 0x1, RZ, 0xc0, !PT ;  /* 0x000000010e0e7812 */ /* 0x000fe200078ec0ff */
[----:B-1----:R-:W-:Y:S01]  /*e780*/  FMUL.FTZ R12, R12, c[0x0][0x2dc] ;  /* 0x0000b7000c0c7a20 */ /* 0x002fe20000410000 */
[----:B------:R-:W-:Y:S01]  /*e790*/  LEA R3, R3, R10, 0x9 ;  /* 0x0000000a03037211 */ /* 0x000fe200078e48ff */
[----:B------:R-:W-:Y:S01]  /*e7a0*/  @P4 MUFU.LG2 R8, R8 ;  /* 0x0000000800084308 */ /* 0x000fe20000000c00 */
[----:B------:R-:W-:Y:S01]  /*e7b0*/  LEA.HI R10, R9, R9, RZ, 0x1d ;  /* 0x00000009090a7211 */ /* 0x000fe200078fe8ff */
[----:B------:R-:W-:Y:S01]  /*e7c0*/  FMUL.FTZ R132, R12, R132 ;  /* 0x000000840c847220 */ /* 0x000fe20000410000 */
[----:B------:R-:W-:Y:S01]  /*e7d0*/  ISETP.NE.U32.AND P0, PT, R14, 0x1, PT ;  /* 0x000000010e00780c */ /* 0x000fe20003f05070 */
[C---:B------:R-:W-:Y:S01]  /*e7e0*/  FMUL.FTZ R133, R12.reuse, R133 ;  /* 0x000000850c857220 */ /* 0x040fe20000410000 */
[----:B------:R-:W-:Y:S01]  /*e7f0*/  LEA R3, R3, R10, 0x1 ;  /* 0x0000000a03037211 */ /* 0x000fe200078e08ff */
[----:B--2---:R-:W-:Y:S01]  /*e800*/  FMUL.FTZ R13, R13, c[0x0][0x2dc] ;  /* 0x0000b7000d0d7a20 */ /* 0x004fe20000410000 */
[----:B------:R-:W-:Y:S01]  /*e810*/  MOV R9, 0x20 ;  /* 0x0000002000097802 */ /* 0x000fe20000000f00 */
[C---:B------:R-:W-:Y:S01]  /*e820*/  FMUL.FTZ R136, R12.reuse, R136 ;  /* 0x000000880c887220 */ /* 0x040fe20000410000 */
[----:B------:R-:W-:Y:S01]  /*e830*/  SHF.L.U32 R3, R3, 0x1, RZ ;  /* 0x0000000103037819 */ /* 0x000fe200000006ff */
[----:B------:R-:W-:Y:S01]  /*e840*/  FMUL.FTZ R134, R13, R134 ;  /* 0x000000860d867220 */ /* 0x000fe20000410000 */
[----:B------:R-:W-:Y:S01]  /*e850*/  SEL R10, R9, 0xffffffe0, !P1 ;  /* 0xffffffe0090a7807 */ /* 0x000fe20004800000 */
[----:B------:R-:W-:Y:S01]  /*e860*/  FMUL.FTZ R135, R13, R135 ;  /* 0x000000870d877220 */ /* 0x000fe20000410000 */
[----:B------:R-:W-:Y:S01]  /*e870*/  MOV R9, 0x40 ;  /* 0x0000004000097802 */ /* 0x000fe20000000f00 */
[C---:B------:R-:W-:Y:S01]  /*e880*/  FMUL.FTZ R137, R12.reuse, R137 ;  /* 0x000000890c897220 */ /* 0x040fe20000410000 */
[----:B------:R-:W-:Y:S01]  /*e890*/  IADD3 R11, R3, -0x10, RZ ;  /* 0xfffffff0030b7810 */ /* 0x000fe20007ffe0ff */
[----:B------:R-:W-:Y:S01]  /*e8a0*/  FMUL.FTZ R138, R13, R138 ;  /* 0x0000008a0d8a7220 */ /* 0x000fe20000410000 */
[----:B------:R-:W-:Y:S01]  /*e8b0*/  @P0 IADD3 R11, R3, 0x10, RZ ;  /* 0x00000010030b0810 */ /* 0x000fe20007ffe0ff */
[----:B------:R-:W-:Y:S01]  /*e8c0*/  FMUL.FTZ R139, R13, R139 ;  /* 0x0000008b0d8b7220 */ /* 0x000fe20000410000 */
[----:B------:R-:W-:Y:S01]  /*e8d0*/  F2FP.PACK_AB R132, R133, R132 ;  /* 0x000000848584723e */ /* 0x000fe200000000ff */
[C---:B------:R-:W-:Y:S01]  /*e8e0*/  FMUL.FTZ R140, R12.reuse, R140 ;  /* 0x0000008c0c8c7220 */ /* 0x040fe20000410000 */
[----:B------:R-:W-:Y:S01]  /*e8f0*/  F2FP.PACK_AB R134, R135, R134 ;  /* 0x000000868786723e */ /* 0x000fe200000000ff */
[C---:B------:R-:W-:Y:S01]  /*e900*/  FMUL.FTZ R141, R12.reuse, R141 ;  /* 0x0000008d0c8d7220 */ /* 0x040fe20000410000 */
[----:B------:R-:W-:Y:S01]  /*e910*/  F2FP.PACK_AB R136, R137, R136 ;  /* 0x000000888988723e */ /* 0x000fe200000000ff */
[----:B------:R-:W-:Y:S01]  /*e920*/  FMUL.FTZ R142, R13, R142 ;  /* 0x0000008e0d8e7220 */ /* 0x000fe20000410000 */
[----:B------:R-:W-:Y:S01]  /*e930*/  F2FP.PACK_AB R138, R139, R138 ;  /* 0x0000008a8b8a723e */ /* 0x000fe200000000ff */
        /* <DEDUP_REMOVED lines=99> */
[----:B------:R-:W-:Y:S01]  /*ef70*/  SEL R12, R9, 0xffffffc0, !P2 ;  /* 0xffffffc0090c7807 */ /* 0x000fe20005000000 */
[C---:B------:R-:W-:Y:S01]  /*ef80*/  FMUL.FTZ R150, R13.reuse, R150 ;  /* 0x000000960d967220 */ /* 0x040fe20000410000 */
[----:B------:R-:W-:Y:S01]  /*ef90*/  IADD3 R9, R10, R11, RZ ;  /* 0x0000000b0a097210 */ /* 0x000fe20007ffe0ff */
[----:B------:R-:W-:Y:S01]  /*efa0*/  FMUL.FTZ R151, R13, R151 ;  /* 0x000000970d977220 */ /* 0x000fe20000410000 */
[----:B------:R-:W-:Y:S01]  /*efb0*/  IADD3 R17, R3, R12, RZ ;  /* 0x0000000c03117210 */ /* 0x000fe20007ffe0ff */
        /* <DEDUP_REMOVED lines=108> */
[----:B-1----:R-:W-:Y:S01]  /*f680*/  @P3 FMUL.FTZ R7, R7, 0.69314718246459960938 ;  /* 0x3f31721807073820 */ /* 0x002fe20000410000 */
[----:B------:R-:W-:Y:S01]  /*f690*/  STS [R23+0x2000], R64 ;  /* 0x0020004017007388 */ /* 0x000fe20000000800 */
[----:B------:R-:W-:-:S02]  /*f6a0*/  F2FP.PACK_AB R126, R127, R126 ;  /* 0x0000007e7f7e723e */ /* 0x000fc400000000ff */
[----:B------:R-:W-:Y:S01]  /*f6b0*/  F2FP.PACK_AB R128, R129, R128 ;  /* 0x000000808180723e */ /* 0x000fe200000000ff */
[----:B------:R-:W-:Y:S01]  /*f6c0*/  STS [R23+0x2400], R66 ;  /* 0x0024004217007388 */ /* 0x000fe20000000800 */
[----:B------:R-:W-:-:S03]  /*f6d0*/  F2FP.PACK_AB R13, R13, R130 ;  /* 0x000000820d0d723e */ /* 0x000fc600000000ff */
        /* <DEDUP_REMOVED lines=23> */
[----:B------:R2:W-:Y:S01]  /*f850*/  STS [R9+0x6400], R114 ;  /* 0x0064007209007388 */ /* 0x0005e20000000800 */
[----:B-1----:R-:W-:-:S02]  /*f860*/  LOP3.LUT R3, R4, 0xffffffe0, RZ, 0xc0, !PT ;  /* 0xffffffe004037812 */ /* 0x002fc400078ec0ff */
[----:B------:R-:W-:Y:S01]  /*f870*/  MOV R4, 0x7f800000 ;  /* 0x7f80000000047802 */ /* 0x000fe20000000f00 */
[----:B------:R1:W-:Y:S01]  /*f880*/  STS [R17+0x6000], R116 ;  /* 0x0060007411007388 */ /* 0x0003e20000000800 */
[----:B------:R-:W-:Y:S01]  /*f890*/  IADD3 R3, R6, -R3, RZ ;  /* 0x8000000306037210 */ /* 0x000fe20007ffe0ff */
[----:B------:R-:W-:Y:S02]  /*f8a0*/  @P3 FFMA.FTZ R4, R0, c[0x0][0x238], R7 ;  /* 0x00008e0000043a23 */ /* 0x000fe40000010007 */
[----:B------:R1:W-:Y:S01]  /*f8b0*/  STS [R17+0x6400], R118 ;  /* 0x0064007611007388 */ /* 0x0003e20000000800 */
[----:B------:R-:W-:Y:S02]  /*f8c0*/  LOP3.LUT P0, RZ, R3, 0x3, RZ, 0xc0, !PT ;  /* 0x0000000303ff7812 */ /* 0x000fe4000780c0ff */
[----:B------:R-:W-:Y:S01]  /*f8d0*/  MOV R3, 0x7f800000 ;  /* 0x7f80000000037802 */ /* 0x000fe20000000f00 */
[----:B------:R1:W-:Y:S04]  /*f8e0*/  STS [R19+0x6000], R120 ;  /* 0x0060007813007388 */ /* 0x0003e80000000800 */
[----:B------:R1:W-:Y:S04]  /*f8f0*/  STS [R19+0x6400], R122 ;  /* 0x0064007a13007388 */ /* 0x0003e80000000800 */
[----:B------:R1:W-:Y:S04]  /*f900*/  STS [R21+0x6000], R124 ;  /* 0x0060007c15007388 */ /* 0x0003e80000000800 */
[----:B------:R1:W-:Y:S01]  /*f910*/  STS [R21+0x6400], R126 ;  /* 0x0064007e15007388 */ /* 0x0003e20000000800 */
[----:B--2---:R-:W-:-:S03]  /*f920*/  @P4 FMUL.FTZ R9, R8, 0.69314718246459960938 ;  /* 0x3f31721808094820 */ /* 0x004fc60000410000 */
[----:B------:R1:W-:Y:S01]  /*f930*/  STS [R23+0x6000], R128 ;  /* 0x0060008017007388 */ /* 0x0003e20000000800 */
[----:B------:R-:W-:-:S03]  /*f940*/  @P4 FFMA.FTZ R3, R2, c[0x0][0x238], R9 ;  /* 0x00008e0002034a23 */ /* 0x000fc60000010009 */
[----:B------:R1:W-:Y:S04]  /*f950*/  STS [R23+0x6400], R13 ;  /* 0x0064000d17007388 */ /* 0x0003e80000000800 */
[----:B------:R-:W-:Y:S06]  /*f960*/  BAR.SYNC.DEFER_BLOCKING 0x0 ;  /* 0x0000000000007b1d */ /* 0x000fec0000010000 */
[----:B------:R1:W2:Y:S04]  /*f970*/  LDS.128 R68, [R248] ;  /* 0x00000000f8447984 */ /* 0x0002a80000000c00 */
        /* <DEDUP_REMOVED lines=9> */
[----:B-----5:R1:W1:Y:S04]  /*fa10*/  LDS.128 R28, [R248+0x5000] ;  /* 0x00500000f81c7984 */ /* 0x0202680000000c00 */
[----:B------:R1:W1:Y:S04]  /*fa20*/  LDS.128 R24, [R248+0x5800] ;  /* 0x00580000f8187984 */ /* 0x0002680000000c00 */
[----:B------:R1:W1:Y:S04]  /*fa30*/  LDS.128 R20, [R248+0x6000] ;  /* 0x00600000f8147984 */ /* 0x0002680000000c00 */
[----:B------:R1:W1:Y:S04]  /*fa40*/  LDS.128 R16, [R248+0x6800] ;  /* 0x00680000f8107984 */ /* 0x0002680000000c00 */
[----:B------:R1:W1:Y:S04]  /*fa50*/  LDS.128 R12, [R248+0x7000] ;  /* 0x00700000f80c7984 */ /* 0x0002680000000c00 */
[----:B------:R1:W1:Y:S01]  /*fa60*/  LDS.128 R72, [R248+0x7800] ;  /* 0x00780000f8487984 */ /* 0x0002620000000c00 */
[----:B------:R-:W-:Y:S05]  /*fa70*/  @P0 BRA `(.L_x_781) ;  /* 0x000001e000000947 */ /* 0x000fea0003800000 */
[----:B--234-:R-:W2:Y:S01]  /*fa80*/  S2R R0, SR_TID.X ;  /* 0x0000000000007919 */ /* 0x01cea20000002100 */
[----:B------:R-:W-:Y:S01]  /*fa90*/  UIMAD UR6, UR9, -0x40, UR15 ;  /* 0xffffffc0090678a4 */ /* 0x000fe2000f8e020f */
[----:B--2---:R-:W-:-:S04]  /*faa0*/  SHF.R.S32.HI R7, RZ, 0x1f, R0 ;  /* 0x0000001fff077819 */ /* 0x004fc80000011400 */
[----:B------:R-:W-:-:S04]  /*fab0*/  LEA.HI R2, R7, R0, RZ, 0x5 ;  /* 0x0000000007027211 */ /* 0x000fc800078f28ff */
[----:B------:R-:W-:Y:S02]  /*fac0*/  LOP3.LUT R9, R2, 0xffffffe0, RZ, 0xc0, !PT ;  /* 0xffffffe002097812 */ /* 0x000fe400078ec0ff */
[--C-:B------:R-:W-:Y:S02]  /*fad0*/  SHF.R.S32.HI R7, RZ, 0x5, R2.reuse ;  /* 0x00000005ff077819 */ /* 0x100fe40000011402 */
[----:B------:R-:W-:Y:S01]  /*fae0*/  SHF.R.S32.HI R2, RZ, 0x1f, R2 ;  /* 0x0000001fff027819 */ /* 0x000fe20000011402 */
[----:B------:R-:W-:-:S03]  /*faf0*/  IMAD.IADD R9, R0, 0x1, -R9 ;  /* 0x0000000100097824 */ /* 0x000fc600078e0a09 */
[----:B------:R-:W-:Y:S02]  /*fb00*/  LEA.HI R2, R2, R7, RZ, 0x2 ;  /* 0x0000000702027211 */ /* 0x000fe400078f10ff */
[----:B------:R-:W-:Y:S02]  /*fb10*/  SHF.R.S32.HI R0, RZ, 0x1f, R9 ;  /* 0x0000001fff007819 */ /* 0x000fe40000011409 */
[----:B------:R-:W-:Y:S02]  /*fb20*/  LOP3.LUT R2, R2, 0xffffffc, RZ, 0xc0, !PT ;  /* 0x0ffffffc02027812 */ /* 0x000fe400078ec0ff */
[----:B------:R-:W-:-:S03]  /*fb30*/  LEA.HI R0, R0, R9, RZ, 0x2 ;  /* 0x0000000900007211 */ /* 0x000fc600078f10ff */
[----:B------:R-:W-:Y:S01]  /*fb40*/  IMAD.IADD R2, R7, 0x1, -R2 ;  /* 0x0000000107027824 */ /* 0x000fe200078e0a02 */
[----:B------:R-:W-:-:S05]  /*fb50*/  SHF.R.S32.HI R7, RZ, 0x2, R0 ;  /* 0x00000002ff077819 */ /* 0x000fca0000011400 */
[----:B------:R-:W-:-:S05]  /*fb60*/  IMAD R0, R2, 0x10, R7 ;  /* 0x0000001002007824 */ /* 0x000fca00078e0207 */
[C---:B------:R-:W-:Y:S02]  /*fb70*/  IADD3 R2, R0.reuse, 0x8, RZ ;  /* 0x0000000800027810 */ /* 0x040fe40007ffe0ff */
[----:B------:R-:W-:Y:S02]  /*fb80*/  ISETP.GE.AND P3, PT, R0, UR6, PT ;  /* 0x0000000600007c0c */ /* 0x000fe4000bf66270 */
[----:B------:R-:W-:-:S11]  /*fb90*/  ISETP.GE.AND P2, PT, R2, UR6, PT ;  /* 0x0000000602007c0c */ /* 0x000fd6000bf46270 */
[----:B------:R-:W-:Y:S02]  /*fba0*/  @!P3 IMAD R0, R0, UR20, RZ ;  /* 0x000000140000bc24 */ /* 0x000fe4000f8e02ff */
[----:B------:R-:W-:-:S03]  /*fbb0*/  @!P2 IMAD R2, R2, UR20, RZ ;  /* 0x000000140202ac24 */ /* 0x000fc6000f8e02ff */
[----:B------:R-:W-:Y:S02]  /*fbc0*/  @!P3 IADD3 R7, P1, R0, UR4, RZ ;  /* 0x000000040007bc10 */ /* 0x000fe4000ff3e0ff */
[----:B------:R-:W-:Y:S02]  /*fbd0*/  @!P2 IADD3 R9, P0, R2, UR4, RZ ;  /* 0x000000040209ac10 */ /* 0x000fe4000ff1e0ff */
[----:B------:R-:W-:Y:S02]  /*fbe0*/  @!P3 LEA.HI.X.SX32 R0, R0, UR5, 0x1, P1 ;  /* 0x000000050000bc11 */ /* 0x000fe400088f0eff */
[----:B------:R-:W-:Y:S02]  /*fbf0*/  @!P3 LEA R10, P1, R7, c[0x0][0x200], 0x2 ;  /* 0x00008000070aba11 */ /* 0x000fe400078210ff */
[----:B------:R-:W-:Y:S02]  /*fc00*/  @!P2 LEA.HI.X.SX32 R2, R2, UR5, 0x1, P0 ;  /* 0x000000050202ac11 */ /* 0x000fe400080f0eff */
[----:B------:R-:W-:-:S02]  /*fc10*/  @!P2 LEA R8, P0, R9, c[0x0][0x200], 0x2 ;  /* 0x000080000908aa11 */ /* 0x000fc400078010ff */
[----:B------:R-:W-:Y:S02]  /*fc20*/  @!P3 LEA.HI.X R11, R7, c[0x0][0x204], R0, 0x2, P1 ;  /* 0x00008100070bba11 */ /* 0x000fe400008f1400 */
[----:B------:R-:W-:-:S03]  /*fc30*/  @!P2 LEA.HI.X R9, R9, c[0x0][0x204], R2, 0x2, P0 ;  /* 0x000081000909aa11 */ /* 0x000fc600000f1402 */
[----:B------:R2:W-:Y:S04]  /*fc40*/  @!P3 STG.E [R10.64], R3 ;  /* 0x000000030a00b986 */ /* 0x0005e8000c101910 */
[----:B------:R2:W-:Y:S02]  /*fc50*/  @!P2 STG.E [R8.64], R4 ;  /* 0x000000040800a986 */ /* 0x0005e4000c101910 */
.L_x_781:
[----:B--234-:R-:W-:Y:S05]  /*fc60*/  BSYNC B0 ;  /* 0x0000000000007941 */ /* 0x01cfea0003800000 */
.L_x_780:
[----:B------:R-:W2:Y:S01]  /*fc70*/  LDL.64 R78, [R1+0x18] ;  /* 0x00001800014e7983 */ /* 0x000ea20000100a00 */
[----:B------:R-:W-:Y:S01]  /*fc80*/  LEA.HI R5, R5, R6, RZ, 0x3 ;  /* 0x0000000605057211 */ /* 0x000fe200078f18ff */
[----:B------:R-:W-:Y:S01]  /*fc90*/  UIMAD UR9, UR9, -0x40, UR15 ;  /* 0xffffffc0090978a4 */ /* 0x000fe2000f8e020f */
[----:B------:R-:W-:Y:S01]  /*fca0*/  BSSY B0, `(.L_x_782) ;  /* 0x0000024000007945 */ /* 0x000fe20003800000 */
[----:B------:R-:W3:Y:S01]  /*fcb0*/  S2R R3, SR_TID.X ;  /* 0x0000000000037919 */ /* 0x000ee20000002100 */
[----:B------:R-:W-:Y:S01]  /*fcc0*/  SHF.R.S32.HI R4, RZ, 0x3, R5 ;  /* 0x00000003ff047819 */ /* 0x000fe20000011405 */
[----:B------:R-:W-:-:S02]  /*fcd0*/  USHF.R.S32.HI UR6, URZ, 0x1f, UR11 ;  /* 0x0000001f3f067899 */ /* 0x000fc4000801140b */
[----:B------:R-:W4:Y:S01]  /*fce0*/  S2R R0, SR_CTAID.Z ;  /* 0x0000000000007919 */ /* 0x000f220000002700 */
[----:B------:R-:W-:Y:S02]  /*fcf0*/  ULDC.64 UR4, c[0x0][0x1f0] ;  /* 0x00007c0000047ab9 */ /* 0x000fe40000000a00 */
[----:B------:R-:W-:-:S04]  /*fd00*/  UIMAD UR4, UR6, UR4, URZ ;  /* 0x00000004060472a4 */ /* 0x000fc8000f8e023f */
[----:B------:R-:W-:Y:S01]  /*fd10*/  UIMAD UR4, UR11, UR5, UR4 ;  /* 0x000000050b0472a4 */ /* 0x000fe2000f8e0204 */
[----:B---3--:R-:W-:-:S04]  /*fd20*/  SHF.R.S32.HI R2, RZ, 0x1f, R3 ;  /* 0x0000001fff027819 */ /* 0x008fc80000011403 */
[----:B------:R-:W-:-:S04]  /*fd30*/  LEA.HI R2, R2, R3, RZ, 0x3 ;  /* 0x0000000302027211 */ /* 0x000fc800078f18ff */
[----:B------:R-:W-:Y:S02]  /*fd40*/  SHF.R.S32.HI R2, RZ, 0x3, R2 ;  /* 0x00000003ff027819 */ /* 0x000fe40000011402 */
[----:B--2---:R-:W-:Y:S02]  /*fd50*/  SHF.R.S32.HI R3, RZ, 0x1f, R78 ;  /* 0x0000001fff037819 */ /* 0x004fe4000001144e */
[----:B------:R-:W-:-:S04]  /*fd60*/  IADD3 R6, P0, R78, UR18, RZ ;  /* 0x000000124e067c10 */ /* 0x000fc8000ff1e0ff */
[----:B------:R-:W-:Y:S02]  /*fd70*/  IADD3.X R7, R3, UR7, RZ, P0, !PT ;  /* 0x0000000703077c10 */ /* 0x000fe400087fe4ff */
[----:B------:R-:W-:Y:S02]  /*fd80*/  ISETP.GE.AND P0, PT, R4, UR9, PT ;  /* 0x0000000904007c0c */ /* 0x000fe4000bf06270 */
[----:B------:R-:W-:Y:S01]  /*fd90*/  SHF.R.S32.HI R3, RZ, 0x1f, R2 ;  /* 0x0000001fff037819 */ /* 0x000fe20000011402 */
[----:B----4-:R-:W-:-:S04]  /*fda0*/  IMAD.WIDE.U32 R6, R0, c[0x0][0x1f0], R6 ;  /* 0x00007c0000067a25 */ /* 0x010fc800078e0006 */
        /* <DEDUP_REMOVED lines=19> */
.L_x_783:
[----:B------:R-:W-:Y:S05]  /*fee0*/  BSYNC B0 ;  /* 0x0000000000007941 */ /* 0x000fea0003800000 */
.L_x_782:
        /* <DEDUP_REMOVED lines=22> */
.L_x_785:
[----:B------:R-:W-:Y:S05]  /*10050*/  BSYNC B0 ;  /* 0x0000000000007941 */ /* 0x000fea0003800000 */
.L_x_784:
        /* <DEDUP_REMOVED lines=22> */
.L_x_787:
[----:B------:R-:W-:Y:S05]  /*101c0*/  BSYNC B0 ;  /* 0x0000000000007941 */ /* 0x000fea0003800000 */
.L_x_786:
        /* <DEDUP_REMOVED lines=23> */
.L_x_746:
        /* <DEDUP_REMOVED lines=81> */
.L_x_789:
[----:B------:R-:W-:Y:S05]  /*10850*/  BSYNC B0 ;  /* 0x0000000000007941 */ /* 0x000fea0003800000 */
.L_x_788:
        /* <DEDUP_REMOVED lines=22> */
.L_x_791:
[----:B------:R-:W-:Y:S05]  /*109c0*/  BSYNC B0 ;  /* 0x0000000000007941 */ /* 0x000fea0003800000 */
.L_x_790:
        /* <DEDUP_REMOVED lines=22> */
.L_x_793:
[----:B------:R-:W-:Y:S05]  /*10b30*/  BSYNC B0 ;  /* 0x0000000000007941 */ /* 0x000fea0003800000 */
.L_x_792:
        /* <DEDUP_REMOVED lines=21> */
.L_x_795:
[----:B------:R-:W-:Y:S05]  /*10c90*/  BSYNC B0 ;  /* 0x0000000000007941 */ /* 0x000fea0003800000 */
.L_x_794:
        /* <DEDUP_REMOVED lines=27> */
[----:B------:R-:W-:Y:S02]  /*10e50*/  IMAD R0, R0, UR26, RZ ;  /* 0x0000001a00007c24 */ /* 0x000fe4000f8e02ff */
[----:B-1----:R-:W-:-:S03]  /*10e60*/  IMAD.MOV.U32 R5, RZ, RZ, 0x7f800000 ;  /* 0x7f800000ff057424 */ /* 0x002fc600078e00ff */
[----:B------:R-:W-:-:S04]  /*10e70*/  IADD3 R3, P0, R0, UR8, RZ ;  /* 0x0000000800037c10 */ /* 0x000fc8000ff1e0ff */
[----:B------:R-:W-:Y:S02]  /*10e80*/  LEA.HI.X.SX32 R0, R0, UR6, 0x1, P0 ;  /* 0x0000000600007c11 */ /* 0x000fe400080f0eff */
[----:B------:R-:W-:-:S04]  /*10e90*/  LEA R2, P0, R3, c[0x0][0x200], 0x2 ;  /* 0x0000800003027a11 */ /* 0x000fc800078010ff */
[----:B------:R-:W-:-:S05]  /*10ea0*/  LEA.HI.X R3, R3, c[0x0][0x204], R0, 0x2, P0 ;  /* 0x0000810003037a11 */ /* 0x000fca00000f1400 */
[----:B------:R-:W-:Y:S01]  /*10eb0*/  STG.E [R2.64], R5 ;  /* 0x0000000502007986 */ /* 0x000fe2000c101910 */
[----:B------:R-:W-:Y:S05]  /*10ec0*/  EXIT ;  /* 0x000000000000794d */ /* 0x000fea0003800000 */
.L_x_796:
        /* <DEDUP_REMOVED lines=11> */
.L_x_2039:


//--------------------- .text._ZN5flash16flash_fwd_kernelI23Flash_fwd_kernel_traitsILi256ELi64ELi64ELi4ELb0ELb0EN7cutlass6half_tE19Flash_kernel_traitsILi256ELi64ELi64ELi4ES3_EELb0ELb0ELb0ELb0ELb0ELb0ELb1ELb0EEEvNS_16Flash_fwd_paramsE --------------------------
	.section	.text._ZN5flash16flash_fwd_kernelI23Flash_fwd_kernel_traitsILi256ELi64ELi64ELi4ELb0ELb0EN7cutlass6half_tE19Flash_kernel_traitsILi256ELi64ELi64ELi4ES3_EELb0ELb0ELb0ELb0ELb0ELb0ELb1ELb0EEEvNS_16Flash_fwd_paramsE,"ax",@progbits
	.sectioninfo	@"SHI_REGISTERS=255"
	.align	128
        .global         _ZN5flash16flash_fwd_kernelI23Flash_fwd_kernel_traitsILi256ELi64ELi64ELi4ELb0ELb0EN7cutlass6half_tE19Flash_kernel_traitsILi256ELi64ELi64ELi4ES3_EELb0ELb0ELb0ELb0ELb0ELb0ELb1ELb0EEEvNS_16Flash_fwd_paramsE
        .type           _ZN5flash16flash_fwd_kernelI23Flash_fwd_kernel_traitsILi256ELi64ELi64ELi4ELb0ELb0EN7cutlass6half_tE19Flash_kernel_traitsILi256ELi64ELi64ELi4ES3_EELb0ELb0ELb0ELb0ELb0ELb0ELb1ELb0EEEvNS_16Flash_fwd_paramsE,@function
        .size           _ZN5flash16flash_fwd_kernelI23Flash_fwd_kernel_traitsILi256ELi64ELi64ELi4ELb0ELb0EN7cutlass6half_tE19Flash_kernel_traitsILi256ELi64ELi64ELi4ES3_EELb0ELb0ELb0ELb0ELb0ELb0ELb1ELb0EEEvNS_16Flash_fwd_paramsE,(.L_x_2040 - _ZN5flash16flash_fwd_kernelI23Flash_fwd_kernel_traitsILi256ELi64ELi64ELi4ELb0ELb0EN7cutlass6half_tE19Flash_kernel_traitsILi256ELi64ELi64ELi4ES3_EELb0ELb0ELb0ELb0ELb0ELb0ELb1ELb0EEEvNS_16Flash_fwd_paramsE)
        .other          _ZN5flash16flash_fwd_kernelI23Flash_fwd_kernel_traitsILi256ELi64ELi64ELi4ELb0ELb0EN7cutlass6half_tE19Flash_kernel_traitsILi256ELi64ELi64ELi4ES3_EELb0ELb0ELb0ELb0ELb0ELb0ELb1ELb0EEEvNS_16Flash_fwd_paramsE,@"STO_CUDA_ENTRY STV_DEFAULT"
_ZN5flash16flash_fwd_kernelI23Flash_fwd_kernel_traitsILi256ELi64ELi64ELi4ELb0ELb0EN7cutlass6half_tE19Flash_kernel_traitsILi256ELi64ELi64ELi4ES3_EELb0ELb0ELb0ELb0ELb0ELb0ELb1ELb0EEEvNS_16Flash_fwd_paramsE:
.text._ZN5flash16flash_fwd_kernelI23Flash_fwd_kernel_traitsILi256ELi64ELi64ELi4ELb0ELb0EN7cutlass6half_tE19Flash_kernel_traitsILi256ELi64ELi64ELi4ES3_EELb0ELb0ELb0ELb0ELb0ELb0ELb1ELb0EEEvNS_16Flash_fwd_paramsE:
        /* <DEDUP_REMOVED lines=57> */
.L_x_797:
[----:B------:R-:W-:Y:S02]  /*0390*/  ULDC UR6, c[0x0][0x218] ;  /* 0x0000860000067ab9 */ /* 0x000fe40000000800 */
.L_x_798:
        /* <DEDUP_REMOVED lines=60> */
.L_x_800:
        /* <DEDUP_REMOVED lines=50> */
.L_x_801:
        /* <DEDUP_REMOVED lines=58> */
[----:B------:R1:W-:Y:S01]  /*0e20*/  STL.64 [R1+0x8], R120 ;  /* 0x0000087801007387 */ /* 0x0003e20000100a00 */
[----:B------:R-:W-:Y:S01]  /*0e30*/  IADD3 R111, R120, 0xc0, RZ ;  /* 0x000000c0786f7810 */ /* 0x000fe20007ffe0ff */
[----:B------:R-:W-:Y:S01]  /*0e40*/  IMAD R6, R136, c[0x0][0x1a4], R6 ;  /* 0x0000690088067a24 */ /* 0x000fe200078e0206 */
[----:B------:R-:W-:-:S02]  /*0e50*/  LOP3.LUT R7, R0, 0x8, R7, 0xf8, !PT ;  /* 0x0000000800077812 */ /* 0x000fc400078ef807 */
[----:B------:R-:W-:Y:S02]  /*0e60*/  IADD3 R2, P0, R2, UR28, RZ ;  /* 0x0000001c02027c10 */ /* 0x000fe4000ff1e0ff */
[----:B------:R-:W-:Y:S02]  /*0e70*/  SHF.R.U32.HI R0, RZ, 0x3, R0 ;  /* 0x00000003ff007819 */ /* 0x000fe40000011600 */
[----:B------:R-:W-:Y:S01]  /*0e80*/  IADD3.X R3, R3, UR26, R6, P0, !PT ;  /* 0x0000001a03037c10 */ /* 0x000fe200087fe406 */
[----:B------:R-:W-:Y:S01]  /*0e90*/  IMAD.U32 R6, RZ, RZ, UR21 ;  /* 0x00000015ff067e24 */ /* 0x000fe2000f8e00ff */
[----:B------:R-:W-:Y:S01]  /*0ea0*/  LOP3.LUT R7, R7, R0, RZ, 0x3c, !PT ;  /* 0x0000000007077212 */ /* 0x000fe200078e3cff */
[----:B------:R-:W-:Y:S01]  /*0eb0*/  IMAD.U32 R0, RZ, RZ, UR21 ;  /* 0x00000015ff007e24 */ /* 0x000fe2000f8e00ff */
[----:B------:R-:W-:Y:S01]  /*0ec0*/  ISETP.GE.AND P0, PT, R136, UR14, PT ;  /* 0x0000000e88007c0c */ /* 0x000fe2000bf06270 */
[----:B------:R-:W-:Y:S01]  /*0ed0*/  IMAD.WIDE.U32 R26, R6, c[0x0][0x1b8], R2 ;  /* 0x00006e00061a7a25 */ /* 0x000fe200078e0002 */
[----:B------:R-:W-:-:S03]  /*0ee0*/  LOP3.LUT R10, R11, 0xfffffe00, R10, 0xf8, !PT ;  /* 0xfffffe000b0a7812 */ /* 0x000fc600078ef80a */
[----:B------:R-:W-:Y:S01]  /*0ef0*/  IMAD.WIDE.U32 R28, R0, c[0x0][0x1b0], R4 ;  /* 0x00006c00001c7a25 */ /* 0x000fe200078e0004 */
[----:B------:R-:W-:Y:S02]  /*0f00*/  IADD3 R25, R27, UR7, RZ ;  /* 0x000000071b197c10 */ /* 0x000fe4000fffe0ff */
[----:B------:R-:W-:Y:S01]  /*0f10*/  SEL R4, R24, 0xfffffff0, !P1 ;  /* 0xfffffff018047807 */ /* 0x000fe20004800000 */
[----:B------:R-:W-:Y:S01]  /*0f20*/  IMAD.SHL.U32 R5, R12, 0x40, RZ ;  /* 0x000000400c057824 */ /* 0x000fe200078e00ff */
[----:B------:R1:W-:Y:S01]  /*0f30*/  STL.64 [R1+0x28], R28 ;  /* 0x0000281c01007387 */ /* 0x0003e20000100a00 */
[----:B------:R-:W-:Y:S01]  /*0f40*/  IADD3 R31, R29, UR11, RZ ;  /* 0x0000000b1d1f7c10 */ /* 0x000fe2000fffe0ff */
[----:B------:R-:W-:Y:S02]  /*0f50*/  IMAD.MOV.U32 R0, RZ, RZ, 0x20 ;  /* 0x00000020ff007424 */ /* 0x000fe400078e00ff */
        /* <DEDUP_REMOVED lines=49> */
.L_x_803:
[----:B------:R-:W-:Y:S05]  /*1270*/  BSYNC B0 ;  /* 0x0000000000007941 */ /* 0x000fea0003800000 */
.L_x_802:
        /* <DEDUP_REMOVED lines=45> */
.L_x_805:
[----:B------:R-:W-:Y:S05]  /*1550*/  BSYNC B0 ;  /* 0x0000000000007941 */ /* 0x000fea0003800000 */
.L_x_804:
        /* <DEDUP_REMOVED lines=45> */
.L_x_807:
[----:B------:R-:W-:Y:S05]  /*1830*/  BSYNC B0 ;  /* 0x0000000000007941 */ /* 0x000fea0003800000 */
.L_x_806:
        /* <DEDUP_REMOVED lines=48> */
.L_x_809:
[----:B------:R-:W-:Y:S05]  /*1b40*/  BSYNC B0 ;  /* 0x0000000000007941 */ /* 0x000fea0003800000 */
.L_x_808:
        /* <DEDUP_REMOVED lines=48> */
.L_x_811:
[----:B------:R-:W-:Y:S05]  /*1e50*/  BSYNC B0 ;  /* 0x0000000000007941 */ /* 0x000fea0003800000 */
.L_x_810:
        /* <DEDUP_REMOVED lines=41> */
.L_x_813:
[----:B------:R-:W-:Y:S05]  /*20f0*/  BSYNC B0 ;  /* 0x0000000000007941 */ /* 0x000fea0003800000 */
.L_x_812:
        /* <DEDUP_REMOVED lines=40> */
.L_x_815:
[----:B------:R-:W-:Y:S05]  /*2380*/  BSYNC B0 ;  /* 0x0000000000007941 */ /* 0x000fea0003800000 */
.L_x_814:
        /* <DEDUP_REMOVED lines=42> */
.L_x_817:
[----:B------:R-:W-:Y:S05]  /*2630*/  BSYNC B0 ;  /* 0x0000000000007941 */ /* 0x000fea0003800000 */
.L_x_816:
        /* <DEDUP_REMOVED lines=53> */
.L_x_819:
[----:B------:R-:W-:Y:S05]  /*2990*/  BSYNC B0 ;  /* 0x0000000000007941 */ /* 0x000fea0003800000 */
.L_x_818:
        /* <DEDUP_REMOVED lines=44> */
.L_x_821:
[----:B------:R-:W-:Y:S05]  /*2c60*/  BSYNC B0 ;  /* 0x0000000000007941 */ /* 0x000fea0003800000 */
.L_x_820:
        /* <DEDUP_REMOVED lines=44> */
.L_x_823:
[----:B------:R-:W-:Y:S05]  /*2f30*/  BSYNC B0 ;  /* 0x0000000000007941 */ /* 0x000fea0003800000 */
.L_x_822:
[----:B------:R-:W-:Y:S01]  /*2f40*/  ISETP.GE.AND P0, PT, R16, UR12, PT ;  /* 0x0000000c10007c0c */ /* 0x000fe2000bf06270 */
[----:B------:R-:W-:Y:S01]  /*2f50*/  BSSY B0, `(.L_x_824) ;  /* 0x000002e000007945 */ /* 0x000fe20003800000 */
[----:B----4-:R-:W-:-:S04]  /*2f60*/  LEA.HI R6, R23, R108, RZ, 0x5 ;  /* 0x0000006c17067211 */ /* 0x010fc800078f28ff */
        /* <DEDUP_REMOVED lines=44> */
.L_x_825:
[----:B------:R-:W-:Y:S05]  /*3230*/  BSYNC B0 ;  /* 0x0000000000007941 */ /* 0x000fea0003800000 */
.L_x_824:
[C---:B-1----:R-:W-:Y:S01]  /*3240*/  IMAD.SHL.U32 R2, R21.reuse, 0x40, RZ ;  /* 0x0000004015027824 */ /* 0x042fe200078e00ff */
        /* <DEDUP_REMOVED lines=16> */
[----:B------:R-:W-:Y:S01]  /*3350*/  IMAD R214, R0, 0x2, R211 ;  /* 0x0000000200d67824 */ /* 0x000fe200078e02d3 */
[----:B------:R-:W-:Y:S01]  /*3360*/  IADD3 R2, R204, 0x8000, RZ ;  /* 0x00008000cc027810 */ /* 0x000fe20007ffe0ff */
[----:B------:R-:W-:Y:S01]  /*3370*/  IMAD R213, R0, 0x2, R212 ;  /* 0x0000000200d57824 */ /* 0x000fe200078e02d4 */
[----:B------:R-:W1:Y:S01]  /*3380*/  LDSM.16.M88.4 R12, [R204+0x8000] ;  /* 0x00800000cc0c783b */ /* 0x000e620000000200 */
[----:B------:R-:W-:-:S02]  /*3390*/  IADD3 R215, R204, 0x8020, RZ ;  /* 0x00008020ccd77810 */ /* 0x000fc40007ffe0ff */
[----:B------:R-:W-:Y:S01]  /*33a0*/  @P1 IADD3 R215, R2, -0x20, RZ ;  /* 0xffffffe002d71810 */ /* 0x000fe20007ffe0ff */
[----:B------:R-:W5:Y:S01]  /*33b0*/  LDSM.16.M88.4 R32, [R204+0x8800] ;  /* 0x00880000cc20783b */ /* 0x000f620000000200 */
[----:B------:R-:W-:Y:S02]  /*33c0*/  IMAD.MOV.U32 R2, RZ, RZ, 0x40 ;  /* 0x00000040ff027424 */ /* 0x000fe400078e00ff */
[C---:B------:R-:W-:Y:S01]  /*33d0*/  IADD3 R230, R215.reuse, 0x800, RZ ;  /* 0x00000800d7e67810 */ /* 0x040fe20007ffe0ff */
[----:B------:R-:W2:Y:S01]  /*33e0*/  LDSM.16.M88.4 R28, [R204+0x9000] ;  /* 0x00900000cc1c783b */ /* 0x000ea20000000200 */
[C---:B------:R-:W-:Y:S02]  /*33f0*/  IADD3 R229, R215.reuse, 0x1000, RZ ;  /* 0x00001000d7e57810 */ /* 0x040fe40007ffe0ff */
[----:B------:R-:W-:Y:S01]  /*3400*/  SEL R2, R2, 0xffffffc0, !P2 ;  /* 0xffffffc002027807 */ /* 0x000fe20005000000 */
[----:B------:R-:W3:Y:S01]  /*3410*/  LDSM.16.M88.4 R24, [R204+0x9800] ;  /* 0x00980000cc18783b */ /* 0x000ee20000000200 */
[----:B------:R-:W-:-:S02]  /*3420*/  IADD3 R228, R215, 0x1800, RZ ;  /* 0x00001800d7e47810 */ /* 0x000fc40007ffe0ff */
[C---:B------:R-:W-:Y:S01]  /*3430*/  IADD3 R227, R215.reuse, 0x2000, RZ ;  /* 0x00002000d7e37810 */ /* 0x040fe20007ffe0ff */
[----:B------:R-:W-:Y:S01]  /*3440*/  LDSM.16.M88.4 R16, [R212] ;  /* 0x00000000d410783b */ /* 0x000fe20000000200 */
[----:B------:R-:W-:Y:S01]  /*3450*/  IMAD.IADD R210, R204, 0x1, R2 ;  /* 0x00000001ccd27824 */ /* 0x000fe200078e0202 */
[C---:B------:R-:W-:Y:S01]  /*3460*/  IADD3 R226, R215.reuse, 0x2800, RZ ;  /* 0x00002800d7e27810 */ /* 0x040fe20007ffe0ff */
[----:B------:R-:W-:Y:S01]  /*3470*/  IMAD.IADD R209, R2, 0x1, R215 ;  /* 0x0000000102d17824 */ /* 0x000fe200078e02d7 */
[----:B------:R-:W4:Y:S01]  /*3480*/  LDSM.16.M88.4 R40, [R215] ;  /* 0x00000000d728783b */ /* 0x000f220000000200 */
[C---:B------:R-:W-:Y:S02]  /*3490*/  IADD3 R225, R215.reuse, 0x3000, RZ ;  /* 0x00003000d7e17810 */ /* 0x040fe40007ffe0ff */
[C---:B------:R-:W-:Y:S01]  /*34a0*/  IADD3 R224, R215.reuse, 0x3800, RZ ;  /* 0x00003800d7e07810 */ /* 0x040fe20007ffe0ff */
[----:B------:R-:W2:Y:S01]  /*34b0*/  LDSM.16.M88.4 R60, [R215+0x800] ;  /* 0x00080000d73c783b */ /* 0x000ea20000000200 */
[----:B------:R-:W-:-:S02]  /*34c0*/  IADD3 R223, R215, 0x4000, RZ ;  /* 0x00004000d7df7810 */ /* 0x000fc40007ffe0ff */
[C---:B------:R-:W-:Y:S01]  /*34d0*/  IADD3 R222, R215.reuse, 0x4800, RZ ;  /* 0x00004800d7de7810 */ /* 0x040fe20007ffe0ff */
[----:B------:R-:W2:Y:S01]  /*34e0*/  LDSM.16.M88.4 R68, [R215+0x1000] ;  /* 0x00100000d744783b */ /* 0x000ea20000000200 */
[C---:B------:R-:W-:Y:S02]  /*34f0*/  IADD3 R221, R215.reuse, 0x5000, RZ ;  /* 0x00005000d7dd7810 */ /* 0x040fe40007ffe0ff */
[C---:B------:R-:W-:Y:S01]  /*3500*/  IADD3 R220, R215.reuse, 0x5800, RZ ;  /* 0x00005800d7dc7810 */ /* 0x040fe20007ffe0ff */
[----:B------:R-:W2:Y:S01]  /*3510*/  LDSM.16.M88.4 R72, [R215+0x1800] ;  /* 0x00180000d748783b */ /* 0x000ea20000000200 */
[C---:B------:R-:W-:Y:S02]  /*3520*/  IADD3 R219, R215.reuse, 0x6000, RZ ;  /* 0x00006000d7db7810 */ /* 0x040fe40007ffe0ff */
[C---:B------:R-:W-:Y:S01]  /*3530*/  IADD3 R218, R215.reuse, 0x6800, RZ ;  /* 0x00006800d7da7810 */ /* 0x040fe20007ffe0ff */
[----:B------:R-:W-:Y:S01]  /*3540*/  LDSM.16.M88.4 R20, [R214] ;  /* 0x00000000d614783b */ /* 0x000fe20000000200 */
[----:B------:R-:W-:-:S02]  /*3550*/  IADD3 R217, R215, 0x7000, RZ ;  /* 0x00007000d7d97810 */ /* 0x000fc40007ffe0ff */
[----:B------:R-:W-:Y:S01]  /*3560*/  IADD3 R216, R215, 0x7800, RZ ;  /* 0x00007800d7d87810 */ /* 0x000fe20007ffe0ff */
[C---:B-1----:R-:W-:Y:S01]  /*3570*/  HMMA.16816.F32 R36, R8.reuse, R12, RZ ;  /* 0x0000000c0824723c */ /* 0x042fe200000018ff */
[----:B------:R-:W1:Y:S04]  /*3580*/  LDSM.16.M88.4 R76, [R210+0x8000] ;  /* 0x00800000d24c783b */ /* 0x000e680000000200 */
[----:B------:R-:W-:Y:S03]  /*3590*/  LDSM.16.M88.4 R80, [R210+0x9000] ;  /* 0x00900000d250783b */ /* 0x000fe60000000200 */
[C---:B------:R-:W-:Y:S01]  /*35a0*/  HMMA.16816.F32 R12, R8.reuse, R14, RZ ;  /* 0x0000000e080c723c */ /* 0x040fe200000018ff */
[----:B------:R-:W-:Y:S04]  /*35b0*/  LDSM.16.M88.4 R84, [R210+0x9800] ;  /* 0x00980000d254783b */ /* 0x000fe80000000200 */
[----:B------:R-:W-:Y:S03]  /*35c0*/  LDSM.16.M88.4 R88, [R209] ;  /* 0x00000000d158783b */ /* 0x000fe60000000200 */
[C---:B-----5:R-:W-:Y:S01]  /*35d0*/  HMMA.16816.F32 R44, R8.reuse, R32, RZ ;  /* 0x00000020082c723c */ /* 0x060fe200000018ff */
[----:B------:R-:W-:Y:S07]  /*35e0*/  LDSM.16.M88.4 R92, [R209+0x2000] ;  /* 0x00200000d15c783b */ /* 0x000fee0000000200 */
[C---:B------:R-:W-:Y:S08]  /*35f0*/  HMMA.16816.F32 R48, R8.reuse, R34, RZ ;  /* 0x000000220830723c */ /* 0x040ff000000018ff */
[C---:B--2---:R-:W-:Y:S08]  /*3600*/  HMMA.16816.F32 R52, R8.reuse, R28, RZ ;  /* 0x0000001c0834723c */ /* 0x044ff000000018ff */
[C---:B------:R-:W-:Y:S08]  /*3610*/  HMMA.16816.F32 R56, R8.reuse, R30, RZ ;  /* 0x0000001e0838723c */ /* 0x040ff000000018ff */
[C---:B---3--:R-:W-:Y:S08]  /*3620*/  HMMA.16816.F32 R64, R8.reuse, R24, RZ ;  /* 0x000000180840723c */ /* 0x048ff000000018ff */
[----:B------:R-:W-:Y:S08]  /*3630*/  HMMA.16816.F32 R8, R8, R26, RZ ;  /* 0x0000001a0808723c */ /* 0x000ff000000018ff */
[C---:B----4-:R-:W-:Y:S01]  /*3640*/  HMMA.16816.F32 R28, R16.reuse, R40, R36 ;  /* 0x00000028101c723c */ /* 0x050fe20000001824 */
[----:B------:R-:W2:Y:S07]  /*3650*/  LDSM.16.M88.4 R36, [R210+0x8800] ;  /* 0x00880000d224783b */ /* 0x000eae0000000200 */
[C---:B------:R-:W-:Y:S01]  /*3660*/  HMMA.16816.F32 R32, R16.reuse, R42, R12 ;  /* 0x0000002a1020723c */ /* 0x040fe2000000180c */
[----:B------:R-:W3:Y:S07]  /*3670*/  LDSM.16.M88.4 R12, [R213] ;  /* 0x00000000d50c783b */ /* 0x000eee0000000200 */
[C---:B------:R-:W-:Y:S08]  /*3680*/  HMMA.16816.F32 R24, R16.reuse, R60, R44 ;  /* 0x0000003c1018723c */ /* 0x040ff0000000182c */
[C---:B------:R-:W-:Y:S01]  /*3690*/  HMMA.16816.F32 R40, R16.reuse, R62, R48 ;  /* 0x0000003e1028723c */ /* 0x040fe20000001830 */
[----:B------:R-:W4:Y:S04]  /*36a0*/  LDSM.16.M88.4 R48, [R209+0x800] ;  /* 0x00080000d130783b */ /* 0x000f280000000200 */
[----:B------:R-:W5:Y:S03]  /*36b0*/  LDSM.16.M88.4 R60, [R209+0x1000] ;  /* 0x00100000d13c783b */ /* 0x000f660000000200 */
[C---:B------:R-:W-:Y:S08]  /*36c0*/  HMMA.16816.F32 R44, R16.reuse, R68, R52 ;  /* 0x00000044102c723c */ /* 0x040ff00000001834 */
[C---:B------:R-:W-:Y:S01]  /*36d0*/  HMMA.16816.F32 R52, R16.reuse, R70, R56 ;  /* 0x000000461034723c */ /* 0x040fe20000001838 */
[----:B------:R-:W3:Y:S07]  /*36e0*/  LDSM.16.M88.4 R68, [R209+0x1800] ;  /* 0x00180000d144783b */ /* 0x000eee0000000200 */
[C---:B------:R-:W-:Y:S01]  /*36f0*/  HMMA.16816.F32 R56, R16.reuse, R72, R64 ;  /* 0x000000481038723c */ /* 0x040fe20000001840 */
[----:B------:R-:W-:Y:S07]  /*3700*/  LDSM.16.M88.4 R64, [R204+0xa800] ;  /* 0x00a80000cc40783b */ /* 0x000fee0000000200 */
[----:B------:R-:W-:Y:S01]  /*3710*/  HMMA.16816.F32 R16, R16, R74, R8 ;  /* 0x0000004a1010723c */ /* 0x000fe20000001808 */
[----:B------:R-:W-:Y:S04]  /*3720*/  LDSM.16.M88.4 R8, [R211+0x2000] ;  /* 0x00200000d308783b */ /* 0x000fe80000000200 */
[----:B------:R-:W3:Y:S03]  /*3730*/  LDSM.16.M88.4 R72, [R204+0xa000] ;  /* 0x00a00000cc48783b */ /* 0x000ee60000000200 */
[C---:B-1----:R-:W-:Y:S08]  /*3740*/  HMMA.16816.F32 R28, R20.reuse, R76, R28 ;  /* 0x0000004c141c723c */ /* 0x042ff0000000181c */
[C---:B------:R-:W-:Y:S01]  /*3750*/  HMMA.16816.F32 R32, R20.reuse, R78, R32 ;  /* 0x0000004e1420723c */ /* 0x040fe20000001820 */
[----:B------:R-:W1:Y:S07]  /*3760*/  LDSM.16.M88.4 R76, [R204+0xb000] ;  /* 0x00b00000cc4c783b */ /* 0x000e6e0000000200 */
[C---:B--2---:R-:W-:Y:S08]  /*3770*/  HMMA.16816.F32 R24, R20.reuse, R36, R24 ;  /* 0x000000241418723c */ /* 0x044ff00000001818 */
[C---:B------:R-:W-:Y:S08]  /*3780*/  HMMA.16816.F32 R40, R20.reuse, R38, R40 ;  /* 0x000000261428723c */ /* 0x040ff00000001828 */
        /* <DEDUP_REMOVED lines=10> */
[C---:B----4-:R-:W-:Y:S08]  /*3830*/  HMMA.16816.F32 R36, R12.reuse, R48, R24 ;  /* 0x000000300c24723c */ /* 0x050ff00000001818 */
[C---:B------:R-:W-:Y:S08]  /*3840*/  HMMA.16816.F32 R24, R12.reuse, R50, R40 ;  /* 0x000000320c18723c */ /* 0x040ff00000001828 */
[C---:B-----5:R-:W-:Y:S08]  /*3850*/  HMMA.16816.F32 R44, R12.reuse, R60, R44 ;  /* 0x0000003c0c2c723c */ /* 0x060ff0000000182c */
[C---:B------:R-:W-:Y:S01]  /*3860*/  HMMA.16816.F32 R52, R12.reuse, R62, R52 ;  /* 0x0000003e0c34723c */ /* 0x040fe20000001834 */
[----:B------:R-:W4:Y:S07]  /*3870*/  LDSM.16.M88.4 R60, [R215+0x2800] ;  /* 0x00280000d73c783b */ /* 0x000f2e0000000200 */
[C---:B------:R-:W-:Y:S08]  /*3880*/  HMMA.16816.F32 R56, R12.reuse, R68, R56 ;  /* 0x000000440c38723c */ /* 0x040ff00000001838 */
[----:B------:R-:W-:Y:S01]  /*3890*/  HMMA.16816.F32 R12, R12, R70, R16 ;  /* 0x000000460c0c723c */ /* 0x000fe20000001810 */
[----:B------:R-:W5:Y:S04]  /*38a0*/  LDSM.16.M88.4 R68, [R215+0x3000] ;  /* 0x00300000d744783b */ /* 0x000f680000000200 */
[----:B------:R-:W-:Y:S03]  /*38b0*/  LDSM.16.M88.4 R16, [R214+0x2000] ;  /* 0x00200000d610783b */ /* 0x000fe60000000200 */
[C---:B------:R-:W-:Y:S08]  /*38c0*/  HMMA.16816.F32 R28, R8.reuse, R72, R28 ;  /* 0x00000048081c723c */ /* 0x040ff0000000181c */
[C---:B------:R-:W-:Y:S01]  /*38d0*/  HMMA.16816.F32 R32, R8.reuse, R74, R32 ;  /* 0x0000004a0820723c */ /* 0x040fe20000001820 */
[----:B------:R-:W3:Y:S07]  /*38e0*/  LDSM.16.M88.4 R72, [R215+0x3800] ;  /* 0x00380000d748783b */ /* 0x000eee0000000200 */
[C---:B------:R-:W-:Y:S08]  /*38f0*/  HMMA.16816.F32 R40, R8.reuse, R64, R36 ;  /* 0x000000400828723c */ /* 0x040ff00000001824 */
[C---:B------:R-:W-:Y:S01]  /*3900*/  HMMA.16816.F32 R36, R8.reuse, R66, R24 ;  /* 0x000000420824723c */ /* 0x040fe20000001818 */
[----:B------:R-:W4:Y:S07]  /*3910*/  LDSM.16.M88.4 R64, [R210+0xa800] ;  /* 0x00a80000d240783b */ /* 0x000f2e0000000200 */
[C---:B-1----:R-:W-:Y:S08]  /*3920*/  HMMA.16816.F32 R24, R8.reuse, R76, R44 ;  /* 0x0000004c0818723c */ /* 0x042ff0000000182c */
[C---:B------:R-:W-:Y:S01]  /*3930*/  HMMA.16816.F32 R52, R8.reuse, R78, R52 ;  /* 0x0000004e0834723c */ /* 0x040fe20000001834 */
[----:B------:R-:W1:Y:S07]  /*3940*/  LDSM.16.M88.4 R76, [R210+0xb000] ;  /* 0x00b00000d24c783b */ /* 0x000e6e0000000200 */
[C---:B--2---:R-:W-:Y:S08]  /*3950*/  HMMA.16816.F32 R56, R8.reuse, R80, R56 ;  /* 0x000000500838723c */ /* 0x044ff00000001838 */
[----:B------:R-:W-:Y:S01]  /*3960*/  HMMA.16816.F32 R8, R8, R82, R12 ;  /* 0x000000520808723c */ /* 0x000fe2000000180c */
[----:B------:R-:W2:Y:S04]  /*3970*/  LDSM.16.M88.4 R80, [R210+0xb800] ;  /* 0x00b80000d250783b */ /* 0x000ea80000000200 */
[----:B------:R-:W1:Y:S03]  /*3980*/  LDSM.16.M88.4 R12, [R213+0x2000] ;  /* 0x00200000d50c783b */ /* 0x000e660000000200 */
[C---:B---3--:R-:W-:Y:S08]  /*3990*/  HMMA.16816.F32 R28, R20.reuse, R88, R28 ;  /* 0x00000058141c723c */ /* 0x048ff0000000181c */
[C---:B------:R-:W-:Y:S01]  /*39a0*/  HMMA.16816.F32 R32, R20.reuse, R90, R32 ;  /* 0x0000005a1420723c */ /* 0x040fe20000001820 */
[----:B------:R-:W-:Y:S07]  /*39b0*/  LDSM.16.M88.4 R88, [R204+0xc000] ;  /* 0x00c00000cc58783b */ /* 0x000fee0000000200 */
[C---:B----4-:R-:W-:Y:S08]  /*39c0*/  HMMA.16816.F32 R48, R20.reuse, R60, R40 ;  /* 0x0000003c1430723c */ /* 0x050ff00000001828 */
[C---:B------:R-:W-:Y:S01]  /*39d0*/  HMMA.16816.F32 R44, R20.reuse, R62, R36 ;  /* 0x0000003e142c723c */ /* 0x040fe20000001824 */
[----:B------:R-:W3:Y:S07]  /*39e0*/  LDSM.16.M88.4 R60, [R209+0x2800] ;  /* 0x00280000d13c783b */ /* 0x000eee0000000200 */
[C---:B-----5:R-:W-:Y:S08]  /*39f0*/  HMMA.16816.F32 R40, R20.reuse, R68, R24 ;  /* 0x000000441428723c */ /* 0x060ff00000001818 */
[C---:B------:R-:W-:Y:S01]  /*3a00*/  HMMA.16816.F32 R36, R20.reuse, R70, R52 ;  /* 0x000000461424723c */ /* 0x040fe20000001834 */
[----:B------:R-:W4:Y:S07]  /*3a10*/  LDSM.16.M88.4 R68, [R209+0x3000] ;  /* 0x00300000d144783b */ /* 0x000f2e0000000200 */
[C---:B------:R-:W-:Y:S08]  /*3a20*/  HMMA.16816.F32 R56, R20.reuse, R72, R56 ;  /* 0x000000481438723c */ /* 0x040ff00000001838 */
[----:B------:R-:W-:Y:S01]  /*3a30*/  HMMA.16816.F32 R24, R20, R74, R8 ;  /* 0x0000004a1418723c */ /* 0x000fe20000001808 */
[----:B------:R-:W5:Y:S04]  /*3a40*/  LDSM.16.M88.4 R72, [R209+0x3800] ;  /* 0x00380000d148783b */ /* 0x000f680000000200 */
[----:B------:R-:W2:Y:S03]  /*3a50*/  LDSM.16.M88.4 R8, [R211+0x4000] ;  /* 0x00400000d308783b */ /* 0x000ea60000000200 */
[C---:B------:R-:W-:Y:S08]  /*3a60*/  HMMA.16816.F32 R20, R16.reuse, R84, R28 ;  /* 0x000000541014723c */ /* 0x040ff0000000181c */
[C---:B------:R-:W-:Y:S01]  /*3a70*/  HMMA.16816.F32 R28, R16.reuse, R86, R32 ;  /* 0x00000056101c723c */ /* 0x040fe20000001820 */
[----:B------:R-:W-:Y:S04]  /*3a80*/  LDSM.16.M88.4 R32, [R212+0x4000] ;  /* 0x00400000d420783b */ /* 0x000fe80000000200 */
[----:B------:R-:W-:Y:S03]  /*3a90*/  LDSM.16.M88.4 R84, [R215+0x4000] ;  /* 0x00400000d754783b */ /* 0x000fe60000000200 */
[C---:B------:R-:W-:Y:S08]  /*3aa0*/  HMMA.16816.F32 R52, R16.reuse, R66, R44 ;  /* 0x000000421034723c */ /* 0x040ff0000000182c */
[C---:B-1----:R-:W-:Y:S08]  /*3ab0*/  HMMA.16816.F32 R44, R16.reuse, R76, R40 ;  /* 0x0000004c102c723c */ /* 0x042ff00000001828 */
[C---:B------:R-:W-:Y:S08]  /*3ac0*/  HMMA.16816.F32 R48, R16.reuse, R64, R48 ;  /* 0x000000401030723c */ /* 0x040ff00000001830 */
[C---:B------:R-:W-:Y:S01]  /*3ad0*/  HMMA.16816.F32 R40, R16.reuse, R78, R36 ;  /* 0x0000004e1028723c */ /* 0x040fe20000001824 */
[----:B------:R-:W1:Y:S07]  /*3ae0*/  LDSM.16.M88.4 R76, [R204+0xc800] ;  /* 0x00c80000cc4c783b */ /* 0x000e6e0000000200 */
[C---:B--2---:R-:W-:Y:S08]  /*3af0*/  HMMA.16816.F32 R36, R16.reuse, R80, R56 ;  /* 0x000000501024723c */ /* 0x044ff00000001838 */
[----:B------:R-:W-:Y:S01]  /*3b00*/  HMMA.16816.F32 R24, R16, R82, R24 ;  /* 0x000000521018723c */ /* 0x000fe20000001818 */
[----:B------:R-:W-:Y:S07]  /*3b10*/  LDSM.16.M88.4 R80, [R209+0x4000] ;  /* 0x00400000d150783b */ /* 0x000fee0000000200 */
[C---:B------:R-:W-:Y:S08]  /*3b20*/  HMMA.16816.F32 R16, R12.reuse, R92, R20 ;  /* 0x0000005c0c10723c */ /* 0x040ff00000001814 */
[C---:B------:R-:W-:Y:S01]  /*3b30*/  HMMA.16816.F32 R20, R12.reuse, R94, R28 ;  /* 0x0000005e0c14723c */ /* 0x040fe2000000181c */
[----:B------:R-:W-:Y:S04]  /*3b40*/  LDSM.16.M88.4 R28, [R214+0x4000] ;  /* 0x00400000d61c783b */ /* 0x000fe80000000200 */
[----:B------:R-:W-:Y:S03]  /*3b50*/  LDSM.16.M88.4 R92, [R210+0xe000] ;  /* 0x00e00000d25c783b */ /* 0x000fe60000000200 */
[C---:B---3--:R-:W-:Y:S08]  /*3b60*/  HMMA.16816.F32 R48, R12.reuse, R60, R48 ;  /* 0x0000003c0c30723c */ /* 0x048ff00000001830 */
[C---:B----4-:R-:W-:Y:S08]  /*3b70*/  HMMA.16816.F32 R64, R12.reuse, R68, R44 ;  /* 0x000000440c40723c */ /* 0x050ff0000000182c */
[C---:B------:R-:W-:Y:S01]  /*3b80*/  HMMA.16816.F32 R60, R12.reuse, R62, R52 ;  /* 0x0000003e0c3c723c */ /* 0x040fe20000001834 */
[----:B------:R-:W-:Y:S07]  /*3b90*/  LDSM.16.M88.4 R52, [R215+0x4800] ;  /* 0x00480000d734783b */ /* 0x000fee0000000200 */
[C---:B------:R-:W-:Y:S01]  /*3ba0*/  HMMA.16816.F32 R68, R12.reuse, R70, R40 ;  /* 0x000000460c44723c */ /* 0x040fe20000001828 */
[----:B------:R-:W2:Y:S07]  /*3bb0*/  LDSM.16.M88.4 R40, [R204+0xd000] ;  /* 0x00d00000cc28783b */ /* 0x000eae0000000200 */
[C---:B-----5:R-:W-:Y:S01]  /*3bc0*/  HMMA.16816.F32 R56, R12.reuse, R72, R36 ;  /* 0x000000480c38723c */ /* 0x060fe20000001824 */
[----:B------:R-:W3:Y:S07]  /*3bd0*/  LDSM.16.M88.4 R36, [R204+0xd800] ;  /* 0x00d80000cc24783b */ /* 0x000eee0000000200 */
[----:B------:R-:W-:Y:S01]  /*3be0*/  HMMA.16816.F32 R44, R12, R74, R24 ;  /* 0x0000004a0c2c723c */ /* 0x000fe20000001818 */
[----:B------:R-:W4:Y:S04]  /*3bf0*/  LDSM.16.M88.4 R72, [R210+0xc000] ;  /* 0x00c00000d248783b */ /* 0x000f280000000200 */
[----:B------:R-:W-:Y:S03]  /*3c00*/  LDSM.16.M88.4 R24, [R213+0x4000] ;  /* 0x00400000d518783b */ /* 0x000fe60000000200 */
[C---:B------:R-:W-:Y:S08]  /*3c10*/  HMMA.16816.F32 R12, R8.reuse, R88, R16 ;  /* 0x00000058080c723c */ /* 0x040ff00000001810 */
[C---:B------:R-:W-:Y:S08]  /*3c20*/  HMMA.16816.F32 R16, R8.reuse, R90, R20 ;  /* 0x0000005a0810723c */ /* 0x040ff00000001814 */
[----:B-1----:R-:W-:Y:S08]  /*3c30*/  HMMA.16816.F32 R20, R8, R76, R48 ;  /* 0x0000004c0814723c */ /* 0x002ff00000001830 */
[----:B------:R-:W-:Y:S08]  /*3c40*/  HMMA.16816.F32 R12, R32, R84, R12 ;  /* 0x00000054200c723c */ /* 0x000ff0000000180c */
[----:B------:R-:W-:Y:S01]  /*3c50*/  HMMA.16816.F32 R48, R8, R78, R60 ;  /* 0x0000004e0830723c */ /* 0x000fe2000000183c */
[----:B------:R-:W1:Y:S04]  /*3c60*/  LDSM.16.M88.4 R76, [R215+0x5000] ;  /* 0x00500000d74c783b */ /* 0x000e680000000200 */
[----:B------:R-:W-:Y:S03]  /*3c70*/  LDSM.16.M88.4 R60, [R204+0xe000] ;  /* 0x00e00000cc3c783b */ /* 0x000fe60000000200 */
[----:B------:R-:W-:Y:S01]  /*3c80*/  HMMA.16816.F32 R16, R32, R86, R16 ;  /* 0x000000562010723c */ /* 0x000fe20000001810 */
[----:B------:R-:W-:Y:S07]  /*3c90*/  LDSM.16.M88.4 R84, [R204+0xf000] ;  /* 0x00f00000cc54783b */ /* 0x000fee0000000200 */
[C---:B--2---:R-:W-:Y:S08]  /*3ca0*/  HMMA.16816.F32 R64, R8.reuse, R40, R64 ;  /* 0x000000280840723c */ /* 0x044ff00000001840 */
[C---:B---3--:R-:W-:Y:S01]  /*3cb0*/  HMMA.16816.F32 R88, R8.reuse, R36, R56 ;  /* 0x000000240858723c */ /* 0x048fe20000001838 */
[----:B------:R-:W2:Y:S07]  /*3cc0*/  LDSM.16.M88.4 R56, [R210+0xc800] ;  /* 0x00c80000d238783b */ /* 0x000eae0000000200 */
[C---:B------:R-:W-:Y:S08]  /*3cd0*/  HMMA.16816.F32 R68, R8.reuse, R42, R68 ;  /* 0x0000002a0844723c */ /* 0x040ff00000001844 */
[----:B------:R-:W-:Y:S08]  /*3ce0*/  HMMA.16816.F32 R100, R8, R38, R44 ;  /* 0x000000260864723c */ /* 0x000ff0000000182c */
[----:B----4-:R-:W-:Y:S08]  /*3cf0*/  HMMA.16816.F32 R8, R28, R72, R12 ;  /* 0x000000481c08723c */ /* 0x010ff0000000180c */
[----:B------:R-:W-:Y:S01]  /*3d00*/  HMMA.16816.F32 R36, R32, R52, R20 ;  /* 0x000000342024723c */ /* 0x000fe20000001814 */
[----:B------:R-:W3:Y:S07]  /*3d10*/  LDSM.16.M88.4 R20, [R211+0x6000] ;  /* 0x00600000d314783b */ /* 0x000eee0000000200 */
[----:B------:R-:W-:Y:S01]  /*3d20*/  HMMA.16816.F32 R12, R28, R74, R16 ;  /* 0x0000004a1c0c723c */ /* 0x000fe20000001810 */
[----:B------:R-:W-:Y:S04]  /*3d30*/  LDSM.16.M88.4 R16, [R212+0x6000] ;  /* 0x00600000d410783b */ /* 0x000fe80000000200 */
[----:B------:R-:W-:Y:S03]  /*3d40*/  LDSM.16.M88.4 R72, [R215+0x6000] ;  /* 0x00600000d748783b */ /* 0x000fe60000000200 */
[C---:B------:R-:W-:Y:S01]  /*3d50*/  HMMA.16816.F32 R44, R32.reuse, R54, R48 ;  /* 0x00000036202c723c */ /* 0x040fe20000001830 */
[----:B------:R-:W-:Y:S07]  /*3d60*/  LDSM.16.M88.4 R48, [R215+0x5800] ;  /* 0x00580000d730783b */ /* 0x000fee0000000200 */
[----:B-1----:R-:W-:Y:S01]  /*3d70*/  HMMA.16816.F32 R52, R32, R76, R64 ;  /* 0x0000004c2034723c */ /* 0x002fe20000001840 */
[----:B------:R-:W1:Y:S07]  /*3d80*/  LDSM.16.M88.4 R64, [R209+0x4800] ;  /* 0x00480000d140783b */ /* 0x000e6e0000000200 */
[----:B------:R-:W-:Y:S08]  /*3d90*/  HMMA.16816.F32 R8, R24, R80, R8 ;  /* 0x000000501808723c */ /* 0x000ff00000001808 */
[----:B--2---:R-:W-:Y:S08]  /*3da0*/  HMMA.16816.F32 R40, R28, R56, R36 ;  /* 0x000000381c28723c */ /* 0x004ff00000001824 */
[----:B------:R-:W-:Y:S01]  /*3db0*/  HMMA.16816.F32 R36, R24, R82, R12 ;  /* 0x000000521824723c */ /* 0x000fe2000000180c */
[----:B------:R-:W-:Y:S04]  /*3dc0*/  LDSM.16.M88.4 R80, [R204+0xe800] ;  /* 0x00e80000cc50783b */ /* 0x000fe80000000200 */
[----:B------:R-:W-:Y:S03]  /*3dd0*/  LDSM.16.M88.4 R12, [R214+0x6000] ;  /* 0x00600000d60c783b */ /* 0x000fe60000000200 */
[----:B------:R-:W-:Y:S01]  /*3de0*/  HMMA.16816.F32 R104, R32, R78, R68 ;  /* 0x0000004e2068723c */ /* 0x000fe20000001844 */
[----:B------:R-:W2:Y:S04]  /*3df0*/  LDSM.16.M88.4 R76, [R210+0xd000] ;  /* 0x00d00000d24c783b */ /* 0x000ea80000000200 */
[----:B------:R-:W-:Y:S03]  /*3e00*/  LDSM.16.M88.4 R68, [R215+0x6800] ;  /* 0x00680000d744783b */ /* 0x000fe60000000200 */
[----:B---3--:R-:W-:Y:S08]  /*3e10*/  HMMA.16816.F32 R8, R20, R60, R8 ;  /* 0x0000003c1408723c */ /* 0x008ff00000001808 */
[----:B------:R-:W-:Y:S01]  /*3e20*/  HMMA.16816.F32 R44, R28, R58, R44 ;  /* 0x0000003a1c2c723c */ /* 0x000fe2000000182c */
[----:B------:R-:W-:Y:S07]  /*3e30*/  LDSM.16.M88.4 R56, [R210+0xd800] ;  /* 0x00d80000d238783b */ /* 0x000fee0000000200 */
[----:B-1----:R-:W-:Y:S08]  /*3e40*/  HMMA.16816.F32 R40, R24, R64, R40 ;  /* 0x000000401828723c */ /* 0x002ff00000001828 */
[----:B------:R-:W-:Y:S01]  /*3e50*/  HMMA.16816.F32 R36, R20, R62, R36 ;  /* 0x0000003e1424723c */ /* 0x000fe20000001824 */
[----:B------:R-:W-:Y:S07]  /*3e60*/  LDSM.16.M88.4 R60, [R209+0x6800] ;  /* 0x00680000d13c783b */ /* 0x000fee0000000200 */
[C---:B------:R-:W-:Y:S01]  /*3e70*/  HMMA.16816.F32 R96, R32.reuse, R48, R88 ;  /* 0x000000302060723c */ /* 0x040fe20000001858 */
[----:B------:R-:W1:Y:S07]  /*3e80*/  LDSM.16.M88.4 R88, [R209+0x5000] ;  /* 0x00500000d158783b */ /* 0x000e6e0000000200 */
[----:B------:R-:W-:Y:S08]  /*3e90*/  HMMA.16816.F32 R100, R32, R50, R100 ;  /* 0x000000322064723c */ /* 0x000ff00000001864 */
[----:B------:R-:W-:Y:S01]  /*3ea0*/  HMMA.16816.F32 R32, R16, R72, R8 ;  /* 0x000000481020723c */ /* 0x000fe20000001808 */
[----:B------:R-:W-:Y:S07]  /*3eb0*/  LDSM.16.M88.4 R8, [R213+0x6000] ;  /* 0x00600000d508783b */ /* 0x000fee0000000200 */
[----:B------:R-:W-:Y:S01]  /*3ec0*/  HMMA.16816.F32 R48, R24, R66, R44 ;  /* 0x000000421830723c */ /* 0x000fe2000000182c */
[----:B------:R-:W3:Y:S07]  /*3ed0*/  LDSM.16.M88.4 R64, [R209+0x6000] ;  /* 0x00600000d140783b */ /* 0x000eee0000000200 */
[----:B--2---:R-:W-:Y:S08]  /*3ee0*/  HMMA.16816.F32 R52, R28, R76, R52 ;  /* 0x0000004c1c34723c */ /* 0x004ff00000001834 */
[----:B------:R-:W-:Y:S08]  /*3ef0*/  HMMA.16816.F32 R44, R20, R80, R40 ;  /* 0x00000050142c723c */ /* 0x000ff00000001828 */
[----:B------:R-:W-:Y:S01]  /*3f00*/  HMMA.16816.F32 R40, R16, R74, R36 ;  /* 0x0000004a1028723c */ /* 0x000fe20000001824 */
[----:B------:R-:W2:Y:S07]  /*3f10*/  LDSM.16.M88.4 R72, [R210+0xe800] ;  /* 0x00e80000d248783b */ /* 0x000eae0000000200 */
[----:B------:R-:W-:Y:S08]  /*3f20*/  HMMA.16816.F32 R32, R12, R92, R32 ;  /* 0x0000005c0c20723c */ /* 0x000ff00000001820 */
[----:B-1----:R-:W-:Y:S08]  /*3f30*/  HMMA.16816.F32 R36, R24, R88, R52 ;  /* 0x000000581824723c */ /* 0x002ff00000001834 */
[----:B------:R-:W-:Y:S01]  /*3f40*/  HMMA.16816.F32 R48, R20, R82, R48 ;  /* 0x000000521430723c */ /* 0x000fe20000001830 */
[----:B------:R-:W1:Y:S07]  /*3f50*/  LDSM.16.M88.4 R80, [R215+0x7000] ;  /* 0x00700000d750783b */ /* 0x000e6e0000000200 */
[----:B------:R-:W-:Y:S08]  /*3f60*/  HMMA.16816.F32 R40, R12, R94, R40 ;  /* 0x0000005e0c28723c */ /* 0x000ff00000001828 */
[----:B------:R-:W-:Y:S08]  /*3f70*/  HMMA.16816.F32 R76, R28, R78, R104 ;  /* 0x0000004e1c4c723c */ /* 0x000ff00000001868 */
[----:B------:R-:W-:Y:S08]  /*3f80*/  HMMA.16816.F32 R44, R16, R68, R44 ;  /* 0x00000044102c723c */ /* 0x000ff0000000182c */
[----:B------:R-:W-:Y:S08]  /*3f90*/  HMMA.16816.F32 R96, R28, R56, R96 ;  /* 0x000000381c60723c */ /* 0x000ff00000001860 */
[----:B---3--:R-:W-:Y:S08]  /*3fa0*/  HMMA.16816.F32 R52, R8, R64, R32 ;  /* 0x000000400834723c */ /* 0x008ff00000001820 */
[----:B------:R-:W-:Y:S01]  /*3fb0*/  HMMA.16816.F32 R92, R28, R58, R100 ;  /* 0x0000003a1c5c723c */ /* 0x000fe20000001864 */
[----:B------:R-:W-:Y:S07]  /*3fc0*/  LDSM.16.M88.4 R56, [R209+0x5800] ;  /* 0x00580000d138783b */ /* 0x000fee0000000200 */
[----:B------:R-:W-:Y:S08]  /*3fd0*/  HMMA.16816.F32 R32, R20, R84, R36 ;  /* 0x000000541420723c */ /* 0x000ff00000001824 */
[----:B------:R-:W-:Y:S01]  /*3fe0*/  HMMA.16816.F32 R28, R16, R70, R48 ;  /* 0x00000046101c723c */ /* 0x000fe20000001830 */
[----:B------:R-:W3:Y:S01]  /*3ff0*/  LDSM.16.M88.4 R68, [R210+0xf000] ;  /* 0x00f00000d244783b */ /* 0x000ee20000000200 */
[----:B------:R-:W-:-:S04]  /*4000*/  FMUL.FTZ R2, R52, c[0x0][0x2ec] ;  /* 0x0000bb0034027a20 */ /* 0x000fc80000410000 */
[----:B------:R4:W-:Y:S02]  /*4010*/  MUFU.TANH R85, R2 ;  /* 0x0000000200557308 */ /* 0x0009e40000002400 */
[----:B------:R-:W-:Y:S01]  /*4020*/  HMMA.16816.F32 R48, R8, R66, R40 ;  /* 0x000000420830723c */ /* 0x000fe20000001828 */
[----:B------:R-:W-:Y:S07]  /*4030*/  LDSM.16.M88.4 R64, [R209+0x7000] ;  /* 0x00700000d140783b */ /* 0x000fee0000000200 */
[----:B--2---:R-:W-:Y:S01]  /*4040*/  HMMA.16816.F32 R36, R12, R72, R44 ;  /* 0x000000480c24723c */ /* 0x004fe2000000182c */
[----:B----4-:R-:W-:-:S07]  /*4050*/  FMUL.FTZ R2, R53, c[0x0][0x2ec] ;  /* 0x0000bb0035027a20 */ /* 0x010fce0000410000 */
[----:B------:R-:W-:Y:S01]  /*4060*/  HMMA.16816.F32 R40, R24, R90, R76 ;  /* 0x0000005a1828723c */ /* 0x000fe2000000184c */
[----:B------:R-:W2:Y:S01]  /*4070*/  LDSM.16.M88.4 R76, [R204+0xf800] ;  /* 0x00f80000cc4c783b */ /* 0x000ea20000000200 */
[----:B------:R4:W-:Y:S06]  /*4080*/  MUFU.TANH R84, R2 ;  /* 0x0000000200547308 */ /* 0x0009ec0000002400 */
[----:B-1----:R-:W-:Y:S08]  /*4090*/  HMMA.16816.F32 R44, R16, R80, R32 ;  /* 0x00000050102c723c */ /* 0x002ff00000001820 */
[----:B------:R-:W-:Y:S01]  /*40a0*/  HMMA.16816.F32 R28, R12, R74, R28 ;  /* 0x0000004a0c1c723c */ /* 0x000fe2000000181c */
[----:B------:R-:W1:Y:S01]  /*40b0*/  LDSM.16.M88.4 R72, [R215+0x7800] ;  /* 0x00780000d748783b */ /* 0x000e620000000200 */
[----:B----4-:R-:W-:-:S04]  /*40c0*/  FMUL.FTZ R2, R54, c[0x0][0x2ec] ;  /* 0x0000bb0036027a20 */ /* 0x010fc80000410000 */
[----:B------:R4:W5:Y:S02]  /*40d0*/  MUFU.TANH R81, R2 ;  /* 0x0000000200517308 */ /* 0x0009640000002400 */
[----:B------:R-:W-:Y:S08]  /*40e0*/  HMMA.16816.F32 R32, R20, R86, R40 ;  /* 0x000000561420723c */ /* 0x000ff00000001828 */
[----:B---3--:R-:W-:Y:S01]  /*40f0*/  HMMA.16816.F32 R40, R12, R68, R44 ;  /* 0x000000440c28723c */ /* 0x008fe2000000182c */
[----:B----4-:R-:W-:-:S07]  /*4100*/  FMUL.FTZ R2, R55, c[0x0][0x2ec] ;  /* 0x0000bb0037027a20 */ /* 0x010fce0000410000 */
[----:B------:R-:W-:Y:S01]  /*4110*/  HMMA.16816.F32 R52, R8, R60, R36 ;  /* 0x0000003c0834723c */ /* 0x000fe20000001824 */
[----:B------:R3:W4:Y:S07]  /*4120*/  MUFU.TANH R80, R2 ;  /* 0x0000000200507308 */ /* 0x00072e0000002400 */
[----:B------:R-:W-:Y:S08]  /*4130*/  HMMA.16816.F32 R36, R24, R56, R96 ;  /* 0x000000381824723c */ /* 0x000ff00000001860 */
[----:B------:R-:W-:Y:S01]  /*4140*/  HMMA.16816.F32 R44, R8, R62, R28 ;  /* 0x0000003e082c723c */ /* 0x000fe2000000181c */
[----:B---3--:R-:W-:-:S04]  /*4150*/  FMUL.FTZ R2, R48, c[0x0][0x2ec] ;  /* 0x0000bb0030027a20 */ /* 0x008fc80000410000 */
[----:B------:R3:W-:Y:S03]  /*4160*/  MUFU.TANH R61, R2 ;  /* 0x00000002003d7308 */ /* 0x0007e60000002400 */
[----:B------:R-:W-:Y:S08]  /*4170*/  HMMA.16816.F32 R28, R16, R82, R32 ;  /* 0x00000052101c723c */ /* 0x000ff00000001820 */
[----:B--2---:R-:W-:Y:S01]  /*4180*/  HMMA.16816.F32 R32, R20, R76, R36 ;  /* 0x0000004c1420723c */ /* 0x004fe20000001824 */
[----:B---3--:R-:W-:-:S07]  /*4190*/  FMUL.FTZ R2, R49, c[0x0][0x2ec] ;  /* 0x0000bb0031027a20 */ /* 0x008fce0000410000 */
[----:B------:R-:W-:Y:S01]  /*41a0*/  HMMA.16816.F32 R36, R24, R58, R92 ;  /* 0x0000003a1824723c */ /* 0x000fe2000000185c */
[----:B------:R2:W-:Y:S07]  /*41b0*/  MUFU.TANH R60, R2 ;  /* 0x00000002003c7308 */ /* 0x0005ee0000002400 */
[----:B------:R-:W-:Y:S08]  /*41c0*/  HMMA.16816.F32 R24, R12, R70, R28 ;  /* 0x000000460c18723c */ /* 0x000ff0000000181c */
[----:B-1----:R-:W-:Y:S01]  /*41d0*/  HMMA.16816.F32 R28, R16, R72, R32 ;  /* 0x00000048101c723c */ /* 0x002fe20000001820 */
[----:B--2---:R-:W-:-:S04]  /*41e0*/  FMUL.FTZ R2, R50, c[0x0][0x2ec] ;  /* 0x0000bb0032027a20 */ /* 0x004fc80000410000 */
[----:B------:R1:W2:Y:S03]  /*41f0*/  MUFU.TANH R57, R2 ;  /* 0x0000000200397308 */ /* 0x0002a60000002400 */
[----:B------:R-:W-:Y:S08]  /*4200*/  HMMA.16816.F32 R32, R20, R78, R36 ;  /* 0x0000004e1420723c */ /* 0x000ff00000001824 */
[----:B------:R-:W-:Y:S01]  /*4210*/  HMMA.16816.F32 R40, R8, R64, R40 ;  /* 0x000000400828723c */ /* 0x000fe20000001828 */
[----:B-1----:R-:W-:-:S02]  /*4220*/  FMUL.FTZ R2, R51, c[0x0][0x2ec] ;  /* 0x0000bb0033027a20 */ /* 0x002fc40000410000 */
[----:B------:R-:W1:Y:S05]  /*4230*/  LDSM.16.M88.4 R48, [R210+0xf800] ;  /* 0x00f80000d230783b */ /* 0x000e6a0000000200 */
[----:B------:R-:W-:Y:S01]  /*4240*/  HMMA.16816.F32 R24, R8, R66, R24 ;  /* 0x000000420818723c */ /* 0x000fe20000001818 */
[----:B------:R3:W1:Y:S07]  /*4250*/  MUFU.TANH R56, R2 ;  /* 0x0000000200387308 */ /* 0x00066e0000002400 */
[----:B------:R-:W-:Y:S08]  /*4260*/  HMMA.16816.F32 R16, R16, R74, R32 ;  /* 0x0000004a1010723c */ /* 0x000ff00000001820 */
[----:B------:R-:W-:-:S02]  /*4270*/  FMUL.FTZ R3, R43, c[0x0][0x2ec] ;  /* 0x0000bb002b037a20 */ /* 0x000fc40000410000 */
[----:B---3--:R-:W-:-:S04]  /*4280*/  FMUL.FTZ R2, R52, c[0x0][0x2ec] ;  /* 0x0000bb0034027a20 */ /* 0x008fc80000410000 */
[----:B------:R3:W-:Y:S02]  /*4290*/  MUFU.TANH R97, R2 ;  /* 0x0000000200617308 */ /* 0x0007e40000002400 */
[----:B------:R-:W-:Y:S02]  /*42a0*/  FMUL.FTZ R25, R25, c[0x0][0x2ec] ;  /* 0x0000bb0019197a20 */ /* 0x000fe40000410000 */
[----:B------:R-:W-:Y:S02]  /*42b0*/  FMUL.FTZ R26, R26, c[0x0][0x2ec] ;  /* 0x0000bb001a1a7a20 */ /* 0x000fe40000410000 */
[----:B------:R-:W-:-:S04]  /*42c0*/  FMUL.FTZ R7, R24, c[0x0][0x2ec] ;  /* 0x0000bb0018077a20 */ /* 0x000fc80000410000 */
[----:B------:R-:W-:Y:S01]  /*42d0*/  MUFU.TANH R32, R7 ;  /* 0x0000000700207308 */ /* 0x000fe20000002400 */
[----:B---3--:R-:W-:Y:S01]  /*42e0*/  FMUL.FTZ R2, R53, c[0x0][0x2ec] ;  /* 0x0000bb0035027a20 */ /* 0x008fe20000410000 */
[C---:B-1----:R-:W-:Y:S06]  /*42f0*/  HMMA.16816.F32 R20, R12.reuse, R48, R28 ;  /* 0x000000300c14723c */ /* 0x042fec000000181c */
[----:B------:R-:W-:Y:S02]  /*4300*/  MUFU.TANH R30, R3 ;  /* 0x00000003001e7308 */ /* 0x000fe40000002400 */
[----:B------:R-:W-:Y:S06]  /*4310*/  HMMA.16816.F32 R12, R12, R50, R16 ;  /* 0x000000320c0c723c */ /* 0x000fec0000001810 */
[----:B------:R1:W-:Y:S08]  /*4320*/  MUFU.TANH R96, R2 ;  /* 0x0000000200607308 */ /* 0x0003f00000002400 */
[----:B------:R-:W-:Y:S01]  /*4330*/  MUFU.TANH R31, R25 ;  /* 0x00000019001f7308 */ /* 0x000fe20000002400 */
[----:B-1----:R-:W-:-:S07]  /*4340*/  FMUL.FTZ R2, R54, c[0x0][0x2ec] ;  /* 0x0000bb0036027a20 */ /* 0x002fce0000410000 */
[----:B------:R-:W-:Y:S08]  /*4350*/  MUFU.TANH R29, R26 ;  /* 0x0000001a001d7308 */ /* 0x000ff00000002400 */
[----:B------:R1:W3:Y:S02]  /*4360*/  MUFU.TANH R112, R2 ;  /* 0x0000000200707308 */ /* 0x0002e40000002400 */
[----:B-1----:R-:W-:-:S06]  /*4370*/  FMUL.FTZ R2, R55, c[0x0][0x2ec] ;  /* 0x0000bb0037027a20 */ /* 0x002fcc0000410000 */
[----:B------:R1:W1:Y:S02]  /*4380*/  MUFU.TANH R114, R2 ;  /* 0x0000000200727308 */ /* 0x0002640000002400 */
[----:B-1----:R-:W-:-:S06]  /*4390*/  FMUL.FTZ R2, R44, c[0x0][0x2ec] ;  /* 0x0000bb002c027a20 */ /* 0x002fcc0000410000 */
[----:B------:R1:W-:Y:S02]  /*43a0*/  MUFU.TANH R99, R2 ;  /* 0x0000000200637308 */ /* 0x0003e40000002400 */
[----:B-1----:R-:W-:-:S06]  /*43b0*/  FMUL.FTZ R2, R45, c[0x0][0x2ec] ;  /* 0x0000bb002d027a20 */ /* 0x002fcc0000410000 */
[----:B------:R1:W-:Y:S02]  /*43c0*/  MUFU.TANH R98, R2 ;  /* 0x0000000200627308 */ /* 0x0003e40000002400 */
[----:B-1----:R-:W-:-:S06]  /*43d0*/  FMUL.FTZ R2, R46, c[0x0][0x2ec] ;  /* 0x0000bb002e027a20 */ /* 0x002fcc0000410000 */
[----:B------:R1:W1:Y:S02]  /*43e0*/  MUFU.TANH R113, R2 ;  /* 0x0000000200717308 */ /* 0x0002640000002400 */
[----:B-1----:R-:W-:Y:S02]  /*43f0*/  FMUL.FTZ R2, R47, c[0x0][0x2ec] ;  /* 0x0000bb002f027a20 */ /* 0x002fe40000410000 */
[----:B------:R-:W1:Y:S01]  /*4400*/  LDSM.16.M88.4 R44, [R209+0x7800] ;  /* 0x00780000d12c783b */ /* 0x000e620000000200 */
[----:B------:R-:W-:-:S04]  /*4410*/  DEPBAR.LE SB0, 0x0 ;  /* 0x000080000000791a */ /* 0x000fc80000000000 */
[----:B------:R2:W1:Y:S02]  /*4420*/  MUFU.TANH R115, R2 ;  /* 0x0000000200737308 */ /* 0x0004640000002400 */
[----:B--2---:R-:W-:-:S06]  /*4430*/  FMUL.FTZ R2, R40, c[0x0][0x2ec] ;  /* 0x0000bb0028027a20 */ /* 0x004fcc0000410000 */
[----:B------:R2:W-:Y:S01]  /*4440*/  MUFU.TANH R38, R2 ;  /* 0x0000000200267308 */ /* 0x0005e20000002400 */
[----:B-1----:R-:W-:Y:S01]  /*4450*/  HMMA.16816.F32 R20, R8, R44, R20 ;  /* 0x0000002c0814723c */ /* 0x002fe20000001814 */
[----:B--2---:R-:W-:-:S06]  /*4460*/  FMUL.FTZ R2, R41, c[0x0][0x2ec] ;  /* 0x0000bb0029027a20 */ /* 0x004fcc0000410000 */
[----:B------:R1:W-:Y:S01]  /*4470*/  MUFU.TANH R37, R2 ;  /* 0x0000000200257308 */ /* 0x0003e20000002400 */
[----:B------:R-:W-:Y:S01]  /*4480*/  HMMA.16816.F32 R8, R8, R46, R12 ;  /* 0x0000002e0808723c */ /* 0x000fe2000000180c */
[----:B-1----:R-:W-:Y:S11]  /*4490*/  FMUL.FTZ R2, R42, c[0x0][0x2ec] ;  /* 0x0000bb002a027a20 */ /* 0x002ff60000410000 */
[----:B------:R-:W-:Y:S04]  /*44a0*/  @!UPT UIADD3 URZ, URZ, URZ, URZ ;  /* 0x0000003f3f3ff290 */ /* 0x000fe8000fffe03f */
[----:B------:R-:W-:Y:S01]  /*44b0*/  FMUL.FTZ R20, R20, c[0x0][0x2ec] ;  /* 0x0000bb0014147a20 */ /* 0x000fe20000410000 */
[----:B------:R1:W2:Y:S01]  /*44c0*/  MUFU.TANH R36, R2 ;  /* 0x0000000200247308 */ /* 0x0002a20000002400 */
[----:B------:R-:W-:-:S06]  /*44d0*/  FMUL.FTZ R21, R21, c[0x0][0x2ec] ;  /* 0x0000bb0015157a20 */ /* 0x000fcc0000410000 */
[----:B------:R-:W-:Y:S01]  /*44e0*/  FMUL.FTZ R10, R10, c[0x0][0x2ec] ;  /* 0x0000bb000a0a7a20 */ /* 0x000fe20000410000 */
[----:B------:R-:W-:Y:S01]  /*44f0*/  MUFU.TANH R16, R20 ;  /* 0x0000001400107308 */ /* 0x000fe20000002400 */
[----:B------:R-:W-:Y:S02]  /*4500*/  FMUL.FTZ R11, R11, c[0x0][0x2ec] ;  /* 0x0000bb000b0b7a20 */ /* 0x000fe40000410000 */
[----:B------:R-:W-:Y:S02]  /*4510*/  FMUL.FTZ R8, R8, c[0x0][0x2ec] ;  /* 0x0000bb0008087a20 */ /* 0x000fe40000410000 */
[----:B-1----:R-:W-:-:S03]  /*4520*/  IMAD.U32 R2, RZ, RZ, UR17 ;  /* 0x00000011ff027e24 */ /* 0x002fc6000f8e00ff */
[----:B------:R-:W-:Y:S01]  /*4530*/  MUFU.TANH R10, R10 ;  /* 0x0000000a000a7308 */ /* 0x000fe20000002400 */
[----:B------:R-:W-:-:S05]  /*4540*/  IMAD R2, R2, 0x40, R6 ;  /* 0x0000004002027824 */ /* 0x000fca00078e0206 */
[C---:B------:R-:W-:Y:S02]  /*4550*/  IADD3 R3, R2.reuse, 0x8, RZ ;  /* 0x0000000802037810 */ /* 0x040fe40007ffe0ff */
[----:B------:R-:W-:Y:S01]  /*4560*/  MUFU.TANH R11, R11 ;  /* 0x0000000b000b7308 */ /* 0x000fe20000002400 */
[C---:B------:R-:W-:Y:S01]  /*4570*/  IADD3 R6, R2.reuse, 0x1, RZ ;  /* 0x0000000102067810 */ /* 0x040fe20007ffe0ff */
[----:B------:R-:W-:Y:S01]  /*4580*/  BAR.SYNC.DEFER_BLOCKING 0x0 ;  /* 0x0000000000007b1d */ /* 0x000fe20000010000 */
[----:B------:R-:W-:Y:S02]  /*4590*/  ISETP.GE.AND P0, PT, R3, UR15, PT ;  /* 0x0000000f03007c0c */ /* 0x000fe4000bf06270 */
[C---:B------:R-:W-:Y:S02]  /*45a0*/  IADD3 R3, R2.reuse, 0x11, RZ ;  /* 0x0000001102037810 */ /* 0x040fe40007ffe0ff */
[----:B------:R-:W-:Y:S01]  /*45b0*/  ISETP.GE.AND P2, PT, R2, UR15, PT ;  /* 0x0000000f02007c0c */ /* 0x000fe2000bf46270 */
[----:B------:R-:W-:Y:S01]  /*45c0*/  MUFU.TANH R21, R21 ;  /* 0x0000001500157308 */ /* 0x000fe20000002400 */
[----:B------:R-:W-:-:S02]  /*45d0*/  ISETP.GE.AND P4, PT, R3, UR15, PT ;  /* 0x0000000f03007c0c */ /* 0x000fc4000bf86270 */
[----:B------:R-:W-:Y:S02]  /*45e0*/  IADD3 R3, R2, 0x18, RZ ;  /* 0x0000001802037810 */ /* 0x000fe40007ffe0ff */
[----:B------:R-:W-:Y:S02]  /*45f0*/  ISETP.GE.AND P1, PT, R6, UR15, PT ;  /* 0x0000000f06007c0c */ /* 0x000fe4000bf26270 */
[----:B------:R-:W-:Y:S01]  /*4600*/  ISETP.GE.AND P3, PT, R3, UR15, PT ;  /* 0x0000000f03007c0c */ /* 0x000fe2000bf66270 */
[----:B------:R-:W-:Y:S01]  /*4610*/  MUFU.TANH R8, R8 ;  /* 0x0000000800087308 */ /* 0x000fe20000002400 */
[C---:B------:R-:W-:Y:S02]  /*4620*/  IADD3 R3, R2.reuse, 0x19, RZ ;  /* 0x0000001902037810 */ /* 0x040fe40007ffe0ff */
[----:B------:R-:W-:Y:S02]  /*4630*/  IADD3 R6, R2, 0x10, RZ ;  /* 0x0000001002067810 */ /* 0x000fe40007ffe0ff */
[----:B-----5:R-:W-:-:S02]  /*4640*/  FSEL R25, R81, -INF , !P2 ;  /* 0xff80000051197808 */ /* 0x020fc40005000000 */
[----:B------:R-:W-:Y:S02]  /*4650*/  FSEL R19, R85, -INF , !P2 ;  /* 0xff80000055137808 */ /* 0x000fe40005000000 */
[----:B------:R-:W-:Y:S02]  /*4660*/  ISETP.GE.AND P2, PT, R3, UR15, PT ;  /* 0x0000000f03007c0c */ /* 0x000fe4000bf46270 */
[----:B------:R-:W-:Y:S02]  /*4670*/  IADD3 R3, R2, 0x20, RZ ;  /* 0x0000002002037810 */ /* 0x000fe40007ffe0ff */
[----:B------:R-:W-:Y:S01]  /*4680*/  ISETP.GE.AND P5, PT, R6, UR15, PT ;  /* 0x0000000f06007c0c */ /* 0x000fe2000bfa6270 */
[----:B------:R-:W-:Y:S01]  /*4690*/  FMUL.FTZ R6, R27, c[0x0][0x2ec] ;  /* 0x0000bb001b067a20 */ /* 0x000fe20000410000 */
[----:B----4-:R-:W-:Y:S02]  /*46a0*/  FSEL R26, R80, -INF , !P1 ;  /* 0xff800000501a7808 */ /* 0x010fe40004800000 */
[----:B------:R-:W-:Y:S01]  /*46b0*/  FSEL R18, R84, -INF , !P1 ;  /* 0xff80000054127808 */ /* 0x000fe20004800000 */
[----:B------:R1:W-:Y:S01]  /*46c0*/  MUFU.TANH R17, R6 ;  /* 0x0000000600117308 */ /* 0x0003e20000002400 */
[----:B------:R-:W-:-:S02]  /*46d0*/  ISETP.GE.AND P1, PT, R3, UR15, PT ;  /* 0x0000000f03007c0c */ /* 0x000fc4000bf26270 */
[C---:B------:R-:W-:Y:S02]  /*46e0*/  IADD3 R7, R2.reuse, 0x9, RZ ;  /* 0x0000000902077810 */ /* 0x040fe40007ffe0ff */
[----:B------:R-:W-:Y:S02]  /*46f0*/  IADD3 R3, R2, 0x21, RZ ;  /* 0x0000002102037810 */ /* 0x000fe40007ffe0ff */
[----:B------:R-:W-:Y:S02]  /*4700*/  FSEL R28, R57, -INF , !P0 ;  /* 0xff800000391c7808 */ /* 0x000fe40004000000 */
[----:B------:R-:W-:Y:S02]  /*4710*/  FSEL R24, R61, -INF , !P0 ;  /* 0xff8000003d187808 */ /* 0x000fe40004000000 */
[----:B------:R-:W-:Y:S02]  /*4720*/  ISETP.GE.AND P6, PT, R7, UR15, PT ;  /* 0x0000000f07007c0c */ /* 0x000fe4000bfc6270 */
[----:B------:R-:W-:-:S02]  /*4730*/  ISETP.GE.AND P0, PT, R3, UR15, PT ;  /* 0x0000000f03007c0c */ /* 0x000fc4000bf06270 */
[----:B------:R-:W-:Y:S01]  /*4740*/  IADD3 R3, R2, 0x28, RZ ;  /* 0x0000002802037810 */ /* 0x000fe20007ffe0ff */
[----:B-1----:R-:W-:Y:S01]  /*4750*/  FMUL.FTZ R6, R22, c[0x0][0x2ec] ;  /* 0x0000bb0016067a20 */ /* 0x002fe20000410000 */
[----:B------:R-:W-:Y:S02]  /*4760*/  FSEL R27, R56, -INF , !P6 ;  /* 0xff800000381b7808 */ /* 0x000fe40007000000 */
[----:B------:R-:W-:Y:S01]  /*4770*/  FSEL R20, R60, -INF , !P6 ;  /* 0xff8000003c147808 */ /* 0x000fe20007000000 */
[----:B------:R1:W-:Y:S01]  /*4780*/  MUFU.TANH R7, R6 ;  /* 0x0000000600077308 */ /* 0x0003e20000002400 */
[----:B------:R-:W-:Y:S02]  /*4790*/  ISETP.GE.AND P6, PT, R3, UR15, PT ;  /* 0x0000000f03007c0c */ /* 0x000fe4000bfc6270 */
[----:B------:R-:W-:Y:S02]  /*47a0*/  IADD3 R3, R2, 0x29, RZ ;  /* 0x0000002902037810 */ /* 0x000fe40007ffe0ff */
[----:B---3--:R-:W-:-:S02]  /*47b0*/  FSEL R112, R112, -INF , !P5 ;  /* 0xff80000070707808 */ /* 0x008fc40006800000 */
[----:B------:R-:W-:Y:S02]  /*47c0*/  FSEL R97, R97, -INF , !P5 ;  /* 0xff80000061617808 */ /* 0x000fe40006800000 */
[----:B------:R-:W-:Y:S02]  /*47d0*/  ISETP.GE.AND P5, PT, R3, UR15, PT ;  /* 0x0000000f03007c0c */ /* 0x000fe4000bfa6270 */
[----:B------:R-:W-:Y:S02]  /*47e0*/  IADD3 R3, R2, 0x30, RZ ;  /* 0x0000003002037810 */ /* 0x000fe40007ffe0ff */
[----:B------:R-:W-:Y:S02]  /*47f0*/  FSEL R114, R114, -INF , !P4 ;  /* 0xff80000072727808 */ /* 0x000fe40006000000 */
[----:B------:R-:W-:Y:S01]  /*4800*/  FSEL R96, R96, -INF , !P4 ;  /* 0xff80000060607808 */ /* 0x000fe20006000000 */
[----:B-1----:R-:W-:Y:S01]  /*4810*/  FMUL.FTZ R6, R23, c[0x0][0x2ec] ;  /* 0x0000bb0017067a20 */ /* 0x002fe20000410000 */
[----:B------:R-:W-:-:S02]  /*4820*/  ISETP.GE.AND P4, PT, R3, UR15, PT ;  /* 0x0000000f03007c0c */ /* 0x000fc4000bf86270 */
[C---:B------:R-:W-:Y:S02]  /*4830*/  IADD3 R3, R2.reuse, 0x31, RZ ;  /* 0x0000003102037810 */ /* 0x040fe40007ffe0ff */
[----:B------:R-:W-:Y:S01]  /*4840*/  FSEL R113, R113, -INF , !P3 ;  /* 0xff80000071717808 */ /* 0x000fe20005800000 */
[----:B------:R-:W1:Y:S01]  /*4850*/  MUFU.TANH R6, R6 ;  /* 0x0000000600067308 */ /* 0x000e620000002400 */
[----:B------:R-:W-:Y:S02]  /*4860*/  FSEL R99, R99, -INF , !P3 ;  /* 0xff80000063637808 */ /* 0x000fe40005800000 */
[----:B------:R-:W-:Y:S02]  /*4870*/  ISETP.GE.AND P3, PT, R3, UR15, PT ;  /* 0x0000000f03007c0c */ /* 0x000fe4000bf66270 */
[----:B------:R-:W-:Y:S02]  /*4880*/  IADD3 R3, R2, 0x38, RZ ;  /* 0x0000003802037810 */ /* 0x000fe40007ffe0ff */
[----:B------:R-:W-:-:S02]  /*4890*/  FSEL R115, R115, -INF , !P2 ;  /* 0xff80000073737808 */ /* 0x000fc40005000000 */
[----:B------:R-:W-:Y:S02]  /*48a0*/  FSEL R98, R98, -INF , !P2 ;  /* 0xff80000062627808 */ /* 0x000fe40005000000 */
[----:B------:R-:W-:Y:S02]  /*48b0*/  IADD3 R2, R2, 0x39, RZ ;  /* 0x0000003902027810 */ /* 0x000fe40007ffe0ff */
[----:B------:R-:W-:Y:S02]  /*48c0*/  ISETP.GE.AND P2, PT, R3, UR15, PT ;  /* 0x0000000f03007c0c */ /* 0x000fe4000bf46270 */
[----:B--2---:R-:W-:Y:S02]  /*48d0*/  FSEL R139, R36, -INF , !P1 ;  /* 0xff800000248b7808 */ /* 0x004fe40004800000 */
[----:B-1----:R-:W-:Y:S02]  /*48e0*/  FSEL R3, R6, -INF , !P3 ;  /* 0xff80000006037808 */ /* 0x002fe40005800000 */
[----:B------:R-:W-:-:S02]  /*48f0*/  FSEL R133, R38, -INF , !P1 ;  /* 0xff80000026857808 */ /* 0x000fc40004800000 */
[----:B------:R-:W-:Y:S01]  /*4900*/  ISETP.GE.AND P1, PT, R2, UR15, PT ;  /* 0x0000000f02007c0c */ /* 0x000fe2000bf26270 */
[----:B------:R1:W-:Y:S01]  /*4910*/  STL [R1+0x38], R3 ;  /* 0x0000380301007387 */ /* 0x0003e20000100800 */
[----:B------:R-:W-:Y:S01]  /*4920*/  FSEL R6, R10, -INF , !P2 ;  /* 0xff8000000a067808 */ /* 0x000fe20005000000 */
[----:B------:R-:W-:Y:S01]  /*4930*/  FMUL.FTZ R2, R9, c[0x0][0x2ec] ;  /* 0x0000bb0009027a20 */ /* 0x000fe20000410000 */
[----:B------:R-:W-:Y:S02]  /*4940*/  FSEL R185, R30, -INF , !P0 ;  /* 0xff8000001eb97808 */ /* 0x000fe40004000000 */
[----:B------:R-:W-:Y:S01]  /*4950*/  FSEL R135, R37, -INF , !P0 ;  /* 0xff80000025877808 */ /* 0x000fe20004000000 */
[----:B------:R2:W-:Y:S01]  /*4960*/  STL [R1+0x40], R6 ;  /* 0x0000400601007387 */ /* 0x0005e20000100800 */
[----:B------:R-:W-:Y:S01]  /*4970*/  PLOP3.LUT P0, PT, PT, PT, UP0, 0x80, 0x0 ;  /* 0x000000000000781c */ /* 0x000fe20003f0f008 */
[----:B------:R-:W3:Y:S01]  /*4980*/  MUFU.TANH R2, R2 ;  /* 0x0000000200027308 */ /* 0x000ee20000002400 */
        /* <DEDUP_REMOVED lines=8> */
[----:B-1----:R-:W-:Y:S02]  /*4a10*/  FSEL R3, R11, -INF , !P1 ;  /* 0xff8000000b037808 */ /* 0x002fe40004800000 */
[----:B---3--:R-:W-:-:S03]  /*4a20*/  FSEL R200, R2, -INF , !P1 ;  /* 0xff80000002c87808 */ /* 0x008fc60004800000 */
        /* <DEDUP_REMOVED lines=9> */
[----:B--2---:R-:W-:Y:S01]  /*4ac0*/  IMAD.WIDE.U32 R2, R109, UR5, R118 ;  /* 0x000000056d027c25 */ /* 0x004fe2000f8e0076 */
        /* <DEDUP_REMOVED lines=122> */
.L_x_828:
[----:B------:R-:W-:Y:S05]  /*5270*/  BSYNC B0 ;  /* 0x0000000000007941 */ /* 0x000fea0003800000 */
.L_x_827:
[----:B------:R-:W0:Y:S02]  /*5280*/  LDGDEPBAR ;  /* 0x00000000000079af */ /* 0x000e240000000000 */
.L_x_826:
[----:B------:R3:W-:Y:S01]  /*5290*/  STL [R1+0x58], R211 ;  /* 0x000058d301007387 */ /* 0x0007e20000100800 */
[----:B-1----:R-:W-:-:S03]  /*52a0*/  MOV R9, R110 ;  /* 0x0000006e00097202 */ /* 0x002fc60000000f00 */
[----:B------:R1:W-:Y:S04]  /*52b0*/  STL [R1+0x54], R210 ;  /* 0x000054d201007387 */ /* 0x0003e80000100800 */
[----:B------:R-:W-:Y:S04]  /*52c0*/  STL [R1+0x50], R209 ;  /* 0x000050d101007387 */ /* 0x000fe80000100800 */
[----:B------:R-:W-:Y:S04]  /*52d0*/  STL [R1+0x4c], R204 ;  /* 0x00004ccc01007387 */ /* 0x000fe80000100800 */
[----:B------:R4:W-:Y:S04]  /*52e0*/  STL [R1+0x48], R137 ;  /* 0x0000488901007387 */ /* 0x0009e80000100800 */
[----:B------:R-:W-:Y:S04]  /*52f0*/  STL [R1+0x44], R136 ;  /* 0x0000448801007387 */ /* 0x000fe80000100800 */
[----:B---3--:R-:W3:Y:S04]  /*5300*/  LDL.LU R211, [R1+0x38] ;  /* 0x0000380001d37983 */ /* 0x008ee80000300800 */
[----:B-12---:R-:W2:Y:S04]  /*5310*/  LDL.LU R210, [R1+0x40] ;  /* 0x0000400001d27983 */ /* 0x006ea80000300800 */
[----:B----4-:R-:W4:Y:S01]  /*5320*/  LDL.LU R137, [R1+0x3c] ;  /* 0x00003c0001897983 */ /* 0x010f220000300800 */
[----:B------:R-:W-:Y:S01]  /*5330*/  FMNMX.FTZ R2, R19, R18, !PT ;  /* 0x0000001213027209 */ /* 0x000fe20007810000 */
[----:B------:R-:W-:-:S03]  /*5340*/  IMAD.SHL.U32 R205, R5, 0x2, RZ ;  /* 0x0000000205cd7824 */ /* 0x000fc600078e00ff */
[----:B------:R-:W-:Y:S01]  /*5350*/  FMNMX.FTZ R2, R24, R2, !PT ;  /* 0x0000000218027209 */ /* 0x000fe20007810000 */
[----:B------:R-:W-:Y:S01]  /*5360*/  IMAD R208, R0, 0x2, R205 ;  /* 0x0000000200d07824 */ /* 0x000fe200078e02cd */
[----:B------:R-:W-:Y:S01]  /*5370*/  LEA R206, R4, R205, 0x1 ;  /* 0x000000cd04ce7211 */ /* 0x000fe200078e08ff */
[----:B------:R-:W-:Y:S01]  /*5380*/  LDSM.16.MT88.4 R40, [R205+0x12000] ;  /* 0x01200000cd28783b */ /* 0x000fe20000004200 */
[----:B------:R-:W-:Y:S02]  /*5390*/  FMNMX.FTZ R2, R20, R2, !PT ;  /* 0x0000000214027209 */ /* 0x000fe40007810000 */
[----:B------:R-:W-:Y:S01]  /*53a0*/  LEA R207, R0, R206, 0x1 ;  /* 0x000000ce00cf7211 */ /* 0x000fe200078e08ff */
[----:B------:R-:W-:Y:S01]  /*53b0*/  LDSM.16.MT88.4 R12, [R208+0x10000] ;  /* 0x01000000d00c783b */ /* 0x000fe20000004200 */
[----:B------:R-:W-:-:S03]  /*53c0*/  FMNMX.FTZ R2, R97, R2, !PT ;  /* 0x0000000261027209 */ /* 0x000fc60007810000 */
[----:B------:R-:W-:Y:S01]  /*53d0*/  LDSM.16.MT88.4 R32, [R208+0x12000] ;  /* 0x01200000d020783b */ /* 0x000fe20000004200 */
[----:B------:R-:W-:Y:S02]  /*53e0*/  FMNMX.FTZ R3, R96, R2, !PT ;  /* 0x0000000260037209 */ /* 0x000fe40007810000 */
[----:B------:R-:W-:Y:S01]  /*53f0*/  FMNMX.FTZ R2, R25, R26, !PT ;  /* 0x0000001a19027209 */ /* 0x000fe20007810000 */
[----:B------:R-:W-:Y:S01]  /*5400*/  LDSM.16.MT88.4 R36, [R206+0x12000] ;  /* 0x01200000ce24783b */ /* 0x000fe20000004200 */
        /* <DEDUP_REMOVED lines=19> */
[----:B------:R-:W-:-:S03]  /*5540*/  FMNMX.FTZ R2, R186, R2, !PT ;  /* 0x00000002ba027209 */ /* 0x000fc60007810000 */
[----:B------:R-:W1:Y:S01]  /*5550*/  SHFL.BFLY PT, R6, R132, 0x2, 0x1f ;  /* 0x0c401f0084067f89 */ /* 0x000e6200000e0000 */
[----:B------:R-:W-:Y:S02]  /*5560*/  FMNMX.FTZ R2, R9, R2, !PT ;  /* 0x0000000209027209 */ /* 0x000fe40007810000 */
        /* <DEDUP_REMOVED lines=9> */
[----:B------:R1:W-:Y:S02]  /*5600*/  MUFU.EX2 R174, R0 ;  /* 0x0000000000ae7308 */ /* 0x0003e40000000800 */
[----:B-1----:R-:W-:-:S02]  /*5610*/  FFMA.FTZ R6, R20, c[0x0][0x23c], -R8 ;  /* 0x00008f0014067a23 */ /* 0x002fc40000010808 */
[----:B------:R-:W-:Y:S04]  /*5620*/  LDSM.16.MT88.4 R20, [R205+0x10000] ;  /* 0x01000000cd14783b */ /* 0x000fe80000004200 */
[----:B------:R-:W1:Y:S01]  /*5630*/  MUFU.EX2 R10, R6 ;  /* 0x00000006000a7308 */ /* 0x000e620000000800 */
[----:B------:R-:W-:-:S07]  /*5640*/  FFMA.FTZ R0, R96, c[0x0][0x23c], -R8 ;  /* 0x00008f0060007a23 */ /* 0x000fce0000010808 */
[----:B------:R1:W-:Y:S02]  /*5650*/  MUFU.EX2 R198, R0 ;  /* 0x0000000000c67308 */ /* 0x0003e40000000800 */
[----:B-1----:R-:W-:-:S06]  /*5660*/  FFMA.FTZ R0, R99, c[0x0][0x23c], -R8 ;  /* 0x00008f0063007a23 */ /* 0x002fcc0000010808 */
[----:B------:R1:W-:Y:S02]  /*5670*/  MUFU.EX2 R196, R0 ;  /* 0x0000000000c47308 */ /* 0x0003e40000000800 */
[----:B-1----:R-:W-:-:S06]  /*5680*/  FFMA.FTZ R0, R98, c[0x0][0x23c], -R8 ;  /* 0x00008f0062007a23 */ /* 0x002fcc0000010808 */
[----:B------:R-:W-:Y:S01]  /*5690*/  MUFU.EX2 R199, R0 ;  /* 0x0000000000c77308 */ /* 0x000fe20000000800 */
[----:B---3--:R-:W-:-:S04]  /*56a0*/  FMNMX.FTZ R2, R211, R2, !PT ;  /* 0x00000002d3027209 */ /* 0x008fc80007810000 */
[----:B--2---:R-:W-:-:S04]  /*56b0*/  FMNMX.FTZ R2, R210, R2, !PT ;  /* 0x00000002d2027209 */ /* 0x004fc80007810000 */
[----:B----4-:R-:W-:-:S05]  /*56c0*/  FMNMX.FTZ R2, R137, R2, !PT ;  /* 0x0000000289027209 */ /* 0x010fca0007810000 */
[----:B------:R-:W1:Y:S02]  /*56d0*/  SHFL.BFLY PT, R3, R2, 0x2, 0x1f ;  /* 0x0c401f0002037f89 */ /* 0x000e6400000e0000 */
[----:B-1----:R-:W-:Y:S01]  /*56e0*/  FMNMX.FTZ R2, R2, R3, !PT ;  /* 0x0000000302027209 */ /* 0x002fe20007810000 */
[----:B------:R-:W-:-:S04]  /*56f0*/  FFMA.FTZ R3, R19, c[0x0][0x23c], -R8 ;  /* 0x00008f0013037a23 */ /* 0x000fc80000010808 */
[----:B------:R-:W1:Y:S01]  /*5700*/  SHFL.BFLY PT, R7, R2, 0x1, 0x1f ;  /* 0x0c201f0002077f89 */ /* 0x000e6200000e0000 */
[----:B------:R1:W-:Y:S02]  /*5710*/  MUFU.EX2 R175, R3 ;  /* 0x0000000300af7308 */ /* 0x0003e40000000800 */
[----:B-1----:R-:W-:Y:S01]  /*5720*/  FMNMX.FTZ R3, R2, R7, !PT ;  /* 0x0000000702037209 */ /* 0x002fe20007810000 */
[----:B------:R-:W-:Y:S02]  /*5730*/  FFMA.FTZ R2, R18, c[0x0][0x23c], -R8 ;  /* 0x00008f0012027a23 */ /* 0x000fe40000010808 */
[----:B------:R-:W-:Y:S01]  /*5740*/  LDSM.16.MT88.4 R16, [R206+0x10000] ;  /* 0x01000000ce10783b */ /* 0x000fe20000004200 */
[C---:B------:R-:W-:Y:S02]  /*5750*/  FSETP.NEU.FTZ.AND P1, PT, R3.reuse, -INF , PT ;  /* 0xff8000000300780b */ /* 0x040fe40003f3d000 */
[----:B------:R1:W-:Y:S02]  /*5760*/  MUFU.EX2 R194, R2 ;  /* 0x0000000200c27308 */ /* 0x0003e40000000800 */
[----:B-1----:R-:W-:-:S05]  /*5770*/  FMUL.FTZ R2, R3, c[0x0][0x23c] ;  /* 0x00008f0003027a20 */ /* 0x002fca0000410000 */
[----:B------:R-:W-:-:S05]  /*5780*/  FSEL R2, R2, RZ, P1 ;  /* 0x000000ff02027208 */ /* 0x000fca0000800000 */
[--C-:B------:R-:W-:Y:S02]  /*5790*/  FFMA.FTZ R4, R26, c[0x0][0x23c], -R2.reuse ;  /* 0x00008f001a047a23 */ /* 0x100fe40000010802 */
[--C-:B------:R-:W-:Y:S02]  /*57a0*/  FFMA.FTZ R6, R25, c[0x0][0x23c], -R2.reuse ;  /* 0x00008f0019067a23 */ /* 0x100fe40000010802 */
[----:B------:R1:W-:Y:S01]  /*57b0*/  MUFU.EX2 R193, R4 ;  /* 0x0000000400c17308 */ /* 0x0003e20000000800 */
[----:B------:R-:W-:-:S07]  /*57c0*/  FFMA.FTZ R0, R112, c[0x0][0x23c], -R2 ;  /* 0x00008f0070007a23 */ /* 0x000fce0000010802 */
[----:B------:R2:W3:Y:S01]  /*57d0*/  MUFU.EX2 R136, R6 ;  /* 0x0000000600887308 */ /* 0x0004e20000000800 */
[----:B-1----:R-:W-:-:S07]  /*57e0*/  FFMA.FTZ R4, R28, c[0x0][0x23c], -R2 ;  /* 0x00008f001c047a23 */ /* 0x002fce0000010802 */
[----:B------:R1:W-:Y:S01]  /*57f0*/  MUFU.EX2 R173, R0 ;  /* 0x0000000000ad7308 */ /* 0x0003e20000000800 */
[----:B------:R-:W4:Y:S01]  /*5800*/  LDSM.16.MT88.4 R28, [R207+0x10000] ;  /* 0x01000000cf1c783b */ /* 0x000f220000004200 */
[----:B--2---:R-:W-:-:S06]  /*5810*/  F2FP.PACK_AB R6, R10, R209 ;  /* 0x000000d10a06723e */ /* 0x004fcc00000000ff */
[----:B------:R2:W-:Y:S01]  /*5820*/  MUFU.EX2 R204, R4 ;  /* 0x0000000400cc7308 */ /* 0x0005e20000000800 */
[----:B---3--:R-:W-:Y:S01]  /*5830*/  F2FP.PACK_AB R5, R193, R136 ;  /* 0x00000088c105723e */ /* 0x008fe200000000ff */
[----:B-1----:R-:W-:-:S06]  /*5840*/  FFMA.FTZ R0, R114, c[0x0][0x23c], -R2 ;  /* 0x00008f0072007a23 */ /* 0x002fcc0000010802 */
[----:B------:R1:W-:Y:S01]  /*5850*/  MUFU.EX2 R197, R0 ;  /* 0x0000000000c57308 */ /* 0x0003e20000000800 */
[--C-:B--2---:R-:W-:Y:S02]  /*5860*/  FFMA.FTZ R4, R27, c[0x0][0x23c], -R2.reuse ;  /* 0x00008f001b047a23 */ /* 0x104fe40000010802 */
[----:B------:R-:W2:Y:S05]  /*5870*/  LDSM.16.MT88.4 R24, [R207+0x12000] ;  /* 0x01200000cf18783b */ /* 0x000eaa0000004200 */
[----:B------:R3:W3:Y:S01]  /*5880*/  MUFU.EX2 R11, R4 ;  /* 0x00000004000b7308 */ /* 0x0006e20000000800 */
[----:B-1----:R-:W-:-:S07]  /*5890*/  FFMA.FTZ R0, R113, c[0x0][0x23c], -R2 ;  /* 0x00008f0071007a23 */ /* 0x002fce0000010802 */
[----:B------:R1:W-:Y:S01]  /*58a0*/  MUFU.EX2 R195, R0 ;  /* 0x0000000000c37308 */ /* 0x0003e20000000800 */
[----:B---3--:R-:W-:Y:S02]  /*58b0*/  F2FP.PACK_AB R4, R194, R175 ;  /* 0x000000afc204723e */ /* 0x008fe400000000ff */
[----:B------:R-:W-:-:S07]  /*58c0*/  F2FP.PACK_AB R7, R11, R204 ;  /* 0x000000cc0b07723e */ /* 0x000fce00000000ff */
[----:B------:R-:W-:Y:S01]  /*58d0*/  HMMA.16816.F32 R92, R4, R20, RZ ;  /* 0x00000014045c723c */ /* 0x000fe200000018ff */
[----:B-1----:R-:W-:-:S04]  /*58e0*/  FFMA.FTZ R0, R115, c[0x0][0x23c], -R2 ;  /* 0x00008f0073007a23 */ /* 0x002fc80000010802 */
[----:B------:R-:W1:Y:S03]  /*58f0*/  MUFU.EX2 R172, R0 ;  /* 0x0000000000ac7308 */ /* 0x000e660000000800 */
[C---:B------:R-:W-:Y:S01]  /*5900*/  HMMA.16816.F32 R116, R4.reuse, R22, RZ ;  /* 0x000000160474723c */ /* 0x040fe200000018ff */
[----:B------:R-:W3:Y:S07]  /*5910*/  LDSM.16.MT88.4 R20, [R205+0x14000] ;  /* 0x01400000cd14783b */ /* 0x000eee0000004200 */
[C---:B----4-:R-:W-:Y:S08]  /*5920*/  HMMA.16816.F32 R84, R4.reuse, R28, RZ ;  /* 0x0000001c0454723c */ /* 0x050ff000000018ff */
        /* <DEDUP_REMOVED lines=14> */
[C---:B--2---:R-:W-:Y:S08]  /*5a10*/  HMMA.16816.F32 R80, R4.reuse, R24, RZ ;  /* 0x000000180450723c */ /* 0x044ff000000018ff */
[C---:B------:R-:W-:Y:S01]  /*5a20*/  HMMA.16816.F32 R100, R4.reuse, R26, RZ ;  /* 0x0000001a0464723c */ /* 0x040fe200000018ff */
[----:B------:R-:W2:Y:S07]  /*5a30*/  LDSM.16.MT88.4 R24, [R206+0x16000] ;  /* 0x01600000ce18783b */ /* 0x000eae0000004200 */
[C---:B---3--:R-:W-:Y:S08]  /*5a40*/  HMMA.16816.F32 R76, R4.reuse, R20, RZ ;  /* 0x00000014044c723c */ /* 0x048ff000000018ff */
[C---:B------:R-:W-:Y:S01]  /*5a50*/  HMMA.16816.F32 R60, R4.reuse, R22, RZ ;  /* 0x00000016043c723c */ /* 0x040fe200000018ff */
[----:B------:R-:W3:Y:S07]  /*5a60*/  LDSM.16.MT88.4 R20, [R208+0x16000] ;  /* 0x01600000d014783b */ /* 0x000eee0000004200 */
[C---:B----4-:R-:W-:Y:S08]  /*5a70*/  HMMA.16816.F32 R152, R4.reuse, R28, RZ ;  /* 0x0000001c0498723c */ /* 0x050ff000000018ff */
[C---:B------:R-:W-:Y:S01]  /*5a80*/  HMMA.16816.F32 R156, R4.reuse, R30, RZ ;  /* 0x0000001e049c723c */ /* 0x040fe200000018ff */
[----:B------:R-:W4:Y:S07]  /*5a90*/  LDSM.16.MT88.4 R28, [R205+0x10800] ;  /* 0x01080000cd1c783b */ /* 0x000f2e0000004200 */
[C---:B-1----:R-:W-:Y:S08]  /*5aa0*/  HMMA.16816.F32 R52, R4.reuse, R16, RZ ;  /* 0x000000100434723c */ /* 0x042ff000000018ff */
[C---:B------:R-:W-:Y:S01]  /*5ab0*/  HMMA.16816.F32 R48, R4.reuse, R18, RZ ;  /* 0x000000120430723c */ /* 0x040fe200000018ff */
[----:B------:R-:W1:Y:S07]  /*5ac0*/  LDSM.16.MT88.4 R16, [R206+0x10800] ;  /* 0x01080000ce10783b */ /* 0x000e6e0000004200 */
        /* <DEDUP_REMOVED lines=19> */
[----:B------:R-:W-:-:S07]  /*5c00*/  F2FP.PACK_AB R7, R172, R195 ;  /* 0x000000c3ac07723e */ /* 0x000fce00000000ff */
[C---:B----4-:R-:W-:Y:S07]  /*5c10*/  HMMA.16816.F32 R180, R4.reuse, R28, R92 ;  /* 0x0000001c04b4723c */ /* 0x050fee000000185c */
[----:B------:R-:W-:Y:S01]  /*5c20*/  MOV R92, R195 ;  /* 0x000000c3005c7202 */ /* 0x000fe20000000f00 */
[----:B------:R-:W-:Y:S01]  /*5c30*/  HMMA.16816.F32 R20, R4, R30, R116 ;  /* 0x0000001e0414723c */ /* 0x000fe20000001874 */
[----:B------:R-:W-:Y:S01]  /*5c40*/  IMAD.MOV.U32 R93, RZ, RZ, R194 ;  /* 0x000000ffff5d7224 */ /* 0x000fe200078e00c2 */
[----:B------:R-:W-:Y:S01]  /*5c50*/  MOV R94, R193 ;  /* 0x000000c1005e7202 */ /* 0x000fe20000000f00 */
[----:B------:R-:W-:-:S05]  /*5c60*/  IMAD.MOV.U32 R95, RZ, RZ, R192 ;  /* 0x000000ffff5f7224 */ /* 0x000fca00078e00c0 */
[C---:B-1----:R-:W-:Y:S08]  /*5c70*/  HMMA.16816.F32 R28, R4.reuse, R16, R88 ;  /* 0x00000010041c723c */ /* 0x042ff00000001858 */
[----:B------:R-:W-:Y:S01]  /*5c80*/  IMAD.MOV.U32 R99, RZ, RZ, R180 ;  /* 0x000000ffff637224 */ /* 0x000fe200078e00b4 */
[----:B------:R-:W-:Y:S01]  /*5c90*/  MOV R96, R181 ;  /* 0x000000b500607202 */ /* 0x000fe20000000f00 */
[----:B------:R-:W-:Y:S01]  /*5ca0*/  IMAD.MOV.U32 R97, RZ, RZ, R183 ;  /* 0x000000ffff617224 */ /* 0x000fe200078e00b7 */
[----:B------:R-:W-:Y:S01]  /*5cb0*/  MOV R98, R182 ;  /* 0x000000b600627202 */ /* 0x000fe20000000f00 */
[C---:B------:R-:W-:Y:S04]  /*5cc0*/  HMMA.16816.F32 R244, R4.reuse, R12, R56 ;  /* 0x0000000c04f4723c */ /* 0x040fe80000001838 */
[----:B------:R-:W-:Y:S01]  /*5cd0*/  IMAD.MOV.U32 R181, RZ, RZ, R20 ;  /* 0x000000ffffb57224 */ /* 0x000fe200078e0014 */
[----:B------:R-:W-:Y:S01]  /*5ce0*/  MOV R180, R21 ;  /* 0x0000001500b47202 */ /* 0x000fe20000000f00 */
[----:B------:R-:W-:Y:S01]  /*5cf0*/  IMAD.MOV.U32 R183, RZ, RZ, R22 ;  /* 0x000000ffffb77224 */ /* 0x000fe200078e0016 */
[----:B------:R-:W-:Y:S01]  /*5d00*/  MOV R182, R23 ;  /* 0x0000001700b67202 */ /* 0x000fe20000000f00 */
[C---:B--2---:R-:W-:Y:S04]  /*5d10*/  HMMA.16816.F32 R116, R4.reuse, R24, R84 ;  /* 0x000000180474723c */ /* 0x044fe80000001854 */
        /* <DEDUP_REMOVED lines=10> */
[----:B------:R-:W1:Y:S01]  /*5dc0*/  LDSM.16.MT88.4 R20, [R207+0x12800] ;  /* 0x01280000cf14783b */ /* 0x000e620000004200 */
[----:B------:R-:W-:Y:S01]  /*5dd0*/  IMAD.MOV.U32 R84, RZ, RZ, R198 ;  /* 0x000000ffff547224 */ /* 0x000fe200078e00c6 */
[----:B------:R-:W-:Y:S01]  /*5de0*/  MOV R85, R197 ;  /* 0x000000c500557202 */ /* 0x000fe20000000f00 */
[C---:B------:R-:W-:Y:S01]  /*5df0*/  HMMA.16816.F32 R200, R4.reuse, R26, R64 ;  /* 0x0000001a04c8723c */ /* 0x040fe20000001840 */
[----:B------:R-:W2:Y:S01]  /*5e00*/  LDSM.16.MT88.4 R16, [R205+0x14800] ;  /* 0x01480000cd10783b */ /* 0x000ea20000004200 */
[----:B------:R-:W-:Y:S01]  /*5e10*/  IMAD.MOV.U32 R86, RZ, RZ, R196 ;  /* 0x000000ffff567224 */ /* 0x000fe200078e00c4 */
[----:B------:R-:W-:Y:S01]  /*5e20*/  MOV R72, R175 ;  /* 0x000000af00487202 */ /* 0x000fe20000000f00 */
[----:B------:R-:W-:Y:S01]  /*5e30*/  IMAD.MOV.U32 R73, RZ, RZ, R174 ;  /* 0x000000ffff497224 */ /* 0x000fe200078e00ae */
[----:B------:R-:W-:Y:S01]  /*5e40*/  LDSM.16.MT88.4 R24, [R208+0x14800] ;  /* 0x01480000d018783b */ /* 0x000fe20000004200 */
[----:B------:R-:W-:Y:S01]  /*5e50*/  MOV R74, R173 ;  /* 0x000000ad004a7202 */ /* 0x000fe20000000f00 */
[----:B------:R-:W-:Y:S01]  /*5e60*/  IMAD.MOV.U32 R65, RZ, RZ, R182 ;  /* 0x000000ffff417224 */ /* 0x000fe200078e00b6 */
[----:B------:R-:W-:Y:S01]  /*5e70*/  HMMA.16816.F32 R232, R4, R14, R68 ;  /* 0x0000000e04e8723c */ /* 0x000fe20000001844 */
[----:B------:R-:W-:Y:S01]  /*5e80*/  LDSM.16.MT88.4 R12, [R206+0x14800] ;  /* 0x01480000ce0c783b */ /* 0x000fe20000004200 */
[----:B------:R-:W-:Y:S01]  /*5e90*/  MOV R67, R199 ;  /* 0x000000c700437202 */ /* 0x000fe20000000f00 */
[----:B------:R-:W-:Y:S01]  /*5ea0*/  IMAD.MOV.U32 R75, RZ, RZ, R172 ;  /* 0x000000ffff4b7224 */ /* 0x000fe200078e00ac */
[----:B------:R-:W-:-:S02]  /*5eb0*/  MOV R64, R183 ;  /* 0x000000b700407202 */ /* 0x000fc40000000f00 */
[----:B------:R-:W-:Y:S02]  /*5ec0*/  MOV R66, R181 ;  /* 0x000000b500427202 */ /* 0x000fe40000000f00 */
[----:B------:R-:W-:Y:S01]  /*5ed0*/  IMAD.MOV.U32 R90, RZ, RZ, R29 ;  /* 0x000000ffff5a7224 */ /* 0x000fe200078e001d */
[----:B------:R-:W-:Y:S01]  /*5ee0*/  MOV R89, R30 ;  /* 0x0000001e00597202 */ /* 0x000fe20000000f00 */
[----:B------:R-:W-:Y:S01]  /*5ef0*/  IMAD.MOV.U32 R88, RZ, RZ, R31 ;  /* 0x000000ffff587224 */ /* 0x000fe200078e001f */
[----:B------:R-:W-:Y:S01]  /*5f00*/  MOV R0, R28 ;  /* 0x0000001c00007202 */ /* 0x000fe20000000f00 */
[C---:B---3--:R-:W-:Y:S01]  /*5f10*/  HMMA.16816.F32 R124, R4.reuse, R32, R124 ;  /* 0x00000020047c723c */ /* 0x048fe2000000187c */
[----:B------:R-:W3:Y:S07]  /*5f20*/  LDSM.16.MT88.4 R28, [R208+0x12800] ;  /* 0x01280000d01c783b */ /* 0x000eee0000004200 */
[C---:B------:R-:W-:Y:S01]  /*5f30*/  HMMA.16816.F32 R248, R4.reuse, R34, R108 ;  /* 0x0000002204f8723c */ /* 0x040fe2000000186c */
[----:B------:R-:W4:Y:S06]  /*5f40*/  LDSM.16.MT88.4 R32, [R207+0x14800] ;  /* 0x01480000cf20783b */ /* 0x000f2c0000004200 */
[----:B------:R-:W-:Y:S01]  /*5f50*/  IMAD.MOV.U32 R108, RZ, RZ, R90 ;  /* 0x000000ffff6c7224 */ /* 0x000fe200078e005a */
[----:B------:R-:W-:Y:S01]  /*5f60*/  HMMA.16816.F32 R240, R4, R36, R128 ;  /* 0x0000002404f0723c */ /* 0x000fe20000001880 */
[----:B------:R-:W-:Y:S01]  /*5f70*/  MOV R109, R89 ;  /* 0x00000059006d7202 */ /* 0x000fe20000000f00 */
[----:B------:R-:W-:Y:S01]  /*5f80*/  IMAD.MOV.U32 R110, RZ, RZ, R88 ;  /* 0x000000ffff6e7224 */ /* 0x000fe200078e0058 */
[----:B------:R-:W-:-:S04]  /*5f90*/  MOV R111, R96 ;  /* 0x00000060006f7202 */ /* 0x000fc80000000f00 */
[----:B------:R-:W-:Y:S01]  /*5fa0*/  IMAD.MOV.U32 R37, RZ, RZ, R180 ;  /* 0x000000ffff257224 */ /* 0x000fe200078e00b4 */
[----:B------:R-:W-:Y:S01]  /*5fb0*/  HMMA.16816.F32 R196, R4, R38, R144 ;  /* 0x0000002604c4723c */ /* 0x000fe20000001890 */
[----:B------:R-:W-:-:S06]  /*5fc0*/  MOV R36, R99 ;  /* 0x0000006300247202 */ /* 0x000fcc0000000f00 */
[----:B------:R-:W-:Y:S01]  /*5fd0*/  IMAD.MOV.U32 R38, RZ, RZ, R98 ;  /* 0x000000ffff267224 */ /* 0x000fe200078e0062 */
[----:B-1----:R-:W-:Y:S01]  /*5fe0*/  HMMA.16816.F32 R180, R4, R20, R80 ;  /* 0x0000001404b4723c */ /* 0x002fe20000001850 */
[----:B------:R-:W-:-:S06]  /*5ff0*/  MOV R39, R97 ;  /* 0x0000006100277202 */ /* 0x000fcc0000000f00 */
[----:B------:R-:W-:Y:S01]  /*6000*/  MOV R21, R66 ;  /* 0x0000004200157202 */ /* 0x000fe20000000f00 */
[----:B--2---:R-:W-:Y:S01]  /*6010*/  HMMA.16816.F32 R144, R4, R16, R76 ;  /* 0x000000100490723c */ /* 0x004fe2000000184c */
[----:B------:R-:W-:-:S07]  /*6020*/  IMAD.MOV.U32 R20, RZ, RZ, R59 ;  /* 0x000000ffff147224 */ /* 0x000fce00078e003b */
[C---:B---3--:R-:W-:Y:S07]  /*6030*/  HMMA.16816.F32 R236, R4.reuse, R28, R120 ;  /* 0x0000001c04ec723c */ /* 0x048fee0000001878 */
[----:B------:R-:W-:Y:S01]  /*6040*/  IMAD.MOV.U32 R123, RZ, RZ, R0 ;  /* 0x000000ffff7b7224 */ /* 0x000fe200078e0000 */
[C---:B------:R-:W-:Y:S01]  /*6050*/  HMMA.16816.F32 R192, R4.reuse, R30, R104 ;  /* 0x0000001e04c0723c */ /* 0x040fe20000001868 */
[----:B------:R-:W-:Y:S01]  /*6060*/  FFMA.FTZ R0, R133, c[0x0][0x23c], -R8 ;  /* 0x00008f0085007a23 */ /* 0x000fe20000010808 */
[----:B------:R-:W1:Y:S01]  /*6070*/  LDSM.16.MT88.4 R28, [R205+0x16800] ;  /* 0x01680000cd1c783b */ /* 0x000e620000004200 */
[----:B------:R-:W-:Y:S01]  /*6080*/  MOV R121, R38 ;  /* 0x0000002600797202 */ /* 0x000fe20000000f00 */
[----:B------:R-:W-:Y:S01]  /*6090*/  IMAD.MOV.U32 R122, RZ, RZ, R39 ;  /* 0x000000ffff7a7224 */ /* 0x000fe200078e0027 */
[----:B------:R2:W3:Y:S02]  /*60a0*/  MUFU.EX2 R120, R0 ;  /* 0x0000000000787308 */ /* 0x0004e40000000800 */
[----:B------:R-:W-:Y:S01]  /*60b0*/  MOV R105, R64 ;  /* 0x0000004000697202 */ /* 0x000fe20000000f00 */
[----:B------:R-:W-:Y:S01]  /*60c0*/  HMMA.16816.F32 R76, R4, R24, R44 ;  /* 0x00000018044c723c */ /* 0x000fe2000000182c */
[----:B------:R-:W-:Y:S01]  /*60d0*/  IMAD.MOV.U32 R106, RZ, RZ, R65 ;  /* 0x000000ffff6a7224 */ /* 0x000fe200078e0041 */
[----:B------:R-:W-:Y:S01]  /*60e0*/  MOV R107, R36 ;  /* 0x00000024006b7202 */ /* 0x000fe20000000f00 */
[----:B------:R-:W-:-:S02]  /*60f0*/  IMAD.MOV.U32 R104, RZ, RZ, R37 ;  /* 0x000000ffff687224 */ /* 0x000fc400078e0025 */
[----:B------:R-:W-:Y:S03]  /*6100*/  LDSM.16.MT88.4 R36, [R205+0x11000] ;  /* 0x01100000cd24783b */ /* 0x000fe60000004200 */
[----:B------:R-:W-:Y:S01]  /*6110*/  HMMA.16816.F32 R80, R4, R26, R140 ;  /* 0x0000001a0450723c */ /* 0x000fe2000000188c */
[----:B------:R-:W1:Y:S01]  /*6120*/  LDSM.16.MT88.4 R24, [R208+0x16800] ;  /* 0x01680000d018783b */ /* 0x000e620000004200 */
[----:B--2---:R-:W-:Y:S01]  /*6130*/  FFMA.FTZ R0, R135, c[0x0][0x23c], -R8 ;  /* 0x00008f0087007a23 */ /* 0x004fe20000010808 */
[----:B---3--:R-:W-:Y:S01]  /*6140*/  MOV R135, R120 ;  /* 0x0000007800877202 */ /* 0x008fe20000000f00 */
[----:B------:R-:W-:-:S04]  /*6150*/  IMAD.MOV.U32 R120, RZ, RZ, R111 ;  /* 0x000000ffff787224 */ /* 0x000fc800078e006f */
[----:B------:R-:W-:Y:S01]  /*6160*/  HMMA.16816.F32 R96, R4, R12, R52 ;  /* 0x0000000c0460723c */ /* 0x000fe20000001834 */
[----:B------:R-:W-:Y:S01]  /*6170*/  IMAD.MOV.U32 R111, RZ, RZ, R67 ;  /* 0x000000ffff6f7224 */ /* 0x000fe200078e0043 */
[----:B------:R-:W-:Y:S01]  /*6180*/  MOV R142, R20 ;  /* 0x00000014008e7202 */ /* 0x000fe20000000f00 */
[----:B------:R-:W-:-:S05]  /*6190*/  IMAD.MOV.U32 R143, RZ, RZ, R21 ;  /* 0x000000ffff8f7224 */ /* 0x000fca00078e0015 */
[C---:B------:R-:W-:Y:S01]  /*61a0*/  HMMA.16816.F32 R88, R4.reuse, R14, R48 ;  /* 0x0000000e0458723c */ /* 0x040fe20000001830 */
[----:B------:R-:W2:Y:S07]  /*61b0*/  LDSM.16.MT88.4 R12, [R206+0x16800] ;  /* 0x01680000ce0c783b */ /* 0x000eae0000004200 */
[C---:B----4-:R-:W-:Y:S01]  /*61c0*/  HMMA.16816.F32 R68, R4.reuse, R32, R148 ;  /* 0x000000200444723c */ /* 0x050fe20000001894 */
[----:B------:R3:W-:Y:S06]  /*61d0*/  MUFU.EX2 R148, R0 ;  /* 0x0000000000947308 */ /* 0x0007ec0000000800 */
[----:B------:R-:W-:Y:S01]  /*61e0*/  MOV R151, R142 ;  /* 0x0000008e00977202 */ /* 0x000fe20000000f00 */
[C---:B------:R-:W-:Y:S01]  /*61f0*/  HMMA.16816.F32 R64, R4.reuse, R34, R40 ;  /* 0x000000220440723c */ /* 0x040fe20000001828 */
[----:B------:R-:W4:Y:S07]  /*6200*/  LDSM.16.MT88.4 R32, [R207+0x16800] ;  /* 0x01680000cf20783b */ /* 0x000f2e0000004200 */
[C---:B------:R-:W-:Y:S01]  /*6210*/  HMMA.16816.F32 R172, R4.reuse, R22, R100 ;  /* 0x0000001604ac723c */ /* 0x040fe20000001864 */
[----:B---3--:R-:W-:Y:S01]  /*6220*/  FFMA.FTZ R0, R134, c[0x0][0x23c], -R8 ;  /* 0x00008f0086007a23 */ /* 0x008fe20000010808 */
[----:B------:R-:W-:Y:S03]  /*6230*/  LDSM.16.MT88.4 R20, [R208+0x11000] ;  /* 0x01100000d014783b */ /* 0x000fe60000004200 */
[----:B------:R3:W-:Y:S02]  /*6240*/  MUFU.EX2 R16, R0 ;  /* 0x0000000000107308 */ /* 0x0007e40000000800 */
[----:B------:R-:W-:Y:S01]  /*6250*/  MOV R101, R56 ;  /* 0x0000003800657202 */ /* 0x000fe20000000f00 */
[----:B------:R-:W-:Y:S01]  /*6260*/  IMAD.MOV.U32 R102, RZ, RZ, R57 ;  /* 0x000000ffff667224 */ /* 0x000fe200078e0039 */
[----:B------:R-:W-:Y:S01]  /*6270*/  HMMA.16816.F32 R128, R4, R18, R60 ;  /* 0x000000120480723c */ /* 0x000fe2000000183c */
[----:B------:R-:W-:-:S02]  /*6280*/  MOV R103, R58 ;  /* 0x0000003a00677202 */ /* 0x000fc40000000f00 */
[----:B------:R-:W-:Y:S01]  /*6290*/  IMAD.MOV.U32 R133, RZ, RZ, R101 ;  /* 0x000000ffff857224 */ /* 0x000fe200078e0065 */
[----:B------:R-:W-:Y:S01]  /*62a0*/  MOV R140, R102 ;  /* 0x00000066008c7202 */ /* 0x000fe20000000f00 */
[----:B------:R-:W-:Y:S01]  /*62b0*/  IMAD.MOV.U32 R101, RZ, RZ, R105 ;  /* 0x000000ffff657224 */ /* 0x000fe200078e0069 */
[----:B------:R-:W-:Y:S01]  /*62c0*/  MOV R100, R104 ;  /* 0x0000006800647202 */ /* 0x000fe20000000f00 */
[----:B------:R-:W-:Y:S01]  /*62d0*/  IMAD.MOV.U32 R141, RZ, RZ, R103 ;  /* 0x000000ffff8d7224 */ /* 0x000fe200078e0067 */
[C---:B-1----:R-:W-:Y:S01]  /*62e0*/  HMMA.16816.F32 R56, R4.reuse, R28, R152 ;  /* 0x0000001c0438723c */ /* 0x042fe20000001898 */
[----:B------:R-:W-:Y:S01]  /*62f0*/  MOV R102, R106 ;  /* 0x0000006a00667202 */ /* 0x000fe20000000f00 */
[----:B------:R-:W-:Y:S01]  /*6300*/  IMAD.MOV.U32 R103, RZ, RZ, R107 ;  /* 0x000000ffff677224 */ /* 0x000fe200078e006b */
[----:B------:R-:W-:Y:S01]  /*6310*/  MOV R104, R120 ;  /* 0x0000007800687202 */ /* 0x000fe20000000f00 */
[----:B---3--:R-:W-:Y:S01]  /*6320*/  FFMA.FTZ R0, R138, c[0x0][0x23c], -R8 ;  /* 0x00008f008a007a23 */ /* 0x008fe20000010808 */
[----:B------:R-:W-:Y:S01]  /*6330*/  MOV R106, R122 ;  /* 0x0000007a006a7202 */ /* 0x000fe20000000f00 */
[----:B------:R-:W-:Y:S01]  /*6340*/  IMAD.MOV.U32 R105, RZ, RZ, R121 ;  /* 0x000000ffff697224 */ /* 0x000fe200078e0079 */
[----:B------:R-:W-:Y:S01]  /*6350*/  MOV R120, R108 ;  /* 0x0000006c00787202 */ /* 0x000fe20000000f00 */
[----:B------:R1:W3:Y:S01]  /*6360*/  MUFU.EX2 R149, R0 ;  /* 0x0000000000957308 */ /* 0x0002e20000000800 */
        /* <DEDUP_REMOVED lines=15> */
[--C-:B-1----:R-:W-:Y:S01]  /*6460*/  FFMA.FTZ R0, R139, c[0x0][0x23c], -R2.reuse ;  /* 0x00008f008b007a23 */ /* 0x102fe20000010802 */
[----:B------:R-:W-:Y:S01]  /*6470*/  MOV R122, R110 ;  /* 0x0000006e007a7202 */ /* 0x000fe20000000f00 */
[----:B---3--:R-:W-:Y:S01]  /*6480*/  IMAD.MOV.U32 R176, RZ, RZ, R149 ;  /* 0x000000ffffb07224 */ /* 0x008fe200078e0095 */
[----:B------:R-:W-:Y:S01]  /*6490*/  MOV R177, R148 ;  /* 0x0000009400b17202 */ /* 0x000fe20000000f00 */
[----:B------:R1:W3:Y:S01]  /*64a0*/  MUFU.EX2 R42, R0 ;  /* 0x00000000002a7308 */ /* 0x0002e20000000800 */
        /* <DEDUP_REMOVED lines=10> */
[C---:B--2---:R-:W-:Y:S01]  /*6550*/  HMMA.16816.F32 R52, R4.reuse, R12, R160 ;  /* 0x0000000c0434723c */ /* 0x044fe200000018a0 */
[----:B------:R-:W-:Y:S01]  /*6560*/  IMAD.MOV.U32 R103, RZ, RZ, R107 ;  /* 0x000000ffff677224 */ /* 0x000fe200078e006b */
[----:B------:R-:W-:Y:S01]  /*6570*/  MOV R108, R84 ;  /* 0x00000054006c7202 */ /* 0x000fe20000000f00 */
[----:B------:R-:W-:Y:S01]  /*6580*/  IMAD.MOV.U32 R121, RZ, RZ, R109 ;  /* 0x000000ffff797224 */ /* 0x000fe200078e006d */
[----:B------:R-:W-:Y:S01]  /*6590*/  MOV R110, R86 ;  /* 0x00000056006e7202 */ /* 0x000fe20000000f00 */
[----:B-1----:R-:W-:Y:S01]  /*65a0*/  FFMA.FTZ R0, R185, c[0x0][0x23c], -R2 ;  /* 0x00008f00b9007a23 */ /* 0x002fe20000010802 */
[----:B------:R-:W-:Y:S01]  /*65b0*/  MOV R84, R93 ;  /* 0x0000005d00547202 */ /* 0x000fe20000000f00 */
[----:B------:R-:W-:Y:S01]  /*65c0*/  IMAD.MOV.U32 R107, RZ, RZ, R123 ;  /* 0x000000ffff6b7224 */ /* 0x000fe200078e007b */
[----:B------:R-:W-:Y:S01]  /*65d0*/  MOV R86, R95 ;  /* 0x0000005f00567202 */ /* 0x000fe20000000f00 */
[----:B------:R1:W2:Y:S01]  /*65e0*/  MUFU.EX2 R43, R0 ;  /* 0x00000000002b7308 */ /* 0x0002a20000000800 */
        /* <DEDUP_REMOVED lines=13> */
[----:B------:R-:W-:Y:S01]  /*66c0*/  LDSM.16.MT88.4 R12, [R205+0x13000] ;  /* 0x01300000cd0c783b */ /* 0x000fe20000004200 */
[----:B------:R-:W-:Y:S01]  /*66d0*/  IMAD.MOV.U32 R111, RZ, RZ, R92 ;  /* 0x000000ffff6f7224 */ /* 0x000fe200078e005c */
[----:B------:R-:W-:Y:S01]  /*66e0*/  MOV R161, R140 ;  /* 0x0000008c00a17202 */ /* 0x000fe20000000f00 */
[----:B-1----:R-:W-:Y:S01]  /*66f0*/  FFMA.FTZ R0, R184, c[0x0][0x23c], -R2 ;  /* 0x00008f00b8007a23 */ /* 0x002fe20000010802 */
[----:B------:R-:W-:Y:S01]  /*6700*/  MOV R184, R16 ;  /* 0x0000001000b87202 */ /* 0x000fe20000000f00 */
[----:B------:R-:W-:Y:S01]  /*6710*/  IMAD.MOV.U32 R107, RZ, RZ, R85 ;  /* 0x000000ffff6b7224 */ /* 0x000fe200078e0055 */
[C---:B----4-:R-:W-:Y:S01]  /*6720*/  HMMA.16816.F32 R92, R4.reuse, R32, R188 ;  /* 0x00000020045c723c */ /* 0x050fe200000018bc */
[----:B------:R1:W-:Y:S01]  /*6730*/  MUFU.EX2 R134, R0 ;  /* 0x0000000000867308 */ /* 0x0003e20000000800 */
[----:B------:R-:W-:Y:S01]  /*6740*/  IMAD.MOV.U32 R121, RZ, RZ, R87 ;  /* 0x000000ffff797224 */ /* 0x000fe200078e0057 */
[----:B------:R-:W4:Y:S01]  /*6750*/  LDSM.16.MT88.4 R16, [R207+0x11000] ;  /* 0x01100000cf10783b */ /* 0x000f220000004200 */
[----:B------:R-:W-:Y:S01]  /*6760*/  MOV R163, R142 ;  /* 0x0000008e00a37202 */ /* 0x000fe20000000f00 */
[----:B------:R-:W-:Y:S01]  /*6770*/  IMAD.MOV.U32 R140, RZ, RZ, R143 ;  /* 0x000000ffff8c7224 */ /* 0x000fe200078e008f */
[----:B------:R-:W-:Y:S01]  /*6780*/  MOV R143, R102 ;  /* 0x00000066008f7202 */ /* 0x000fe20000000f00 */
[----:B---3--:R-:W-:Y:S01]  /*6790*/  IMAD.MOV.U32 R190, RZ, RZ, R42 ;  /* 0x000000ffffbe7224 */ /* 0x008fe200078e002a */
[C---:B------:R-:W-:Y:S01]  /*67a0*/  HMMA.16816.F32 R84, R4.reuse, R34, R112 ;  /* 0x000000220454723c */ /* 0x040fe20000001870 */
[----:B------:R-:W3:Y:S01]  /*67b0*/  LDSM.16.MT88.4 R32, [R206+0x13000] ;  /* 0x01300000ce20783b */ /* 0x000ee20000004200 */
[----:B--2---:R-:W-:Y:S01]  /*67c0*/  MOV R191, R43 ;  /* 0x0000002b00bf7202 */ /* 0x004fe20000000f00 */
[----:B------:R-:W-:Y:S01]  /*67d0*/  IMAD.MOV.U32 R142, RZ, RZ, R101 ;  /* 0x000000ffff8e7224 */ /* 0x000fe200078e0065 */
[----:B------:R-:W-:Y:S01]  /*67e0*/  MOV R101, R104 ;  /* 0x0000006800657202 */ /* 0x000fe20000000f00 */
[----:B------:R-:W-:Y:S01]  /*67f0*/  IMAD.MOV.U32 R102, RZ, RZ, R105 ;  /* 0x000000ffff667224 */ /* 0x000fe200078e0069 */
[----:B------:R-:W-:Y:S01]  /*6800*/  MOV R159, R108 ;  /* 0x0000006c009f7202 */ /* 0x000fe20000000f00 */
[----:B------:R-:W-:Y:S01]  /*6810*/  IMAD.MOV.U32 R160, RZ, RZ, R133 ;  /* 0x000000ffffa07224 */ /* 0x000fe200078e0085 */
[----:B------:R-:W-:Y:S01]  /*6820*/  HMMA.16816.F32 R44, R4, R24, R168 ;  /* 0x00000018042c723c */ /* 0x000fe200000018a8 */
[----:B-1----:R-:W-:Y:S01]  /*6830*/  FFMA.FTZ R0, R186, c[0x0][0x23c], -R2 ;  /* 0x00008f00ba007a23 */ /* 0x002fe20000010802 */
[----:B------:R-:W-:Y:S01]  /*6840*/  MOV R104, R110 ;  /* 0x0000006e00687202 */ /* 0x000fe20000000f00 */
[----:B------:R-:W-:Y:S01]  /*6850*/  IMAD.MOV.U32 R105, RZ, RZ, R111 ;  /* 0x000000ffff697224 */ /* 0x000fe200078e006f */
[----:B------:R-:W-:Y:S01]  /*6860*/  LDSM.16.MT88.4 R24, [R205+0x15000] ;  /* 0x01500000cd18783b */ /* 0x000fe20000004200 */
[----:B------:R-:W1:Y:S01]  /*6870*/  MUFU.EX2 R185, R0 ;  /* 0x0000000000b97308 */ /* 0x000e620000000800 */
[----:B------:R-:W-:Y:S01]  /*6880*/  MOV R152, R122 ;  /* 0x0000007a00987202 */ /* 0x000fe20000000f00 */
[----:B------:R-:W-:Y:S01]  /*6890*/  IMAD.MOV.U32 R138, RZ, RZ, R123 ;  /* 0x000000ffff8a7224 */ /* 0x000fe200078e007b */
[----:B------:R-:W-:Y:S01]  /*68a0*/  F2FP.PACK_AB R4, R177, R135 ;  /* 0x00000087b104723e */ /* 0x000fe200000000ff */
[----:B------:R-:W-:Y:S01]  /*68b0*/  IMAD.MOV.U32 R179, RZ, RZ, R121 ;  /* 0x000000ffffb37224 */ /* 0x000fe200078e0079 */
[----:B------:R-:W-:Y:S01]  /*68c0*/  F2FP.PACK_AB R5, R191, R190 ;  /* 0x000000bebf05723e */ /* 0x000fe200000000ff */
[----:B------:R-:W-:Y:S01]  /*68d0*/  LDSM.16.MT88.4 R40, [R208+0x13000] ;  /* 0x01300000d028783b */ /* 0x000fe20000004200 */
[----:B------:R-:W-:Y:S01]  /*68e0*/  F2FP.PACK_AB R6, R176, R184 ;  /* 0x000000b8b006723e */ /* 0x000fe200000000ff */
[----:B------:R-:W-:Y:S01]  /*68f0*/  IMAD.MOV.U32 R133, RZ, RZ, R109 ;  /* 0x000000ffff857224 */ /* 0x000fe200078e006d */
[----:B------:R-:W-:-:S02]  /*6900*/  MOV R122, R211 ;  /* 0x000000d3007a7202 */ /* 0x000fc40000000f00 */
[----:B-1----:R-:W-:Y:S01]  /*6910*/  F2FP.PACK_AB R7, R185, R134 ;  /* 0x00000086b907723e */ /* 0x002fe200000000ff */
        /* <DEDUP_REMOVED lines=9> */
[----:B------:R1:W5:Y:S05]  /*69b0*/  LDL.LU R211, [R1+0x58] ;  /* 0x0000580001d37983 */ /* 0x00036a0000300800 */
[----:B------:R-:W-:Y:S01]  /*69c0*/  HMMA.16816.F32 R100, R4, R30, R100 ;  /* 0x0000001e0464723c */ /* 0x000fe20000001864 */
[----:B------:R-:W2:Y:S01]  /*69d0*/  LDSM.16.MT88.4 R28, [R207+0x13000] ;  /* 0x01300000cf1c783b */ /* 0x000ea20000004200 */
[----:B------:R-:W-:-:S06]  /*69e0*/  MOV R0, R122 ;  /* 0x0000007a00007202 */ /* 0x000fcc0000000f00 */
[----:B------:R-:W-:Y:S01]  /*69f0*/  HMMA.16816.F32 R140, R4, R36, R140 ;  /* 0x00000024048c723c */ /* 0x000fe2000000188c */
[----:B------:R-:W-:-:S07]  /*6a00*/  IMAD.MOV.U32 R186, RZ, RZ, R123 ;  /* 0x000000ffffba7224 */ /* 0x000fce00078e007b */
[C---:B------:R-:W-:Y:S08]  /*6a10*/  HMMA.16816.F32 R156, R4.reuse, R20, R244 ;  /* 0x00000014049c723c */ /* 0x040ff000000018f4 */
[C---:B----4-:R-:W-:Y:S08]  /*6a20*/  HMMA.16816.F32 R164, R4.reuse, R16, R116 ;  /* 0x0000001004a4723c */ /* 0x050ff00000001874 */
[C---:B------:R-:W-:Y:S01]  /*6a30*/  HMMA.16816.F32 R112, R4.reuse, R12, R240 ;  /* 0x0000000c0470723c */ /* 0x040fe200000018f0 */
[----:B------:R-:W-:Y:S01]  /*6a40*/  MOV R170, R108 ;  /* 0x0000006c00aa7202 */ /* 0x000fe20000000f00 */
[----:B------:R-:W-:Y:S01]  /*6a50*/  IMAD.MOV.U32 R169, RZ, RZ, R109 ;  /* 0x000000ffffa97224 */ /* 0x000fe200078e006d */
[----:B------:R-:W-:Y:S01]  /*6a60*/  MOV R168, R110 ;  /* 0x0000006e00a87202 */ /* 0x000fe20000000f00 */
[----:B------:R1:W5:Y:S04]  /*6a70*/  LDL.LU R210, [R1+0x54] ;  /* 0x0000540001d27983 */ /* 0x0003680000300800 */
[C---:B------:R-:W-:Y:S01]  /*6a80*/  HMMA.16816.F32 R36, R4.reuse, R38, R160 ;  /* 0x000000260424723c */ /* 0x040fe200000018a0 */
[----:B------:R1:W5:Y:S04]  /*6a90*/  LDL.LU R209, [R1+0x50] ;  /* 0x0000500001d17983 */ /* 0x0003680000300800 */
[----:B------:R1:W5:Y:S02]  /*6aa0*/  LDL.LU R204, [R1+0x4c] ;  /* 0x00004c0001cc7983 */ /* 0x0003640000300800 */
[----:B------:R-:W-:Y:S01]  /*6ab0*/  MOV R162, R104 ;  /* 0x0000006800a27202 */ /* 0x000fe20000000f00 */
[----:B------:R-:W-:Y:S01]  /*6ac0*/  IMAD.MOV.U32 R161, RZ, RZ, R105 ;  /* 0x000000ffffa17224 */ /* 0x000fe200078e0069 */
[----:B------:R-:W-:Y:S01]  /*6ad0*/  MOV R160, R106 ;  /* 0x0000006a00a07202 */ /* 0x000fe20000000f00 */
[C---:B---3--:R-:W-:Y:S08]  /*6ae0*/  HMMA.16816.F32 R120, R4.reuse, R32, R124 ;  /* 0x000000200478723c */ /* 0x048ff0000000187c */
[----:B------:R-:W-:Y:S01]  /*6af0*/  HMMA.16816.F32 R116, R4, R14, R196 ;  /* 0x0000000e0474723c */ /* 0x000fe200000018c4 */
[----:B------:R-:W-:Y:S01]  /*6b00*/  LDSM.16.MT88.4 R12, [R207+0x15000] ;  /* 0x01500000cf0c783b */ /* 0x000fe20000004200 */
[----:B------:R-:W-:-:S03]  /*6b10*/  IMAD.MOV.U32 R163, RZ, RZ, R133 ;  /* 0x000000ffffa37224 */ /* 0x000fc600078e0085 */
[----:B------:R1:W5:Y:S03]  /*6b20*/  LDL.LU R137, [R1+0x48] ;  /* 0x0000480001897983 */ /* 0x0003660000300800 */
[C---:B------:R-:W-:Y:S01]  /*6b30*/  HMMA.16816.F32 R104, R4.reuse, R22, R232 ;  /* 0x000000160468723c */ /* 0x040fe200000018e8 */
[----:B------:R-:W3:Y:S07]  /*6b40*/  LDSM.16.MT88.4 R20, [R206+0x15000] ;  /* 0x01500000ce14783b */ /* 0x000eee0000004200 */
[----:B------:R-:W-:Y:S01]  /*6b50*/  HMMA.16816.F32 R124, R4, R34, R248 ;  /* 0x00000022047c723c */ /* 0x000fe200000018f8 */
[----:B------:R-:W4:Y:S01]  /*6b60*/  LDSM.16.MT88.4 R32, [R205+0x17000] ;  /* 0x01700000cd20783b */ /* 0x000f220000004200 */
[----:B------:R-:W-:-:S03]  /*6b70*/  IMAD.MOV.U32 R133, RZ, RZ, R111 ;  /* 0x000000ffff857224 */ /* 0x000fc600078e006f */
[----:B------:R1:W5:Y:S03]  /*6b80*/  LDL.LU R136, [R1+0x44] ;  /* 0x0000440001887983 */ /* 0x0003660000300800 */
[C---:B------:R-:W-:Y:S01]  /*6b90*/  HMMA.16816.F32 R108, R4.reuse, R18, R200 ;  /* 0x00000012046c723c */ /* 0x040fe200000018c8 */
[----:B------:R-:W1:Y:S07]  /*6ba0*/  LDSM.16.MT88.4 R16, [R208+0x15000] ;  /* 0x01500000d010783b */ /* 0x000e6e0000004200 */
[C---:B--2---:R-:W-:Y:S08]  /*6bb0*/  HMMA.16816.F32 R248, R4.reuse, R28, R180 ;  /* 0x0000001c04f8723c */ /* 0x044ff000000018b4 */
[C---:B------:R-:W-:Y:S01]  /*6bc0*/  HMMA.16816.F32 R240, R4.reuse, R30, R172 ;  /* 0x0000001e04f0723c */ /* 0x040fe200000018ac */
[----:B------:R-:W2:Y:S07]  /*6bd0*/  LDSM.16.MT88.4 R28, [R206+0x17000] ;  /* 0x01700000ce1c783b */ /* 0x000eae0000004200 */
[C---:B------:R-:W-:Y:S07]  /*6be0*/  HMMA.16816.F32 R232, R4.reuse, R24, R144 ;  /* 0x0000001804e8723c */ /* 0x040fee0000001890 */
[----:B------:R-:W-:Y:S01]  /*6bf0*/  MOV R144, R0 ;  /* 0x0000000000907202 */ /* 0x000fe20000000f00 */
[----:B------:R-:W-:Y:S01]  /*6c00*/  HMMA.16816.F32 R196, R4, R26, R128 ;  /* 0x0000001a04c4723c */ /* 0x000fe20000001880 */
[----:B------:R-:W-:Y:S01]  /*6c10*/  FFMA.FTZ R0, R252, c[0x0][0x23c], -R8 ;  /* 0x00008f00fc007a23 */ /* 0x000fe20000010808 */
[----:B------:R-:W-:Y:S01]  /*6c20*/  MOV R24, R178 ;  /* 0x000000b200187202 */ /* 0x000fe20000000f00 */
[----:B------:R-:W-:Y:S01]  /*6c30*/  IMAD.MOV.U32 R25, RZ, RZ, R179 ;  /* 0x000000ffff197224 */ /* 0x000fe200078e00b3 */
[----:B------:R-:W-:Y:S01]  /*6c40*/  MOV R146, R184 ;  /* 0x000000b800927202 */ /* 0x000fe20000000f00 */
[----:B------:R-:W-:-:S02]  /*6c50*/  IMAD.MOV.U32 R145, RZ, RZ, R186 ;  /* 0x000000ffff917224 */ /* 0x000fc400078e00ba */
[----:B------:R-:W-:Y:S01]  /*6c60*/  MOV R131, R187 ;  /* 0x000000bb00837202 */ /* 0x000fe20000000f00 */
[----:B---3--:R-:W-:Y:S01]  /*6c70*/  HMMA.16816.F32 R200, R4, R20, R96 ;  /* 0x0000001404c8723c */ /* 0x008fe20000001860 */
[----:B------:R3:W-:Y:S01]  /*6c80*/  MUFU.EX2 R97, R0 ;  /* 0x0000000000617308 */ /* 0x0007e20000000800 */
[----:B------:R-:W-:Y:S01]  /*6c90*/  IMAD.MOV.U32 R147, RZ, RZ, R185 ;  /* 0x000000ffff937224 */ /* 0x000fe200078e00b9 */
[----:B------:R-:W-:Y:S01]  /*6ca0*/  MOV R27, R145 ;  /* 0x00000091001b7202 */ /* 0x000fe20000000f00 */
[----:B------:R-:W-:-:S03]  /*6cb0*/  IMAD.MOV.U32 R26, RZ, RZ, R144 ;  /* 0x000000ffff1a7224 */ /* 0x000fc600078e0090 */
[----:B------:R-:W-:Y:S01]  /*6cc0*/  MOV R128, R147 ;  /* 0x0000009300807202 */ /* 0x000fe20000000f00 */
[----:B----4-:R-:W-:Y:S01]  /*6cd0*/  HMMA.16816.F32 R172, R4, R32, R56 ;  /* 0x0000002004ac723c */ /* 0x010fe20000001838 */
[----:B------:R-:W-:Y:S02]  /*6ce0*/  IMAD.MOV.U32 R98, RZ, RZ, R27 ;  /* 0x000000ffff627224 */ /* 0x000fe400078e001b */
[----:B------:R-:W-:-:S05]  /*6cf0*/  MOV R99, R128 ;  /* 0x0000008000637202 */ /* 0x000fca0000000f00 */
[C---:B------:R-:W-:Y:S01]  /*6d00*/  HMMA.16816.F32 R244, R4.reuse, R42, R192 ;  /* 0x0000002a04f4723c */ /* 0x040fe200000018c0 */
[----:B---3--:R-:W-:Y:S02]  /*6d10*/  FFMA.FTZ R0, R131, c[0x0][0x23c], -R8 ;  /* 0x00008f0083007a23 */ /* 0x008fe40000010808 */
[----:B------:R-:W-:Y:S02]  /*6d20*/  IMAD.MOV.U32 R131, RZ, RZ, R146 ;  /* 0x000000ffff837224 */ /* 0x000fe400078e0092 */
[----:B------:R3:W4:Y:S01]  /*6d30*/  MUFU.EX2 R56, R0 ;  /* 0x0000000000387308 */ /* 0x0007220000000800 */
[----:B------:R-:W-:Y:S01]  /*6d40*/  LDSM.16.MT88.4 R144, [R205+0x11800] ;  /* 0x01180000cd90783b */ /* 0x000fe20000004200 */
[----:B------:R-:W-:Y:S01]  /*6d50*/  MOV R42, R176 ;  /* 0x000000b0002a7202 */ /* 0x000fe20000000f00 */
[----:B------:R-:W-:Y:S01]  /*6d60*/  IMAD.MOV.U32 R43, RZ, RZ, R177 ;  /* 0x000000ffff2b7224 */ /* 0x000fe200078e00b1 */
[C---:B------:R-:W-:Y:S01]  /*6d70*/  HMMA.16816.F32 R192, R4.reuse, R22, R88 ;  /* 0x0000001604c0723c */ /* 0x040fe20000001858 */
[----:B------:R-:W2:Y:S02]  /*6d80*/  LDSM.16.MT88.4 R20, [R208+0x17000] ;  /* 0x01700000d014783b */ /* 0x000ea40000004200 */
[----:B------:R-:W-:Y:S01]  /*6d90*/  IMAD.MOV.U32 R129, RZ, RZ, R42 ;  /* 0x000000ffff817224 */ /* 0x000fe200078e002a */
[----:B------:R-:W-:Y:S01]  /*6da0*/  MOV R130, R43 ;  /* 0x0000002b00827202 */ /* 0x000fe20000000f00 */
[----:B------:R-:W-:Y:S01]  /*6db0*/  IMAD.MOV.U32 R42, RZ, RZ, R168 ;  /* 0x000000ffff2a7224 */ /* 0x000fe200078e00a8 */
[----:B------:R-:W-:Y:S01]  /*6dc0*/  MOV R43, R169 ;  /* 0x000000a9002b7202 */ /* 0x000fe20000000f00 */
[----:B------:R-:W-:Y:S01]  /*6dd0*/  IMAD.MOV.U32 R168, RZ, RZ, R160 ;  /* 0x000000ffffa87224 */ /* 0x000fe200078e00a0 */
[----:B------:R-:W-:Y:S01]  /*6de0*/  HMMA.16816.F32 R180, R4, R12, R68 ;  /* 0x0000000c04b4723c */ /* 0x000fe20000001844 */
[----:B------:R-:W-:Y:S01]  /*6df0*/  IMAD.MOV.U32 R160, RZ, RZ, R139 ;  /* 0x000000ffffa07224 */ /* 0x000fe200078e008b */
[----:B------:R-:W-:Y:S01]  /*6e00*/  MOV R169, R161 ;  /* 0x000000a100a97202 */ /* 0x000fe20000000f00 */
[----:B------:R-:W-:Y:S01]  /*6e10*/  IMAD.MOV.U32 R90, RZ, RZ, R135 ;  /* 0x000000ffff5a7224 */ /* 0x000fe200078e0087 */
[----:B------:R-:W-:Y:S01]  /*6e20*/  MOV R161, R138 ;  /* 0x0000008a00a17202 */ /* 0x000fe20000000f00 */
[----:B---3--:R-:W-:-:S02]  /*6e30*/  FFMA.FTZ R0, R24, c[0x0][0x23c], -R8 ;  /* 0x00008f0018007a23 */ /* 0x008fc40000010808 */
[----:B------:R-:W-:Y:S01]  /*6e40*/  IMAD.MOV.U32 R128, RZ, RZ, R129 ;  /* 0x000000ffff807224 */ /* 0x000fe200078e0081 */
[C---:B------:R-:W-:Y:S01]  /*6e50*/  HMMA.16816.F32 R176, R4.reuse, R14, R64 ;  /* 0x0000000e04b0723c */ /* 0x040fe20000001840 */
[----:B------:R-:W3:Y:S01]  /*6e60*/  LDSM.16.MT88.4 R12, [R207+0x17000] ;  /* 0x01700000cf0c783b */ /* 0x000ee20000004200 */
[----:B------:R4:W-:Y:S01]  /*6e70*/  MUFU.EX2 R252, R0 ;  /* 0x0000000000fc7308 */ /* 0x0009e20000000800 */
[----:B------:R-:W-:Y:S01]  /*6e80*/  MOV R129, R130 ;  /* 0x0000008200817202 */ /* 0x000fe20000000f00 */
[----:B------:R-:W-:Y:S01]  /*6e90*/  IMAD.MOV.U32 R68, RZ, RZ, R160 ;  /* 0x000000ffff447224 */ /* 0x000fe200078e00a0 */
[----:B------:R-:W-:Y:S02]  /*6ea0*/  MOV R71, R169 ;  /* 0x000000a900477202 */ /* 0x000fe40000000f00 */
[----:B------:R-:W-:Y:S01]  /*6eb0*/  IMAD.MOV.U32 R67, RZ, RZ, R42 ;  /* 0x000000ffff437224 */ /* 0x000fe200078e002a */
[C---:B------:R-:W-:Y:S07]  /*6ec0*/  HMMA.16816.F32 R236, R4.reuse, R40, R236 ;  /* 0x0000002804ec723c */ /* 0x040fee00000018ec */
        /* <DEDUP_REMOVED lines=23> */
[----:B------:R-:W2:Y:S01]  /*7040*/  LDSM.16.MT88.4 R40, [R205+0x13800] ;  /* 0x01380000cd28783b */ /* 0x000ea20000004200 */
[----:B-1----:R-:W-:Y:S01]  /*7050*/  FFMA.FTZ R0, R9, c[0x0][0x23c], -R2 ;  /* 0x00008f0009007a23 */ /* 0x002fe20000010802 */
[----:B------:R-:W-:Y:S01]  /*7060*/  MOV R96, R25 ;  /* 0x0000001900607202 */ /* 0x000fe20000000f00 */
[C---:B------:R-:W-:Y:S01]  /*7070*/  HMMA.16816.F32 R28, R4.reuse, R30, R48 ;  /* 0x0000001e041c723c */ /* 0x040fe20000001830 */
[----:B------:R-:W1:Y:S01]  /*7080*/  LDSM.16.MT88.4 R48, [R206+0x13800] ;  /* 0x01380000ce30783b */ /* 0x000e620000004200 */
[----:B------:R4:W-:Y:S01]  /*7090*/  MUFU.EX2 R138, R0 ;  /* 0x00000000008a7308 */ /* 0x0009e20000000800 */
[----:B------:R-:W-:Y:S01]  /*70a0*/  MOV R82, R163 ;  /* 0x000000a300527202 */ /* 0x000fe20000000f00 */
[----:B------:R-:W-:Y:S01]  /*70b0*/  IMAD.MOV.U32 R83, RZ, RZ, R152 ;  /* 0x000000ffff537224 */ /* 0x000fe200078e0098 */
[----:B------:R-:W-:Y:S01]  /*70c0*/  MOV R80, R161 ;  /* 0x000000a100507202 */ /* 0x000fe20000000f00 */
[----:B------:R-:W-:Y:S01]  /*70d0*/  IMAD.MOV.U32 R81, RZ, RZ, R162 ;  /* 0x000000ffff517224 */ /* 0x000fe200078e00a2 */
[----:B------:R-:W-:Y:S01]  /*70e0*/  MOV R91, R153 ;  /* 0x00000099005b7202 */ /* 0x000fe20000000f00 */
[C---:B------:R-:W-:Y:S01]  /*70f0*/  HMMA.16816.F32 R8, R4.reuse, R20, R44 ;  /* 0x000000140408723c */ /* 0x040fe2000000182c */
[----:B------:R-:W-:Y:S01]  /*7100*/  IMAD.MOV.U32 R76, RZ, RZ, R168 ;  /* 0x000000ffff4c7224 */ /* 0x000fe200078e00a8 */
[----:B------:R-:W-:Y:S01]  /*7110*/  LDSM.16.MT88.4 R160, [R208+0x11800] ;  /* 0x01180000d0a0783b */ /* 0x000fe20000004200 */
[----:B------:R-:W-:Y:S01]  /*7120*/  IMAD.MOV.U32 R88, RZ, RZ, R154 ;  /* 0x000000ffff587224 */ /* 0x000fe200078e009a */
[----:B------:R-:W-:Y:S01]  /*7130*/  MOV R89, R155 ;  /* 0x0000009b00597202 */ /* 0x000fe20000000f00 */
[----:B------:R-:W-:Y:S01]  /*7140*/  IMAD.MOV.U32 R70, RZ, RZ, R170 ;  /* 0x000000ffff467224 */ /* 0x000fe200078e00aa */
[----:B------:R-:W-:Y:S01]  /*7150*/  MOV R69, R171 ;  /* 0x000000ab00457202 */ /* 0x000fe20000000f00 */
[----:B------:R-:W-:Y:S01]  /*7160*/  LDSM.16.MT88.4 R152, [R206+0x11800] ;  /* 0x01180000ce98783b */ /* 0x000fe20000004200 */
[----:B------:R-:W-:Y:S01]  /*7170*/  HMMA.16816.F32 R32, R4, R34, R60 ;  /* 0x000000220420723c */ /* 0x000fe2000000183c */
[----:B----4-:R-:W-:-:S02]  /*7180*/  FFMA.FTZ R0, R26, c[0x0][0x23c], -R2 ;  /* 0x00008f001a007a23 */ /* 0x010fc40000010802 */
[----:B------:R-:W-:Y:S02]  /*7190*/  LDSM.16.MT88.4 R168, [R207+0x11800] ;  /* 0x01180000cfa8783b */ /* 0x000fe40000004200 */
[----:B------:R4:W1:Y:S02]  /*71a0*/  MUFU.EX2 R135, R0 ;  /* 0x0000000000877308 */ /* 0x0008640000000800 */
[----:B------:R-:W-:Y:S01]  /*71b0*/  IMAD.MOV.U32 R61, RZ, RZ, R82 ;  /* 0x000000ffff3d7224 */ /* 0x000fe200078e0052 */
[C---:B------:R-:W-:Y:S01]  /*71c0*/  HMMA.16816.F32 R24, R4.reuse, R22, R72 ;  /* 0x000000160418723c */ /* 0x040fe20000001848 */
[----:B------:R-:W-:Y:S01]  /*71d0*/  MOV R60, R83 ;  /* 0x00000053003c7202 */ /* 0x000fe20000000f00 */
[----:B------:R-:W-:Y:S01]  /*71e0*/  IMAD.MOV.U32 R63, RZ, RZ, R80 ;  /* 0x000000ffff3f7224 */ /* 0x000fe200078e0050 */
[----:B------:R-:W-:Y:S01]  /*71f0*/  MOV R62, R81 ;  /* 0x00000051003e7202 */ /* 0x000fe20000000f00 */
[----:B------:R-:W-:Y:S04]  /*7200*/  LDSM.16.MT88.4 R72, [R205+0x15800] ;  /* 0x01580000cd48783b */ /* 0x000fe80000004200 */
[----:B---3--:R-:W-:Y:S01]  /*7210*/  HMMA.16816.F32 R20, R4, R12, R92 ;  /* 0x0000000c0414723c */ /* 0x008fe2000000185c */
[----:B------:R-:W-:Y:S01]  /*7220*/  LDSM.16.MT88.4 R80, [R206+0x15800] ;  /* 0x01580000ce50783b */ /* 0x000fe20000004200 */
[--C-:B----4-:R-:W-:Y:S01]  /*7230*/  FFMA.FTZ R0, R98, c[0x0][0x23c], -R2.reuse ;  /* 0x00008f0062007a23 */ /* 0x110fe20000010802 */
[----:B------:R-:W-:Y:S01]  /*7240*/  MOV R98, R99 ;  /* 0x0000006300627202 */ /* 0x000fe20000000f00 */
[----:B------:R-:W-:-:S04]  /*7250*/  FFMA.FTZ R2, R67, c[0x0][0x23c], -R2 ;  /* 0x00008f0043027a23 */ /* 0x000fc80000010802 */
[----:B------:R-:W-:Y:S01]  /*7260*/  HMMA.16816.F32 R12, R4, R14, R84 ;  /* 0x0000000e040c723c */ /* 0x000fe20000001854 */
[----:B------:R-:W3:Y:S01]  /*7270*/  LDSM.16.MT88.4 R64, [R207+0x13800] ;  /* 0x01380000cf40783b */ /* 0x000ee20000004200 */
[----:B------:R-:W-:Y:S01]  /*7280*/  IMAD.MOV.U32 R99, RZ, RZ, R128 ;  /* 0x000000ffff637224 */ /* 0x000fe200078e0080 */
[----:B------:R-:W-:Y:S01]  /*7290*/  MOV R128, R129 ;  /* 0x0000008100807202 */ /* 0x000fe20000000f00 */
[----:B------:R-:W-:Y:S01]  /*72a0*/  IMAD.MOV.U32 R129, RZ, RZ, R130 ;  /* 0x000000ffff817224 */ /* 0x000fe200078e0082 */
[----:B------:R-:W-:Y:S01]  /*72b0*/  MOV R130, R134 ;  /* 0x0000008600827202 */ /* 0x000fe20000000f00 */
        /* <DEDUP_REMOVED lines=8> */
[----:B------:R-:W2:Y:S01]  /*7340*/  LDSM.16.MT88.4 R56, [R208+0x13800] ;  /* 0x01380000d038783b */ /* 0x000ea20000004200 */
[----:B------:R-:W-:Y:S01]  /*7350*/  F2FP.PACK_AB R128, R4, R5 ;  /* 0x000000050480723e */ /* 0x000fe200000000ff */
[----:B------:R-:W-:Y:S01]  /*7360*/  IMAD.MOV.U32 R93, RZ, RZ, R90 ;  /* 0x000000ffff5d7224 */ /* 0x000fe200078e005a */
[----:B-1----:R-:W-:Y:S01]  /*7370*/  F2FP.PACK_AB R129, R135, R138 ;  /* 0x0000008a8781723e */ /* 0x002fe200000000ff */
[----:B------:R-:W-:Y:S01]  /*7380*/  IMAD.MOV.U32 R6, RZ, RZ, R98 ;  /* 0x000000ffff067224 */ /* 0x000fe200078e0062 */
[----:B------:R-:W-:-:S02]  /*7390*/  F2FP.PACK_AB R130, R139, R252 ;  /* 0x000000fc8b82723e */ /* 0x000fc400000000ff */
[----:B------:R-:W-:Y:S01]  /*73a0*/  MOV R92, R91 ;  /* 0x0000005b005c7202 */ /* 0x000fe20000000f00 */
[----:B----4-:R-:W-:Y:S01]  /*73b0*/  IMAD.MOV.U32 R0, RZ, RZ, R133 ;  /* 0x000000ffff007224 */ /* 0x010fe200078e0085 */
[----:B------:R-:W-:Y:S01]  /*73c0*/  MOV R94, R89 ;  /* 0x00000059005e7202 */ /* 0x000fe20000000f00 */
[----:B------:R-:W1:Y:S01]  /*73d0*/  MUFU.EX2 R133, R2 ;  /* 0x0000000200857308 */ /* 0x000e620000000800 */
[----:B------:R-:W-:Y:S01]  /*73e0*/  MOV R7, R99 ;  /* 0x0000006300077202 */ /* 0x000fe20000000f00 */
[----:B------:R-:W4:Y:S01]  /*73f0*/  LDSM.16.MT88.4 R88, [R208+0x15800] ;  /* 0x01580000d058783b */ /* 0x000f220000004200 */
[----:B-1----:R-:W-:Y:S02]  /*7400*/  F2FP.PACK_AB R131, R133, R134 ;  /* 0x000000868583723e */ /* 0x002fe400000000ff */
[----:B------:R-:W-:Y:S02]  /*7410*/  MOV R2, R96 ;  /* 0x0000006000027202 */ /* 0x000fe40000000f00 */
[----:B------:R-:W1:Y:S03]  /*7420*/  LDSM.16.MT88.4 R96, [R207+0x15800] ;  /* 0x01580000cf60783b */ /* 0x000e660000004200 */
[C---:B------:R-:W-:Y:S08]  /*7430*/  HMMA.16816.F32 R140, R128.reuse, R144, R140 ;  /* 0x00000090808c723c */ /* 0x040ff0000000188c */
[C---:B------:R-:W-:Y:S08]  /*7440*/  HMMA.16816.F32 R144, R128.reuse, R146, R36 ;  /* 0x000000928090723c */ /* 0x040ff00000001824 */
[C---:B--2---:R-:W-:Y:S01]  /*7450*/  HMMA.16816.F32 R36, R128.reuse, R40, R112 ;  /* 0x000000288024723c */ /* 0x044fe20000001870 */
[----:B------:R-:W-:Y:S07]  /*7460*/  LDSM.16.MT88.4 R112, [R206+0x17800] ;  /* 0x01780000ce70783b */ /* 0x000fee0000004200 */
[C---:B------:R-:W-:Y:S01]  /*7470*/  HMMA.16816.F32 R44, R128.reuse, R48, R120 ;  /* 0x00000030802c723c */ /* 0x040fe20000001878 */
[----:B------:R-:W-:Y:S07]  /*7480*/  LDSM.16.MT88.4 R120, [R208+0x17800] ;  /* 0x01780000d078783b */ /* 0x000fee0000004200 */
[C---:B------:R-:W-:Y:S07]  /*7490*/  HMMA.16816.F32 R40, R128.reuse, R42, R116 ;  /* 0x0000002a8028723c */ /* 0x040fee0000001874 */
[----:B------:R-:W-:Y:S01]  /*74a0*/  IMAD.MOV.U32 R118, RZ, RZ, R60 ;  /* 0x000000ffff767224 */ /* 0x000fe200078e003c */
[----:B------:R-:W-:Y:S01]  /*74b0*/  HMMA.16816.F32 R48, R128, R50, R124 ;  /* 0x000000328030723c */ /* 0x000fe2000000187c */
[----:B------:R-:W-:-:S02]  /*74c0*/  MOV R119, R61 ;  /* 0x0000003d00777202 */ /* 0x000fc40000000f00 */
[----:B------:R-:W-:Y:S02]  /*74d0*/  MOV R117, R95 ;  /* 0x0000005f00757202 */ /* 0x000fe40000000f00 */
[----:B------:R-:W-:Y:S02]  /*74e0*/  MOV R116, R94 ;  /* 0x0000005e00747202 */ /* 0x000fe40000000f00 */
[----:B------:R-:W-:Y:S01]  /*74f0*/  MOV R125, R62 ;  /* 0x0000003e007d7202 */ /* 0x000fe20000000f00 */
[----:B------:R-:W-:Y:S01]  /*7500*/  IMAD.MOV.U32 R124, RZ, RZ, R63 ;  /* 0x000000ffff7c7224 */ /* 0x000fe200078e003f */
[----:B------:R-:W-:Y:S01]  /*7510*/  MOV R127, R2 ;  /* 0x00000002007f7202 */ /* 0x000fe20000000f00 */
[----:B---3--:R-:W-:Y:S01]  /*7520*/  HMMA.16816.F32 R60, R128, R64, R248 ;  /* 0x00000040803c723c */ /* 0x008fe200000018f8 */
[----:B------:R-:W-:Y:S01]  /*7530*/  MOV R2, R92 ;  /* 0x0000005c00027202 */ /* 0x000fe20000000f00 */
[----:B------:R-:W-:-:S05]  /*7540*/  IMAD.MOV.U32 R126, RZ, RZ, R93 ;  /* 0x000000ffff7e7224 */ /* 0x000fca00078e005d */
[----:B------:R-:W-:Y:S01]  /*7550*/  MOV R249, R69 ;  /* 0x0000004500f97202 */ /* 0x000fe20000000f00 */
        /* <DEDUP_REMOVED lines=9> */
[----:B------:R-:W-:Y:S02]  /*75f0*/  FADD.FTZ R0, R0, R241 ;  /* 0x000000f100007221 */ /* 0x000fe40000010000 */
[----:B------:R-:W-:Y:S02]  /*7600*/  FADD.FTZ R2, R2, R240 ;  /* 0x000000f002027221 */ /* 0x000fe40000010000 */
[----:B------:R-:W-:Y:S01]  /*7610*/  FADD.FTZ R0, R243, R0 ;  /* 0x00000000f3007221 */ /* 0x000fe20000010000 */
[----:B------:R-:W-:Y:S01]  /*7620*/  MOV R237, R6 ;  /* 0x0000000600ed7202 */ /* 0x000fe20000000f00 */
[----:B------:R-:W-:Y:S01]  /*7630*/  FADD.FTZ R2, R242, R2 ;  /* 0x00000002f2027221 */ /* 0x000fe20000010000 */
[----:B------:R-:W-:Y:S01]  /*7640*/  HMMA.16816.F32 R56, R128, R58, R244 ;  /* 0x0000003a8038723c */ /* 0x000fe200000018f4 */
[----:B------:R-:W-:Y:S01]  /*7650*/  FADD.FTZ R0, R117, R0 ;  /* 0x0000000075007221 */ /* 0x000fe20000010000 */
[----:B------:R-:W-:Y:S01]  /*7660*/  MOV R236, R7 ;  /* 0x0000000700ec7202 */ /* 0x000fe20000000f00 */
[----:B------:R-:W-:Y:S01]  /*7670*/  FADD.FTZ R2, R116, R2 ;  /* 0x0000000274027221 */ /* 0x000fe20000010000 */
[----:B------:R-:W-:Y:S01]  /*7680*/  MOV R239, R4 ;  /* 0x0000000400ef7202 */ /* 0x000fe20000000f00 */
[----:B------:R-:W-:-:S02]  /*7690*/  FADD.FTZ R0, R119, R0 ;  /* 0x0000000077007221 */ /* 0x000fc40000010000 */
[----:B------:R-:W-:Y:S01]  /*76a0*/  FADD.FTZ R2, R118, R2 ;  /* 0x0000000276027221 */ /* 0x000fe20000010000 */
[----:B------:R-:W-:Y:S01]  /*76b0*/  MOV R245, R86 ;  /* 0x0000005600f57202 */ /* 0x000fe20000000f00 */
[----:B------:R-:W-:Y:S01]  /*76c0*/  FADD.FTZ R0, R249, R0 ;  /* 0x00000000f9007221 */ /* 0x000fe20000010000 */
[----:B------:R-:W-:Y:S01]  /*76d0*/  MOV R246, R85 ;  /* 0x0000005500f67202 */ /* 0x000fe20000000f00 */
[----:B------:R-:W-:Y:S01]  /*76e0*/  FADD.FTZ R2, R248, R2 ;  /* 0x00000002f8027221 */ /* 0x000fe20000010000 */
[----:B------:R-:W-:Y:S01]  /*76f0*/  HMMA.16816.F32 R156, R128, R160, R156 ;  /* 0x000000a0809c723c */ /* 0x000fe2000000189c */
[----:B------:R-:W-:Y:S02]  /*7700*/  FADD.FTZ R0, R251, R0 ;  /* 0x00000000fb007221 */ /* 0x000fe40000010000 */
[----:B------:R-:W-:Y:S02]  /*7710*/  FADD.FTZ R2, R250, R2 ;  /* 0x00000002fa027221 */ /* 0x000fe40000010000 */
[----:B------:R-:W-:-:S02]  /*7720*/  FADD.FTZ R0, R125, R0 ;  /* 0x000000007d007221 */ /* 0x000fc40000010000 */
[----:B------:R-:W-:Y:S01]  /*7730*/  FADD.FTZ R2, R124, R2 ;  /* 0x000000027c027221 */ /* 0x000fe20000010000 */
[C---:B------:R-:W-:Y:S01]  /*7740*/  HMMA.16816.F32 R160, R128.reuse, R162, R104 ;  /* 0x000000a280a0723c */ /* 0x040fe20000001868 */
[----:B------:R-:W-:Y:S01]  /*7750*/  FADD.FTZ R0, R127, R0 ;  /* 0x000000007f007221 */ /* 0x000fe20000010000 */
[----:B------:R-:W2:Y:S01]  /*7760*/  LDSM.16.MT88.4 R104, [R205+0x17800] ;  /* 0x01780000cd68783b */ /* 0x000ea20000004200 */
[----:B------:R-:W-:Y:S02]  /*7770*/  IMAD.MOV.U32 R244, RZ, RZ, R87 ;  /* 0x000000fffff47224 */ /* 0x000fe400078e0057 */
[----:B------:R-:W-:Y:S02]  /*7780*/  FADD.FTZ R2, R126, R2 ;  /* 0x000000027e027221 */ /* 0x000fe40000010000 */
[----:B------:R-:W-:Y:S01]  /*7790*/  IMAD.MOV.U32 R247, RZ, RZ, R84 ;  /* 0x000000fffff77224 */ /* 0x000fe200078e0054 */
[----:B------:R-:W-:Y:S01]  /*77a0*/  HMMA.16816.F32 R148, R128, R152, R148 ;  /* 0x000000988094723c */ /* 0x000fe20000001894 */
[----:B------:R-:W-:-:S02]  /*77b0*/  FADD.FTZ R0, R245, R0 ;  /* 0x00000000f5007221 */ /* 0x000fc40000010000 */
[----:B------:R-:W-:Y:S02]  /*77c0*/  FADD.FTZ R2, R244, R2 ;  /* 0x00000002f4027221 */ /* 0x000fe40000010000 */
[----:B------:R-:W-:Y:S02]  /*77d0*/  FADD.FTZ R0, R247, R0 ;  /* 0x00000000f7007221 */ /* 0x000fe40000010000 */
[----:B------:R-:W-:Y:S01]  /*77e0*/  IMAD.MOV.U32 R238, RZ, RZ, R5 ;  /* 0x000000ffffee7224 */ /* 0x000fe200078e0005 */
[----:B------:R-:W-:Y:S01]  /*77f0*/  HMMA.16816.F32 R164, R128, R168, R164 ;  /* 0x000000a880a4723c */ /* 0x000fe200000018a4 */
[----:B------:R-:W-:Y:S01]  /*7800*/  FADD.FTZ R2, R246, R2 ;  /* 0x00000002f6027221 */ /* 0x000fe20000010000 */
[----:B------:R-:W3:Y:S01]  /*7810*/  LDSM.16.MT88.4 R4, [R207+0x17800] ;  /* 0x01780000cf04783b */ /* 0x000ee20000004200 */
        /* <DEDUP_REMOVED lines=12> */
[----:B------:R1:W-:Y:S01]  /*78e0*/  STL [R1+0x4], R0 ;  /* 0x0000040001007387 */ /* 0x0003e20000100800 */
[C---:B------:R-:W-:Y:S03]  /*78f0*/  HMMA.16816.F32 R68, R128.reuse, R72, R232 ;  /* 0x000000488044723c */ /* 0x040fe600000018e8 */
[----:B------:R2:W-:Y:S05]  /*7900*/  STL [R1], R2 ;  /* 0x0000000201007387 */ /* 0x0005ea0000100800 */
[C---:B------:R-:W-:Y:S08]  /*7910*/  HMMA.16816.F32 R76, R128.reuse, R80, R200 ;  /* 0x00000050804c723c */ /* 0x040ff000000018c8 */
[C---:B----4-:R-:W-:Y:S08]  /*7920*/  HMMA.16816.F32 R84, R128.reuse, R88, R188 ;  /* 0x000000588054723c */ /* 0x050ff000000018bc */
[C---:B-1----:R-:W-:Y:S08]  /*7930*/  HMMA.16816.F32 R92, R128.reuse, R96, R180 ;  /* 0x00000060805c723c */ /* 0x042ff000000018b4 */
        /* <DEDUP_REMOVED lines=10> */
[C---:B---3--:R-:W-:Y:S08]  /*79e0*/  HMMA.16816.F32 R124, R128.reuse, R4, R20 ;  /* 0x00000004807c723c */ /* 0x048ff00000001814 */
[----:B------:R-:W-:Y:S01]  /*79f0*/  HMMA.16816.F32 R128, R128, R6, R12 ;  /* 0x000000068080723c */ /* 0x000fe2000000180c */
[----:B------:R-:W-:Y:S07]  /*7a00*/  @!P0 BRA `(.L_x_829) ;  /* 0x0000454000008947 */ /* 0x000fee0003800000 */
[----:B------:R-:W2:Y:S01]  /*7a10*/  LDL.64 R246, [R1+0x8] ;  /* 0x0000080001f67983 */ /* 0x000ea20000100a00 */
[----:B------:R-:W-:Y:S01]  /*7a20*/  IMAD.U32 R6, RZ, RZ, UR21 ;  /* 0x00000015ff067e24 */ /* 0x000fe2000f8e00ff */
[----:B------:R-:W-:Y:S01]  /*7a30*/  ULDC.64 UR4, c[0x0][0x1a0] ;  /* 0x0000680000047ab9 */ /* 0x000fe20000000a00 */
[----:B------:R-:W-:Y:S01]  /*7a40*/  IMAD.U32 R4, RZ, RZ, UR21 ;  /* 0x00000015ff047e24 */ /* 0x000fe2000f8e00ff */
[----:B------:R-:W3:Y:S01]  /*7a50*/  LDL R238, [R1+0x18] ;  /* 0x0000180001ee7983 */ /* 0x000ee20000100800 */
[----:B------:R-:W-:Y:S01]  /*7a60*/  IMAD.U32 R2, RZ, RZ, UR22 ;  /* 0x00000016ff027e24 */ /* 0x000fe2000f8e00ff */
[----:B------:R-:W-:Y:S01]  /*7a70*/  ULEA.HI.SX32 UR12, UR8, 0xfffffffe, 0x1a ;  /* 0xfffffffe080c7891 */ /* 0x000fe2000f8fd23f */
[----:B------:R-:W-:Y:S01]  /*7a80*/  IMAD.U32 R0, RZ, RZ, UR26 ;  /* 0x0000001aff007e24 */ /* 0x000fe2000f8e00ff */
[----:B------:R-:W4:Y:S01]  /*7a90*/  LDL R237, [R1+0x1c] ;  /* 0x00001c0001ed7983 */ /* 0x000f220000100800 */
[----:B------:R-:W-:Y:S01]  /*7aa0*/  IMAD.MOV.U32 R134, RZ, RZ, R3 ;  /* 0x000000ffff867224 */ /* 0x000fe200078e0003 */
[----:B------:R-:W-:Y:S01]  /*7ab0*/  UMOV UR15, URZ ;  /* 0x0000003f000f7c82 */ /* 0x000fe20008000000 */
[----:B------:R-:W-:Y:S01]  /*7ac0*/  IMAD.MOV.U32 R133, RZ, RZ, R132 ;  /* 0x000000ffff857224 */ /* 0x000fe200078e0084 */
[----:B------:R-:W3:Y:S01]  /*7ad0*/  LDL R239, [R1+0x30] ;  /* 0x0000300001ef7983 */ /* 0x000ee20000100800 */
[--C-:B-----5:R-:W-:Y:S01]  /*7ae0*/  SHF.R.S32.HI R233, RZ, 0x1f, R136.reuse ;  /* 0x0000001fffe97819 */ /* 0x120fe20000011488 */
[----:B------:R-:W-:Y:S01]  /*7af0*/  IMAD.MOV.U32 R232, RZ, RZ, R136 ;  /* 0x000000ffffe87224 */ /* 0x000fe200078e0088 */
[----:B------:R-:W-:-:S02]  /*7b00*/  ULEA.HI.SX32 UR8, UR8, 0xfffffffd, 0x1a ;  /* 0xfffffffd08087891 */ /* 0x000fc4000f8fd23f */
[----:B------:R-:W-:Y:S01]  /*7b10*/  USHF.L.U32 UR14, UR4, 0x4, URZ ;  /* 0x00000004040e7899 */ /* 0x000fe2000800063f */
[----:B--2---:R-:W-:-:S04]  /*7b20*/  IMAD.WIDE.U32 R6, R6, c[0x0][0x1b0], R246 ;  /* 0x00006c0006067a25 */ /* 0x004fc800078e00f6 */
[----:B------:R-:W-:Y:S01]  /*7b30*/  IMAD.WIDE.U32 R4, R4, c[0x0][0x1b8], R246 ;  /* 0x00006e0004047a25 */ /* 0x000fe200078e00f6 */
[----:B------:R-:W-:-:S04]  /*7b40*/  IADD3 R242, P1, R6, UR24, RZ ;  /* 0x0000001806f27c10 */ /* 0x000fc8000ff3e0ff */
[----:B------:R-:W-:Y:S02]  /*7b50*/  IADD3 R240, P0, R4, UR28, RZ ;  /* 0x0000001c04f07c10 */ /* 0x000fe4000ff1e0ff */
[----:B------:R-:W-:Y:S01]  /*7b60*/  IADD3.X R2, R2, UR11, R7, P1, !PT ;  /* 0x0000000b02027c10 */ /* 0x000fe20008ffe407 */
[----:B------:R-:W-:Y:S01]  /*7b70*/  USHF.L.U64.HI UR11, UR4, 0x4, UR5 ;  /* 0x00000004040b7899 */ /* 0x000fe20008010205 */
[----:B------:R-:W-:Y:S02]  /*7b80*/  IADD3.X R4, R0, UR7, R5, P0, !PT ;  /* 0x0000000700047c10 */ /* 0x000fe400087fe405 */
[----:B------:R-:W-:Y:S02]  /*7b90*/  LEA R243, P1, R242, c[0x0][0x168], 0x1 ;  /* 0x00005a00f2f37a11 */ /* 0x000fe400078208ff */
[----:B------:R-:W-:Y:S02]  /*7ba0*/  LEA R241, P0, R240, c[0x0][0x170], 0x1 ;  /* 0x00005c00f0f17a11 */ /* 0x000fe400078008ff */
[----:B------:R-:W-:-:S02]  /*7bb0*/  LEA.HI.X R242, R242, c[0x0][0x16c], R2, 0x1, P1 ;  /* 0x00005b00f2f27a11 */ /* 0x000fc400008f0c02 */
[----:B------:R-:W-:Y:S02]  /*7bc0*/  LEA.HI.X R240, R240, c[0x0][0x174], R4, 0x1, P0 ;  /* 0x00005d00f0f07a11 */ /* 0x000fe400000f0c04 */
[----:B---3--:R-:W-:Y:S02]  /*7bd0*/  ISETP.GE.AND P4, PT, R238, c[0x0][0x220], PT ;  /* 0x00008800ee007a0c */ /* 0x008fe40003f86270 */
[C---:B------:R-:W-:Y:S02]  /*7be0*/  IADD3 R238, P2, R136.reuse, 0x10, RZ ;  /* 0x0000001088ee7810 */ /* 0x040fe40007f5e0ff */
[C---:B------:R-:W-:Y:S02]  /*7bf0*/  IADD3 R236, P1, R136.reuse, 0x20, RZ ;  /* 0x0000002088ec7810 */ /* 0x040fe40007f3e0ff */
[----:B------:R-:W-:Y:S02]  /*7c00*/  IADD3 R234, P0, R136, 0x30, RZ ;  /* 0x0000003088ea7810 */ /* 0x000fe40007f1e0ff */
[----:B----4-:R-:W-:Y:S01]  /*7c10*/  ISETP.GE.AND P5, PT, R237, c[0x0][0x220], PT ;  /* 0x00008800ed007a0c */ /* 0x010fe20003fa6270 */
[--C-:B------:R-:W-:Y:S01]  /*7c20*/  IMAD.X R237, RZ, RZ, R233.reuse, P1 ;  /* 0x000000ffffed7224 */ /* 0x100fe200008e06e9 */
[----:B------:R-:W-:Y:S01]  /*7c30*/  ISETP.GE.AND P3, PT, R239, c[0x0][0x220], PT ;  /* 0x00008800ef007a0c */ /* 0x000fe20003f66270 */
[--C-:B------:R-:W-:Y:S01]  /*7c40*/  IMAD.X R239, RZ, RZ, R233.reuse, P2 ;  /* 0x000000ffffef7224 */ /* 0x100fe200010e06e9 */
[----:B------:R-:W-:Y:S01]  /*7c50*/  ISETP.GE.AND P6, PT, R246, c[0x0][0x220], PT ;  /* 0x00008800f6007a0c */ /* 0x000fe20003fc6270 */
[----:B------:R-:W-:Y:S01]  /*7c60*/  IMAD.X R235, RZ, RZ, R233, P0 ;  /* 0x000000ffffeb7224 */ /* 0x000fe200000e06e9 */
[----:B------:R-:W-:Y:S05]  /*7c70*/  BRA `(.L_x_830) ;  /* 0x000006e000007947 */ /* 0x000fea0003800000 */
.L_x_832:
        /* <DEDUP_REMOVED lines=110> */
.L_x_830:
[----:B------:R-:W2:Y:S01]  /*8360*/  LDL.64 R16, [R1+0x20] ;  /* 0x0000200001107983 */ /* 0x000ea20000100a00 */
[----:B------:R-:W-:Y:S01]  /*8370*/  UIADD3 UR7, UR12, -UR15, URZ ;  /* 0x8000000f0c077290 */ /* 0x000fe2000fffe03f */
[----:B------:R-:W-:Y:S04]  /*8380*/  DEPBAR.LE SB0, 0x0 ;  /* 0x000080000000791a */ /* 0x000fe80000000000 */
[----:B------:R-:W3:Y:S01]  /*8390*/  LDL R14, [R1+0x34] ;  /* 0x00003400010e7983 */ /* 0x000ee20000100800 */
[----:B------:R-:W-:Y:S01]  /*83a0*/  MOV R8, UR7 ;  /* 0x0000000700087c02 */ /* 0x000fe20008000f00 */
[----:B------:R-:W-:Y:S01]  /*83b0*/  USHF.R.S32.HI UR6, URZ, 0x1f, UR7 ;  /* 0x0000001f3f067899 */ /* 0x000fe20008011407 */
[----:B------:R-:W-:Y:S01]  /*83c0*/  MOV R6, UR7 ;  /* 0x0000000700067c02 */ /* 0x000fe20008000f00 */
[----:B------:R-:W-:Y:S01]  /*83d0*/  UIMAD.WIDE.U32 UR20, UR7, UR4, URZ ;  /* 0x00000004071472a5 */ /* 0x000fe2000f8e003f */
[----:B------:R-:W-:Y:S01]  /*83e0*/  LEA R8, P2, R8, R232, 0x6 ;  /* 0x000000e808087211 */ /* 0x000fe200078430ff */
[----:B------:R-:W-:Y:S01]  /*83f0*/  UIMAD UR6, UR6, UR4, URZ ;  /* 0x00000004060672a4 */ /* 0x000fe2000f8e023f */
[----:B------:R-:W-:Y:S01]  /*8400*/  LEA R6, P1, R6, R238, 0x6 ;  /* 0x000000ee06067211 */ /* 0x000fe200078230ff */
[----:B------:R-:W-:Y:S01]  /*8410*/  BAR.SYNC.DEFER_BLOCKING 0x0 ;  /* 0x0000000000007b1d */ /* 0x000fe20000010000 */
[----:B------:R-:W-:Y:S01]  /*8420*/  MOV R2, UR7 ;  /* 0x0000000700027c02 */ /* 0x000fe20008000f00 */
[----:B------:R-:W-:Y:S01]  /*8430*/  UIMAD UR6, UR7, UR5, UR6 ;  /* 0x00000005070672a4 */ /* 0x000fe2000f8e0206 */
[----:B------:R-:W-:Y:S01]  /*8440*/  MOV R0, UR7 ;  /* 0x0000000700007c02 */ /* 0x000fe20008000f00 */
[----:B------:R-:W-:Y:S01]  /*8450*/  IMAD.U32 R10, RZ, RZ, UR20 ;  /* 0x00000014ff0a7e24 */ /* 0x000fe2000f8e00ff */
[----:B------:R-:W-:Y:S01]  /*8460*/  LEA.HI.X.SX32 R9, R2, R233, 0x6, P2 ;  /* 0x000000e902097211 */ /* 0x000fe200010f36ff */
[----:B------:R-:W-:Y:S01]  /*8470*/  UIADD3 UR6, UR21, UR6, URZ ;  /* 0x0000000615067290 */ /* 0x000fe2000fffe03f */
[----:B------:R-:W-:Y:S01]  /*8480*/  LEA.HI.X.SX32 R7, R0, R239, 0x6, P1 ;  /* 0x000000ef00077211 */ /* 0x000fe200008f36ff */
[----:B------:R-:W-:Y:S01]  /*8490*/  IMAD.U32 R3, RZ, RZ, UR7 ;  /* 0x00000007ff037e24 */ /* 0x000fe2000f8e00ff */
[----:B------:R-:W-:Y:S01]  /*84a0*/  MOV R11, UR21 ;  /* 0x00000015000b7c02 */ /* 0x000fe20008000f00 */
[----:B------:R-:W-:Y:S01]  /*84b0*/  IMAD R0, R9, c[0x0][0x1a0], RZ ;  /* 0x0000680009007a24 */ /* 0x000fe200078e02ff */
[----:B------:R-:W-:Y:S01]  /*84c0*/  MOV R13, UR7 ;  /* 0x00000007000d7c02 */ /* 0x000fe20008000f00 */
[----:B------:R-:W-:Y:S01]  /*84d0*/  IMAD R7, R7, c[0x0][0x1a0], RZ ;  /* 0x0000680007077a24 */ /* 0x000fe200078e02ff */
[----:B------:R-:W-:Y:S01]  /*84e0*/  LEA R2, P1, R3, R234, 0x6 ;  /* 0x000000ea03027211 */ /* 0x000fe200078230ff */
[C---:B------:R-:W-:Y:S01]  /*84f0*/  IMAD R0, R8.reuse, c[0x0][0x1a4], R0 ;  /* 0x0000690008007a24 */ /* 0x040fe200078e0200 */
[----:B------:R-:W-:Y:S01]  /*8500*/  MOV R12, UR6 ;  /* 0x00000006000c7c02 */ /* 0x000fe20008000f00 */
[----:B------:R-:W-:Y:S01]  /*8510*/  IMAD.WIDE.U32 R18, R8, c[0x0][0x1a0], RZ ;  /* 0x0000680008127a25 */ /* 0x000fe200078e00ff */
[----:B------:R-:W-:Y:S01]  /*8520*/  LEA.HI.X.SX32 R3, R13, R235, 0x6, P1 ;  /* 0x000000eb0d037211 */ /* 0x000fe200008f36ff */
[----:B------:R-:W-:Y:S01]  /*8530*/  UIADD3 UR6, UR8, -UR15, URZ ;  /* 0x8000000f08067290 */ /* 0x000fe2000fffe03f */
[----:B------:R-:W-:Y:S01]  /*8540*/  MOV R5, UR7 ;  /* 0x0000000700057c02 */ /* 0x000fe20008000f00 */
[----:B------:R-:W-:Y:S02]  /*8550*/  IMAD R7, R6, c[0x0][0x1a4], R7 ;  /* 0x0000690006077a24 */ /* 0x000fe400078e0207 */
[----:B------:R-:W-:Y:S01]  /*8560*/  IMAD.IADD R0, R19, 0x1, R0 ;  /* 0x0000000113007824 */ /* 0x000fe200078e0200 */
[----:B------:R-:W-:Y:S01]  /*8570*/  @P6 STS.128 [R231+0x10000], RZ ;  /* 0x010000ffe7006388 */ /* 0x000fe20000000c00 */
[----:B------:R-:W-:Y:S02]  /*8580*/  IMAD.U32 R4, RZ, RZ, UR7 ;  /* 0x00000007ff047e24 */ /* 0x000fe4000f8e00ff */
[----:B------:R-:W-:Y:S02]  /*8590*/  IMAD R3, R3, c[0x0][0x1a0], RZ ;  /* 0x0000680003037a24 */ /* 0x000fe400078e02ff */
[----:B------:R-:W-:Y:S01]  /*85a0*/  IMAD.WIDE.U32 R20, R2, c[0x0][0x1a0], RZ ;  /* 0x0000680002147a25 */ /* 0x000fe200078e00ff */
[----:B------:R-:W-:Y:S03]  /*85b0*/  LEA R4, P0, R4, R236, 0x6 ;  /* 0x000000ec04047211 */ /* 0x000fe600078030ff */
[----:B------:R-:W-:Y:S01]  /*85c0*/  IMAD R3, R2, c[0x0][0x1a4], R3 ;  /* 0x0000690002037a24 */ /* 0x000fe200078e0203 */
[----:B------:R-:W-:Y:S03]  /*85d0*/  LEA.HI.X.SX32 R5, R5, R237, 0x6, P0 ;  /* 0x000000ed05057211 */ /* 0x000fe600000f36ff */
[----:B------:R-:W-:Y:S02]  /*85e0*/  IMAD.IADD R3, R21, 0x1, R3 ;  /* 0x0000000115037824 */ /* 0x000fe400078e0203 */
[----:B------:R-:W-:Y:S04]  /*85f0*/  IMAD R5, R5, c[0x0][0x1a0], RZ ;  /* 0x0000680005057a24 */ /* 0x000fe800078e02ff */
[----:B------:R-:W-:Y:S01]  /*8600*/  IMAD R5, R4, c[0x0][0x1a4], R5 ;  /* 0x0000690004057a24 */ /* 0x000fe200078e0205 */
[----:B--2---:R-:W-:Y:S01]  /*8610*/  LEA R11, P2, R10, R16, 0x6 ;  /* 0x000000100a0b7211 */ /* 0x004fe200078430ff */
[----:B------:R-:W-:Y:S05]  /*8620*/  IMAD.WIDE.U32 R16, R6, c[0x0][0x1a0], RZ ;  /* 0x0000680006107a25 */ /* 0x000fea00078e00ff */
[-C--:B------:R-:W-:Y:S02]  /*8630*/  LEA R6, P1, R16, R241.reuse, 0x1 ;  /* 0x000000f110067211 */ /* 0x080fe400078208ff */
[----:B---3--:R-:W-:Y:S01]  /*8640*/  LEA.HI.X R12, R10, R14, R12, 0x6, P2 ;  /* 0x0000000e0a0c7211 */ /* 0x008fe200010f340c */
[----:B------:R-:W-:Y:S01]  /*8650*/  IMAD.WIDE.U32 R14, R4, c[0x0][0x1a0], RZ ;  /* 0x00006800040e7a25 */ /* 0x000fe200078e00ff */
[C---:B------:R-:W-:Y:S02]  /*8660*/  LEA R8, P2, R18.reuse, R241, 0x1 ;  /* 0x000000f112087211 */ /* 0x040fe400078408ff */
[----:B------:R-:W-:Y:S02]  /*8670*/  IADD3 R7, R17, R7, RZ ;  /* 0x0000000711077210 */ /* 0x000fe40007ffe0ff */
[-C--:B------:R-:W-:Y:S02]  /*8680*/  LEA.HI.X R9, R18, R240.reuse, R0, 0x1, P2 ;  /* 0x000000f012097211 */ /* 0x080fe400010f0c00 */
[-C--:B------:R-:W-:Y:S02]  /*8690*/  LEA.HI.X R7, R16, R240.reuse, R7, 0x1, P1 ;  /* 0x000000f010077211 */ /* 0x080fe400008f0c07 */
[C---:B------:R-:W-:Y:S02]  /*86a0*/  @!P6 LEA R16, P2, R11.reuse, c[0x0][0x170], 0x1 ;  /* 0x00005c000b10ea11 */ /* 0x040fe400078408ff */
[C---:B------:R-:W-:Y:S02]  /*86b0*/  LEA R4, P0, R14.reuse, R241, 0x1 ;  /* 0x000000f10e047211 */ /* 0x040fe400078008ff */
[----:B------:R-:W-:Y:S02]  /*86c0*/  @!P6 LEA.HI.X R17, R11, c[0x0][0x174], R12, 0x1, P2 ;  /* 0x00005d000b11ea11 */ /* 0x000fe400010f0c0c */
[----:B------:R-:W-:Y:S02]  /*86d0*/  IADD3 R5, R15, R5, RZ ;  /* 0x000000050f057210 */ /* 0x000fe40007ffe0ff */
[----:B------:R-:W-:Y:S01]  /*86e0*/  IADD3 R10, P1, R11, UR14, RZ ;  /* 0x0000000e0b0a7c10 */ /* 0x000fe2000ff3e0ff */
[----:B------:R-:W-:Y:S01]  /*86f0*/  @!PT LDS RZ, [RZ] ;  /* 0x00000000fffff984 */ /* 0x000fe20000000800 */
[----:B------:R-:W-:Y:S01]  /*8700*/  @!PT LDS RZ, [RZ] ;  /* 0x00000000fffff984 */ /* 0x000fe20000000800 */
[----:B------:R-:W-:Y:S01]  /*8710*/  @!PT LDS RZ, [RZ] ;  /* 0x00000000fffff984 */ /* 0x000fe20000000800 */
[----:B------:R1:W-:Y:S01]  /*8720*/  @!P6 LDGSTS.E.BYPASS.LTC128B.128 [R231+0x10000], [R16.64] ;  /* 0x1000000010e7efae */ /* 0x0003e2000b901d52 */
[-C--:B------:R-:W-:Y:S02]  /*8730*/  LEA.HI.X R5, R14, R240.reuse, R5, 0x1, P0 ;  /* 0x000000f00e057211 */ /* 0x080fe400000f0c05 */
[----:B------:R-:W-:Y:S02]  /*8740*/  @!P6 LEA R14, P2, R10, c[0x0][0x170], 0x1 ;  /* 0x00005c000a0eea11 */ /* 0x000fe400078408ff */
[----:B------:R-:W-:Y:S01]  /*8750*/  @P5 STS.128 [R231+0x12000], RZ ;  /* 0x012000ffe7005388 */ /* 0x000fe20000000c00 */
[----:B------:R-:W-:Y:S02]  /*8760*/  IADD3.X R11, R12, UR11, RZ, P1, !PT ;  /* 0x0000000b0c0b7c10 */ /* 0x000fe40008ffe4ff */
[----:B------:R-:W-:Y:S02]  /*8770*/  LEA R2, P0, R20, R241, 0x1 ;  /* 0x000000f114027211 */ /* 0x000fe400078008ff */
[----:B------:R-:W-:Y:S01]  /*8780*/  @!PT LDS RZ, [RZ] ;  /* 0x00000000fffff984 */ /* 0x000fe20000000800 */
[----:B------:R-:W-:Y:S01]  /*8790*/  @!PT LDS RZ, [RZ] ;  /* 0x00000000fffff984 */ /* 0x000fe20000000800 */
[----:B------:R-:W-:Y:S01]  /*87a0*/  @!PT LDS RZ, [RZ] ;  /* 0x00000000fffff984 */ /* 0x000fe20000000800 */
[----:B------:R2:W-:Y:S01]  /*87b0*/  @!P5 LDGSTS.E.BYPASS.LTC128B.128 [R231+0x12000], [R8.64+0x80] ;  /* 0x1200008008e7dfae */ /* 0x0005e2000b901d52 */
[----:B------:R-:W-:Y:S02]  /*87c0*/  @!P6 LEA.HI.X R15, R10, c[0x0][0x174], R11, 0x1, P2 ;  /* 0x00005d000a0fea11 */ /* 0x000fe400010f0c0b */
[----:B------:R-:W-:Y:S02]  /*87d0*/  LEA.HI.X R3, R20, R240, R3, 0x1, P0 ;  /* 0x000000f014037211 */ /* 0x000fe400000f0c03 */
[----:B------:R-:W-:Y:S01]  /*87e0*/  @P4 STS.128 [R231+0x14000], RZ ;  /* 0x014000ffe7004388 */ /* 0x000fe20000000c00 */
[----:B------:R-:W-:Y:S04]  /*87f0*/  IADD3 R0, P0, R10, UR14, RZ ;  /* 0x0000000e0a007c10 */ /* 0x000fe8000ff1e0ff */
[----:B------:R-:W-:Y:S01]  /*8800*/  @!PT LDS RZ, [RZ] ;  /* 0x00000000fffff984 */ /* 0x000fe20000000800 */
[----:B------:R-:W-:Y:S01]  /*8810*/  @!PT LDS RZ, [RZ] ;  /* 0x00000000fffff984 */ /* 0x000fe20000000800 */
[----:B------:R-:W-:Y:S01]  /*8820*/  @!PT LDS RZ, [RZ] ;  /* 0x00000000fffff984 */ /* 0x000fe20000000800 */
[----:B------:R2:W-:Y:S01]  /*8830*/  @!P4 LDGSTS.E.BYPASS.LTC128B.128 [R231+0x14000], [R8.64+0x100] ;  /* 0x1400010008e7cfae */ /* 0x0005e2000b901d52 */
[C---:B------:R-:W-:Y:S02]  /*8840*/  @!P6 LEA R12, P2, R0.reuse, c[0x0][0x170], 0x1 ;  /* 0x00005c00000cea11 */ /* 0x040fe400078408ff */
[----:B------:R-:W-:Y:S02]  /*8850*/  IADD3.X R11, R11, UR11, RZ, P0, !PT ;  /* 0x0000000b0b0b7c10 */ /* 0x000fe400087fe4ff */
[----:B------:R-:W-:Y:S01]  /*8860*/  @P3 STS.128 [R231+0x16000], RZ ;  /* 0x016000ffe7003388 */ /* 0x000fe20000000c00 */
[C---:B------:R-:W-:Y:S02]  /*8870*/  IADD3 R18, P1, R0.reuse, UR14, RZ ;  /* 0x0000000e00127c10 */ /* 0x040fe4000ff3e0ff */
[----:B------:R-:W-:Y:S02]  /*8880*/  @!P6 LEA.HI.X R13, R0, c[0x0][0x174], R11, 0x1, P2 ;  /* 0x00005d00000dea11 */ /* 0x000fe400010f0c0b */
[----:B------:R-:W-:Y:S01]  /*8890*/  @!PT LDS RZ, [RZ] ;  /* 0x00000000fffff984 */ /* 0x000fe20000000800 */
[----:B------:R-:W-:Y:S01]  /*88a0*/  @!PT LDS RZ, [RZ] ;  /* 0x00000000fffff984 */ /* 0x000fe20000000800 */
[----:B------:R-:W-:Y:S01]  /*88b0*/  @!PT LDS RZ, [RZ] ;  /* 0x00000000fffff984 */ /* 0x000fe20000000800 */
[----:B------:R2:W-:Y:S01]  /*88c0*/  @!P3 LDGSTS.E.BYPASS.LTC128B.128 [R231+0x16000], [R8.64+0x180] ;  /* 0x1600018008e7bfae */ /* 0x0005e2000b901d52 */
[----:B------:R-:W-:Y:S02]  /*88d0*/  IADD3.X R19, R11, UR11, RZ, P1, !PT ;  /* 0x0000000b0b137c10 */ /* 0x000fe40008ffe4ff */
[C---:B------:R-:W-:Y:S02]  /*88e0*/  @!P6 LEA R10, P0, R18.reuse, c[0x0][0x170], 0x1 ;  /* 0x00005c00120aea11 */ /* 0x040fe400078008ff */
[----:B------:R-:W-:Y:S02]  /*88f0*/  @P6 STS.128 [R231+0x10800], RZ ;  /* 0x010800ffe7006388 */ /* 0x000fe40000000c00 */
[----:B------:R-:W-:Y:S03]  /*8900*/  @!P6 LEA.HI.X R11, R18, c[0x0][0x174], R19, 0x1, P0 ;  /* 0x00005d00120bea11 */ /* 0x000fe600000f0c13 */
[----:B------:R-:W-:Y:S01]  /*8910*/  @!PT LDS RZ, [RZ] ;  /* 0x00000000fffff984 */ /* 0x000fe20000000800 */
[----:B------:R-:W-:Y:S01]  /*8920*/  @!PT LDS RZ, [RZ] ;  /* 0x00000000fffff984 */ /* 0x000fe20000000800 */
[----:B------:R-:W-:Y:S01]  /*8930*/  @!PT LDS RZ, [RZ] ;  /* 0x00000000fffff984 */ /* 0x000fe20000000800 */
[----:B------:R3:W-:Y:S05]  /*8940*/  @!P6 LDGSTS.E.BYPASS.LTC128B.128 [R231+0x10800], [R14.64] ;  /* 0x108000000ee7efae */ /* 0x0007ea000b901d52 */
[----:B------:R-:W-:Y:S05]  /*8950*/  @P5 STS.128 [R231+0x12800], RZ ;  /* 0x012800ffe7005388 */ /* 0x000fea0000000c00 */
[----:B------:R-:W-:Y:S01]  /*8960*/  @!PT LDS RZ, [RZ] ;  /* 0x00000000fffff984 */ /* 0x000fe20000000800 */
[----:B------:R-:W-:Y:S01]  /*8970*/  @!PT LDS RZ, [RZ] ;  /* 0x00000000fffff984 */ /* 0x000fe20000000800 */
[----:B------:R-:W-:Y:S01]  /*8980*/  @!PT LDS RZ, [RZ] ;  /* 0x00000000fffff984 */ /* 0x000fe20000000800 */
[----:B------:R4:W-:Y:S05]  /*8990*/  @!P5 LDGSTS.E.BYPASS.LTC128B.128 [R231+0x12800], [R6.64+0x80] ;  /* 0x1280008006e7dfae */ /* 0x0009ea000b901d52 */
        /* <DEDUP_REMOVED lines=50> */
[----:B------:R-:W-:Y:S05]  /*8cc0*/  LDSM.16.M88.4 R32, [R211] ;  /* 0x00000000d320783b */ /* 0x000fea0000000200 */
[----:B--2---:R-:W4:Y:S05]  /*8cd0*/  LDSM.16.M88.4 R8, [R204+0x8000] ;  /* 0x00800000cc08783b */ /* 0x004f2a0000000200 */
[----:B-1----:R-:W3:Y:S05]  /*8ce0*/  LDSM.16.M88.4 R16, [R204+0x8800] ;  /* 0x00880000cc10783b */ /* 0x002eea0000000200 */
[----:B------:R-:W1:Y:S05]  /*8cf0*/  LDSM.16.M88.4 R24, [R204+0x9000] ;  /* 0x00900000cc18783b */ /* 0x000e6a0000000200 */
[----:B------:R-:W0:Y:S05]  /*8d00*/  LDGDEPBAR ;  /* 0x00000000000079af */ /* 0x000e2a0000000000 */
[----:B------:R-:W2:Y:S05]  /*8d10*/  LDSM.16.M88.4 R136, [R204+0x9800] ;  /* 0x00980000cc88783b */ /* 0x000eaa0000000200 */
[----:B------:R-:W-:Y:S05]  /*8d20*/  LDSM.16.M88.4 R172, [R212] ;  /* 0x00000000d4ac783b */ /* 0x000fea0000000200 */
[----:B------:R-:W1:Y:S05]  /*8d30*/  LDSM.16.M88.4 R176, [R215] ;  /* 0x00000000d7b0783b */ /* 0x000e6a0000000200 */
[----:B------:R-:W2:Y:S01]  /*8d40*/  LDSM.16.M88.4 R180, [R230] ;  /* 0x00000000e6b4783b */ /* 0x000ea20000000200 */
[C---:B----4-:R-:W-:Y:S04]  /*8d50*/  HMMA.16816.F32 R4, R32.reuse, R8, RZ ;  /* 0x000000082004723c */ /* 0x050fe800000018ff */
[----:B------:R-:W4:Y:S05]  /*8d60*/  LDSM.16.M88.4 R184, [R229] ;  /* 0x00000000e5b8783b */ /* 0x000f2a0000000200 */
[----:B------:R-:W2:Y:S01]  /*8d70*/  LDSM.16.M88.4 R188, [R228] ;  /* 0x00000000e4bc783b */ /* 0x000ea20000000200 */
[C---:B------:R-:W-:Y:S04]  /*8d80*/  HMMA.16816.F32 R8, R32.reuse, R10, RZ ;  /* 0x0000000a2008723c */ /* 0x040fe800000018ff */
[----:B------:R-:W-:Y:S04]  /*8d90*/  LDSM.16.M88.4 R192, [R210+0x8000] ;  /* 0x00800000d2c0783b */ /* 0x000fe80000000200 */
[C---:B---3--:R-:W-:Y:S01]  /*8da0*/  HMMA.16816.F32 R12, R32.reuse, R16, RZ ;  /* 0x00000010200c723c */ /* 0x048fe200000018ff */
[----:B------:R-:W-:Y:S05]  /*8db0*/  LDSM.16.M88.4 R196, [R210+0x8800] ;  /* 0x00880000d2c4783b */ /* 0x000fea0000000200 */
[----:B------:R-:W-:Y:S02]  /*8dc0*/  LDSM.16.M88.4 R200, [R209] ;  /* 0x00000000d1c8783b */ /* 0x000fe40000000200 */
[C---:B------:R-:W-:Y:S08]  /*8dd0*/  HMMA.16816.F32 R16, R32.reuse, R18, RZ ;  /* 0x000000122010723c */ /* 0x040ff000000018ff */
[C---:B-1----:R-:W-:Y:S08]  /*8de0*/  HMMA.16816.F32 R20, R32.reuse, R24, RZ ;  /* 0x000000182014723c */ /* 0x042ff000000018ff */
[C---:B------:R-:W-:Y:S08]  /*8df0*/  HMMA.16816.F32 R24, R32.reuse, R26, RZ ;  /* 0x0000001a2018723c */ /* 0x040ff000000018ff */
[C---:B--2---:R-:W-:Y:S08]  /*8e00*/  HMMA.16816.F32 R28, R32.reuse, R136, RZ ;  /* 0x00000088201c723c */ /* 0x044ff000000018ff */
[----:B------:R-:W-:Y:S01]  /*8e10*/  HMMA.16816.F32 R32, R32, R138, RZ ;  /* 0x0000008a2020723c */ /* 0x000fe200000018ff */
[----:B------:R-:W1:Y:S07]  /*8e20*/  LDSM.16.M88.4 R136, [R214] ;  /* 0x00000000d688783b */ /* 0x000e6e0000000200 */
[C---:B------:R-:W-:Y:S08]  /*8e30*/  HMMA.16816.F32 R4, R172.reuse, R176, R4 ;  /* 0x000000b0ac04723c */ /* 0x040ff00000001804 */
[C---:B------:R-:W-:Y:S01]  /*8e40*/  HMMA.16816.F32 R8, R172.reuse, R178, R8 ;  /* 0x000000b2ac08723c */ /* 0x040fe20000001808 */
[----:B------:R-:W2:Y:S07]  /*8e50*/  LDSM.16.M88.4 R176, [R210+0x9000] ;  /* 0x00900000d2b0783b */ /* 0x000eae0000000200 */
[C---:B------:R-:W-:Y:S08]  /*8e60*/  HMMA.16816.F32 R12, R172.reuse, R180, R12 ;  /* 0x000000b4ac0c723c */ /* 0x040ff0000000180c */
[C---:B------:R-:W-:Y:S01]  /*8e70*/  HMMA.16816.F32 R16, R172.reuse, R182, R16 ;  /* 0x000000b6ac10723c */ /* 0x040fe20000001810 */
[----:B------:R-:W3:Y:S07]  /*8e80*/  LDSM.16.M88.4 R180, [R210+0x9800] ;  /* 0x00980000d2b4783b */ /* 0x000eee0000000200 */
[C---:B----4-:R-:W-:Y:S08]  /*8e90*/  HMMA.16816.F32 R20, R172.reuse, R184, R20 ;  /* 0x000000b8ac14723c */ /* 0x050ff00000001814 */
[C---:B------:R-:W-:Y:S01]  /*8ea0*/  HMMA.16816.F32 R24, R172.reuse, R186, R24 ;  /* 0x000000baac18723c */ /* 0x040fe20000001818 */
[----:B------:R-:W4:Y:S07]  /*8eb0*/  LDSM.16.M88.4 R184, [R213] ;  /* 0x00000000d5b8783b */ /* 0x000f2e0000000200 */
[C---:B------:R-:W-:Y:S08]  /*8ec0*/  HMMA.16816.F32 R28, R172.reuse, R188, R28 ;  /* 0x000000bcac1c723c */ /* 0x040ff0000000181c */
[----:B------:R-:W-:Y:S01]  /*8ed0*/  HMMA.16816.F32 R32, R172, R190, R32 ;  /* 0x000000beac20723c */ /* 0x000fe20000001820 */
[----:B------:R-:W3:Y:S05]  /*8ee0*/  LDSM.16.M88.4 R172, [R209+0x800] ;  /* 0x00080000d1ac783b */ /* 0x000eea0000000200 */
[----:B------:R-:W-:Y:S02]  /*8ef0*/  LDSM.16.M88.4 R188, [R209+0x1800] ;  /* 0x00180000d1bc783b */ /* 0x000fe40000000200 */
        /* <DEDUP_REMOVED lines=11> */
[----:B------:R-:W2:Y:S05]  /*8fb0*/  LDSM.16.M88.4 R136, [R204+0xa800] ;  /* 0x00a80000cc88783b */ /* 0x000eaa0000000200 */
[----:B------:R-:W3:Y:S02]  /*8fc0*/  LDSM.16.M88.4 R180, [R204+0xb000] ;  /* 0x00b00000ccb4783b */ /* 0x000ee40000000200 */
[C---:B----4-:R-:W-:Y:S08]  /*8fd0*/  HMMA.16816.F32 R4, R184.reuse, R200, R4 ;  /* 0x000000c8b804723c */ /* 0x050ff00000001804 */
[C---:B------:R-:W-:Y:S01]  /*8fe0*/  HMMA.16816.F32 R8, R184.reuse, R202, R8 ;  /* 0x000000cab808723c */ /* 0x040fe20000001808 */
[----:B------:R-:W4:Y:S07]  /*8ff0*/  LDSM.16.M88.4 R200, [R204+0xb800] ;  /* 0x00b80000ccc8783b */ /* 0x000f2e0000000200 */
        /* <DEDUP_REMOVED lines=8> */
[----:B------:R-:W1:Y:S05]  /*9080*/  LDSM.16.M88.4 R184, [R226] ;  /* 0x00000000e2b8783b */ /* 0x000e6a0000000200 */
[----:B------:R-:W1:Y:S02]  /*9090*/  LDSM.16.M88.4 R188, [R225] ;  /* 0x00000000e1bc783b */ /* 0x000e640000000200 */
        /* <DEDUP_REMOVED lines=11> */
[----:B------:R-:W3:Y:S05]  /*9150*/  LDSM.16.M88.4 R192, [R210+0xa800] ;  /* 0x00a80000d2c0783b */ /* 0x000eea0000000200 */
[----:B------:R-:W-:Y:S02]  /*9160*/  LDSM.16.M88.4 R200, [R209+0x3800] ;  /* 0x00380000d1c8783b */ /* 0x000fe40000000200 */
        /* <DEDUP_REMOVED lines=9> */
[C---:B------:R-:W-:Y:S08]  /*9200*/  HMMA.16816.F32 R28, R172.reuse, R196, R28 ;  /* 0x000000c4ac1c723c */ /* 0x040ff0000000181c */
[----:B------:R-:W-:Y:S01]  /*9210*/  HMMA.16816.F32 R32, R172, R198, R32 ;  /* 0x000000c6ac20723c */ /* 0x000fe20000001820 */
[----:B------:R-:W4:Y:S05]  /*9220*/  LDSM.16.M88.4 R172, [R213+0x2000] ;  /* 0x00200000d5ac783b */ /* 0x000f2a0000000200 */
[----:B------:R-:W-:Y:S02]  /*9230*/  LDSM.16.M88.4 R196, [R209+0x3000] ;  /* 0x00300000d1c4783b */ /* 0x000fe40000000200 */
        /* <DEDUP_REMOVED lines=11> */
[----:B------:R-:W1:Y:S05]  /*92f0*/  LDSM.16.M88.4 R136, [R211+0x4000] ;  /* 0x00400000d388783b */ /* 0x000e6a0000000200 */
[----:B------:R-:W3:Y:S02]  /*9300*/  LDSM.16.M88.4 R184, [R204+0xc800] ;  /* 0x00c80000ccb8783b */ /* 0x000ee40000000200 */
        /* <DEDUP_REMOVED lines=8> */
[----:B------:R-:W4:Y:S07]  /*9390*/  LDSM.16.M88.4 R196, [R223] ;  /* 0x00000000dfc4783b */ /* 0x000f2e0000000200 */
[C---:B------:R-:W-:Y:S08]  /*93a0*/  HMMA.16816.F32 R28, R172.reuse, R200, R28 ;  /* 0x000000c8ac1c723c */ /* 0x040ff0000000181c */
[----:B------:R-:W-:Y:S01]  /*93b0*/  HMMA.16816.F32 R32, R172, R202, R32 ;  /* 0x000000caac20723c */ /* 0x000fe20000001820 */
[----:B------:R-:W4:Y:S05]  /*93c0*/  LDSM.16.M88.4 R172, [R222] ;  /* 0x00000000deac783b */ /* 0x000f2a0000000200 */
[----:B------:R-:W-:Y:S02]  /*93d0*/  LDSM.16.M88.4 R200, [R220] ;  /* 0x00000000dcc8783b */ /* 0x000fe40000000200 */
[C---:B-1----:R-:W-:Y:S08]  /*93e0*/  HMMA.16816.F32 R4, R136.reuse, R176, R4 ;  /* 0x000000b08804723c */ /* 0x042ff00000001804 */
[C---:B------:R-:W-:Y:S01]  /*93f0*/  HMMA.16816.F32 R8, R136.reuse, R178, R8 ;  /* 0x000000b28808723c */ /* 0x040fe20000001808 */
[----:B------:R-:W1:Y:S07]  /*9400*/  LDSM.16.M88.4 R176, [R221] ;  /* 0x00000000ddb0783b */ /* 0x000e6e0000000200 */
[C---:B---3--:R-:W-:Y:S08]  /*9410*/  HMMA.16816.F32 R12, R136.reuse, R184, R12 ;  /* 0x000000b8880c723c */ /* 0x048ff0000000180c */
[C---:B------:R-:W-:Y:S01]  /*9420*/  HMMA.16816.F32 R16, R136.reuse, R186, R16 ;  /* 0x000000ba8810723c */ /* 0x040fe20000001810 */
[----:B------:R-:W-:Y:S07]  /*9430*/  LDSM.16.M88.4 R184, [R210+0xc800] ;  /* 0x00c80000d2b8783b */ /* 0x000fee0000000200 */
[C---:B--2---:R-:W-:Y:S08]  /*9440*/  HMMA.16816.F32 R20, R136.reuse, R180, R20 ;  /* 0x000000b48814723c */ /* 0x044ff00000001814 */
[C---:B------:R-:W-:Y:S01]  /*9450*/  HMMA.16816.F32 R24, R136.reuse, R182, R24 ;  /* 0x000000b68818723c */ /* 0x040fe20000001818 */
[----:B------:R-:W-:Y:S07]  /*9460*/  LDSM.16.M88.4 R180, [R210+0xc000] ;  /* 0x00c00000d2b4783b */ /* 0x000fee0000000200 */
[C---:B------:R-:W-:Y:S08]  /*9470*/  HMMA.16816.F32 R28, R136.reuse, R188, R28 ;  /* 0x000000bc881c723c */ /* 0x040ff0000000181c */
        /* <DEDUP_REMOVED lines=14> */
[----:B------:R-:W1:Y:S05]  /*9560*/  LDSM.16.M88.4 R192, [R209+0x4800] ;  /* 0x00480000d1c0783b */ /* 0x000e6a0000000200 */
[----:B------:R-:W-:Y:S02]  /*9570*/  LDSM.16.M88.4 R200, [R204+0xe000] ;  /* 0x00e00000ccc8783b */ /* 0x000fe40000000200 */
        /* <DEDUP_REMOVED lines=11> */
[----:B------:R-:W4:Y:S05]  /*9630*/  LDSM.16.M88.4 R136, [R204+0xe800] ;  /* 0x00e80000cc88783b */ /* 0x000f2a0000000200 */
[----:B------:R-:W-:Y:S02]  /*9640*/  LDSM.16.M88.4 R196, [R217] ;  /* 0x00000000d9c4783b */ /* 0x000fe40000000200 */
[C---:B-1----:R-:W-:Y:S08]  /*9650*/  HMMA.16816.F32 R4, R172.reuse, R176, R4 ;  /* 0x000000b0ac04723c */ /* 0x042ff00000001804 */
[C---:B------:R-:W-:Y:S01]  /*9660*/  HMMA.16816.F32 R8, R172.reuse, R178, R8 ;  /* 0x000000b2ac08723c */ /* 0x040fe20000001808 */
[----:B------:R-:W1:Y:S07]  /*9670*/  LDSM.16.M88.4 R176, [R204+0xf000] ;  /* 0x00f00000ccb0783b */ /* 0x000e6e0000000200 */
[C---:B------:R-:W-:Y:S08]  /*9680*/  HMMA.16816.F32 R12, R172.reuse, R192, R12 ;  /* 0x000000c0ac0c723c */ /* 0x040ff0000000180c */
[C---:B------:R-:W-:Y:S01]  /*9690*/  HMMA.16816.F32 R16, R172.reuse, R194, R16 ;  /* 0x000000c2ac10723c */ /* 0x040fe20000001810 */
[----:B------:R-:W1:Y:S07]  /*96a0*/  LDSM.16.M88.4 R192, [R204+0xf800] ;  /* 0x00f80000ccc0783b */ /* 0x000e6e0000000200 */
[C---:B--2---:R-:W-:Y:S08]  /*96b0*/  HMMA.16816.F32 R20, R172.reuse, R180, R20 ;  /* 0x000000b4ac14723c */ /* 0x044ff00000001814 */
[C---:B------:R-:W-:Y:S01]  /*96c0*/  HMMA.16816.F32 R24, R172.reuse, R182, R24 ;  /* 0x000000b6ac18723c */ /* 0x040fe20000001818 */
[----:B------:R-:W-:Y:S07]  /*96d0*/  LDSM.16.M88.4 R180, [R219] ;  /* 0x00000000dbb4783b */ /* 0x000fee0000000200 */
[C---:B------:R-:W-:Y:S08]  /*96e0*/  HMMA.16816.F32 R28, R172.reuse, R184, R28 ;  /* 0x000000b8ac1c723c */ /* 0x040ff0000000181c */
[----:B------:R-:W-:Y:S01]  /*96f0*/  HMMA.16816.F32 R32, R172, R186, R32 ;  /* 0x000000baac20723c */ /* 0x000fe20000001820 */
[----:B------:R-:W2:Y:S05]  /*9700*/  LDSM.16.M88.4 R172, [R212+0x6000] ;  /* 0x00600000d4ac783b */ /* 0x000eaa0000000200 */
[----:B------:R-:W2:Y:S02]  /*9710*/  LDSM.16.M88.4 R184, [R218] ;  /* 0x00000000dab8783b */ /* 0x000ea40000000200 */
[C---:B---3--:R-:W-:Y:S08]  /*9720*/  HMMA.16816.F32 R4, R188.reuse, R200, R4 ;  /* 0x000000c8bc04723c */ /* 0x048ff00000001804 */
[C---:B------:R-:W-:Y:S01]  /*9730*/  HMMA.16816.F32 R8, R188.reuse, R202, R8 ;  /* 0x000000cabc08723c */ /* 0x040fe20000001808 */
[----:B------:R-:W3:Y:S07]  /*9740*/  LDSM.16.M88.4 R200, [R216] ;  /* 0x00000000d8c8783b */ /* 0x000eee0000000200 */
        /* <DEDUP_REMOVED lines=8> */
[----:B------:R-:W-:Y:S05]  /*97d0*/  LDSM.16.M88.4 R188, [R210+0xf800] ;  /* 0x00f80000d2bc783b */ /* 0x000fea0000000200 */
[----:B------:R-:W-:Y:S02]  /*97e0*/  LDSM.16.M88.4 R192, [R213+0x6000] ;  /* 0x00600000d5c0783b */ /* 0x000fe40000000200 */
[C---:B--2---:R-:W-:Y:S08]  /*97f0*/  HMMA.16816.F32 R4, R172.reuse, R180, R4 ;  /* 0x000000b4ac04723c */ /* 0x044ff00000001804 */
[C---:B------:R-:W-:Y:S01]  /*9800*/  HMMA.16816.F32 R8, R172.reuse, R182, R8 ;  /* 0x000000b6ac08723c */ /* 0x040fe20000001808 */
[----:B------:R-:W2:Y:S07]  /*9810*/  LDSM.16.M88.4 R180, [R210+0xe800] ;  /* 0x00e80000d2b4783b */ /* 0x000eae0000000200 */
[C---:B------:R-:W-:Y:S08]  /*9820*/  HMMA.16816.F32 R12, R172.reuse, R184, R12 ;  /* 0x000000b8ac0c723c */ /* 0x040ff0000000180c */
[C---:B------:R-:W-:Y:S01]  /*9830*/  HMMA.16816.F32 R16, R172.reuse, R186, R16 ;  /* 0x000000baac10723c */ /* 0x040fe20000001810 */
[----:B------:R-:W4:Y:S07]  /*9840*/  LDSM.16.M88.4 R184, [R210+0xf000] ;  /* 0x00f00000d2b8783b */ /* 0x000f2e0000000200 */
[C---:B------:R-:W-:Y:S08]  /*9850*/  HMMA.16816.F32 R20, R172.reuse, R196, R20 ;  /* 0x000000c4ac14723c */ /* 0x040ff00000001814 */
[C---:B------:R-:W-:Y:S01]  /*9860*/  HMMA.16816.F32 R24, R172.reuse, R198, R24 ;  /* 0x000000c6ac18723c */ /* 0x040fe20000001818 */
[----:B------:R-:W4:Y:S07]  /*9870*/  LDSM.16.M88.4 R196, [R209+0x6000] ;  /* 0x00600000d1c4783b */ /* 0x000f2e0000000200 */
[C---:B---3--:R-:W-:Y:S08]  /*9880*/  HMMA.16816.F32 R28, R172.reuse, R200, R28 ;  /* 0x000000c8ac1c723c */ /* 0x048ff0000000181c */
[----:B------:R-:W-:Y:S08]  /*9890*/  HMMA.16816.F32 R32, R172, R202, R32 ;  /* 0x000000caac20723c */ /* 0x000ff00000001820 */
[C---:B-1----:R-:W-:Y:S08]  /*98a0*/  HMMA.16816.F32 R4, R136.reuse, R176, R4 ;  /* 0x000000b08804723c */ /* 0x042ff00000001804 */
[C---:B------:R-:W-:Y:S08]  /*98b0*/  HMMA.16816.F32 R8, R136.reuse, R178, R8 ;  /* 0x000000b28808723c */ /* 0x040ff00000001808 */
[C---:B--2---:R-:W-:Y:S08]  /*98c0*/  HMMA.16816.F32 R12, R136.reuse, R180, R12 ;  /* 0x000000b4880c723c */ /* 0x044ff0000000180c */
[C---:B------:R-:W-:Y:S08]  /*98d0*/  HMMA.16816.F32 R16, R136.reuse, R182, R16 ;  /* 0x000000b68810723c */ /* 0x040ff00000001810 */
[C---:B----4-:R-:W-:Y:S08]  /*98e0*/  HMMA.16816.F32 R20, R136.reuse, R184, R20 ;  /* 0x000000b88814723c */ /* 0x050ff00000001814 */
[C---:B------:R-:W-:Y:S08]  /*98f0*/  HMMA.16816.F32 R24, R136.reuse, R186, R24 ;  /* 0x000000ba8818723c */ /* 0x040ff00000001818 */
[C---:B------:R-:W-:Y:S08]  /*9900*/  HMMA.16816.F32 R28, R136.reuse, R188, R28 ;  /* 0x000000bc881c723c */ /* 0x040ff0000000181c */
[----:B------:R-:W-:Y:S01]  /*9910*/  HMMA.16816.F32 R32, R136, R190, R32 ;  /* 0x000000be8820723c */ /* 0x000fe20000001820 */
[----:B------:R-:W1:Y:S07]  /*9920*/  LDSM.16.M88.4 R136, [R209+0x6800] ;  /* 0x00680000d188783b */ /* 0x000e6e0000000200 */
[C---:B------:R-:W-:Y:S08]  /*9930*/  HMMA.16816.F32 R4, R192.reuse, R196, R4 ;  /* 0x000000c4c004723c */ /* 0x040ff00000001804 */
[C---:B------:R-:W-:Y:S11]  /*9940*/  HMMA.16816.F32 R8, R192.reuse, R198, R8 ;  /* 0x000000c6c008723c */ /* 0x040ff60000001808 */
[----:B------:R-:W-:Y:S05]  /*9950*/  @!UPT UIADD3 URZ, URZ, URZ, URZ ;  /* 0x0000003f3f3ff290 */ /* 0x000fea000fffe03f */
[----:B------:R-:W-:Y:S02]  /*9960*/  FMUL.FTZ R4, R4, c[0x0][0x2ec] ;  /* 0x0000bb0004047a20 */ /* 0x000fe40000410000 */
[----:B------:R-:W-:Y:S02]  /*9970*/  FMUL.FTZ R5, R5, c[0x0][0x2ec] ;  /* 0x0000bb0005057a20 */ /* 0x000fe40000410000 */
[----:B------:R-:W2:Y:S01]  /*9980*/  MUFU.TANH R172, R4 ;  /* 0x0000000400ac7308 */ /* 0x000ea20000002400 */
[----:B------:R-:W-:Y:S02]  /*9990*/  FMUL.FTZ R6, R6, c[0x0][0x2ec] ;  /* 0x0000bb0006067a20 */ /* 0x000fe40000410000 */
[----:B------:R-:W-:Y:S02]  /*99a0*/  FMUL.FTZ R7, R7, c[0x0][0x2ec] ;  /* 0x0000bb0007077a20 */ /* 0x000fe40000410000 */
[----:B------:R-:W-:Y:S01]  /*99b0*/  FMUL.FTZ R8, R8, c[0x0][0x2ec] ;  /* 0x0000bb0008087a20 */ /* 0x000fe20000410000 */
[C---:B-1----:R-:W-:Y:S03]  /*99c0*/  HMMA.16816.F32 R12, R192.reuse, R136, R12 ;  /* 0x00000088c00c723c */ /* 0x042fe6000000180c */
[----:B------:R-:W-:Y:S01]  /*99d0*/  FMUL.FTZ R9, R9, c[0x0][0x2ec] ;  /* 0x0000bb0009097a20 */ /* 0x000fe20000410000 */
[----:B------:R-:W1:Y:S01]  /*99e0*/  MUFU.TANH R176, R5 ;  /* 0x0000000500b07308 */ /* 0x000e620000002400 */
[----:B------:R-:W-:Y:S02]  /*99f0*/  FMUL.FTZ R10, R10, c[0x0][0x2ec] ;  /* 0x0000bb000a0a7a20 */ /* 0x000fe40000410000 */
[----:B------:R-:W-:Y:S01]  /*9a00*/  FMUL.FTZ R11, R11, c[0x0][0x2ec] ;  /* 0x0000bb000b0b7a20 */ /* 0x000fe20000410000 */
[C---:B------:R-:W-:Y:S06]  /*9a10*/  HMMA.16816.F32 R16, R192.reuse, R138, R16 ;  /* 0x0000008ac010723c */ /* 0x040fec0000001810 */
[----:B------:R-:W3:Y:S10]  /*9a20*/  MUFU.TANH R173, R6 ;  /* 0x0000000600ad7308 */ /* 0x000ef40000002400 */
[----:B------:R4:W1:Y:S01]  /*9a30*/  MUFU.TANH R178, R7 ;  /* 0x0000000700b27308 */ /* 0x0008620000002400 */
[----:B------:R-:W-:Y:S02]  /*9a40*/  FMUL.FTZ R12, R12, c[0x0][0x2ec] ;  /* 0x0000bb000c0c7a20 */ /* 0x000fe40000410000 */
[----:B------:R-:W-:Y:S02]  /*9a50*/  FMUL.FTZ R14, R14, c[0x0][0x2ec] ;  /* 0x0000bb000e0e7a20 */ /* 0x000fe40000410000 */
[----:B------:R-:W-:Y:S02]  /*9a60*/  FMUL.FTZ R15, R15, c[0x0][0x2ec] ;  /* 0x0000bb000f0f7a20 */ /* 0x000fe40000410000 */
[----:B------:R-:W-:Y:S02]  /*9a70*/  FMUL.FTZ R13, R13, c[0x0][0x2ec] ;  /* 0x0000bb000d0d7a20 */ /* 0x000fe40000410000 */
[----:B------:R-:W-:Y:S01]  /*9a80*/  FMUL.FTZ R16, R16, c[0x0][0x2ec] ;  /* 0x0000bb0010107a20 */ /* 0x000fe20000410000 */
[----:B------:R-:W1:Y:S01]  /*9a90*/  MUFU.TANH R177, R8 ;  /* 0x0000000800b17308 */ /* 0x000e620000002400 */
[----:B------:R-:W-:Y:S02]  /*9aa0*/  FMUL.FTZ R17, R17, c[0x0][0x2ec] ;  /* 0x0000bb0011117a20 */ /* 0x000fe40000410000 */
[----:B------:R-:W-:Y:S02]  /*9ab0*/  FMUL.FTZ R18, R18, c[0x0][0x2ec] ;  /* 0x0000bb0012127a20 */ /* 0x000fe40000410000 */
[----:B------:R-:W-:Y:S05]  /*9ac0*/  FMUL.FTZ R19, R19, c[0x0][0x2ec] ;  /* 0x0000bb0013137a20 */ /* 0x000fea0000410000 */
[----:B------:R-:W1:Y:S01]  /*9ad0*/  MUFU.TANH R174, R9 ;  /* 0x0000000900ae7308 */ /* 0x000e620000002400 */
[----:B----4-:R-:W4:Y:S09]  /*9ae0*/  LDSM.16.M88.4 R4, [R209+0x7000] ;  /* 0x00700000d104783b */ /* 0x010f320000000200 */
[----:B------:R-:W1:Y:S10]  /*9af0*/  MUFU.TANH R137, R10 ;  /* 0x0000000a00897308 */ /* 0x000e740000002400 */
[----:B------:R1:W1:Y:S10]  /*9b00*/  MUFU.TANH R175, R11 ;  /* 0x0000000b00af7308 */ /* 0x0002740000002400 */
[----:B------:R2:W2:Y:S10]  /*9b10*/  MUFU.TANH R138, R12 ;  /* 0x0000000c008a7308 */ /* 0x0004b40000002400 */
[----:B------:R-:W2:Y:S01]  /*9b20*/  MUFU.TANH R180, R14 ;  /* 0x0000000e00b47308 */ /* 0x000ea20000002400 */
[----:B-1----:R-:W1:Y:S01]  /*9b30*/  LDSM.16.M88.4 R8, [R209+0x7800] ;  /* 0x00780000d108783b */ /* 0x002e620000000200 */
[----:B------:R-:W-:Y:S08]  /*9b40*/  DEPBAR.LE SB0, 0x0 ;  /* 0x000080000000791a */ /* 0x000ff00000000000 */
[----:B------:R-:W1:Y:S01]  /*9b50*/  MUFU.TANH R179, R15 ;  /* 0x0000000f00b37308 */ /* 0x000e620000002400 */
[----:B------:R-:W-:Y:S01]  /*9b60*/  BAR.SYNC.DEFER_BLOCKING 0x0 ;  /* 0x0000000000007b1d */ /* 0x000fe20000010000 */
[C---:B----4-:R-:W-:Y:S08]  /*9b70*/  HMMA.16816.F32 R20, R192.reuse, R4, R20 ;  /* 0x00000004c014723c */ /* 0x050ff00000001814 */
[----:B------:R4:W1:Y:S01]  /*9b80*/  MUFU.TANH R181, R16 ;  /* 0x0000001000b57308 */ /* 0x0008620000002400 */
[C---:B------:R-:W-:Y:S09]  /*9b90*/  HMMA.16816.F32 R24, R192.reuse, R6, R24 ;  /* 0x00000006c018723c */ /* 0x040ff20000001818 */
[----:B------:R-:W2:Y:S06]  /*9ba0*/  MUFU.TANH R139, R13 ;  /* 0x0000000d008b7308 */ /* 0x000eac0000002400 */
[----:B------:R-:W-:Y:S02]  /*9bb0*/  FMUL.FTZ R20, R20, c[0x0][0x2ec] ;  /* 0x0000bb0014147a20 */ /* 0x000fe40000410000 */
[----:B------:R-:W-:Y:S02]  /*9bc0*/  FMUL.FTZ R21, R21, c[0x0][0x2ec] ;  /* 0x0000bb0015157a20 */ /* 0x000fe40000410000 */
[----:B------:R-:W2:Y:S01]  /*9bd0*/  MUFU.TANH R182, R17 ;  /* 0x0000001100b67308 */ /* 0x000ea20000002400 */
[----:B------:R-:W-:Y:S02]  /*9be0*/  FMUL.FTZ R22, R22, c[0x0][0x2ec] ;  /* 0x0000bb0016167a20 */ /* 0x000fe40000410000 */
[----:B------:R-:W-:Y:S01]  /*9bf0*/  FMUL.FTZ R23, R23, c[0x0][0x2ec] ;  /* 0x0000bb0017177a20 */ /* 0x000fe20000410000 */
[C---:B-1----:R-:W-:Y:S03]  /*9c00*/  HMMA.16816.F32 R28, R192.reuse, R8, R28 ;  /* 0x00000008c01c723c */ /* 0x042fe6000000181c */
[----:B------:R-:W-:Y:S02]  /*9c10*/  FMUL.FTZ R24, R24, c[0x0][0x2ec] ;  /* 0x0000bb0018187a20 */ /* 0x000fe40000410000 */
[----:B------:R-:W-:Y:S01]  /*9c20*/  FMUL.FTZ R25, R25, c[0x0][0x2ec] ;  /* 0x0000bb0019197a20 */ /* 0x000fe20000410000 */
[----:B------:R-:W1:Y:S01]  /*9c30*/  MUFU.TANH R183, R18 ;  /* 0x0000001200b77308 */ /* 0x000e620000002400 */
[----:B------:R-:W-:Y:S01]  /*9c40*/  MOV R8, UR6 ;  /* 0x0000000600087c02 */ /* 0x000fe20008000f00 */
[----:B------:R-:W-:Y:S04]  /*9c50*/  HMMA.16816.F32 R32, R192, R10, R32 ;  /* 0x0000000ac020723c */ /* 0x000fe80000001820 */
[----:B-----5:R-:W-:Y:S01]  /*9c60*/  LEA R2, P2, R8, R238, 0x6 ;  /* 0x000000ee08027211 */ /* 0x020fe200078430ff */
[----:B------:R-:W-:Y:S01]  /*9c70*/  FMUL.FTZ R26, R26, c[0x0][0x2ec] ;  /* 0x0000bb001a1a7a20 */ /* 0x000fe20000410000 */
[C---:B------:R-:W-:Y:S01]  /*9c80*/  LEA R4, P0, R8.reuse, R232, 0x6 ;  /* 0x000000e808047211 */ /* 0x040fe200078030ff */
[----:B------:R-:W-:Y:S01]  /*9c90*/  FMUL.FTZ R27, R27, c[0x0][0x2ec] ;  /* 0x0000bb001b1b7a20 */ /* 0x000fe20000410000 */
[----:B------:R-:W1:Y:S01]  /*9ca0*/  MUFU.TANH R184, R19 ;  /* 0x0000001300b87308 */ /* 0x000e620000002400 */
[C---:B------:R-:W-:Y:S03]  /*9cb0*/  LEA.HI.X.SX32 R3, R8.reuse, R239, 0x6, P2 ;  /* 0x000000ef08037211 */ /* 0x040fe600010f36ff */
[C---:B------:R-:W-:Y:S02]  /*9cc0*/  LEA R6, P1, R8.reuse, R236, 0x6 ;  /* 0x000000ec08067211 */ /* 0x040fe400078230ff */
[C---:B------:R-:W-:Y:S01]  /*9cd0*/  LEA.HI.X.SX32 R5, R8.reuse, R233, 0x6, P0 ;  /* 0x000000e908057211 */ /* 0x040fe200000f36ff */
[----:B------:R-:W-:Y:S01]  /*9ce0*/  IMAD R3, R3, c[0x0][0x198], RZ ;  /* 0x0000660003037a24 */ /* 0x000fe200078e02ff */
[----:B------:R-:W-:Y:S01]  /*9cf0*/  LEA R10, P0, R8, R234, 0x6 ;  /* 0x000000ea080a7211 */ /* 0x000fe200078030ff */
[----:B------:R-:W-:Y:S01]  /*9d00*/  FMUL.FTZ R28, R28, c[0x0][0x2ec] ;  /* 0x0000bb001c1c7a20 */ /* 0x000fe20000410000 */
[----:B------:R-:W1:Y:S01]  /*9d10*/  MUFU.TANH R185, R20 ;  /* 0x0000001400b97308 */ /* 0x000e620000002400 */
[C---:B------:R-:W-:Y:S01]  /*9d20*/  LEA.HI.X.SX32 R7, R8.reuse, R237, 0x6, P1 ;  /* 0x000000ed08077211 */ /* 0x040fe200008f36ff */
[----:B------:R-:W-:Y:S01]  /*9d30*/  FMUL.FTZ R29, R29, c[0x0][0x2ec] ;  /* 0x0000bb001d1d7a20 */ /* 0x000fe20000410000 */
[----:B------:R-:W-:Y:S01]  /*9d40*/  LEA.HI.X.SX32 R11, R8, R235, 0x6, P0 ;  /* 0x000000eb080b7211 */ /* 0x000fe200000f36ff */
[----:B------:R-:W-:Y:S02]  /*9d50*/  FMUL.FTZ R30, R30, c[0x0][0x2ec] ;  /* 0x0000bb001e1e7a20 */ /* 0x000fe40000410000 */
[----:B------:R-:W-:Y:S02]  /*9d60*/  FMUL.FTZ R0, R35, c[0x0][0x2ec] ;  /* 0x0000bb0023007a20 */ /* 0x000fe40000410000 */
[----:B------:R-:W-:Y:S02]  /*9d70*/  FMUL.FTZ R31, R31, c[0x0][0x2ec] ;  /* 0x0000bb001f1f7a20 */ /* 0x000fe40000410000 */
[----:B------:R5:W1:Y:S01]  /*9d80*/  MUFU.TANH R136, R0 ;  /* 0x0000000000887308 */ /* 0x000a620000002400 */
[----:B------:R-:W-:Y:S02]  /*9d90*/  FMUL.FTZ R32, R32, c[0x0][0x2ec] ;  /* 0x0000bb0020207a20 */ /* 0x000fe40000410000 */
[----:B------:R-:W-:Y:S02]  /*9da0*/  FMUL.FTZ R33, R33, c[0x0][0x2ec] ;  /* 0x0000bb0021217a20 */ /* 0x000fe40000410000 */
[----:B------:R-:W-:Y:S02]  /*9db0*/  FMUL.FTZ R34, R34, c[0x0][0x2ec] ;  /* 0x0000bb0022227a20 */ /* 0x000fe40000410000 */
[----:B------:R-:W-:Y:S02]  /*9dc0*/  IMAD R5, R5, c[0x0][0x198], RZ ;  /* 0x0000660005057a24 */ /* 0x000fe400078e02ff */
[C---:B------:R-:W-:Y:S01]  /*9dd0*/  IMAD R9, R2.reuse, c[0x0][0x19c], R3 ;  /* 0x0000670002097a24 */ /* 0x040fe200078e0203 */
[----:B------:R1:W1:Y:S01]  /*9de0*/  MUFU.TANH R186, R21 ;  /* 0x0000001500ba7308 */ /* 0x0002620000002400 */
[----:B------:R-:W-:Y:S04]  /*9df0*/  IMAD.WIDE.U32 R2, R2, c[0x0][0x198], RZ ;  /* 0x0000660002027a25 */ /* 0x000fe800078e00ff */
[----:B------:R-:W-:Y:S02]  /*9e00*/  IMAD R7, R7, c[0x0][0x198], RZ ;  /* 0x0000660007077a24 */ /* 0x000fe400078e02ff */
[C---:B--2---:R-:W-:Y:S02]  /*9e10*/  IMAD R12, R4.reuse, c[0x0][0x19c], R5 ;  /* 0x00006700040c7a24 */ /* 0x044fe400078e0205 */
[----:B------:R-:W-:Y:S01]  /*9e20*/  IMAD.WIDE.U32 R4, R4, c[0x0][0x198], RZ ;  /* 0x0000660004047a25 */ /* 0x000fe200078e00ff */
[----:B------:R2:W1:Y:S03]  /*9e30*/  MUFU.TANH R187, R22 ;  /* 0x0000001600bb7308 */ /* 0x0004660000002400 */
[----:B----4-:R-:W-:Y:S01]  /*9e40*/  IMAD R16, R6, c[0x0][0x19c], R7 ;  /* 0x0000670006107a24 */ /* 0x010fe200078e0207 */
[----:B------:R-:W-:Y:S01]  /*9e50*/  IADD3 R5, R5, R12, RZ ;  /* 0x0000000c05057210 */ /* 0x000fe20007ffe0ff */
[----:B-----5:R-:W-:Y:S01]  /*9e60*/  IMAD.IADD R0, R3, 0x1, R9 ;  /* 0x0000000103007824 */ /* 0x020fe200078e0209 */
[-C--:B------:R-:W-:Y:S01]  /*9e70*/  LEA R8, P1, R4, R243.reuse, 0x1 ;  /* 0x000000f304087211 */ /* 0x080fe200078208ff */
[----:B------:R-:W-:Y:S01]  /*9e80*/  IMAD.WIDE.U32 R14, R6, c[0x0][0x198], RZ ;  /* 0x00006600060e7a25 */ /* 0x000fe200078e00ff */
[-C--:B------:R-:W-:Y:S02]  /*9e90*/  LEA R6, P0, R2, R243.reuse, 0x1 ;  /* 0x000000f302067211 */ /* 0x080fe400078008ff */
[----:B------:R2:W4:Y:S01]  /*9ea0*/  MUFU.TANH R189, R23 ;  /* 0x0000001700bd7308 */ /* 0x0005220000002400 */
[----:B------:R-:W-:Y:S01]  /*9eb0*/  IMAD R7, R11, c[0x0][0x198], RZ ;  /* 0x000066000b077a24 */ /* 0x000fe200078e02ff */
[----:B------:R-:W-:Y:S01]  /*9ec0*/  LEA.HI.X R9, R4, R242, R5, 0x1, P1 ;  /* 0x000000f204097211 */ /* 0x000fe200008f0c05 */
[----:B------:R-:W-:Y:S01]  /*9ed0*/  IMAD.WIDE.U32 R12, R10, c[0x0][0x198], RZ ;  /* 0x000066000a0c7a25 */ /* 0x000fe200078e00ff */
[-C--:B------:R-:W-:Y:S02]  /*9ee0*/  LEA R4, P2, R14, R243.reuse, 0x1 ;  /* 0x000000f30e047211 */ /* 0x080fe400078408ff */
[----:B------:R-:W-:Y:S01]  /*9ef0*/  IADD3 R16, R15, R16, RZ ;  /* 0x000000100f107210 */ /* 0x000fe20007ffe0ff */
[----:B------:R-:W-:Y:S01]  /*9f00*/  IMAD R10, R10, c[0x0][0x19c], R7 ;  /* 0x000067000a0a7a24 */ /* 0x000fe200078e0207 */
[----:B------:R-:W-:Y:S02]  /*9f10*/  LEA.HI.X R7, R2, R242, R0, 0x1, P0 ;  /* 0x000000f202077211 */ /* 0x000fe400000f0c00 */
[----:B------:R2:W1:Y:S01]  /*9f20*/  MUFU.TANH R188, R24 ;  /* 0x0000001800bc7308 */ /* 0x0004620000002400 */
[----:B------:R-:W-:Y:S02]  /*9f30*/  ISETP.LT.AND P0, PT, RZ, UR7, PT ;  /* 0x00000007ff007c0c */ /* 0x000fe4000bf01270 */
[----:B------:R-:W-:Y:S02]  /*9f40*/  LEA R2, P1, R12, R243, 0x1 ;  /* 0x000000f30c027211 */ /* 0x000fe400078208ff */
[----:B------:R-:W-:Y:S02]  /*9f50*/  IADD3 R10, R13, R10, RZ ;  /* 0x0000000a0d0a7210 */ /* 0x000fe40007ffe0ff */
[-C--:B------:R-:W-:Y:S02]  /*9f60*/  LEA.HI.X R5, R14, R242.reuse, R16, 0x1, P2 ;  /* 0x000000f20e057211 */ /* 0x080fe400010f0c10 */
[----:B------:R-:W-:Y:S01]  /*9f70*/  LEA.HI.X R3, R12, R242, R10, 0x1, P1 ;  /* 0x000000f20c037211 */ /* 0x000fe200008f0c0a */
        /* <DEDUP_REMOVED lines=11> */
.L_x_831:
        /* <DEDUP_REMOVED lines=43> */
[----:B--2---:R-:W-:Y:S04]  /*a2e0*/  FMNMX.FTZ R132, R132, R4, !PT ;  /* 0x0000000484847209 */ /* 0x004fe80007810000 */
[C---:B------:R-:W-:Y:S01]  /*a2f0*/  FSETP.NEU.FTZ.AND P1, PT, R132.reuse, -INF , PT ;  /* 0xff8000008400780b */ /* 0x040fe20003f3d000 */
[C---:B------:R-:W-:Y:S02]  /*a300*/  FADD.FTZ R2, -R132.reuse, R133 ;  /* 0x0000008584027221 */ /* 0x040fe40000010100 */
[----:B------:R-:W-:Y:S02]  /*a310*/  FMUL.FTZ R133, R132, c[0x0][0x23c] ;  /* 0x00008f0084857a20 */ /* 0x000fe40000410000 */
[----:B------:R-:W-:Y:S03]  /*a320*/  FMUL.FTZ R0, R2, c[0x0][0x23c] ;  /* 0x00008f0002007a20 */ /* 0x000fe60000410000 */
[----:B------:R-:W-:Y:S01]  /*a330*/  FSEL R133, R133, RZ, P1 ;  /* 0x000000ff85857208 */ /* 0x000fe20000800000 */
[----:B------:R1:W2:Y:S01]  /*a340*/  MUFU.EX2 R2, R0 ;  /* 0x0000000000027308 */ /* 0x0002a20000000800 */
[----:B------:R-:W-:Y:S03]  /*a350*/  FSETP.NEU.FTZ.AND P1, PT, R3, -INF , PT ;  /* 0xff8000000300780b */ /* 0x000fe60003f3d000 */
[--C-:B------:R-:W-:Y:S02]  /*a360*/  FFMA.FTZ R4, R172, c[0x0][0x23c], -R133.reuse ;  /* 0x00008f00ac047a23 */ /* 0x100fe40000010885 */
[--C-:B------:R-:W-:Y:S04]  /*a370*/  FFMA.FTZ R6, R177, c[0x0][0x23c], -R133.reuse ;  /* 0x00008f00b1067a23 */ /* 0x100fe80000010885 */
[----:B------:R3:W-:Y:S10]  /*a380*/  MUFU.EX2 R172, R4 ;  /* 0x0000000400ac7308 */ /* 0x0007f40000000800 */
[----:B------:R-:W-:Y:S01]  /*a390*/  MUFU.EX2 R177, R6 ;  /* 0x0000000600b17308 */ /* 0x000fe20000000800 */
[C---:B-1----:R-:W-:Y:S02]  /*a3a0*/  FADD.FTZ R0, -R3.reuse, R134 ;  /* 0x0000008603007221 */ /* 0x042fe40000010100 */
[----:B------:R-:W-:Y:S02]  /*a3b0*/  FMUL.FTZ R134, R3, c[0x0][0x23c] ;  /* 0x00008f0003867a20 */ /* 0x000fe40000410000 */
[----:B------:R-:W-:Y:S02]  /*a3c0*/  FMUL.FTZ R0, R0, c[0x0][0x23c] ;  /* 0x00008f0000007a20 */ /* 0x000fe40000410000 */
[----:B--2---:R-:W-:Y:S01]  /*a3d0*/  FMUL.FTZ R8, R2, R144 ;  /* 0x0000009002087220 */ /* 0x004fe20000410000 */
[----:B------:R-:W-:Y:S01]  /*a3e0*/  FSEL R134, R134, RZ, P1 ;  /* 0x000000ff86867208 */ /* 0x000fe20000800000 */
[----:B------:R-:W-:Y:S02]  /*a3f0*/  FMUL.FTZ R9, R2, R145 ;  /* 0x0000009102097220 */ /* 0x000fe40000410000 */
[--C-:B---3--:R-:W-:Y:S01]  /*a400*/  FFMA.FTZ R4, R176, c[0x0][0x23c], -R133.reuse ;  /* 0x00008f00b0047a23 */ /* 0x108fe20000010885 */
[----:B------:R-:W1:Y:S01]  /*a410*/  MUFU.EX2 R0, R0 ;  /* 0x0000000000007308 */ /* 0x000e620000000800 */
[C---:B------:R-:W-:Y:S02]  /*a420*/  FMUL.FTZ R16, R2.reuse, R152 ;  /* 0x0000009802107220 */ /* 0x040fe40000410000 */
[C---:B------:R-:W-:Y:S02]  /*a430*/  FMUL.FTZ R17, R2.reuse, R153 ;  /* 0x0000009902117220 */ /* 0x040fe40000410000 */
[C---:B------:R-:W-:Y:S02]  /*a440*/  FMUL.FTZ R24, R2.reuse, R160 ;  /* 0x000000a002187220 */ /* 0x040fe40000410000 */
[C---:B------:R-:W-:Y:S02]  /*a450*/  FMUL.FTZ R25, R2.reuse, R161 ;  /* 0x000000a102197220 */ /* 0x040fe40000410000 */
[C---:B------:R-:W-:Y:S01]  /*a460*/  FMUL.FTZ R32, R2.reuse, R168 ;  /* 0x000000a802207220 */ /* 0x040fe20000410000 */
[----:B------:R2:W3:Y:S01]  /*a470*/  MUFU.EX2 R5, R4 ;  /* 0x0000000400057308 */ /* 0x0004e20000000800 */
[C---:B------:R-:W-:Y:S02]  /*a480*/  FMUL.FTZ R33, R2.reuse, R169 ;  /* 0x000000a902217220 */ /* 0x040fe40000410000 */
[C---:B------:R-:W-:Y:S02]  /*a490*/  FMUL.FTZ R36, R2.reuse, R36 ;  /* 0x0000002402247220 */ /* 0x040fe40000410000 */
[C---:B------:R-:W-:Y:S02]  /*a4a0*/  FMUL.FTZ R37, R2.reuse, R37 ;  /* 0x0000002502257220 */ /* 0x040fe40000410000 */
[C---:B------:R-:W-:Y:S02]  /*a4b0*/  FMUL.FTZ R40, R2.reuse, R40 ;  /* 0x0000002802287220 */ /* 0x040fe40000410000 */
[C---:B------:R-:W-:Y:S02]  /*a4c0*/  FMUL.FTZ R41, R2.reuse, R41 ;  /* 0x0000002902297220 */ /* 0x040fe40000410000 */
[C---:B------:R-:W-:Y:S02]  /*a4d0*/  FMUL.FTZ R44, R2.reuse, R44 ;  /* 0x0000002c022c7220 */ /* 0x040fe40000410000 */
[----:B------:R-:W-:Y:S02]  /*a4e0*/  FMUL.FTZ R45, R2, R45 ;  /* 0x0000002d022d7220 */ /* 0x000fe40000410000 */
[C---:B-1----:R-:W-:Y:S02]  /*a4f0*/  FMUL.FTZ R6, R0.reuse, R142 ;  /* 0x0000008e00067220 */ /* 0x042fe40000410000 */
[C---:B------:R-:W-:Y:S02]  /*a500*/  FMUL.FTZ R7, R0.reuse, R143 ;  /* 0x0000008f00077220 */ /* 0x040fe40000410000 */
[C---:B------:R-:W-:Y:S02]  /*a510*/  FMUL.FTZ R10, R0.reuse, R146 ;  /* 0x00000092000a7220 */ /* 0x040fe40000410000 */
[C---:B------:R-:W-:Y:S02]  /*a520*/  FMUL.FTZ R11, R0.reuse, R147 ;  /* 0x00000093000b7220 */ /* 0x040fe40000410000 */
[----:B------:R-:W-:Y:S01]  /*a530*/  FMUL.FTZ R18, R0, R154 ;  /* 0x0000009a00127220 */ /* 0x000fe20000410000 */
[----:B------:R-:W1:Y:S01]  /*a540*/  LDSM.16.MT88.4 R144, [R207+0x10000] ;  /* 0x01000000cf90783b */ /* 0x000e620000004200 */
[--C-:B--2---:R-:W-:Y:S01]  /*a550*/  FFMA.FTZ R4, R173, c[0x0][0x23c], -R134.reuse ;  /* 0x00008f00ad047a23 */ /* 0x104fe20000010886 */
[----:B---3--:R-:W-:Y:S01]  /*a560*/  MOV R173, R5 ;  /* 0x0000000500ad7202 */ /* 0x008fe20000000f00 */
[----:B------:R-:W-:Y:S02]  /*a570*/  FMUL.FTZ R5, R2, R141 ;  /* 0x0000008d02057220 */ /* 0x000fe40000410000 */
[----:B------:R2:W-:Y:S01]  /*a580*/  MUFU.EX2 R176, R4 ;  /* 0x0000000400b07308 */ /* 0x0005e20000000800 */
[C---:B------:R-:W-:Y:S02]  /*a590*/  FMUL.FTZ R19, R0.reuse, R155 ;  /* 0x0000009b00137220 */ /* 0x040fe40000410000 */
[----:B------:R-:W-:Y:S01]  /*a5a0*/  LDSM.16.MT88.4 R152, [R206+0x12000] ;  /* 0x01200000ce98783b */ /* 0x000fe20000004200 */
[C---:B------:R-:W-:Y:S02]  /*a5b0*/  FMUL.FTZ R26, R0.reuse, R162 ;  /* 0x000000a2001a7220 */ /* 0x040fe40000410000 */
[C---:B------:R-:W-:Y:S02]  /*a5c0*/  FMUL.FTZ R27, R0.reuse, R163 ;  /* 0x000000a3001b7220 */ /* 0x040fe40000410000 */
[C---:B------:R-:W-:Y:S02]  /*a5d0*/  FMUL.FTZ R34, R0.reuse, R170 ;  /* 0x000000aa00227220 */ /* 0x040fe40000410000 */
[C---:B------:R-:W-:Y:S01]  /*a5e0*/  FMUL.FTZ R35, R0.reuse, R171 ;  /* 0x000000ab00237220 */ /* 0x040fe20000410000 */
[----:B------:R-:W-:Y:S01]  /*a5f0*/  LDSM.16.MT88.4 R160, [R207+0x10800] ;  /* 0x01080000cfa0783b */ /* 0x000fe20000004200 */
[C---:B------:R-:W-:Y:S02]  /*a600*/  FMUL.FTZ R38, R0.reuse, R38 ;  /* 0x0000002600267220 */ /* 0x040fe40000410000 */
[C---:B------:R-:W-:Y:S02]  /*a610*/  FMUL.FTZ R39, R0.reuse, R39 ;  /* 0x0000002700277220 */ /* 0x040fe40000410000 */
[C---:B------:R-:W-:Y:S02]  /*a620*/  FMUL.FTZ R42, R0.reuse, R42 ;  /* 0x0000002a002a7220 */ /* 0x040fe40000410000 */
[C---:B------:R-:W-:Y:S01]  /*a630*/  FMUL.FTZ R43, R0.reuse, R43 ;  /* 0x0000002b002b7220 */ /* 0x040fe20000410000 */
[----:B------:R-:W-:Y:S01]  /*a640*/  LDSM.16.MT88.4 R168, [R206+0x14800] ;  /* 0x01480000cea8783b */ /* 0x000fe20000004200 */
[C---:B------:R-:W-:Y:S02]  /*a650*/  FMUL.FTZ R46, R0.reuse, R46 ;  /* 0x0000002e002e7220 */ /* 0x040fe40000410000 */
[----:B------:R-:W-:Y:S02]  /*a660*/  FMUL.FTZ R47, R0, R47 ;  /* 0x0000002f002f7220 */ /* 0x000fe40000410000 */
[--C-:B--2---:R-:W-:Y:S02]  /*a670*/  FFMA.FTZ R4, R178, c[0x0][0x23c], -R134.reuse ;  /* 0x00008f00b2047a23 */ /* 0x104fe40000010886 */
[C---:B------:R-:W-:Y:S02]  /*a680*/  FMUL.FTZ R48, R2.reuse, R48 ;  /* 0x0000003002307220 */ /* 0x040fe40000410000 */
[----:B------:R-:W2:Y:S01]  /*a690*/  MUFU.EX2 R178, R4 ;  /* 0x0000000400b27308 */ /* 0x000ea20000000800 */
[----:B------:R-:W-:Y:S02]  /*a6a0*/  FMUL.FTZ R49, R2, R49 ;  /* 0x0000003102317220 */ /* 0x000fe40000410000 */
[C---:B------:R-:W-:Y:S02]  /*a6b0*/  FMUL.FTZ R50, R0.reuse, R50 ;  /* 0x0000003200327220 */ /* 0x040fe40000410000 */
        /* <DEDUP_REMOVED lines=9> */
[----:B------:R-:W-:Y:S01]  /*a750*/  FMUL.FTZ R60, R2, R60 ;  /* 0x0000003c023c7220 */ /* 0x000fe20000410000 */
[----:B--2---:R-:W-:Y:S01]  /*a760*/  F2FP.PACK_AB R141, R178, R176 ;  /* 0x000000b0b28d723e */ /* 0x004fe200000000ff */
[--C-:B------:R-:W-:Y:S02]  /*a770*/  FFMA.FTZ R4, R174, c[0x0][0x23c], -R133.reuse ;  /* 0x00008f00ae047a23 */ /* 0x100fe40000010885 */
[----:B------:R-:W-:Y:S02]  /*a780*/  FMUL.FTZ R61, R2, R61 ;  /* 0x0000003d023d7220 */ /* 0x000fe40000410000 */
[----:B------:R-:W2:Y:S01]  /*a790*/  MUFU.EX2 R252, R4 ;  /* 0x0000000400fc7308 */ /* 0x000ea20000000800 */
        /* <DEDUP_REMOVED lines=11> */
[----:B------:R-:W-:Y:S01]  /*a850*/  FMUL.FTZ R73, R2, R73 ;  /* 0x0000004902497220 */ /* 0x000fe20000410000 */
[----:B--2---:R-:W-:Y:S01]  /*a860*/  F2FP.PACK_AB R142, R252, R177 ;  /* 0x000000b1fc8e723e */ /* 0x004fe200000000ff */
[--C-:B------:R-:W-:Y:S02]  /*a870*/  FFMA.FTZ R4, R137, c[0x0][0x23c], -R134.reuse ;  /* 0x00008f0089047a23 */ /* 0x100fe40000010886 */
[C---:B------:R-:W-:Y:S02]  /*a880*/  FMUL.FTZ R74, R0.reuse, R74 ;  /* 0x0000004a004a7220 */ /* 0x040fe40000410000 */
[----:B------:R2:W-:Y:S01]  /*a890*/  MUFU.EX2 R251, R4 ;  /* 0x0000000400fb7308 */ /* 0x0005e20000000800 */
        /* <DEDUP_REMOVED lines=12> */
[--C-:B--2---:R-:W-:Y:S02]  /*a960*/  FFMA.FTZ R4, R175, c[0x0][0x23c], -R134.reuse ;  /* 0x00008f00af047a23 */ /* 0x104fe40000010886 */
        /* <DEDUP_REMOVED lines=15> */
[C---:B------:R-:W-:Y:S01]  /*aa60*/  FMUL.FTZ R4, R2.reuse, R140 ;  /* 0x0000008c02047220 */ /* 0x040fe20000410000 */
[----:B------:R-:W-:Y:S01]  /*aa70*/  F2FP.PACK_AB R140, R173, R172 ;  /* 0x000000acad8c723e */ /* 0x000fe200000000ff */
[C---:B------:R-:W-:Y:S02]  /*aa80*/  FMUL.FTZ R100, R2.reuse, R100 ;  /* 0x0000006402647220 */ /* 0x040fe40000410000 */
[----:B------:R-:W-:Y:S02]  /*aa90*/  FMUL.FTZ R101, R2, R101 ;  /* 0x0000006502657220 */ /* 0x000fe40000410000 */
[C---:B------:R-:W-:Y:S02]  /*aaa0*/  FMUL.FTZ R102, R0.reuse, R102 ;  /* 0x0000006600667220 */ /* 0x040fe40000410000 */
[C---:B------:R-:W-:Y:S05]  /*aab0*/  HMMA.16816.F32 R4, R140.reuse, R12, R4 ;  /* 0x0000000c8c04723c */ /* 0x040fea0000001804 */
[----:B------:R-:W-:Y:S02]  /*aac0*/  FMUL.FTZ R103, R0, R103 ;  /* 0x0000006700677220 */ /* 0x000fe40000410000 */
[C---:B------:R-:W-:Y:S01]  /*aad0*/  FMUL.FTZ R12, R2.reuse, R148 ;  /* 0x00000094020c7220 */ /* 0x040fe20000410000 */
[C---:B------:R-:W-:Y:S04]  /*aae0*/  HMMA.16816.F32 R8, R140.reuse, R14, R8 ;  /* 0x0000000e8c08723c */ /* 0x040fe80000001808 */
[----:B------:R-:W-:Y:S02]  /*aaf0*/  FMUL.FTZ R13, R2, R149 ;  /* 0x00000095020d7220 */ /* 0x000fe40000410000 */
[--C-:B------:R-:W-:Y:S02]  /*ab00*/  FFMA.FTZ R137, R138, c[0x0][0x23c], -R133.reuse ;  /* 0x00008f008a897a23 */ /* 0x100fe40000010885 */
[C---:B------:R-:W-:Y:S02]  /*ab10*/  FMUL.FTZ R14, R0.reuse, R150 ;  /* 0x00000096000e7220 */ /* 0x040fe40000410000 */
[----:B------:R2:W-:Y:S02]  /*ab20*/  MUFU.EX2 R249, R137 ;  /* 0x0000008900f97308 */ /* 0x0005e40000000800 */
[----:B------:R-:W-:Y:S02]  /*ab30*/  FMUL.FTZ R15, R0, R151 ;  /* 0x00000097000f7220 */ /* 0x000fe40000410000 */
[----:B------:R-:W3:Y:S01]  /*ab40*/  LDSM.16.MT88.4 R148, [R205+0x12000] ;  /* 0x01200000cd94783b */ /* 0x000ee20000004200 */
[C---:B------:R-:W-:Y:S02]  /*ab50*/  FMUL.FTZ R104, R2.reuse, R104 ;  /* 0x0000006802687220 */ /* 0x040fe40000410000 */
[----:B------:R-:W-:Y:S02]  /*ab60*/  FMUL.FTZ R105, R2, R105 ;  /* 0x0000006902697220 */ /* 0x000fe40000410000 */
[C---:B------:R-:W-:Y:S03]  /*ab70*/  HMMA.16816.F32 R12, R140.reuse, R20, R12 ;  /* 0x000000148c0c723c */ /* 0x040fe6000000180c */
[C---:B------:R-:W-:Y:S02]  /*ab80*/  FMUL.FTZ R106, R0.reuse, R106 ;  /* 0x0000006a006a7220 */ /* 0x040fe40000410000 */
[----:B------:R-:W-:Y:S02]  /*ab90*/  FMUL.FTZ R107, R0, R107 ;  /* 0x0000006b006b7220 */ /* 0x000fe40000410000 */
[C---:B------:R-:W-:Y:S01]  /*aba0*/  FMUL.FTZ R20, R2.reuse, R156 ;  /* 0x0000009c02147220 */ /* 0x040fe20000410000 */
[C---:B------:R-:W-:Y:S04]  /*abb0*/  HMMA.16816.F32 R16, R140.reuse, R22, R16 ;  /* 0x000000168c10723c */ /* 0x040fe80000001810 */
[C---:B------:R-:W-:Y:S02]  /*abc0*/  FMUL.FTZ R21, R2.reuse, R157 ;  /* 0x0000009d02157220 */ /* 0x040fe40000410000 */
[----:B------:R-:W-:Y:S02]  /*abd0*/  FMUL.FTZ R108, R2, R108 ;  /* 0x0000006c026c7220 */ /* 0x000fe40000410000 */
[C---:B------:R-:W-:Y:S04]  /*abe0*/  FMUL.FTZ R22, R0.reuse, R158 ;  /* 0x0000009e00167220 */ /* 0x040fe80000410000 */
[----:B------:R-:W-:Y:S02]  /*abf0*/  FMUL.FTZ R23, R0, R159 ;  /* 0x0000009f00177220 */ /* 0x000fe40000410000 */
[----:B------:R-:W-:Y:S01]  /*ac00*/  LDSM.16.MT88.4 R156, [R206+0x10800] ;  /* 0x01080000ce9c783b */ /* 0x000fe20000004200 */
[----:B------:R-:W-:Y:S02]  /*ac10*/  FMUL.FTZ R109, R2, R109 ;  /* 0x0000006d026d7220 */ /* 0x000fe40000410000 */
[C---:B------:R-:W-:Y:S02]  /*ac20*/  FMUL.FTZ R110, R0.reuse, R110 ;  /* 0x0000006e006e7220 */ /* 0x040fe40000410000 */
[C---:B------:R-:W-:Y:S03]  /*ac30*/  HMMA.16816.F32 R20, R140.reuse, R28, R20 ;  /* 0x0000001c8c14723c */ /* 0x040fe60000001814 */
[----:B------:R-:W-:Y:S02]  /*ac40*/  FMUL.FTZ R111, R0, R111 ;  /* 0x0000006f006f7220 */ /* 0x000fe40000410000 */
[C---:B------:R-:W-:Y:S02]  /*ac50*/  FMUL.FTZ R112, R2.reuse, R112 ;  /* 0x0000007002707220 */ /* 0x040fe40000410000 */
[C---:B------:R-:W-:Y:S01]  /*ac60*/  FMUL.FTZ R28, R2.reuse, R164 ;  /* 0x000000a4021c7220 */ /* 0x040fe20000410000 */
[C---:B------:R-:W-:Y:S04]  /*ac70*/  HMMA.16816.F32 R24, R140.reuse, R30, R24 ;  /* 0x0000001e8c18723c */ /* 0x040fe80000001818 */
[----:B------:R-:W-:Y:S02]  /*ac80*/  FMUL.FTZ R29, R2, R165 ;  /* 0x000000a5021d7220 */ /* 0x000fe40000410000 */
[--C-:B--2---:R-:W-:Y:S02]  /*ac90*/  FFMA.FTZ R137, R139, c[0x0][0x23c], -R133.reuse ;  /* 0x00008f008b897a23 */ /* 0x104fe40000010885 */
[C---:B------:R-:W-:Y:S02]  /*aca0*/  FMUL.FTZ R30, R0.reuse, R166 ;  /* 0x000000a6001e7220 */ /* 0x040fe40000410000 */
[----:B------:R2:W4:Y:S02]  /*acb0*/  MUFU.EX2 R248, R137 ;  /* 0x0000008900f87308 */ /* 0x0005240000000800 */
[----:B------:R-:W-:Y:S02]  /*acc0*/  FMUL.FTZ R31, R0, R167 ;  /* 0x000000a7001f7220 */ /* 0x000fe40000410000 */
[----:B------:R-:W-:Y:S01]  /*acd0*/  LDSM.16.MT88.4 R164, [R208+0x12800] ;  /* 0x01280000d0a4783b */ /* 0x000fe20000004200 */
[----:B------:R-:W-:Y:S02]  /*ace0*/  FMUL.FTZ R113, R2, R113 ;  /* 0x0000007102717220 */ /* 0x000fe40000410000 */
[C---:B------:R-:W-:Y:S02]  /*acf0*/  FMUL.FTZ R114, R0.reuse, R114 ;  /* 0x0000007200727220 */ /* 0x040fe40000410000 */
[C---:B-1----:R-:W-:Y:S03]  /*ad00*/  HMMA.16816.F32 R28, R140.reuse, R144, R28 ;  /* 0x000000908c1c723c */ /* 0x042fe6000000181c */
[----:B------:R-:W-:Y:S02]  /*ad10*/  FMUL.FTZ R115, R0, R115 ;  /* 0x0000007300737220 */ /* 0x000fe40000410000 */
[C---:B------:R-:W-:Y:S02]  /*ad20*/  FMUL.FTZ R116, R2.reuse, R116 ;  /* 0x0000007402747220 */ /* 0x040fe40000410000 */
[----:B------:R-:W-:Y:S01]  /*ad30*/  FMUL.FTZ R117, R2, R117 ;  /* 0x0000007502757220 */ /* 0x000fe20000410000 */
[C---:B------:R-:W-:Y:S01]  /*ad40*/  HMMA.16816.F32 R32, R140.reuse, R146, R32 ;  /* 0x000000928c20723c */ /* 0x040fe20000001820 */
[----:B------:R-:W1:Y:S03]  /*ad50*/  LDSM.16.MT88.4 R144, [R208+0x12000] ;  /* 0x01200000d090783b */ /* 0x000e660000004200 */
[C---:B------:R-:W-:Y:S02]  /*ad60*/  FMUL.FTZ R118, R0.reuse, R118 ;  /* 0x0000007600767220 */ /* 0x040fe40000410000 */
[----:B------:R-:W-:Y:S02]  /*ad70*/  FMUL.FTZ R119, R0, R119 ;  /* 0x0000007700777220 */ /* 0x000fe40000410000 */
[C---:B---3--:R-:W-:Y:S04]  /*ad80*/  HMMA.16816.F32 R36, R140.reuse, R148, R36 ;  /* 0x000000948c24723c */ /* 0x048fe80000001824 */
[--C-:B--2---:R-:W-:Y:S02]  /*ad90*/  FFMA.FTZ R137, R180, c[0x0][0x23c], -R134.reuse ;  /* 0x00008f00b4897a23 */ /* 0x104fe40000010886 */
[C---:B------:R-:W-:Y:S02]  /*ada0*/  FMUL.FTZ R120, R2.reuse, R120 ;  /* 0x0000007802787220 */ /* 0x040fe40000410000 */
[C---:B------:R-:W-:Y:S01]  /*adb0*/  HMMA.16816.F32 R40, R140.reuse, R150, R40 ;  /* 0x000000968c28723c */ /* 0x040fe20000001828 */
[----:B------:R-:W2:Y:S01]  /*adc0*/  LDSM.16.MT88.4 R148, [R207+0x12000] ;  /* 0x01200000cf94783b */ /* 0x000ea20000004200 */
[----:B------:R3:W-:Y:S02]  /*add0*/  MUFU.EX2 R247, R137 ;  /* 0x0000008900f77308 */ /* 0x0007e40000000800 */
[----:B------:R-:W-:Y:S02]  /*ade0*/  FMUL.FTZ R121, R2, R121 ;  /* 0x0000007902797220 */ /* 0x000fe40000410000 */
[C---:B------:R-:W-:Y:S02]  /*adf0*/  FMUL.FTZ R122, R0.reuse, R122 ;  /* 0x0000007a007a7220 */ /* 0x040fe40000410000 */
[C---:B------:R-:W-:Y:S04]  /*ae00*/  HMMA.16816.F32 R44, R140.reuse, R152, R44 ;  /* 0x000000988c2c723c */ /* 0x040fe8000000182c */
[----:B------:R-:W-:Y:S02]  /*ae10*/  FMUL.FTZ R123, R0, R123 ;  /* 0x0000007b007b7220 */ /* 0x000fe40000410000 */
[C---:B------:R-:W-:Y:S02]  /*ae20*/  FMUL.FTZ R124, R2.reuse, R124 ;  /* 0x0000007c027c7220 */ /* 0x040fe40000410000 */
[C---:B------:R-:W-:Y:S01]  /*ae30*/  HMMA.16816.F32 R48, R140.reuse, R154, R48 ;  /* 0x0000009a8c30723c */ /* 0x040fe20000001830 */
[----:B------:R-:W5:Y:S03]  /*ae40*/  LDSM.16.MT88.4 R152, [R205+0x14000] ;  /* 0x01400000cd98783b */ /* 0x000f660000004200 */
[----:B------:R-:W-:Y:S02]  /*ae50*/  FMUL.FTZ R125, R2, R125 ;  /* 0x0000007d027d7220 */ /* 0x000fe40000410000 */
[C---:B------:R-:W-:Y:S02]  /*ae60*/  FMUL.FTZ R126, R0.reuse, R126 ;  /* 0x0000007e007e7220 */ /* 0x040fe40000410000 */
[----:B------:R-:W-:Y:S01]  /*ae70*/  FMUL.FTZ R127, R0, R127 ;  /* 0x0000007f007f7220 */ /* 0x000fe20000410000 */
[C---:B-1----:R-:W-:Y:S03]  /*ae80*/  HMMA.16816.F32 R52, R140.reuse, R144, R52 ;  /* 0x000000908c34723c */ /* 0x042fe60000001834 */
[--C-:B---3--:R-:W-:Y:S02]  /*ae90*/  FFMA.FTZ R137, R179, c[0x0][0x23c], -R134.reuse ;  /* 0x00008f00b3897a23 */ /* 0x108fe40000010886 */
[C---:B------:R-:W-:Y:S02]  /*aea0*/  FMUL.FTZ R128, R2.reuse, R128 ;  /* 0x0000008002807220 */ /* 0x040fe40000410000 */
[----:B------:R-:W-:Y:S01]  /*aeb0*/  FMUL.FTZ R129, R2, R129 ;  /* 0x0000008102817220 */ /* 0x000fe20000410000 */
[C---:B------:R-:W-:Y:S01]  /*aec0*/  HMMA.16816.F32 R56, R140.reuse, R146, R56 ;  /* 0x000000928c38723c */ /* 0x040fe20000001838 */
[----:B------:R-:W1:Y:S01]  /*aed0*/  LDSM.16.MT88.4 R144, [R206+0x14000] ;  /* 0x01400000ce90783b */ /* 0x000e620000004200 */
[----:B------:R3:W1:Y:S02]  /*aee0*/  MUFU.EX2 R246, R137 ;  /* 0x0000008900f67308 */ /* 0x0006640000000800 */
[C---:B------:R-:W-:Y:S02]  /*aef0*/  FMUL.FTZ R130, R0.reuse, R130 ;  /* 0x0000008200827220 */ /* 0x040fe40000410000 */
[----:B------:R-:W-:Y:S02]  /*af00*/  FMUL.FTZ R131, R0, R131 ;  /* 0x0000008300837220 */ /* 0x000fe40000410000 */
[C---:B--2---:R-:W-:Y:S04]  /*af10*/  HMMA.16816.F32 R60, R140.reuse, R148, R60 ;  /* 0x000000948c3c723c */ /* 0x044fe8000000183c */
[--C-:B------:R-:W-:Y:S04]  /*af20*/  FFMA.FTZ R135, R135, c[0x0][0x23c], -R134.reuse ;  /* 0x00008f0087877a23 */ /* 0x100fe80000010886 */
[C---:B------:R-:W-:Y:S01]  /*af30*/  HMMA.16816.F32 R64, R140.reuse, R150, R64 ;  /* 0x000000968c40723c */ /* 0x040fe20000001840 */
[----:B------:R-:W2:Y:S01]  /*af40*/  LDSM.16.MT88.4 R148, [R208+0x14000] ;  /* 0x01400000d094783b */ /* 0x000ea20000004200 */
[----:B------:R-:W-:Y:S06]  /*af50*/  MUFU.EX2 R135, R135 ;  /* 0x0000008700877308 */ /* 0x000fec0000000800 */
[C---:B-----5:R-:W-:Y:S04]  /*af60*/  HMMA.16816.F32 R68, R140.reuse, R152, R68 ;  /* 0x000000988c44723c */ /* 0x060fe80000001844 */
[--C-:B---3--:R-:W-:Y:S04]  /*af70*/  FFMA.FTZ R137, R181, c[0x0][0x23c], -R133.reuse ;  /* 0x00008f00b5897a23 */ /* 0x108fe80000010885 */
[C---:B------:R-:W-:Y:S01]  /*af80*/  HMMA.16816.F32 R72, R140.reuse, R154, R72 ;  /* 0x0000009a8c48723c */ /* 0x040fe20000001848 */
[----:B------:R-:W3:Y:S01]  /*af90*/  LDSM.16.MT88.4 R152, [R207+0x14000] ;  /* 0x01400000cf98783b */ /* 0x000ee20000004200 */
[----:B------:R5:W-:Y:S06]  /*afa0*/  MUFU.EX2 R245, R137 ;  /* 0x0000008900f57308 */ /* 0x000bec0000000800 */
[C---:B-1----:R-:W-:Y:S08]  /*afb0*/  HMMA.16816.F32 R76, R140.reuse, R144, R76 ;  /* 0x000000908c4c723c */ /* 0x042ff0000000184c */
[C---:B------:R-:W-:Y:S01]  /*afc0*/  HMMA.16816.F32 R80, R140.reuse, R146, R80 ;  /* 0x000000928c50723c */ /* 0x040fe20000001850 */
[----:B------:R-:W1:Y:S07]  /*afd0*/  LDSM.16.MT88.4 R144, [R205+0x16000] ;  /* 0x01600000cd90783b */ /* 0x000e6e0000004200 */
[C---:B--2---:R-:W-:Y:S04]  /*afe0*/  HMMA.16816.F32 R84, R140.reuse, R148, R84 ;  /* 0x000000948c54723c */ /* 0x044fe80000001854 */
[--C-:B-----5:R-:W-:Y:S04]  /*aff0*/  FFMA.FTZ R137, R182, c[0x0][0x23c], -R133.reuse ;  /* 0x00008f00b6897a23 */ /* 0x120fe80000010885 */
[C---:B------:R-:W-:Y:S01]  /*b000*/  HMMA.16816.F32 R88, R140.reuse, R150, R88 ;  /* 0x000000968c58723c */ /* 0x040fe20000001858 */
[----:B------:R-:W2:Y:S01]  /*b010*/  LDSM.16.MT88.4 R148, [R206+0x16000] ;  /* 0x01600000ce94783b */ /* 0x000ea20000004200 */
[----:B------:R5:W2:Y:S06]  /*b020*/  MUFU.EX2 R244, R137 ;  /* 0x0000008900f47308 */ /* 0x000aac0000000800 */
[C---:B---3--:R-:W-:Y:S08]  /*b030*/  HMMA.16816.F32 R92, R140.reuse, R152, R92 ;  /* 0x000000988c5c723c */ /* 0x048ff0000000185c */
[C---:B------:R-:W-:Y:S01]  /*b040*/  HMMA.16816.F32 R96, R140.reuse, R154, R96 ;  /* 0x0000009a8c60723c */ /* 0x040fe20000001860 */
[----:B------:R-:W3:Y:S07]  /*b050*/  LDSM.16.MT88.4 R152, [R208+0x16000] ;  /* 0x01600000d098783b */ /* 0x000eee0000004200 */
[C---:B-1----:R-:W-:Y:S04]  /*b060*/  HMMA.16816.F32 R100, R140.reuse, R144, R100 ;  /* 0x000000908c64723c */ /* 0x042fe80000001864 */
[--C-:B-----5:R-:W-:Y:S04]  /*b070*/  FFMA.FTZ R137, R183, c[0x0][0x23c], -R134.reuse ;  /* 0x00008f00b7897a23 */ /* 0x120fe80000010886 */
[----:B------:R1:W-:Y:S01]  /*b080*/  MUFU.EX2 R203, R137 ;  /* 0x0000008900cb7308 */ /* 0x0003e20000000800 */
[C---:B------:R-:W-:Y:S01]  /*b090*/  HMMA.16816.F32 R104, R140.reuse, R146, R104 ;  /* 0x000000928c68723c */ /* 0x040fe20000001868 */
[----:B------:R-:W5:Y:S07]  /*b0a0*/  LDSM.16.MT88.4 R144, [R207+0x16000] ;  /* 0x01600000cf90783b */ /* 0x000f6e0000004200 */
[C---:B--2---:R-:W-:Y:S08]  /*b0b0*/  HMMA.16816.F32 R108, R140.reuse, R148, R108 ;  /* 0x000000948c6c723c */ /* 0x044ff0000000186c */
[C---:B------:R-:W-:Y:S01]  /*b0c0*/  HMMA.16816.F32 R112, R140.reuse, R150, R112 ;  /* 0x000000968c70723c */ /* 0x040fe20000001870 */
[----:B------:R-:W2:Y:S03]  /*b0d0*/  LDSM.16.MT88.4 R148, [R205+0x10800] ;  /* 0x01080000cd94783b */ /* 0x000ea60000004200 */
[--C-:B-1----:R-:W-:Y:S04]  /*b0e0*/  FFMA.FTZ R137, R184, c[0x0][0x23c], -R134.reuse ;  /* 0x00008f00b8897a23 */ /* 0x102fe80000010886 */
[C---:B---3--:R-:W-:Y:S01]  /*b0f0*/  HMMA.16816.F32 R116, R140.reuse, R152, R116 ;  /* 0x000000988c74723c */ /* 0x048fe20000001874 */
[----:B------:R1:W3:Y:S07]  /*b100*/  MUFU.EX2 R202, R137 ;  /* 0x0000008900ca7308 */ /* 0x0002ee0000000800 */
[C---:B------:R-:W-:Y:S01]  /*b110*/  HMMA.16816.F32 R120, R140.reuse, R154, R120 ;  /* 0x0000009a8c78723c */ /* 0x040fe20000001878 */
[----:B------:R-:W2:Y:S07]  /*b120*/  LDSM.16.MT88.4 R152, [R208+0x10800] ;  /* 0x01080000d098783b */ /* 0x000eae0000004200 */
[C---:B-----5:R-:W-:Y:S08]  /*b130*/  HMMA.16816.F32 R124, R140.reuse, R144, R124 ;  /* 0x000000908c7c723c */ /* 0x060ff0000000187c */
[----:B------:R-:W-:Y:S01]  /*b140*/  HMMA.16816.F32 R128, R140, R146, R128 ;  /* 0x000000928c80723c */ /* 0x000fe20000001880 */
[----:B------:R-:W5:Y:S03]  /*b150*/  LDSM.16.MT88.4 R144, [R205+0x12800] ;  /* 0x01280000cd90783b */ /* 0x000f660000004200 */
[--C-:B-1----:R-:W-:Y:S03]  /*b160*/  FFMA.FTZ R137, R185, c[0x0][0x23c], -R133.reuse ;  /* 0x00008f00b9897a23 */ /* 0x102fe60000010885 */
[----:B----4-:R-:W-:Y:S01]  /*b170*/  F2FP.PACK_AB R140, R248, R249 ;  /* 0x000000f9f88c723e */ /* 0x010fe200000000ff */
[----:B------:R1:W-:Y:S01]  /*b180*/  MUFU.EX2 R201, R137 ;  /* 0x0000008900c97308 */ /* 0x0003e20000000800 */
[----:B------:R-:W-:Y:S03]  /*b190*/  F2FP.PACK_AB R141, R246, R247 ;  /* 0x000000f7f68d723e */ /* 0x000fe600000000ff */
[----:B------:R-:W-:Y:S02]  /*b1a0*/  F2FP.PACK_AB R142, R244, R245 ;  /* 0x000000f5f48e723e */ /* 0x000fe400000000ff */
[----:B---3--:R-:W-:Y:S07]  /*b1b0*/  F2FP.PACK_AB R143, R202, R203 ;  /* 0x000000cbca8f723e */ /* 0x008fee00000000ff */
[C---:B--2---:R-:W-:Y:S08]  /*b1c0*/  HMMA.16816.F32 R4, R140.reuse, R148, R4 ;  /* 0x000000948c04723c */ /* 0x044ff00000001804 */
[C---:B------:R-:W-:Y:S01]  /*b1d0*/  HMMA.16816.F32 R8, R140.reuse, R150, R8 ;  /* 0x000000968c08723c */ /* 0x040fe20000001808 */
[----:B------:R-:W2:Y:S03]  /*b1e0*/  LDSM.16.MT88.4 R148, [R206+0x12800] ;  /* 0x01280000ce94783b */ /* 0x000ea60000004200 */
[--C-:B-1----:R-:W-:Y:S04]  /*b1f0*/  FFMA.FTZ R137, R186, c[0x0][0x23c], -R133.reuse ;  /* 0x00008f00ba897a23 */ /* 0x102fe80000010885 */
[C---:B------:R-:W-:Y:S01]  /*b200*/  HMMA.16816.F32 R12, R140.reuse, R156, R12 ;  /* 0x0000009c8c0c723c */ /* 0x040fe2000000180c */
[----:B------:R1:W3:Y:S07]  /*b210*/  MUFU.EX2 R200, R137 ;  /* 0x0000008900c87308 */ /* 0x0002ee0000000800 */
[C---:B------:R-:W-:Y:S01]  /*b220*/  HMMA.16816.F32 R16, R140.reuse, R158, R16 ;  /* 0x0000009e8c10723c */ /* 0x040fe20000001810 */
[----:B------:R-:W4:Y:S07]  /*b230*/  LDSM.16.MT88.4 R156, [R207+0x12800] ;  /* 0x01280000cf9c783b */ /* 0x000f2e0000004200 */
[C---:B------:R-:W-:Y:S08]  /*b240*/  HMMA.16816.F32 R20, R140.reuse, R152, R20 ;  /* 0x000000988c14723c */ /* 0x040ff00000001814 */
[C---:B------:R-:W-:Y:S01]  /*b250*/  HMMA.16816.F32 R24, R140.reuse, R154, R24 ;  /* 0x0000009a8c18723c */ /* 0x040fe20000001818 */
[----:B------:R-:W3:Y:S03]  /*b260*/  LDSM.16.MT88.4 R152, [R205+0x14800] ;  /* 0x01480000cd98783b */ /* 0x000ee60000004200 */
[--C-:B-1----:R-:W-:Y:S04]  /*b270*/  FFMA.FTZ R137, R187, c[0x0][0x23c], -R134.reuse ;  /* 0x00008f00bb897a23 */ /* 0x102fe80000010886 */
[C---:B------:R-:W-:Y:S01]  /*b280*/  HMMA.16816.F32 R28, R140.reuse, R160, R28 ;  /* 0x000000a08c1c723c */ /* 0x040fe2000000181c */
[----:B------:R1:W-:Y:S07]  /*b290*/  MUFU.EX2 R199, R137 ;  /* 0x0000008900c77308 */ /* 0x0003ee0000000800 */
[C---:B------:R-:W-:Y:S01]  /*b2a0*/  HMMA.16816.F32 R32, R140.reuse, R162, R32 ;  /* 0x000000a28c20723c */ /* 0x040fe20000001820 */
[----:B------:R-:W3:Y:S07]  /*b2b0*/  LDSM.16.MT88.4 R160, [R208+0x14800] ;  /* 0x01480000d0a0783b */ /* 0x000eee0000004200 */
[C---:B-----5:R-:W-:Y:S08]  /*b2c0*/  HMMA.16816.F32 R36, R140.reuse, R144, R36 ;  /* 0x000000908c24723c */ /* 0x060ff00000001824 */
[C---:B------:R-:W-:Y:S01]  /*b2d0*/  HMMA.16816.F32 R40, R140.reuse, R146, R40 ;  /* 0x000000928c28723c */ /* 0x040fe20000001828 */
[----:B------:R-:W5:Y:S03]  /*b2e0*/  LDSM.16.MT88.4 R144, [R207+0x14800] ;  /* 0x01480000cf90783b */ /* 0x000f660000004200 */
        /* <DEDUP_REMOVED lines=9> */
[C---:B----4-:R-:W-:Y:S01]  /*b380*/  HMMA.16816.F32 R60, R140.reuse, R156, R60 ;  /* 0x0000009c8c3c723c */ /* 0x050fe2000000183c */
[----:B------:R1:W-:Y:S07]  /*b390*/  MUFU.EX2 R188, R137 ;  /* 0x0000008900bc7308 */ /* 0x0003ee0000000800 */
[C---:B------:R-:W-:Y:S01]  /*b3a0*/  HMMA.16816.F32 R64, R140.reuse, R158, R64 ;  /* 0x0000009e8c40723c */ /* 0x040fe20000001840 */
[----:B------:R-:W-:Y:S07]  /*b3b0*/  LDSM.16.MT88.4 R156, [R208+0x16800] ;  /* 0x01680000d09c783b */ /* 0x000fee0000004200 */
[C---:B---3--:R-:W-:Y:S08]  /*b3c0*/  HMMA.16816.F32 R68, R140.reuse, R152, R68 ;  /* 0x000000988c44723c */ /* 0x048ff00000001844 */
[C---:B------:R-:W-:Y:S01]  /*b3d0*/  HMMA.16816.F32 R72, R140.reuse, R154, R72 ;  /* 0x0000009a8c48723c */ /* 0x040fe20000001848 */
[----:B------:R-:W3:Y:S03]  /*b3e0*/  LDSM.16.MT88.4 R152, [R206+0x16800] ;  /* 0x01680000ce98783b */ /* 0x000ee60000004200 */
[--C-:B-1----:R-:W-:Y:S01]  /*b3f0*/  FFMA.FTZ R137, R190, c[0x0][0x23c], -R133.reuse ;  /* 0x00008f00be897a23 */ /* 0x102fe20000010885 */
[----:B------:R-:W-:Y:S03]  /*b400*/  MOV R190, R177 ;  /* 0x000000b100be7202 */ /* 0x000fe60000000f00 */
[C---:B------:R-:W-:Y:S01]  /*b410*/  HMMA.16816.F32 R76, R140.reuse, R168, R76 ;  /* 0x000000a88c4c723c */ /* 0x040fe2000000184c */
[----:B------:R1:W4:Y:S07]  /*b420*/  MUFU.EX2 R187, R137 ;  /* 0x0000008900bb7308 */ /* 0x00032e0000000800 */
[C---:B------:R-:W-:Y:S01]  /*b430*/  HMMA.16816.F32 R80, R140.reuse, R170, R80 ;  /* 0x000000aa8c50723c */ /* 0x040fe20000001850 */
[----:B------:R-:W-:Y:S07]  /*b440*/  LDSM.16.MT88.4 R168, [R206+0x15000] ;  /* 0x01500000cea8783b */ /* 0x000fee0000004200 */
[C---:B------:R-:W-:Y:S08]  /*b450*/  HMMA.16816.F32 R84, R140.reuse, R160, R84 ;  /* 0x000000a08c54723c */ /* 0x040ff00000001854 */
[C---:B------:R-:W-:Y:S01]  /*b460*/  HMMA.16816.F32 R88, R140.reuse, R162, R88 ;  /* 0x000000a28c58723c */ /* 0x040fe20000001858 */
[----:B------:R-:W-:Y:S03]  /*b470*/  LDSM.16.MT88.4 R160, [R206+0x11000] ;  /* 0x01100000cea0783b */ /* 0x000fe60000004200 */
[--C-:B-1----:R-:W-:Y:S01]  /*b480*/  FFMA.FTZ R137, R191, c[0x0][0x23c], -R134.reuse ;  /* 0x00008f00bf897a23 */ /* 0x102fe20000010886 */
[----:B------:R-:W-:Y:S03]  /*b490*/  MOV R191, R178 ;  /* 0x000000b200bf7202 */ /* 0x000fe60000000f00 */
[C---:B-----5:R-:W-:Y:S01]  /*b4a0*/  HMMA.16816.F32 R92, R140.reuse, R144, R92 ;  /* 0x000000908c5c723c */ /* 0x060fe2000000185c */
[----:B------:R1:W-:Y:S07]  /*b4b0*/  MUFU.EX2 R186, R137 ;  /* 0x0000008900ba7308 */ /* 0x0003ee0000000800 */
[C---:B------:R-:W-:Y:S01]  /*b4c0*/  HMMA.16816.F32 R96, R140.reuse, R146, R96 ;  /* 0x000000928c60723c */ /* 0x040fe20000001860 */
[----:B------:R-:W5:Y:S07]  /*b4d0*/  LDSM.16.MT88.4 R144, [R207+0x16800] ;  /* 0x01680000cf90783b */ /* 0x000f6e0000004200 */
[C---:B--2---:R-:W-:Y:S08]  /*b4e0*/  HMMA.16816.F32 R100, R140.reuse, R148, R100 ;  /* 0x000000948c64723c */ /* 0x044ff00000001864 */
[C---:B------:R-:W-:Y:S01]  /*b4f0*/  HMMA.16816.F32 R104, R140.reuse, R150, R104 ;  /* 0x000000968c68723c */ /* 0x040fe20000001868 */
[----:B------:R-:W2:Y:S03]  /*b500*/  LDSM.16.MT88.4 R148, [R205+0x11000] ;  /* 0x01100000cd94783b */ /* 0x000ea60000004200 */
[--C-:B-1----:R-:W-:Y:S01]  /*b510*/  FFMA.FTZ R137, R196, c[0x0][0x23c], -R134.reuse ;  /* 0x00008f00c4897a23 */ /* 0x102fe20000010886 */
[----:B------:R-:W-:Y:S03]  /*b520*/  MOV R196, R173 ;  /* 0x000000ad00c47202 */ /* 0x000fe60000000f00 */
[C---:B---3--:R-:W-:Y:S01]  /*b530*/  HMMA.16816.F32 R108, R140.reuse, R152, R108 ;  /* 0x000000988c6c723c */ /* 0x048fe2000000186c */
[----:B------:R1:W3:Y:S07]  /*b540*/  MUFU.EX2 R185, R137 ;  /* 0x0000008900b97308 */ /* 0x0002ee0000000800 */
[C---:B------:R-:W-:Y:S01]  /*b550*/  HMMA.16816.F32 R112, R140.reuse, R154, R112 ;  /* 0x0000009a8c70723c */ /* 0x040fe20000001870 */
[----:B------:R-:W2:Y:S07]  /*b560*/  LDSM.16.MT88.4 R152, [R208+0x11000] ;  /* 0x01100000d098783b */ /* 0x000eae0000004200 */
[C---:B------:R-:W-:Y:S08]  /*b570*/  HMMA.16816.F32 R116, R140.reuse, R156, R116 ;  /* 0x0000009c8c74723c */ /* 0x040ff00000001874 */
[C---:B------:R-:W-:Y:S01]  /*b580*/  HMMA.16816.F32 R120, R140.reuse, R158, R120 ;  /* 0x0000009e8c78723c */ /* 0x040fe20000001878 */
[----:B------:R-:W2:Y:S03]  /*b590*/  LDSM.16.MT88.4 R156, [R207+0x11000] ;  /* 0x01100000cf9c783b */ /* 0x000ea60000004200 */
[--C-:B-1----:R-:W-:Y:S04]  /*b5a0*/  FFMA.FTZ R137, R197, c[0x0][0x23c], -R133.reuse ;  /* 0x00008f00c5897a23 */ /* 0x102fe80000010885 */
[C---:B-----5:R-:W-:Y:S01]  /*b5b0*/  HMMA.16816.F32 R124, R140.reuse, R144, R124 ;  /* 0x000000908c7c723c */ /* 0x060fe2000000187c */
[----:B------:R-:W5:Y:S01]  /*b5c0*/  LDL.LU R197, [R1+0x4] ;  /* 0x0000040001c57983 */ /* 0x000f620000300800 */
[----:B------:R1:W-:Y:S06]  /*b5d0*/  MUFU.EX2 R184, R137 ;  /* 0x0000008900b87308 */ /* 0x0003ec0000000800 */
[----:B------:R-:W-:Y:S01]  /*b5e0*/  HMMA.16816.F32 R128, R140, R146, R128 ;  /* 0x000000928c80723c */ /* 0x000fe20000001880 */
[----:B------:R-:W2:Y:S06]  /*b5f0*/  LDSM.16.MT88.4 R144, [R205+0x13000] ;  /* 0x01300000cd90783b */ /* 0x000eac0000004200 */
[----:B------:R-:W-:Y:S02]  /*b600*/  F2FP.PACK_AB R140, R200, R201 ;  /* 0x000000c9c88c723e */ /* 0x000fe400000000ff */
[----:B------:R-:W-:Y:S03]  /*b610*/  F2FP.PACK_AB R141, R189, R199 ;  /* 0x000000c7bd8d723e */ /* 0x000fe600000000ff */
[----:B----4-:R-:W-:Y:S02]  /*b620*/  F2FP.PACK_AB R142, R187, R188 ;  /* 0x000000bcbb8e723e */ /* 0x010fe400000000ff */
[----:B---3--:R-:W-:Y:S01]  /*b630*/  F2FP.PACK_AB R143, R185, R186 ;  /* 0x000000bab98f723e */ /* 0x008fe200000000ff */
[--C-:B-1----:R-:W-:Y:S01]  /*b640*/  FFMA.FTZ R137, R192, c[0x0][0x23c], -R133.reuse ;  /* 0x00008f00c0897a23 */ /* 0x102fe20000010885 */
[----:B------:R-:W-:Y:S05]  /*b650*/  MOV R192, R176 ;  /* 0x000000b000c07202 */ /* 0x000fea0000000f00 */
[C---:B--2---:R-:W-:Y:S01]  /*b660*/  HMMA.16816.F32 R4, R140.reuse, R148, R4 ;  /* 0x000000948c04723c */ /* 0x044fe20000001804 */
[----:B------:R-:W-:Y:S01]  /*b670*/  LDSM.16.MT88.4 R176, [R206+0x13800] ;  /* 0x01380000ceb0783b */ /* 0x000fe20000004200 */
[----:B------:R1:W2:Y:S06]  /*b680*/  MUFU.EX2 R183, R137 ;  /* 0x0000008900b77308 */ /* 0x0002ac0000000800 */
[C---:B------:R-:W-:Y:S01]  /*b690*/  HMMA.16816.F32 R8, R140.reuse, R150, R8 ;  /* 0x000000968c08723c */ /* 0x040fe20000001808 */
[----:B------:R-:W3:Y:S07]  /*b6a0*/  LDSM.16.MT88.4 R148, [R206+0x13000] ;  /* 0x01300000ce94783b */ /* 0x000eee0000004200 */
[C---:B------:R-:W-:Y:S08]  /*b6b0*/  HMMA.16816.F32 R12, R140.reuse, R160, R12 ;  /* 0x000000a08c0c723c */ /* 0x040ff0000000180c */
[C---:B------:R-:W-:Y:S01]  /*b6c0*/  HMMA.16816.F32 R16, R140.reuse, R162, R16 ;  /* 0x000000a28c10723c */ /* 0x040fe20000001810 */
[----:B------:R-:W-:Y:S03]  /*b6d0*/  LDSM.16.MT88.4 R160, [R207+0x13000] ;  /* 0x01300000cfa0783b */ /* 0x000fe60000004200 */
[--C-:B-1----:R-:W-:Y:S04]  /*b6e0*/  FFMA.FTZ R137, R193, c[0x0][0x23c], -R134.reuse ;  /* 0x00008f00c1897a23 */ /* 0x102fe80000010886 */
[C---:B------:R-:W-:Y:S01]  /*b6f0*/  HMMA.16816.F32 R20, R140.reuse, R152, R20 ;  /* 0x000000988c14723c */ /* 0x040fe20000001814 */
[----:B------:R-:W4:Y:S01]  /*b700*/  LDL.LU R193, [R1] ;  /* 0x0000000001c17983 */ /* 0x000f220000300800 */
[----:B------:R1:W-:Y:S06]  /*b710*/  MUFU.EX2 R182, R137 ;  /* 0x0000008900b67308 */ /* 0x0003ec0000000800 */
[C---:B------:R-:W-:Y:S01]  /*b720*/  HMMA.16816.F32 R24, R140.reuse, R154, R24 ;  /* 0x0000009a8c18723c */ /* 0x040fe20000001818 */
[----:B------:R-:W3:Y:S07]  /*b730*/  LDSM.16.MT88.4 R152, [R208+0x13000] ;  /* 0x01300000d098783b */ /* 0x000eee0000004200 */
[C---:B------:R-:W-:Y:S08]  /*b740*/  HMMA.16816.F32 R28, R140.reuse, R156, R28 ;  /* 0x0000009c8c1c723c */ /* 0x040ff0000000181c */
[C---:B------:R-:W-:Y:S01]  /*b750*/  HMMA.16816.F32 R32, R140.reuse, R158, R32 ;  /* 0x0000009e8c20723c */ /* 0x040fe20000001820 */
[----:B------:R-:W3:Y:S03]  /*b760*/  LDSM.16.MT88.4 R156, [R208+0x15000] ;  /* 0x01500000d09c783b */ /* 0x000ee60000004200 */
[--C-:B-1----:R-:W-:Y:S01]  /*b770*/  FFMA.FTZ R137, R194, c[0x0][0x23c], -R134.reuse ;  /* 0x00008f00c2897a23 */ /* 0x102fe20000010886 */
[----:B------:R-:W-:Y:S01]  /*b780*/  MOV R194, R172 ;  /* 0x000000ac00c27202 */ /* 0x000fe20000000f00 */
[----:B------:R-:W-:Y:S01]  /*b790*/  FFMA.FTZ R134, R136, c[0x0][0x23c], -R134 ;  /* 0x00008f0088867a23 */ /* 0x000fe20000010886 */
[----:B--2---:R-:W-:Y:S01]  /*b7a0*/  F2FP.PACK_AB R136, R183, R184 ;  /* 0x000000b8b788723e */ /* 0x004fe200000000ff */
[C---:B------:R-:W-:Y:S01]  /*b7b0*/  HMMA.16816.F32 R36, R140.reuse, R144, R36 ;  /* 0x000000908c24723c */ /* 0x040fe20000001824 */
[----:B------:R-:W-:Y:S01]  /*b7c0*/  LDSM.16.MT88.4 R172, [R205+0x13800] ;  /* 0x01380000cdac783b */ /* 0x000fe20000004200 */
[----:B------:R1:W-:Y:S06]  /*b7d0*/  MUFU.EX2 R181, R137 ;  /* 0x0000008900b57308 */ /* 0x0003ec0000000800 */
[C---:B------:R-:W-:Y:S01]  /*b7e0*/  HMMA.16816.F32 R40, R140.reuse, R146, R40 ;  /* 0x000000928c28723c */ /* 0x040fe20000001828 */
[----:B------:R-:W2:Y:S03]  /*b7f0*/  LDSM.16.MT88.4 R144, [R207+0x15000] ;  /* 0x01500000cf90783b */ /* 0x000ea60000004200 */
[----:B------:R-:W3:Y:S04]  /*b800*/  MUFU.EX2 R134, R134 ;  /* 0x0000008600867308 */ /* 0x000ee80000000800 */
[C---:B---3--:R-:W-:Y:S08]  /*b810*/  HMMA.16816.F32 R44, R140.reuse, R148, R44 ;  /* 0x000000948c2c723c */ /* 0x048ff0000000182c */
[C---:B------:R-:W-:Y:S01]  /*b820*/  HMMA.16816.F32 R48, R140.reuse, R150, R48 ;  /* 0x000000968c30723c */ /* 0x040fe20000001830 */
[----:B------:R-:W3:Y:S03]  /*b830*/  LDSM.16.MT88.4 R148, [R205+0x17000] ;  /* 0x01700000cd94783b */ /* 0x000ee60000004200 */
[--C-:B-1----:R-:W-:Y:S02]  /*b840*/  FFMA.FTZ R137, R195, c[0x0][0x23c], -R133.reuse ;  /* 0x00008f00c3897a23 */ /* 0x102fe40000010885 */
[----:B------:R-:W-:Y:S02]  /*b850*/  FFMA.FTZ R133, R198, c[0x0][0x23c], -R133 ;  /* 0x00008f00c6857a23 */ /* 0x000fe40000010885 */
[C---:B------:R-:W-:Y:S01]  /*b860*/  HMMA.16816.F32 R52, R140.reuse, R152, R52 ;  /* 0x000000988c34723c */ /* 0x040fe20000001834 */
[----:B------:R1:W-:Y:S03]  /*b870*/  MUFU.EX2 R180, R137 ;  /* 0x0000008900b47308 */ /* 0x0003e60000000800 */
[----:B------:R-:W-:Y:S04]  /*b880*/  F2FP.PACK_AB R139, R134, R135 ;  /* 0x00000087868b723e */ /* 0x000fe800000000ff */
[C---:B------:R-:W-:Y:S01]  /*b890*/  HMMA.16816.F32 R56, R140.reuse, R154, R56 ;  /* 0x0000009a8c38723c */ /* 0x040fe20000001838 */
[----:B------:R-:W2:Y:S02]  /*b8a0*/  LDSM.16.MT88.4 R152, [R206+0x17000] ;  /* 0x01700000ce98783b */ /* 0x000ea40000004200 */
[----:B------:R-:W3:Y:S05]  /*b8b0*/  MUFU.EX2 R133, R133 ;  /* 0x0000008500857308 */ /* 0x000eea0000000800 */
[C---:B------:R-:W-:Y:S08]  /*b8c0*/  HMMA.16816.F32 R60, R140.reuse, R160, R60 ;  /* 0x000000a08c3c723c */ /* 0x040ff0000000183c */
[C---:B------:R-:W-:Y:S01]  /*b8d0*/  HMMA.16816.F32 R64, R140.reuse, R162, R64 ;  /* 0x000000a28c40723c */ /* 0x040fe20000001840 */
[----:B------:R-:W-:Y:S03]  /*b8e0*/  LDSM.16.MT88.4 R160, [R208+0x11800] ;  /* 0x01180000d0a0783b */ /* 0x000fe60000004200 */
[----:B-1----:R-:W-:Y:S04]  /*b8f0*/  F2FP.PACK_AB R137, R181, R182 ;  /* 0x000000b6b589723e */ /* 0x002fe800000000ff */
[C---:B------:R-:W-:Y:S04]  /*b900*/  HMMA.16816.F32 R68, R140.reuse, R164, R68 ;  /* 0x000000a48c44723c */ /* 0x040fe80000001844 */
[----:B---3--:R-:W-:Y:S04]  /*b910*/  F2FP.PACK_AB R138, R133, R180 ;  /* 0x000000b4858a723e */ /* 0x008fe800000000ff */
[C---:B------:R-:W-:Y:S08]  /*b920*/  HMMA.16816.F32 R72, R140.reuse, R166, R72 ;  /* 0x000000a68c48723c */ /* 0x040ff00000001848 */
[C---:B------:R-:W-:Y:S08]  /*b930*/  HMMA.16816.F32 R76, R140.reuse, R168, R76 ;  /* 0x000000a88c4c723c */ /* 0x040ff0000000184c */
        /* <DEDUP_REMOVED lines=17> */
[----:B------:R-:W-:Y:S08]  /*ba50*/  HMMA.16816.F32 R128, R140, R146, R128 ;  /* 0x000000928c80723c */ /* 0x000ff00000001880 */
[C---:B---3--:R-:W-:Y:S01]  /*ba60*/  HMMA.16816.F32 R140, R136.reuse, R148, R4 ;  /* 0x00000094888c723c */ /* 0x048fe20000001804 */
[----:B------:R-:W1:Y:S07]  /*ba70*/  LDSM.16.MT88.4 R4, [R208+0x13800] ;  /* 0x01380000d004783b */ /* 0x000e6e0000004200 */
[C---:B------:R-:W-:Y:S01]  /*ba80*/  HMMA.16816.F32 R144, R136.reuse, R150, R8 ;  /* 0x000000968890723c */ /* 0x040fe20000001808 */
[----:B------:R-:W2:Y:S07]  /*ba90*/  LDSM.16.MT88.4 R8, [R207+0x13800] ;  /* 0x01380000cf08783b */ /* 0x000eae0000004200 */
[C---:B-----5:R-:W-:Y:S01]  /*baa0*/  HMMA.16816.F32 R148, R136.reuse, R152, R12 ;  /* 0x000000988894723c */ /* 0x060fe2000000180c */
[----:B------:R-:W3:Y:S03]  /*bab0*/  LDSM.16.MT88.4 R12, [R205+0x15800] ;  /* 0x01580000cd0c783b */ /* 0x000ee60000004200 */
[----:B------:R-:W-:Y:S04]  /*bac0*/  FFMA.FTZ R0, R0, R197, R192 ;  /* 0x000000c500007223 */ /* 0x000fe800000100c0 */
        /* <DEDUP_REMOVED lines=11> */
[----:B------:R-:W-:Y:S04]  /*bb80*/  FADD.FTZ R0, R247, R0 ;  /* 0x00000000f7007221 */ /* 0x000fe80000010000 */
[C---:B------:R-:W-:Y:S04]  /*bb90*/  HMMA.16816.F32 R168, R136.reuse, R170, R32 ;  /* 0x000000aa88a8723c */ /* 0x040fe80000001820 */
[----:B------:R-:W-:Y:S04]  /*bba0*/  FADD.FTZ R0, R246, R0 ;  /* 0x00000000f6007221 */ /* 0x000fe80000010000 */
[C---:B------:R-:W-:Y:S04]  /*bbb0*/  HMMA.16816.F32 R36, R136.reuse, R172, R36 ;  /* 0x000000ac8824723c */ /* 0x040fe80000001824 */
[----:B------:R-:W-:Y:S04]  /*bbc0*/  FADD.FTZ R0, R203, R0 ;  /* 0x00000000cb007221 */ /* 0x000fe80000010000 */
[C---:B------:R-:W-:Y:S04]  /*bbd0*/  HMMA.16816.F32 R40, R136.reuse, R174, R40 ;  /* 0x000000ae8828723c */ /* 0x040fe80000001828 */
[----:B------:R-:W-:Y:S02]  /*bbe0*/  FADD.FTZ R0, R202, R0 ;  /* 0x00000000ca007221 */ /* 0x000fe40000010000 */
[----:B----4-:R-:W-:Y:S02]  /*bbf0*/  FFMA.FTZ R2, R2, R193, R194 ;  /* 0x000000c102027223 */ /* 0x010fe400000100c2 */
        /* <DEDUP_REMOVED lines=41> */
[----:B------:R-:W-:Y:S01]  /*be90*/  FADD.FTZ R2, R133, R2 ;  /* 0x0000000285027221 */ /* 0x000fe20000010000 */
[----:B------:R-:W-:Y:S03]  /*bea0*/  MOV R133, R132 ;  /* 0x0000008400857202 */ /* 0x000fe60000000f00 */
[C---:B------:R-:W-:Y:S01]  /*beb0*/  HMMA.16816.F32 R104, R136.reuse, R30, R104 ;  /* 0x0000001e8868723c */ /* 0x040fe20000001868 */
[----:B------:R4:W-:Y:S04]  /*bec0*/  STL [R1], R2 ;  /* 0x0000000201007387 */ /* 0x0009e80000100800 */
[----:B------:R4:W-:Y:S03]  /*bed0*/  STL [R1+0x4], R0 ;  /* 0x0000040001007387 */ /* 0x0009e60000100800 */
[C---:B-1----:R-:W-:Y:S08]  /*bee0*/  HMMA.16816.F32 R108, R136.reuse, R4, R108 ;  /* 0x00000004886c723c */ /* 0x042ff0000000186c */
[C---:B------:R-:W-:Y:S08]  /*bef0*/  HMMA.16816.F32 R112, R136.reuse, R6, R112 ;  /* 0x000000068870723c */ /* 0x040ff00000001870 */
[C---:B--2---:R-:W-:Y:S08]  /*bf00*/  HMMA.16816.F32 R116, R136.reuse, R8, R116 ;  /* 0x000000088874723c */ /* 0x044ff00000001874 */
[C---:B------:R-:W-:Y:S08]  /*bf10*/  HMMA.16816.F32 R120, R136.reuse, R10, R120 ;  /* 0x0000000a8878723c */ /* 0x040ff00000001878 */
[C---:B---3--:R-:W-:Y:S08]  /*bf20*/  HMMA.16816.F32 R124, R136.reuse, R12, R124 ;  /* 0x0000000c887c723c */ /* 0x048ff0000000187c */
[----:B------:R-:W-:Y:S01]  /*bf30*/  HMMA.16816.F32 R128, R136, R14, R128 ;  /* 0x0000000e8880723c */ /* 0x000fe20000001880 */
[----:B----4-:R-:W-:-:S07]  /*bf40*/  @P0 BRA `(.L_x_830) ;  /* 0xffffc41000000947 */ /* 0x010fce000383ffff */
.L_x_829:
[----:B------:R-:W2:Y:S01]  /*bf50*/  LDL.LU R5, [R1] ;  /* 0x0000000001057983 */ /* 0x000ea20000300800 */
[----:B------:R-:W1:Y:S01]  /*bf60*/  S2UR UR6, SR_CTAID.Y ;  /* 0x00000000000679c3 */ /* 0x000e620000002600 */
[----:B------:R-:W-:-:S02]  /*bf70*/  UISETP.NE.AND UP0, UPT, UR10, -0x1, UPT ;  /* 0xffffffff0a00788c */ /* 0x000fc4000bf05270 */
[----:B------:R-:W3:Y:S01]  /*bf80*/  LDL.LU R4, [R1+0x4] ;  /* 0x0000040001047983 */ /* 0x000ee20000300800 */
[----:B------:R-:W-:Y:S01]  /*bf90*/  ULDC.64 UR4, c[0x0][0x1e8] ;  /* 0x00007a0000047ab9 */ /* 0x000fe20000000a00 */
[----:B------:R-:W-:Y:S01]  /*bfa0*/  BSSY B0, `(.L_x_833) ;  /* 0x000018e000007945 */ /* 0x000fe20003800000 */
[----:B------:R-:W-:Y:S02]  /*bfb0*/  ULDC UR8, c[0x0][0x214] ;  /* 0x0000850000087ab9 */ /* 0x000fe40000000800 */
[----:B------:R-:W4:Y:S01]  /*bfc0*/  S2UR UR9, SR_CTAID.X ;  /* 0x00000000000979c3 */ /* 0x000f220000002500 */
[----:B------:R-:W-:Y:S02]  /*bfd0*/  UMOV UR24, URZ ;  /* 0x0000003f00187c82 */ /* 0x000fe40008000000 */
[----:B------:R-:W-:Y:S02]  /*bfe0*/  UMOV UR25, URZ ;  /* 0x0000003f00197c82 */ /* 0x000fe40008000000 */
[----:B------:R-:W-:-:S03]  /*bff0*/  @UP0 UIMAD.WIDE.U32 UR14, UR10, UR4, URZ ;  /* 0x000000040a0e02a5 */ /* 0x000fc6000f8e003f */
[----:B------:R-:W4:Y:S01]  /*c000*/  S2UR UR11, SR_CTAID.Z ;  /* 0x00000000000b79c3 */ /* 0x000f220000002700 */
[----:B------:R-:W-:-:S03]  /*c010*/  @UP0 UIMAD UR7, UR10, UR5, UR15 ;  /* 0x000000050a0702a4 */ /* 0x000fc6000f8e020f */
[----:B------:R-:W-:Y:S02]  /*c020*/  ULDC.64 UR4, c[0x0][0x1e0] ;  /* 0x0000780000047ab9 */ /* 0x000fe40000000a00 */
[----:B-1----:R-:W-:Y:S02]  /*c030*/  @!UP0 USHF.R.S32.HI UR12, URZ, 0x1f, UR6 ;  /* 0x0000001f3f0c8899 */ /* 0x002fe40008011406 */
[----:B------:R-:W-:Y:S02]  /*c040*/  @!UP0 UIMAD.WIDE.U32 UR22, UR6, UR4, URZ ;  /* 0x00000004061682a5 */ /* 0x000fe4000f8e003f */
[----:B------:R-:W-:-:S03]  /*c050*/  @!UP0 UIMAD UR12, UR12, UR4, URZ ;  /* 0x000000040c0c82a4 */ /* 0x000fc6000f8e023f */
        /* <DEDUP_REMOVED lines=9> */
[----:B------:R-:W-:Y:S02]  /*c0f0*/  ULDC UR5, c[0x0][0x234] ;  /* 0x00008d0000057ab9 */ /* 0x000fe40000000800 */
[----:B------:R-:W-:Y:S02]  /*c100*/  @UP1 UIMAD UR15, UR15, UR8, URZ ;  /* 0x000000080f0f12a4 */ /* 0x000fe4000f8e023f */
[----:B------:R-:W-:-:S02]  /*c110*/  @!UP1 USEL UR15, UR8, UR5, !UP2 ;  /* 0x00000005080f9287 */ /* 0x000fc4000d000000 */
[----:B------:R-:W-:Y:S02]  /*c120*/  ULDC UR4, c[0x0][0x1c0] ;  /* 0x0000700000047ab9 */ /* 0x000fe40000000800 */
[----:B------:R-:W-:Y:S02]  /*c130*/  @UP1 UMOV UR17, 0x1 ;  /* 0x0000000100111882 */ /* 0x000fe40000000000 */
[----:B------:R-:W-:Y:S02]  /*c140*/  @!UP1 UIMAD UR17, UR15, UR4, URZ ;  /* 0x000000040f1192a4 */ /* 0x000fe4000f8e023f */
[----:B------:R-:W-:Y:S02]  /*c150*/  @!UP3 UIMAD UR21, UR6, UR8, URZ ;  /* 0x000000080615b2a4 */ /* 0x000fe4000f8e023f */
[----:B------:R-:W-:Y:S02]  /*c160*/  @UP1 ULDC UR20, c[0x0][0x210] ;  /* 0x0000840000141ab9 */ /* 0x000fe40000000800 */
[----:B------:R-:W-:-:S02]  /*c170*/  UIMAD UR4, UR6, UR17, URZ ;  /* 0x00000011060472a4 */ /* 0x000fc4000f8e023f */
[----:B------:R-:W-:Y:S02]  /*c180*/  @!UP1 UMOV UR20, 0x1 ;  /* 0x0000000100149882 */ /* 0x000fe40000000000 */
[----:B------:R-:W-:Y:S02]  /*c190*/  @!UP3 USEL UR21, UR21, UR10, !UP0 ;  /* 0x0000000a1515b287 */ /* 0x000fe4000c000000 */
[----:B----4-:R-:W-:Y:S02]  /*c1a0*/  UIMAD UR5, UR9, UR20, URZ ;  /* 0x00000014090572a4 */ /* 0x010fe4000f8e023f */
[----:B------:R-:W-:Y:S02]  /*c1b0*/  USEL UR4, UR4, URZ, UP3 ;  /* 0x0000003f04047287 */ /* 0x000fe40009800000 */
[----:B------:R-:W-:Y:S02]  /*c1c0*/  USHF.L.U32 UR5, UR5, 0x6, URZ ;  /* 0x0000000605057899 */ /* 0x000fe4000800063f */
[----:B------:R-:W-:-:S02]  /*c1d0*/  UIMAD UR15, UR11, UR15, UR4 ;  /* 0x0000000f0b0f72a4 */ /* 0x000fc4000f8e0204 */
[----:B------:R-:W-:Y:S02]  /*c1e0*/  @!UP3 UMOV UR24, UR21 ;  /* 0x000000150018bc82 */ /* 0x000fe40008000000 */
[----:B------:R-:W-:Y:S02]  /*c1f0*/  USHF.R.S32.HI UR4, URZ, 0x1f, UR5 ;  /* 0x0000001f3f047899 */ /* 0x000fe40008011405 */
[----:B------:R-:W-:Y:S02]  /*c200*/  @!UP3 USHF.R.S32.HI UR25, URZ, 0x1f, UR21 ;  /* 0x0000001f3f19b899 */ /* 0x000fe40008011415 */
[----:B------:R-:W-:Y:S02]  /*c210*/  USHF.R.S32.HI UR6, URZ, 0x1f, UR15 ;  /* 0x0000001f3f067899 */ /* 0x000fe4000801140f */
[----:B------:R-:W-:-:S04]  /*c220*/  UIADD3 UR5, UP2, UP1, UR5, UR24, UR15 ;  /* 0x0000001805057290 */ /* 0x000fc8000f95e00f */
[----:B------:R-:W-:Y:S01]  /*c230*/  UIADD3.X UR4, UR4, UR25, UR6, UP2, UP1 ;  /* 0x0000001904047290 */ /* 0x000fe200097e2406 */
[----:B--2---:R-:W1:Y:S04]  /*c240*/  SHFL.BFLY PT, R0, R5, 0x2, 0x1f ;  /* 0x0c401f0005007f89 */ /* 0x004e6800000e0000 */
[----:B---3--:R-:W2:Y:S01]  /*c250*/  SHFL.BFLY PT, R2, R4, 0x2, 0x1f ;  /* 0x0c401f0004027f89 */ /* 0x008ea200000e0000 */
[----:B-1----:R-:W-:Y:S02]  /*c260*/  FADD.FTZ R0, R0, R5 ;  /* 0x0000000500007221 */ /* 0x002fe40000010000 */
        /* <DEDUP_REMOVED lines=13> */
[----:B------:R-:W1:Y:S01]  /*c340*/  S2R R81, SR_TID.X ;  /* 0x0000000000517919 */ /* 0x000e620000002100 */
[C---:B------:R-:W-:Y:S02]  /*c350*/  FMUL.FTZ R11, R0.reuse, R153 ;  /* 0x00000099000b7220 */ /* 0x040fe40000410000 */
[----:B------:R-:W-:Y:S02]  /*c360*/  FMUL.FTZ R153, R0, R40 ;  /* 0x0000002800997220 */ /* 0x000fe40000410000 */
[----:B--2---:R-:W-:Y:S02]  /*c370*/  FMUL.FTZ R40, R2, R82 ;  /* 0x0000005202287220 */ /* 0x004fe40000410000 */
[C---:B------:R-:W-:Y:S02]  /*c380*/  FMUL.FTZ R176, R0.reuse, R140 ;  /* 0x0000008c00b07220 */ /* 0x040fe40000410000 */
[C---:B------:R-:W-:Y:S02]  /*c390*/  FMUL.FTZ R6, R0.reuse, R141 ;  /* 0x0000008d00067220 */ /* 0x040fe40000410000 */
[----:B------:R-:W-:-:S02]  /*c3a0*/  FMUL.FTZ R175, R0, R144 ;  /* 0x0000009000af7220 */ /* 0x000fc40000410000 */
[----:B------:R-:W-:Y:S01]  /*c3b0*/  FMUL.FTZ R7, R0, R145 ;  /* 0x0000009100077220 */ /* 0x000fe20000410000 */
[----:B------:R-:W-:Y:S01]  /*c3c0*/  F2FP.PACK_AB R6, R6, R176 ;  /* 0x000000b00606723e */ /* 0x000fe200000000ff */
        /* <DEDUP_REMOVED lines=8> */
[C---:B-----5:R-:W-:Y:S01]  /*c450*/  FMUL.FTZ R137, R0.reuse, R45 ;  /* 0x0000002d00897220 */ /* 0x060fe20000410000 */
[----:B------:R-:W-:Y:S01]  /*c460*/  F2FP.PACK_AB R11, R11, R173 ;  /* 0x000000ad0b0b723e */ /* 0x000fe200000000ff */
[----:B------:R-:W-:Y:S01]  /*c470*/  FMUL.FTZ R136, R0, R49 ;  /* 0x0000003100887220 */ /* 0x000fe20000410000 */
[----:B------:R-:W-:Y:S01]  /*c480*/  LEA.HI R21, R82, R81, RZ, 0x2 ;  /* 0x0000005152157211 */ /* 0x000fe200078f10ff */
        /* <DEDUP_REMOVED lines=63> */
[----:B------:R-:W-:Y:S01]  /*c880*/  FMUL.FTZ R129, R0, R129 ;  /* 0x0000008100817220 */ /* 0x000fe20000410000 */
[--C-:B------:R-:W-:Y:S01]  /*c890*/  SHF.R.S32.HI R0, RZ, 0x1f, R21.reuse ;  /* 0x0000001fff007819 */ /* 0x100fe20000011415 */
[C---:B------:R-:W-:Y:S01]  /*c8a0*/  FMUL.FTZ R19, R2.reuse, R55 ;  /* 0x0000003702137220 */ /* 0x040fe20000410000 */
[----:B------:R-:W-:Y:S01]  /*c8b0*/  SHF.R.S32.HI R55, RZ, 0x2, R21 ;  /* 0x00000002ff377819 */ /* 0x000fe20000011415 */
[----:B------:R-:W-:-:S02]  /*c8c0*/  FMUL.FTZ R14, R2, R38 ;  /* 0x00000026020e7220 */ /* 0x000fc40000410000 */
[----:B------:R-:W-:Y:S01]  /*c8d0*/  FMUL.FTZ R60, R2, R42 ;  /* 0x0000002a023c7220 */ /* 0x000fe20000410000 */
[----:B------:R-:W-:Y:S01]  /*c8e0*/  LEA.HI R0, R0, R55, RZ, 0x3 ;  /* 0x0000003700007211 */ /* 0x000fe200078f18ff */
[C---:B------:R-:W-:Y:S02]  /*c8f0*/  FMUL.FTZ R47, R2.reuse, R47 ;  /* 0x0000002f022f7220 */ /* 0x040fe40000410000 */
[----:B------:R-:W-:Y:S01]  /*c900*/  FMUL.FTZ R4, R2, R46 ;  /* 0x0000002e02047220 */ /* 0x000fe20000410000 */
[----:B------:R-:W-:Y:S01]  /*c910*/  LOP3.LUT R0, R0, 0xfffffff8, RZ, 0xc0, !PT ;  /* 0xfffffff800007812 */ /* 0x000fe200078ec0ff */
        /* <DEDUP_REMOVED lines=100> */
[----:B------:R-:W-:Y:S01]  /*cf60*/  FMUL.FTZ R130, R2, R130 ;  /* 0x0000008202827220 */ /* 0x000fe20000410000 */
[----:B------:R-:W-:Y:S02]  /*cf70*/  IADD3 R2, R55, -R0, RZ ;  /* 0x8000000037027210 */ /* 0x000fe40007ffe0ff */
[----:B------:R-:W-:Y:S02]  /*cf80*/  LOP3.LUT R0, R21, 0x3ffffffc, RZ, 0xc0, !PT ;  /* 0x3ffffffc15007812 */ /* 0x000fe400078ec0ff */
[----:B------:R-:W-:Y:S02]  /*cf90*/  SHF.L.U32 R4, R2, 0x6, RZ ;  /* 0x0000000602047819 */ /* 0x000fe400000006ff */
[----:B------:R-:W-:Y:S02]  /*cfa0*/  IADD3 R15, -R0, R81, RZ ;  /* 0x00000051000f7210 */ /* 0x000fe40007ffe1ff */
[----:B------:R-:W-:Y:S02]  /*cfb0*/  LOP3.LUT R0, R4, 0x1c0, RZ, 0xc0, !PT ;  /* 0x000001c004007812 */ /* 0x000fe400078ec0ff */
[----:B------:R-:W-:-:S02]  /*cfc0*/  LOP3.LUT R4, R2, 0x1, RZ, 0xc0, !PT ;  /* 0x0000000102047812 */ /* 0x000fc400078ec0ff */
[----:B------:R-:W-:Y:S02]  /*cfd0*/  LEA R15, R14, R15, 0x9 ;  /* 0x0000000f0e0f7211 */ /* 0x000fe400078e48ff */
[----:B------:R-:W-:Y:S02]  /*cfe0*/  LEA.HI R0, R0, R0, RZ, 0x1d ;  /* 0x0000000000007211 */ /* 0x000fe400078fe8ff */
[----:B------:R-:W-:Y:S02]  /*cff0*/  ISETP.NE.U32.AND P0, PT, R4, 0x1, PT ;  /* 0x000000010400780c */ /* 0x000fe40003f05070 */
[----:B------:R-:W-:Y:S02]  /*d000*/  LEA R0, R15, R0, 0x1 ;  /* 0x000000000f007211 */ /* 0x000fe400078e08ff */
[----:B------:R-:W-:Y:S02]  /*d010*/  R2P PR, R2, 0x6 ;  /* 0x0000000602007804 */ /* 0x000fe40000000000 */
[----:B------:R-:W-:-:S02]  /*d020*/  SHF.L.U32 R0, R0, 0x1, RZ ;  /* 0x0000000100007819 */ /* 0x000fc400000006ff */
[----:B------:R-:W-:Y:S02]  /*d030*/  MOV R4, 0x20 ;  /* 0x0000002000047802 */ /* 0x000fe40000000f00 */
        /* <DEDUP_REMOVED lines=132> */
.L_x_834:
[----:B--234-:R-:W-:Y:S05]  /*d880*/  BSYNC B0 ;  /* 0x0000000000007941 */ /* 0x01cfea0003800000 */
.L_x_833:
[----:B------:R-:W2:Y:S04]  /*d890*/  LDL.64 R84, [R1+0x8] ;  /* 0x0000080001547983 */ /* 0x000ea80000100a00 */
[----:B------:R3:W5:Y:S04]  /*d8a0*/  LDL R15, [R1+0x1c] ;  /* 0x00001c00010f7983 */ /* 0x0007680000100800 */
        /* <DEDUP_REMOVED lines=17> */
[----:B------:R-:W-:Y:S01]  /*d9c0*/  IADD3.X R5, R0, UR7, RZ, P0, !PT ;  /* 0x0000000700057c10 */ /* 0x000fe200087fe4ff */
[----:B------:R-:W-:Y:S01]  /*d9d0*/  IMAD.U32 R0, RZ, RZ, UR13 ;  /* 0x0000000dff007e24 */ /* 0x000fe2000f8e00ff */
[----:B------:R-:W-:Y:S02]  /*d9e0*/  ISETP.GE.AND P0, PT, R3, UR9, PT ;  /* 0x0000000903007c0c */ /* 0x000fe4000bf06270 */
[----:B------:R-:W-:Y:S01]  /*d9f0*/  SHF.R.S32.HI R3, RZ, 0x1f, R2 ;  /* 0x0000001fff037819 */ /* 0x000fe20000011402 */
[----:B-1----:R-:W-:-:S04]  /*da00*/  IMAD.WIDE.U32 R10, R10, c[0x0][0x1f0], R4 ;  /* 0x00007c000a0a7a25 */ /* 0x002fc800078e0004 */
[----:B------:R-:W-:Y:S01]  /*da10*/  IMAD.WIDE R2, R0, 0x40, R2 ;  /* 0x0000004000027825 */ /* 0x000fe200078e0202 */
[----:B------:R-:W-:-:S05]  /*da20*/  IADD3 R9, R11, UR4, RZ ;  /* 0x000000040b097c10 */ /* 0x000fca000fffe0ff */
        /* <DEDUP_REMOVED lines=16> */
.L_x_836:
[----:B---3--:R-:W-:Y:S05]  /*db30*/  BSYNC B0 ;  /* 0x0000000000007941 */ /* 0x008fea0003800000 */
.L_x_835:
        /* <DEDUP_REMOVED lines=22> */
.L_x_838:
[----:B------:R-:W-:Y:S05]  /*dca0*/  BSYNC B0 ;  /* 0x0000000000007941 */ /* 0x000fea0003800000 */
.L_x_837:
        /* <DEDUP_REMOVED lines=22> */
.L_x_840:
[----:B------:R-:W-:Y:S05]  /*de10*/  BSYNC B0 ;  /* 0x0000000000007941 */ /* 0x000fea0003800000 */
.L_x_839:
[----:B------:R-:W-:-:S04]  /*de20*/  LEA.HI.SX32 R0, R12, 0x30, 0x1d ;  /* 0x000000300c007811 */ /* 0x000fc800078feaff */
[----:B------:R-:W-:-:S13]  /*de30*/  ISETP.GE.AND P0, PT, R0, UR9, PT ;  /* 0x0000000900007c0c */ /* 0x000fda000bf06270 */
[----:B------:R-:W-:Y:S05]  /*de40*/  @P0 EXIT ;  /* 0x000000000000094d */ /* 0x000fea0003800000 */
[----:B------:R-:W-:Y:S02]  /*de50*/  IADD3 R0, P0, R2, 0x30, RZ ;  /* 0x0000003002007810 */ /* 0x000fe40007f1e0ff */
[----:B------:R-:W-:Y:S02]  /*de60*/  ISETP.GE.AND P2, PT, R84, c[0x0][0x220], PT ;  /* 0x0000880054007a0c */ /* 0x000fe40003f46270 */
[----:B-----5:R-:W-:Y:S01]  /*de70*/  ISETP.GE.AND P1, PT, R15, c[0x0][0x220], PT ;  /* 0x000088000f007a0c */ /* 0x020fe20003f26270 */
[----:B------:R-:W-:Y:S01]  /*de80*/  IMAD.X R2, RZ, RZ, R3, P0 ;  /* 0x000000ffff027224 */ /* 0x000fe200000e0603 */
[----:B------:R-:W-:Y:S01]  /*de90*/  ISETP.GE.AND P0, PT, R14, c[0x0][0x220], PT ;  /* 0x000088000e007a0c */ /* 0x000fe20003f06270 */
[----:B------:R-:W-:Y:S02]  /*dea0*/  IMAD.MOV.U32 R3, RZ, RZ, R9 ;  /* 0x000000ffff037224 */ /* 0x000fe400078e0009 */
[----:B------:R-:W-:Y:S02]  /*deb0*/  IMAD R6, R2, c[0x0][0x1e8], RZ ;  /* 0x00007a0002067a24 */ /* 0x000fe400078e02ff */
[----:B------:R-:W-:-:S04]  /*dec0*/  IMAD.MOV.U32 R2, RZ, RZ, R10 ;  /* 0x000000ffff027224 */ /* 0x000fc800078e000a */
[----:B-1----:R-:W-:-:S04]  /*ded0*/  IMAD.WIDE.U32 R4, R0, c[0x0][0x1e8], R2 ;  /* 0x00007a0000047a25 */ /* 0x002fc800078e0002 */
[----:B------:R-:W-:Y:S01]  /*dee0*/  IMAD R0, R0, c[0x0][0x1ec], R6 ;  /* 0x00007b0000007a24 */ /* 0x000fe200078e0206 */
[----:B------:R-:W-:-:S03]  /*def0*/  LEA R2, P3, R4, c[0x0][0x1d0], 0x1 ;  /* 0x0000740004027a11 */ /* 0x000fc600078608ff */
        /* <DEDUP_REMOVED lines=9> */
.L_x_799:
        /* <DEDUP_REMOVED lines=80> */
.L_x_842:
[----:B------:R-:W-:Y:S05]  /*e490*/  BSYNC B0 ;  /* 0x0000000000007941 */ /* 0x000fea0003800000 */
.L_x_841:
        /* <DEDUP_REMOVED lines=22> */
.L_x_844:
[----:B------:R-:W-:Y:S05]  /*e600*/  BSYNC B0 ;  /* 0x0000000000007941 */ /* 0x000fea0003800000 */
.L_x_843:
        /* <DEDUP_REMOVED lines=22> */
.L_x_846:
[----:B------:R-:W-:Y:S05]  /*e770*/  BSYNC B0 ;  /* 0x0000000000007941 */ /* 0x000fea0003800000 */
.L_x_845:
        /* <DEDUP_REMOVED lines=21> */
.L_x_848:
[----:B------:R-:W-:Y:S05]  /*e8d0*/  BSYNC B0 ;  /* 0x0000000000007941 */ /* 0x000fea0003800000 */
.L_x_847:
        /* <DEDUP_REMOVED lines=35> */
.L_x_849:
        /* <DEDUP_REMOVED lines=15> */
.L_x_2040:


//--------------------- .text._ZN5flash16flash_fwd_kernelI23Flash_fwd_kernel_traitsILi256ELi64ELi64ELi4ELb0ELb0EN7cutlass6half_tE19Flash_kernel_traitsILi256ELi64ELi64ELi4ES3_EELb1ELb0ELb0ELb1ELb0ELb0ELb0ELb1EEEvNS_16Flash_fwd_paramsE --------------------------
	.section	.text._ZN5flash16flash_fwd_kernelI23Flash_fwd_kernel_traitsILi256ELi64ELi64ELi4ELb0ELb0EN7cutlass6half_tE19Flash_kernel_traitsILi256ELi64ELi64ELi4ES3_EELb1ELb0ELb0ELb1ELb0ELb0ELb0ELb1EEEvNS_16Flash_fwd_paramsE,"ax",@progbits
	.sectioninfo	@"SHI_REGISTERS=255"
	.align	128
        .global         _ZN5flash16flash_fwd_kernelI23Flash_fwd_kernel_traitsILi256ELi64ELi64ELi4ELb0ELb0EN7cutlass6half_tE19Flash_kernel_traitsILi256ELi64ELi64ELi4ES3_EELb1ELb0ELb0ELb1ELb0ELb0ELb0ELb1EEEvNS_16Flash_fwd_paramsE
        .type           _ZN5flash16flash_fwd_kernelI23Flash_fwd_kernel_traitsILi256ELi64ELi64ELi4ELb0ELb0EN7cutlass6half_tE19Flash_kernel_traitsILi256ELi64ELi64ELi4ES3_EELb1ELb0ELb0ELb1ELb0ELb0ELb0ELb1EEEvNS_16Flash_fwd_paramsE,@function
        .size           _ZN5flash16flash_fwd_kernelI23Flash_fwd_kernel_traitsILi256ELi64ELi64ELi4ELb0ELb0EN7cutlass6half_tE19Flash_kernel_traitsILi256ELi64ELi64ELi4ES3_EELb1ELb0ELb0ELb1ELb0ELb0ELb0ELb1EEEvNS_16Flash_fwd_paramsE,(.L_x_2041 - _ZN5flash16flash_fwd_kernelI23Flash_fwd_kernel_traitsILi256ELi64ELi64ELi4ELb0ELb0EN7cutlass6half_tE19Flash_kernel_traitsILi256ELi64ELi64ELi4ES3_EELb1ELb0ELb0ELb1ELb0ELb0ELb0ELb1EEEvNS_16Flash_fwd_paramsE)
        .other          _ZN5flash16flash_fwd_kernelI23Flash_fwd_kernel_traitsILi256ELi64ELi64ELi4ELb0ELb0EN7cutlass6half_tE19Flash_kernel_traitsILi256ELi64ELi64ELi4ES3_EELb1ELb0ELb0ELb1ELb0ELb0ELb0ELb1EEEvNS_16Flash_fwd_paramsE,@"STO_CUDA_ENTRY STV_DEFAULT"
_ZN5flash16flash_fwd_kernelI23Flash_fwd_kernel_traitsILi256ELi64ELi64ELi4ELb0ELb0EN7cutlass6half_tE19Flash_kernel_traitsILi256ELi64ELi64ELi4ES3_EELb1ELb0ELb0ELb1ELb0ELb0ELb0ELb1EEEvNS_16Flash_fwd_paramsE:
.text._ZN5flash16flash_fwd_kernelI23Flash_fwd_kernel_traitsILi256ELi64ELi64ELi4ELb0ELb0EN7cutlass6half_tE19Flash_kernel_traitsILi256ELi64ELi64ELi4ES3_EELb1ELb0ELb0ELb1ELb0ELb0ELb0ELb1EEEvNS_16Flash_fwd_paramsE:
        /* <DEDUP_REMOVED lines=51> */
[----:B------:R-:W2:Y:S04]  /*0330*/  @P0 LDG.E R5, [R12.64] ;  /* 0x000000140c050981 */ /* 0x000ea8000c1e1900 */
[----:B------:R-:W3:Y:S01]  /*0340*/  @P0 LDG.E R0, [R12.64+0x4] ;  /* 0x000004140c000981 */ /* 0x000ee2000c1e1900 */
[----:B------:R-:W-:Y:S02]  /*0350*/  PLOP3.LUT P1, PT, PT, PT, UP0, 0x80, 0x0 ;  /* 0x000000000000781c */ /* 0x000fe40003f2f008 */
[----:B------:R-:W-:-:S11]  /*0360*/  PLOP3.LUT P2, PT, PT, PT, UP1, 0x80, 0x0 ;  /* 0x000000000000781c */ /* 0x000fd60003f4f018 */
[----:B------:R-:W4:Y:S01]  /*0370*/  @P1 LDG.E R4, [R10.64] ;  /* 0x000000140a041981 */ /* 0x000f22000c1e1900 */
        /* <DEDUP_REMOVED lines=8> */
[----:B--2---:R-:W2:Y:S08]  /*0400*/  @P0 R2UR UR11, R5 ;  /* 0x00000000050b03c2 */ /* 0x004eb000000e0000 */
[----:B---3--:R-:W2:Y:S01]  /*0410*/  @P0 R2UR UR16, R0 ;  /* 0x00000000001003c2 */ /* 0x008ea200000e0000 */
[----:B------:R-:W-:-:S04]  /*0420*/  ISETP.NE.U32.AND P0, PT, RZ, c[0x0][0x248], PT ;  /* 0x00009200ff007a0c */ /* 0x000fc80003f05070 */
[----:B------:R-:W-:-:S03]  /*0430*/  ISETP.NE.AND.EX P0, PT, RZ, c[0x0][0x24c], PT, P0 ;  /* 0x00009300ff007a0c */ /* 0x000fc60003f05300 */
[----:B----4-:R3:W4:Y:S01]  /*0440*/  @P1 R2UR UR7, R4 ;  /* 0x00000000040713c2 */ /* 0x01072200000e0000 */
[----:B--2---:R-:W-:-:S07]  /*0450*/  @UP2 UIADD3 UR16, UR16, -UR11, URZ ;  /* 0x8000000b10102290 */ /* 0x004fce000fffe03f */
[----:B-----5:R3:W2:Y:S01]  /*0460*/  @!P2 R2UR UR24, R8 ;  /* 0x000000000818a3c2 */ /* 0x0206a200000e0000 */
[----:B------:R-:W-:Y:S01]  /*0470*/  LEA.HI R5, R9, R20, RZ, 0x5 ;  /* 0x0000001409057211 */ /* 0x000fe200078f28ff */
        /* <DEDUP_REMOVED lines=9> */
.L_x_850:
[----:B-1----:R-:W-:Y:S02]  /*0510*/  ULDC UR6, c[0x0][0x218] ;  /* 0x0000860000067ab9 */ /* 0x002fe40000000800 */
.L_x_851:
        /* <DEDUP_REMOVED lines=33> */
[----:B------:R-:W-:-:S03]  /*0730*/  PLOP3.LUT P0, PT, PT, PT, UP0, 0x80, 0x0 ;  /* 0x000000000000781c */ /* 0x000fc60003f0f008 */
[----:B------:R-:W-:Y:S02]  /*0740*/  @UP1 UIMAD.WIDE.U32 UR28, UR11, UR4, URZ ;  /* 0x000000040b1c12a5 */ /* 0x000fe4000f8e003f */
[----:B------:R-:W-:Y:S02]  /*0750*/  @!UP1 USHF.R.S32.HI UR17, URZ, 0x1f, UR19 ;  /* 0x0000001f3f119899 */ /* 0x000fe40008011413 */
[----:B------:R-:W-:Y:S02]  /*0760*/  @UP0 UIADD3 UR10, UR7, UR24, URZ ;  /* 0x00000018070a0290 */ /* 0x000fe4000fffe03f */
[----:B------:R-:W-:Y:S02]  /*0770*/  @UP1 UIMAD UR6, UR11, UR5, UR29 ;  /* 0x000000050b0612a4 */ /* 0x000fe4000f8e021d */
[----:B------:R-:W-:Y:S02]  /*0780*/  @!UP1 UIMAD UR17, UR17, UR8, URZ ;  /* 0x00000008111192a4 */ /* 0x000fe4000f8e023f */
[----:B------:R-:W-:-:S02]  /*0790*/  ULDC.64 UR4, c[0x0][0x198] ;  /* 0x0000660000047ab9 */ /* 0x000fc40000000a00 */
[----:B------:R-:W-:Y:S02]  /*07a0*/  @UP0 UIMAD.WIDE.U32 UR26, UR10, UR4, URZ ;  /* 0x000000040a1a02a5 */ /* 0x000fe4000f8e003f */
[----:B------:R-:W-:Y:S02]  /*07b0*/  @!UP1 UIMAD.WIDE.U32 UR30, UR19, UR8, URZ ;  /* 0x00000008131e92a5 */ /* 0x000fe4000f8e003f */
[----:B------:R-:W-:Y:S02]  /*07c0*/  @UP0 UIMAD UR10, UR10, UR5, UR27 ;  /* 0x000000050a0a02a4 */ /* 0x000fe4000f8e021b */
[----:B------:R-:W-:Y:S02]  /*07d0*/  ULDC UR8, c[0x0][0x1c0] ;  /* 0x0000700000087ab9 */ /* 0x000fe40000000800 */
[----:B------:R-:W-:Y:S02]  /*07e0*/  UIMAD UR8, UR19, UR8, UR18 ;  /* 0x00000008130872a4 */ /* 0x000fe4000f8e0212 */
[----:B------:R-:W-:-:S02]  /*07f0*/  ULDC UR5, c[0x0][0x224] ;  /* 0x0000890000057ab9 */ /* 0x000fc40000000800 */
[----:B------:R-:W-:Y:S02]  /*0800*/  UIMAD UR5, UR8, UR5, UR14 ;  /* 0x00000005080572a4 */ /* 0x000fe4000f8e020e */
[----:B------:R-:W-:Y:S02]  /*0810*/  USHF.L.U32 UR8, UR8, 0x5, URZ ;  /* 0x0000000508087899 */ /* 0x000fe4000800063f */
[----:B------:R-:W-:Y:S02]  /*0820*/  ULDC UR27, c[0x0][0x228] ;  /* 0x00008a00001b7ab9 */ /* 0x000fe40000000800 */
[----:B------:R-:W-:Y:S02]  /*0830*/  UIMAD UR27, UR5, UR27, URZ ;  /* 0x0000001b051b72a4 */ /* 0x000fe4000f8e023f */
[----:B------:R-:W-:Y:S01]  /*0840*/  USHF.R.S32.HI UR5, URZ, 0x1f, UR8 ;  /* 0x0000001f3f057899 */ /* 0x000fe20008011408 */
[--C-:B------:R-:W-:Y:S01]  /*0850*/  IADD3 R23, P2, P1, R2, UR8, R10.reuse ;  /* 0x0000000802177c10 */ /* 0x100fe2000f95e00a */
[----:B------:R-:W-:Y:S01]  /*0860*/  @!UP1 UIMAD UR4, UR19, UR9, UR17 ;  /* 0x00000009130492a4 */ /* 0x000fe2000f8e0211 */
[----:B------:R-:W-:Y:S01]  /*0870*/  SHF.R.S32.HI R2, RZ, 0x1f, R10 ;  /* 0x0000001fff027819 */ /* 0x000fe2000001140a */
[----:B------:R-:W-:-:S02]  /*0880*/  USHF.R.S32.HI UR9, URZ, 0x6, UR12 ;  /* 0x000000063f097899 */ /* 0x000fc4000801140c */
[----:B------:R-:W-:Y:S01]  /*0890*/  USHF.R.S32.HI UR17, URZ, 0x1f, UR18 ;  /* 0x0000001f3f117899 */ /* 0x000fe20008011412 */
[----:B------:R-:W-:Y:S01]  /*08a0*/  IADD3.X R2, R3, UR5, R2, P2, P1 ;  /* 0x0000000503027c10 */ /* 0x000fe200097e2402 */
[----:B------:R-:W-:Y:S02]  /*08b0*/  @!UP1 UIADD3 UR6, UR31, UR4, URZ ;  /* 0x000000041f069290 */ /* 0x000fe4000fffe03f */
        /* <DEDUP_REMOVED lines=11> */
[----:B------:R-:W-:-:S02]  /*0970*/  UIMAD UR8, UR8, UR4, URZ ;  /* 0x00000004080872a4 */ /* 0x000fc4000f8e023f */
[----:B------:R-:W-:Y:S02]  /*0980*/  UIMAD.WIDE.U32 UR30, UR19, UR4, UR30 ;  /* 0x00000004131e72a5 */ /* 0x000fe4000f8e001e */
[----:B------:R-:W-:-:S04]  /*0990*/  UIMAD UR5, UR19, UR5, UR8 ;  /* 0x00000005130572a4 */ /* 0x000fc8000f8e0208 */
[----:B------:R-:W-:Y:S02]  /*09a0*/  UIADD3 UR10, UR31, UR5, URZ ;  /* 0x000000051f0a7290 */ /* 0x000fe4000fffe03f */
[----:B------:R-:W-:Y:S02]  /*09b0*/  UMOV UR12, UR30 ;  /* 0x0000001e000c7c82 */ /* 0x000fe40008000000 */
.L_x_853:
        /* <DEDUP_REMOVED lines=32> */
[----:B------:R-:W-:-:S05]  /*0bc0*/  @UP0 UIMAD UR24, UR24, UR5, UR31 ;  /* 0x00000005181802a4 */ /* 0x000fca000f8e021f */
[----:B------:R-:W-:-:S03]  /*0bd0*/  @!UP2 ULOP3.LUT UR8, URZ, UR26, URZ, 0x33, !UPT ;  /* 0x0000001a3f08a292 */ /* 0x000fc6000f8e333f */
[----:B------:R-:W-:Y:S02]  /*0be0*/  @UP0 UMOV UR26, UR30 ;  /* 0x0000001e001a0c82 */ /* 0x000fe40008000000 */
[----:B------:R-:W-:Y:S01]  /*0bf0*/  USHF.R.S32.HI UR29, URZ, 0x1f, UR8 ;  /* 0x0000001f3f1d7899 */ /* 0x000fe20008011408 */
        /* <DEDUP_REMOVED lines=14> */
.L_x_854:
[CC--:B------:R-:W-:Y:S01]  /*0ce0*/  LEA.HI R3, R9.reuse, R20.reuse, RZ, 0x3 ;  /* 0x0000001409037211 */ /* 0x0c0fe200078f18ff */
[----:B------:R-:W1:Y:S01]  /*0cf0*/  S2R R12, SR_CTAID.Z ;  /* 0x00000000000c7919 */ /* 0x000e620000002700 */
[-C--:B------:R-:W-:Y:S01]  /*0d00*/  LEA.HI R7, R9, R20.reuse, RZ, 0x4 ;  /* 0x0000001409077211 */ /* 0x080fe200078f20ff */
[----:B------:R-:W-:Y:S01]  /*0d10*/  ULDC.64 UR4, c[0x0][0x1b8] ;  /* 0x00006e0000047ab9 */ /* 0x000fe20000000a00 */
[----:B------:R-:W-:Y:S01]  /*0d20*/  SHF.R.S32.HI R26, RZ, 0x3, R3 ;  /* 0x00000003ff1a7819 */ /* 0x000fe20000011403 */
[----:B------:R-:W-:Y:S01]  /*0d30*/  UIMAD UR4, UR29, UR4, URZ ;  /* 0x000000041d0472a4 */ /* 0x000fe2000f8e023f */
[----:B------:R-:W-:Y:S01]  /*0d40*/  LOP3.LUT R3, R3, 0xfffffff8, RZ, 0xc0, !PT ;  /* 0xfffffff803037812 */ /* 0x000fe200078ec0ff */
[----:B------:R-:W-:Y:S01]  /*0d50*/  IMAD.U32 R17, RZ, RZ, UR13 ;  /* 0x0000000dff117e24 */ /* 0x000fe2000f8e00ff */
[----:B------:R-:W-:Y:S01]  /*0d60*/  SHF.R.S32.HI R6, RZ, 0x4, R7 ;  /* 0x00000004ff067819 */ /* 0x000fe20000011407 */
[----:B------:R-:W-:Y:S01]  /*0d70*/  IMAD.SHL.U32 R248, R26, 0x40, RZ ;  /* 0x000000401af87824 */ /* 0x000fe200078e00ff */
[----:B------:R-:W-:Y:S01]  /*0d80*/  LEA.HI R9, R9, R20, RZ, 0x6 ;  /* 0x0000001409097211 */ /* 0x000fe200078f30ff */
[----:B------:R-:W-:Y:S01]  /*0d90*/  IMAD.IADD R0, R20, 0x1, -R3 ;  /* 0x0000000114007824 */ /* 0x000fe200078e0a03 */
[C---:B------:R-:W-:Y:S01]  /*0da0*/  LEA.HI R213, R7.reuse, R6, RZ, 0x1 ;  /* 0x0000000607d57211 */ /* 0x040fe200078f08ff */
[----:B------:R-:W-:Y:S01]  /*0db0*/  BSSY B0, `(.L_x_855) ;  /* 0x0000076000007945 */ /* 0x000fe20003800000 */
[----:B------:R-:W-:Y:S01]  /*0dc0*/  LOP3.LUT R248, R248, 0x1c0, RZ, 0xc0, !PT ;  /* 0x000001c0f8f87812 */ /* 0x000fe200078ec0ff */
[----:B------:R-:W-:Y:S01]  /*0dd0*/  IMAD.SHL.U32 R118, R0, 0x8, RZ ;  /* 0x0000000800767824 */ /* 0x000fe200078e00ff */
[----:B------:R-:W-:Y:S01]  /*0de0*/  LOP3.LUT R7, R7, 0xfffffff0, RZ, 0xc0, !PT ;  /* 0xfffffff007077812 */ /* 0x000fe200078ec0ff */
[----:B------:R-:W-:Y:S01]  /*0df0*/  IMAD.SHL.U32 R9, R9, 0x8, RZ ;  /* 0x0000000809097824 */ /* 0x000fe200078e00ff */
[----:B------:R-:W-:-:S02]  /*0e00*/  LOP3.LUT R213, R213, 0xfffffffe, RZ, 0xc0, !PT ;  /* 0xfffffffed5d57812 */ /* 0x000fc400078ec0ff */
[----:B------:R-:W-:Y:S01]  /*0e10*/  LOP3.LUT R3, R248, 0x38, R118, 0xf8, !PT ;  /* 0x00000038f8037812 */ /* 0x000fe200078ef876 */
[----:B------:R-:W-:Y:S01]  /*0e20*/  IMAD.IADD R4, R20, 0x1, -R7 ;  /* 0x0000000114047824 */ /* 0x000fe200078e0a07 */
[----:B------:R-:W-:Y:S01]  /*0e30*/  SHF.R.U32.HI R248, RZ, 0x3, R248 ;  /* 0x00000003fff87819 */ /* 0x000fe200000116f8 */
[----:B------:R-:W-:Y:S01]  /*0e40*/  IMAD.IADD R213, R6, 0x1, -R213 ;  /* 0x0000000106d57824 */ /* 0x000fe200078e0ad5 */
[----:B------:R-:W-:Y:S02]  /*0e50*/  SHF.R.S32.HI R119, RZ, 0x1f, R118 ;  /* 0x0000001fff777819 */ /* 0x000fe40000011476 */
[----:B------:R-:W-:Y:S01]  /*0e60*/  LOP3.LUT R248, R3, R248, RZ, 0x3c, !PT ;  /* 0x000000f803f87212 */ /* 0x000fe200078e3cff */
[----:B------:R-:W-:Y:S01]  /*0e70*/  IMAD.SHL.U32 R8, R213, 0x8, RZ ;  /* 0x00000008d5087824 */ /* 0x000fe200078e00ff */
[----:B------:R-:W-:Y:S01]  /*0e80*/  SHF.R.S32.HI R3, RZ, 0x1f, R4 ;  /* 0x0000001fff037819 */ /* 0x000fe20000011404 */
[----:B------:R-:W-:Y:S01]  /*0e90*/  IMAD.WIDE.U32 R18, R26, c[0x0][0x198], R118 ;  /* 0x000066001a127a25 */ /* 0x000fe200078e0076 */
[----:B------:R-:W-:Y:S01]  /*0ea0*/  IADD3 R14, P0, R118, UR28, RZ ;  /* 0x0000001c760e7c10 */ /* 0x000fe2000ff1e0ff */
[----:B------:R2:W-:Y:S01]  /*0eb0*/  STL.64 [R1+0x18], R118 ;  /* 0x0000187601007387 */ /* 0x0005e20000100a00 */
[----:B------:R-:W-:Y:S01]  /*0ec0*/  LEA.HI R3, R3, R4, RZ, 0x3 ;  /* 0x0000000403037211 */ /* 0x000fe200078f18ff */
[----:B------:R-:W-:Y:S01]  /*0ed0*/  UIMAD UR28, UR8, UR5, UR4 ;  /* 0x00000005081c72a4 */ /* 0x000fe2000f8e0204 */
[----:B------:R-:W-:Y:S01]  /*0ee0*/  IADD3.X R15, R119, UR6, RZ, P0, !PT ;  /* 0x00000006770f7c10 */ /* 0x000fe200087fe4ff */
[----:B------:R-:W-:Y:S01]  /*0ef0*/  ULDC.64 UR6, c[0x0][0x1b0] ;  /* 0x00006c0000067ab9 */ /* 0x000fe20000000a00 */
[----:B------:R-:W-:Y:S01]  /*0f00*/  LOP3.LUT R7, R3, 0xfffffff8, RZ, 0xc0, !PT ;  /* 0xfffffff803077812 */ /* 0x000fe200078ec0ff */
[----:B------:R-:W-:Y:S01]  /*0f10*/  UIMAD UR6, UR29, UR6, URZ ;  /* 0x000000061d0672a4 */ /* 0x000fe2000f8e023f */
[----:B------:R-:W-:Y:S01]  /*0f20*/  SHF.R.S32.HI R27, RZ, 0x1f, R26 ;  /* 0x0000001fff1b7819 */ /* 0x000fe2000001141a */
[----:B-1----:R-:W-:Y:S01]  /*0f30*/  IMAD.WIDE.U32 R12, R12, c[0x0][0x1a8], R14 ;  /* 0x00006a000c0c7a25 */ /* 0x002fe200078e000e */
[----:B------:R-:W-:Y:S01]  /*0f40*/  LOP3.LUT R248, R248, 0xfffffe00, R9, 0xf8, !PT ;  /* 0xfffffe00f8f87812 */ /* 0x000fe200078ef809 */
[----:B------:R-:W-:Y:S01]  /*0f50*/  UIMAD UR7, UR8, UR7, UR6 ;  /* 0x00000007080772a4 */ /* 0x000fe2000f8e0206 */
[----:B------:R-:W-:Y:S01]  /*0f60*/  IADD3 R18, P1, R18, UR12, RZ ;  /* 0x0000000c12127c10 */ /* 0x000fe2000ff3e0ff */
[----:B------:R-:W-:Y:S01]  /*0f70*/  IMAD.IADD R7, R4, 0x1, -R7 ;  /* 0x0000000104077824 */ /* 0x000fe200078e0a07 */
[----:B------:R-:W-:Y:S01]  /*0f80*/  UIADD3 UR6, -UR14, UR16, URZ ;  /* 0x000000100e067290 */ /* 0x000fe2000fffe13f */
[----:B------:R-:W-:Y:S01]  /*0f90*/  IMAD R9, R27, c[0x0][0x1a0], RZ ;  /* 0x000068001b097a24 */ /* 0x000fe200078e02ff */
[----:B------:R-:W-:Y:S01]  /*0fa0*/  ULDC.64 UR4, c[0x0][0x1a8] ;  /* 0x00006a0000047ab9 */ /* 0x000fe20000000a00 */
[----:B------:R-:W-:Y:S01]  /*0fb0*/  IMAD.WIDE.U32 R14, R26, c[0x0][0x1a0], R118 ;  /* 0x000068001a0e7a25 */ /* 0x000fe200078e0076 */
[C---:B------:R-:W-:Y:S01]  /*0fc0*/  LOP3.LUT P3, RZ, R7.reuse, 0x4, RZ, 0xc0, !PT ;  /* 0x0000000407ff7812 */ /* 0x040fe2000786c0ff */
[----:B------:R-:W-:Y:S01]  /*0fd0*/  UIMAD UR4, UR17, UR4, URZ ;  /* 0x00000004110472a4 */ /* 0x000fe2000f8e023f */
[C---:B------:R-:W-:Y:S01]  /*0fe0*/  LOP3.LUT P2, RZ, R7.reuse, 0x2, RZ, 0xc0, !PT ;  /* 0x0000000207ff7812 */ /* 0x040fe2000784c0ff */
[----:B------:R-:W-:Y:S01]  /*0ff0*/  IMAD.SHL.U32 R7, R7, 0x40, RZ ;  /* 0x0000004007077824 */ /* 0x000fe200078e00ff */
[----:B------:R-:W-:Y:S01]  /*1000*/  IADD3 R14, P0, R14, UR26, RZ ;  /* 0x0000001a0e0e7c10 */ /* 0x000fe2000ff1e0ff */
[----:B------:R-:W-:Y:S01]  /*1010*/  IMAD R11, R27, c[0x0][0x198], RZ ;  /* 0x000066001b0b7a24 */ /* 0x000fe200078e02ff */
[----:B------:R-:W-:Y:S01]  /*1020*/  UIMAD UR4, UR18, UR5, UR4 ;  /* 0x00000005120472a4 */ /* 0x000fe2000f8e0204 */
[C---:B------:R-:W-:Y:S01]  /*1030*/  IMAD R4, R26.reuse, c[0x0][0x1a4], R9 ;  /* 0x000069001a047a24 */ /* 0x040fe200078e0209 */
[----:B------:R-:W-:Y:S01]  /*1040*/  LOP3.LUT R7, R7, 0x1c0, RZ, 0xc0, !PT ;  /* 0x000001c007077812 */ /* 0x000fe200078ec0ff */
[----:B------:R-:W-:Y:S01]  /*1050*/  IMAD R6, R26, c[0x0][0x19c], R11 ;  /* 0x000067001a067a24 */ /* 0x000fe200078e020b */
[----:B------:R-:W-:Y:S01]  /*1060*/  SHF.R.S32.HI R11, RZ, 0x1f, R10 ;  /* 0x0000001fff0b7819 */ /* 0x000fe2000001140a */
[----:B------:R-:W-:Y:S01]  /*1070*/  IMAD.SHL.U32 R3, R3, 0x40, RZ ;  /* 0x0000004003037824 */ /* 0x000fe200078e00ff */
[----:B------:R-:W-:Y:S01]  /*1080*/  LOP3.LUT R8, R7, 0x8, R8, 0xf8, !PT ;  /* 0x0000000807087812 */ /* 0x000fe200078ef808 */
[----:B------:R-:W-:Y:S01]  /*1090*/  IMAD.WIDE R16, R17, 0x40, R26 ;  /* 0x0000004011107825 */ /* 0x000fe200078e021a */
[----:B------:R-:W-:-:S02]  /*10a0*/  SHF.R.U32.HI R7, RZ, 0x3, R7 ;  /* 0x00000003ff077819 */ /* 0x000fc40000011607 */
[----:B------:R-:W-:Y:S01]  /*10b0*/  IADD3.X R15, R15, UR24, R4, P0, !PT ;  /* 0x000000180f0f7c10 */ /* 0x000fe200087fe404 */
[----:B------:R-:W-:Y:S01]  /*10c0*/  IMAD.SHL.U32 R248, R248, 0x2, RZ ;  /* 0x00000002f8f87824 */ /* 0x000fe200078e00ff */
[----:B------:R-:W-:Y:S01]  /*10d0*/  IADD3.X R19, R19, UR10, R6, P1, !PT ;  /* 0x0000000a13137c10 */ /* 0x000fe20008ffe406 */
[----:B------:R-:W-:Y:S01]  /*10e0*/  IMAD.U32 R6, RZ, RZ, UR8 ;  /* 0x00000008ff067e24 */ /* 0x000fe2000f8e00ff */
[----:B------:R-:W-:Y:S01]  /*10f0*/  LOP3.LUT R4, R8, R7, RZ, 0x3c, !PT ;  /* 0x0000000708047212 */ /* 0x000fe200078e3cff */
[----:B------:R-:W-:Y:S01]  /*1100*/  IMAD.U32 R7, RZ, RZ, UR8 ;  /* 0x00000008ff077e24 */ /* 0x000fe2000f8e00ff */
[----:B------:R-:W-:Y:S01]  /*1110*/  ISETP.GE.AND P0, PT, R26, UR6, PT ;  /* 0x000000061a007c0c */ /* 0x000fe2000bf06270 */
[----:B------:R-:W-:Y:S01]  /*1120*/  IMAD.WIDE.U32 R36, R6, c[0x0][0x1b8], R14 ;  /* 0x00006e0006247a25 */ /* 0x000fe200078e000e */
[----:B------:R-:W-:Y:S02]  /*1130*/  SHF.R.S32.HI R6, RZ, 0x1f, R5 ;  /* 0x0000001fff067819 */ /* 0x000fe40000011405 */
[----:B------:R-:W-:Y:S01]  /*1140*/  LEA.HI R11, R11, R10, RZ, 0x2 ;  /* 0x0000000a0b0b7211 */ /* 0x000fe200078f10ff */
[----:B------:R-:W-:Y:S01]  /*1150*/  IMAD.WIDE.U32 R38, R7, c[0x0][0x1b0], R18 ;  /* 0x00006c0007267a25 */ /* 0x000fe200078e0012 */
[----:B------:R-:W-:-:S02]  /*1160*/  SHF.R.S32.HI R7, RZ, 0x5, R5 ;  /* 0x00000005ff077819 */ /* 0x000fc40000011405 */
[----:B------:R-:W-:Y:S01]  /*1170*/  LOP3.LUT R4, R4, 0xfffffe00, R3, 0xf8, !PT ;  /* 0xfffffe0004047812 */ /* 0x000fe200078ef803 */
[----:B------:R-:W-:Y:S01]  /*1180*/  IMAD.MOV.U32 R3, RZ, RZ, 0x20 ;  /* 0x00000020ff037424 */ /* 0x000fe200078e00ff */
[----:B------:R-:W-:Y:S01]  /*1190*/  IADD3 R41, R39, UR7, RZ ;  /* 0x0000000727297c10 */ /* 0x000fe2000fffe0ff */
[----:B------:R2:W-:Y:S01]  /*11a0*/  STL.64 [R1+0x8], R38 ;  /* 0x0000082601007387 */ /* 0x0005e20000100a00 */
[----:B------:R-:W-:Y:S01]  /*11b0*/  LEA.HI R6, R6, R7, RZ, 0x2 ;  /* 0x0000000706067211 */ /* 0x000fe200078f10ff */
[----:B------:R-:W-:Y:S01]  /*11c0*/  IMAD.MOV.U32 R8, RZ, RZ, 0x10 ;  /* 0x00000010ff087424 */ /* 0x000fe200078e00ff */
[----:B------:R-:W-:Y:S01]  /*11d0*/  SHF.R.S32.HI R22, RZ, 0x2, R11 ;  /* 0x00000002ff167819 */ /* 0x000fe2000001140b */
[----:B------:R2:W-:Y:S01]  /*11e0*/  STL.64 [R1], R36 ;  /* 0x0000002401007387 */ /* 0x0005e20000100a00 */
[----:B------:R-:W-:Y:S02]  /*11f0*/  LOP3.LUT R6, R6, 0xffffffc, RZ, 0xc0, !PT ;  /* 0x0ffffffc06067812 */ /* 0x000fe400078ec0ff */
[----:B------:R-:W-:Y:S01]  /*1200*/  IADD3 R15, R13, UR4, RZ ;  /* 0x000000040d0f7c10 */ /* 0x000fe2000fffe0ff */
[----:B------:R2:W-:Y:S01]  /*1210*/  STL [R1+0x14], R41 ;  /* 0x0000142901007387 */ /* 0x0005e20000100800 */
[----:B------:R-:W-:Y:S01]  /*1220*/  IADD3 R247, R37, UR28, RZ ;  /* 0x0000001c25f77c10 */ /* 0x000fe2000fffe0ff */
[----:B------:R-:W-:Y:S01]  /*1230*/  IMAD.IADD R5, R7, 0x1, -R6 ;  /* 0x0000000107057824 */ /* 0x000fe200078e0a06 */
[----:B------:R-:W-:-:S02]  /*1240*/  IADD3 R251, R118, 0x40, RZ ;  /* 0x0000004076fb7810 */ /* 0x000fc40007ffe0ff */
[C---:B------:R-:W-:Y:S01]  /*1250*/  IADD3 R250, R118.reuse, 0x80, RZ ;  /* 0x0000008076fa7810 */ /* 0x040fe20007ffe0ff */
[----:B------:R-:W-:Y:S01]  /*1260*/  IMAD R6, R5, 0x10, R22 ;  /* 0x0000001005067824 */ /* 0x000fe200078e0216 */
        /* <DEDUP_REMOVED lines=42> */
.L_x_856:
[----:B------:R-:W-:Y:S05]  /*1510*/  BSYNC B0 ;  /* 0x0000000000007941 */ /* 0x000fea0003800000 */
.L_x_855:
        /* <DEDUP_REMOVED lines=55> */
.L_x_858:
[----:B------:R-:W-:Y:S05]  /*1890*/  BSYNC B0 ;  /* 0x0000000000007941 */ /* 0x000fea0003800000 */
.L_x_857:
        /* <DEDUP_REMOVED lines=45> */
.L_x_860:
[----:B------:R-:W-:Y:S05]  /*1b70*/  BSYNC B0 ;  /* 0x0000000000007941 */ /* 0x000fea0003800000 */
.L_x_859:
        /* <DEDUP_REMOVED lines=48> */
.L_x_862:
[----:B------:R-:W-:Y:S05]  /*1e80*/  BSYNC B0 ;  /* 0x0000000000007941 */ /* 0x000fea0003800000 */
.L_x_861:
        /* <DEDUP_REMOVED lines=48> */
.L_x_864:
[----:B------:R-:W-:Y:S05]  /*2190*/  BSYNC B0 ;  /* 0x0000000000007941 */ /* 0x000fea0003800000 */
.L_x_863:
        /* <DEDUP_REMOVED lines=41> */
.L_x_866:
[----:B------:R-:W-:Y:S05]  /*2430*/  BSYNC B0 ;  /* 0x0000000000007941 */ /* 0x000fea0003800000 */
.L_x_865:
        /* <DEDUP_REMOVED lines=40> */
.L_x_868:
[----:B------:R-:W-:Y:S05]  /*26c0*/  BSYNC B0 ;  /* 0x0000000000007941 */ /* 0x000fea0003800000 */
.L_x_867:
        /* <DEDUP_REMOVED lines=42> */
.L_x_870:
[----:B------:R-:W-:Y:S05]  /*2970*/  BSYNC B0 ;  /* 0x0000000000007941 */ /* 0x000fea0003800000 */
.L_x_869:
        /* <DEDUP_REMOVED lines=16> */
[----:B-1----:R-:W-:Y:S01]  /*2a80*/  IMAD.U32 R14, RZ, RZ, UR6 ;  /* 0x00000006ff0e7e24 */ /* 0x002fe2000f8e00ff */
[----:B------:R-:W1:Y:S01]  /*2a90*/  @P0 MUFU.RCP R12, c[0x0][0x238] ;  /* 0x00008e00000c0b08 */ /* 0x000e620000001000 */
[----:B------:R-:W-:Y:S01]  /*2aa0*/  ISETP.GE.AND P1, PT, R26, UR28, PT ;  /* 0x0000001c1a007c0c */ /* 0x000fe2000bf26270 */
[----:B------:R-:W-:Y:S02]  /*2ab0*/  ULDC.64 UR4, c[0x0][0x1a0] ;  /* 0x0000680000047ab9 */ /* 0x000fe40000000a00 */
[----:B------:R-:W-:-:S05]  /*2ac0*/  IMAD.U32 R15, RZ, RZ, UR7 ;  /* 0x00000007ff0f7e24 */ /* 0x000fca000f8e00ff */
[----:B------:R-:W1:Y:S01]  /*2ad0*/  @P0 LDG.E R13, [R14.64] ;  /* 0x000000140e0d0981 */ /* 0x000e62000c1e1900 */
        /* <DEDUP_REMOVED lines=12> */
[----:B-1----:R-:W-:-:S04]  /*2ba0*/  @P0 FMUL.FTZ R12, R13, R12 ;  /* 0x0000000c0d0c0220 */ /* 0x002fc80000410000 */
[----:B------:R1:W5:Y:S01]  /*2bb0*/  @P0 R2UR UR6, R12 ;  /* 0x000000000c0603c2 */ /* 0x00036200000e0000 */
[C---:B------:R-:W-:Y:S02]  /*2bc0*/  LEA R14, P0, R16.reuse, R36, 0x6 ;  /* 0x00000024100e7211 */ /* 0x040fe400078030ff */
[----:B-1----:R-:W-:Y:S01]  /*2bd0*/  MOV R12, UR4 ;  /* 0x00000004000c7c02 */ /* 0x002fe20008000f00 */
[----:B------:R-:W-:Y:S02]  /*2be0*/  UMOV UR4, URZ ;  /* 0x0000003f00047c82 */ /* 0x000fe40008000000 */
[----:B-----5:R-:W-:Y:S01]  /*2bf0*/  @UP1 UMOV UR4, UR6 ;  /* 0x0000000600041c82 */ /* 0x020fe20008000000 */
[----:B------:R-:W-:Y:S01]  /*2c00*/  LEA.HI.X R15, R16, R247, R12, 0x6, P0 ;  /* 0x000000f7100f7211 */ /* 0x000fe200000f340c */
[----:B------:R-:W-:Y:S05]  /*2c10*/  @P1 BRA `(.L_x_872) ;  /* 0x0000021000001947 */ /* 0x000fea0003800000 */
[----:B---3--:R-:W-:Y:S02]  /*2c20*/  ISETP.GE.AND P5, PT, R118, c[0x0][0x220], PT ;  /* 0x0000880076007a0c */ /* 0x008fe40003fa6270 */
        /* <DEDUP_REMOVED lines=32> */
.L_x_872:
[----:B---3--:R-:W-:Y:S05]  /*2e30*/  BSYNC B0 ;  /* 0x0000000000007941 */ /* 0x008fea0003800000 */
.L_x_871:
        /* <DEDUP_REMOVED lines=8> */
[----:B-1----:R-:W-:Y:S01]  /*2ec0*/  IMAD.WIDE.U32 R16, R8, c[0x0][0x1a0], RZ ;  /* 0x0000680008107a25 */ /* 0x002fe200078e00ff */
        /* <DEDUP_REMOVED lines=35> */
.L_x_874:
[----:B------:R-:W-:Y:S05]  /*3100*/  BSYNC B0 ;  /* 0x0000000000007941 */ /* 0x000fea0003800000 */
.L_x_873:
        /* <DEDUP_REMOVED lines=15> */
[----:B------:R1:W-:Y:S02]  /*3200*/  @P5 STS.128 [R248+0x11000], RZ ;  /* 0x011000fff8005388 */ /* 0x0003e40000000c00 */
        /* <DEDUP_REMOVED lines=28> */
.L_x_876:
[----:B------:R-:W-:Y:S05]  /*33d0*/  BSYNC B0 ;  /* 0x0000000000007941 */ /* 0x000fea0003800000 */
.L_x_875:
        /* <DEDUP_REMOVED lines=16> */
[C---:B-1----:R-:W-:Y:S01]  /*34e0*/  @!P5 LEA R16, P6, R14.reuse, c[0x0][0x170], 0x1 ;  /* 0x00005c000e10da11 */ /* 0x042fe200078c08ff */
        /* <DEDUP_REMOVED lines=28> */
.L_x_878:
[----:B------:R-:W-:Y:S05]  /*36b0*/  BSYNC B0 ;  /* 0x0000000000007941 */ /* 0x000fea0003800000 */
.L_x_877:
        /* <DEDUP_REMOVED lines=9> */
[----:B------:R-:W-:Y:S01]  /*3750*/  LOP3.LUT R8, R9, 0x8, R8, 0xf8, !PT ;  /* 0x0000000809087812 */ /* 0x000fe200078ef808 */
[----:B------:R-:W-:Y:S01]  /*3760*/  IMAD R28, R7, 0x10, R22 ;  /* 0x00000010071c7824 */ /* 0x000fe200078e0216 */
        /* <DEDUP_REMOVED lines=9> */
[----:B------:R-:W-:Y:S01]  /*3800*/  LDSM.16.M88.4 R84, [R209] ;  /* 0x00000000d154783b */ /* 0x000fe20000000200 */
[----:B------:R-:W-:Y:S02]  /*3810*/  IADD3 R28, R28, UR14, RZ ;  /* 0x0000000e1c1c7c10 */ /* 0x000fe4000fffe0ff */
[----:B------:R-:W-:-:S05]  /*3820*/  IMAD.SHL.U32 R213, R213, 0x2, RZ ;  /* 0x00000002d5d57824 */ /* 0x000fca00078e00ff */
[----:B------:R-:W5:Y:S01]  /*3830*/  LDSM.16.M88.4 R60, [R213+0x8000] ;  /* 0x00800000d53c783b */ /* 0x000f620000000200 */
[C---:B------:R-:W-:Y:S02]  /*3840*/  IADD3 R0, R213.reuse, 0x8000, RZ ;  /* 0x00008000d5007810 */ /* 0x040fe40007ffe0ff */
[----:B------:R-:W-:Y:S01]  /*3850*/  IADD3 R211, R213, 0x8020, RZ ;  /* 0x00008020d5d37810 */ /* 0x000fe20007ffe0ff */
[----:B------:R-:W1:Y:S01]  /*3860*/  LDSM.16.M88.4 R52, [R213+0x8800] ;  /* 0x00880000d534783b */ /* 0x000e620000000200 */
[----:B------:R-:W-:Y:S01]  /*3870*/  @P1 IADD3 R211, R0, -0x20, RZ ;  /* 0xffffffe000d31810 */ /* 0x000fe20007ffe0ff */
[----:B------:R-:W-:Y:S02]  /*3880*/  IMAD.MOV.U32 R0, RZ, RZ, 0x40 ;  /* 0x00000040ff007424 */ /* 0x000fe400078e00ff */
[----:B-1----:R-:W1:Y:S01]  /*3890*/  LDSM.16.M88.4 R12, [R213+0x9000] ;  /* 0x00900000d50c783b */ /* 0x002e620000000200 */
[C---:B------:R-:W-:Y:S02]  /*38a0*/  IADD3 R203, R211.reuse, 0x800, RZ ;  /* 0x00000800d3cb7810 */ /* 0x040fe40007ffe0ff */
[----:B------:R-:W-:Y:S01]  /*38b0*/  SEL R0, R0, 0xffffffc0, !P2 ;  /* 0xffffffc000007807 */ /* 0x000fe20005000000 */
[----:B------:R-:W2:Y:S01]  /*38c0*/  LDSM.16.M88.4 R32, [R213+0x9800] ;  /* 0x00980000d520783b */ /* 0x000ea20000000200 */
[----:B------:R-:W-:-:S02]  /*38d0*/  IADD3 R202, R211, 0x1000, RZ ;  /* 0x00001000d3ca7810 */ /* 0x000fc40007ffe0ff */
[----:B------:R-:W-:Y:S01]  /*38e0*/  IADD3 R201, R211, 0x1800, RZ ;  /* 0x00001800d3c97810 */ /* 0x000fe20007ffe0ff */
[----:B--2---:R-:W2:Y:S01]  /*38f0*/  LDSM.16.M88.4 R36, [R211] ;  /* 0x00000000d324783b */ /* 0x004ea20000000200 */
[----:B------:R-:W-:Y:S01]  /*3900*/  IMAD.IADD R207, R213, 0x1, R0 ;  /* 0x00000001d5cf7824 */ /* 0x000fe200078e0200 */
[C---:B------:R-:W-:Y:S01]  /*3910*/  IADD3 R199, R211.reuse, 0x2000, RZ ;  /* 0x00002000d3c77810 */ /* 0x040fe20007ffe0ff */
[----:B------:R-:W-:Y:S01]  /*3920*/  IMAD.IADD R200, R0, 0x1, R211 ;  /* 0x0000000100c87824 */ /* 0x000fe200078e02d3 */
[----:B------:R-:W3:Y:S01]  /*3930*/  LDSM.16.M88.4 R40, [R211+0x800] ;  /* 0x00080000d328783b */ /* 0x000ee20000000200 */
[----:B------:R-:W-:Y:S01]  /*3940*/  IMAD.U32 R0, RZ, RZ, UR29 ;  /* 0x0000001dff007e24 */ /* 0x000fe2000f8e00ff */
[C---:B------:R-:W-:Y:S02]  /*3950*/  IADD3 R198, R211.reuse, 0x2800, RZ ;  /* 0x00002800d3c67810 */ /* 0x040fe40007ffe0ff */
[----:B------:R-:W4:Y:S01]  /*3960*/  LDSM.16.M88.4 R68, [R211+0x1800] ;  /* 0x00180000d344783b */ /* 0x000f220000000200 */
[----:B------:R-:W-:Y:S01]  /*3970*/  IMAD R0, R0, 0x40, R25 ;  /* 0x0000004000007824 */ /* 0x000fe200078e0219 */
[----:B------:R-:W-:-:S02]  /*3980*/  IADD3 R197, R211, 0x3000, RZ ;  /* 0x00003000d3c57810 */ /* 0x000fc40007ffe0ff */
[----:B------:R-:W-:Y:S01]  /*3990*/  LDSM.16.M88.4 R44, [R207+0x8000] ;  /* 0x00800000cf2c783b */ /* 0x000fe20000000200 */
[----:B------:R-:W-:Y:S02]  /*39a0*/  IADD3 R196, R211, 0x3800, RZ ;  /* 0x00003800d3c47810 */ /* 0x000fe40007ffe0ff */
[C---:B------:R-:W-:Y:S01]  /*39b0*/  IADD3 R22, R0.reuse, 0x1, RZ ;  /* 0x0000000100167810 */ /* 0x040fe20007ffe0ff */
[----:B------:R-:W-:Y:S01]  /*39c0*/  LDSM.16.M88.4 R92, [R207+0x9800] ;  /* 0x00980000cf5c783b */ /* 0x000fe20000000200 */
[C---:B------:R-:W-:Y:S02]  /*39d0*/  IADD3 R24, R0.reuse, 0x8, RZ ;  /* 0x0000000800187810 */ /* 0x040fe40007ffe0ff */
[C---:B------:R-:W-:Y:S01]  /*39e0*/  IADD3 R104, R0.reuse, 0x30, RZ ;  /* 0x0000003000687810 */ /* 0x040fe20007ffe0ff */
[----:B------:R-:W-:Y:S01]  /*39f0*/  LDSM.16.M88.4 R80, [R200] ;  /* 0x00000000c850783b */ /* 0x000fe20000000200 */
[----:B------:R-:W-:Y:S02]  /*3a00*/  IADD3 R100, R0, 0x31, RZ ;  /* 0x0000003100647810 */ /* 0x000fe40007ffe0ff */
[----:B------:R-:W-:Y:S01]  /*3a10*/  ISETP.GE.AND P1, PT, R22, UR15, PT ;  /* 0x0000000f16007c0c */ /* 0x000fe2000bf26270 */
[----:B-----5:R-:W-:Y:S01]  /*3a20*/  HMMA.16816.F32 R64, R88, R60, RZ ;  /* 0x0000003c5840723c */ /* 0x020fe200000018ff */
[----:B------:R-:W-:Y:S01]  /*3a30*/  LDSM.16.M88.4 R76, [R200+0x800] ;  /* 0x00080000c84c783b */ /* 0x000fe20000000200 */
[----:B------:R-:W-:-:S02]  /*3a40*/  IADD3 R96, R0, 0x28, RZ ;  /* 0x0000002800607810 */ /* 0x000fc40007ffe0ff */
[C---:B------:R-:W-:Y:S01]  /*3a50*/  IADD3 R98, R0.reuse, 0x29, RZ ;  /* 0x0000002900627810 */ /* 0x040fe20007ffe0ff */
[----:B------:R-:W-:Y:S01]  /*3a60*/  LDSM.16.M88.4 R72, [R200+0x1000] ;  /* 0x00100000c848783b */ /* 0x000fe20000000200 */
[C---:B------:R-:W-:Y:S02]  /*3a70*/  IADD3 R102, R0.reuse, 0x38, RZ ;  /* 0x0000003800667810 */ /* 0x040fe40007ffe0ff */
[C---:B------:R-:W-:Y:S01]  /*3a80*/  HMMA.16816.F32 R56, R88.reuse, R52, RZ ;  /* 0x000000345838723c */ /* 0x040fe200000018ff */
[C---:B------:R-:W-:Y:S02]  /*3a90*/  IADD3 R106, R0.reuse, 0x39, RZ ;  /* 0x00000039006a7810 */ /* 0x040fe40007ffe0ff */
[----:B------:R-:W-:Y:S02]  /*3aa0*/  ISETP.GE.AND P2, PT, R0, UR15, PT ;  /* 0x0000000f00007c0c */ /* 0x000fe4000bf46270 */
[----:B------:R-:W-:Y:S02]  /*3ab0*/  ISETP.GE.AND P0, PT, R24, UR15, PT ;  /* 0x0000000f18007c0c */ /* 0x000fe4000bf06270 */
[C---:B------:R-:W-:Y:S01]  /*3ac0*/  IADD3 R195, R211.reuse, 0x4000, RZ ;  /* 0x00004000d3c37810 */ /* 0x040fe20007ffe0ff */
[----:B-1----:R-:W-:Y:S01]  /*3ad0*/  HMMA.16816.F32 R16, R88, R12, RZ ;  /* 0x0000000c5810723c */ /* 0x002fe200000018ff */
[----:B------:R-:W-:-:S02]  /*3ae0*/  IADD3 R194, R211, 0x4800, RZ ;  /* 0x00004800d3c27810 */ /* 0x000fc40007ffe0ff */
[C---:B------:R-:W-:Y:S02]  /*3af0*/  IADD3 R193, R211.reuse, 0x5000, RZ ;  /* 0x00005000d3c17810 */ /* 0x040fe40007ffe0ff */
[C---:B------:R-:W-:Y:S02]  /*3b00*/  IADD3 R192, R211.reuse, 0x5800, RZ ;  /* 0x00005800d3c07810 */ /* 0x040fe40007ffe0ff */
[C---:B------:R-:W-:Y:S01]  /*3b10*/  IADD3 R191, R211.reuse, 0x6000, RZ ;  /* 0x00006000d3bf7810 */ /* 0x040fe20007ffe0ff */
[----:B------:R-:W-:Y:S01]  /*3b20*/  HMMA.16816.F32 R60, R88, R62, RZ ;  /* 0x0000003e583c723c */ /* 0x000fe200000018ff */
[C---:B------:R-:W-:Y:S02]  /*3b30*/  IADD3 R190, R211.reuse, 0x6800, RZ ;  /* 0x00006800d3be7810 */ /* 0x040fe40007ffe0ff */
[C---:B------:R-:W-:Y:S02]  /*3b40*/  IADD3 R189, R211.reuse, 0x7000, RZ ;  /* 0x00007000d3bd7810 */ /* 0x040fe40007ffe0ff */
[----:B------:R-:W-:-:S03]  /*3b50*/  IADD3 R188, R211, 0x7800, RZ ;  /* 0x00007800d3bc7810 */ /* 0x000fc60007ffe0ff */
[C---:B------:R-:W-:Y:S08]  /*3b60*/  HMMA.16816.F32 R52, R88.reuse, R54, RZ ;  /* 0x000000365834723c */ /* 0x040ff000000018ff */
[C---:B------:R-:W-:Y:S08]  /*3b70*/  HMMA.16816.F32 R12, R88.reuse, R14, RZ ;  /* 0x0000000e580c723c */ /* 0x040ff000000018ff */
[C---:B------:R-:W-:Y:S08]  /*3b80*/  HMMA.16816.F32 R8, R88.reuse, R32, RZ ;  /* 0x000000205808723c */ /* 0x040ff000000018ff */
[----:B------:R-:W-:Y:S01]  /*3b90*/  HMMA.16816.F32 R88, R88, R34, RZ ;  /* 0x000000225858723c */ /* 0x000fe200000018ff */
[----:B------:R-:W1:Y:S07]  /*3ba0*/  LDSM.16.M88.4 R32, [R211+0x1000] ;  /* 0x00100000d320783b */ /* 0x000e6e0000000200 */
[C---:B--2---:R-:W-:Y:S08]  /*3bb0*/  HMMA.16816.F32 R64, R48.reuse, R36, R64 ;  /* 0x000000243040723c */ /* 0x044ff00000001840 */
[C---:B------:R-:W-:Y:S01]  /*3bc0*/  HMMA.16816.F32 R60, R48.reuse, R38, R60 ;  /* 0x00000026303c723c */ /* 0x040fe2000000183c */
[----:B------:R-:W2:Y:S07]  /*3bd0*/  LDSM.16.M88.4 R36, [R210] ;  /* 0x00000000d224783b */ /* 0x000eae0000000200 */
[C---:B---3--:R-:W-:Y:S08]  /*3be0*/  HMMA.16816.F32 R56, R48.reuse, R40, R56 ;  /* 0x000000283038723c */ /* 0x048ff00000001838 */
[C---:B------:R-:W-:Y:S01]  /*3bf0*/  HMMA.16816.F32 R52, R48.reuse, R42, R52 ;  /* 0x0000002a3034723c */ /* 0x040fe20000001834 */
[----:B------:R-:W3:Y:S07]  /*3c00*/  LDSM.16.M88.4 R40, [R207+0x8800] ;  /* 0x00880000cf28783b */ /* 0x000eee0000000200 */
[C---:B----4-:R-:W-:Y:S08]  /*3c10*/  HMMA.16816.F32 R8, R48.reuse, R68, R8 ;  /* 0x000000443008723c */ /* 0x050ff00000001808 */
        /* <DEDUP_REMOVED lines=17> */
[----:B------:R-:W5:Y:S06]  /*3d30*/  LDSM.16.M88.4 R36, [R213+0xb800] ;  /* 0x00b80000d524783b */ /* 0x000f6c0000000200 */
[C---:B------:R-:W-:Y:S01]  /*3d40*/  IADD3 R94, R0.reuse, 0x21, RZ ;  /* 0x00000021005e7810 */ /* 0x040fe20007ffe0ff */
        /* <DEDUP_REMOVED lines=21> */
[C---:B-----5:R-:W-:Y:S01]  /*3ea0*/  HMMA.16816.F32 R80, R48.reuse, R36, R8 ;  /* 0x000000243050723c */ /* 0x060fe20000001808 */
[----:B------:R-:W4:Y:S07]  /*3eb0*/  LDSM.16.M88.4 R8, [R207+0xa000] ;  /* 0x00a00000cf08783b */ /* 0x000f2e0000000200 */
[----:B------:R-:W-:Y:S01]  /*3ec0*/  HMMA.16816.F32 R88, R48, R38, R88 ;  /* 0x000000263058723c */ /* 0x000fe20000001858 */
[----:B------:R-:W5:Y:S04]  /*3ed0*/  LDSM.16.M88.4 R36, [R207+0xa800] ;  /* 0x00a80000cf24783b */ /* 0x000f680000000200 */
[----:B------:R-:W1:Y:S03]  /*3ee0*/  LDSM.16.M88.4 R48, [R207+0xb000] ;  /* 0x00b00000cf30783b */ /* 0x000e660000000200 */
[C---:B--2---:R-:W-:Y:S08]  /*3ef0*/  HMMA.16816.F32 R64, R68.reuse, R44, R64 ;  /* 0x0000002c4440723c */ /* 0x044ff00000001840 */
[C---:B------:R-:W-:Y:S01]  /*3f00*/  HMMA.16816.F32 R60, R68.reuse, R46, R60 ;  /* 0x0000002e443c723c */ /* 0x040fe2000000183c */
[----:B------:R-:W2:Y:S07]  /*3f10*/  LDSM.16.M88.4 R44, [R207+0xb800] ;  /* 0x00b80000cf2c783b */ /* 0x000eae0000000200 */
[C---:B------:R-:W-:Y:S08]  /*3f20*/  HMMA.16816.F32 R16, R68.reuse, R72, R16 ;  /* 0x000000484410723c */ /* 0x040ff00000001810 */
[C---:B---3--:R-:W-:Y:S08]  /*3f30*/  HMMA.16816.F32 R56, R68.reuse, R40, R56 ;  /* 0x000000284438723c */ /* 0x048ff00000001838 */
[C---:B------:R-:W-:Y:S01]  /*3f40*/  HMMA.16816.F32 R52, R68.reuse, R42, R52 ;  /* 0x0000002a4434723c */ /* 0x040fe20000001834 */
[----:B------:R-:W-:Y:S07]  /*3f50*/  LDSM.16.M88.4 R40, [R209+0x2000] ;  /* 0x00200000d128783b */ /* 0x000fee0000000200 */
[C---:B------:R-:W-:Y:S01]  /*3f60*/  HMMA.16816.F32 R72, R68.reuse, R74, R12 ;  /* 0x0000004a4448723c */ /* 0x040fe2000000180c */
[----:B------:R-:W3:Y:S07]  /*3f70*/  LDSM.16.M88.4 R12, [R200+0x2000] ;  /* 0x00200000c80c783b */ /* 0x000eee0000000200 */
[C---:B-1----:R-:W-:Y:S08]  /*3f80*/  HMMA.16816.F32 R80, R68.reuse, R32, R80 ;  /* 0x000000204450723c */ /* 0x042ff00000001850 */
        /* <DEDUP_REMOVED lines=8> */
[----:B------:R-:W-:Y:S07]  /*4010*/  LDSM.16.M88.4 R36, [R213+0xc000] ;  /* 0x00c00000d524783b */ /* 0x000fee0000000200 */
[C---:B------:R-:W-:Y:S08]  /*4020*/  HMMA.16816.F32 R16, R76.reuse, R48, R16 ;  /* 0x000000304c10723c */ /* 0x040ff00000001810 */
[C---:B------:R-:W-:Y:S01]  /*4030*/  HMMA.16816.F32 R72, R76.reuse, R50, R72 ;  /* 0x000000324c48723c */ /* 0x040fe20000001848 */
[----:B------:R-:W5:Y:S07]  /*4040*/  LDSM.16.M88.4 R48, [R214+0x4000] ;  /* 0x00400000d630783b */ /* 0x000f6e0000000200 */
[C---:B--2---:R-:W-:Y:S08]  /*4050*/  HMMA.16816.F32 R80, R76.reuse, R44, R80 ;  /* 0x0000002c4c50723c */ /* 0x044ff00000001850 */
[----:B------:R-:W-:Y:S01]  /*4060*/  HMMA.16816.F32 R88, R76, R46, R88 ;  /* 0x0000002e4c58723c */ /* 0x000fe20000001858 */
[----:B------:R-:W2:Y:S04]  /*4070*/  LDSM.16.M88.4 R76, [R213+0xd000] ;  /* 0x00d00000d54c783b */ /* 0x000ea80000000200 */
[----:B------:R-:W2:Y:S03]  /*4080*/  LDSM.16.M88.4 R44, [R213+0xc800] ;  /* 0x00c80000d52c783b */ /* 0x000ea60000000200 */
[C---:B---3--:R-:W-:Y:S08]  /*4090*/  HMMA.16816.F32 R64, R40.reuse, R12, R64 ;  /* 0x0000000c2840723c */ /* 0x048ff00000001840 */
[C---:B------:R-:W-:Y:S01]  /*40a0*/  HMMA.16816.F32 R60, R40.reuse, R14, R60 ;  /* 0x0000000e283c723c */ /* 0x040fe2000000183c */
[----:B------:R-:W-:Y:S07]  /*40b0*/  LDSM.16.M88.4 R12, [R212+0x4000] ;  /* 0x00400000d40c783b */ /* 0x000fee0000000200 */
[C---:B-1----:R-:W-:Y:S08]  /*40c0*/  HMMA.16816.F32 R56, R40.reuse, R32, R56 ;  /* 0x000000202838723c */ /* 0x042ff00000001838 */
[C---:B------:R-:W-:Y:S01]  /*40d0*/  HMMA.16816.F32 R52, R40.reuse, R34, R52 ;  /* 0x000000222834723c */ /* 0x040fe20000001834 */
[----:B------:R-:W1:Y:S07]  /*40e0*/  LDSM.16.M88.4 R32, [R213+0xd800] ;  /* 0x00d80000d520783b */ /* 0x000e6e0000000200 */
[C---:B----4-:R-:W-:Y:S08]  /*40f0*/  HMMA.16816.F32 R16, R40.reuse, R8, R16 ;  /* 0x000000082810723c */ /* 0x050ff00000001810 */
[C---:B------:R-:W-:Y:S01]  /*4100*/  HMMA.16816.F32 R72, R40.reuse, R10, R72 ;  /* 0x0000000a2848723c */ /* 0x040fe20000001848 */
[----:B------:R-:W3:Y:S07]  /*4110*/  LDSM.16.M88.4 R8, [R211+0x4000] ;  /* 0x00400000d308783b */ /* 0x000eee0000000200 */
[C---:B------:R-:W-:Y:S08]  /*4120*/  HMMA.16816.F32 R80, R40.reuse, R68, R80 ;  /* 0x000000442850723c */ /* 0x040ff00000001850 */
[----:B------:R-:W-:Y:S01]  /*4130*/  HMMA.16816.F32 R88, R40, R70, R88 ;  /* 0x000000462858723c */ /* 0x000fe20000001858 */
[----:B------:R-:W-:Y:S07]  /*4140*/  LDSM.16.M88.4 R40, [R211+0x4800] ;  /* 0x00480000d328783b */ /* 0x000fee0000000200 */
[C---:B-----5:R-:W-:Y:S08]  /*4150*/  HMMA.16816.F32 R64, R48.reuse, R36, R64 ;  /* 0x000000243040723c */ /* 0x060ff00000001840 */
[C---:B------:R-:W-:Y:S01]  /*4160*/  HMMA.16816.F32 R60, R48.reuse, R38, R60 ;  /* 0x00000026303c723c */ /* 0x040fe2000000183c */
[----:B------:R-:W4:Y:S07]  /*4170*/  LDSM.16.M88.4 R36, [R211+0x5000] ;  /* 0x00500000d324783b */ /* 0x000f2e0000000200 */
[C---:B--2---:R-:W-:Y:S01]  /*4180*/  HMMA.16816.F32 R68, R48.reuse, R76, R16 ;  /* 0x0000004c3044723c */ /* 0x044fe20000001810 */
[----:B------:R-:W-:Y:S07]  /*4190*/  LDSM.16.M88.4 R16, [R207+0xc000] ;  /* 0x00c00000cf10783b */ /* 0x000fee0000000200 */
[C---:B------:R-:W-:Y:S01]  /*41a0*/  HMMA.16816.F32 R72, R48.reuse, R78, R72 ;  /* 0x0000004e3048723c */ /* 0x040fe20000001848 */
[----:B------:R-:W-:Y:S07]  /*41b0*/  LDSM.16.M88.4 R76, [R200+0x5800] ;  /* 0x00580000c84c783b */ /* 0x000fee0000000200 */
[C---:B------:R-:W-:Y:S08]  /*41c0*/  HMMA.16816.F32 R56, R48.reuse, R44, R56 ;  /* 0x0000002c3038723c */ /* 0x040ff00000001838 */
        /* <DEDUP_REMOVED lines=12> */
[C---:B------:R-:W-:Y:S08]  /*4290*/  HMMA.16816.F32 R56, R12.reuse, R40, R56 ;  /* 0x000000280c38723c */ /* 0x040ff00000001838 */
[C---:B------:R-:W-:Y:S01]  /*42a0*/  HMMA.16816.F32 R52, R12.reuse, R42, R52 ;  /* 0x0000002a0c34723c */ /* 0x040fe20000001834 */
[----:B------:R-:W-:Y:S07]  /*42b0*/  LDSM.16.M88.4 R40, [R209+0x4000] ;  /* 0x00400000d128783b */ /* 0x000fee0000000200 */
[C---:B------:R-:W-:Y:S07]  /*42c0*/  HMMA.16816.F32 R80, R12.reuse, R84, R80 ;  /* 0x000000540c50723c */ /* 0x040fee0000001850 */
[C---:B------:R-:W-:Y:S01]  /*42d0*/  IADD3 R84, R0.reuse, 0x19, RZ ;  /* 0x0000001900547810 */ /* 0x040fe20007ffe0ff */
[----:B------:R-:W-:Y:S01]  /*42e0*/  HMMA.16816.F32 R88, R12, R86, R88 ;  /* 0x000000560c58723c */ /* 0x000fe20000001858 */
[----:B------:R-:W4:Y:S06]  /*42f0*/  LDSM.16.M88.4 R12, [R200+0x4000] ;  /* 0x00400000c80c783b */ /* 0x000f2c0000000200 */
[C---:B------:R-:W-:Y:S01]  /*4300*/  IADD3 R86, R0.reuse, 0x20, RZ ;  /* 0x0000002000567810 */ /* 0x040fe20007ffe0ff */
[C---:B--2---:R-:W-:Y:S08]  /*4310*/  HMMA.16816.F32 R64, R44.reuse, R16, R64 ;  /* 0x000000102c40723c */ /* 0x044ff00000001840 */
[C---:B------:R-:W-:Y:S01]  /*4320*/  HMMA.16816.F32 R60, R44.reuse, R18, R60 ;  /* 0x000000122c3c723c */ /* 0x040fe2000000183c */
[----:B------:R-:W2:Y:S07]  /*4330*/  LDSM.16.M88.4 R16, [R200+0x5000] ;  /* 0x00500000c810783b */ /* 0x000eae0000000200 */
[C---:B-1----:R-:W-:Y:S08]  /*4340*/  HMMA.16816.F32 R56, R44.reuse, R8, R56 ;  /* 0x000000082c38723c */ /* 0x042ff00000001838 */
[C---:B------:R-:W-:Y:S01]  /*4350*/  HMMA.16816.F32 R52, R44.reuse, R10, R52 ;  /* 0x0000000a2c34723c */ /* 0x040fe20000001834 */
[----:B------:R-:W-:Y:S07]  /*4360*/  LDSM.16.M88.4 R8, [R213+0xe000] ;  /* 0x00e00000d508783b */ /* 0x000fee0000000200 */
[C---:B------:R-:W-:Y:S08]  /*4370*/  HMMA.16816.F32 R68, R44.reuse, R32, R68 ;  /* 0x000000202c44723c */ /* 0x040ff00000001844 */
[C---:B------:R-:W-:Y:S01]  /*4380*/  HMMA.16816.F32 R72, R44.reuse, R34, R72 ;  /* 0x000000222c48723c */ /* 0x040fe20000001848 */
[----:B------:R-:W1:Y:S07]  /*4390*/  LDSM.16.M88.4 R32, [R214+0x6000] ;  /* 0x00600000d620783b */ /* 0x000e6e0000000200 */
[C---:B---3--:R-:W-:Y:S08]  /*43a0*/  HMMA.16816.F32 R80, R44.reuse, R36, R80 ;  /* 0x000000242c50723c */ /* 0x048ff00000001850 */
[----:B------:R-:W-:Y:S01]  /*43b0*/  HMMA.16816.F32 R88, R44, R38, R88 ;  /* 0x000000262c58723c */ /* 0x000fe20000001858 */
[----:B------:R-:W-:Y:S04]  /*43c0*/  LDSM.16.M88.4 R36, [R213+0xe800] ;  /* 0x00e80000d524783b */ /* 0x000fe80000000200 */
[----:B------:R-:W-:Y:S03]  /*43d0*/  LDSM.16.M88.4 R44, [R213+0xf000] ;  /* 0x00f00000d52c783b */ /* 0x000fe60000000200 */
[C---:B----4-:R-:W-:Y:S08]  /*43e0*/  HMMA.16816.F32 R64, R40.reuse, R12, R64 ;  /* 0x0000000c2840723c */ /* 0x050ff00000001840 */
[C---:B------:R-:W-:Y:S01]  /*43f0*/  HMMA.16816.F32 R60, R40.reuse, R14, R60 ;  /* 0x0000000e283c723c */ /* 0x040fe2000000183c */
[----:B------:R-:W3:Y:S07]  /*4400*/  LDSM.16.M88.4 R12, [R213+0xf800] ;  /* 0x00f80000d50c783b */ /* 0x000eee0000000200 */
[C---:B------:R-:W-:Y:S07]  /*4410*/  HMMA.16816.F32 R80, R40.reuse, R76, R80 ;  /* 0x0000004c2850723c */ /* 0x040fee0000001850 */
[----:B------:R-:W-:Y:S01]  /*4420*/  IADD3 R76, R0, 0x11, RZ ;  /* 0x00000011004c7810 */ /* 0x000fe20007ffe0ff */
[----:B------:R-:W-:Y:S03]  /*4430*/  HMMA.16816.F32 R88, R40, R78, R88 ;  /* 0x0000004e2858723c */ /* 0x000fe60000001858 */
[----:B------:R-:W-:-:S04]  /*4440*/  ISETP.GE.AND P4, PT, R76, UR15, PT ;  /* 0x0000000f4c007c0c */ /* 0x000fc8000bf86270 */
[----:B------:R-:W-:Y:S01]  /*4450*/  IADD3 R78, R0, 0x18, RZ ;  /* 0x00000018004e7810 */ /* 0x000fe20007ffe0ff */
[----:B------:R-:W-:Y:S03]  /*4460*/  HMMA.16816.F32 R56, R40, R48, R56 ;  /* 0x000000302838723c */ /* 0x000fe60000001838 */
[----:B------:R-:W-:-:S05]  /*4470*/  ISETP.GE.AND P3, PT, R78, UR15, PT ;  /* 0x0000000f4e007c0c */ /* 0x000fca000bf66270 */
[C---:B------:R-:W-:Y:S01]  /*4480*/  HMMA.16816.F32 R52, R40.reuse, R50, R52 ;  /* 0x000000322834723c */ /* 0x040fe20000001834 */
[----:B------:R-:W-:Y:S07]  /*4490*/  LDSM.16.M88.4 R48, [R212+0x6000] ;  /* 0x00600000d430783b */ /* 0x000fee0000000200 */
[C---:B--2---:R-:W-:Y:S08]  /*44a0*/  HMMA.16816.F32 R68, R40.reuse, R16, R68 ;  /* 0x000000102844723c */ /* 0x044ff00000001844 */
[----:B------:R-:W-:Y:S01]  /*44b0*/  HMMA.16816.F32 R72, R40, R18, R72 ;  /* 0x000000122848723c */ /* 0x000fe20000001848 */
[----:B------:R-:W2:Y:S06]  /*44c0*/  LDSM.16.M88.4 R16, [R211+0x6000] ;  /* 0x00600000d310783b */ /* 0x000eac0000000200 */
[----:B------:R-:W-:Y:S01]  /*44d0*/  IMAD.U32 R43, RZ, RZ, UR15 ;  /* 0x0000000fff2b7e24 */ /* 0x000fe2000f8e00ff */
[----:B-1----:R-:W-:Y:S04]  /*44e0*/  HMMA.16816.F32 R64, R32, R8, R64 ;  /* 0x000000082040723c */ /* 0x002fe80000001840 */
[----:B------:R-:W-:-:S04]  /*44f0*/  IADD3 R43, R43, -UR16, R28 ;  /* 0x800000102b2b7c10 */ /* 0x000fc8000fffe01c */
[C---:B------:R-:W-:Y:S01]  /*4500*/  HMMA.16816.F32 R60, R32.reuse, R10, R60 ;  /* 0x0000000a203c723c */ /* 0x040fe2000000183c */
[----:B------:R-:W1:Y:S01]  /*4510*/  LDSM.16.M88.4 R8, [R211+0x6800] ;  /* 0x00680000d308783b */ /* 0x000e620000000200 */
[C---:B------:R-:W-:Y:S02]  /*4520*/  IMAD.IADD R77, R43.reuse, 0x1, -R104 ;  /* 0x000000012b4d7824 */ /* 0x040fe400078e0a68 */
[C---:B------:R-:W-:Y:S02]  /*4530*/  IMAD.IADD R79, R43.reuse, 0x1, -R106 ;  /* 0x000000012b4f7824 */ /* 0x040fe400078e0a6a */
[C---:B------:R-:W-:Y:S01]  /*4540*/  IMAD.IADD R92, R43.reuse, 0x1, -R98 ;  /* 0x000000012b5c7824 */ /* 0x040fe200078e0a62 */
[----:B------:R-:W-:Y:S01]  /*4550*/  IABS R77, R77 ;  /* 0x0000004d004d7213 */ /* 0x000fe20000000000 */
[----:B---3--:R-:W-:Y:S01]  /*4560*/  HMMA.16816.F32 R80, R32, R12, R80 ;  /* 0x0000000c2050723c */ /* 0x008fe20000001850 */
[----:B------:R-:W-:Y:S01]  /*4570*/  IABS R79, R79 ;  /* 0x0000004f004f7213 */ /* 0x000fe20000000000 */
[----:B------:R-:W-:Y:S01]  /*4580*/  IMAD.IADD R85, R43, 0x1, -R102 ;  /* 0x000000012b557824 */ /* 0x000fe200078e0a66 */
[----:B------:R-:W-:-:S02]  /*4590*/  IABS R92, R92 ;  /* 0x0000005c005c7213 */ /* 0x000fc40000000000 */
[----:B------:R-:W-:Y:S02]  /*45a0*/  I2F R112, R79 ;  /* 0x0000004f00707306 */ /* 0x000fe40000201400 */
[----:B------:R-:W-:Y:S01]  /*45b0*/  IABS R85, R85 ;  /* 0x0000005500557213 */ /* 0x000fe20000000000 */
[C---:B------:R-:W-:Y:S01]  /*45c0*/  HMMA.16816.F32 R88, R32.reuse, R14, R88 ;  /* 0x0000000e2058723c */ /* 0x040fe20000001858 */
[----:B------:R-:W3:Y:S04]  /*45d0*/  LDSM.16.M88.4 R12, [R211+0x7000] ;  /* 0x00700000d30c783b */ /* 0x000ee80000000200 */
[----:B------:R-:W-:Y:S03]  /*45e0*/  I2F R92, R92 ;  /* 0x0000005c005c7306 */ /* 0x000fe60000201400 */
[C---:B------:R-:W-:Y:S08]  /*45f0*/  HMMA.16816.F32 R56, R32.reuse, R36, R56 ;  /* 0x000000242038723c */ /* 0x040ff00000001838 */
[----:B------:R-:W-:Y:S07]  /*4600*/  HMMA.16816.F32 R68, R32, R44, R68 ;  /* 0x0000002c2044723c */ /* 0x000fee0000001844 */
[----:B------:R-:W-:Y:S01]  /*4610*/  IADD3 R44, R0, 0x9, RZ ;  /* 0x00000009002c7810 */ /* 0x000fe20007ffe0ff */
[----:B--2---:R-:W-:Y:S03]  /*4620*/  HMMA.16816.F32 R64, R48, R16, R64 ;  /* 0x000000103040723c */ /* 0x004fe60000001840 */
[----:B------:R-:W-:-:S04]  /*4630*/  ISETP.GE.AND P6, PT, R44, UR15, PT ;  /* 0x0000000f2c007c0c */ /* 0x000fc8000bfc6270 */
[C---:B------:R-:W-:Y:S01]  /*4640*/  IMAD.IADD R16, R43.reuse, 0x1, -R0 ;  /* 0x000000012b107824 */ /* 0x040fe200078e0a00 */
[----:B------:R-:W-:Y:S01]  /*4650*/  HMMA.16816.F32 R52, R32, R38, R52 ;  /* 0x000000262034723c */ /* 0x000fe20000001834 */
[----:B------:R-:W-:Y:S01]  /*4660*/  IMAD.IADD R17, R43, 0x1, -R22 ;  /* 0x000000012b117824 */ /* 0x000fe200078e0a16 */
[----:B------:R-:W-:Y:S02]  /*4670*/  LDSM.16.M88.4 R36, [R210+0x6000] ;  /* 0x00600000d224783b */ /* 0x000fe40000000200 */
[----:B------:R-:W-:-:S04]  /*4680*/  IABS R16, R16 ;  /* 0x0000001000107213 */ /* 0x000fc80000000000 */
[----:B-1----:R-:W-:Y:S01]  /*4690*/  HMMA.16816.F32 R56, R48, R8, R56 ;  /* 0x000000083038723c */ /* 0x002fe20000001838 */
[----:B------:R-:W-:Y:S01]  /*46a0*/  IMAD.MOV.U32 R25, RZ, RZ, R16 ;  /* 0x000000ffff197224 */ /* 0x000fe200078e0010 */
[----:B------:R-:W-:-:S05]  /*46b0*/  IABS R16, R17 ;  /* 0x0000001100107213 */ /* 0x000fca0000000000 */
[C---:B------:R-:W-:Y:S01]  /*46c0*/  IMAD.IADD R8, R43.reuse, 0x1, -R24 ;  /* 0x000000012b087824 */ /* 0x040fe200078e0a18 */
[----:B------:R-:W-:Y:S01]  /*46d0*/  HMMA.16816.F32 R60, R48, R18, R60 ;  /* 0x00000012303c723c */ /* 0x000fe2000000183c */
[----:B------:R-:W-:Y:S01]  /*46e0*/  IMAD.MOV.U32 R20, RZ, RZ, R16 ;  /* 0x000000ffff147224 */ /* 0x000fe200078e0010 */
[----:B------:R-:W1:Y:S01]  /*46f0*/  I2F R25, R25 ;  /* 0x0000001900197306 */ /* 0x000e620000201400 */
[----:B------:R-:W2:Y:S01]  /*4700*/  LDSM.16.M88.4 R16, [R207+0xe000] ;  /* 0x00e00000cf10783b */ /* 0x000ea20000000200 */
[----:B------:R-:W-:Y:S01]  /*4710*/  IABS R8, R8 ;  /* 0x0000000800087213 */ /* 0x000fe20000000000 */
[----:B------:R-:W-:-:S03]  /*4720*/  IMAD.IADD R9, R43, 0x1, -R44 ;  /* 0x000000012b097824 */ /* 0x000fc600078e0a2c */
[----:B------:R-:W-:Y:S01]  /*4730*/  HMMA.16816.F32 R72, R32, R46, R72 ;  /* 0x0000002e2048723c */ /* 0x000fe20000001848 */
[----:B------:R-:W4:Y:S01]  /*4740*/  LDSM.16.M88.4 R32, [R211+0x7800] ;  /* 0x00780000d320783b */ /* 0x000f220000000200 */
[----:B------:R-:W-:Y:S01]  /*4750*/  IMAD.MOV.U32 R41, RZ, RZ, R8 ;  /* 0x000000ffff297224 */ /* 0x000fe200078e0008 */
[----:B------:R-:W-:Y:S01]  /*4760*/  IABS R8, R9 ;  /* 0x0000000900087213 */ /* 0x000fe20000000000 */
[----:B------:R-:W5:Y:S03]  /*4770*/  I2F R20, R20 ;  /* 0x0000001400147306 */ /* 0x000f660000201400 */
[----:B------:R-:W-:Y:S01]  /*4780*/  IADD3 R46, R0, 0x10, RZ ;  /* 0x00000010002e7810 */ /* 0x000fe20007ffe0ff */
[C---:B---3--:R-:W-:Y:S01]  /*4790*/  HMMA.16816.F32 R68, R48.reuse, R12, R68 ;  /* 0x0000000c3044723c */ /* 0x048fe20000001844 */
[----:B------:R-:W-:Y:S02]  /*47a0*/  IMAD.MOV.U32 R40, RZ, RZ, R8 ;  /* 0x000000ffff287224 */ /* 0x000fe400078e0008 */
[----:B------:R-:W-:Y:S01]  /*47b0*/  ISETP.GE.AND P5, PT, R46, UR15, PT ;  /* 0x0000000f2e007c0c */ /* 0x000fe2000bfa6270 */
[----:B------:R-:W-:Y:S03]  /*47c0*/  I2F R41, R41 ;  /* 0x0000002900297306 */ /* 0x000fe60000201400 */
[C---:B------:R-:W-:Y:S01]  /*47d0*/  IMAD.IADD R12, R43.reuse, 0x1, -R46 ;  /* 0x000000012b0c7824 */ /* 0x040fe200078e0a2e */
[C---:B------:R-:W-:Y:S01]  /*47e0*/  HMMA.16816.F32 R52, R48.reuse, R10, R52 ;  /* 0x0000000a3034723c */ /* 0x040fe20000001834 */
[C---:B------:R-:W-:Y:S01]  /*47f0*/  IMAD.IADD R13, R43.reuse, 0x1, -R76 ;  /* 0x000000012b0d7824 */ /* 0x040fe200078e0a4c */
[----:B------:R-:W3:Y:S02]  /*4800*/  LDSM.16.M88.4 R8, [R207+0xe800] ;  /* 0x00e80000cf08783b */ /* 0x000ee40000000200 */
[----:B------:R-:W-:Y:S01]  /*4810*/  IABS R12, R12 ;  /* 0x0000000c000c7213 */ /* 0x000fe20000000000 */
[----:B------:R-:W-:Y:S03]  /*4820*/  I2F R40, R40 ;  /* 0x0000002800287306 */ /* 0x000fe60000201400 */
[----:B------:R-:W-:Y:S01]  /*4830*/  HMMA.16816.F32 R72, R48, R14, R72 ;  /* 0x0000000e3048723c */ /* 0x000fe20000001848 */
[----:B------:R-:W-:Y:S01]  /*4840*/  IMAD.MOV.U32 R31, RZ, RZ, R12 ;  /* 0x000000ffff1f7224 */ /* 0x000fe200078e000c */
[----:B------:R-:W-:Y:S01]  /*4850*/  IABS R12, R13 ;  /* 0x0000000d000c7213 */ /* 0x000fe20000000000 */
[----:B------:R-:W-:-:S04]  /*4860*/  IMAD.IADD R13, R43, 0x1, -R78 ;  /* 0x000000012b0d7824 */ /* 0x000fc800078e0a4e */
[----:B------:R-:W-:Y:S01]  /*4870*/  IMAD.MOV.U32 R42, RZ, RZ, R12 ;  /* 0x000000ffff2a7224 */ /* 0x000fe200078e000c */
[----:B------:R-:W-:Y:S01]  /*4880*/  IABS R12, R13 ;  /* 0x0000000d000c7213 */ /* 0x000fe20000000000 */
[----:B------:R-:W-:Y:S01]  /*4890*/  I2F R31, R31 ;  /* 0x0000001f001f7306 */ /* 0x000fe20000201400 */
[----:B--2---:R-:W-:Y:S03]  /*48a0*/  HMMA.16816.F32 R64, R36, R16, R64 ;  /* 0x000000102440723c */ /* 0x004fe60000001840 */
[----:B------:R-:W-:Y:S02]  /*48b0*/  IMAD.MOV.U32 R45, RZ, RZ, R12 ;  /* 0x000000ffff2d7224 */ /* 0x000fe400078e000c */
[----:B------:R-:W2:Y:S02]  /*48c0*/  LDSM.16.M88.4 R12, [R207+0xf000] ;  /* 0x00f00000cf0c783b */ /* 0x000ea40000000200 */
[----:B------:R-:W-:Y:S01]  /*48d0*/  I2F R42, R42 ;  /* 0x0000002a002a7306 */ /* 0x000fe20000201400 */
[C---:B------:R-:W-:Y:S01]  /*48e0*/  IMAD.IADD R16, R43.reuse, 0x1, -R86 ;  /* 0x000000012b107824 */ /* 0x040fe200078e0a56 */
[----:B----4-:R-:W-:Y:S01]  /*48f0*/  HMMA.16816.F32 R80, R48, R32, R80 ;  /* 0x000000203050723c */ /* 0x010fe20000001850 */
[----:B------:R-:W-:-:S03]  /*4900*/  IMAD.IADD R17, R43, 0x1, -R94 ;  /* 0x000000012b117824 */ /* 0x000fc600078e0a5e */
[----:B------:R-:W-:Y:S02]  /*4910*/  IABS R16, R16 ;  /* 0x0000001000107213 */ /* 0x000fe40000000000 */
[----:B------:R-:W-:Y:S01]  /*4920*/  I2F R45, R45 ;  /* 0x0000002d002d7306 */ /* 0x000fe20000201400 */
[----:B------:R-:W-:Y:S01]  /*4930*/  IMAD.IADD R32, R43, 0x1, -R84 ;  /* 0x000000012b207824 */ /* 0x000fe200078e0a54 */
[----:B------:R-:W-:Y:S01]  /*4940*/  HMMA.16816.F32 R88, R48, R34, R88 ;  /* 0x000000223058723c */ /* 0x000fe20000001858 */
[----:B------:R-:W-:Y:S01]  /*4950*/  IMAD.MOV.U32 R47, RZ, RZ, R16 ;  /* 0x000000ffff2f7224 */ /* 0x000fe200078e0010 */
[----:B------:R-:W-:Y:S02]  /*4960*/  IABS R16, R17 ;  /* 0x0000001100107213 */ /* 0x000fe40000000000 */
[----:B------:R-:W-:-:S03]  /*4970*/  IABS R32, R32 ;  /* 0x0000002000207213 */ /* 0x000fc60000000000 */
[----:B------:R-:W-:Y:S01]  /*4980*/  IMAD.MOV.U32 R50, RZ, RZ, R16 ;  /* 0x000000ffff327224 */ /* 0x000fe200078e0010 */
[----:B------:R4:W-:Y:S01]  /*4990*/  I2F R48, R32 ;  /* 0x0000002000307306 */ /* 0x0009e20000201400 */
[----:B---3--:R-:W-:Y:S01]  /*49a0*/  HMMA.16816.F32 R56, R36, R8, R56 ;  /* 0x000000082438723c */ /* 0x008fe20000001838 */
[C---:B------:R-:W-:Y:S02]  /*49b0*/  IMAD.IADD R51, R43.reuse, 0x1, -R100 ;  /* 0x000000012b337824 */ /* 0x040fe400078e0a64 */
[----:B------:R-:W-:-:S03]  /*49c0*/  IMAD.IADD R49, R43, 0x1, -R96 ;  /* 0x000000012b317824 */ /* 0x000fc600078e0a60 */
[----:B------:R-:W-:Y:S01]  /*49d0*/  IABS R108, R51 ;  /* 0x00000033006c7213 */ /* 0x000fe20000000000 */
[----:B------:R-:W-:Y:S01]  /*49e0*/  I2F R50, R50 ;  /* 0x0000003200327306 */ /* 0x000fe20000201400 */
[----:B------:R-:W-:Y:S01]  /*49f0*/  HMMA.16816.F32 R52, R36, R10, R52 ;  /* 0x0000000a2434723c */ /* 0x000fe20000001834 */
[----:B------:R-:W-:Y:S01]  /*4a00*/  LDSM.16.M88.4 R8, [R200+0x6000] ;  /* 0x00600000c808783b */ /* 0x000fe20000000200 */
[----:B------:R-:W-:-:S03]  /*4a10*/  IABS R49, R49 ;  /* 0x0000003100317213 */ /* 0x000fc60000000000 */
[----:B----4-:R-:W3:Y:S03]  /*4a20*/  LDSM.16.M88.4 R32, [R209+0x6000] ;  /* 0x00600000d120783b */ /* 0x010ee60000000200 */
[C---:B------:R-:W-:Y:S01]  /*4a30*/  HMMA.16816.F32 R60, R36.reuse, R18, R60 ;  /* 0x00000012243c723c */ /* 0x040fe2000000183c */
[----:B------:R4:W-:Y:S01]  /*4a40*/  I2F R51, R77 ;  /* 0x0000004d00337306 */ /* 0x0009e20000201400 */
[----:B------:R-:W1:Y:S06]  /*4a50*/  LDSM.16.M88.4 R16, [R207+0xf800] ;  /* 0x00f80000cf10783b */ /* 0x000e6c0000000200 */
[C---:B--2---:R-:W-:Y:S01]  /*4a60*/  HMMA.16816.F32 R68, R36.reuse, R12, R68 ;  /* 0x0000000c2444723c */ /* 0x044fe20000001844 */
[----:B------:R-:W-:Y:S07]  /*4a70*/  I2F R108, R108 ;  /* 0x0000006c006c7306 */ /* 0x000fee0000201400 */
[----:B------:R-:W-:Y:S01]  /*4a80*/  HMMA.16816.F32 R72, R36, R14, R72 ;  /* 0x0000000e2448723c */ /* 0x000fe20000001848 */
[----:B------:R-:W2:Y:S01]  /*4a90*/  LDSM.16.M88.4 R12, [R200+0x6800] ;  /* 0x00680000c80c783b */ /* 0x000ea20000000200 */
[----:B----4-:R-:W-:Y:S01]  /*4aa0*/  IADD3 R77, R43, 0x8, RZ ;  /* 0x000000082b4d7810 */ /* 0x010fe20007ffe0ff */
[----:B------:R-:W-:Y:S04]  /*4ab0*/  I2F R47, R47 ;  /* 0x0000002f002f7306 */ /* 0x000fe80000201400 */
[----:B------:R-:W-:-:S04]  /*4ac0*/  IMAD.IADD R78, R77, 0x1, -R78 ;  /* 0x000000014d4e7824 */ /* 0x000fc800078e0a4e */
[----:B------:R-:W-:Y:S01]  /*4ad0*/  I2F R49, R49 ;  /* 0x0000003100317306 */ /* 0x000fe20000201400 */
[----:B------:R-:W-:-:S07]  /*4ae0*/  IABS R78, R78 ;  /* 0x0000004e004e7213 */ /* 0x000fce0000000000 */
[----:B------:R-:W-:Y:S01]  /*4af0*/  I2F R43, R85 ;  /* 0x00000055002b7306 */ /* 0x000fe20000201400 */
[----:B---3--:R-:W-:Y:S07]  /*4b00*/  HMMA.16816.F32 R64, R32, R8, R64 ;  /* 0x000000082040723c */ /* 0x008fee0000001840 */
[----:B------:R-:W-:Y:S01]  /*4b10*/  IMAD.IADD R8, R77, 0x1, -R44 ;  /* 0x000000014d087824 */ /* 0x000fe200078e0a2c */
[----:B-1----:R-:W-:Y:S04]  /*4b20*/  HMMA.16816.F32 R80, R36, R16, R80 ;  /* 0x000000102450723c */ /* 0x002fe80000001850 */
[----:B------:R-:W-:-:S03]  /*4b30*/  IABS R8, R8 ;  /* 0x0000000800087213 */ /* 0x000fc60000000000 */
[C---:B------:R-:W-:Y:S01]  /*4b40*/  IMAD.IADD R16, R77.reuse, 0x1, -R0 ;  /* 0x000000014d107824 */ /* 0x040fe200078e0a00 */
[----:B------:R-:W-:Y:S01]  /*4b50*/  HMMA.16816.F32 R88, R36, R18, R88 ;  /* 0x000000122458723c */ /* 0x000fe20000001858 */
[----:B------:R-:W-:-:S03]  /*4b60*/  IMAD.IADD R0, R77, 0x1, -R46 ;  /* 0x000000014d007824 */ /* 0x000fc600078e0a2e */
[----:B------:R-:W-:-:S03]  /*4b70*/  IABS R16, R16 ;  /* 0x0000001000107213 */ /* 0x000fc60000000000 */
[----:B------:R-:W-:Y:S01]  /*4b80*/  IMAD.IADD R18, R77, 0x1, -R22 ;  /* 0x000000014d127824 */ /* 0x000fe200078e0a16 */
[C---:B------:R-:W-:Y:S01]  /*4b90*/  HMMA.16816.F32 R60, R32.reuse, R10, R60 ;  /* 0x0000000a203c723c */ /* 0x040fe2000000183c */
[----:B------:R-:W-:Y:S01]  /*4ba0*/  IMAD.MOV.U32 R22, RZ, RZ, R8 ;  /* 0x000000ffff167224 */ /* 0x000fe200078e0008 */
[----:B------:R-:W-:Y:S01]  /*4bb0*/  IABS R39, R0 ;  /* 0x0000000000277213 */ /* 0x000fe20000000000 */
[----:B------:R-:W1:Y:S01]  /*4bc0*/  LDSM.16.M88.4 R8, [R200+0x7000] ;  /* 0x00700000c808783b */ /* 0x000e620000000200 */
[----:B------:R-:W-:Y:S01]  /*4bd0*/  IMAD.MOV.U32 R17, RZ, RZ, R16 ;  /* 0x000000ffff117224 */ /* 0x000fe200078e0010 */
[----:B------:R-:W-:Y:S01]  /*4be0*/  IABS R16, R18 ;  /* 0x0000001200107213 */ /* 0x000fe20000000000 */
[----:B------:R-:W-:Y:S01]  /*4bf0*/  FFMA.FTZ R25, R25, -UR4, R64 ;  /* 0x8000000419197c23 */ /* 0x000fe20008010040 */
[----:B------:R-:W3:Y:S01]  /*4c00*/  I2F R22, R22 ;  /* 0x0000001600167306 */ /* 0x000ee20000201400 */
[----:B--2---:R-:W-:Y:S01]  /*4c10*/  HMMA.16816.F32 R56, R32, R12, R56 ;  /* 0x0000000c2038723c */ /* 0x004fe20000001838 */
[----:B------:R-:W-:-:S02]  /*4c20*/  IMAD.IADD R18, R77, 0x1, -R24 ;  /* 0x000000014d127824 */ /* 0x000fc400078e0a18 */
[C---:B------:R-:W-:Y:S02]  /*4c30*/  IMAD.IADD R0, R77.reuse, 0x1, -R76 ;  /* 0x000000014d007824 */ /* 0x040fe400078e0a4c */
[----:B------:R-:W-:Y:S01]  /*4c40*/  IMAD.IADD R24, R77, 0x1, -R104 ;  /* 0x000000014d187824 */ /* 0x000fe200078e0a68 */
[----:B------:R-:W-:Y:S01]  /*4c50*/  IABS R37, R18 ;  /* 0x0000001200257213 */ /* 0x000fe20000000000 */
[----:B------:R-:W2:Y:S01]  /*4c60*/  I2F R17, R17 ;  /* 0x0000001100117306 */ /* 0x000ea20000201400 */
[----:B------:R-:W-:Y:S01]  /*4c70*/  HMMA.16816.F32 R52, R32, R14, R52 ;  /* 0x0000000e2034723c */ /* 0x000fe20000001834 */
[----:B------:R-:W4:Y:S01]  /*4c80*/  LDSM.16.M88.4 R12, [R200+0x7800] ;  /* 0x00780000c80c783b */ /* 0x000f220000000200 */
[----:B------:R-:W-:Y:S01]  /*4c90*/  IABS R0, R0 ;  /* 0x0000000000007213 */ /* 0x000fe20000000000 */
[----:B-----5:R-:W-:Y:S01]  /*4ca0*/  FFMA.FTZ R18, R20, -UR4, R65 ;  /* 0x8000000414127c23 */ /* 0x020fe20008010041 */
[----:B------:R-:W-:-:S04]  /*4cb0*/  DEPBAR.LE SB0, 0x0 ;  /* 0x000080000000791a */ /* 0x000fc80000000000 */
[----:B------:R-:W5:Y:S01]  /*4cc0*/  I2F R16, R16 ;  /* 0x0000001000107306 */ /* 0x000f620000201400 */
[----:B---3--:R-:W-:Y:S01]  /*4cd0*/  FFMA.FTZ R22, R22, -UR4, R63 ;  /* 0x8000000416167c23 */ /* 0x008fe2000801003f */
[----:B------:R-:W-:Y:S01]  /*4ce0*/  FSEL R18, R18, -INF , !P1 ;  /* 0xff80000012127808 */ /* 0x000fe20004800000 */
[----:B------:R-:W-:Y:S02]  /*4cf0*/  FFMA.FTZ R36, R41, -UR4, R60 ;  /* 0x8000000429247c23 */ /* 0x000fe4000801003c */
[----:B------:R-:W-:Y:S02]  /*4d00*/  FFMA.FTZ R38, R40, -UR4, R61 ;  /* 0x8000000428267c23 */ /* 0x000fe4000801003d */
[----:B--2---:R-:W-:Y:S01]  /*4d10*/  FFMA.FTZ R44, R17, -UR4, R66 ;  /* 0x80000004112c7c23 */ /* 0x004fe20008010042 */
[----:B------:R-:W-:Y:S01]  /*4d20*/  FSEL R17, R25, -INF , !P2 ;  /* 0xff80000019117808 */ /* 0x000fe20005000000 */
[----:B------:R2:W-:Y:S01]  /*4d30*/  I2F R20, R0 ;  /* 0x0000000000147306 */ /* 0x0005e20000201400 */
[----:B------:R-:W-:Y:S01]  /*4d40*/  FSEL R36, R36, -INF , !P0 ;  /* 0xff80000024247808 */ /* 0x000fe20004000000 */
[----:B------:R-:W-:Y:S01]  /*4d50*/  FFMA.FTZ R56, R31, -UR4, R56 ;  /* 0x800000041f387c23 */ /* 0x000fe20008010038 */
[----:B------:R-:W-:Y:S01]  /*4d60*/  FSEL R44, R44, -INF , !P2 ;  /* 0xff8000002c2c7808 */ /* 0x000fe20005000000 */
[----:B------:R-:W-:Y:S01]  /*4d70*/  FFMA.FTZ R42, R42, -UR4, R57 ;  /* 0x800000042a2a7c23 */ /* 0x000fe20008010039 */
[----:B------:R-:W-:Y:S01]  /*4d80*/  ISETP.GE.AND P2, PT, R84, UR15, PT ;  /* 0x0000000f54007c0c */ /* 0x000fe2000bf46270 */
[----:B------:R-:W-:Y:S01]  /*4d90*/  IMAD.IADD R84, R77, 0x1, -R84 ;  /* 0x000000014d547824 */ /* 0x000fe200078e0a54 */
[----:B------:R-:W-:Y:S01]  /*4da0*/  FSEL R56, R56, -INF , !P5 ;  /* 0xff80000038387808 */ /* 0x000fe20006800000 */
[----:B-----5:R-:W-:Y:S01]  /*4db0*/  FFMA.FTZ R16, R16, -UR4, R67 ;  /* 0x8000000410107c23 */ /* 0x020fe20008010043 */
[----:B------:R-:W3:Y:S01]  /*4dc0*/  I2F R37, R37 ;  /* 0x0000002500257306 */ /* 0x000ee20000201400 */
[C---:B-1----:R-:W-:Y:S01]  /*4dd0*/  HMMA.16816.F32 R68, R32.reuse, R8, R68 ;  /* 0x000000082044723c */ /* 0x042fe20000001844 */
[----:B------:R-:W-:Y:S01]  /*4de0*/  FFMA.FTZ R40, R45, -UR4, R52 ;  /* 0x800000042d287c23 */ /* 0x000fe20008010034 */
[----:B------:R-:W-:Y:S01]  /*4df0*/  FSEL R38, R38, -INF , !P6 ;  /* 0xff80000026267808 */ /* 0x000fe20007000000 */
[----:B------:R-:W-:Y:S01]  /*4e00*/  FFMA.FTZ R48, R48, -UR4, R53 ;  /* 0x8000000430307c23 */ /* 0x000fe20008010035 */
[----:B------:R-:W-:Y:S01]  /*4e10*/  FSEL R19, R16, -INF , !P1 ;  /* 0xff80000010137808 */ /* 0x000fe20004800000 */
[C---:B------:R-:W-:Y:S01]  /*4e20*/  IMAD.IADD R16, R77.reuse, 0x1, -R94 ;  /* 0x000000014d107824 */ /* 0x040fe200078e0a5e */
[----:B--2---:R-:W-:Y:S01]  /*4e30*/  IABS R0, R84 ;  /* 0x0000005400007213 */ /* 0x004fe20000000000 */
[C---:B------:R-:W-:Y:S01]  /*4e40*/  IMAD.IADD R9, R77.reuse, 0x1, -R96 ;  /* 0x000000014d097824 */ /* 0x040fe200078e0a60 */
[----:B------:R-:W-:Y:S01]  /*4e50*/  HMMA.16816.F32 R72, R32, R10, R72 ;  /* 0x0000000a2048723c */ /* 0x000fe20000001848 */
[----:B------:R-:W-:Y:S01]  /*4e60*/  ISETP.GE.AND P1, PT, R86, UR15, PT ;  /* 0x0000000f56007c0c */ /* 0x000fe2000bf26270 */
[----:B------:R-:W-:Y:S01]  /*4e70*/  IMAD.IADD R86, R77, 0x1, -R86 ;  /* 0x000000014d567824 */ /* 0x000fe200078e0a56 */
[----:B------:R-:W-:Y:S01]  /*4e80*/  IABS R16, R16 ;  /* 0x0000001000107213 */ /* 0x000fe20000000000 */
[----:B------:R-:W1:Y:S01]  /*4e90*/  I2F R0, R0 ;  /* 0x0000000000007306 */ /* 0x000e620000201400 */
[----:B------:R-:W-:-:S02]  /*4ea0*/  FSEL R8, R22, -INF , !P6 ;  /* 0xff80000016087808 */ /* 0x000fc40007000000 */
[----:B------:R-:W-:Y:S01]  /*4eb0*/  IMAD.IADD R10, R77, 0x1, -R98 ;  /* 0x000000014d0a7824 */ /* 0x000fe200078e0a62 */
[C---:B----4-:R-:W-:Y:S01]  /*4ec0*/  HMMA.16816.F32 R80, R32.reuse, R12, R80 ;  /* 0x0000000c2050723c */ /* 0x050fe20000001850 */
[----:B---3--:R-:W-:Y:S01]  /*4ed0*/  FFMA.FTZ R46, R37, -UR4, R62 ;  /* 0x80000004252e7c23 */ /* 0x008fe2000801003e */
[----:B------:R-:W-:Y:S02]  /*4ee0*/  IABS R37, R86 ;  /* 0x0000005600257213 */ /* 0x000fe40000000000 */
[----:B------:R2:W3:Y:S01]  /*4ef0*/  I2F R22, R16 ;  /* 0x0000001000167306 */ /* 0x0004e20000201400 */
[----:B------:R-:W-:Y:S01]  /*4f00*/  IABS R11, R10 ;  /* 0x0000000a000b7213 */ /* 0x000fe20000000000 */
[----:B------:R-:W-:Y:S01]  /*4f10*/  FFMA.FTZ R10, R20, -UR4, R59 ;  /* 0x80000004140a7c23 */ /* 0x000fe2000801003b */
[----:B------:R-:W-:Y:S01]  /*4f20*/  IABS R9, R9 ;  /* 0x0000000900097213 */ /* 0x000fe20000000000 */
[----:B------:R-:W-:Y:S01]  /*4f30*/  HMMA.16816.F32 R88, R32, R14, R88 ;  /* 0x0000000e2058723c */ /* 0x000fe20000001858 */
[----:B------:R-:W-:Y:S01]  /*4f40*/  IMAD.IADD R13, R77, 0x1, -R102 ;  /* 0x000000014d0d7824 */ /* 0x000fe200078e0a66 */
[----:B------:R-:W-:Y:S01]  /*4f50*/  FSEL R46, R46, -INF , !P0 ;  /* 0xff8000002e2e7808 */ /* 0x000fe20004000000 */
[----:B------:R-:W-:Y:S01]  /*4f60*/  IMAD.MOV.U32 R20, RZ, RZ, R11 ;  /* 0x000000ffff147224 */ /* 0x000fe200078e000b */
[----:B------:R-:W4:Y:S01]  /*4f70*/  I2F R39, R39 ;  /* 0x0000002700277306 */ /* 0x000f220000201400 */
[----:B------:R-:W-:Y:S01]  /*4f80*/  IABS R11, R24 ;  /* 0x00000018000b7213 */ /* 0x000fe20000000000 */
[----:B-1----:R-:W-:Y:S01]  /*4f90*/  FFMA.FTZ R0, R0, -UR4, R55 ;  /* 0x8000000400007c23 */ /* 0x002fe20008010037 */
[----:B------:R-:W-:Y:S01]  /*4fa0*/  IABS R13, R13 ;  /* 0x0000000d000d7213 */ /* 0x000fe20000000000 */
[----:B------:R-:W-:Y:S01]  /*4fb0*/  FFMA.FTZ R50, R50, -UR4, R69 ;  /* 0x8000000432327c23 */ /* 0x000fe20008010045 */
[----:B------:R-:W-:Y:S01]  /*4fc0*/  ISETP.GE.AND P0, PT, R94, UR15, PT ;  /* 0x0000000f5e007c0c */ /* 0x000fe2000bf06270 */
[----:B------:R-:W-:Y:S01]  /*4fd0*/  FFMA.FTZ R47, R47, -UR4, R68 ;  /* 0x800000042f2f7c23 */ /* 0x000fe20008010044 */
[----:B------:R-:W-:Y:S01]  /*4fe0*/  FSEL R32, R0, -INF , !P2 ;  /* 0xff80000000207808 */ /* 0x000fe20005000000 */
[C---:B--2---:R-:W-:Y:S01]  /*4ff0*/  IMAD.IADD R16, R77.reuse, 0x1, -R100 ;  /* 0x000000014d107824 */ /* 0x044fe200078e0a64 */
[----:B------:R-:W1:Y:S01]  /*5000*/  I2F R25, R78 ;  /* 0x0000004e00197306 */ /* 0x000e620000201400 */
[----:B------:R-:W-:Y:S01]  /*5010*/  IMAD.IADD R77, R77, 0x1, -R106 ;  /* 0x000000014d4d7824 */ /* 0x000fe200078e0a6a */
[----:B------:R-:W-:Y:S01]  /*5020*/  FSEL R42, R42, -INF , !P4 ;  /* 0xff8000002a2a7808 */ /* 0x000fe20006000000 */
[----:B---3--:R-:W-:Y:S01]  /*5030*/  FFMA.FTZ R22, R22, -UR4, R71 ;  /* 0x8000000416167c23 */ /* 0x008fe20008010047 */
[----:B------:R-:W-:Y:S01]  /*5040*/  IABS R12, R16 ;  /* 0x00000010000c7213 */ /* 0x000fe20000000000 */
[----:B------:R-:W-:Y:S01]  /*5050*/  FFMA.FTZ R81, R108, -UR4, R81 ;  /* 0x800000046c517c23 */ /* 0x000fe20008010051 */
[----:B------:R-:W-:Y:S01]  /*5060*/  IABS R77, R77 ;  /* 0x0000004d004d7213 */ /* 0x000fe20000000000 */
[----:B----4-:R-:W-:Y:S01]  /*5070*/  FFMA.FTZ R58, R39, -UR4, R58 ;  /* 0x80000004273a7c23 */ /* 0x010fe2000801003a */
[----:B------:R-:W2:Y:S01]  /*5080*/  I2F R37, R37 ;  /* 0x0000002500257306 */ /* 0x000ea20000201400 */
[----:B------:R-:W-:Y:S01]  /*5090*/  FSEL R108, R22, -INF , !P0 ;  /* 0xff800000166c7808 */ /* 0x000fe20004000000 */
[----:B------:R-:W-:Y:S01]  /*50a0*/  FFMA.FTZ R49, R49, -UR4, R72 ;  /* 0x8000000431317c23 */ /* 0x000fe20008010048 */
[----:B------:R-:W-:Y:S01]  /*50b0*/  FSEL R10, R10, -INF , !P4 ;  /* 0xff8000000a0a7808 */ /* 0x000fe20006000000 */
[----:B------:R-:W-:Y:S01]  /*50c0*/  FFMA.FTZ R89, R112, -UR4, R89 ;  /* 0x8000000470597c23 */ /* 0x000fe20008010059 */
[----:B------:R-:W-:Y:S01]  /*50d0*/  FSEL R112, R50, -INF , !P0 ;  /* 0xff80000032707808 */ /* 0x000fe20004000000 */
[----:B------:R-:W-:Y:S01]  /*50e0*/  FFMA.FTZ R73, R92, -UR4, R73 ;  /* 0x800000045c497c23 */ /* 0x000fe20008010049 */
[----:B------:R-:W-:Y:S01]  /*50f0*/  PLOP3.LUT P0, PT, PT, PT, UP0, 0x80, 0x0 ;  /* 0x000000000000781c */ /* 0x000fe20003f0f008 */
[----:B------:R-:W3:Y:S01]  /*5100*/  I2F R20, R20 ;  /* 0x0000001400147306 */ /* 0x000ee20000201400 */
[----:B-1----:R-:W-:Y:S01]  /*5110*/  FFMA.FTZ R16, R25, -UR4, R54 ;  /* 0x8000000419107c23 */ /* 0x002fe20008010036 */
[----:B------:R-:W-:Y:S01]  /*5120*/  FSEL R58, R58, -INF , !P5 ;  /* 0xff8000003a3a7808 */ /* 0x000fe20006800000 */
[----:B------:R-:W-:Y:S01]  /*5130*/  FFMA.FTZ R51, R51, -UR4, R80 ;  /* 0x8000000433337c23 */ /* 0x000fe20008010050 */
[----:B------:R-:W-:Y:S01]  /*5140*/  ISETP.GE.AND P5, PT, R98, UR15, PT ;  /* 0x0000000f62007c0c */ /* 0x000fe2000bfa6270 */
[----:B------:R-:W-:Y:S01]  /*5150*/  FFMA.FTZ R43, R43, -UR4, R88 ;  /* 0x800000042b2b7c23 */ /* 0x000fe20008010058 */
[----:B------:R-:W-:-:S02]  /*5160*/  FSEL R40, R40, -INF , !P3 ;  /* 0xff80000028287808 */ /* 0x000fc40005800000 */
[----:B------:R-:W1:Y:S01]  /*5170*/  I2F R9, R9 ;  /* 0x0000000900097306 */ /* 0x000e620000201400 */
[----:B--2---:R-:W-:Y:S01]  /*5180*/  FFMA.FTZ R37, R37, -UR4, R70 ;  /* 0x8000000425257c23 */ /* 0x004fe20008010046 */
[----:B------:R-:W-:Y:S02]  /*5190*/  FSEL R16, R16, -INF , !P3 ;  /* 0xff80000010107808 */ /* 0x000fe40005800000 */
[----:B------:R-:W-:Y:S02]  /*51a0*/  FSEL R48, R48, -INF , !P2 ;  /* 0xff80000030307808 */ /* 0x000fe40005000000 */
[----:B------:R-:W-:Y:S02]  /*51b0*/  FSEL R114, R47, -INF , !P1 ;  /* 0xff8000002f727808 */ /* 0x000fe40004800000 */
[----:B------:R-:W2:Y:S01]  /*51c0*/  I2F R11, R11 ;  /* 0x0000000b000b7306 */ /* 0x000ea20000201400 */
[----:B---3--:R-:W-:Y:S01]  /*51d0*/  FFMA.FTZ R20, R20, -UR4, R75 ;  /* 0x8000000414147c23 */ /* 0x008fe2000801004b */
[----:B------:R-:W-:-:S02]  /*51e0*/  FSEL R110, R37, -INF , !P1 ;  /* 0xff800000256e7808 */ /* 0x000fc40004800000 */
[----:B------:R-:W-:Y:S02]  /*51f0*/  ISETP.GE.AND P6, PT, R96, UR15, PT ;  /* 0x0000000f60007c0c */ /* 0x000fe4000bfc6270 */
[----:B------:R-:W-:Y:S02]  /*5200*/  ISETP.GE.AND P4, PT, R104, UR15, PT ;  /* 0x0000000f68007c0c */ /* 0x000fe4000bf86270 */
[----:B------:R-:W3:Y:S01]  /*5210*/  I2F R12, R12 ;  /* 0x0000000c000c7306 */ /* 0x000ee20000201400 */
[----:B-1----:R-:W-:Y:S01]  /*5220*/  FFMA.FTZ R9, R9, -UR4, R74 ;  /* 0x8000000409097c23 */ /* 0x002fe2000801004a */
[----:B------:R-:W-:Y:S02]  /*5230*/  ISETP.GE.AND P3, PT, R100, UR15, PT ;  /* 0x0000000f64007c0c */ /* 0x000fe4000bf66270 */
[----:B------:R-:W-:Y:S02]  /*5240*/  ISETP.GE.AND P2, PT, R102, UR15, PT ;  /* 0x0000000f66007c0c */ /* 0x000fe4000bf46270 */
[----:B------:R-:W-:-:S02]  /*5250*/  ISETP.GE.AND P1, PT, R106, UR15, PT ;  /* 0x0000000f6a007c0c */ /* 0x000fc4000bf26270 */
        /* <DEDUP_REMOVED lines=8> */
[----:B------:R-:W-:Y:S02]  /*52e0*/  FSEL R100, R51, -INF , !P4 ;  /* 0xff80000033647808 */ /* 0x000fe40006000000 */
[----:B------:R-:W-:Y:S01]  /*52f0*/  FSEL R94, R11, -INF , !P4 ;  /* 0xff8000000b5e7808 */ /* 0x000fe20006000000 */
[----:B-1----:R-:W-:Y:S01]  /*5300*/  FFMA.FTZ R90, R13, -UR4, R90 ;  /* 0x800000040d5a7c23 */ /* 0x002fe2000801005a */
[----:B------:R-:W-:Y:S02]  /*5310*/  FSEL R96, R81, -INF , !P3 ;  /* 0xff80000051607808 */ /* 0x000fe40005800000 */
[----:B------:R-:W-:Y:S02]  /*5320*/  FSEL R92, R12, -INF , !P3 ;  /* 0xff8000000c5c7808 */ /* 0x000fe40005800000 */
[----:B------:R-:W-:Y:S02]  /*5330*/  FSEL R22, R43, -INF , !P2 ;  /* 0xff8000002b167808 */ /* 0x000fe40005000000 */
[----:B------:R-:W-:Y:S01]  /*5340*/  FSEL R236, R90, -INF , !P2 ;  /* 0xff8000005aec7808 */ /* 0x000fe20005000000 */
[----:B--2---:R-:W-:Y:S01]  /*5350*/  FFMA.FTZ R91, R0, -UR4, R91 ;  /* 0x80000004005b7c23 */ /* 0x004fe2000801005b */
[----:B------:R-:W-:-:S04]  /*5360*/  FSEL R20, R89, -INF , !P1 ;  /* 0xff80000059147808 */ /* 0x000fc80004800000 */
        /* <DEDUP_REMOVED lines=133> */
.L_x_881:
[----:B------:R-:W-:Y:S05]  /*5bc0*/  BSYNC B0 ;  /* 0x0000000000007941 */ /* 0x000fea0003800000 */
.L_x_880:
[----:B------:R-:W0:Y:S02]  /*5bd0*/  LDGDEPBAR ;  /* 0x00000000000079af */ /* 0x000e240000000000 */
.L_x_879:
[----:B------:R-:W-:Y:S01]  /*5be0*/  FMNMX.FTZ R9, R44, R19, !PT ;  /* 0x000000132c097209 */ /* 0x000fe20007810000 */
[----:B------:R-:W-:Y:S01]  /*5bf0*/  IMAD.U32 R6, RZ, RZ, UR13 ;  /* 0x0000000dff067e24 */ /* 0x000fe2000f8e00ff */
[----:B------:R-:W-:Y:S01]  /*5c00*/  FMNMX.FTZ R11, R17, R18, !PT ;  /* 0x00000012110b7209 */ /* 0x000fe20007810000 */
[----:B------:R-:W-:Y:S01]  /*5c10*/  USHF.L.U32 UR6, UR29, 0x1, URZ ;  /* 0x000000011d067899 */ /* 0x000fe2000800063f */
[----:B------:R-:W-:Y:S01]  /*5c20*/  FMNMX.FTZ R9, R46, R9, !PT ;  /* 0x000000092e097209 */ /* 0x000fe20007810000 */
[----:B-1----:R-:W-:Y:S01]  /*5c30*/  IMAD R25, R6, 0x4, R7 ;  /* 0x0000000406197824 */ /* 0x002fe200078e0207 */
        /* <DEDUP_REMOVED lines=29> */
[----:B------:R-:W-:Y:S01]  /*5e10*/  IMAD R239, R21, 0x10000, R21 ;  /* 0x0001000015ef7824 */ /* 0x000fe200078e0215 */
[----:B------:R-:W-:Y:S01]  /*5e20*/  FMNMX.FTZ R9, R102, R9, !PT ;  /* 0x0000000966097209 */ /* 0x000fe20007810000 */
[--C-:B------:R-:W-:Y:S01]  /*5e30*/  IMAD R206, R5, 0x2, R208.reuse ;  /* 0x0000000205ce7824 */ /* 0x100fe200078e02d0 */
[----:B------:R-:W-:Y:S01]  /*5e40*/  FMNMX.FTZ R11, R106, R11, !PT ;  /* 0x0000000b6a0b7209 */ /* 0x000fe20007810000 */
[----:B------:R-:W-:Y:S01]  /*5e50*/  LDSM.16.MT88.4 R136, [R208+0x10000] ;  /* 0x01000000d088783b */ /* 0x000fe20000004200 */
[----:B------:R-:W-:Y:S01]  /*5e60*/  FMNMX.FTZ R9, R98, R9, !PT ;  /* 0x0000000962097209 */ /* 0x000fe20007810000 */
[C---:B------:R-:W-:Y:S01]  /*5e70*/  IMAD R205, R3.reuse, 0x2, R208 ;  /* 0x0000000203cd7824 */ /* 0x040fe200078e02d0 */
        /* <DEDUP_REMOVED lines=12> */
[----:B------:R-:W-:-:S02]  /*5f40*/  FMNMX.FTZ R7, R22, R11, !PT ;  /* 0x0000000b16077209 */ /* 0x000fc40007810000 */
[----:B------:R-:W-:Y:S01]  /*5f50*/  FMNMX.FTZ R12, R234, R9, !PT ;  /* 0x00000009ea0c7209 */ /* 0x000fe20007810000 */
[----:B------:R-:W-:Y:S01]  /*5f60*/  LDSM.16.MT88.4 R64, [R204+0x12000] ;  /* 0x01200000cc40783b */ /* 0x000fe20000004200 */
[----:B------:R-:W-:Y:S02]  /*5f70*/  FMNMX.FTZ R7, R20, R7, !PT ;  /* 0x0000000714077209 */ /* 0x000fe40007810000 */
[C---:B------:R-:W-:Y:S01]  /*5f80*/  LOP3.LUT R14, R167.reuse, UR5, RZ, 0x3c, !PT ;  /* 0x00000005a70e7c12 */ /* 0x040fe2000f8e3cff */
[----:B------:R-:W1:Y:S01]  /*5f90*/  SHFL.BFLY PT, R9, R12, 0x2, 0x1f ;  /* 0x0c401f000c097f89 */ /* 0x000e6200000e0000 */
[----:B------:R-:W-:Y:S01]  /*5fa0*/  LOP3.LUT R24, R2, UR22, RZ, 0x3c, !PT ;  /* 0x0000001602187c12 */ /* 0x000fe2000f8e3cff */
[----:B------:R-:W-:Y:S01]  /*5fb0*/  UIADD3 UR5, UR23, -0x4498517b, URZ ;  /* 0xbb67ae8517057890 */ /* 0x000fe2000fffe03f */
[----:B------:R-:W-:Y:S01]  /*5fc0*/  LOP3.LUT R167, R167, UR6, RZ, 0x3c, !PT ;  /* 0x00000006a7a77c12 */ /* 0x000fe2000f8e3cff */
[----:B------:R-:W2:Y:S01]  /*5fd0*/  SHFL.BFLY PT, R2, R7, 0x2, 0x1f ;  /* 0x0c401f0007027f89 */ /* 0x000ea200000e0000 */
[----:B------:R-:W-:Y:S01]  /*5fe0*/  IMAD.WIDE.U32 R14, R14, -0x326172a9, RZ ;  /* 0xcd9e8d570e0e7825 */ /* 0x000fe200078e00ff */
[----:B------:R-:W-:-:S02]  /*5ff0*/  LOP3.LUT R84, R87, R24, RZ, 0x3c, !PT ;  /* 0x0000001857547212 */ /* 0x000fc400078e3cff */
[----:B------:R-:W-:Y:S03]  /*6000*/  LDSM.16.MT88.4 R68, [R206+0x12800] ;  /* 0x01280000ce44783b */ /* 0x000fe60000004200 */
[----:B------:R-:W-:Y:S01]  /*6010*/  IMAD.WIDE.U32 R84, R84, -0x2daee0ad, RZ ;  /* 0xd2511f5354547825 */ /* 0x000fe200078e00ff */
[----:B------:R-:W-:Y:S04]  /*6020*/  LDSM.16.MT88.4 R72, [R208+0x14000] ;  /* 0x01400000d048783b */ /* 0x000fe80000004200 */
[----:B------:R-:W-:Y:S01]  /*6030*/  LOP3.LUT R176, R85, UR5, R166, 0x96, !PT ;  /* 0x0000000555b07c12 */ /* 0x000fe2000f8e96a6 */
[----:B------:R-:W-:Y:S01]  /*6040*/  UIADD3 UR5, UR23, 0x646e171e, URZ ;  /* 0x646e171e17057890 */ /* 0x000fe2000fffe03f */
[----:B------:R-:W-:Y:S03]  /*6050*/  LDSM.16.MT88.4 R80, [R206+0x14000] ;  /* 0x01400000ce50783b */ /* 0x000fe60000004200 */
[----:B------:R-:W-:Y:S01]  /*6060*/  IMAD.WIDE.U32 R176, R176, -0x326172a9, RZ ;  /* 0xcd9e8d57b0b07825 */ /* 0x000fe200078e00ff */
[----:B------:R-:W-:Y:S01]  /*6070*/  LDSM.16.MT88.4 R88, [R205+0x14000] ;  /* 0x01400000cd58783b */ /* 0x000fe20000004200 */
[----:B-1----:R-:W-:-:S02]  /*6080*/  FMNMX.FTZ R9, R12, R9, !PT ;  /* 0x000000090c097209 */ /* 0x002fc40007810000 */
[----:B------:R-:W-:Y:S01]  /*6090*/  LOP3.LUT R12, R15, UR31, R86, 0x96, !PT ;  /* 0x0000001f0f0c7c12 */ /* 0x000fe2000f8e9656 */
[----:B------:R-:W-:Y:S01]  /*60a0*/  STL [R1+0x80], R26 ;  /* 0x0000801a01007387 */ /* 0x000fe20000100800 */
[----:B--2---:R-:W-:Y:S02]  /*60b0*/  FMNMX.FTZ R2, R7, R2, !PT ;  /* 0x0000000207027209 */ /* 0x004fe40007810000 */
[----:B------:R-:W-:Y:S01]  /*60c0*/  LOP3.LUT R6, R177, UR30, R14, 0x96, !PT ;  /* 0x0000001eb1067c12 */ /* 0x000fe2000f8e960e */
[----:B------:R-:W-:Y:S01]  /*60d0*/  IMAD.WIDE.U32 R12, R12, -0x2daee0ad, RZ ;  /* 0xd2511f530c0c7825 */ /* 0x000fe200078e00ff */
[----:B------:R-:W1:Y:S03]  /*60e0*/  SHFL.BFLY PT, R0, R9, 0x1, 0x1f ;  /* 0x0c201f0009007f89 */ /* 0x000e6600000e0000 */
[----:B------:R-:W-:Y:S01]  /*60f0*/  IMAD.WIDE.U32 R170, R6, -0x2daee0ad, RZ ;  /* 0xd2511f5306aa7825 */ /* 0x000fe200078e00ff */
[----:B------:R-:W-:Y:S01]  /*6100*/  LOP3.LUT R174, R13, UR29, R84, 0x96, !PT ;  /* 0x0000001d0dae7c12 */ /* 0x000fe2000f8e9654 */
[----:B------:R-:W2:Y:S03]  /*6110*/  SHFL.BFLY PT, R7, R2, 0x1, 0x1f ;  /* 0x0c201f0002077f89 */ /* 0x000ea600000e0000 */
[----:B------:R-:W-:Y:S01]  /*6120*/  LOP3.LUT R6, R171, UR19, R12, 0x96, !PT ;  /* 0x00000013ab067c12 */ /* 0x000fe2000f8e960c */
[----:B------:R-:W-:-:S04]  /*6130*/  IMAD.WIDE.U32 R174, R174, -0x326172a9, RZ ;  /* 0xcd9e8d57aeae7825 */ /* 0x000fc800078e00ff */
[----:B------:R-:W-:Y:S01]  /*6140*/  IMAD.WIDE.U32 R172, R6, -0x326172a9, RZ ;  /* 0xcd9e8d5706ac7825 */ /* 0x000fe200078e00ff */
[----:B------:R-:W-:-:S04]  /*6150*/  LOP3.LUT R168, R175, UR28, R176, 0x96, !PT ;  /* 0x0000001cafa87c12 */ /* 0x000fc8000f8e96b0 */
[----:B------:R-:W-:Y:S01]  /*6160*/  LOP3.LUT R174, R173, UR18, R174, 0x96, !PT ;  /* 0x00000012adae7c12 */ /* 0x000fe2000f8e96ae */
[----:B------:R-:W-:-:S04]  /*6170*/  IMAD.WIDE.U32 R168, R168, -0x2daee0ad, RZ ;  /* 0xd2511f53a8a87825 */ /* 0x000fc800078e00ff */
[----:B------:R-:W-:Y:S01]  /*6180*/  IMAD.WIDE.U32 R174, R174, -0x2daee0ad, RZ ;  /* 0xd2511f53aeae7825 */ /* 0x000fe200078e00ff */
[----:B------:R-:W-:Y:S02]  /*6190*/  LOP3.LUT R170, R169, UR17, R170, 0x96, !PT ;  /* 0x00000011a9aa7c12 */ /* 0x000fe4000f8e96aa */
[----:B-1----:R-:W-:Y:S02]  /*61a0*/  FMNMX.FTZ R0, R9, R0, !PT ;  /* 0x0000000009007209 */ /* 0x002fe40007810000 */
[----:B------:R-:W-:Y:S01]  /*61b0*/  LOP3.LUT R168, R175, UR7, R168, 0x96, !PT ;  /* 0x00000007afa87c12 */ /* 0x000fe2000f8e96a8 */
[----:B------:R-:W-:Y:S01]  /*61c0*/  IMAD.WIDE.U32 R170, R170, -0x326172a9, RZ ;  /* 0xcd9e8d57aaaa7825 */ /* 0x000fe200078e00ff */
[----:B------:R-:W-:Y:S02]  /*61d0*/  FSETP.NEU.FTZ.AND P1, PT, R0, -INF , PT ;  /* 0xff8000000000780b */ /* 0x000fe40003f3d000 */
[----:B--2---:R-:W-:Y:S01]  /*61e0*/  FMNMX.FTZ R2, R2, R7, !PT ;  /* 0x0000000702027209 */ /* 0x004fe20007810000 */
[----:B------:R-:W-:Y:S01]  /*61f0*/  FMUL.FTZ R231, R0, c[0x0][0x23c] ;  /* 0x00008f0000e77a20 */ /* 0x000fe20000410000 */
[----:B------:R-:W-:Y:S01]  /*6200*/  LOP3.LUT R172, R171, UR9, R172, 0x96, !PT ;  /* 0x00000009abac7c12 */ /* 0x000fe2000f8e96ac */
[----:B------:R-:W-:-:S03]  /*6210*/  IMAD.WIDE.U32 R168, R168, -0x326172a9, RZ ;  /* 0xcd9e8d57a8a87825 */ /* 0x000fc600078e00ff */
[----:B------:R-:W-:Y:S01]  /*6220*/  FSEL R231, R231, RZ, P1 ;  /* 0x000000ffe7e77208 */ /* 0x000fe20000800000 */
[----:B------:R-:W-:Y:S01]  /*6230*/  IMAD.WIDE.U32 R172, R172, -0x2daee0ad, RZ ;  /* 0xd2511f53acac7825 */ /* 0x000fe200078e00ff */
[C---:B------:R-:W-:Y:S02]  /*6240*/  FSETP.NEU.FTZ.AND P1, PT, R2.reuse, -INF , PT ;  /* 0xff8000000200780b */ /* 0x040fe40003f3d000 */
[----:B------:R-:W-:Y:S01]  /*6250*/  SHF.R.U32.HI R11, RZ, 0x10, R168 ;  /* 0x00000010ff0b7819 */ /* 0x000fe200000116a8 */
[----:B------:R-:W-:Y:S01]  /*6260*/  FMUL.FTZ R127, R2, c[0x0][0x23c] ;  /* 0x00008f00027f7a20 */ /* 0x000fe20000410000 */
[----:B------:R-:W-:Y:S01]  /*6270*/  LOP3.LUT R9, R172, 0xffff, RZ, 0xc0, !PT ;  /* 0x0000ffffac097812 */ /* 0x000fe200078ec0ff */
[--C-:B------:R-:W-:Y:S01]  /*6280*/  FFMA.FTZ R219, R10, c[0x0][0x23c], -R231.reuse ;  /* 0x00008f000adb7a23 */ /* 0x100fe200000108e7 */
[----:B------:R-:W-:Y:S01]  /*6290*/  LOP3.LUT R12, R172, 0xff, RZ, 0xc0, !PT ;  /* 0x000000ffac0c7812 */ /* 0x000fe200078ec0ff */
[--C-:B------:R-:W-:Y:S01]  /*62a0*/  FFMA.FTZ R118, R8, c[0x0][0x23c], -R231.reuse ;  /* 0x00008f0008767a23 */ /* 0x100fe200000108e7 */
[--C-:B------:R-:W-:Y:S01]  /*62b0*/  SHF.R.U32.HI R10, RZ, 0x10, R172.reuse ;  /* 0x00000010ff0a7819 */ /* 0x100fe200000116ac */
[----:B------:R-:W-:Y:S01]  /*62c0*/  FFMA.FTZ R121, R44, c[0x0][0x23c], -R231 ;  /* 0x00008f002c797a23 */ /* 0x000fe200000108e7 */
[----:B------:R-:W-:Y:S01]  /*62d0*/  SHF.R.U32.HI R9, RZ, 0x8, R9 ;  /* 0x00000008ff097819 */ /* 0x000fe20000011609 */
[--C-:B------:R-:W-:Y:S01]  /*62e0*/  FFMA.FTZ R120, R19, c[0x0][0x23c], -R231.reuse ;  /* 0x00008f0013787a23 */ /* 0x100fe200000108e7 */
[----:B------:R-:W-:Y:S01]  /*62f0*/  FSEL R127, R127, RZ, P1 ;  /* 0x000000ff7f7f7208 */ /* 0x000fe20000800000 */
[----:B------:R-:W-:Y:S01]  /*6300*/  FFMA.FTZ R119, R46, c[0x0][0x23c], -R231 ;  /* 0x00008f002e777a23 */ /* 0x000fe200000108e7 */
[----:B------:R-:W-:Y:S01]  /*6310*/  SHF.R.U32.HI R7, RZ, 0x18, R172 ;  /* 0x00000018ff077819 */ /* 0x000fe200000116ac */
[----:B------:R-:W-:Y:S01]  /*6320*/  MUFU.EX2 R121, R121 ;  /* 0x0000007900797308 */ /* 0x000fe20000000800 */
[----:B------:R-:W-:Y:S01]  /*6330*/  LOP3.LUT R10, R10, 0xff, RZ, 0xc0, !PT ;  /* 0x000000ff0a0a7812 */ /* 0x000fe200078ec0ff */
[----:B------:R-:W-:Y:S01]  /*6340*/  FFMA.FTZ R123, R17, c[0x0][0x23c], -R127 ;  /* 0x00008f00117b7a23 */ /* 0x000fe2000001087f */
[----:B------:R-:W-:Y:S01]  /*6350*/  PRMT R12, R12, 0x5410, R9 ;  /* 0x000054100c0c7816 */ /* 0x000fe20000000009 */
[--C-:B------:R-:W-:Y:S01]  /*6360*/  FFMA.FTZ R122, R18, c[0x0][0x23c], -R127.reuse ;  /* 0x00008f00127a7a23 */ /* 0x100fe2000001087f */
[----:B------:R-:W-:Y:S01]  /*6370*/  LOP3.LUT R9, R173, UR5, R174, 0x96, !PT ;  /* 0x00000005ad097c12 */ /* 0x000fe2000f8e96ae */
[----:B------:R-:W-:Y:S01]  /*6380*/  FFMA.FTZ R233, R36, c[0x0][0x23c], -R127 ;  /* 0x00008f0024e97a23 */ /* 0x000fe2000001087f */
[----:B------:R-:W-:Y:S01]  /*6390*/  PRMT R10, R10, 0x5410, R7 ;  /* 0x000054100a0a7816 */ /* 0x000fe20000000007 */
[--C-:B------:R-:W-:Y:S01]  /*63a0*/  FFMA.FTZ R126, R38, c[0x0][0x23c], -R127.reuse ;  /* 0x00008f00267e7a23 */ /* 0x100fe2000001087f */
[C---:B------:R-:W-:Y:S01]  /*63b0*/  LOP3.LUT R7, R9.reuse, 0xffff, RZ, 0xc0, !PT ;  /* 0x0000ffff09077812 */ /* 0x040fe200078ec0ff */
[----:B------:R-:W-:Y:S01]  /*63c0*/  MUFU.EX2 R123, R123 ;  /* 0x0000007b007b7308 */ /* 0x000fe20000000800 */
[----:B------:R-:W-:Y:S01]  /*63d0*/  LOP3.LUT R8, R9, 0xff, RZ, 0xc0, !PT ;  /* 0x000000ff09087812 */ /* 0x000fe200078ec0ff */
[----:B------:R-:W-:Y:S01]  /*63e0*/  FFMA.FTZ R125, R56, c[0x0][0x23c], -R127 ;  /* 0x00008f00387d7a23 */ /* 0x000fe2000001087f */
[----:B------:R-:W-:Y:S01]  /*63f0*/  SHF.R.U32.HI R7, RZ, 0x8, R7 ;  /* 0x00000008ff077819 */ /* 0x000fe20000011607 */
[----:B------:R-:W-:Y:S01]  /*6400*/  FFMA.FTZ R228, R42, c[0x0][0x23c], -R127 ;  /* 0x00008f002ae47a23 */ /* 0x000fe2000001087f */
[----:B------:R-:W-:Y:S01]  /*6410*/  SHF.R.U32.HI R6, RZ, 0x18, R168 ;  /* 0x00000018ff067819 */ /* 0x000fe200000116a8 */
[----:B------:R-:W-:Y:S01]  /*6420*/  FFMA.FTZ R124, R58, c[0x0][0x23c], -R231 ;  /* 0x00008f003a7c7a23 */ /* 0x000fe200000108e7 */
[----:B------:R-:W-:Y:S01]  /*6430*/  LOP3.LUT R11, R11, 0xff, RZ, 0xc0, !PT ;  /* 0x000000ff0b0b7812 */ /* 0x000fe200078ec0ff */
[----:B------:R-:W1:Y:S01]  /*6440*/  MUFU.EX2 R122, R122 ;  /* 0x0000007a007a7308 */ /* 0x000e620000000800 */
        /* <DEDUP_REMOVED lines=11> */
[--C-:B------:R-:W-:Y:S01]  /*6500*/  HSET2.LE.AND R16, R6, R239.reuse, PT ;  /* 0x000000ef06107233 */ /* 0x100fe20003803000 */
[----:B------:R-:W-:Y:S01]  /*6510*/  LOP3.LUT R13, R168, 0xffff, RZ, 0xc0, !PT ;  /* 0x0000ffffa80d7812 */ /* 0x000fe200078ec0ff */
[--C-:B------:R-:W-:Y:S01]  /*6520*/  HSET2.LE.AND R8, R8, R239.reuse, PT ;  /* 0x000000ef08087233 */ /* 0x100fe20003803000 */
[----:B------:R-:W-:Y:S01]  /*6530*/  PRMT R36, R36, 0x5410, R11 ;  /* 0x0000541024247816 */ /* 0x000fe2000000000b */
[----:B------:R-:W2:Y:S01]  /*6540*/  MUFU.EX2 R126, R126 ;  /* 0x0000007e007e7308 */ /* 0x000ea20000000800 */
[----:B-1----:R-:W-:Y:S01]  /*6550*/  F2FP.PACK_AB R226, R122, R123 ;  /* 0x0000007b7ae2723e */ /* 0x002fe200000000ff */
[--C-:B------:R-:W-:Y:S01]  /*6560*/  HSET2.LE.AND R11, R10, R239.reuse, PT ;  /* 0x000000ef0a0b7233 */ /* 0x100fe20003803000 */
[----:B------:R-:W-:Y:S01]  /*6570*/  LOP3.LUT R18, R168, 0xff, RZ, 0xc0, !PT ;  /* 0x000000ffa8127812 */ /* 0x000fe200078ec0ff */
[--C-:B------:R-:W-:Y:S01]  /*6580*/  HSET2.LE.AND R36, R36, R239.reuse, PT ;  /* 0x000000ef24247233 */ /* 0x100fe20003803000 */
[----:B------:R-:W-:Y:S01]  /*6590*/  SHF.R.U32.HI R13, RZ, 0x8, R13 ;  /* 0x00000008ff0d7819 */ /* 0x000fe2000001160d */
[--C-:B------:R-:W-:Y:S01]  /*65a0*/  HSET2.LE.AND R12, R12, R239.reuse, PT ;  /* 0x000000ef0c0c7233 */ /* 0x100fe20003803000 */
[----:B------:R-:W-:Y:S01]  /*65b0*/  PRMT R225, R226, 0x7632, R225 ;  /* 0x00007632e2e17816 */ /* 0x000fe200000000e1 */
[----:B------:R-:W1:Y:S01]  /*65c0*/  MUFU.EX2 R120, R120 ;  /* 0x0000007800787308 */ /* 0x000e620000000800 */
[----:B------:R-:W-:Y:S01]  /*65d0*/  PRMT R18, R18, 0x5410, R13 ;  /* 0x0000541012127816 */ /* 0x000fe2000000000d */
[----:B------:R-:W-:Y:S01]  /*65e0*/  LDSM.16.MT88.4 R40, [R208+0x12000] ;  /* 0x01200000d028783b */ /* 0x000fe20000004200 */
[----:B------:R-:W-:Y:S01]  /*65f0*/  PRMT R5, R226, 0x5410, R225 ;  /* 0x00005410e2057816 */ /* 0x000fe200000000e1 */
[----:B------:R-:W-:Y:S01]  /*6600*/  FFMA.FTZ R220, R114, c[0x0][0x23c], -R127 ;  /* 0x00008f0072dc7a23 */ /* 0x000fe2000001087f */
[--C-:B------:R-:W-:Y:S01]  /*6610*/  SHF.R.U32.HI R34, RZ, 0x10, R7.reuse ;  /* 0x00000010ff227819 */ /* 0x100fe20000011607 */
[--C-:B------:R-:W-:Y:S01]  /*6620*/  HSET2.LE.AND R18, R18, R239.reuse, PT ;  /* 0x000000ef12127233 */ /* 0x100fe20003803000 */
[----:B------:R-:W-:Y:S01]  /*6630*/  LOP3.LUT R128, R36, R5, RZ, 0xc0, !PT ;  /* 0x0000000524807212 */ /* 0x000fe200078ec0ff */
[----:B------:R-:W-:Y:S01]  /*6640*/  MUFU.EX2 R119, R119 ;  /* 0x0000007700777308 */ /* 0x000fe20000000800 */
[----:B--2---:R-:W-:Y:S01]  /*6650*/  F2FP.PACK_AB R222, R126, R233 ;  /* 0x000000e97ede723e */ /* 0x004fe200000000ff */
[----:B------:R-:W-:Y:S01]  /*6660*/  LDSM.16.MT88.4 R48, [R206+0x12000] ;  /* 0x01200000ce30783b */ /* 0x000fe20000004200 */
[----:B------:R-:W-:Y:S01]  /*6670*/  SHF.R.U32.HI R7, RZ, 0x18, R7 ;  /* 0x00000018ff077819 */ /* 0x000fe20000011607 */
[----:B------:R-:W-:Y:S01]  /*6680*/  FFMA.FTZ R217, R112, c[0x0][0x23c], -R127 ;  /* 0x00008f0070d97a23 */ /* 0x000fe2000001087f */
[----:B------:R-:W-:Y:S01]  /*6690*/  PRMT R221, R222, 0x7632, R221 ;  /* 0x00007632dedd7816 */ /* 0x000fe200000000dd */
[----:B------:R-:W-:Y:S01]  /*66a0*/  LDSM.16.MT88.4 R56, [R205+0x12000] ;  /* 0x01200000cd38783b */ /* 0x000fe20000004200 */
[----:B------:R-:W-:Y:S01]  /*66b0*/  LOP3.LUT R34, R34, 0xff, RZ, 0xc0, !PT ;  /* 0x000000ff22227812 */ /* 0x000fe200078ec0ff */
[----:B------:R-:W2:Y:S01]  /*66c0*/  MUFU.EX2 R118, R118 ;  /* 0x0000007600767308 */ /* 0x000ea20000000800 */
[----:B------:R-:W-:Y:S01]  /*66d0*/  PRMT R5, R222, 0x5410, R221 ;  /* 0x00005410de057816 */ /* 0x000fe200000000dd */
[--C-:B------:R-:W-:Y:S01]  /*66e0*/  FFMA.FTZ R186, R110, c[0x0][0x23c], -R231.reuse ;  /* 0x00008f006eba7a23 */ /* 0x100fe200000108e7 */
[----:B-1----:R-:W-:Y:S01]  /*66f0*/  F2FP.PACK_AB R224, R120, R121 ;  /* 0x0000007978e0723e */ /* 0x002fe200000000ff */
[----:B------:R-:W-:Y:S01]  /*6700*/  FFMA.FTZ R185, R108, c[0x0][0x23c], -R231 ;  /* 0x00008f006cb97a23 */ /* 0x000fe200000108e7 */
[----:B------:R-:W-:Y:S01]  /*6710*/  PRMT R34, R34, 0x5410, R7 ;  /* 0x0000541022227816 */ /* 0x000fe20000000007 */
[----:B------:R-:W-:Y:S01]  /*6720*/  FFMA.FTZ R218, R106, c[0x0][0x23c], -R127 ;  /* 0x00008f006ada7a23 */ /* 0x000fe2000001087f */
[----:B------:R-:W-:Y:S01]  /*6730*/  LOP3.LUT R130, R18, R5, RZ, 0xc0, !PT ;  /* 0x0000000512827212 */ /* 0x000fe200078ec0ff */
[----:B------:R-:W-:Y:S01]  /*6740*/  MUFU.EX2 R125, R125 ;  /* 0x0000007d007d7308 */ /* 0x000fe20000000800 */
[----:B------:R-:W-:Y:S01]  /*6750*/  PRMT R223, R224, 0x7632, R223 ;  /* 0x00007632e0df7816 */ /* 0x000fe200000000df */
[----:B------:R-:W1:Y:S01]  /*6760*/  LDSM.16.MT88.4 R4, [R208+0x10800] ;  /* 0x01080000d004783b */ /* 0x000e620000004200 */
[----:B------:R-:W-:Y:S01]  /*6770*/  HSET2.LE.AND R34, R34, R239, PT ;  /* 0x000000ef22227233 */ /* 0x000fe20003803000 */
[----:B------:R-:W-:Y:S01]  /*6780*/  SHF.R.U32.HI R14, RZ, 0x10, R9 ;  /* 0x00000010ff0e7819 */ /* 0x000fe20000011609 */
[----:B------:R-:W-:Y:S01]  /*6790*/  FFMA.FTZ R215, R104, c[0x0][0x23c], -R127 ;  /* 0x00008f0068d77a23 */ /* 0x000fe2000001087f */
[----:B------:R-:W-:Y:S01]  /*67a0*/  PRMT R129, R224, 0x5410, R223 ;  /* 0x00005410e0817816 */ /* 0x000fe200000000df */
[--C-:B------:R-:W-:Y:S01]  /*67b0*/  FFMA.FTZ R216, R100, c[0x0][0x23c], -R127.reuse ;  /* 0x00008f0064d87a23 */ /* 0x100fe2000001087f */
[----:B------:R-:W3:Y:S01]  /*67c0*/  MUFU.EX2 R228, R228 ;  /* 0x000000e400e47308 */ /* 0x000ee20000000800 */
[----:B--2---:R-:W-:Y:S01]  /*67d0*/  F2FP.PACK_AB R166, R118, R119 ;  /* 0x0000007776a6723e */ /* 0x004fe200000000ff */
[----:B------:R-:W-:Y:S01]  /*67e0*/  FFMA.FTZ R187, R96, c[0x0][0x23c], -R127 ;  /* 0x00008f0060bb7a23 */ /* 0x000fe2000001087f */
[----:B------:R-:W-:-:S02]  /*67f0*/  LOP3.LUT R129, R34, R129, RZ, 0xc0, !PT ;  /* 0x0000008122817212 */ /* 0x000fc400078ec0ff */
[C---:B------:R-:W-:Y:S02]  /*6800*/  PRMT R165, R166.reuse, 0x7632, R165 ;  /* 0x00007632a6a57816 */ /* 0x040fe400000000a5 */
[----:B------:R-:W-:Y:S01]  /*6810*/  SHF.R.U32.HI R9, RZ, 0x18, R9 ;  /* 0x00000018ff097819 */ /* 0x000fe20000011609 */
[----:B------:R-:W-:Y:S01]  /*6820*/  MUFU.EX2 R124, R124 ;  /* 0x0000007c007c7308 */ /* 0x000fe20000000800 */
[----:B------:R-:W-:Y:S02]  /*6830*/  PRMT R131, R166, 0x5410, R165 ;  /* 0x00005410a6837816 */ /* 0x000fe400000000a5 */
[----:B------:R-:W-:Y:S02]  /*6840*/  LOP3.LUT R14, R14, 0xff, RZ, 0xc0, !PT ;  /* 0x000000ff0e0e7812 */ /* 0x000fe400078ec0ff */
[----:B------:R-:W-:Y:S02]  /*6850*/  LOP3.LUT R131, R16, R131, RZ, 0xc0, !PT ;  /* 0x0000008310837212 */ /* 0x000fe400078ec0ff */
[----:B------:R-:W-:Y:S01]  /*6860*/  PRMT R14, R14, 0x5410, R9 ;  /* 0x000054100e0e7816 */ /* 0x000fe20000000009 */
[----:B------:R-:W2:Y:S01]  /*6870*/  MUFU.EX2 R219, R219 ;  /* 0x000000db00db7308 */ /* 0x000ea20000000800 */
[----:B---3--:R-:W-:Y:S01]  /*6880*/  F2FP.PACK_AB R34, R228, R125 ;  /* 0x0000007de422723e */ /* 0x008fe200000000ff */
[----:B------:R-:W-:Y:S01]  /*6890*/  LDSM.16.MT88.4 R16, [R206+0x10800] ;  /* 0x01080000ce10783b */ /* 0x000fe20000004200 */
[----:B------:R-:W-:Y:S01]  /*68a0*/  LOP3.LUT R26, R169, UR14, R170, 0x96, !PT ;  /* 0x0000000ea91a7c12 */ /* 0x000fe2000f8e96aa */
[----:B------:R-:W-:Y:S01]  /*68b0*/  HMMA.16816.F32 R132, R128, R136, RZ ;  /* 0x000000888084723c */ /* 0x000fe200000018ff */
[----:B------:R-:W-:-:S02]  /*68c0*/  PRMT R33, R34, 0x7632, R33 ;  /* 0x0000763222217816 */ /* 0x000fc40000000021 */
[----:B------:R-:W-:Y:S01]  /*68d0*/  LOP3.LUT R184, R168, 0xffff, RZ, 0xc0, !PT ;  /* 0x0000ffffa8b87812 */ /* 0x000fe200078ec0ff */
[----:B------:R-:W-:Y:S01]  /*68e0*/  MUFU.EX2 R227, R227 ;  /* 0x000000e300e37308 */ /* 0x000fe20000000800 */
[----:B------:R-:W-:Y:S02]  /*68f0*/  PRMT R9, R34, 0x5410, R33 ;  /* 0x0000541022097816 */ /* 0x000fe40000000021 */
[----:B------:R-:W-:Y:S01]  /*6900*/  SHF.R.U32.HI R183, RZ, 0x10, R168 ;  /* 0x00000010ffb77819 */ /* 0x000fe200000116a8 */
[----:B------:R-:W-:Y:S01]  /*6910*/  HMMA.16816.F32 R136, R128, R138, RZ ;  /* 0x0000008a8088723c */ /* 0x000fe200000018ff */
[----:B------:R-:W-:Y:S01]  /*6920*/  LOP3.LUT R8, R8, R9, RZ, 0xc0, !PT ;  /* 0x0000000908087212 */ /* 0x000fe200078ec0ff */
[----:B------:R-:W-:Y:S01]  /*6930*/  HSET2.LE.AND R9, R14, R239, PT ;  /* 0x000000ef0e097233 */ /* 0x000fe20003803000 */
[----:B------:R-:W-:Y:S01]  /*6940*/  LOP3.LUT R235, R172, 0xffff, RZ, 0xc0, !PT ;  /* 0x0000ffffaceb7812 */ /* 0x000fe200078ec0ff */
[----:B------:R-:W3:Y:S01]  /*6950*/  MUFU.EX2 R232, R232 ;  /* 0x000000e800e87308 */ /* 0x000ee20000000800 */
[----:B--2---:R-:W-:-:S02]  /*6960*/  F2FP.PACK_AB R164, R219, R124 ;  /* 0x0000007cdba4723e */ /* 0x004fc400000000ff */
[----:B------:R-:W-:Y:S01]  /*6970*/  SHF.R.U32.HI R238, RZ, 0x10, R172 ;  /* 0x00000010ffee7819 */ /* 0x000fe200000116ac */
[C---:B------:R-:W-:Y:S01]  /*6980*/  HMMA.16816.F32 R148, R128.reuse, R152, RZ ;  /* 0x000000988094723c */ /* 0x040fe200000018ff */
[C---:B------:R-:W-:Y:S02]  /*6990*/  PRMT R35, R164.reuse, 0x7632, R35 ;  /* 0x00007632a4237816 */ /* 0x040fe40000000023 */
[----:B------:R-:W-:Y:S01]  /*69a0*/  LOP3.LUT R181, R173, UR5, R174, 0x96, !PT ;  /* 0x00000005adb57c12 */ /* 0x000fe2000f8e96ae */
[----:B------:R-:W-:Y:S01]  /*69b0*/  MUFU.EX2 R230, R230 ;  /* 0x000000e600e67308 */ /* 0x000fe20000000800 */
[----:B------:R-:W-:Y:S02]  /*69c0*/  PRMT R10, R164, 0x5410, R35 ;  /* 0x00005410a40a7816 */ /* 0x000fe40000000023 */
[----:B------:R-:W-:Y:S01]  /*69d0*/  LOP3.LUT R182, R168, 0xff, RZ, 0xc0, !PT ;  /* 0x000000ffa8b67812 */ /* 0x000fe200078ec0ff */
[----:B------:R-:W-:Y:S01]  /*69e0*/  HMMA.16816.F32 R152, R128, R154, RZ ;  /* 0x0000009a8098723c */ /* 0x000fe200000018ff */
[----:B------:R-:W-:-:S02]  /*69f0*/  LOP3.LUT R9, R9, R10, RZ, 0xc0, !PT ;  /* 0x0000000a09097212 */ /* 0x000fc400078ec0ff */
[----:B------:R-:W-:Y:S01]  /*6a00*/  SHF.R.U32.HI R246, RZ, 0x18, R168 ;  /* 0x00000018fff67819 */ /* 0x000fe200000116a8 */
[----:B------:R-:W2:Y:S01]  /*6a10*/  MUFU.EX2 R229, R229 ;  /* 0x000000e500e57308 */ /* 0x000ea20000000800 */
[----:B---3--:R-:W-:-:S03]  /*6a20*/  F2FP.PACK_AB R32, R232, R227 ;  /* 0x000000e3e820723e */ /* 0x008fc600000000ff */
[----:B------:R-:W-:Y:S01]  /*6a30*/  HMMA.16816.F32 R156, R128, R160, RZ ;  /* 0x000000a0809c723c */ /* 0x000fe200000018ff */
[----:B------:R-:W-:-:S03]  /*6a40*/  PRMT R31, R32, 0x7632, R31 ;  /* 0x00007632201f7816 */ /* 0x000fc6000000001f */
[----:B------:R-:W-:Y:S01]  /*6a50*/  MUFU.EX2 R220, R220 ;  /* 0x000000dc00dc7308 */ /* 0x000fe20000000800 */
[----:B------:R-:W-:-:S03]  /*6a60*/  PRMT R13, R32, 0x5410, R31 ;  /* 0x00005410200d7816 */ /* 0x000fc6000000001f */
[C---:B------:R-:W-:Y:S01]  /*6a70*/  HMMA.16816.F32 R160, R128.reuse, R162, RZ ;  /* 0x000000a280a0723c */ /* 0x040fe200000018ff */
[----:B------:R-:W-:Y:S02]  /*6a80*/  LOP3.LUT R10, R12, R13, RZ, 0xc0, !PT ;  /* 0x0000000d0c0a7212 */ /* 0x000fe400078ec0ff */
[----:B--2---:R-:W-:Y:S01]  /*6a90*/  F2FP.PACK_AB R180, R229, R230 ;  /* 0x000000e6e5b4723e */ /* 0x004fe200000000ff */
[----:B------:R-:W-:Y:S03]  /*6aa0*/  MUFU.EX2 R217, R217 ;  /* 0x000000d900d97308 */ /* 0x000fe60000000800 */
[C---:B------:R-:W-:Y:S01]  /*6ab0*/  PRMT R179, R180.reuse, 0x7632, R179 ;  /* 0x00007632b4b37816 */ /* 0x040fe200000000b3 */
[C---:B------:R-:W-:Y:S03]  /*6ac0*/  HMMA.16816.F32 R140, R128.reuse, R144, RZ ;  /* 0x00000090808c723c */ /* 0x040fe600000018ff */
[----:B------:R-:W-:Y:S01]  /*6ad0*/  PRMT R12, R180, 0x5410, R179 ;  /* 0x00005410b40c7816 */ /* 0x000fe200000000b3 */
[----:B------:R-:W-:Y:S03]  /*6ae0*/  MUFU.EX2 R186, R186 ;  /* 0x000000ba00ba7308 */ /* 0x000fe60000000800 */
[----:B------:R-:W-:Y:S01]  /*6af0*/  LOP3.LUT R11, R11, R12, RZ, 0xc0, !PT ;  /* 0x0000000c0b0b7212 */ /* 0x000fe200078ec0ff */
[----:B------:R-:W-:Y:S01]  /*6b00*/  HMMA.16816.F32 R144, R128, R146, RZ ;  /* 0x000000928090723c */ /* 0x000fe200000018ff */
[----:B------:R-:W2:Y:S03]  /*6b10*/  LDSM.16.MT88.4 R12, [R204+0x10800] ;  /* 0x01080000cc0c783b */ /* 0x000ea60000004200 */
[----:B------:R-:W3:Y:S04]  /*6b20*/  MUFU.EX2 R185, R185 ;  /* 0x000000b900b97308 */ /* 0x000ee80000000800 */
[C---:B-1----:R-:W-:Y:S04]  /*6b30*/  HMMA.16816.F32 R132, R8.reuse, R4, R132 ;  /* 0x000000040884723c */ /* 0x042fe80000001884 */
[----:B------:R-:W-:Y:S04]  /*6b40*/  MUFU.EX2 R218, R218 ;  /* 0x000000da00da7308 */ /* 0x000fe80000000800 */
[----:B------:R-:W-:Y:S01]  /*6b50*/  HMMA.16816.F32 R136, R8, R6, R136 ;  /* 0x000000060888723c */ /* 0x000fe20000001888 */
[----:B------:R-:W1:Y:S01]  /*6b60*/  LDSM.16.MT88.4 R4, [R205+0x10800] ;  /* 0x01080000cd04783b */ /* 0x000e620000004200 */
[----:B---3--:R-:W-:-:S02]  /*6b70*/  F2FP.PACK_AB R178, R185, R186 ;  /* 0x000000bab9b2723e */ /* 0x008fc400000000ff */
[----:B------:R-:W-:Y:S04]  /*6b80*/  MUFU.EX2 R215, R215 ;  /* 0x000000d700d77308 */ /* 0x000fe80000000800 */
[C---:B------:R-:W-:Y:S04]  /*6b90*/  HMMA.16816.F32 R36, R128.reuse, R40, RZ ;  /* 0x000000288024723c */ /* 0x040fe800000018ff */
[----:B------:R-:W-:Y:S04]  /*6ba0*/  MUFU.EX2 R216, R216 ;  /* 0x000000d800d87308 */ /* 0x000fe80000000800 */
[C---:B------:R-:W-:Y:S04]  /*6bb0*/  HMMA.16816.F32 R40, R128.reuse, R42, RZ ;  /* 0x0000002a8028723c */ /* 0x040fe800000018ff */
[----:B------:R-:W3:Y:S04]  /*6bc0*/  MUFU.EX2 R187, R187 ;  /* 0x000000bb00bb7308 */ /* 0x000ee80000000800 */
[----:B------:R-:W-:Y:S08]  /*6bd0*/  HMMA.16816.F32 R60, R128, R64, RZ ;  /* 0x00000040803c723c */ /* 0x000ff000000018ff */
[----:B--2---:R-:W-:Y:S01]  /*6be0*/  HMMA.16816.F32 R156, R8, R12, R156 ;  /* 0x0000000c089c723c */ /* 0x004fe2000000189c */
[----:B---3--:R-:W-:-:S07]  /*6bf0*/  F2FP.PACK_AB R168, R187, R216 ;  /* 0x000000d8bba8723e */ /* 0x008fce00000000ff */
[C---:B------:R-:W-:Y:S01]  /*6c00*/  HMMA.16816.F32 R160, R8.reuse, R14, R160 ;  /* 0x0000000e08a0723c */ /* 0x040fe200000018a0 */
[----:B------:R-:W-:Y:S07]  /*6c10*/  LDSM.16.MT88.4 R12, [R204+0x12800] ;  /* 0x01280000cc0c783b */ /* 0x000fee0000004200 */
[C---:B-1----:R-:W-:Y:S08]  /*6c20*/  HMMA.16816.F32 R148, R8.reuse, R4, R148 ;  /* 0x000000040894723c */ /* 0x042ff00000001894 */
[----:B------:R-:W-:Y:S01]  /*6c30*/  HMMA.16816.F32 R152, R8, R6, R152 ;  /* 0x000000060898723c */ /* 0x000fe20000001898 */
[----:B------:R-:W1:Y:S07]  /*6c40*/  LDSM.16.MT88.4 R4, [R208+0x12800] ;  /* 0x01280000d004783b */ /* 0x000e6e0000004200 */
[C---:B------:R-:W-:Y:S08]  /*6c50*/  HMMA.16816.F32 R64, R128.reuse, R66, RZ ;  /* 0x000000428040723c */ /* 0x040ff000000018ff */
[C---:B------:R-:W-:Y:S08]  /*6c60*/  HMMA.16816.F32 R44, R128.reuse, R48, RZ ;  /* 0x00000030802c723c */ /* 0x040ff000000018ff */
[----:B------:R-:W-:Y:S08]  /*6c70*/  HMMA.16816.F32 R48, R128, R50, RZ ;  /* 0x000000328030723c */ /* 0x000ff000000018ff */
[C---:B------:R-:W-:Y:S08]  /*6c80*/  HMMA.16816.F32 R140, R8.reuse, R16, R140 ;  /* 0x00000010088c723c */ /* 0x040ff0000000188c */
[C---:B------:R-:W-:Y:S01]  /*6c90*/  HMMA.16816.F32 R144, R8.reuse, R18, R144 ;  /* 0x000000120890723c */ /* 0x040fe20000001890 */
[----:B------:R-:W2:Y:S07]  /*6ca0*/  LDSM.16.MT88.4 R16, [R205+0x12800] ;  /* 0x01280000cd10783b */ /* 0x000eae0000004200 */
[C---:B-1----:R-:W-:Y:S08]  /*6cb0*/  HMMA.16816.F32 R36, R8.reuse, R4, R36 ;  /* 0x000000040824723c */ /* 0x042ff00000001824 */
[C---:B------:R-:W-:Y:S01]  /*6cc0*/  HMMA.16816.F32 R40, R8.reuse, R6, R40 ;  /* 0x000000060828723c */ /* 0x040fe20000001828 */
[----:B------:R-:W1:Y:S07]  /*6cd0*/  LDSM.16.MT88.4 R4, [R208+0x14800] ;  /* 0x01480000d004783b */ /* 0x000e6e0000004200 */
[C---:B------:R-:W-:Y:S08]  /*6ce0*/  HMMA.16816.F32 R60, R8.reuse, R12, R60 ;  /* 0x0000000c083c723c */ /* 0x040ff0000000183c */
[----:B------:R-:W-:Y:S01]  /*6cf0*/  HMMA.16816.F32 R64, R8, R14, R64 ;  /* 0x0000000e0840723c */ /* 0x000fe20000001840 */
[----:B------:R-:W3:Y:S07]  /*6d00*/  LDSM.16.MT88.4 R12, [R206+0x14800] ;  /* 0x01480000ce0c783b */ /* 0x000eee0000004200 */
[----:B------:R-:W-:Y:S08]  /*6d10*/  HMMA.16816.F32 R52, R128, R56, RZ ;  /* 0x000000388034723c */ /* 0x000ff000000018ff */
[C---:B------:R-:W-:Y:S08]  /*6d20*/  HMMA.16816.F32 R44, R8.reuse, R68, R44 ;  /* 0x00000044082c723c */ /* 0x040ff0000000182c */
[----:B------:R-:W-:Y:S08]  /*6d30*/  HMMA.16816.F32 R48, R8, R70, R48 ;  /* 0x000000460830723c */ /* 0x000ff00000001830 */
[C---:B------:R-:W-:Y:S08]  /*6d40*/  HMMA.16816.F32 R68, R128.reuse, R72, RZ ;  /* 0x000000488044723c */ /* 0x040ff000000018ff */
[C---:B------:R-:W-:Y:S08]  /*6d50*/  HMMA.16816.F32 R72, R128.reuse, R74, RZ ;  /* 0x0000004a8048723c */ /* 0x040ff000000018ff */
[C---:B------:R-:W-:Y:S08]  /*6d60*/  HMMA.16816.F32 R76, R128.reuse, R80, RZ ;  /* 0x00000050804c723c */ /* 0x040ff000000018ff */
[----:B------:R-:W-:Y:S08]  /*6d70*/  HMMA.16816.F32 R56, R128, R58, RZ ;  /* 0x0000003a8038723c */ /* 0x000ff000000018ff */
[C---:B--2---:R-:W-:Y:S07]  /*6d80*/  HMMA.16816.F32 R52, R8.reuse, R16, R52 ;  /* 0x000000100834723c */ /* 0x044fee0000001834 */
[----:B------:R-:W-:Y:S01]  /*6d90*/  IMAD.WIDE.U32 R16, R167, -0x326172a9, RZ ;  /* 0xcd9e8d57a7107825 */ /* 0x000fe200078e00ff */
[----:B-1----:R-:W-:Y:S01]  /*6da0*/  HMMA.16816.F32 R68, R8, R4, R68 ;  /* 0x000000040844723c */ /* 0x002fe20000001844 */
[----:B------:R-:W-:-:S03]  /*6db0*/  PRMT R167, R168, 0x7632, R167 ;  /* 0x00007632a8a77816 */ /* 0x000fc600000000a7 */
[----:B------:R-:W-:-:S04]  /*6dc0*/  LOP3.LUT R86, R17, UR31, R86, 0x96, !PT ;  /* 0x0000001f11567c12 */ /* 0x000fc8000f8e9656 */
[----:B------:R-:W-:Y:S01]  /*6dd0*/  HMMA.16816.F32 R72, R8, R6, R72 ;  /* 0x000000060848723c */ /* 0x000fe20000001848 */
[----:B------:R-:W1:Y:S01]  /*6de0*/  LDSM.16.MT88.4 R4, [R205+0x14800] ;  /* 0x01480000cd04783b */ /* 0x000e620000004200 */
[----:B------:R-:W-:-:S06]  /*6df0*/  IMAD.WIDE.U32 R86, R86, -0x2daee0ad, RZ ;  /* 0xd2511f5356567825 */ /* 0x000fcc00078e00ff */
[----:B------:R-:W-:Y:S08]  /*6e00*/  HMMA.16816.F32 R80, R128, R82, RZ ;  /* 0x000000528050723c */ /* 0x000ff000000018ff */
[C---:B---3--:R-:W-:Y:S07]  /*6e10*/  HMMA.16816.F32 R76, R8.reuse, R12, R76 ;  /* 0x0000000c084c723c */ /* 0x048fee000000184c */
[----:B------:R-:W-:Y:S01]  /*6e20*/  LOP3.LUT R12, R177, UR30, R16, 0x96, !PT ;  /* 0x0000001eb10c7c12 */ /* 0x000fe2000f8e9610 */
[----:B------:R-:W-:Y:S01]  /*6e30*/  HMMA.16816.F32 R56, R8, R18, R56 ;  /* 0x000000120838723c */ /* 0x000fe20000001838 */
[----:B------:R-:W-:-:S03]  /*6e40*/  PRMT R177, R178, 0x7632, R177 ;  /* 0x00007632b2b17816 */ /* 0x000fc600000000b1 */
[----:B------:R-:W-:Y:S01]  /*6e50*/  IMAD.WIDE.U32 R244, R12, -0x2daee0ad, RZ ;  /* 0xd2511f530cf47825 */ /* 0x000fe200078e00ff */
[----:B------:R-:W-:-:S03]  /*6e60*/  LOP3.LUT R12, R87, UR29, R84, 0x96, !PT ;  /* 0x0000001d570c7c12 */ /* 0x000fc6000f8e9654 */
[----:B------:R-:W-:Y:S01]  /*6e70*/  HMMA.16816.F32 R80, R8, R14, R80 ;  /* 0x0000000e0850723c */ /* 0x000fe20000001850 */
[----:B------:R-:W-:Y:S01]  /*6e80*/  LOP3.LUT R240, R245, UR19, R86, 0x96, !PT ;  /* 0x00000013f5f07c12 */ /* 0x000fe2000f8e9656 */
[----:B------:R-:W-:-:S04]  /*6e90*/  IMAD.WIDE.U32 R18, R12, -0x326172a9, RZ ;  /* 0xcd9e8d570c127825 */ /* 0x000fc800078e00ff */
[----:B------:R-:W-:Y:S01]  /*6ea0*/  IMAD.WIDE.U32 R240, R240, -0x326172a9, RZ ;  /* 0xcd9e8d57f0f07825 */ /* 0x000fe200078e00ff */
[C-C-:B------:R-:W-:Y:S01]  /*6eb0*/  LOP3.LUT R12, R19.reuse, UR28, R176.reuse, 0x96, !PT ;  /* 0x0000001c130c7c12 */ /* 0x140fe2000f8e96b0 */
[C---:B------:R-:W-:Y:S01]  /*6ec0*/  HMMA.16816.F32 R84, R128.reuse, R88, RZ ;  /* 0x000000588054723c */ /* 0x040fe200000018ff */
[----:B------:R-:W-:Y:S02]  /*6ed0*/  LOP3.LUT R19, R19, UR28, R176, 0x96, !PT ;  /* 0x0000001c13137c12 */ /* 0x000fe4000f8e96b0 */
[----:B------:R-:W-:Y:S01]  /*6ee0*/  LOP3.LUT R14, R241, UR18, R18, 0x96, !PT ;  /* 0x00000012f10e7c12 */ /* 0x000fe2000f8e9612 */
[----:B------:R-:W-:Y:S01]  /*6ef0*/  IMAD.WIDE.U32 R12, R12, -0x2daee0ad, RZ ;  /* 0xd2511f530c0c7825 */ /* 0x000fe200078e00ff */
[----:B------:R-:W-:Y:S02]  /*6f00*/  F2FP.PACK_AB R176, R217, R220 ;  /* 0x000000dcd9b0723e */ /* 0x000fe400000000ff */
[----:B------:R-:W-:Y:S01]  /*6f10*/  SHF.R.U32.HI R235, RZ, 0x8, R235 ;  /* 0x00000008ffeb7819 */ /* 0x000fe200000116eb */
[----:B------:R-:W-:Y:S01]  /*6f20*/  HMMA.16816.F32 R88, R128, R90, RZ ;  /* 0x0000005a8058723c */ /* 0x000fe200000018ff */
[----:B------:R-:W-:Y:S01]  /*6f30*/  LOP3.LUT R244, R13, UR17, R244, 0x96, !PT ;  /* 0x000000110df47c12 */ /* 0x000fe2000f8e96f4 */
[----:B------:R-:W-:Y:S01]  /*6f40*/  IMAD.WIDE.U32 R14, R14, -0x2daee0ad, RZ ;  /* 0xd2511f530e0e7825 */ /* 0x000fe200078e00ff */
[----:B------:R-:W-:-:S02]  /*6f50*/  PRMT R175, R176, 0x7632, R175 ;  /* 0x00007632b0af7816 */ /* 0x000fc400000000af */
[----:B------:R-:W-:Y:S01]  /*6f60*/  LOP3.LUT R18, R241, UR18, R18, 0x96, !PT ;  /* 0x00000012f1127c12 */ /* 0x000fe2000f8e9612 */
[----:B------:R-:W-:Y:S01]  /*6f70*/  IMAD.WIDE.U32 R244, R244, -0x326172a9, RZ ;  /* 0xcd9e8d57f4f47825 */ /* 0x000fe200078e00ff */
[----:B------:R-:W-:Y:S02]  /*6f80*/  LOP3.LUT R13, R15, UR7, R12, 0x96, !PT ;  /* 0x000000070f0d7c12 */ /* 0x000fe4000f8e960c */
[----:B------:R-:W-:Y:S02]  /*6f90*/  LOP3.LUT R12, R172, 0xff, RZ, 0xc0, !PT ;  /* 0x000000ffac0c7812 */ /* 0x000fe400078ec0ff */
[----:B------:R-:W-:Y:S01]  /*6fa0*/  SHF.R.U32.HI R172, RZ, 0x18, R172 ;  /* 0x00000018ffac7819 */ /* 0x000fe200000116ac */
[----:B------:R-:W-:Y:S01]  /*6fb0*/  IMAD.WIDE.U32 R170, R13, -0x326172a9, RZ ;  /* 0xcd9e8d570daa7825 */ /* 0x000fe200078e00ff */
[----:B------:R-:W-:Y:S02]  /*6fc0*/  ISETP.GE.U32.AND P2, PT, R21, R12, PT ;  /* 0x0000000c1500720c */ /* 0x000fe40003f46070 */
[----:B------:R-:W-:Y:S01]  /*6fd0*/  PRMT R13, R178, 0x5410, R177 ;  /* 0x00005410b20d7816 */ /* 0x000fe200000000b1 */
[----:B-1----:R-:W-:Y:S01]  /*6fe0*/  HMMA.16816.F32 R84, R8, R4, R84 ;  /* 0x000000040854723c */ /* 0x002fe20000001854 */
[----:B------:R-:W-:-:S02]  /*6ff0*/  LOP3.LUT R16, R170, 0xff, RZ, 0xc0, !PT ;  /* 0x000000ffaa107812 */ /* 0x000fc400078ec0ff */
[----:B------:R-:W-:Y:S02]  /*7000*/  SHF.R.U32.HI R12, RZ, 0x18, R170 ;  /* 0x00000018ff0c7819 */ /* 0x000fe400000116aa */
[----:B------:R-:W-:Y:S02]  /*7010*/  ISETP.GE.U32.AND P4, PT, R21, R16, PT ;  /* 0x000000101500720c */ /* 0x000fe40003f86070 */
[----:B------:R-:W-:Y:S01]  /*7020*/  LOP3.LUT R4, R245, UR9, R240, 0x96, !PT ;  /* 0x00000009f5047c12 */ /* 0x000fe2000f8e96f0 */
[----:B------:R-:W-:Y:S01]  /*7030*/  HMMA.16816.F32 R88, R8, R6, R88 ;  /* 0x000000060858723c */ /* 0x000fe20000001858 */
[----:B------:R-:W-:Y:S02]  /*7040*/  ISETP.GE.U32.AND P3, PT, R21, R12, PT ;  /* 0x0000000c1500720c */ /* 0x000fe40003f66070 */
[----:B------:R-:W-:Y:S01]  /*7050*/  PRMT R12, R176, 0x5410, R175 ;  /* 0x00005410b00c7816 */ /* 0x000fe200000000af */
[----:B------:R-:W-:Y:S01]  /*7060*/  IMAD.WIDE.U32 R242, R4, -0x2daee0ad, RZ ;  /* 0xd2511f5304f27825 */ /* 0x000fe200078e00ff */
[----:B------:R-:W-:-:S02]  /*7070*/  SHF.R.U32.HI R5, RZ, 0x10, R170 ;  /* 0x00000010ff057819 */ /* 0x000fc400000116aa */
[----:B------:R-:W-:Y:S02]  /*7080*/  LOP3.LUT R7, R171, UR14, R244, 0x96, !PT ;  /* 0x0000000eab077c12 */ /* 0x000fe4000f8e96f4 */
[----:B------:R-:W-:Y:S02]  /*7090*/  LOP3.LUT R4, R243, UR5, R14, 0x96, !PT ;  /* 0x00000005f3047c12 */ /* 0x000fe4000f8e960e */
[C---:B------:R-:W-:Y:S02]  /*70a0*/  LOP3.LUT R14, R7.reuse, 0xffff, RZ, 0xc0, !PT ;  /* 0x0000ffff070e7812 */ /* 0x040fe400078ec0ff */
[----:B------:R-:W-:Y:S02]  /*70b0*/  LOP3.LUT R16, R7, 0xff, RZ, 0xc0, !PT ;  /* 0x000000ff07107812 */ /* 0x000fe400078ec0ff */
[----:B------:R-:W-:Y:S02]  /*70c0*/  SHF.R.U32.HI R14, RZ, 0x8, R14 ;  /* 0x00000008ff0e7819 */ /* 0x000fe4000001160e */
[----:B------:R-:W-:-:S02]  /*70d0*/  ISETP.GE.U32.AND P1, PT, R21, R16, PT ;  /* 0x000000101500720c */ /* 0x000fc40003f26070 */
[----:B------:R-:W-:Y:S02]  /*70e0*/  LOP3.LUT R14, R14, 0xffff, RZ, 0xc0, !PT ;  /* 0x0000ffff0e0e7812 */ /* 0x000fe400078ec0ff */
[----:B------:R-:W-:Y:S02]  /*70f0*/  LOP3.LUT R6, R170, 0xffff, RZ, 0xc0, !PT ;  /* 0x0000ffffaa067812 */ /* 0x000fe400078ec0ff */
[C---:B------:R-:W-:Y:S02]  /*7100*/  ISETP.GE.U32.AND P6, PT, R21.reuse, R14, PT ;  /* 0x0000000e1500720c */ /* 0x040fe40003fc6070 */
[--C-:B------:R-:W-:Y:S02]  /*7110*/  SHF.R.U32.HI R14, RZ, 0x18, R7.reuse ;  /* 0x00000018ff0e7819 */ /* 0x100fe40000011607 */
[----:B------:R-:W-:Y:S02]  /*7120*/  SHF.R.U32.HI R7, RZ, 0x10, R7 ;  /* 0x00000010ff077819 */ /* 0x000fe40000011607 */
[----:B------:R-:W-:Y:S01]  /*7130*/  SHF.R.U32.HI R6, RZ, 0x8, R6 ;  /* 0x00000008ff067819 */ /* 0x000fe20000011606 */
[----:B------:R-:W-:Y:S01]  /*7140*/  @!P1 HADD2 R117, -R176.H0_H0, -RZ.H0_H0 ;  /* 0xa00000ffb0759230 */ /* 0x000fe20000000900 */
[----:B------:R-:W-:-:S02]  /*7150*/  ISETP.GE.U32.AND P5, PT, R21, R172, PT ;  /* 0x000000ac1500720c */ /* 0x000fc40003fa6070 */
[----:B------:R-:W-:Y:S02]  /*7160*/  LOP3.LUT R6, R6, 0xffff, RZ, 0xc0, !PT ;  /* 0x0000ffff06067812 */ /* 0x000fe400078ec0ff */
[----:B------:R-:W-:Y:S01]  /*7170*/  @!P1 PRMT R176, R117, 0x5410, RZ ;  /* 0x0000541075b09816 */ /* 0x000fe200000000ff */
[----:B------:R-:W-:Y:S01]  /*7180*/  @!P6 HADD2 R116, -R175.H0_H0, -RZ.H0_H0 ;  /* 0xa00000ffaf74e230 */ /* 0x000fe20000000900 */
[----:B------:R-:W-:Y:S01]  /*7190*/  ISETP.GE.U32.AND P1, PT, R21, R14, PT ;  /* 0x0000000e1500720c */ /* 0x000fe20003f26070 */
[----:B------:R-:W-:Y:S01]  /*71a0*/  IMAD.MOV.U32 R117, RZ, RZ, R184 ;  /* 0x000000ffff757224 */ /* 0x000fe200078e00b8 */
[----:B------:R-:W-:Y:S01]  /*71b0*/  LOP3.LUT R14, R7, 0xff, RZ, 0xc0, !PT ;  /* 0x000000ff070e7812 */ /* 0x000fe200078ec0ff */
[----:B------:R-:W-:Y:S01]  /*71c0*/  FFMA.FTZ R184, R102, c[0x0][0x23c], -R231 ;  /* 0x00008f0066b87a23 */ /* 0x000fe200000108e7 */
[----:B------:R-:W-:Y:S01]  /*71d0*/  @!P6 PRMT R175, R116, 0x5410, RZ ;  /* 0x0000541074afe816 */ /* 0x000fe200000000ff */
[----:B------:R-:W-:Y:S01]  /*71e0*/  IMAD.MOV.U32 R116, RZ, RZ, R183 ;  /* 0x000000ffff747224 */ /* 0x000fe200078e00b7 */
[----:B------:R-:W-:Y:S01]  /*71f0*/  ISETP.GE.U32.AND P6, PT, R21, R14, PT ;  /* 0x0000000e1500720c */ /* 0x000fe20003fc6070 */
[----:B------:R-:W-:Y:S01]  /*7200*/  FFMA.FTZ R183, R98, c[0x0][0x23c], -R231 ;  /* 0x00008f0062b77a23 */ /* 0x000fe200000108e7 */
[----:B------:R-:W-:Y:S01]  /*7210*/  F2FP.PACK_AB R172, R215, R218 ;  /* 0x000000dad7ac723e */ /* 0x000fe200000000ff */
[----:B------:R-:W-:Y:S01]  /*7220*/  MUFU.EX2 R184, R184 ;  /* 0x000000b800b87308 */ /* 0x000fe20000000800 */
[----:B------:R-:W-:-:S02]  /*7230*/  PRMT R16, R168, 0x5410, R167 ;  /* 0x00005410a8107816 */ /* 0x000fc400000000a7 */
[----:B------:R-:W-:Y:S01]  /*7240*/  PRMT R171, R172, 0x7632, R171 ;  /* 0x00007632acab7816 */ /* 0x000fe200000000ab */
[----:B------:R-:W-:Y:S01]  /*7250*/  @!P1 HADD2 R115, -R177.H0_H0, -RZ.H0_H0 ;  /* 0xa00000ffb1739230 */ /* 0x000fe20000000900 */
[----:B------:R-:W-:Y:S01]  /*7260*/  LOP3.LUT R241, R242, 0xffff, RZ, 0xc0, !PT ;  /* 0x0000fffff2f17812 */ /* 0x000fe200078ec0ff */
[----:B------:R-:W-:Y:S01]  /*7270*/  @!P4 HADD2 R99, -R172.H0_H0, -RZ.H0_H0 ;  /* 0xa00000ffac63c230 */ /* 0x000fe20000000900 */
[----:B------:R-:W-:Y:S01]  /*7280*/  PRMT R14, R172, 0x5410, R171 ;  /* 0x00005410ac0e7816 */ /* 0x000fe200000000ab */
[----:B------:R-:W1:Y:S01]  /*7290*/  MUFU.EX2 R183, R183 ;  /* 0x000000b700b77308 */ /* 0x000e620000000800 */
        /* <DEDUP_REMOVED lines=10> */
[----:B------:R-:W-:Y:S01]  /*7340*/  SHF.R.U32.HI R6, RZ, 0x10, R4 ;  /* 0x00000010ff067819 */ /* 0x000fe20000011604 */
[----:B------:R-:W-:Y:S01]  /*7350*/  MUFU.EX2 R182, R182 ;  /* 0x000000b600b67308 */ /* 0x000fe20000000800 */
[----:B------:R-:W-:-:S02]  /*7360*/  @!P4 PRMT R172, R99, 0x5410, RZ ;  /* 0x0000541063acc816 */ /* 0x000fc400000000ff */
[----:B------:R-:W-:Y:S01]  /*7370*/  LOP3.LUT R6, R6, 0xff, RZ, 0xc0, !PT ;  /* 0x000000ff06067812 */ /* 0x000fe200078ec0ff */
[----:B------:R-:W-:Y:S01]  /*7380*/  @!P1 HADD2 R98, -R171.H0_H0, -RZ.H0_H0 ;  /* 0xa00000ffab629230 */ /* 0x000fe20000000900 */
[----:B-1----:R-:W-:Y:S02]  /*7390*/  F2FP.PACK_AB R174, R183, R184 ;  /* 0x000000b8b7ae723e */ /* 0x002fe400000000ff */
[C---:B------:R-:W-:Y:S01]  /*73a0*/  ISETP.GE.U32.AND P4, PT, R21.reuse, R6, PT ;  /* 0x000000061500720c */ /* 0x040fe20003f86070 */
[----:B------:R-:W1:Y:S01]  /*73b0*/  MUFU.EX2 R181, R181 ;  /* 0x000000b500b57308 */ /* 0x000e620000000800 */
[----:B------:R-:W-:Y:S01]  /*73c0*/  LOP3.LUT R6, R4, 0xff, RZ, 0xc0, !PT ;  /* 0x000000ff04067812 */ /* 0x000fe200078ec0ff */
[----:B------:R-:W-:Y:S01]  /*73d0*/  @!P6 HADD2 R96, -R174.H0_H0, -RZ.H0_H0 ;  /* 0xa00000ffae60e230 */ /* 0x000fe20000000900 */
[----:B------:R-:W-:Y:S02]  /*73e0*/  @!P1 PRMT R171, R98, 0x5410, RZ ;  /* 0x0000541062ab9816 */ /* 0x000fe400000000ff */
[----:B------:R-:W-:-:S02]  /*73f0*/  ISETP.GE.U32.AND P1, PT, R21, R6, PT ;  /* 0x000000061500720c */ /* 0x000fc40003f26070 */
[----:B------:R-:W-:Y:S02]  /*7400*/  SHF.R.U32.HI R6, RZ, 0x18, R4 ;  /* 0x00000018ff067819 */ /* 0x000fe40000011604 */
[----:B------:R-:W-:Y:S02]  /*7410*/  PRMT R173, R174, 0x7632, R173 ;  /* 0x00007632aead7816 */ /* 0x000fe400000000ad */
[----:B------:R-:W-:Y:S02]  /*7420*/  LOP3.LUT R4, R4, 0xffff, RZ, 0xc0, !PT ;  /* 0x0000ffff04047812 */ /* 0x000fe400078ec0ff */
[----:B------:R-:W-:Y:S01]  /*7430*/  PRMT R15, R174, 0x5410, R173 ;  /* 0x00005410ae0f7816 */ /* 0x000fe200000000ad */
[----:B------:R-:W-:Y:S01]  /*7440*/  @!P3 HADD2 R97, -R173.H0_H0, -RZ.H0_H0 ;  /* 0xa00000ffad61b230 */ /* 0x000fe20000000900 */
[----:B------:R-:W-:Y:S02]  /*7450*/  SHF.R.U32.HI R4, RZ, 0x8, R4 ;  /* 0x00000008ff047819 */ /* 0x000fe40000011604 */
[----:B------:R-:W-:Y:S01]  /*7460*/  @!P6 PRMT R174, R96, 0x5410, RZ ;  /* 0x0000541060aee816 */ /* 0x000fe200000000ff */
[----:B------:R-:W-:Y:S01]  /*7470*/  @!P1 HADD2 R95, -R168.H0_H0, -RZ.H0_H0 ;  /* 0xa00000ffa85f9230 */ /* 0x000fe20000000900 */
[----:B------:R-:W-:-:S02]  /*7480*/  LOP3.LUT R4, R4, 0xffff, RZ, 0xc0, !PT ;  /* 0x0000ffff04047812 */ /* 0x000fc400078ec0ff */
[----:B------:R-:W-:Y:S02]  /*7490*/  @!P3 PRMT R173, R97, 0x5410, RZ ;  /* 0x0000541061adb816 */ /* 0x000fe400000000ff */
[C---:B------:R-:W-:Y:S01]  /*74a0*/  ISETP.GE.U32.AND P3, PT, R21.reuse, R6, PT ;  /* 0x000000061500720c */ /* 0x040fe20003f66070 */
[----:B------:R-:W2:Y:S01]  /*74b0*/  LDSM.16.MT88.4 R96, [R204+0x14000] ;  /* 0x01400000cc60783b */ /* 0x000ea20000004200 */
[----:B------:R-:W-:Y:S02]  /*74c0*/  ISETP.GE.U32.AND P6, PT, R21, R4, PT ;  /* 0x000000041500720c */ /* 0x000fe40003fc6070 */
[----:B------:R-:W-:Y:S02]  /*74d0*/  LOP3.LUT R4, R107, 0xffff, RZ, 0xc0, !PT ;  /* 0x0000ffff6b047812 */ /* 0x000fe400078ec0ff */
[----:B-1----:R-:W-:Y:S02]  /*74e0*/  F2FP.PACK_AB R170, R181, R182 ;  /* 0x000000b6b5aa723e */ /* 0x002fe400000000ff */
[----:B------:R-:W-:-:S02]  /*74f0*/  SHF.R.U32.HI R4, RZ, 0x8, R4 ;  /* 0x00000008ff047819 */ /* 0x000fc40000011604 */
[----:B------:R-:W-:Y:S01]  /*7500*/  PRMT R169, R170, 0x7632, R169 ;  /* 0x00007632aaa97816 */ /* 0x000fe200000000a9 */
[----:B------:R-:W-:Y:S01]  /*7510*/  @!P4 HADD2 R93, -R170.H0_H0, -RZ.H0_H0 ;  /* 0xa00000ffaa5dc230 */ /* 0x000fe20000000900 */
[----:B------:R-:W-:Y:S02]  /*7520*/  LOP3.LUT R4, R4, 0xffff, RZ, 0xc0, !PT ;  /* 0x0000ffff04047812 */ /* 0x000fe400078ec0ff */
[----:B------:R-:W-:Y:S01]  /*7530*/  @!P1 PRMT R168, R95, 0x5410, RZ ;  /* 0x000054105fa89816 */ /* 0x000fe200000000ff */
[----:B------:R-:W-:Y:S01]  /*7540*/  @!P3 HADD2 R92, -R169.H0_H0, -RZ.H0_H0 ;  /* 0xa00000ffa95cb230 */ /* 0x000fe20000000900 */
[----:B------:R-:W-:Y:S01]  /*7550*/  ISETP.GE.U32.AND P1, PT, R21, R4, PT ;  /* 0x000000041500720c */ /* 0x000fe20003f26070 */
[----:B------:R-:W-:Y:S01]  /*7560*/  @!P6 HADD2 R94, -R167.H0_H0, -RZ.H0_H0 ;  /* 0xa00000ffa75ee230 */ /* 0x000fe20000000900 */
[----:B------:R-:W-:Y:S02]  /*7570*/  LOP3.LUT R4, R107, 0xff, RZ, 0xc0, !PT ;  /* 0x000000ff6b047812 */ /* 0x000fe400078ec0ff */
[----:B------:R-:W-:-:S02]  /*7580*/  PRMT R17, R170, 0x5410, R169 ;  /* 0x00005410aa117816 */ /* 0x000fc400000000a9 */
[----:B------:R-:W-:Y:S02]  /*7590*/  @!P3 PRMT R169, R92, 0x5410, RZ ;  /* 0x000054105ca9b816 */ /* 0x000fe400000000ff */
[----:B------:R-:W-:Y:S02]  /*75a0*/  ISETP.GE.U32.AND P3, PT, R21, R4, PT ;  /* 0x000000041500720c */ /* 0x000fe40003f66070 */
[----:B------:R-:W-:Y:S02]  /*75b0*/  SHF.R.U32.HI R4, RZ, 0x18, R107 ;  /* 0x00000018ff047819 */ /* 0x000fe4000001166b */
[----:B------:R-:W-:Y:S01]  /*75c0*/  @!P4 PRMT R170, R93, 0x5410, RZ ;  /* 0x000054105daac816 */ /* 0x000fe200000000ff */
[----:B------:R-:W-:Y:S01]  /*75d0*/  @!P1 HADD2 R103, -R33.H0_H0, -RZ.H0_H0 ;  /* 0xa00000ff21679230 */ /* 0x000fe20000000900 */
[----:B------:R-:W-:Y:S02]  /*75e0*/  ISETP.GE.U32.AND P4, PT, R21, R4, PT ;  /* 0x000000041500720c */ /* 0x000fe40003f86070 */
[----:B------:R-:W1:Y:S01]  /*75f0*/  LDSM.16.MT88.4 R4, [R204+0x14800] ;  /* 0x01480000cc04783b */ /* 0x000e620000004200 */
[----:B------:R-:W-:-:S02]  /*7600*/  @!P6 PRMT R167, R94, 0x5410, RZ ;  /* 0x000054105ea7e816 */ /* 0x000fc400000000ff */
[----:B------:R-:W-:Y:S02]  /*7610*/  @!P1 PRMT R33, R103, 0x5410, RZ ;  /* 0x0000541067219816 */ /* 0x000fe400000000ff */
[----:B------:R-:W-:Y:S01]  /*7620*/  @!P3 HADD2 R104, -R34.H0_H0, -RZ.H0_H0 ;  /* 0xa00000ff2268b230 */ /* 0x000fe20000000900 */
[----:B------:R-:W-:Y:S01]  /*7630*/  SHF.R.U32.HI R243, RZ, 0x10, R242 ;  /* 0x00000010fff37819 */ /* 0x000fe200000116f2 */
[----:B------:R-:W-:Y:S01]  /*7640*/  @!P2 HADD2 R109, -R32.H0_H0, -RZ.H0_H0 ;  /* 0xa00000ff206da230 */ /* 0x000fe20000000900 */
[----:B------:R-:W-:Y:S01]  /*7650*/  IMAD R19, R19, -0x2daee0ad, RZ ;  /* 0xd2511f5313137824 */ /* 0x000fe200078e02ff */
[----:B--2---:R-:W-:Y:S01]  /*7660*/  HMMA.16816.F32 R92, R128, R96, RZ ;  /* 0x00000060805c723c */ /* 0x004fe200000018ff */
[----:B------:R-:W-:Y:S01]  /*7670*/  @!P3 PRMT R34, R104, 0x5410, RZ ;  /* 0x000054106822b816 */ /* 0x000fe200000000ff */
[----:B------:R-:W-:Y:S01]  /*7680*/  @!P4 HADD2 R105, -R35.H0_H0, -RZ.H0_H0 ;  /* 0xa00000ff2369c230 */ /* 0x000fe20000000900 */
[----:B------:R-:W-:Y:S02]  /*7690*/  LOP3.LUT R252, R242, 0xff, RZ, 0xc0, !PT ;  /* 0x000000fff2fc7812 */ /* 0x000fe400078ec0ff */
[----:B------:R-:W-:-:S02]  /*76a0*/  SHF.R.U32.HI R241, RZ, 0x8, R241 ;  /* 0x00000008fff17819 */ /* 0x000fc400000116f1 */
[----:B------:R-:W-:Y:S01]  /*76b0*/  @!P4 PRMT R35, R105, 0x5410, RZ ;  /* 0x000054106923c816 */ /* 0x000fe200000000ff */
[----:B------:R-:W-:Y:S01]  /*76c0*/  HMMA.16816.F32 R96, R128, R98, RZ ;  /* 0x000000628060723c */ /* 0x000fe200000018ff */
[----:B------:R-:W-:Y:S02]  /*76d0*/  @!P2 PRMT R32, R109, 0x5410, RZ ;  /* 0x000054106d20a816 */ /* 0x000fe400000000ff */
[----:B------:R-:W-:-:S13]  /*76e0*/  SHF.R.U32.HI R242, RZ, 0x18, R242 ;  /* 0x00000018fff27819 */ /* 0x000fda00000116f2 */
[C---:B-1----:R-:W-:Y:S07]  /*76f0*/  HMMA.16816.F32 R92, R8.reuse, R4, R92 ;  /* 0x00000004085c723c */ /* 0x042fee000000185c */
[----:B------:R-:W-:Y:S01]  /*7700*/  SHF.R.U32.HI R4, RZ, 0x10, R107 ;  /* 0x00000010ff047819 */ /* 0x000fe2000001166b */
[----:B------:R-:W-:Y:S03]  /*7710*/  HMMA.16816.F32 R96, R8, R6, R96 ;  /* 0x000000060860723c */ /* 0x000fe60000001860 */
[----:B------:R-:W-:-:S04]  /*7720*/  LOP3.LUT R4, R4, 0xff, RZ, 0xc0, !PT ;  /* 0x000000ff04047812 */ /* 0x000fc800078ec0ff */
[----:B------:R-:W-:Y:S02]  /*7730*/  ISETP.GE.U32.AND P6, PT, R21, R4, PT ;  /* 0x000000041500720c */ /* 0x000fe40003fc6070 */
[----:B------:R-:W-:-:S04]  /*7740*/  LOP3.LUT R4, R26, 0xffff, RZ, 0xc0, !PT ;  /* 0x0000ffff1a047812 */ /* 0x000fc800078ec0ff */
[----:B------:R-:W-:-:S04]  /*7750*/  SHF.R.U32.HI R4, RZ, 0x8, R4 ;  /* 0x00000008ff047819 */ /* 0x000fc80000011604 */
[----:B------:R-:W-:-:S03]  /*7760*/  LOP3.LUT R4, R4, 0xffff, RZ, 0xc0, !PT ;  /* 0x0000ffff04047812 */ /* 0x000fc600078ec0ff */
[----:B------:R-:W-:Y:S01]  /*7770*/  @!P6 HADD2 R106, -R164.H0_H0, -RZ.H0_H0 ;  /* 0xa00000ffa46ae230 */ /* 0x000fe20000000900 */
[C---:B------:R-:W-:Y:S02]  /*7780*/  ISETP.GE.U32.AND P3, PT, R21.reuse, R4, PT ;  /* 0x000000041500720c */ /* 0x040fe40003f66070 */
[----:B------:R-:W-:Y:S02]  /*7790*/  LOP3.LUT R4, R26, 0xff, RZ, 0xc0, !PT ;  /* 0x000000ff1a047812 */ /* 0x000fe400078ec0ff */
[----:B------:R-:W-:Y:S02]  /*77a0*/  @!P6 PRMT R164, R106, 0x5410, RZ ;  /* 0x000054106aa4e816 */ /* 0x000fe400000000ff */
[----:B------:R-:W-:Y:S01]  /*77b0*/  ISETP.GE.U32.AND P1, PT, R21, R4, PT ;  /* 0x000000041500720c */ /* 0x000fe20003f26070 */
[----:B------:R-:W1:Y:S01]  /*77c0*/  LDSM.16.MT88.4 R104, [R208+0x16000] ;  /* 0x01600000d068783b */ /* 0x000e620000004200 */
[----:B------:R-:W-:Y:S02]  /*77d0*/  SHF.R.U32.HI R4, RZ, 0x10, R26 ;  /* 0x00000010ff047819 */ /* 0x000fe4000001161a */
[----:B------:R-:W-:-:S02]  /*77e0*/  SHF.R.U32.HI R5, RZ, 0x8, R117 ;  /* 0x00000008ff057819 */ /* 0x000fc40000011675 */
[----:B------:R-:W-:Y:S01]  /*77f0*/  LOP3.LUT R4, R4, 0xff, RZ, 0xc0, !PT ;  /* 0x000000ff04047812 */ /* 0x000fe200078ec0ff */
[----:B------:R-:W-:Y:S01]  /*7800*/  @!P3 HADD2 R101, -R225.H0_H0, -RZ.H0_H0 ;  /* 0xa00000ffe165b230 */ /* 0x000fe20000000900 */
[C---:B------:R-:W-:Y:S02]  /*7810*/  ISETP.GE.U32.AND P6, PT, R21.reuse, R115, PT ;  /* 0x000000731500720c */ /* 0x040fe40003fc6070 */
[----:B------:R-:W-:Y:S02]  /*7820*/  ISETP.GE.U32.AND P4, PT, R21, R4, PT ;  /* 0x000000041500720c */ /* 0x000fe40003f86070 */
[----:B------:R-:W-:Y:S01]  /*7830*/  SHF.R.U32.HI R4, RZ, 0x18, R26 ;  /* 0x00000018ff047819 */ /* 0x000fe2000001161a */
[----:B------:R-:W-:Y:S01]  /*7840*/  @!P1 HADD2 R102, -R226.H0_H0, -RZ.H0_H0 ;  /* 0xa00000ffe2669230 */ /* 0x000fe20000000900 */
[----:B------:R-:W-:Y:S01]  /*7850*/  @!P3 PRMT R225, R101, 0x5410, RZ ;  /* 0x0000541065e1b816 */ /* 0x000fe200000000ff */
[----:B------:R-:W-:Y:S01]  /*7860*/  ULDC UR6, c[0x0][0x228] ;  /* 0x00008a0000067ab9 */ /* 0x000fe20000000800 */
[----:B------:R-:W-:Y:S01]  /*7870*/  LOP3.LUT R238, R238, 0xff, RZ, 0xc0, !PT ;  /* 0x000000ffeeee7812 */ /* 0x000fe200078ec0ff */
[----:B------:R2:W5:Y:S01]  /*7880*/  LDL.LU R26, [R1+0x80] ;  /* 0x00008000011a7983 */ /* 0x0005620000300800 */
[----:B------:R-:W-:Y:S01]  /*7890*/  @!P1 PRMT R226, R102, 0x5410, RZ ;  /* 0x0000541066e29816 */ /* 0x000fe200000000ff */
[----:B------:R-:W-:Y:S01]  /*78a0*/  USHF.L.U32 UR6, UR6, 0x3, URZ ;  /* 0x0000000306067899 */ /* 0x000fe2000800063f */
[----:B------:R-:W-:Y:S01]  /*78b0*/  ISETP.GE.U32.AND P1, PT, R21, R4, PT ;  /* 0x000000041500720c */ /* 0x000fe20003f26070 */
[----:B------:R-:W-:Y:S01]  /*78c0*/  @!P6 HADD2 R112, -R222.H0_H0, -RZ.H0_H0 ;  /* 0xa00000ffde70e230 */ /* 0x000fe20000000900 */
[----:B------:R-:W-:Y:S01]  /*78d0*/  LOP3.LUT R4, R116, 0xff, RZ, 0xc0, !PT ;  /* 0x000000ff74047812 */ /* 0x000fe200078ec0ff */
[----:B------:R-:W-:Y:S01]  /*78e0*/  @!P4 HADD2 R100, -R224.H0_H0, -RZ.H0_H0 ;  /* 0xa00000ffe064c230 */ /* 0x000fe20000000900 */
[----:B------:R-:W-:Y:S01]  /*78f0*/  IMAD.WIDE.U32 R116, R18, -0x2daee0ad, RZ ;  /* 0xd2511f5312747825 */ /* 0x000fe200078e00ff */
[----:B------:R-:W-:Y:S01]  /*7900*/  LOP3.LUT R240, R245, UR9, R240, 0x96, !PT ;  /* 0x00000009f5f07c12 */ /* 0x000fe2000f8e96f0 */
[----:B------:R-:W-:Y:S01]  /*7910*/  UIMAD.WIDE UR28, UR6, 0x2, URZ ;  /* 0x00000002061c78a5 */ /* 0x000fe2000f8e023f */
[----:B------:R-:W-:Y:S01]  /*7920*/  ISETP.GE.U32.AND P3, PT, R21, R4, PT ;  /* 0x000000041500720c */ /* 0x000fe20003f66070 */
[----:B------:R-:W-:Y:S01]  /*7930*/  FFMA.FTZ R245, R236, c[0x0][0x23c], -R231 ;  /* 0x00008f00ecf57a23 */ /* 0x000fe200000108e7 */
[----:B------:R-:W-:Y:S01]  /*7940*/  LOP3.LUT R4, R5, 0xffff, RZ, 0xc0, !PT ;  /* 0x0000ffff05047812 */ /* 0x000fe200078ec0ff */
[----:B------:R-:W-:Y:S01]  /*7950*/  @!P5 HADD2 R236, -R179.H0_H0, -RZ.H0_H0 ;  /* 0xa00000ffb3ecd230 */ /* 0x000fe20000000900 */
[----:B------:R-:W-:-:S02]  /*7960*/  @!P4 PRMT R224, R100, 0x5410, RZ ;  /* 0x0000541064e0c816 */ /* 0x000fc400000000ff */
[C---:B------:R-:W-:Y:S01]  /*7970*/  ISETP.GE.U32.AND P4, PT, R21.reuse, R4, PT ;  /* 0x000000041500720c */ /* 0x040fe20003f86070 */
[----:B------:R-:W-:Y:S01]  /*7980*/  @!P1 HADD2 R114, -R223.H0_H0, -RZ.H0_H0 ;  /* 0xa00000ffdf729230 */ /* 0x000fe20000000900 */
[----:B------:R-:W3:Y:S01]  /*7990*/  LDSM.16.MT88.4 R4, [R208+0x16800] ;  /* 0x01680000d004783b */ /* 0x000ee20000004200 */
[----:B------:R-:W-:Y:S02]  /*79a0*/  @!P6 PRMT R222, R112, 0x5410, RZ ;  /* 0x0000541070dee816 */ /* 0x000fe400000000ff */
[C---:B------:R-:W-:Y:S02]  /*79b0*/  ISETP.GE.U32.AND P6, PT, R21.reuse, R238, PT ;  /* 0x000000ee1500720c */ /* 0x040fe40003fc6070 */
[----:B------:R-:W-:Y:S01]  /*79c0*/  @!P3 HADD2 R113, -R166.H0_H0, -RZ.H0_H0 ;  /* 0xa00000ffa671b230 */ /* 0x000fe20000000900 */
[----:B-1----:R-:W-:Y:S01]  /*79d0*/  HMMA.16816.F32 R100, R128, R104, RZ ;  /* 0x000000688064723c */ /* 0x002fe200000018ff */
[----:B------:R-:W-:Y:S02]  /*79e0*/  @!P1 PRMT R223, R114, 0x5410, RZ ;  /* 0x0000541072df9816 */ /* 0x000fe400000000ff */
[----:B------:R-:W-:-:S02]  /*79f0*/  ISETP.GE.U32.AND P1, PT, R21, R246, PT ;  /* 0x000000f61500720c */ /* 0x000fc40003f26070 */
[----:B------:R-:W-:Y:S01]  /*7a00*/  @!P3 PRMT R166, R113, 0x5410, RZ ;  /* 0x0000541071a6b816 */ /* 0x000fe200000000ff */
[----:B------:R-:W-:Y:S01]  /*7a10*/  @!P4 HADD2 R111, -R221.H0_H0, -RZ.H0_H0 ;  /* 0xa00000ffdd6fc230 */ /* 0x000fe20000000900 */
[----:B------:R-:W1:Y:S01]  /*7a20*/  LDSM.16.MT88.4 R112, [R206+0x16000] ;  /* 0x01600000ce70783b */ /* 0x000e620000004200 */
[----:B------:R-:W-:Y:S01]  /*7a30*/  HMMA.16816.F32 R104, R128, R106, RZ ;  /* 0x0000006a8068723c */ /* 0x000fe200000018ff */
[----:B------:R-:W-:Y:S01]  /*7a40*/  @!P5 PRMT R179, R236, 0x5410, RZ ;  /* 0x00005410ecb3d816 */ /* 0x000fe200000000ff */
[----:B------:R-:W-:Y:S01]  /*7a50*/  @!P6 HADD2 R237, -R180.H0_H0, -RZ.H0_H0 ;  /* 0xa00000ffb4ede230 */ /* 0x000fe20000000900 */
[----:B------:R-:W-:Y:S02]  /*7a60*/  @!P4 PRMT R221, R111, 0x5410, RZ ;  /* 0x000054106fddc816 */ /* 0x000fe400000000ff */
[----:B------:R-:W-:Y:S02]  /*7a70*/  ISETP.GE.U32.AND P4, PT, R21, R252, PT ;  /* 0x000000fc1500720c */ /* 0x000fe40003f86070 */
[----:B------:R-:W-:Y:S01]  /*7a80*/  @!P6 PRMT R180, R237, 0x5410, RZ ;  /* 0x00005410edb4e816 */ /* 0x000fe200000000ff */
[----:B------:R-:W-:-:S05]  /*7a90*/  @!P1 HADD2 R110, -R165.H0_H0, -RZ.H0_H0 ;  /* 0xa00000ffa56e9230 */ /* 0x000fca0000000900 */
[----:B------:R-:W-:Y:S02]  /*7aa0*/  @!P1 PRMT R165, R110, 0x5410, RZ ;  /* 0x000054106ea59816 */ /* 0x000fe400000000ff */
[----:B------:R-:W-:Y:S01]  /*7ab0*/  ISETP.GE.U32.AND P1, PT, R21, R242, PT ;  /* 0x000000f21500720c */ /* 0x000fe20003f26070 */
[C---:B---3--:R-:W-:Y:S07]  /*7ac0*/  HMMA.16816.F32 R100, R8.reuse, R4, R100 ;  /* 0x000000040864723c */ /* 0x048fee0000001864 */
[----:B------:R-:W-:Y:S01]  /*7ad0*/  LOP3.LUT R4, R235, 0xffff, RZ, 0xc0, !PT ;  /* 0x0000ffffeb047812 */ /* 0x000fe200078ec0ff */
[----:B------:R-:W-:Y:S03]  /*7ae0*/  HMMA.16816.F32 R104, R8, R6, R104 ;  /* 0x000000060868723c */ /* 0x000fe60000001868 */
[----:B------:R-:W-:-:S02]  /*7af0*/  ISETP.GE.U32.AND P3, PT, R21, R4, PT ;  /* 0x000000041500720c */ /* 0x000fc40003f66070 */
[----:B------:R-:W-:Y:S01]  /*7b00*/  LOP3.LUT R4, R243, 0xff, RZ, 0xc0, !PT ;  /* 0x000000fff3047812 */ /* 0x000fe200078ec0ff */
[----:B------:R-:W-:-:S03]  /*7b10*/  FFMA.FTZ R243, R234, c[0x0][0x23c], -R231 ;  /* 0x00008f00eaf37a23 */ /* 0x000fc600000108e7 */
[----:B------:R-:W-:Y:S02]  /*7b20*/  ISETP.GE.U32.AND P2, PT, R21, R4, PT ;  /* 0x000000041500720c */ /* 0x000fe40003f46070 */
[----:B------:R-:W-:-:S05]  /*7b30*/  LOP3.LUT R4, R241, 0xffff, RZ, 0xc0, !PT ;  /* 0x0000fffff1047812 */ /* 0x000fca00078ec0ff */
[----:B------:R-:W-:-:S05]  /*7b40*/  @!P3 HADD2 R108, -R31.H0_H0, -RZ.H0_H0 ;  /* 0xa00000ff1f6cb230 */ /* 0x000fca0000000900 */
[----:B------:R-:W-:Y:S02]  /*7b50*/  @!P3 PRMT R31, R108, 0x5410, RZ ;  /* 0x000054106c1fb816 */ /* 0x000fe400000000ff */
[----:B------:R-:W-:Y:S01]  /*7b60*/  ISETP.GE.U32.AND P3, PT, R21, R4, PT ;  /* 0x000000041500720c */ /* 0x000fe20003f66070 */
[----:B-1----:R-:W-:Y:S01]  /*7b70*/  HMMA.16816.F32 R108, R128, R112, RZ ;  /* 0x00000070806c723c */ /* 0x002fe200000018ff */
[----:B------:R-:W-:Y:S01]  /*7b80*/  LOP3.LUT R4, R117, UR7, R19, 0x96, !PT ;  /* 0x0000000775047c12 */ /* 0x000fe2000f8e9613 */
[----:B------:R-:W-:-:S04]  /*7b90*/  IMAD.WIDE.U32 R18, R240, -0x2daee0ad, RZ ;  /* 0xd2511f53f0127825 */ /* 0x000fc800078e00ff */
[----:B------:R-:W-:Y:S01]  /*7ba0*/  IMAD.WIDE.U32 R4, R4, -0x326172a9, RZ ;  /* 0xcd9e8d5704047825 */ /* 0x000fe200078e00ff */
[----:B------:R-:W-:Y:S01]  /*7bb0*/  LOP3.LUT R116, R19, UR5, R116, 0x96, !PT ;  /* 0x0000000513747c12 */ /* 0x000fe2000f8e9674 */
[----:B------:R-:W-:Y:S01]  /*7bc0*/  HMMA.16816.F32 R112, R128, R114, RZ ;  /* 0x000000728070723c */ /* 0x000fe200000018ff */
[----:B------:R-:W-:Y:S02]  /*7bd0*/  LOP3.LUT R117, R18, 0xffff, RZ, 0xc0, !PT ;  /* 0x0000ffff12757812 */ /* 0x000fe400078ec0ff */
[----:B------:R-:W-:Y:S02]  /*7be0*/  LOP3.LUT R244, R5, UR14, R244, 0x96, !PT ;  /* 0x0000000e05f47c12 */ /* 0x000fe4000f8e96f4 */
[C---:B------:R-:W-:Y:S02]  /*7bf0*/  LOP3.LUT R235, R4.reuse, 0xffff, RZ, 0xc0, !PT ;  /* 0x0000ffff04eb7812 */ /* 0x040fe400078ec0ff */
[----:B------:R-:W-:Y:S02]  /*7c00*/  LOP3.LUT R242, R4, 0xff, RZ, 0xc0, !PT ;  /* 0x000000ff04f27812 */ /* 0x000fe400078ec0ff */
[----:B------:R-:W-:-:S02]  /*7c10*/  SHF.R.U32.HI R238, RZ, 0x10, R4 ;  /* 0x00000010ffee7819 */ /* 0x000fc40000011604 */
[----:B------:R-:W-:Y:S02]  /*7c20*/  SHF.R.U32.HI R252, RZ, 0x18, R4 ;  /* 0x00000018fffc7819 */ /* 0x000fe40000011604 */
[----:B------:R-:W1:Y:S01]  /*7c30*/  LDSM.16.MT88.4 R4, [R206+0x16800] ;  /* 0x01680000ce04783b */ /* 0x000e620000004200 */
[----:B------:R-:W-:Y:S02]  /*7c40*/  LOP3.LUT R241, R244, 0xff, RZ, 0xc0, !PT ;  /* 0x000000fff4f17812 */ /* 0x000fe400078ec0ff */
[--C-:B------:R-:W-:Y:S02]  /*7c50*/  SHF.R.U32.HI R19, RZ, 0x10, R18.reuse ;  /* 0x00000010ff137819 */ /* 0x100fe40000011612 */
[----:B------:R-:W-:Y:S02]  /*7c60*/  LOP3.LUT R240, R18, 0xff, RZ, 0xc0, !PT ;  /* 0x000000ff12f07812 */ /* 0x000fe400078ec0ff */
[----:B------:R-:W-:Y:S02]  /*7c70*/  SHF.R.U32.HI R18, RZ, 0x18, R18 ;  /* 0x00000018ff127819 */ /* 0x000fe40000011612 */
[----:B------:R-:W-:-:S02]  /*7c80*/  LOP3.LUT R19, R19, 0xff, RZ, 0xc0, !PT ;  /* 0x000000ff13137812 */ /* 0x000fc400078ec0ff */
[----:B------:R-:W-:Y:S02]  /*7c90*/  LOP3.LUT R246, R116, 0xff, RZ, 0xc0, !PT ;  /* 0x000000ff74f67812 */ /* 0x000fe400078ec0ff */
[----:B------:R-:W-:Y:S02]  /*7ca0*/  PRMT R18, R19, 0x5410, R18 ;  /* 0x0000541013127816 */ /* 0x000fe40000000012 */
[----:B------:R-:W-:Y:S02]  /*7cb0*/  SHF.R.U32.HI R117, RZ, 0x8, R117 ;  /* 0x00000008ff757819 */ /* 0x000fe40000011675 */
[----:B------:R-:W-:Y:S02]  /*7cc0*/  SHF.R.U32.HI R235, RZ, 0x8, R235 ;  /* 0x00000008ffeb7819 */ /* 0x000fe400000116eb */
[----:B------:R-:W-:Y:S02]  /*7cd0*/  PRMT R240, R240, 0x5410, R117 ;  /* 0x00005410f0f07816 */ /* 0x000fe40000000075 */
[----:B------:R-:W-:Y:S01]  /*7ce0*/  PRMT R242, R242, 0x5410, R235 ;  /* 0x00005410f2f27816 */ /* 0x000fe200000000eb */
[C---:B-1----:R-:W-:Y:S07]  /*7cf0*/  HMMA.16816.F32 R108, R8.reuse, R4, R108 ;  /* 0x00000004086c723c */ /* 0x042fee000000186c */
[----:B------:R-:W-:Y:S01]  /*7d00*/  LOP3.LUT R4, R244, 0xffff, RZ, 0xc0, !PT ;  /* 0x0000fffff4047812 */ /* 0x000fe200078ec0ff */
[----:B------:R-:W-:Y:S01]  /*7d10*/  HMMA.16816.F32 R112, R8, R6, R112 ;  /* 0x000000060870723c */ /* 0x000fe20000001870 */
[----:B------:R-:W-:Y:S01]  /*7d20*/  LOP3.LUT R5, R238, 0xff, RZ, 0xc0, !PT ;  /* 0x000000ffee057812 */ /* 0x000fe200078ec0ff */
[----:B------:R-:W-:Y:S01]  /*7d30*/  FFMA.FTZ R238, R20, c[0x0][0x23c], -R127 ;  /* 0x00008f0014ee7a23 */ /* 0x000fe2000001087f */
[----:B------:R-:W-:-:S02]  /*7d40*/  SHF.R.U32.HI R4, RZ, 0x8, R4 ;  /* 0x00000008ff047819 */ /* 0x000fc40000011604 */
[----:B------:R-:W-:Y:S02]  /*7d50*/  PRMT R252, R5, 0x5410, R252 ;  /* 0x0000541005fc7816 */ /* 0x000fe400000000fc */
[----:B------:R-:W-:Y:S01]  /*7d60*/  PRMT R241, R241, 0x5410, R4 ;  /* 0x00005410f1f17816 */ /* 0x000fe20000000004 */
[----:B------:R-:W-:Y:S01]  /*7d70*/  FADD.FTZ R6, R121, R120 ;  /* 0x0000007879067221 */ /* 0x000fe20000010000 */
[----:B------:R-:W-:Y:S01]  /*7d80*/  LOP3.LUT R4, R116, 0xffff, RZ, 0xc0, !PT ;  /* 0x0000ffff74047812 */ /* 0x000fe200078ec0ff */
[----:B------:R-:W-:Y:S01]  /*7d90*/  MUFU.EX2 R238, R238 ;  /* 0x000000ee00ee7308 */ /* 0x000fe20000000800 */
[----:B------:R-:W-:Y:S01]  /*7da0*/  SHF.R.U32.HI R5, RZ, 0x10, R244 ;  /* 0x00000010ff057819 */ /* 0x000fe200000116f4 */
[----:B------:R-:W-:Y:S01]  /*7db0*/  FADD.FTZ R119, R119, R6 ;  /* 0x0000000677777221 */ /* 0x000fe20000010000 */
[----:B------:R-:W-:Y:S01]  /*7dc0*/  SHF.R.U32.HI R7, RZ, 0x8, R4 ;  /* 0x00000008ff077819 */ /* 0x000fe20000011604 */
[----:B------:R-:W-:Y:S01]  /*7dd0*/  FADD.FTZ R4, R123, R122 ;  /* 0x0000007a7b047221 */ /* 0x000fe20000010000 */
[----:B------:R-:W-:Y:S01]  /*7de0*/  SHF.R.U32.HI R244, RZ, 0x18, R244 ;  /* 0x00000018fff47819 */ /* 0x000fe200000116f4 */
[----:B------:R-:W1:Y:S01]  /*7df0*/  LDSM.16.MT88.4 R120, [R205+0x16000] ;  /* 0x01600000cd78783b */ /* 0x000e620000004200 */
[----:B------:R-:W-:Y:S01]  /*7e00*/  LOP3.LUT R5, R5, 0xff, RZ, 0xc0, !PT ;  /* 0x000000ff05057812 */ /* 0x000fe200078ec0ff */
[----:B------:R-:W-:Y:S01]  /*7e10*/  FADD.FTZ R233, R233, R4 ;  /* 0x00000004e9e97221 */ /* 0x000fe20000010000 */
[----:B------:R-:W-:Y:S01]  /*7e20*/  PRMT R246, R246, 0x5410, R7 ;  /* 0x00005410f6f67816 */ /* 0x000fe20000000007 */
[----:B------:R-:W-:Y:S01]  /*7e30*/  FADD.FTZ R231, R118, R119 ;  /* 0x0000007776e77221 */ /* 0x000fe20000010000 */
[----:B------:R-:W-:Y:S01]  /*7e40*/  PRMT R19, R5, 0x5410, R244 ;  /* 0x0000541005137816 */ /* 0x000fe200000000f4 */
[----:B------:R-:W-:Y:S01]  /*7e50*/  FADD.FTZ R126, R126, R233 ;  /* 0x000000e97e7e7221 */ /* 0x000fe20000010000 */
[--C-:B------:R-:W-:Y:S01]  /*7e60*/  SHF.R.U32.HI R5, RZ, 0x10, R116.reuse ;  /* 0x00000010ff057819 */ /* 0x100fe20000011674 */
[----:B------:R-:W-:Y:S01]  /*7e70*/  FFMA.FTZ R233, R22, c[0x0][0x23c], -R127 ;  /* 0x00008f0016e97a23 */ /* 0x000fe2000001087f */
[----:B------:R-:W-:Y:S01]  /*7e80*/  SHF.R.U32.HI R244, RZ, 0x18, R116 ;  /* 0x00000018fff47819 */ /* 0x000fe20000011674 */
[----:B------:R-:W-:Y:S01]  /*7e90*/  FADD.FTZ R234, R124, R231 ;  /* 0x000000e77cea7221 */ /* 0x000fe20000010000 */
[----:B------:R-:W-:Y:S01]  /*7ea0*/  LOP3.LUT R5, R5, 0xff, RZ, 0xc0, !PT ;  /* 0x000000ff05057812 */ /* 0x000fe200078ec0ff */
[----:B------:R-:W-:Y:S01]  /*7eb0*/  FADD.FTZ R235, R125, R126 ;  /* 0x0000007e7deb7221 */ /* 0x000fe20000010000 */
[----:B------:R-:W-:Y:S01]  /*7ec0*/  MUFU.EX2 R231, R245 ;  /* 0x000000f500e77308 */ /* 0x000fe20000000800 */
[--C-:B------:R-:W-:Y:S01]  /*7ed0*/  HSET2.LE.AND R252, R252, R239.reuse, PT ;  /* 0x000000effcfc7233 */ /* 0x100fe20003803000 */
[----:B------:R-:W-:Y:S01]  /*7ee0*/  PRMT R244, R5, 0x5410, R244 ;  /* 0x0000541005f47816 */ /* 0x000fe200000000f4 */
[--C-:B------:R-:W-:Y:S01]  /*7ef0*/  HSET2.LE.AND R241, R241, R239.reuse, PT ;  /* 0x000000eff1f17233 */ /* 0x100fe20003803000 */
[----:B------:R-:W3:Y:S01]  /*7f00*/  LDSM.16.MT88.4 R4, [R205+0x16800] ;  /* 0x01680000cd04783b */ /* 0x000ee20000004200 */
[----:B------:R-:W-:Y:S01]  /*7f10*/  FADD.FTZ R228, R228, R235 ;  /* 0x000000ebe4e47221 */ /* 0x000fe20000010000 */
[----:B------:R-:W-:Y:S01]  /*7f20*/  LOP3.LUT R15, R252, R15, RZ, 0xc0, !PT ;  /* 0x0000000ffc0f7212 */ /* 0x000fe200078ec0ff */
[----:B------:R-:W-:Y:S01]  /*7f30*/  HSET2.LE.AND R244, R244, R239, PT ;  /* 0x000000eff4f47233 */ /* 0x000fe20003803000 */
[----:B------:R-:W4:Y:S01]  /*7f40*/  MUFU.EX2 R233, R233 ;  /* 0x000000e900e97308 */ /* 0x000f220000000800 */
[----:B------:R-:W-:Y:S01]  /*7f50*/  LOP3.LUT R12, R241, R12, RZ, 0xc0, !PT ;  /* 0x0000000cf10c7212 */ /* 0x000fe200078ec0ff */
[----:B------:R-:W-:-:S02]  /*7f60*/  FADD.FTZ R219, R219, R234 ;  /* 0x000000eadbdb7221 */ /* 0x000fc40000010000 */
[----:B------:R-:W-:Y:S02]  /*7f70*/  FADD.FTZ R227, R227, R228 ;  /* 0x000000e4e3e37221 */ /* 0x000fe40000010000 */
[----:B------:R-:W-:Y:S02]  /*7f80*/  FADD.FTZ R230, R230, R219 ;  /* 0x000000dbe6e67221 */ /* 0x000fe40000010000 */
[----:B------:R-:W-:Y:S02]  /*7f90*/  FADD.FTZ R227, R232, R227 ;  /* 0x000000e3e8e37221 */ /* 0x000fe40000010000 */
[----:B------:R-:W-:Y:S02]  /*7fa0*/  FADD.FTZ R229, R229, R230 ;  /* 0x000000e6e5e57221 */ /* 0x000fe40000010000 */
[----:B------:R-:W-:Y:S02]  /*7fb0*/  FADD.FTZ R220, R220, R227 ;  /* 0x000000e3dcdc7221 */ /* 0x000fe40000010000 */
[----:B------:R-:W-:Y:S01]  /*7fc0*/  FADD.FTZ R186, R186, R229 ;  /* 0x000000e5baba7221 */ /* 0x000fe20000010000 */
[----:B----4-:R-:W-:Y:S01]  /*7fd0*/  F2FP.PACK_AB R237, R238, R233 ;  /* 0x000000e9eeed723e */ /* 0x010fe200000000ff */
[----:B------:R-:W-:Y:S01]  /*7fe0*/  FADD.FTZ R217, R217, R220 ;  /* 0x000000dcd9d97221 */ /* 0x000fe20000010000 */
[----:B-1----:R-:W-:Y:S02]  /*7ff0*/  HMMA.16816.F32 R116, R128, R120, RZ ;  /* 0x000000788074723c */ /* 0x002fe400000018ff */
[----:B------:R-:W-:Y:S01]  /*8000*/  PRMT R236, R237, 0x7632, R236 ;  /* 0x00007632edec7816 */ /* 0x000fe200000000ec */
[----:B------:R-:W-:Y:S01]  /*8010*/  FADD.FTZ R185, R185, R186 ;  /* 0x000000bab9b97221 */ /* 0x000fe20000010000 */
[----:B------:R-:W-:Y:S01]  /*8020*/  @!P4 HADD2 R22, -R237.H0_H0, -RZ.H0_H0 ;  /* 0xa00000ffed16c230 */ /* 0x000fe20000000900 */
[----:B------:R-:W-:-:S02]  /*8030*/  FADD.FTZ R218, R218, R217 ;  /* 0x000000d9dada7221 */ /* 0x000fc40000010000 */
[----:B------:R-:W-:Y:S01]  /*8040*/  FADD.FTZ R184, R184, R185 ;  /* 0x000000b9b8b87221 */ /* 0x000fe20000010000 */
[----:B------:R-:W-:Y:S01]  /*8050*/  @!P3 HADD2 R21, -R236.H0_H0, -RZ.H0_H0 ;  /* 0xa00000ffec15b230 */ /* 0x000fe20000000900 */
[----:B------:R-:W-:Y:S01]  /*8060*/  HMMA.16816.F32 R120, R128, R122, RZ ;  /* 0x0000007a8078723c */ /* 0x000fe200000018ff */
[----:B------:R-:W-:Y:S02]  /*8070*/  FADD.FTZ R215, R215, R218 ;  /* 0x000000dad7d77221 */ /* 0x000fe40000010000 */
[----:B------:R-:W-:Y:S02]  /*8080*/  FADD.FTZ R183, R183, R184 ;  /* 0x000000b8b7b77221 */ /* 0x000fe40000010000 */
[----:B------:R-:W-:Y:S02]  /*8090*/  FADD.FTZ R216, R216, R215 ;  /* 0x000000d7d8d87221 */ /* 0x000fe40000010000 */
[----:B------:R-:W-:Y:S02]  /*80a0*/  FADD.FTZ R182, R182, R183 ;  /* 0x000000b7b6b67221 */ /* 0x000fe40000010000 */
[----:B------:R-:W-:-:S02]  /*80b0*/  FADD.FTZ R216, R187, R216 ;  /* 0x000000d8bbd87221 */ /* 0x000fc40000010000 */
[----:B------:R-:W-:Y:S02]  /*80c0*/  FADD.FTZ R182, R181, R182 ;  /* 0x000000b6b5b67221 */ /* 0x000fe40000010000 */
[----:B------:R-:W-:Y:S02]  /*80d0*/  FADD.FTZ R233, R233, R216 ;  /* 0x000000d8e9e97221 */ /* 0x000fe40000010000 */
[C---:B---3--:R-:W-:Y:S09]  /*80e0*/  HMMA.16816.F32 R116, R8.reuse, R4, R116 ;  /* 0x000000040874723c */ /* 0x048ff20000001874 */
[----:B------:R-:W-:Y:S01]  /*80f0*/  HMMA.16816.F32 R120, R8, R6, R120 ;  /* 0x000000060878723c */ /* 0x000fe20000001878 */
[----:B------:R-:W1:Y:S07]  /*8100*/  LDSM.16.MT88.4 R4, [R204+0x16000] ;  /* 0x01600000cc04783b */ /* 0x000e6e0000004200 */
[C---:B-1----:R-:W-:Y:S07]  /*8110*/  HMMA.16816.F32 R124, R128.reuse, R4, RZ ;  /* 0x00000004807c723c */ /* 0x042fee00000018ff */
[--C-:B------:R-:W-:Y:S01]  /*8120*/  HSET2.LE.AND R5, R242, R239.reuse, PT ;  /* 0x000000eff2057233 */ /* 0x100fe20003803000 */
[----:B------:R-:W-:Y:S01]  /*8130*/  HMMA.16816.F32 R128, R128, R6, RZ ;  /* 0x000000068080723c */ /* 0x000fe200000018ff */
[----:B------:R-:W1:Y:S01]  /*8140*/  MUFU.EX2 R242, R243 ;  /* 0x000000f300f27308 */ /* 0x000e620000000800 */
[----:B------:R-:W-:-:S02]  /*8150*/  HSET2.LE.AND R4, R19, R239, PT ;  /* 0x000000ef13047233 */ /* 0x000fc40003803000 */
[--C-:B------:R-:W-:Y:S01]  /*8160*/  HSET2.LE.AND R19, R246, R239.reuse, PT ;  /* 0x000000eff6137233 */ /* 0x100fe20003803000 */
[----:B------:R-:W-:Y:S02]  /*8170*/  LOP3.LUT R14, R5, R14, RZ, 0xc0, !PT ;  /* 0x0000000e050e7212 */ /* 0x000fe400078ec0ff */
[--C-:B------:R-:W-:Y:S01]  /*8180*/  HSET2.LE.AND R6, R240, R239.reuse, PT ;  /* 0x000000eff0067233 */ /* 0x100fe20003803000 */
[----:B------:R-:W-:Y:S01]  /*8190*/  LOP3.LUT R13, R4, R13, RZ, 0xc0, !PT ;  /* 0x0000000d040d7212 */ /* 0x000fe200078ec0ff */
[----:B------:R-:W-:Y:S01]  /*81a0*/  HSET2.LE.AND R7, R18, R239, PT ;  /* 0x000000ef12077233 */ /* 0x000fe20003803000 */
[----:B------:R-:W-:Y:S02]  /*81b0*/  LOP3.LUT R4, R19, R16, RZ, 0xc0, !PT ;  /* 0x0000001013047212 */ /* 0x000fe400078ec0ff */
[----:B------:R-:W-:Y:S02]  /*81c0*/  LOP3.LUT R5, R244, R17, RZ, 0xc0, !PT ;  /* 0x00000011f4057212 */ /* 0x000fe400078ec0ff */
[----:B------:R-:W-:-:S02]  /*81d0*/  PRMT R17, R237, 0x5410, R236 ;  /* 0x00005410ed117816 */ /* 0x000fc400000000ec */
[----:B------:R-:W-:Y:S02]  /*81e0*/  @!P4 PRMT R237, R22, 0x5410, RZ ;  /* 0x0000541016edc816 */ /* 0x000fe400000000ff */
[----:B-1----:R-:W-:Y:S01]  /*81f0*/  F2FP.PACK_AB R240, R242, R231 ;  /* 0x000000e7f2f0723e */ /* 0x002fe200000000ff */
[----:B------:R-:W-:Y:S01]  /*8200*/  FADD.FTZ R231, R231, R182 ;  /* 0x000000b6e7e77221 */ /* 0x000fe20000010000 */
[----:B------:R-:W-:Y:S02]  /*8210*/  LOP3.LUT R6, R6, R17, RZ, 0xc0, !PT ;  /* 0x0000001106067212 */ /* 0x000fe400078ec0ff */
[C---:B------:R-:W-:Y:S01]  /*8220*/  PRMT R239, R240.reuse, 0x7632, R239 ;  /* 0x00007632f0ef7816 */ /* 0x040fe200000000ef */
[----:B------:R-:W-:Y:S01]  /*8230*/  @!P2 HADD2 R20, -R240.H0_H0, -RZ.H0_H0 ;  /* 0xa00000fff014a230 */ /* 0x000fe20000000900 */
[----:B------:R-:W-:Y:S02]  /*8240*/  @!P3 PRMT R236, R21, 0x5410, RZ ;  /* 0x0000541015ecb816 */ /* 0x000fe400000000ff */
[----:B------:R-:W-:Y:S01]  /*8250*/  PRMT R16, R240, 0x5410, R239 ;  /* 0x00005410f0107816 */ /* 0x000fe200000000ef */
[----:B------:R-:W-:Y:S01]  /*8260*/  @!P1 HADD2 R3, -R239.H0_H0, -RZ.H0_H0 ;  /* 0xa00000ffef039230 */ /* 0x000fe20000000900 */
[----:B------:R-:W-:-:S02]  /*8270*/  @!P2 PRMT R240, R20, 0x5410, RZ ;  /* 0x0000541014f0a816 */ /* 0x000fc400000000ff */
[----:B------:R-:W-:Y:S02]  /*8280*/  LOP3.LUT R7, R7, R16, RZ, 0xc0, !PT ;  /* 0x0000001007077212 */ /* 0x000fe400078ec0ff */
[----:B------:R-:W1:Y:S01]  /*8290*/  LDSM.16.MT88.4 R16, [R204+0x16800] ;  /* 0x01680000cc10783b */ /* 0x000e620000004200 */
[----:B------:R-:W-:Y:S01]  /*82a0*/  @!P1 PRMT R239, R3, 0x5410, RZ ;  /* 0x0000541003ef9816 */ /* 0x000fe200000000ff */
[----:B------:R-:W-:-:S05]  /*82b0*/  FADD.FTZ R3, R238, R233 ;  /* 0x000000e9ee037221 */ /* 0x000fca0000010000 */
[----:B------:R-:W-:Y:S01]  /*82c0*/  STL [R1+0x38], R3 ;  /* 0x0000380301007387 */ /* 0x000fe20000100800 */
[C---:B-1----:R-:W-:Y:S08]  /*82d0*/  HMMA.16816.F32 R124, R8.reuse, R16, R124 ;  /* 0x00000010087c723c */ /* 0x042ff0000000187c */
[----:B------:R-:W-:Y:S01]  /*82e0*/  HMMA.16816.F32 R128, R8, R18, R128 ;  /* 0x000000120880723c */ /* 0x000fe20000001880 */
[----:B------:R-:W1:Y:S04]  /*82f0*/  LDSM.16.MT88.4 R8, [R208+0x11000] ;  /* 0x01100000d008783b */ /* 0x000e680000004200 */
[----:B------:R-:W3:Y:S03]  /*8300*/  LDSM.16.MT88.4 R16, [R206+0x11000] ;  /* 0x01100000ce10783b */ /* 0x000ee60000004200 */
[C---:B-1----:R-:W-:Y:S08]  /*8310*/  HMMA.16816.F32 R132, R12.reuse, R8, R132 ;  /* 0x000000080c84723c */ /* 0x042ff00000001884 */
[C---:B------:R-:W-:Y:S01]  /*8320*/  HMMA.16816.F32 R136, R12.reuse, R10, R136 ;  /* 0x0000000a0c88723c */ /* 0x040fe20000001888 */
[----:B------:R-:W1:Y:S07]  /*8330*/  LDSM.16.MT88.4 R8, [R205+0x11000] ;  /* 0x01100000cd08783b */ /* 0x000e6e0000004200 */
        /* <DEDUP_REMOVED lines=43> */
[----:B------:R-:W-:Y:S01]  /*85f0*/  HMMA.16816.F32 R128, R12, R18, R128 ;  /* 0x000000120c80723c */ /* 0x000fe20000001880 */
[----:B------:R-:W3:Y:S04]  /*8600*/  LDSM.16.MT88.4 R12, [R205+0x11800] ;  /* 0x01180000cd0c783b */ /* 0x000ee80000004200 */
[----:B------:R-:W4:Y:S03]  /*8610*/  LDSM.16.MT88.4 R16, [R206+0x11800] ;  /* 0x01180000ce10783b */ /* 0x000f260000004200 */
        /* <DEDUP_REMOVED lines=40> */
[C---:B------:R-:W-:Y:S08]  /*88a0*/  HMMA.16816.F32 R120, R4.reuse, R14, R120 ;  /* 0x0000000e0478723c */ /* 0x040ff00000001878 */
[C---:B----4-:R-:W-:Y:S08]  /*88b0*/  HMMA.16816.F32 R108, R4.reuse, R16, R108 ;  /* 0x00000010046c723c */ /* 0x050ff0000000186c */
        /* <DEDUP_REMOVED lines=42> */
[----:B------:R-:W3:Y:S01]  /*8b60*/  LDL.64 R244, [R1+0x18] ;  /* 0x0000180001f47983 */ /* 0x000ee20000100a00 */
[----:B------:R-:W-:Y:S01]  /*8b70*/  USHF.R.S32.HI UR9, URZ, 0x1f, UR8 ;  /* 0x0000001f3f097899 */ /* 0x000fe20008011408 */
[----:B--2---:R-:W-:Y:S01]  /*8b80*/  IMAD.U32 R4, RZ, RZ, UR8 ;  /* 0x00000008ff047e24 */ /* 0x004fe2000f8e00ff */
[----:B------:R-:W-:Y:S01]  /*8b90*/  ULDC.64 UR18, c[0x0][0x1b0] ;  /* 0x00006c0000127ab9 */ /* 0x000fe20000000a00 */
[----:B------:R-:W1:Y:S01]  /*8ba0*/  S2R R3, SR_TID.X ;  /* 0x0000000000037919 */ /* 0x000e620000002100 */
[----:B------:R-:W-:Y:S01]  /*8bb0*/  ULDC.64 UR6, c[0x0][0x1b8] ;  /* 0x00006e0000067ab9 */ /* 0x000fe20000000a00 */
[----:B------:R-:W-:Y:S01]  /*8bc0*/  IMAD.U32 R5, RZ, RZ, UR15 ;  /* 0x0000000fff057e24 */ /* 0x000fe2000f8e00ff */
[----:B------:R-:W-:Y:S01]  /*8bd0*/  UIMAD UR18, UR9, UR18, URZ ;  /* 0x00000012091272a4 */ /* 0x000fe2000f8e023f */
[----:B------:R-:W-:Y:S01]  /*8be0*/  IMAD.WIDE.U32 R12, R25, -0x326172a9, RZ ;  /* 0xcd9e8d57190c7825 */ /* 0x000fe200078e00ff */
[----:B------:R-:W-:Y:S01]  /*8bf0*/  UIMAD UR6, UR9, UR6, URZ ;  /* 0x00000006090672a4 */ /* 0x000fe2000f8e023f */
[----:B------:R-:W2:Y:S01]  /*8c00*/  LDC.U8 R252, c[0x0][0x2d8] ;  /* 0x0000b600fffc7b82 */ /* 0x000ea20000000000 */
[----:B------:R-:W-:Y:S01]  /*8c10*/  UIMAD UR19, UR8, UR19, UR18 ;  /* 0x00000013081372a4 */ /* 0x000fe2000f8e0212 */
[----:B------:R-:W-:Y:S01]  /*8c20*/  IMAD.WIDE.U32 R14, R23, -0x2daee0ad, RZ ;  /* 0xd2511f53170e7825 */ /* 0x000fe200078e00ff */
[----:B------:R-:W-:Y:S01]  /*8c30*/  UIMAD UR17, UR8, UR7, UR6 ;  /* 0x00000007081172a4 */ /* 0x000fe2000f8e0206 */
[----:B------:R-:W-:Y:S01]  /*8c40*/  LOP3.LUT R24, R13, R24, RZ, 0x3c, !PT ;  /* 0x000000180d187212 */ /* 0x000fe200078e3cff */
[----:B------:R-:W-:Y:S01]  /*8c50*/  UIADD3 UR9, UR15, 0x3f, URZ ;  /* 0x0000003f0f097890 */ /* 0x000fe2000fffe03f */
[----:B------:R-:W-:Y:S01]  /*8c60*/  IMAD.MOV.U32 R165, RZ, RZ, R0 ;  /* 0x000000ffffa57224 */ /* 0x000fe200078e0000 */
[----:B------:R-:W-:Y:S01]  /*8c70*/  ISETP.GE.AND P3, PT, R251, c[0x0][0x220], PT ;  /* 0x00008800fb007a0c */ /* 0x000fe20003f66270 */
[----:B------:R-:W-:-:S02]  /*8c80*/  ULDC.64 UR6, c[0x0][0x1a0] ;  /* 0x0000680000067ab9 */ /* 0x000fc40000000a00 */
[----:B------:R-:W-:Y:S01]  /*8c90*/  USHF.L.U64.HI UR15, UR6, 0x4, UR7 ;  /* 0x00000004060f7899 */ /* 0x000fe20008010207 */
[----:B-1----:R-:W-:-:S05]  /*8ca0*/  LOP3.LUT R3, R3, 0x3, RZ, 0xc0, !PT ;  /* 0x0000000303037812 */ /* 0x002fca00078ec0ff */
[----:B------:R-:W-:Y:S01]  /*8cb0*/  IMAD R28, R3, -0x2, R28 ;  /* 0xfffffffe031c7824 */ /* 0x000fe200078e021c */
[----:B--2---:R-:W-:Y:S01]  /*8cc0*/  PRMT R0, R252, 0x7054, R252 ;  /* 0x00007054fc007816 */ /* 0x004fe200000000fc */
[----:B------:R-:W-:Y:S01]  /*8cd0*/  IMAD.U32 R3, RZ, RZ, UR8 ;  /* 0x00000008ff037e24 */ /* 0x000fe2000f8e00ff */
[----:B------:R-:W-:-:S04]  /*8ce0*/  USHF.R.S32.HI UR8, URZ, 0x1f, UR9 ;  /* 0x0000001f3f087899 */ /* 0x000fc80008011409 */
[----:B------:R-:W-:-:S04]  /*8cf0*/  ULEA.HI UR8, UR8, UR9, URZ, 0x6 ;  /* 0x0000000908087291 */ /* 0x000fc8000f8f303f */
[----:B------:R-:W-:Y:S01]  /*8d00*/  USHF.R.S32.HI UR8, URZ, 0x6, UR8 ;  /* 0x000000063f087899 */ /* 0x000fe20008011408 */
[--C-:B---3--:R-:W-:Y:S01]  /*8d10*/  SHF.R.S32.HI R11, RZ, 0x1f, R244.reuse ;  /* 0x0000001fff0b7819 */ /* 0x108fe200000114f4 */
[----:B------:R-:W-:Y:S01]  /*8d20*/  IMAD.MOV.U32 R10, RZ, RZ, R244 ;  /* 0x000000ffff0a7224 */ /* 0x000fe200078e00f4 */
[----:B------:R-:W-:-:S03]  /*8d30*/  ISETP.GE.AND P4, PT, R244, c[0x0][0x220], PT ;  /* 0x00008800f4007a0c */ /* 0x000fc60003f86270 */
[----:B------:R-:W-:-:S04]  /*8d40*/  IMAD.WIDE.U32 R6, R4, c[0x0][0x1b0], R10 ;  /* 0x00006c0004067a25 */ /* 0x000fc800078e000a */
[----:B------:R-:W-:Y:S01]  /*8d50*/  IMAD.WIDE.U32 R10, R3, c[0x0][0x1b8], R10 ;  /* 0x00006e00030a7a25 */ /* 0x000fe200078e000a */
[----:B------:R-:W-:Y:S02]  /*8d60*/  IADD3 R3, R5, -UR16, R28 ;  /* 0x8000001005037c10 */ /* 0x000fe4000fffe01c */
[----:B------:R-:W-:Y:S01]  /*8d70*/  IADD3 R6, P1, R6, UR12, RZ ;  /* 0x0000000c06067c10 */ /* 0x000fe2000ff3e0ff */
[----:B------:R-:W-:Y:S01]  /*8d80*/  IMAD.U32 R5, RZ, RZ, UR19 ;  /* 0x00000013ff057e24 */ /* 0x000fe2000f8e00ff */
[----:B------:R-:W-:Y:S01]  /*8d90*/  IADD3 R4, P0, R10, UR26, RZ ;  /* 0x0000001a0a047c10 */ /* 0x000fe2000ff1e0ff */
[----:B------:R1:W-:Y:S01]  /*8da0*/  STL [R1+0x30], R3 ;  /* 0x0000300301007387 */ /* 0x0003e20000100800 */
[----:B------:R-:W-:Y:S01]  /*8db0*/  LEA R10, P2, R6, c[0x0][0x168], 0x1 ;  /* 0x00005a00060a7a11 */ /* 0x000fe200078408ff */
[----:B------:R-:W-:Y:S01]  /*8dc0*/  UIADD3 UR12, UR8, -0x2, URZ ;  /* 0xfffffffe080c7890 */ /* 0x000fe2000fffe03f */
[----:B------:R-:W-:Y:S01]  /*8dd0*/  IADD3.X R5, R5, UR10, R7, P1, !PT ;  /* 0x0000000a05057c10 */ /* 0x000fe20008ffe407 */
[----:B------:R-:W-:Y:S01]  /*8de0*/  USHF.L.U32 UR10, UR6, 0x4, URZ ;  /* 0x00000004060a7899 */ /* 0x000fe2000800063f */
[----:B------:R-:W-:Y:S01]  /*8df0*/  LEA R7, P1, R4, c[0x0][0x170], 0x1 ;  /* 0x00005c0004077a11 */ /* 0x000fe200078208ff */
[----:B------:R2:W-:Y:S01]  /*8e00*/  STL [R1+0x2c], R10 ;  /* 0x00002c0a01007387 */ /* 0x0005e20000100800 */
[----:B------:R-:W-:Y:S01]  /*8e10*/  LEA.HI.X R6, R6, c[0x0][0x16c], R5, 0x1, P2 ;  /* 0x00005b0006067a11 */ /* 0x000fe200010f0c05 */
[----:B------:R-:W-:Y:S01]  /*8e20*/  UMOV UR19, URZ ;  /* 0x0000003f00137c82 */ /* 0x000fe20008000000 */
[----:B------:R-:W-:Y:S01]  /*8e30*/  ISETP.GE.AND P2, PT, R250, c[0x0][0x220], PT ;  /* 0x00008800fa007a0c */ /* 0x000fe20003f46270 */
[----:B------:R-:W-:Y:S04]  /*8e40*/  STL [R1+0x24], R7 ;  /* 0x0000240701007387 */ /* 0x000fe80000100800 */
[----:B------:R3:W-:Y:S01]  /*8e50*/  STL [R1+0x28], R6 ;  /* 0x0000280601007387 */ /* 0x0007e20000100800 */
[----:B-1----:R-:W-:Y:S01]  /*8e60*/  IMAD.U32 R3, RZ, RZ, UR17 ;  /* 0x00000011ff037e24 */ /* 0x002fe2000f8e00ff */
[----:B------:R-:W-:-:S04]  /*8e70*/  UIADD3 UR17, UR8, -0x3, URZ ;  /* 0xfffffffd08117890 */ /* 0x000fc8000fffe03f */
[----:B------:R-:W-:Y:S02]  /*8e80*/  IADD3.X R3, R3, UR24, R11, P0, !PT ;  /* 0x0000001803037c10 */ /* 0x000fe400087fe40b */
[----:B------:R-:W-:Y:S02]  /*8e90*/  IADD3 R164, P0, R8, -0x80, RZ ;  /* 0xffffff8008a47810 */ /* 0x000fe40007f1e0ff */
[----:B------:R-:W-:Y:S01]  /*8ea0*/  LEA.HI.X R5, R4, c[0x0][0x174], R3, 0x1, P1 ;  /* 0x00005d0004057a11 */ /* 0x000fe200008f0c03 */
[----:B-----5:R-:W-:Y:S01]  /*8eb0*/  IMAD.MOV.U32 R4, RZ, RZ, R26 ;  /* 0x000000ffff047224 */ /* 0x020fe200078e001a */
[----:B------:R-:W-:Y:S01]  /*8ec0*/  IADD3.X R167, R9, -0x1, RZ, P0, !PT ;  /* 0xffffffff09a77810 */ /* 0x000fe200007fe4ff */
[----:B------:R-:W-:Y:S01]  /*8ed0*/  IMAD.MOV.U32 R3, RZ, RZ, R2 ;  /* 0x000000ffff037224 */ /* 0x000fe200078e0002 */
[C---:B--2---:R-:W-:Y:S01]  /*8ee0*/  IADD3 R10, P6, R26.reuse, 0x10, RZ ;  /* 0x000000101a0a7810 */ /* 0x044fe20007fde0ff */
[----:B------:R1:W-:Y:S01]  /*8ef0*/  STL [R1+0x20], R5 ;  /* 0x0000200501007387 */ /* 0x0003e20000100800 */
[----:B---3--:R-:W-:-:S02]  /*8f00*/  IADD3 R6, P0, R26, 0x30, RZ ;  /* 0x000000301a067810 */ /* 0x008fc40007f1e0ff */
[----:B------:R-:W-:Y:S01]  /*8f10*/  IADD3 R8, P5, R26, 0x20, RZ ;  /* 0x000000201a087810 */ /* 0x000fe20007fbe0ff */
[----:B------:R-:W-:Y:S01]  /*8f20*/  STL.64 [R1+0x48], R12 ;  /* 0x0000480c01007387 */ /* 0x000fe20000100a00 */
[----:B------:R-:W-:-:S03]  /*8f30*/  ISETP.GE.AND P1, PT, R249, c[0x0][0x220], PT ;  /* 0x00008800f9007a0c */ /* 0x000fc60003f26270 */
[----:B------:R-:W-:Y:S01]  /*8f40*/  STL.64 [R1+0x50], R14 ;  /* 0x0000500e01007387 */ /* 0x000fe20000100a00 */
[----:B-1----:R-:W-:-:S05]  /*8f50*/  SHF.R.S32.HI R5, RZ, 0x1f, R26 ;  /* 0x0000001fff057819 */ /* 0x002fca000001141a */
        /* <DEDUP_REMOVED lines=10> */
.L_x_885:
        /* <DEDUP_REMOVED lines=110> */
.L_x_883:
        /* <DEDUP_REMOVED lines=185> */
[----:B------:R-:W-:Y:S02]  /*a270*/  IMAD.MOV.U32 R187, RZ, RZ, R37 ;  /* 0x000000ffffbb7224 */ /* 0x000fe400078e0025 */
[----:B------:R4:W5:Y:S01]  /*a280*/  LDL.LU.64 R36, [R1+0x80] ;  /* 0x0000800001247983 */ /* 0x0009620000300a00 */
        /* <DEDUP_REMOVED lines=194> */
[----:B------:R-:W-:Y:S01]  /*aeb0*/  IMAD.MOV.U32 R173, RZ, RZ, R179 ;  /* 0x000000ffffad7224 */ /* 0x000fe200078e00b3 */
[----:B------:R-:W-:Y:S01]  /*aec0*/  MOV R172, R178 ;  /* 0x000000b200ac7202 */ /* 0x000fe20000000f00 */
[----:B------:R-:W-:Y:S03]  /*aed0*/  HMMA.16816.F32 R32, R168, R174, R32 ;  /* 0x000000aea820723c */ /* 0x000fe60000001820 */
[C---:B------:R-:W-:Y:S04]  /*aee0*/  LEA R178, P5, R0.reuse, R182, 0x6 ;  /* 0x000000b600b27211 */ /* 0x040fe800078a30ff */
[----:B------:R-:W-:Y:S01]  /*aef0*/  IMAD.MOV.U32 R174, RZ, RZ, R186 ;  /* 0x000000ffffae7224 */ /* 0x000fe200078e00ba */
[----:B------:R-:W-:Y:S01]  /*af00*/  LEA.HI.X.SX32 R179, R0, R183, 0x6, P5 ;  /* 0x000000b700b37211 */ /* 0x000fe200028f36ff */
[----:B------:R-:W-:Y:S03]  /*af10*/  IMAD.WIDE.U32 R182, R178, c[0x0][0x198], RZ ;  /* 0x00006600b2b67a25 */ /* 0x000fe600078e00ff */
[C---:B------:R-:W-:Y:S01]  /*af20*/  LEA R186, P0, R0.reuse, R176, 0x6 ;  /* 0x000000b000ba7211 */ /* 0x040fe200078030ff */
[----:B------:R-:W-:Y:S01]  /*af30*/  IMAD R166, R179, c[0x0][0x198], RZ ;  /* 0x00006600b3a67a24 */ /* 0x000fe200078e02ff */
[----:B------:R-:W-:Y:S02]  /*af40*/  MOV R175, R187 ;  /* 0x000000bb00af7202 */ /* 0x000fe40000000f00 */
[----:B------:R-:W-:Y:S01]  /*af50*/  LEA.HI.X.SX32 R187, R0, R177, 0x6, P0 ;  /* 0x000000b100bb7211 */ /* 0x000fe200000f36ff */
[----:B------:R-:W-:Y:S01]  /*af60*/  IMAD R166, R178, c[0x0][0x19c], R166 ;  /* 0x00006700b2a67a24 */ /* 0x000fe200078e02a6 */
[----:B--2---:R-:W-:Y:S01]  /*af70*/  LEA R176, P0, R182, R181, 0x1 ;  /* 0x000000b5b6b07211 */ /* 0x004fe200078008ff */
[----:B------:R-:W-:Y:S04]  /*af80*/  IMAD.WIDE.U32 R178, R186, c[0x0][0x198], RZ ;  /* 0x00006600bab27a25 */ /* 0x000fe800078e00ff */
[----:B------:R-:W-:Y:S02]  /*af90*/  IMAD.IADD R166, R183, 0x1, R166 ;  /* 0x00000001b7a67824 */ /* 0x000fe400078e02a6 */
[----:B------:R-:W-:Y:S03]  /*afa0*/  IMAD R2, R187, c[0x0][0x198], RZ ;  /* 0x00006600bb027a24 */ /* 0x000fe600078e02ff */
[----:B---3--:R-:W-:Y:S01]  /*afb0*/  LEA.HI.X R177, R182, R185, R166, 0x1, P0 ;  /* 0x000000b9b6b17211 */ /* 0x008fe200000f0ca6 */
[----:B------:R-:W-:Y:S01]  /*afc0*/  IMAD R2, R186, c[0x0][0x19c], R2 ;  /* 0x00006700ba027a24 */ /* 0x000fe200078e0202 */
[----:B------:R-:W-:Y:S02]  /*afd0*/  LEA R182, P0, R0, R174, 0x6 ;  /* 0x000000ae00b67211 */ /* 0x000fe400078030ff */
[----:B------:R-:W-:Y:S01]  /*afe0*/  LEA R186, P5, R178, R181, 0x1 ;  /* 0x000000b5b2ba7211 */ /* 0x000fe200078a08ff */
[----:B------:R-:W-:Y:S01]  /*aff0*/  IMAD.IADD R2, R179, 0x1, R2 ;  /* 0x00000001b3027824 */ /* 0x000fe200078e0202 */
[----:B------:R-:W-:Y:S04]  /*b000*/  LEA.HI.X.SX32 R183, R0, R175, 0x6, P0 ;  /* 0x000000af00b77211 */ /* 0x000fe800000f36ff */
[----:B------:R-:W-:Y:S01]  /*b010*/  LEA.HI.X R187, R178, R185, R2, 0x1, P5 ;  /* 0x000000b9b2bb7211 */ /* 0x000fe200028f0c02 */
[----:B------:R-:W-:Y:S04]  /*b020*/  IMAD R2, R183, c[0x0][0x198], RZ ;  /* 0x00006600b7027a24 */ /* 0x000fe800078e02ff */
[C---:B------:R-:W-:Y:S02]  /*b030*/  IMAD R2, R182.reuse, c[0x0][0x19c], R2 ;  /* 0x00006700b6027a24 */ /* 0x040fe400078e0202 */
[----:B------:R-:W-:Y:S04]  /*b040*/  IMAD.WIDE.U32 R182, R182, c[0x0][0x198], RZ ;  /* 0x00006600b6b67a25 */ /* 0x000fe800078e00ff */
[----:B------:R-:W-:Y:S01]  /*b050*/  IMAD.IADD R2, R183, 0x1, R2 ;  /* 0x00000001b7027824 */ /* 0x000fe200078e0202 */
[C---:B------:R-:W-:Y:S04]  /*b060*/  LEA R178, P0, R182.reuse, R181, 0x1 ;  /* 0x000000b5b6b27211 */ /* 0x040fe800078008ff */
        /* <DEDUP_REMOVED lines=11> */
[----:B------:R-:W-:-:S13]  /*b120*/  PLOP3.LUT P0, PT, PT, PT, UP0, 0x80, 0x0 ;  /* 0x000000000000781c */ /* 0x000fda0003f0f008 */
[----:B----45:R-:W-:-:S05]  /*b130*/  @P0 BRA `(.L_x_885) ;  /* 0xffffdec000000947 */ /* 0x030fca000383ffff */
.L_x_884:
[----:B------:R-:W2:Y:S01]  /*b140*/  LDL R0, [R1+0x30] ;  /* 0x0000300001007983 */ /* 0x000ea20000100800 */
[----:B------:R-:W-:Y:S01]  /*b150*/  IMAD.U32 R164, RZ, RZ, UR18 ;  /* 0x00000012ffa47e24 */ /* 0x000fe2000f8e00ff */
[----:B------:R-:W-:Y:S02]  /*b160*/  UIADD3 UR9, UR23, -0x4498517b, URZ ;  /* 0xbb67ae8517097890 */ /* 0x000fe4000fffe03f */
[----:B------:R-:W3:Y:S01]  /*b170*/  LDL.LU R174, [R1+0x34] ;  /* 0x0000340001ae7983 */ /* 0x000ee20000300800 */
[----:B------:R-:W-:Y:S02]  /*b180*/  USHF.L.U32 UR35, UR18, 0x1, URZ ;  /* 0x0000000112237899 */ /* 0x000fe4000800063f */
[----:B------:R-:W-:Y:S01]  /*b190*/  UIADD3 UR8, UR22, -0x61c88647, URZ ;  /* 0x9e3779b916087890 */ /* 0x000fe2000fffe03f */
[----:B------:R4:W-:Y:S01]  /*b1a0*/  STL.64 [R1+0x80], R188 ;  /* 0x000080bc01007387 */ /* 0x0009e20000100a00 */
[----:B------:R-:W-:Y:S02]  /*b1b0*/  ULOP3.LUT UR24, UR35, UR23, URZ, 0x3c, !UPT ;  /* 0x0000001723187292 */ /* 0x000fe4000f8e3c3f */
[----:B------:R-:W-:Y:S02]  /*b1c0*/  UIADD3 UR34, UR22, 0x3c6ef372, URZ ;  /* 0x3c6ef37216227890 */ /* 0x000fe4000fffe03f */
[----:B------:R-:W-:Y:S01]  /*b1d0*/  UIADD3 UR33, UR23, 0x76cf5d0a, URZ ;  /* 0x76cf5d0a17217890 */ /* 0x000fe2000fffe03f */
[----:B-1----:R-:W2:Y:S01]  /*b1e0*/  LDL.64 R178, [R1+0x50] ;  /* 0x0000500001b27983 */ /* 0x002ea20000100a00 */
[----:B------:R-:W-:Y:S02]  /*b1f0*/  UIADD3 UR32, UR22, -0x255992d5, URZ ;  /* 0xdaa66d2b16207890 */ /* 0x000fe4000fffe03f */
[----:B------:R-:W-:Y:S02]  /*b200*/  UIADD3 UR31, UR23, 0x32370b8f, URZ ;  /* 0x32370b8f171f7890 */ /* 0x000fe4000fffe03f */
[----:B------:R-:W-:Y:S02]  /*b210*/  UIADD3 UR26, UR23, -0x126145ec, URZ ;  /* 0xed9eba14171a7890 */ /* 0x000fe4000fffe03f */
[----:B------:R-:W-:Y:S02]  /*b220*/  UIADD3 UR30, UR22, 0x78dde6e4, URZ ;  /* 0x78dde6e4161e7890 */ /* 0x000fe4000fffe03f */
[----:B------:R-:W-:Y:S02]  /*b230*/  UIADD3 UR35, UR35, 0x1, URZ ;  /* 0x0000000123237890 */ /* 0x000fe4000fffe03f */
[----:B------:R-:W-:Y:S02]  /*b240*/  UIADD3 UR19, UR19, 0x1, URZ ;  /* 0x0000000113137890 */ /* 0x000fe4000fffe03f */
[----:B------:R-:W-:Y:S01]  /*b250*/  ULOP3.LUT UR35, UR35, UR23, URZ, 0x3c, !UPT ;  /* 0x0000001723237292 */ /* 0x000fe2000f8e3c3f */
[----:B--2---:R-:W-:Y:S01]  /*b260*/  LOP3.LUT R180, R179, UR24, RZ, 0x3c, !PT ;  /* 0x00000018b3b47c12 */ /* 0x004fe2000f8e3cff */
[----:B------:R-:W-:Y:S01]  /*b270*/  IMAD R164, R164, -0x40, R0 ;  /* 0xffffffc0a4a47824 */ /* 0x000fe200078e0200 */
[----:B---3--:R-:W-:Y:S01]  /*b280*/  LOP3.LUT R174, R174, 0xfffffff7, RZ, 0xc0, !PT ;  /* 0xfffffff7aeae7812 */ /* 0x008fe200078ec0ff */
[----:B------:R-:W-:Y:S02]  /*b290*/  UIADD3 UR24, UR22, 0x1715609d, URZ ;  /* 0x1715609d16187890 */ /* 0x000fe4000fffe03f */
[----:B------:R-:W-:Y:S01]  /*b2a0*/  IMAD.WIDE.U32 R180, R180, -0x326172a9, RZ ;  /* 0xcd9e8d57b4b47825 */ /* 0x000fe200078e00ff */
[C---:B------:R-:W-:Y:S02]  /*b2b0*/  IADD3 R171, R164.reuse, 0x8, RZ ;  /* 0x00000008a4ab7810 */ /* 0x040fe40007ffe0ff */
[C---:B------:R-:W-:Y:S02]  /*b2c0*/  IADD3 R2, R164.reuse, -0x9, RZ ;  /* 0xfffffff7a4027810 */ /* 0x040fe40007ffe0ff */
[----:B------:R-:W-:Y:S02]  /*b2d0*/  ISETP.GE.AND P0, PT, R171, RZ, PT ;  /* 0x000000ffab00720c */ /* 0x000fe40003f06270 */
[C---:B------:R-:W-:Y:S02]  /*b2e0*/  IADD3 R167, R164.reuse, -0x8, RZ ;  /* 0xfffffff8a4a77810 */ /* 0x040fe40007ffe0ff */
[----:B------:R-:W-:Y:S02]  /*b2f0*/  IADD3 R166, R164, -0x1, RZ ;  /* 0xffffffffa4a67810 */ /* 0x000fe40007ffe0ff */
[----:B------:R-:W-:Y:S02]  /*b300*/  ISETP.GE.AND P5, PT, R167, RZ, PT ;  /* 0x000000ffa700720c */ /* 0x000fe40003fa6270 */
[----:B------:R-:W-:Y:S02]  /*b310*/  ISETP.GE.AND P6, PT, R166, RZ, PT ;  /* 0x000000ffa600720c */ /* 0x000fe40003fc6270 */
[C---:B------:R-:W-:Y:S02]  /*b320*/  IADD3 R169, R164.reuse, -0x10, RZ ;  /* 0xfffffff0a4a97810 */ /* 0x040fe40007ffe0ff */
[C---:B------:R-:W-:Y:S02]  /*b330*/  IADD3 R0, R164.reuse, -0x11, RZ ;  /* 0xffffffefa4007810 */ /* 0x040fe40007ffe0ff */
[----:B------:R-:W-:Y:S02]  /*b340*/  @!P0 IADD3 R171, -R164, -0x8, RZ ;  /* 0xfffffff8a4ab8810 */ /* 0x000fe40007ffe1ff */
[----:B------:R-:W-:Y:S02]  /*b350*/  ISETP.GE.AND P0, PT, R2, RZ, PT ;  /* 0x000000ff0200720c */ /* 0x000fe40003f06270 */
[C---:B------:R-:W-:Y:S02]  /*b360*/  IADD3 R168, R164.reuse, -0x19, RZ ;  /* 0xffffffe7a4a87810 */ /* 0x040fe40007ffe0ff */
[----:B------:R-:W1:Y:S01]  /*b370*/  I2F R171, R171 ;  /* 0x000000ab00ab7306 */ /* 0x000e620000201400 */
[C---:B------:R-:W-:Y:S02]  /*b380*/  @!P5 IADD3 R167, -R164.reuse, 0x8, RZ ;  /* 0x00000008a4a7d810 */ /* 0x040fe40007ffe1ff */
[----:B------:R-:W-:Y:S02]  /*b390*/  @!P6 IADD3 R166, -R164, 0x1, RZ ;  /* 0x00000001a4a6e810 */ /* 0x000fe40007ffe1ff */
[----:B------:R-:W-:Y:S02]  /*b3a0*/  ISETP.GE.AND P5, PT, R0, RZ, PT ;  /* 0x000000ff0000720c */ /* 0x000fe40003fa6270 */
[----:B------:R-:W-:Y:S02]  /*b3b0*/  ISETP.GE.AND P6, PT, R168, RZ, PT ;  /* 0x000000ffa800720c */ /* 0x000fe40003fc6270 */
[C---:B------:R-:W-:Y:S01]  /*b3c0*/  @!P0 IADD3 R2, -R164.reuse, 0x9, RZ ;  /* 0x00000009a4028810 */ /* 0x040fe20007ffe1ff */
[----:B------:R-:W2:Y:S01]  /*b3d0*/  I2F R167, R167 ;  /* 0x000000a700a77306 */ /* 0x000ea20000201400 */
[----:B------:R-:W-:Y:S02]  /*b3e0*/  ISETP.GE.AND P0, PT, R169, RZ, PT ;  /* 0x000000ffa900720c */ /* 0x000fe40003f06270 */
[----:B------:R-:W-:Y:S02]  /*b3f0*/  IABS R173, R164 ;  /* 0x000000a400ad7213 */ /* 0x000fe40000000000 */
[----:B------:R-:W-:Y:S02]  /*b400*/  IADD3 R170, R164, -0x29, RZ ;  /* 0xffffffd7a4aa7810 */ /* 0x000fe40007ffe0ff */
[----:B------:R-:W-:Y:S02]  /*b410*/  @P2 LOP3.LUT R174, R174, 0x8, RZ, 0xfc, !PT ;  /* 0x00000008aeae2812 */ /* 0x000fe400078efcff */
[C---:B------:R-:W-:Y:S01]  /*b420*/  @!P5 IADD3 R0, -R164.reuse, 0x11, RZ ;  /* 0x00000011a400d810 */ /* 0x040fe20007ffe1ff */
[----:B------:R-:W3:Y:S01]  /*b430*/  I2F R2, R2 ;  /* 0x0000000200027306 */ /* 0x000ee20000201400 */
[----:B------:R-:W-:Y:S02]  /*b440*/  @!P6 IADD3 R168, -R164, 0x19, RZ ;  /* 0x00000019a4a8e810 */ /* 0x000fe40007ffe1ff */
[----:B------:R-:W-:Y:S01]  /*b450*/  LOP3.LUT R174, R174, 0xfffffffb, RZ, 0xc0, !PT ;  /* 0xfffffffbaeae7812 */ /* 0x000fe200078ec0ff */
[----:B-1----:R-:W-:Y:S01]  /*b460*/  FFMA.FTZ R6, R171, -UR4, R6 ;  /* 0x80000004ab067c23 */ /* 0x002fe20008010006 */
[C---:B------:R-:W-:Y:S02]  /*b470*/  IADD3 R171, R164.reuse, -0x18, RZ ;  /* 0xffffffe8a4ab7810 */ /* 0x040fe40007ffe0ff */
[----:B------:R-:W-:Y:S02]  /*b480*/  @!P0 IADD3 R169, -R164, 0x10, RZ ;  /* 0x00000010a4a98810 */ /* 0x000fe40007ffe1ff */
[----:B------:R-:W-:Y:S01]  /*b490*/  ISETP.GE.AND P0, PT, R171, RZ, PT ;  /* 0x000000ffab00720c */ /* 0x000fe20003f06270 */
[----:B------:R-:W1:Y:S01]  /*b4a0*/  I2F R166, R166 ;  /* 0x000000a600a67306 */ /* 0x000e620000201400 */
[----:B------:R-:W-:Y:S01]  /*b4b0*/  @P1 LOP3.LUT R174, R174, 0x4, RZ, 0xfc, !PT ;  /* 0x00000004aeae1812 */ /* 0x000fe200078efcff */
[C---:B--2---:R-:W-:Y:S02]  /*b4c0*/  FFMA.FTZ R8, R167.reuse, -UR4, R8 ;  /* 0x80000004a7087c23 */ /* 0x044fe40008010008 */
[----:B------:R-:W-:Y:S01]  /*b4d0*/  FFMA.FTZ R14, R167, -UR4, R14 ;  /* 0x80000004a70e7c23 */ /* 0x000fe2000801000e */
[C---:B------:R-:W-:Y:S01]  /*b4e0*/  IADD3 R167, R164.reuse, -0x20, RZ ;  /* 0xffffffe0a4a77810 */ /* 0x040fe20007ffe0ff */
[----:B------:R-:W-:Y:S04]  /*b4f0*/  STL [R1+0x34], R174 ;  /* 0x000034ae01007387 */ /* 0x000fe80000100800 */
[----:B------:R-:W2:Y:S01]  /*b500*/  I2F R169, R169 ;  /* 0x000000a900a97306 */ /* 0x000ea20000201400 */
[----:B------:R-:W-:Y:S01]  /*b510*/  ISETP.GE.AND P5, PT, R167, RZ, PT ;  /* 0x000000ffa700720c */ /* 0x000fe20003fa6270 */
[----:B----4-:R-:W4:Y:S01]  /*b520*/  LDL.64 R188, [R1+0x48] ;  /* 0x0000480001bc7983 */ /* 0x010f220000100a00 */
[----:B------:R-:W-:Y:S01]  /*b530*/  @!P0 IADD3 R171, -R164, 0x18, RZ ;  /* 0x00000018a4ab8810 */ /* 0x000fe20007ffe1ff */
[C---:B---3--:R-:W-:Y:S02]  /*b540*/  FFMA.FTZ R9, R2.reuse, -UR4, R9 ;  /* 0x8000000402097c23 */ /* 0x048fe40008010009 */
[----:B------:R-:W-:Y:S01]  /*b550*/  FFMA.FTZ R15, R2, -UR4, R15 ;  /* 0x80000004020f7c23 */ /* 0x000fe2000801000f */
[----:B------:R-:W-:Y:S03]  /*b560*/  IADD3 R2, R164, -0x21, RZ ;  /* 0xffffffdfa4027810 */ /* 0x000fe60007ffe0ff */
[----:B------:R-:W3:Y:S01]  /*b570*/  I2F R0, R0 ;  /* 0x0000000000007306 */ /* 0x000ee20000201400 */
[----:B------:R-:W-:Y:S01]  /*b580*/  ISETP.GE.AND P0, PT, R2, RZ, PT ;  /* 0x000000ff0200720c */ /* 0x000fe20003f06270 */
[----:B-1----:R-:W-:Y:S02]  /*b590*/  FFMA.FTZ R5, R166, -UR4, R5 ;  /* 0x80000004a6057c23 */ /* 0x002fe40008010005 */
[----:B------:R-:W-:Y:S01]  /*b5a0*/  @!P5 IADD3 R167, -R164, 0x20, RZ ;  /* 0x00000020a4a7d810 */ /* 0x000fe20007ffe1ff */
[----:B------:R-:W-:Y:S01]  /*b5b0*/  FFMA.FTZ R11, R166, -UR4, R11 ;  /* 0x80000004a60b7c23 */ /* 0x000fe2000801000b */
[----:B------:R-:W-:Y:S02]  /*b5c0*/  IADD3 R166, R164, 0x7, RZ ;  /* 0x00000007a4a67810 */ /* 0x000fe40007ffe0ff */
[----:B------:R-:W-:Y:S02]  /*b5d0*/  ISETP.GE.AND P5, PT, R170, RZ, PT ;  /* 0x000000ffaa00720c */ /* 0x000fe40003fa6270 */
[----:B------:R-:W1:Y:S04]  /*b5e0*/  I2F R168, R168 ;  /* 0x000000a800a87306 */ /* 0x000e680000201400 */
[----:B------:R-:W-:Y:S01]  /*b5f0*/  @!P0 IADD3 R2, -R164, 0x21, RZ ;  /* 0x00000021a4028810 */ /* 0x000fe20007ffe1ff */
[C---:B--2---:R-:W-:Y:S01]  /*b600*/  FFMA.FTZ R12, R169.reuse, -UR4, R12 ;  /* 0x80000004a90c7c23 */ /* 0x044fe2000801000c */
[----:B------:R-:W-:Y:S01]  /*b610*/  ISETP.GE.AND P0, PT, R166, RZ, PT ;  /* 0x000000ffa600720c */ /* 0x000fe20003f06270 */
[----:B------:R-:W-:Y:S01]  /*b620*/  FFMA.FTZ R18, R169, -UR4, R18 ;  /* 0x80000004a9127c23 */ /* 0x000fe20008010012 */
[----:B------:R-:W-:Y:S02]  /*b630*/  IADD3 R169, R164, -0x28, RZ ;  /* 0xffffffd8a4a97810 */ /* 0x000fe40007ffe0ff */
[----:B------:R-:W2:Y:S02]  /*b640*/  I2F R171, R171 ;  /* 0x000000ab00ab7306 */ /* 0x000ea40000201400 */
[----:B------:R-:W-:Y:S01]  /*b650*/  ISETP.GE.AND P6, PT, R169, RZ, PT ;  /* 0x000000ffa900720c */ /* 0x000fe20003fc6270 */
[----:B---3--:R-:W-:Y:S01]  /*b660*/  FFMA.FTZ R13, R0, -UR4, R13 ;  /* 0x80000004000d7c23 */ /* 0x008fe2000801000d */
[----:B------:R-:W-:Y:S01]  /*b670*/  @!P5 IADD3 R170, -R164, 0x29, RZ ;  /* 0x00000029a4aad810 */ /* 0x000fe20007ffe1ff */
[----:B------:R-:W-:Y:S01]  /*b680*/  FFMA.FTZ R19, R0, -UR4, R19 ;  /* 0x8000000400137c23 */ /* 0x000fe20008010013 */
[C---:B------:R-:W-:Y:S03]  /*b690*/  IADD3 R0, R164.reuse, -0x30, RZ ;  /* 0xffffffd0a4007810 */ /* 0x040fe60007ffe0ff */
[----:B------:R-:W-:Y:S01]  /*b6a0*/  @!P0 IADD3 R166, -R164, -0x7, RZ ;  /* 0xfffffff9a4a68810 */ /* 0x000fe20007ffe1ff */
[----:B------:R-:W3:Y:S01]  /*b6b0*/  I2F R2, R2 ;  /* 0x0000000200027306 */ /* 0x000ee20000201400 */
[----:B------:R-:W-:Y:S01]  /*b6c0*/  ISETP.GE.AND P0, PT, R0, RZ, PT ;  /* 0x000000ff0000720c */ /* 0x000fe20003f06270 */
[----:B-1----:R-:W-:Y:S03]  /*b6d0*/  FFMA.FTZ R17, R168, -UR4, R17 ;  /* 0x80000004a8117c23 */ /* 0x002fe60008010011 */
[----:B------:R-:W-:Y:S01]  /*b6e0*/  @!P6 IADD3 R169, -R164, 0x28, RZ ;  /* 0x00000028a4a9e810 */ /* 0x000fe20007ffe1ff */
[----:B------:R-:W-:Y:S01]  /*b6f0*/  FFMA.FTZ R23, R168, -UR4, R23 ;  /* 0x80000004a8177c23 */ /* 0x000fe20008010017 */
[C---:B------:R-:W-:Y:S03]  /*b700*/  IADD3 R168, R164.reuse, -0x39, RZ ;  /* 0xffffffc7a4a87810 */ /* 0x040fe60007ffe0ff */
[----:B------:R-:W1:Y:S01]  /*b710*/  I2F R173, R173 ;  /* 0x000000ad00ad7306 */ /* 0x000e620000201400 */
[C---:B--2---:R-:W-:Y:S03]  /*b720*/  FFMA.FTZ R16, R171.reuse, -UR4, R16 ;  /* 0x80000004ab107c23 */ /* 0x044fe60008010010 */
[C---:B------:R-:W-:Y:S01]  /*b730*/  @!P0 IADD3 R0, -R164.reuse, 0x30, RZ ;  /* 0x00000030a4008810 */ /* 0x040fe20007ffe1ff */
[----:B------:R-:W-:Y:S01]  /*b740*/  FFMA.FTZ R22, R171, -UR4, R22 ;  /* 0x80000004ab167c23 */ /* 0x000fe20008010016 */
[----:B------:R-:W-:Y:S02]  /*b750*/  IADD3 R171, R164, -0x38, RZ ;  /* 0xffffffc8a4ab7810 */ /* 0x000fe40007ffe0ff */
[----:B------:R-:W-:Y:S02]  /*b760*/  ISETP.GE.AND P0, PT, R168, RZ, PT ;  /* 0x000000ffa800720c */ /* 0x000fe40003f06270 */
[----:B------:R-:W2:Y:S01]  /*b770*/  I2F R167, R167 ;  /* 0x000000a700a77306 */ /* 0x000ea20000201400 */
[----:B------:R-:W-:Y:S01]  /*b780*/  ISETP.GE.AND P5, PT, R171, RZ, PT ;  /* 0x000000ffab00720c */ /* 0x000fe20003fa6270 */
[C---:B---3--:R-:W-:Y:S02]  /*b790*/  FFMA.FTZ R21, R2.reuse, -UR4, R21 ;  /* 0x8000000402157c23 */ /* 0x048fe40008010015 */
[----:B------:R-:W-:Y:S01]  /*b7a0*/  FFMA.FTZ R27, R2, -UR4, R27 ;  /* 0x80000004021b7c23 */ /* 0x000fe2000801001b */
[----:B------:R-:W-:Y:S05]  /*b7b0*/  IADD3 R2, R164, -0x31, RZ ;  /* 0xffffffcfa4027810 */ /* 0x000fea0007ffe0ff */
[----:B------:R-:W3:Y:S01]  /*b7c0*/  I2F R166, R166 ;  /* 0x000000a600a67306 */ /* 0x000ee20000201400 */
[----:B------:R-:W-:Y:S02]  /*b7d0*/  ISETP.GE.AND P6, PT, R2, RZ, PT ;  /* 0x000000ff0200720c */ /* 0x000fe40003fc6270 */
[C---:B------:R-:W-:Y:S01]  /*b7e0*/  @!P0 IADD3 R168, -R164.reuse, 0x39, RZ ;  /* 0x00000039a4a88810 */ /* 0x040fe20007ffe1ff */
[C---:B-1----:R-:W-:Y:S01]  /*b7f0*/  FFMA.FTZ R4, R173.reuse, -UR4, R4 ;  /* 0x80000004ad047c23 */ /* 0x042fe20008010004 */
[C---:B------:R-:W-:Y:S01]  /*b800*/  @!P5 IADD3 R171, -R164.reuse, 0x38, RZ ;  /* 0x00000038a4abd810 */ /* 0x040fe20007ffe1ff */
[----:B------:R-:W-:Y:S04]  /*b810*/  FFMA.FTZ R10, R173, -UR4, R10 ;  /* 0x80000004ad0a7c23 */ /* 0x000fe8000801000a */
[----:B------:R-:W1:Y:S01]  /*b820*/  I2F R169, R169 ;  /* 0x000000a900a97306 */ /* 0x000e620000201400 */
[C---:B--2---:R-:W-:Y:S03]  /*b830*/  FFMA.FTZ R20, R167.reuse, -UR4, R20 ;  /* 0x80000004a7147c23 */ /* 0x044fe60008010014 */
[----:B------:R-:W-:Y:S01]  /*b840*/  @!P6 IADD3 R2, -R164, 0x31, RZ ;  /* 0x00000031a402e810 */ /* 0x000fe20007ffe1ff */
[----:B------:R-:W-:Y:S01]  /*b850*/  FFMA.FTZ R26, R167, -UR4, R26 ;  /* 0x80000004a71a7c23 */ /* 0x000fe2000801001a */
[----:B------:R-:W-:Y:S04]  /*b860*/  FMNMX.FTZ R164, R6, R165, !PT ;  /* 0x000000a506a47209 */ /* 0x000fe80007810000 */
[----:B------:R-:W2:Y:S01]  /*b870*/  I2F R167, R0 ;  /* 0x0000000000a77306 */ /* 0x000ea20000201400 */
[----:B---3--:R-:W-:Y:S01]  /*b880*/  FFMA.FTZ R7, R166, -UR4, R7 ;  /* 0x80000004a6077c23 */ /* 0x008fe20008010007 */
[----:B------:R-:W-:Y:S04]  /*b890*/  FMNMX.FTZ R166, R4, R3, !PT ;  /* 0x0000000304a67209 */ /* 0x000fe80007810000 */
[----:B------:R-:W-:Y:S04]  /*b8a0*/  FMNMX.FTZ R173, R7, R164, !PT ;  /* 0x000000a407ad7209 */ /* 0x000fe80007810000 */
[----:B------:R-:W3:Y:S01]  /*b8b0*/  I2F R170, R170 ;  /* 0x000000aa00aa7306 */ /* 0x000ee20000201400 */
[----:B------:R-:W-:Y:S02]  /*b8c0*/  FMNMX.FTZ R175, R5, R166, !PT ;  /* 0x000000a605af7209 */ /* 0x000fe40007810000 */
[----:B------:R-:W-:Y:S01]  /*b8d0*/  FMNMX.FTZ R164, R10, R173, !PT ;  /* 0x000000ad0aa47209 */ /* 0x000fe20007810000 */
[C---:B-1----:R-:W-:Y:S01]  /*b8e0*/  FFMA.FTZ R24, R169.reuse, -UR4, R24 ;  /* 0x80000004a9187c23 */ /* 0x042fe20008010018 */
[----:B------:R-:W-:Y:S01]  /*b8f0*/  FMNMX.FTZ R166, R8, R175, !PT ;  /* 0x000000af08a67209 */ /* 0x000fe20007810000 */
[----:B------:R-:W-:Y:S01]  /*b900*/  FFMA.FTZ R30, R169, -UR4, R30 ;  /* 0x80000004a91e7c23 */ /* 0x000fe2000801001e */
[----:B------:R-:W-:Y:S02]  /*b910*/  FMNMX.FTZ R173, R11, R164, !PT ;  /* 0x000000a40bad7209 */ /* 0x000fe40007810000 */
[----:B------:R-:W-:Y:S01]  /*b920*/  FMNMX.FTZ R175, R9, R166, !PT ;  /* 0x000000a609af7209 */ /* 0x000fe20007810000 */
[----:B------:R-:W1:Y:S01]  /*b930*/  I2F R2, R2 ;  /* 0x0000000200027306 */ /* 0x000e620000201400 */
[----:B------:R-:W-:Y:S02]  /*b940*/  FMNMX.FTZ R164, R14, R173, !PT ;  /* 0x000000ad0ea47209 */ /* 0x000fe40007810000 */
[----:B------:R-:W-:Y:S01]  /*b950*/  FMNMX.FTZ R166, R12, R175, !PT ;  /* 0x000000af0ca67209 */ /* 0x000fe20007810000 */
[----:B--2---:R-:W-:Y:S01]  /*b960*/  FFMA.FTZ R28, R167, -UR4, R28 ;  /* 0x80000004a71c7c23 */ /* 0x004fe2000801001c */
[----:B------:R-:W-:Y:S01]  /*b970*/  FMNMX.FTZ R175, R15, R164, !PT ;  /* 0x000000a40faf7209 */ /* 0x000fe20007810000 */
[----:B------:R-:W-:Y:S01]  /*b980*/  FFMA.FTZ R34, R167, -UR4, R34 ;  /* 0x80000004a7227c23 */ /* 0x000fe20008010022 */
[----:B------:R-:W-:Y:S02]  /*b990*/  FMNMX.FTZ R173, R13, R166, !PT ;  /* 0x000000a60dad7209 */ /* 0x000fe40007810000 */
[----:B------:R-:W-:Y:S01]  /*b9a0*/  FMNMX.FTZ R0, R18, R175, !PT ;  /* 0x000000af12007209 */ /* 0x000fe20007810000 */
[----:B------:R-:W2:Y:S01]  /*b9b0*/  I2F R171, R171 ;  /* 0x000000ab00ab7306 */ /* 0x000ea20000201400 */
[----:B------:R-:W-:Y:S02]  /*b9c0*/  FMNMX.FTZ R164, R16, R173, !PT ;  /* 0x000000ad10a47209 */ /* 0x000fe40007810000 */
[----:B------:R-:W-:Y:S01]  /*b9d0*/  FMNMX.FTZ R173, R19, R0, !PT ;  /* 0x0000000013ad7209 */ /* 0x000fe20007810000 */
[C---:B---3--:R-:W-:Y:S01]  /*b9e0*/  FFMA.FTZ R25, R170.reuse, -UR4, R25 ;  /* 0x80000004aa197c23 */ /* 0x048fe20008010019 */
[----:B------:R-:W-:Y:S01]  /*b9f0*/  FMNMX.FTZ R175, R17, R164, !PT ;  /* 0x000000a411af7209 */ /* 0x000fe20007810000 */
[----:B------:R-:W-:Y:S01]  /*ba00*/  FFMA.FTZ R31, R170, -UR4, R31 ;  /* 0x80000004aa1f7c23 */ /* 0x000fe2000801001f */
[----:B------:R-:W-:Y:S02]  /*ba10*/  FMNMX.FTZ R164, R22, R173, !PT ;  /* 0x000000ad16a47209 */ /* 0x000fe40007810000 */
[----:B------:R-:W-:Y:S01]  /*ba20*/  FMNMX.FTZ R166, R20, R175, !PT ;  /* 0x000000af14a67209 */ /* 0x000fe20007810000 */
[----:B------:R-:W3:Y:S01]  /*ba30*/  I2F R0, R168 ;  /* 0x000000a800007306 */ /* 0x000ee20000201400 */
[----:B------:R-:W-:Y:S02]  /*ba40*/  FMNMX.FTZ R173, R23, R164, !PT ;  /* 0x000000a417ad7209 */ /* 0x000fe40007810000 */
[----:B------:R-:W-:Y:S01]  /*ba50*/  FMNMX.FTZ R175, R21, R166, !PT ;  /* 0x000000a615af7209 */ /* 0x000fe20007810000 */
[----:B-1----:R-:W-:Y:S01]  /*ba60*/  FFMA.FTZ R29, R2, -UR4, R29 ;  /* 0x80000004021d7c23 */ /* 0x002fe2000801001d */
[----:B------:R-:W-:Y:S01]  /*ba70*/  FMNMX.FTZ R164, R26, R173, !PT ;  /* 0x000000ad1aa47209 */ /* 0x000fe20007810000 */
[----:B------:R-:W-:Y:S01]  /*ba80*/  FFMA.FTZ R35, R2, -UR4, R35 ;  /* 0x8000000402237c23 */ /* 0x000fe20008010023 */
[----:B------:R-:W-:Y:S02]  /*ba90*/  FMNMX.FTZ R166, R24, R175, !PT ;  /* 0x000000af18a67209 */ /* 0x000fe40007810000 */
[----:B------:R-:W-:Y:S02]  /*baa0*/  FMNMX.FTZ R169, R27, R164, !PT ;  /* 0x000000a41ba97209 */ /* 0x000fe40007810000 */
[----:B------:R-:W-:Y:S02]  /*bab0*/  FMNMX.FTZ R173, R25, R166, !PT ;  /* 0x000000a619ad7209 */ /* 0x000fe40007810000 */
[----:B------:R-:W-:Y:S01]  /*bac0*/  FMNMX.FTZ R166, R30, R169, !PT ;  /* 0x000000a91ea67209 */ /* 0x000fe20007810000 */
[----:B--2---:R-:W-:Y:S01]  /*bad0*/  FFMA.FTZ R32, R171, -UR4, R32 ;  /* 0x80000004ab207c23 */ /* 0x004fe20008010020 */
[----:B------:R-:W-:Y:S02]  /*bae0*/  FMNMX.FTZ R164, R28, R173, !PT ;  /* 0x000000ad1ca47209 */ /* 0x000fe40007810000 */
[----:B------:R-:W-:Y:S02]  /*baf0*/  FMNMX.FTZ R167, R31, R166, !PT ;  /* 0x000000a61fa77209 */ /* 0x000fe40007810000 */
[----:B------:R-:W-:Y:S02]  /*bb00*/  FMNMX.FTZ R169, R29, R164, !PT ;  /* 0x000000a41da97209 */ /* 0x000fe40007810000 */
[----:B------:R-:W-:Y:S01]  /*bb10*/  FMNMX.FTZ R2, R34, R167, !PT ;  /* 0x000000a722027209 */ /* 0x000fe20007810000 */
[----:B---3--:R-:W-:Y:S01]  /*bb20*/  FFMA.FTZ R33, R0, -UR4, R33 ;  /* 0x8000000400217c23 */ /* 0x008fe20008010021 */
[----:B------:R-:W-:Y:S02]  /*bb30*/  FMNMX.FTZ R0, R32, R169, !PT ;  /* 0x000000a920007209 */ /* 0x000fe40007810000 */
[----:B------:R-:W-:Y:S02]  /*bb40*/  FMNMX.FTZ R171, R35, R2, !PT ;  /* 0x0000000223ab7209 */ /* 0x000fe40007810000 */
[----:B------:R-:W-:Y:S03]  /*bb50*/  FMNMX.FTZ R173, R33, R0, !PT ;  /* 0x0000000021ad7209 */ /* 0x000fe60007810000 */
[----:B------:R-:W1:Y:S08]  /*bb60*/  SHFL.BFLY PT, R0, R171, 0x2, 0x1f ;  /* 0x0c401f00ab007f89 */ /* 0x000e7000000e0000 */
[----:B------:R-:W2:Y:S01]  /*bb70*/  SHFL.BFLY PT, R2, R173, 0x2, 0x1f ;  /* 0x0c401f00ad027f89 */ /* 0x000ea200000e0000 */
[----:B-1----:R-:W-:Y:S07]  /*bb80*/  FMNMX.FTZ R169, R171, R0, !PT ;  /* 0x00000000aba97209 */ /* 0x002fee0007810000 */
[----:B------:R-:W1:Y:S01]  /*bb90*/  SHFL.BFLY PT, R0, R169, 0x1, 0x1f ;  /* 0x0c201f00a9007f89 */ /* 0x000e6200000e0000 */
[----:B--2---:R-:W-:Y:S07]  /*bba0*/  FMNMX.FTZ R167, R173, R2, !PT ;  /* 0x00000002ada77209 */ /* 0x004fee0007810000 */
[----:B------:R-:W2:Y:S01]  /*bbb0*/  SHFL.BFLY PT, R2, R167, 0x1, 0x1f ;  /* 0x0c201f00a7027f89 */ /* 0x000ea200000e0000 */
[----:B-1----:R-:W-:Y:S07]  /*bbc0*/  FMNMX.FTZ R0, R169, R0, !PT ;  /* 0x00000000a9007209 */ /* 0x002fee0007810000 */
[----:B------:R-:W3:Y:S01]  /*bbd0*/  LDL.64 R168, [R1+0x40] ;  /* 0x0000400001a87983 */ /* 0x000ee20000100a00 */
[----:B--2---:R-:W-:Y:S04]  /*bbe0*/  FMNMX.FTZ R2, R167, R2, !PT ;  /* 0x00000002a7027209 */ /* 0x004fe80007810000 */
[C---:B------:R-:W-:Y:S01]  /*bbf0*/  FSETP.NEU.FTZ.AND P0, PT, R2.reuse, -INF , PT ;  /* 0xff8000000200780b */ /* 0x040fe20003f1d000 */
[C---:B------:R-:W-:Y:S02]  /*bc00*/  FMUL.FTZ R167, R2.reuse, c[0x0][0x23c] ;  /* 0x00008f0002a77a20 */ /* 0x040fe40000410000 */
[----:B------:R-:W-:Y:S03]  /*bc10*/  FADD.FTZ R3, -R2, R3 ;  /* 0x0000000302037221 */ /* 0x000fe60000010100 */
[----:B------:R-:W-:Y:S02]  /*bc20*/  FSEL R167, R167, RZ, P0 ;  /* 0x000000ffa7a77208 */ /* 0x000fe40000000000 */
[----:B------:R-:W-:Y:S03]  /*bc30*/  FSETP.NEU.FTZ.AND P0, PT, R0, -INF , PT ;  /* 0xff8000000000780b */ /* 0x000fe60003f1d000 */
[--C-:B------:R-:W-:Y:S02]  /*bc40*/  FFMA.FTZ R5, R5, c[0x0][0x23c], -R167.reuse ;  /* 0x00008f0005057a23 */ /* 0x100fe400000108a7 */
[--C-:B------:R-:W-:Y:S02]  /*bc50*/  FFMA.FTZ R173, R8, c[0x0][0x23c], -R167.reuse ;  /* 0x00008f0008ad7a23 */ /* 0x100fe400000108a7 */
[--C-:B------:R-:W-:Y:S02]  /*bc60*/  FFMA.FTZ R184, R13, c[0x0][0x23c], -R167.reuse ;  /* 0x00008f000db87a23 */ /* 0x100fe400000108a7 */
[--C-:B------:R-:W-:Y:S02]  /*bc70*/  FFMA.FTZ R13, R20, c[0x0][0x23c], -R167.reuse ;  /* 0x00008f00140d7a23 */ /* 0x100fe400000108a7 */
[----:B------:R-:W-:Y:S02]  /*bc80*/  IMAD.MOV.U32 R20, RZ, RZ, R178 ;  /* 0x000000ffff147224 */ /* 0x000fe400078e00b2 */
[--C-:B------:R-:W-:Y:S02]  /*bc90*/  FFMA.FTZ R166, R4, c[0x0][0x23c], -R167.reuse ;  /* 0x00008f0004a67a23 */ /* 0x100fe400000108a7 */
[--C-:B------:R-:W-:Y:S02]  /*bca0*/  FFMA.FTZ R185, R12, c[0x0][0x23c], -R167.reuse ;  /* 0x00008f000cb97a23 */ /* 0x100fe400000108a7 */
[----:B------:R1:W-:Y:S01]  /*bcb0*/  MUFU.EX2 R12, R166 ;  /* 0x000000a6000c7308 */ /* 0x0003e20000000800 */
[--C-:B------:R-:W-:Y:S02]  /*bcc0*/  FFMA.FTZ R171, R25, c[0x0][0x23c], -R167.reuse ;  /* 0x00008f0019ab7a23 */ /* 0x100fe400000108a7 */
[--C-:B------:R-:W-:Y:S02]  /*bcd0*/  FFMA.FTZ R172, R9, c[0x0][0x23c], -R167.reuse ;  /* 0x00008f0009ac7a23 */ /* 0x100fe400000108a7 */
[--C-:B------:R-:W-:Y:S02]  /*bce0*/  FFMA.FTZ R175, R16, c[0x0][0x23c], -R167.reuse ;  /* 0x00008f0010af7a23 */ /* 0x100fe400000108a7 */
[----:B------:R-:W-:Y:S02]  /*bcf0*/  IMAD.MOV.U32 R16, RZ, RZ, R174 ;  /* 0x000000ffff107224 */ /* 0x000fe400078e00ae */
[--C-:B------:R-:W-:Y:S01]  /*bd00*/  FFMA.FTZ R174, R17, c[0x0][0x23c], -R167.reuse ;  /* 0x00008f0011ae7a23 */ /* 0x100fe200000108a7 */
[----:B------:R-:W-:Y:S01]  /*bd10*/  MUFU.EX2 R171, R171 ;  /* 0x000000ab00ab7308 */ /* 0x000fe20000000800 */
[----:B------:R-:W-:Y:S02]  /*bd20*/  FFMA.FTZ R187, R21, c[0x0][0x23c], -R167 ;  /* 0x00008f0015bb7a23 */ /* 0x000fe400000108a7 */
[----:B------:R-:W-:Y:S02]  /*bd30*/  IMAD.MOV.U32 R21, RZ, RZ, R179 ;  /* 0x000000ffff157224 */ /* 0x000fe400078e00b3 */
[--C-:B------:R-:W-:Y:S05]  /*bd40*/  FFMA.FTZ R170, R28, c[0x0][0x23c], -R167.reuse ;  /* 0x00008f001caa7a23 */ /* 0x100fea00000108a7 */
[----:B------:R-:W-:Y:S01]  /*bd50*/  MUFU.EX2 R187, R187 ;  /* 0x000000bb00bb7308 */ /* 0x000fe20000000800 */
[----:B----4-:R-:W-:Y:S02]  /*bd60*/  LOP3.LUT R8, R181, UR8, R188, 0x96, !PT ;  /* 0x00000008b5087c12 */ /* 0x010fe4000f8e96bc */
[----:B---3--:R-:W-:Y:S01]  /*bd70*/  LOP3.LUT R164, R169, UR9, R178, 0x96, !PT ;  /* 0x00000009a9a47c12 */ /* 0x008fe2000f8e96b2 */
[----:B------:R-:W-:Y:S01]  /*bd80*/  FFMA.FTZ R178, R24, c[0x0][0x23c], -R167 ;  /* 0x00008f0018b27a23 */ /* 0x000fe200000108a7 */
[----:B------:R-:W-:Y:S01]  /*bd90*/  UIADD3 UR9, UR23, -0x56f99767, URZ ;  /* 0xa906689917097890 */ /* 0x000fe2000fffe03f */
[----:B------:R-:W-:Y:S02]  /*bda0*/  IMAD.MOV.U32 R28, RZ, RZ, R168 ;  /* 0x000000ffff1c7224 */ /* 0x000fe400078e00a8 */
[----:B------:R-:W-:Y:S04]  /*bdb0*/  IMAD.WIDE.U32 R176, R164, -0x326172a9, RZ ;  /* 0xcd9e8d57a4b07825 */ /* 0x000fe800078e00ff */
[----:B------:R-:W-:Y:S02]  /*bdc0*/  FMUL.FTZ R164, R3, c[0x0][0x23c] ;  /* 0x00008f0003a47a20 */ /* 0x000fe40000410000 */
[C---:B------:R-:W-:Y:S02]  /*bdd0*/  FADD.FTZ R3, -R0.reuse, R165 ;  /* 0x000000a500037221 */ /* 0x040fe40000010100 */
[----:B------:R-:W-:Y:S02]  /*bde0*/  FMUL.FTZ R165, R0, c[0x0][0x23c] ;  /* 0x00008f0000a57a20 */ /* 0x000fe40000410000 */
[----:B------:R-:W2:Y:S01]  /*bdf0*/  MUFU.EX2 R164, R164 ;  /* 0x000000a400a47308 */ /* 0x000ea20000000800 */
[----:B------:R-:W-:Y:S02]  /*be00*/  IMAD.MOV.U32 R24, RZ, RZ, R176 ;  /* 0x000000ffff187224 */ /* 0x000fe400078e00b0 */
[----:B------:R-:W-:Y:S01]  /*be10*/  FSEL R165, R165, RZ, P0 ;  /* 0x000000ffa5a57208 */ /* 0x000fe20000000000 */
[----:B------:R-:W-:Y:S02]  /*be20*/  FMUL.FTZ R3, R3, c[0x0][0x23c] ;  /* 0x00008f0003037a20 */ /* 0x000fe40000410000 */
[----:B------:R-:W-:Y:S02]  /*be30*/  IMAD.MOV.U32 R25, RZ, RZ, R177 ;  /* 0x000000ffff197224 */ /* 0x000fe400078e00b1 */
[--C-:B------:R-:W-:Y:S02]  /*be40*/  FFMA.FTZ R181, R23, c[0x0][0x23c], -R165.reuse ;  /* 0x00008f0017b57a23 */ /* 0x100fe400000108a5 */
[----:B------:R2:W-:Y:S01]  /*be50*/  MUFU.EX2 R23, R5 ;  /* 0x0000000500177308 */ /* 0x0005e20000000800 */
[--C-:B------:R-:W-:Y:S01]  /*be60*/  FFMA.FTZ R176, R7, c[0x0][0x23c], -R165.reuse ;  /* 0x00008f0007b07a23 */ /* 0x100fe200000108a5 */
[----:B------:R-:W-:Y:S01]  /*be70*/  LOP3.LUT R4, R25, UR34, R180, 0x96, !PT ;  /* 0x0000002219047c12 */ /* 0x000fe2000f8e96b4 */
[--C-:B------:R-:W-:Y:S02]  /*be80*/  FFMA.FTZ R7, R10, c[0x0][0x23c], -R165.reuse ;  /* 0x00008f000a077a23 */ /* 0x100fe400000108a5 */
[----:B------:R-:W-:Y:S02]  /*be90*/  FFMA.FTZ R9, R19, c[0x0][0x23c], -R165 ;  /* 0x00008f0013097a23 */ /* 0x000fe400000108a5 */
[----:B------:R-:W-:Y:S02]  /*bea0*/  FFMA.FTZ R177, R29, c[0x0][0x23c], -R167 ;  /* 0x00008f001db17a23 */ /* 0x000fe400000108a7 */
[----:B------:R-:W-:Y:S01]  /*beb0*/  IMAD.MOV.U32 R29, RZ, RZ, R169 ;  /* 0x000000ffff1d7224 */ /* 0x000fe200078e00a9 */
[----:B------:R-:W3:Y:S01]  /*bec0*/  MUFU.EX2 R3, R3 ;  /* 0x0000000300037308 */ /* 0x000ee20000000800 */
[--C-:B------:R-:W-:Y:S02]  /*bed0*/  FFMA.FTZ R11, R11, c[0x0][0x23c], -R165.reuse ;  /* 0x00008f000b0b7a23 */ /* 0x100fe400000108a5 */
[--C-:B------:R-:W-:Y:S02]  /*bee0*/  FFMA.FTZ R169, R14, c[0x0][0x23c], -R165.reuse ;  /* 0x00008f000ea97a23 */ /* 0x100fe400000108a5 */
[--C-:B------:R-:W-:Y:S02]  /*bef0*/  FFMA.FTZ R10, R18, c[0x0][0x23c], -R165.reuse ;  /* 0x00008f00120a7a23 */ /* 0x100fe400000108a5 */
[--C-:B------:R-:W-:Y:S02]  /*bf00*/  FFMA.FTZ R6, R6, c[0x0][0x23c], -R165.reuse ;  /* 0x00008f0006067a23 */ /* 0x100fe400000108a5 */
[--C-:B------:R-:W-:Y:S01]  /*bf10*/  FFMA.FTZ R17, R15, c[0x0][0x23c], -R165.reuse ;  /* 0x00008f000f117a23 */ /* 0x100fe200000108a5 */
[----:B------:R-:W-:Y:S01]  /*bf20*/  MUFU.EX2 R181, R181 ;  /* 0x000000b500b57308 */ /* 0x000fe20000000800 */
[----:B-1----:R-:W-:Y:S02]  /*bf30*/  FFMA.FTZ R166, R34, c[0x0][0x23c], -R165 ;  /* 0x00008f0022a67a23 */ /* 0x002fe400000108a5 */
[----:B------:R-:W-:Y:S02]  /*bf40*/  IMAD.MOV.U32 R34, RZ, RZ, R11 ;  /* 0x000000ffff227224 */ /* 0x000fe400078e000b */
[C---:B--2---:R-:W-:Y:S02]  /*bf50*/  FMUL.FTZ R5, R164.reuse, R133 ;  /* 0x00000085a4057220 */ /* 0x044fe40000410000 */
[----:B------:R-:W-:Y:S02]  /*bf60*/  IMAD.MOV.U32 R133, RZ, RZ, R13 ;  /* 0x000000ffff857224 */ /* 0x000fe400078e000d */
[----:B------:R-:W-:Y:S01]  /*bf70*/  FMUL.FTZ R13, R164, R141 ;  /* 0x0000008da40d7220 */ /* 0x000fe20000410000 */
[----:B------:R-:W-:Y:S01]  /*bf80*/  MUFU.EX2 R177, R177 ;  /* 0x000000b100b17308 */ /* 0x000fe20000000800 */
[----:B------:R-:W-:Y:S02]  /*bf90*/  IMAD.MOV.U32 R141, RZ, RZ, R7 ;  /* 0x000000ffff8d7224 */ /* 0x000fe400078e0007 */
[----:B------:R-:W2:Y:S01]  /*bfa0*/  LDL.LU R7, [R1+0x38] ;  /* 0x0000380001077983 */ /* 0x000ea20000300800 */
[--C-:B------:R-:W-:Y:S02]  /*bfb0*/  FFMA.FTZ R186, R22, c[0x0][0x23c], -R165.reuse ;  /* 0x00008f0016ba7a23 */ /* 0x100fe400000108a5 */
[----:B------:R-:W-:Y:S02]  /*bfc0*/  IMAD.MOV.U32 R22, RZ, RZ, R176 ;  /* 0x000000ffff167224 */ /* 0x000fe400078e00b0 */
[--C-:B------:R-:W-:Y:S02]  /*bfd0*/  FFMA.FTZ R180, R26, c[0x0][0x23c], -R165.reuse ;  /* 0x00008f001ab47a23 */ /* 0x100fe400000108a5 */
[--C-:B------:R-:W-:Y:S01]  /*bfe0*/  FFMA.FTZ R179, R27, c[0x0][0x23c], -R165.reuse ;  /* 0x00008f001bb37a23 */ /* 0x100fe200000108a5 */
[----:B------:R-:W-:Y:S01]  /*bff0*/  MUFU.EX2 R186, R186 ;  /* 0x000000ba00ba7308 */ /* 0x000fe20000000800 */
[----:B------:R-:W-:Y:S02]  /*c000*/  FFMA.FTZ R176, R30, c[0x0][0x23c], -R165 ;  /* 0x00008f001eb07a23 */ /* 0x000fe400000108a5 */
[----:B------:R-:W-:Y:S02]  /*c010*/  IMAD.MOV.U32 R30, RZ, RZ, R169 ;  /* 0x000000ffff1e7224 */ /* 0x000fe400078e00a9 */
[--C-:B------:R-:W-:Y:S02]  /*c020*/  FFMA.FTZ R169, R31, c[0x0][0x23c], -R165.reuse ;  /* 0x00008f001fa97a23 */ /* 0x100fe400000108a5 */
[----:B------:R-:W-:Y:S02]  /*c030*/  FFMA.FTZ R165, R35, c[0x0][0x23c], -R165 ;  /* 0x00008f0023a57a23 */ /* 0x000fe400000108a5 */
[----:B------:R-:W-:Y:S01]  /*c040*/  IMAD.MOV.U32 R35, RZ, RZ, R10 ;  /* 0x000000ffff237224 */ /* 0x000fe200078e000a */
[----:B------:R-:W-:Y:S01]  /*c050*/  MUFU.EX2 R180, R180 ;  /* 0x000000b400b47308 */ /* 0x000fe20000000800 */
[----:B------:R-:W-:Y:S04]  /*c060*/  IMAD.WIDE.U32 R10, R8, -0x2daee0ad, RZ ;  /* 0xd2511f53080a7825 */ /* 0x000fe800078e00ff */
[C---:B------:R-:W-:Y:S02]  /*c070*/  FMUL.FTZ R8, R164.reuse, R136 ;  /* 0x00000088a4087220 */ /* 0x040fe40000410000 */
[----:B------:R-:W-:Y:S02]  /*c080*/  IMAD.MOV.U32 R136, RZ, RZ, R9 ;  /* 0x000000ffff887224 */ /* 0x000fe400078e0009 */
[----:B------:R-:W-:Y:S01]  /*c090*/  FMUL.FTZ R9, R164, R137 ;  /* 0x00000089a4097220 */ /* 0x000fe20000410000 */
[----:B------:R-:W-:Y:S01]  /*c0a0*/  MUFU.EX2 R179, R179 ;  /* 0x000000b300b37308 */ /* 0x000fe20000000800 */
[----:B------:R-:W-:Y:S02]  /*c0b0*/  IMAD.MOV.U32 R137, RZ, RZ, R12 ;  /* 0x000000ffff897224 */ /* 0x000fe400078e000c */
[----:B------:R-:W-:Y:S02]  /*c0c0*/  IMAD.MOV.U32 R19, RZ, RZ, R25 ;  /* 0x000000ffff137224 */ /* 0x000fe400078e0019 */
[--C-:B------:R-:W-:Y:S02]  /*c0d0*/  FFMA.FTZ R168, R32, c[0x0][0x23c], -R167.reuse ;  /* 0x00008f0020a87a23 */ /* 0x100fe400000108a7 */
[----:B------:R-:W-:Y:S02]  /*c0e0*/  FFMA.FTZ R167, R33, c[0x0][0x23c], -R167 ;  /* 0x00008f0021a77a23 */ /* 0x000fe400000108a7 */
[----:B------:R-:W-:Y:S01]  /*c0f0*/  FMUL.FTZ R33, R164, R161 ;  /* 0x000000a1a4217220 */ /* 0x000fe20000410000 */
[----:B------:R-:W-:Y:S01]  /*c100*/  MUFU.EX2 R176, R176 ;  /* 0x000000b000b07308 */ /* 0x000fe20000000800 */
[----:B------:R-:W-:Y:S02]  /*c110*/  IMAD.MOV.U32 R15, RZ, RZ, R29 ;  /* 0x000000ffff0f7224 */ /* 0x000fe400078e001d */
[----:B------:R-:W-:Y:S02]  /*c120*/  IMAD.MOV.U32 R26, RZ, RZ, R20 ;  /* 0x000000ffff1a7224 */ /* 0x000fe400078e0014 */
[----:B------:R-:W-:Y:S02]  /*c130*/  IMAD.MOV.U32 R27, RZ, RZ, R21 ;  /* 0x000000ffff1b7224 */ /* 0x000fe400078e0015 */
[----:B------:R-:W-:Y:S03]  /*c140*/  IMAD.WIDE.U32 R20, R4, -0x2daee0ad, RZ ;  /* 0xd2511f5304147825 */ /* 0x000fe600078e00ff */
[----:B------:R-:W-:Y:S01]  /*c150*/  MUFU.EX2 R169, R169 ;  /* 0x000000a900a97308 */ /* 0x000fe20000000800 */
[----:B------:R-:W-:Y:S02]  /*c160*/  IMAD.MOV.U32 R161, RZ, RZ, R137 ;  /* 0x000000ffffa17224 */ /* 0x000fe400078e0089 */
[C---:B------:R-:W-:Y:S02]  /*c170*/  FMUL.FTZ R4, R164.reuse, R132 ;  /* 0x00000084a4047220 */ /* 0x040fe40000410000 */
[C---:B------:R-:W-:Y:S02]  /*c180*/  FMUL.FTZ R12, R164.reuse, R140 ;  /* 0x0000008ca40c7220 */ /* 0x040fe40000410000 */
[C---:B------:R-:W-:Y:S02]  /*c190*/  FMUL.FTZ R25, R164.reuse, R153 ;  /* 0x00000099a4197220 */ /* 0x040fe40000410000 */
[C---:B------:R-:W-:Y:S01]  /*c1a0*/  FMUL.FTZ R29, R164.reuse, R157 ;  /* 0x0000009da41d7220 */ /* 0x040fe20000410000 */
[----:B------:R-:W-:Y:S01]  /*c1b0*/  MUFU.EX2 R168, R168 ;  /* 0x000000a800a87308 */ /* 0x000fe20000000800 */
[C---:B------:R-:W-:Y:S02]  /*c1c0*/  FMUL.FTZ R32, R164.reuse, R160 ;  /* 0x000000a0a4207220 */ /* 0x040fe40000410000 */
        /* <DEDUP_REMOVED lines=61> */
[C---:B------:R-:W-:Y:S02]  /*c5a0*/  FMUL.FTZ R124, R164.reuse, R124 ;  /* 0x0000007ca47c7220 */ /* 0x040fe40000410000 */
[----:B------:R-:W-:Y:S02]  /*c5b0*/  FMUL.FTZ R125, R164, R125 ;  /* 0x0000007da47d7220 */ /* 0x000fe40000410000 */
[----:B------:R-:W-:Y:S02]  /*c5c0*/  IMAD.MOV.U32 R148, RZ, RZ, R132 ;  /* 0x000000ffff947224 */ /* 0x000fe400078e0084 */
[----:B------:R1:W4:Y:S01]  /*c5d0*/  MUFU.EX2 R132, R6 ;  /* 0x0000000600847308 */ /* 0x0003220000000800 */
[----:B------:R-:W-:Y:S01]  /*c5e0*/  IMAD.MOV.U32 R156, RZ, RZ, R136 ;  /* 0x000000ffff9c7224 */ /* 0x000fe200078e0088 */
[----:B------:R-:W-:Y:S01]  /*c5f0*/  LOP3.LUT R136, R11, UR33, R14, 0x96, !PT ;  /* 0x000000210b887c12 */ /* 0x000fe2000f8e960e */
[C---:B---3--:R-:W-:Y:S02]  /*c600*/  FMUL.FTZ R11, R3.reuse, R139 ;  /* 0x0000008b030b7220 */ /* 0x048fe40000410000 */
[----:B------:R-:W-:Y:S02]  /*c610*/  IMAD.MOV.U32 R140, RZ, RZ, R22 ;  /* 0x000000ffff8c7224 */ /* 0x000fe400078e0016 */
[----:B------:R-:W-:Y:S02]  /*c620*/  IMAD.MOV.U32 R139, RZ, RZ, R35 ;  /* 0x000000ffff8b7224 */ /* 0x000fe400078e0023 */
[----:B------:R-:W-:Y:S02]  /*c630*/  IMAD.MOV.U32 R152, RZ, RZ, R26 ;  /* 0x000000ffff987224 */ /* 0x000fe400078e001a */
[C---:B------:R-:W-:Y:S02]  /*c640*/  FMUL.FTZ R26, R3.reuse, R154 ;  /* 0x0000009a031a7220 */ /* 0x040fe40000410000 */
[----:B------:R-:W-:Y:S02]  /*c650*/  IMAD.MOV.U32 R160, RZ, RZ, R23 ;  /* 0x000000ffffa07224 */ /* 0x000fe400078e0017 */
[C---:B------:R-:W-:Y:S02]  /*c660*/  FMUL.FTZ R23, R3.reuse, R151 ;  /* 0x0000009703177220 */ /* 0x040fe40000410000 */
[----:B------:R-:W-:Y:S04]  /*c670*/  IMAD.WIDE.U32 R136, R136, -0x326172a9, RZ ;  /* 0xcd9e8d5788887825 */ /* 0x000fe800078e00ff */
[C---:B------:R-:W-:Y:S02]  /*c680*/  FMUL.FTZ R22, R3.reuse, R150 ;  /* 0x0000009603167220 */ /* 0x040fe40000410000 */
[----:B------:R-:W-:Y:S02]  /*c690*/  IMAD.MOV.U32 R153, RZ, RZ, R27 ;  /* 0x000000ffff997224 */ /* 0x000fe400078e001b */
[C---:B-1----:R-:W-:Y:S02]  /*c6a0*/  FMUL.FTZ R6, R3.reuse, R134 ;  /* 0x0000008603067220 */ /* 0x042fe40000410000 */
[----:B------:R-:W-:Y:S02]  /*c6b0*/  IMAD.MOV.U32 R134, RZ, RZ, R14 ;  /* 0x000000ffff867224 */ /* 0x000fe400078e000e */
[C---:B------:R-:W-:Y:S02]  /*c6c0*/  FMUL.FTZ R14, R3.reuse, R142 ;  /* 0x0000008e030e7220 */ /* 0x040fe40000410000 */
[----:B------:R-:W-:Y:S02]  /*c6d0*/  IMAD.MOV.U32 R142, RZ, RZ, R18 ;  /* 0x000000ffff8e7224 */ /* 0x000fe400078e0012 */
[C---:B------:R-:W-:Y:S02]  /*c6e0*/  FMUL.FTZ R18, R3.reuse, R146 ;  /* 0x0000009203127220 */ /* 0x040fe40000410000 */
[----:B------:R-:W-:Y:S02]  /*c6f0*/  IMAD.MOV.U32 R146, RZ, RZ, R30 ;  /* 0x000000ffff927224 */ /* 0x000fe400078e001e */
[----:B------:R-:W-:Y:S02]  /*c700*/  IMAD.MOV.U32 R154, RZ, RZ, R142 ;  /* 0x000000ffff9a7224 */ /* 0x000fe400078e008e */
[----:B------:R-:W-:Y:S02]  /*c710*/  IMAD.MOV.U32 R142, RZ, RZ, R34 ;  /* 0x000000ffff8e7224 */ /* 0x000fe400078e0022 */
[----:B------:R-:W-:Y:S02]  /*c720*/  FMUL.FTZ R34, R3, R162 ;  /* 0x000000a203227220 */ /* 0x000fe40000410000 */
[----:B------:R-:W-:Y:S02]  /*c730*/  IMAD.MOV.U32 R162, RZ, RZ, R146 ;  /* 0x000000ffffa27224 */ /* 0x000fe400078e0092 */
[----:B------:R-:W-:Y:S02]  /*c740*/  IMAD.MOV.U32 R146, RZ, RZ, R139 ;  /* 0x000000ffff927224 */ /* 0x000fe400078e008b */
[----:B------:R-:W1:Y:S01]  /*c750*/  MUFU.EX2 R139, R140 ;  /* 0x0000008c008b7308 */ /* 0x000e620000000800 */
[----:B------:R-:W-:Y:S01]  /*c760*/  IMAD.MOV.U32 R150, RZ, RZ, R134 ;  /* 0x000000ffff967224 */ /* 0x000fe200078e0086 */
[----:B------:R-:W-:Y:S01]  /*c770*/  LOP3.LUT R134, R137, UR32, R154, 0x96, !PT ;  /* 0x0000002089867c12 */ /* 0x000fe2000f8e969a */
        /* <DEDUP_REMOVED lines=35> */
[----:B--2---:R-:W-:Y:S02]  /*c9b0*/  FFMA.FTZ R164, R164, R7, R161 ;  /* 0x00000007a4a47223 */ /* 0x004fe400000100a1 */
[C---:B------:R-:W-:Y:S02]  /*c9c0*/  FMUL.FTZ R7, R3.reuse, R135 ;  /* 0x0000008703077220 */ /* 0x040fe40000410000 */
[----:B------:R-:W-:Y:S02]  /*c9d0*/  IMAD.MOV.U32 R135, RZ, RZ, R15 ;  /* 0x000000ffff877224 */ /* 0x000fe400078e000f */
[C---:B------:R-:W-:Y:S02]  /*c9e0*/  FMUL.FTZ R15, R3.reuse, R143 ;  /* 0x0000008f030f7220 */ /* 0x040fe40000410000 */
[----:B------:R-:W-:Y:S02]  /*c9f0*/  IMAD.MOV.U32 R143, RZ, RZ, R19 ;  /* 0x000000ffff8f7224 */ /* 0x000fe400078e0013 */
[C---:B------:R-:W-:Y:S02]  /*ca00*/  FMUL.FTZ R19, R3.reuse, R147 ;  /* 0x0000009303137220 */ /* 0x040fe40000410000 */
[----:B------:R-:W4:Y:S01]  /*ca10*/  LDL.LU R147, [R1+0x78] ;  /* 0x0000780001937983 */ /* 0x000f220000300800 */
[----:B------:R-:W-:Y:S02]  /*ca20*/  IMAD.MOV.U32 R151, RZ, RZ, R135 ;  /* 0x000000ffff977224 */ /* 0x000fe400078e0087 */
[----:B------:R2:W3:Y:S01]  /*ca30*/  MUFU.EX2 R135, R173 ;  /* 0x000000ad00877308 */ /* 0x0004e20000000800 */
[----:B------:R-:W-:Y:S02]  /*ca40*/  IMAD.MOV.U32 R155, RZ, RZ, R143 ;  /* 0x000000ffff9b7224 */ /* 0x000fe400078e008f */
[----:B------:R-:W-:Y:S02]  /*ca50*/  IMAD.MOV.U32 R143, RZ, RZ, R31 ;  /* 0x000000ffff8f7224 */ /* 0x000fe400078e001f */
        /* <DEDUP_REMOVED lines=15> */
[----:B------:R-:W-:Y:S02]  /*cb50*/  FMUL.FTZ R131, R3, R131 ;  /* 0x0000008303837220 */ /* 0x000fe40000410000 */
[----:B------:R-:W-:Y:S01]  /*cb60*/  IMAD.MOV.U32 R149, RZ, RZ, R133 ;  /* 0x000000ffff957224 */ /* 0x000fe200078e0085 */
[----:B------:R-:W-:Y:S01]  /*cb70*/  LOP3.LUT R133, R145, UR31, R10, 0x96, !PT ;  /* 0x0000001f91857c12 */ /* 0x000fe2000f8e960a */
[C---:B------:R-:W-:Y:S01]  /*cb80*/  FMUL.FTZ R10, R3.reuse, R138 ;  /* 0x0000008a030a7220 */ /* 0x040fe20000410000 */
[C---:B------:R-:W-:Y:S01]  /*cb90*/  F2FP.PACK_AB R138, R160.reuse, R161 ;  /* 0x000000a1a08a723e */ /* 0x040fe200000000ff */
[C---:B------:R-:W-:Y:S02]  /*cba0*/  FMUL.FTZ R126, R3.reuse, R126 ;  /* 0x0000007e037e7220 */ /* 0x040fe40000410000 */
[C---:B------:R-:W-:Y:S02]  /*cbb0*/  FMUL.FTZ R127, R3.reuse, R127 ;  /* 0x0000007f037f7220 */ /* 0x040fe40000410000 */
[----:B------:R-:W-:Y:S02]  /*cbc0*/  IMAD.MOV.U32 R163, RZ, RZ, R142 ;  /* 0x000000ffffa37224 */ /* 0x000fe400078e008e */
[----:B------:R-:W-:Y:S02]  /*cbd0*/  FADD.FTZ R164, R160, R164 ;  /* 0x000000a4a0a47221 */ /* 0x000fe40000010000 */
[----:B----4-:R-:W-:Y:S02]  /*cbe0*/  FFMA.FTZ R3, R3, R147, R132 ;  /* 0x0000009303037223 */ /* 0x010fe40000010084 */
[----:B------:R-:W-:Y:S02]  /*cbf0*/  IMAD.MOV.U32 R147, RZ, RZ, R143 ;  /* 0x000000ffff937224 */ /* 0x000fe400078e008f */
[----:B------:R-:W-:Y:S05]  /*cc00*/  IMAD.WIDE.U32 R142, R134, -0x2daee0ad, RZ ;  /* 0xd2511f53868e7825 */ /* 0x000fea00078e00ff */
[----:B------:R-:W-:Y:S01]  /*cc10*/  LOP3.LUT R134, R143, UR26, R144, 0x96, !PT ;  /* 0x0000001a8f867c12 */ /* 0x000fe2000f8e9690 */
[----:B------:R-:W-:Y:S01]  /*cc20*/  IMAD.WIDE.U32 R144, R133, -0x326172a9, RZ ;  /* 0xcd9e8d5785907825 */ /* 0x000fe200078e00ff */
[----:B------:R4:W-:Y:S03]  /*cc30*/  MUFU.EX2 R143, R163 ;  /* 0x000000a3008f7308 */ /* 0x0009e60000000800 */
[----:B------:R-:W-:Y:S01]  /*cc40*/  IMAD.WIDE.U32 R158, R134, -0x326172a9, RZ ;  /* 0xcd9e8d57869e7825 */ /* 0x000fe200078e00ff */
[----:B------:R-:W-:Y:S02]  /*cc50*/  LOP3.LUT R136, R145, UR30, R136, 0x96, !PT ;  /* 0x0000001e91887c12 */ /* 0x000fe4000f8e9688 */
[----:B-1----:R-:W-:Y:S02]  /*cc60*/  F2FP.PACK_AB R134, R139, R132 ;  /* 0x000000848b86723e */ /* 0x002fe400000000ff */
[----:B------:R-:W-:Y:S01]  /*cc70*/  LOP3.LUT R137, R159, UR24, R144, 0x96, !PT ;  /* 0x000000189f897c12 */ /* 0x000fe2000f8e9690 */
[----:B--2---:R-:W-:Y:S01]  /*cc80*/  IMAD.WIDE.U32 R172, R136, -0x2daee0ad, RZ ;  /* 0xd2511f5388ac7825 */ /* 0x004fe200078e00ff */
[----:B---3--:R-:W-:Y:S01]  /*cc90*/  F2FP.PACK_AB R136, R140, R135 ;  /* 0x000000878c88723e */ /* 0x008fe200000000ff */
[----:B------:R-:W-:Y:S03]  /*cca0*/  MUFU.EX2 R144, R175 ;  /* 0x000000af00907308 */ /* 0x000fe60000000800 */
[----:B------:R-:W-:Y:S05]  /*ccb0*/  LOP3.LUT R133, R173, UR9, R142, 0x96, !PT ;  /* 0x00000009ad857c12 */ /* 0x000fea000f8e968e */
[----:B------:R-:W-:Y:S02]  /*ccc0*/  IMAD.WIDE.U32 R160, R133, -0x326172a9, RZ ;  /* 0xcd9e8d5785a07825 */ /* 0x000fe400078e00ff */
[----:B------:R1:W2:Y:S02]  /*ccd0*/  MUFU.EX2 R142, R141 ;  /* 0x0000008d008e7308 */ /* 0x0002a40000000800 */
[----:B----4-:R-:W-:Y:S02]  /*cce0*/  IMAD.MOV.U32 R163, RZ, RZ, R151 ;  /* 0x000000ffffa37224 */ /* 0x010fe400078e0097 */
[----:B------:R-:W-:Y:S06]  /*ccf0*/  IMAD.MOV.U32 R151, RZ, RZ, R159 ;  /* 0x000000ffff977224 */ /* 0x000fec00078e009f */
[----:B------:R3:W-:Y:S01]  /*cd00*/  MUFU.EX2 R145, R174 ;  /* 0x000000ae00917308 */ /* 0x0007e20000000800 */
[----:B-1----:R-:W-:Y:S01]  /*cd10*/  FADD.FTZ R141, R139, R3 ;  /* 0x000000038b8d7221 */ /* 0x002fe20000010000 */
[----:B------:R-:W-:Y:S01]  /*cd20*/  LOP3.LUT R139, R161, UR14, R158, 0x96, !PT ;  /* 0x0000000ea18b7c12 */ /* 0x000fe2000f8e969e */
[----:B------:R-:W-:Y:S02]  /*cd30*/  FADD.FTZ R3, R135, R164 ;  /* 0x000000a487037221 */ /* 0x000fe40000010000 */
[----:B--2---:R-:W-:Y:S01]  /*cd40*/  FADD.FTZ R132, R142, R141 ;  /* 0x0000008d8e847221 */ /* 0x004fe20000010000 */
[C---:B------:R-:W-:Y:S01]  /*cd50*/  LOP3.LUT R135, R139.reuse, 0xffff, RZ, 0xc0, !PT ;  /* 0x0000ffff8b877812 */ /* 0x040fe200078ec0ff */
[----:B------:R-:W-:Y:S01]  /*cd60*/  FADD.FTZ R3, R140, R3 ;  /* 0x000000038c037221 */ /* 0x000fe20000010000 */
[----:B------:R-:W-:Y:S01]  /*cd70*/  LOP3.LUT R133, R139, 0xff, RZ, 0xc0, !PT ;  /* 0x000000ff8b857812 */ /* 0x000fe200078ec0ff */
[----:B------:R-:W-:Y:S01]  /*cd80*/  FADD.FTZ R141, R143, R132 ;  /* 0x000000848f8d7221 */ /* 0x000fe20000010000 */
[----:B------:R-:W-:Y:S01]  /*cd90*/  SHF.R.U32.HI R135, RZ, 0x8, R135 ;  /* 0x00000008ff877819 */ /* 0x000fe20000011687 */
[----:B------:R-:W1:Y:S01]  /*cda0*/  MUFU.EX2 R140, R185 ;  /* 0x000000b9008c7308 */ /* 0x000e620000000800 */
[----:B------:R-:W-:Y:S01]  /*cdb0*/  ISETP.GE.U32.AND P0, PT, R252, R133, PT ;  /* 0x00000085fc00720c */ /* 0x000fe20003f06070 */
[----:B---3--:R-:W-:Y:S01]  /*cdc0*/  IMAD.WIDE.U32 R174, R137, -0x2daee0ad, RZ ;  /* 0xd2511f5389ae7825 */ /* 0x008fe200078e00ff */
[----:B------:R-:W-:Y:S02]  /*cdd0*/  LOP3.LUT R135, R135, 0xffff, RZ, 0xc0, !PT ;  /* 0x0000ffff87877812 */ /* 0x000fe400078ec0ff */
[----:B------:R-:W-:Y:S02]  /*cde0*/  PRMT R133, R138, 0x7632, R133 ;  /* 0x000076328a857816 */ /* 0x000fe40000000085 */
[----:B------:R-:W-:Y:S02]  /*cdf0*/  ISETP.GE.U32.AND P5, PT, R252, R135, PT ;  /* 0x00000087fc00720c */ /* 0x000fe40003fa6070 */
[----:B------:R-:W-:Y:S01]  /*ce00*/  PRMT R132, R138, 0x5410, R133 ;  /* 0x000054108a847816 */ /* 0x000fe20000000085 */
[----:B------:R2:W3:Y:S01]  /*ce10*/  MUFU.EX2 R135, R184 ;  /* 0x000000b800877308 */ /* 0x0004e20000000800 */
[----:B------:R-:W-:Y:S02]  /*ce20*/  F2FP.PACK_AB R142, R143, R142 ;  /* 0x0000008e8f8e723e */ /* 0x000fe400000000ff */
[--C-:B------:R-:W-:Y:S01]  /*ce30*/  SHF.R.U32.HI R143, RZ, 0x10, R139.reuse ;  /* 0x00000010ff8f7819 */ /* 0x100fe2000001168b */
[----:B------:R-:W-:Y:S01]  /*ce40*/  @!P0 HADD2 R246, -R138.H0_H0, -RZ.H0_H0 ;  /* 0xa00000ff8af68230 */ /* 0x000fe20000000900 */
[----:B------:R-:W-:Y:S02]  /*ce50*/  SHF.R.U32.HI R139, RZ, 0x18, R139 ;  /* 0x00000018ff8b7819 */ /* 0x000fe4000001168b */
[----:B------:R-:W-:Y:S02]  /*ce60*/  LOP3.LUT R143, R143, 0xff, RZ, 0xc0, !PT ;  /* 0x000000ff8f8f7812 */ /* 0x000fe400078ec0ff */
[----:B------:R-:W-:Y:S01]  /*ce70*/  @!P0 PRMT R138, R246, 0x5410, RZ ;  /* 0x00005410f68a8816 */ /* 0x000fe200000000ff */
[----:B------:R-:W-:Y:S01]  /*ce80*/  @!P5 HADD2 R245, -R133.H0_H0, -RZ.H0_H0 ;  /* 0xa00000ff85f5d230 */ /* 0x000fe20000000900 */
[C---:B------:R-:W-:Y:S02]  /*ce90*/  ISETP.GE.U32.AND P6, PT, R252.reuse, R143, PT ;  /* 0x0000008ffc00720c */ /* 0x040fe40003fc6070 */
[----:B------:R-:W-:Y:S01]  /*cea0*/  ISETP.GE.U32.AND P0, PT, R252, R139, PT ;  /* 0x0000008bfc00720c */ /* 0x000fe20003f06070 */
[----:B------:R1:W-:Y:S01]  /*ceb0*/  STG.E.U16 [R182.64], R138 ;  /* 0x0000008ab6007986 */ /* 0x0003e2000c101514 */
[----:B------:R-:W-:Y:S01]  /*cec0*/  @!P5 PRMT R133, R245, 0x5410, RZ ;  /* 0x00005410f585d816 */ /* 0x000fe200000000ff */
[----:B------:R4:W-:Y:S01]  /*ced0*/  MUFU.EX2 R143, R147 ;  /* 0x00000093008f7308 */ /* 0x0009e20000000800 */
[C-C-:B------:R-:W-:Y:S02]  /*cee0*/  LOP3.LUT R137, R175.reuse, UR5, R172.reuse, 0x96, !PT ;  /* 0x00000005af897c12 */ /* 0x140fe4000f8e96ac */
[----:B------:R-:W-:Y:S01]  /*cef0*/  LOP3.LUT R172, R175, UR5, R172, 0x96, !PT ;  /* 0x00000005afac7c12 */ /* 0x000fe2000f8e96ac */
[----:B------:R3:W-:Y:S04]  /*cf00*/  STG.E.U16 [R182.64+0x2], R133 ;  /* 0x00000285b6007986 */ /* 0x0007e8000c101514 */
[----:B------:R-:W-:Y:S01]  /*cf10*/  @!P6 HADD2 R244, -R134.H0_H0, -RZ.H0_H0 ;  /* 0xa00000ff86f4e230 */ /* 0x000fe20000000900 */
[----:B--2---:R-:W-:Y:S04]  /*cf20*/  IADD3 R184, P5, R182, UR28, RZ ;  /* 0x0000001cb6b87c10 */ /* 0x004fe8000ffbe0ff */
[----:B------:R-:W-:Y:S02]  /*cf30*/  IADD3.X R185, R183, UR29, RZ, P5, !PT ;  /* 0x0000001db7b97c10 */ /* 0x000fe4000affe4ff */
[----:B----4-:R-:W-:Y:S01]  /*cf40*/  SHF.R.U32.HI R147, RZ, 0x10, R160 ;  /* 0x00000010ff937819 */ /* 0x010fe200000116a0 */
[--C-:B-1----:R-:W-:Y:S01]  /*cf50*/  FADD.FTZ R138, R140, R3.reuse ;  /* 0x000000038c8a7221 */ /* 0x102fe20000010000 */
[----:B------:R-:W-:Y:S02]  /*cf60*/  PRMT R3, R134, 0x7632, R3 ;  /* 0x0000763286037816 */ /* 0x000fe40000000003 */
[C---:B---3--:R-:W-:Y:S01]  /*cf70*/  F2FP.PACK_AB R140, R135.reuse, R140 ;  /* 0x0000008c878c723e */ /* 0x048fe200000000ff */
[----:B------:R-:W-:Y:S01]  /*cf80*/  FADD.FTZ R139, R135, R138 ;  /* 0x0000008a878b7221 */ /* 0x000fe20000010000 */
[----:B------:R-:W-:Y:S01]  /*cf90*/  LOP3.LUT R135, R160, 0xff, RZ, 0xc0, !PT ;  /* 0x000000ffa0877812 */ /* 0x000fe200078ec0ff */
[----:B------:R1:W2:Y:S01]  /*cfa0*/  MUFU.EX2 R138, R162 ;  /* 0x000000a2008a7308 */ /* 0x0002a20000000800 */
[----:B------:R-:W-:Y:S01]  /*cfb0*/  PRMT R133, R134, 0x5410, R3 ;  /* 0x0000541086857816 */ /* 0x000fe20000000003 */
[----:B------:R-:W-:Y:S01]  /*cfc0*/  @!P0 HADD2 R243, -R3.H0_H0, -RZ.H0_H0 ;  /* 0xa00000ff03f38230 */ /* 0x000fe20000000900 */
[----:B------:R-:W-:Y:S02]  /*cfd0*/  @!P6 PRMT R134, R244, 0x5410, RZ ;  /* 0x00005410f486e816 */ /* 0x000fe400000000ff */
[----:B------:R-:W-:Y:S02]  /*cfe0*/  ISETP.GE.U32.AND P6, PT, R252, R135, PT ;  /* 0x00000087fc00720c */ /* 0x000fe40003fc6070 */
[----:B------:R-:W-:Y:S01]  /*cff0*/  LOP3.LUT R135, R160, 0xffff, RZ, 0xc0, !PT ;  /* 0x0000ffffa0877812 */ /* 0x000fe200078ec0ff */
[----:B------:R2:W-:Y:S01]  /*d000*/  STG.E.U16 [R184.64], R134 ;  /* 0x00000086b8007986 */ /* 0x0005e2000c101514 */
[----:B------:R-:W-:Y:S02]  /*d010*/  @!P0 PRMT R3, R243, 0x5410, RZ ;  /* 0x00005410f3038816 */ /* 0x000fe400000000ff */
[----:B------:R-:W-:Y:S02]  /*d020*/  SHF.R.U32.HI R135, RZ, 0x8, R135 ;  /* 0x00000008ff877819 */ /* 0x000fe40000011687 */
[----:B------:R-:W-:Y:S01]  /*d030*/  LOP3.LUT R147, R147, 0xff, RZ, 0xc0, !PT ;  /* 0x000000ff93937812 */ /* 0x000fe200078ec0ff */
[----:B------:R3:W-:Y:S01]  /*d040*/  STG.E.U16 [R184.64+0x2], R3 ;  /* 0x00000203b8007986 */ /* 0x0007e2000c101514 */
[----:B------:R-:W-:Y:S02]  /*d050*/  LOP3.LUT R135, R135, 0xffff, RZ, 0xc0, !PT ;  /* 0x0000ffff87877812 */ /* 0x000fe400078ec0ff */
[C---:B------:R-:W-:Y:S01]  /*d060*/  ISETP.GE.U32.AND P0, PT, R252.reuse, R147, PT ;  /* 0x00000093fc00720c */ /* 0x040fe20003f06070 */
[----:B------:R-:W-:Y:S01]  /*d070*/  @!P6 HADD2 R242, -R136.H0_H0, -RZ.H0_H0 ;  /* 0xa00000ff88f2e230 */ /* 0x000fe20000000900 */
[----:B------:R-:W-:Y:S02]  /*d080*/  ISETP.GE.U32.AND P5, PT, R252, R135, PT ;  /* 0x00000087fc00720c */ /* 0x000fe40003fa6070 */
[----:B------:R-:W-:Y:S02]  /*d090*/  PRMT R135, R136, 0x7632, R135 ;  /* 0x0000763288877816 */ /* 0x000fe40000000087 */
[----:B------:R-:W-:Y:S01]  /*d0a0*/  LOP3.LUT R147, R174, 0xff, RZ, 0xc0, !PT ;  /* 0x000000ffae937812 */ /* 0x000fe200078ec0ff */
[----:B-1----:R-:W-:Y:S02]  /*d0b0*/  IMAD.MOV.U32 R162, RZ, RZ, R150 ;  /* 0x000000ffffa27224 */ /* 0x002fe400078e0096 */
[----:B------:R-:W-:Y:S02]  /*d0c0*/  IMAD.MOV.U32 R150, RZ, RZ, R146 ;  /* 0x000000ffff967224 */ /* 0x000fe400078e0092 */
[----:B------:R-:W-:Y:S01]  /*d0d0*/  FADD.FTZ R146, R144, R139 ;  /* 0x0000008b90927221 */ /* 0x000fe20000010000 */
[----:B------:R-:W-:Y:S01]  /*d0e0*/  LOP3.LUT R139, R137, 0xff, RZ, 0xc0, !PT ;  /* 0x000000ff898b7812 */ /* 0x000fe200078ec0ff */
[----:B------:R-:W-:Y:S02]  /*d0f0*/  @!P0 HADD2 R239, -R142.H0_H0, -RZ.H0_H0 ;  /* 0xa00000ff8eef8230 */ /* 0x000fe40000000900 */
[----:B------:R-:W-:Y:S01]  /*d100*/  @!P5 HADD2 R241, -R135.H0_H0, -RZ.H0_H0 ;  /* 0xa00000ff87f1d230 */ /* 0x000fe20000000900 */
[----:B------:R-:W1:Y:S01]  /*d110*/  MUFU.EX2 R150, R150 ;  /* 0x0000009600967308 */ /* 0x000e620000000800 */
[----:B--2---:R-:W-:Y:S01]  /*d120*/  FADD.FTZ R134, R138, R141 ;  /* 0x0000008d8a867221 */ /* 0x004fe20000010000 */
[----:B------:R-:W-:Y:S01]  /*d130*/  F2FP.PACK_AB R138, R143, R138 ;  /* 0x0000008a8f8a723e */ /* 0x000fe200000000ff */
[----:B------:R-:W-:Y:S02]  /*d140*/  FADD.FTZ R141, R145, R146 ;  /* 0x00000092918d7221 */ /* 0x000fe40000010000 */
[----:B------:R-:W-:Y:S01]  /*d150*/  FADD.FTZ R143, R143, R134 ;  /* 0x000000868f8f7221 */ /* 0x000fe20000010000 */
[----:B------:R-:W-:Y:S02]  /*d160*/  PRMT R134, R136, 0x5410, R135 ;  /* 0x0000541088867816 */ /* 0x000fe40000000087 */
[----:B------:R-:W-:Y:S02]  /*d170*/  @!P5 PRMT R135, R241, 0x5410, RZ ;  /* 0x00005410f187d816 */ /* 0x000fe400000000ff */
[----:B---3--:R-:W-:Y:S02]  /*d180*/  SHF.R.U32.HI R3, RZ, 0x18, R160 ;  /* 0x00000018ff037819 */ /* 0x008fe400000116a0 */
[----:B------:R-:W-:Y:S01]  /*d190*/  @!P6 PRMT R136, R242, 0x5410, RZ ;  /* 0x00005410f288e816 */ /* 0x000fe200000000ff */
[----:B------:R2:W-:Y:S01]  /*d1a0*/  STG.E.U16 [R182.64+0x12], R135 ;  /* 0x00001287b6007986 */ /* 0x0005e2000c101514 */
[----:B------:R-:W-:Y:S02]  /*d1b0*/  ISETP.GE.U32.AND P6, PT, R252, R3, PT ;  /* 0x00000003fc00720c */ /* 0x000fe40003fc6070 */
[----:B------:R-:W-:Y:S01]  /*d1c0*/  PRMT R3, R142, 0x7632, R3 ;  /* 0x000076328e037816 */ /* 0x000fe20000000003 */
[----:B------:R3:W-:Y:S01]  /*d1d0*/  STG.E.U16 [R182.64+0x10], R136 ;  /* 0x00001088b6007986 */ /* 0x0007e2000c101514 */
[----:B------:R-:W-:Y:S02]  /*d1e0*/  ISETP.GE.U32.AND P5, PT, R252, R139, PT ;  /* 0x0000008bfc00720c */ /* 0x000fe40003fa6070 */
[----:B------:R-:W-:Y:S04]  /*d1f0*/  LOP3.LUT R139, R137, 0xffff, RZ, 0xc0, !PT ;  /* 0x0000ffff898b7812 */ /* 0x000fe800078ec0ff */
[----:B------:R-:W-:Y:S03]  /*d200*/  SHF.R.U32.HI R139, RZ, 0x8, R139 ;  /* 0x00000008ff8b7819 */ /* 0x000fe6000001168b */
[----:B------:R-:W-:Y:S01]  /*d210*/  @!P6 HADD2 R240, -R3.H0_H0, -RZ.H0_H0 ;  /* 0xa00000ff03f0e230 */ /* 0x000fe20000000900 */
[----:B------:R-:W-:Y:S03]  /*d220*/  LOP3.LUT R139, R139, 0xffff, RZ, 0xc0, !PT ;  /* 0x0000ffff8b8b7812 */ /* 0x000fe600078ec0ff */
[----:B------:R-:W-:Y:S01]  /*d230*/  @!P5 HADD2 R238, -R140.H0_H0, -RZ.H0_H0 ;  /* 0xa00000ff8ceed230 */ /* 0x000fe20000000900 */
[----:B--2---:R-:W-:Y:S02]  /*d240*/  PRMT R135, R142, 0x5410, R3 ;  /* 0x000054108e877816 */ /* 0x004fe40000000003 */
[----:B------:R-:W-:Y:S02]  /*d250*/  @!P0 PRMT R142, R239, 0x5410, RZ ;  /* 0x00005410ef8e8816 */ /* 0x000fe400000000ff */
[----:B------:R-:W-:Y:S02]  /*d260*/  ISETP.GE.U32.AND P0, PT, R252, R139, PT ;  /* 0x0000008bfc00720c */ /* 0x000fe40003f06070 */
[----:B------:R-:W-:Y:S01]  /*d270*/  SHF.R.U32.HI R139, RZ, 0x18, R137 ;  /* 0x00000018ff8b7819 */ /* 0x000fe20000011689 */
[----:B------:R2:W-:Y:S01]  /*d280*/  STG.E.U16 [R184.64+0x10], R142 ;  /* 0x0000108eb8007986 */ /* 0x0005e2000c101514 */
[----:B------:R-:W-:Y:S02]  /*d290*/  @!P6 PRMT R3, R240, 0x5410, RZ ;  /* 0x00005410f003e816 */ /* 0x000fe400000000ff */
[----:B------:R-:W-:Y:S02]  /*d2a0*/  ISETP.GE.U32.AND P6, PT, R252, R139, PT ;  /* 0x0000008bfc00720c */ /* 0x000fe40003fc6070 */
[----:B------:R-:W-:Y:S01]  /*d2b0*/  PRMT R139, R140, 0x7632, R139 ;  /* 0x000076328c8b7816 */ /* 0x000fe2000000008b */
[----:B------:R4:W-:Y:S01]  /*d2c0*/  STG.E.U16 [R184.64+0x12], R3 ;  /* 0x00001203b8007986 */ /* 0x0009e2000c101514 */
[----:B---3--:R-:W-:Y:S01]  /*d2d0*/  F2FP.PACK_AB R136, R145, R144 ;  /* 0x000000909188723e */ /* 0x008fe200000000ff */
[----:B-1----:R-:W-:Y:S01]  /*d2e0*/  FADD.FTZ R144, R150, R143 ;  /* 0x0000008f96907221 */ /* 0x002fe20000010000 */
[----:B------:R-:W-:Y:S01]  /*d2f0*/  PRMT R146, R140, 0x5410, R139 ;  /* 0x000054108c927816 */ /* 0x000fe2000000008b */
[----:B------:R-:W-:Y:S01]  /*d300*/  @!P0 HADD2 R237, -R139.H0_H0, -RZ.H0_H0 ;  /* 0xa00000ff8bed8230 */ /* 0x000fe20000000900 */
[----:B------:R-:W1:Y:S01]  /*d310*/  MUFU.EX2 R145, R156 ;  /* 0x0000009c00917308 */ /* 0x000e620000000800 */
[----:B------:R-:W-:Y:S02]  /*d320*/  SHF.R.U32.HI R137, RZ, 0x10, R137 ;  /* 0x00000010ff897819 */ /* 0x000fe40000011689 */
[----:B------:R-:W-:Y:S02]  /*d330*/  @!P5 PRMT R140, R238, 0x5410, RZ ;  /* 0x00005410ee8cd816 */ /* 0x000fe400000000ff */
[----:B------:R-:W-:Y:S02]  /*d340*/  @!P0 PRMT R139, R237, 0x5410, RZ ;  /* 0x00005410ed8b8816 */ /* 0x000fe400000000ff */
[----:B------:R-:W-:Y:S01]  /*d350*/  LOP3.LUT R137, R137, 0xff, RZ, 0xc0, !PT ;  /* 0x000000ff89897812 */ /* 0x000fe200078ec0ff */
[----:B------:R3:W-:Y:S01]  /*d360*/  STG.E.U16 [R182.64+0x20], R140 ;  /* 0x0000208cb6007986 */ /* 0x0007e2000c101514 */
[C---:B------:R-:W-:Y:S01]  /*d370*/  ISETP.GE.U32.AND P5, PT, R252.reuse, R147, PT ;  /* 0x00000093fc00720c */ /* 0x040fe20003fa6070 */
[----:B------:R-:W-:Y:S01]  /*d380*/  MUFU.EX2 R156, R170 ;  /* 0x000000aa009c7308 */ /* 0x000fe20000000800 */
[----:B------:R-:W-:Y:S01]  /*d390*/  ISETP.GE.U32.AND P0, PT, R252, R137, PT ;  /* 0x00000089fc00720c */ /* 0x000fe20003f06070 */
[----:B------:R3:W-:Y:S01]  /*d3a0*/  STG.E.U16 [R182.64+0x22], R139 ;  /* 0x0000228bb6007986 */ /* 0x0007e2000c101514 */
[----:B------:R-:W-:Y:S07]  /*d3b0*/  LOP3.LUT R137, R174, 0xffff, RZ, 0xc0, !PT ;  /* 0x0000ffffae897812 */ /* 0x000fee00078ec0ff */
[----:B--2---:R-:W2:Y:S02]  /*d3c0*/  MUFU.EX2 R142, R149 ;  /* 0x00000095008e7308 */ /* 0x004ea40000000800 */
[----:B------:R-:W-:Y:S01]  /*d3d0*/  @!P5 HADD2 R236, -R136.H0_H0, -RZ.H0_H0 ;  /* 0xa00000ff88ecd230 */ /* 0x000fe20000000900 */
[----:B----4-:R-:W-:Y:S01]  /*d3e0*/  PRMT R3, R136, 0x7632, R3 ;  /* 0x0000763288037816 */ /* 0x010fe20000000003 */
[C---:B-1----:R-:W-:Y:S01]  /*d3f0*/  FADD.FTZ R143, R145.reuse, R144 ;  /* 0x00000090918f7221 */ /* 0x042fe20000010000 */
[--C-:B------:R-:W-:Y:S01]  /*d400*/  SHF.R.U32.HI R144, RZ, 0x8, R137.reuse ;  /* 0x00000008ff907819 */ /* 0x100fe20000011689 */
[----:B------:R-:W-:Y:S01]  /*d410*/  @!P0 HADD2 R233, -R138.H0_H0, -RZ.H0_H0 ;  /* 0xa00000ff8ae98230 */ /* 0x000fe20000000900 */
[----:B------:R-:W-:Y:S02]  /*d420*/  PRMT R137, R138, 0x7632, R137 ;  /* 0x000076328a897816 */ /* 0x000fe40000000089 */
[----:B------:R-:W-:Y:S02]  /*d430*/  LOP3.LUT R147, R144, 0xffff, RZ, 0xc0, !PT ;  /* 0x0000ffff90937812 */ /* 0x000fe400078ec0ff */
[----:B------:R-:W-:Y:S01]  /*d440*/  F2FP.PACK_AB R150, R145, R150 ;  /* 0x000000969196723e */ /* 0x000fe200000000ff */
[----:B------:R-:W-:Y:S01]  /*d450*/  @!P6 HADD2 R232, -R137.H0_H0, -RZ.H0_H0 ;  /* 0xa00000ff89e8e230 */ /* 0x000fe20000000900 */
[----:B------:R-:W-:Y:S02]  /*d460*/  PRMT R145, R136, 0x5410, R3 ;  /* 0x0000541088917816 */ /* 0x000fe40000000003 */
[----:B---3--:R-:W-:Y:S02]  /*d470*/  SHF.R.U32.HI R140, RZ, 0x10, R174 ;  /* 0x00000010ff8c7819 */ /* 0x008fe400000116ae */
[----:B------:R-:W-:Y:S02]  /*d480*/  @!P5 PRMT R136, R236, 0x5410, RZ ;  /* 0x00005410ec88d816 */ /* 0x000fe400000000ff */
[----:B------:R-:W-:Y:S01]  /*d490*/  ISETP.GE.U32.AND P5, PT, R252, R147, PT ;  /* 0x00000093fc00720c */ /* 0x000fe20003fa6070 */
[----:B--2---:R-:W-:Y:S01]  /*d4a0*/  FADD.FTZ R144, R142, R141 ;  /* 0x0000008d8e907221 */ /* 0x004fe20000010000 */
[----:B------:R-:W-:Y:S01]  /*d4b0*/  LOP3.LUT R141, R140, 0xff, RZ, 0xc0, !PT ;  /* 0x000000ff8c8d7812 */ /* 0x000fe200078ec0ff */
[----:B------:R-:W-:Y:S01]  /*d4c0*/  IMAD.MOV.U32 R149, RZ, RZ, R148 ;  /* 0x000000ffff957224 */ /* 0x000fe200078e0094 */
[----:B------:R-:W-:Y:S01]  /*d4d0*/  LOP3.LUT R140, R153, UR35, RZ, 0x3c, !PT ;  /* 0x00000023998c7c12 */ /* 0x000fe2000f8e3cff */
[----:B------:R-:W-:Y:S01]  /*d4e0*/  FADD.FTZ R139, R187, R144 ;  /* 0x00000090bb8b7221 */ /* 0x000fe20000010000 */
[----:B------:R-:W-:Y:S01]  /*d4f0*/  PRMT R144, R138, 0x5410, R137 ;  /* 0x000054108a907816 */ /* 0x000fe20000000089 */
[----:B------:R-:W-:Y:S01]  /*d500*/  FADD.FTZ R148, R186, R143 ;  /* 0x0000008fba947221 */ /* 0x000fe20000010000 */
[----:B------:R-:W-:Y:S01]  /*d510*/  @!P0 PRMT R138, R233, 0x5410, RZ ;  /* 0x00005410e98a8816 */ /* 0x000fe200000000ff */
[----:B------:R-:W-:Y:S01]  /*d520*/  IMAD.WIDE.U32 R152, R140, -0x326172a9, RZ ;  /* 0xcd9e8d578c987825 */ /* 0x000fe200078e00ff */
[----:B------:R-:W-:Y:S03]  /*d530*/  @!P6 PRMT R137, R232, 0x5410, RZ ;  /* 0x00005410e889e816 */ /* 0x000fe600000000ff */
[----:B------:R-:W-:Y:S01]  /*d540*/  @!P5 HADD2 R235, -R3.H0_H0, -RZ.H0_H0 ;  /* 0xa00000ff03ebd230 */ /* 0x000fe20000000900 */
[C---:B------:R-:W-:Y:S01]  /*d550*/  ISETP.GE.U32.AND P0, PT, R252.reuse, R141, PT ;  /* 0x0000008dfc00720c */ /* 0x040fe20003f06070 */
[----:B------:R1:W-:Y:S01]  /*d560*/  STG.E.U16 [R184.64+0x20], R138 ;  /* 0x0000208ab8007986 */ /* 0x0003e2000c101514 */
[----:B------:R-:W-:Y:S01]  /*d570*/  IMAD.MOV.U32 R140, RZ, RZ, R188 ;  /* 0x000000ffff8c7224 */ /* 0x000fe200078e00bc */
[----:B------:R-:W-:Y:S01]  /*d580*/  SHF.R.U32.HI R141, RZ, 0x18, R174 ;  /* 0x00000018ff8d7819 */ /* 0x000fe200000116ae */
[----:B------:R-:W-:Y:S01]  /*d590*/  FADD.FTZ R143, R181, R148 ;  /* 0x00000094b58f7221 */ /* 0x000fe20000010000 */
[----:B------:R2:W-:Y:S01]  /*d5a0*/  STG.E.U16 [R184.64+0x22], R137 ;  /* 0x00002289b8007986 */ /* 0x0005e2000c101514 */
[----:B------:R-:W-:Y:S01]  /*d5b0*/  F2FP.PACK_AB R142, R187, R142 ;  /* 0x0000008ebb8e723e */ /* 0x000fe200000000ff */
[----:B------:R-:W-:Y:S01]  /*d5c0*/  IMAD.MOV.U32 R187, RZ, RZ, R155 ;  /* 0x000000ffffbb7224 */ /* 0x000fe200078e009b */
[----:B------:R-:W-:Y:S01]  /*d5d0*/  ISETP.GE.U32.AND P1, PT, R252, R141, PT ;  /* 0x0000008dfc00720c */ /* 0x000fe20003f26070 */
[----:B------:R-:W-:Y:S01]  /*d5e0*/  IMAD.MOV.U32 R141, RZ, RZ, R189 ;  /* 0x000000ffff8d7224 */ /* 0x000fe200078e00bd */
[----:B------:R-:W-:Y:S01]  /*d5f0*/  LOP3.LUT R140, R153, UR8, R140, 0x96, !PT ;  /* 0x00000008998c7c12 */ /* 0x000fe2000f8e968c */
[----:B------:R3:W-:Y:S01]  /*d600*/  STG.E.U16 [R182.64+0x30], R136 ;  /* 0x00003088b6007986 */ /* 0x0007e2000c101514 */
[----:B------:R-:W-:Y:S01]  /*d610*/  LOP3.LUT R141, R155, UR34, R152, 0x96, !PT ;  /* 0x000000229b8d7c12 */ /* 0x000fe2000f8e9698 */
[----:B------:R-:W-:Y:S01]  /*d620*/  @!P0 HADD2 R234, -R150.H0_H0, -RZ.H0_H0 ;  /* 0xa00000ff96ea8230 */ /* 0x000fe20000000900 */
[----:B------:R-:W-:Y:S01]  /*d630*/  @!P5 PRMT R3, R235, 0x5410, RZ ;  /* 0x00005410eb03d816 */ /* 0x000fe200000000ff */
[----:B------:R-:W-:Y:S01]  /*d640*/  IMAD.WIDE.U32 R152, R140, -0x2daee0ad, RZ ;  /* 0xd2511f538c987825 */ /* 0x000fe200078e00ff */
[----:B------:R-:W-:Y:S01]  /*d650*/  F2FP.PACK_AB R140, R181, R186 ;  /* 0x000000bab58c723e */ /* 0x000fe200000000ff */
[----:B------:R4:W5:Y:S01]  /*d660*/  LDL.LU.64 R188, [R1+0x80] ;  /* 0x0000800001bc7983 */ /* 0x0009620000300a00 */
[----:B------:R-:W-:Y:S01]  /*d670*/  PRMT R181, R252, 0x7054, R252 ;  /* 0x00007054fcb57816 */ /* 0x000fe200000000fc */
[----:B------:R-:W-:Y:S02]  /*d680*/  IMAD.MOV.U32 R186, RZ, RZ, R154 ;  /* 0x000000ffffba7224 */ /* 0x000fe400078e009a */
[----:B------:R-:W-:Y:S01]  /*d690*/  IMAD.WIDE.U32 R154, R141, -0x2daee0ad, RZ ;  /* 0xd2511f538d9a7825 */ /* 0x000fe200078e00ff */
[----:B------:R-:W-:Y:S01]  /*d6a0*/  LOP3.LUT R141, R153, UR33, R162, 0x96, !PT ;  /* 0x00000021998d7c12 */ /* 0x000fe2000f8e96a2 */
[----:B------:R3:W-:Y:S02]  /*d6b0*/  STG.E.U16 [R182.64+0x32], R3 ;  /* 0x00003203b6007986 */ /* 0x0007e4000c101514 */
[----:B------:R-:W-:Y:S02]  /*d6c0*/  IMAD.MOV.U32 R187, RZ, RZ, R161 ;  /* 0x000000ffffbb7224 */ /* 0x000fe400078e00a1 */
[----:B------:R-:W-:Y:S01]  /*d6d0*/  IMAD.WIDE.U32 R162, R141, -0x326172a9, RZ ;  /* 0xcd9e8d578da27825 */ /* 0x000fe200078e00ff */
[----:B-1----:R-:W1:Y:S01]  /*d6e0*/  MUFU.EX2 R138, R178 ;  /* 0x000000b2008a7308 */ /* 0x002e620000000800 */
[----:B--2---:R-:W-:Y:S03]  /*d6f0*/  LOP3.LUT R137, R155, UR31, R152, 0x96, !PT ;  /* 0x0000001f9b897c12 */ /* 0x004fe6000f8e9698 */
[----:B------:R-:W-:Y:S01]  /*d700*/  LOP3.LUT R141, R163, UR32, R186, 0x96, !PT ;  /* 0x00000020a38d7c12 */ /* 0x000fe2000f8e96ba */
[----:B------:R-:W-:Y:S02]  /*d710*/  IMAD.MOV.U32 R186, RZ, RZ, R160 ;  /* 0x000000ffffba7224 */ /* 0x000fe400078e00a0 */
[----:B------:R-:W-:Y:S04]  /*d720*/  IMAD.WIDE.U32 R152, R137, -0x326172a9, RZ ;  /* 0xcd9e8d5789987825 */ /* 0x000fe800078e00ff */
[----:B------:R-:W-:Y:S01]  /*d730*/  IMAD.MOV.U32 R160, RZ, RZ, R149 ;  /* 0x000000ffffa07224 */ /* 0x000fe200078e0095 */
[----:B------:R-:W-:Y:S01]  /*d740*/  LOP3.LUT R162, R153, UR30, R162, 0x96, !PT ;  /* 0x0000001e99a27c12 */ /* 0x000fe2000f8e96a2 */
[----:B------:R-:W-:Y:S04]  /*d750*/  IMAD.WIDE.U32 R148, R141, -0x2daee0ad, RZ ;  /* 0xd2511f538d947825 */ /* 0x000fe800078e00ff */
[----:B------:R-:W-:Y:S01]  /*d760*/  IMAD.WIDE.U32 R162, R162, -0x2daee0ad, RZ ;  /* 0xd2511f53a2a27825 */ /* 0x000fe200078e00ff */
[----:B------:R-:W-:Y:S04]  /*d770*/  LOP3.LUT R154, R149, UR26, R154, 0x96, !PT ;  /* 0x0000001a959a7c12 */ /* 0x000fe8000f8e969a */
[----:B---3--:R-:W-:Y:S01]  /*d780*/  LOP3.LUT R136, R163, UR9, R148, 0x96, !PT ;  /* 0x00000009a3887c12 */ /* 0x008fe2000f8e9694 */
[--C-:B-1----:R-:W-:Y:S01]  /*d790*/  FADD.FTZ R148, R138, R139.reuse ;  /* 0x0000008b8a947221 */ /* 0x102fe20000010000 */
[C---:B------:R-:W-:Y:S01]  /*d7a0*/  F2FP.PACK_AB R138, R171.reuse, R138 ;  /* 0x0000008aab8a723e */ /* 0x040fe200000000ff */
[----:B------:R-:W-:Y:S01]  /*d7b0*/  IMAD.WIDE.U32 R154, R154, -0x326172a9, RZ ;  /* 0xcd9e8d579a9a7825 */ /* 0x000fe200078e00ff */
[C---:B------:R-:W-:Y:S03]  /*d7c0*/  PRMT R139, R150.reuse, 0x7632, R139 ;  /* 0x00007632968b7816 */ /* 0x040fe6000000008b */
[----:B------:R-:W-:Y:S01]  /*d7d0*/  FADD.FTZ R137, R171, R148 ;  /* 0x00000094ab897221 */ /* 0x000fe20000010000 */
[----:B------:R-:W-:Y:S01]  /*d7e0*/  PRMT R148, R150, 0x5410, R139 ;  /* 0x0000541096947816 */ /* 0x000fe2000000008b */
[----:B------:R-:W-:Y:S01]  /*d7f0*/  IMAD.WIDE.U32 R170, R136, -0x326172a9, RZ ;  /* 0xcd9e8d5788aa7825 */ /* 0x000fe200078e00ff */
[----:B------:R-:W-:Y:S01]  /*d800*/  @!P0 PRMT R150, R234, 0x5410, RZ ;  /* 0x00005410ea968816 */ /* 0x000fe200000000ff */
[----:B------:R-:W-:Y:S01]  /*d810*/  @!P1 HADD2 R231, -R139.H0_H0, -RZ.H0_H0 ;  /* 0xa00000ff8be79230 */ /* 0x000fe20000000900 */
[----:B------:R-:W-:Y:S01]  /*d820*/  LOP3.LUT R141, R155, UR24, R152, 0x96, !PT ;  /* 0x000000189b8d7c12 */ /* 0x000fe2000f8e9698 */
[----:B------:R-:W-:Y:S01]  /*d830*/  FADD.FTZ R152, R180, R143 ;  /* 0x0000008fb4987221 */ /* 0x000fe20000010000 */
[----:B------:R-:W-:Y:S01]  /*d840*/  LOP3.LUT R147, R171, UR14, R154, 0x96, !PT ;  /* 0x0000000eab937c12 */ /* 0x000fe2000f8e969a */
[----:B------:R1:W-:Y:S01]  /*d850*/  STG.E.U16 [R184.64+0x30], R150 ;  /* 0x00003096b8007986 */ /* 0x0003e2000c101514 */
[----:B------:R-:W-:Y:S01]  /*d860*/  @!P1 PRMT R139, R231, 0x5410, RZ ;  /* 0x00005410e78b9816 */ /* 0x000fe200000000ff */
[----:B------:R-:W-:Y:S01]  /*d870*/  FADD.FTZ R149, R179, R152 ;  /* 0x00000098b3957221 */ /* 0x000fe20000010000 */
[----:B------:R-:W-:Y:S01]  /*d880*/  LOP3.LUT R3, R147, 0xff, RZ, 0xc0, !PT ;  /* 0x000000ff93037812 */ /* 0x000fe200078ec0ff */
[----:B------:R-:W-:Y:S01]  /*d890*/  FADD.FTZ R152, R156, R137 ;  /* 0x000000899c987221 */ /* 0x000fe20000010000 */
[----:B------:R-:W-:Y:S01]  /*d8a0*/  F2FP.PACK_AB R136, R179, R180 ;  /* 0x000000b4b388723e */ /* 0x000fe200000000ff */
[----:B------:R2:W-:Y:S01]  /*d8b0*/  STG.E.U16 [R184.64+0x32], R139 ;  /* 0x0000328bb8007986 */ /* 0x0005e2000c101514 */
[C---:B------:R-:W-:Y:S01]  /*d8c0*/  ISETP.GE.U32.AND P0, PT, R252.reuse, R3, PT ;  /* 0x00000003fc00720c */ /* 0x040fe20003f06070 */
[C---:B------:R-:W-:Y:S01]  /*d8d0*/  FADD.FTZ R143, R177.reuse, R152 ;  /* 0x00000098b18f7221 */ /* 0x040fe20000010000 */
[--C-:B------:R-:W-:Y:S02]  /*d8e0*/  SHF.R.U32.HI R3, RZ, 0x10, R147.reuse ;  /* 0x00000010ff037819 */ /* 0x100fe40000011693 */
[----:B------:R-:W-:Y:S02]  /*d8f0*/  F2FP.PACK_AB R156, R177, R156 ;  /* 0x0000009cb19c723e */ /* 0x000fe400000000ff */
[----:B------:R-:W-:Y:S02]  /*d900*/  LOP3.LUT R3, R3, 0xff, RZ, 0xc0, !PT ;  /* 0x000000ff03037812 */ /* 0x000fe400078ec0ff */
[----:B------:R-:W-:Y:S02]  /*d910*/  F2FP.PACK_AB R180, R169, R176 ;  /* 0x000000b0a9b4723e */ /* 0x000fe400000000ff */
[----:B------:R-:W-:Y:S02]  /*d920*/  ISETP.GE.U32.AND P6, PT, R252, R3, PT ;  /* 0x00000003fc00720c */ /* 0x000fe40003fc6070 */
[----:B------:R-:W-:Y:S01]  /*d930*/  LOP3.LUT R3, R147, 0xffff, RZ, 0xc0, !PT ;  /* 0x0000ffff93037812 */ /* 0x000fe200078ec0ff */
[----:B------:R-:W-:Y:S01]  /*d940*/  @!P0 HADD2 R230, -R142.H0_H0, -RZ.H0_H0 ;  /* 0xa00000ff8ee68230 */ /* 0x000fe20000000900 */
[----:B------:R-:W-:Y:S02]  /*d950*/  SHF.R.U32.HI R147, RZ, 0x18, R147 ;  /* 0x00000018ff937819 */ /* 0x000fe40000011693 */
[--C-:B------:R-:W-:Y:S02]  /*d960*/  SHF.R.U32.HI R137, RZ, 0x8, R3.reuse ;  /* 0x00000008ff897819 */ /* 0x100fe40000011603 */
[----:B------:R-:W-:Y:S02]  /*d970*/  PRMT R3, R142, 0x7632, R3 ;  /* 0x000076328e037816 */ /* 0x000fe40000000003 */
[----:B------:R-:W-:Y:S01]  /*d980*/  LOP3.LUT R137, R137, 0xffff, RZ, 0xc0, !PT ;  /* 0x0000ffff89897812 */ /* 0x000fe200078ec0ff */
[----:B-1----:R-:W-:Y:S01]  /*d990*/  FADD.FTZ R150, R176, R149 ;  /* 0x00000095b0967221 */ /* 0x002fe20000010000 */
[----:B------:R-:W-:Y:S01]  /*d9a0*/  PRMT R152, R142, 0x5410, R3 ;  /* 0x000054108e987816 */ /* 0x000fe20000000003 */
[----:B------:R-:W-:Y:S01]  /*d9b0*/  @!P6 HADD2 R225, -R140.H0_H0, -RZ.H0_H0 ;  /* 0xa00000ff8ce1e230 */ /* 0x000fe20000000900 */
[----:B------:R-:W-:Y:S01]  /*d9c0*/  @!P0 PRMT R142, R230, 0x5410, RZ ;  /* 0x00005410e68e8816 */ /* 0x000fe200000000ff */
[----:B------:R-:W-:Y:S01]  /*d9d0*/  FADD.FTZ R163, R169, R150 ;  /* 0x00000096a9a37221 */ /* 0x000fe20000010000 */
[----:B------:R-:W-:Y:S01]  /*d9e0*/  ISETP.GE.U32.AND P2, PT, R252, R137, PT ;  /* 0x00000089fc00720c */ /* 0x000fe20003f46070 */
[----:B------:R-:W-:Y:S01]  /*d9f0*/  IMAD.MOV.U32 R150, RZ, RZ, R158 ;  /* 0x000000ffff967224 */ /* 0x000fe200078e009e */
[----:B------:R-:W-:Y:S01]  /*da00*/  LOP3.LUT R137, R170, 0xff, RZ, 0xc0, !PT ;  /* 0x000000ffaa897812 */ /* 0x000fe200078ec0ff */
[----:B------:R1:W-:Y:S01]  /*da10*/  STG.E.U16 [R182.64+0x40], R142 ;  /* 0x0000408eb6007986 */ /* 0x0003e2000c101514 */
[----:B--2---:R-:W-:Y:S02]  /*da20*/  PRMT R139, R140, 0x7632, R139 ;  /* 0x000076328c8b7816 */ /* 0x004fe4000000008b */
[----:B------:R-:W-:Y:S02]  /*da30*/  ISETP.GE.U32.AND P5, PT, R252, R137, PT ;  /* 0x00000089fc00720c */ /* 0x000fe40003fa6070 */
[----:B------:R-:W-:Y:S02]  /*da40*/  LOP3.LUT R137, R170, 0xffff, RZ, 0xc0, !PT ;  /* 0x0000ffffaa897812 */ /* 0x000fe400078ec0ff */
[----:B------:R-:W-:Y:S02]  /*da50*/  PRMT R159, R140, 0x5410, R139 ;  /* 0x000054108c9f7816 */ /* 0x000fe4000000008b */
[----:B------:R-:W-:Y:S01]  /*da60*/  SHF.R.U32.HI R137, RZ, 0x8, R137 ;  /* 0x00000008ff897819 */ /* 0x000fe20000011689 */
[----:B------:R-:W-:Y:S01]  /*da70*/  @!P2 HADD2 R229, -R3.H0_H0, -RZ.H0_H0 ;  /* 0xa00000ff03e5a230 */ /* 0x000fe20000000900 */
[----:B------:R-:W-:Y:S02]  /*da80*/  @!P6 PRMT R140, R225, 0x5410, RZ ;  /* 0x00005410e18ce816 */ /* 0x000fe400000000ff */
[C---:B------:R-:W-:Y:S02]  /*da90*/  ISETP.GE.U32.AND P6, PT, R252.reuse, R147, PT ;  /* 0x00000093fc00720c */ /* 0x040fe40003fc6070 */
[----:B------:R-:W-:Y:S01]  /*daa0*/  @!P2 PRMT R3, R229, 0x5410, RZ ;  /* 0x00005410e503a816 */ /* 0x000fe200000000ff */
[----:B------:R-:W-:Y:S01]  /*dab0*/  @!P5 HADD2 R228, -R138.H0_H0, -RZ.H0_H0 ;  /* 0xa00000ff8ae4d230 */ /* 0x000fe20000000900 */
[----:B------:R-:W-:Y:S02]  /*dac0*/  LOP3.LUT R137, R137, 0xffff, RZ, 0xc0, !PT ;  /* 0x0000ffff89897812 */ /* 0x000fe400078ec0ff */
[----:B------:R-:W-:Y:S01]  /*dad0*/  F2FP.PACK_AB R177, R167, R168 ;  /* 0x000000a8a7b1723e */ /* 0x000fe200000000ff */
[----:B------:R2:W-:Y:S01]  /*dae0*/  STG.E.U16 [R182.64+0x42], R3 ;  /* 0x00004203b6007986 */ /* 0x0005e2000c101514 */
[----:B------:R-:W-:Y:S02]  /*daf0*/  ISETP.GE.U32.AND P0, PT, R252, R137, PT ;  /* 0x00000089fc00720c */ /* 0x000fe40003f06070 */
[----:B------:R-:W-:Y:S01]  /*db00*/  PRMT R137, R138, 0x7632, R137 ;  /* 0x000076328a897816 */ /* 0x000fe20000000089 */
[----:B------:R-:W-:Y:S01]  /*db10*/  STG.E.U16 [R184.64+0x40], R140 ;  /* 0x0000408cb8007986 */ /* 0x000fe2000c101514 */
[----:B------:R-:W-:Y:S01]  /*db20*/  SHF.R.U32.HI R149, RZ, 0x10, R170 ;  /* 0x00000010ff957819 */ /* 0x000fe200000116aa */
[----:B------:R-:W-:Y:S01]  /*db30*/  @!P6 HADD2 R219, -R139.H0_H0, -RZ.H0_H0 ;  /* 0xa00000ff8bdbe230 */ /* 0x000fe20000000900 */
[----:B-1----:R-:W-:Y:S01]  /*db40*/  FADD.FTZ R142, R168, R143 ;  /* 0x0000008fa88e7221 */ /* 0x002fe20000010000 */
[C---:B------:R-:W-:Y:S01]  /*db50*/  LOP3.LUT P2, RZ, R160.reuse, 0x8, RZ, 0xc0, !PT ;  /* 0x00000008a0ff7812 */ /* 0x040fe2000784c0ff */
[----:B------:R-:W-:Y:S01]  /*db60*/  IMAD.WIDE.U32 R168, R141, -0x2daee0ad, RZ ;  /* 0xd2511f538da87825 */ /* 0x000fe200078e00ff */
[----:B------:R-:W-:Y:S02]  /*db70*/  LOP3.LUT R149, R149, 0xff, RZ, 0xc0, !PT ;  /* 0x000000ff95957812 */ /* 0x000fe400078ec0ff */
[----:B------:R-:W-:Y:S01]  /*db80*/  @!P6 PRMT R139, R219, 0x5410, RZ ;  /* 0x00005410db8be816 */ /* 0x000fe200000000ff */
[----:B------:R-:W-:Y:S01]  /*db90*/  FADD.FTZ R142, R167, R142 ;  /* 0x0000008ea78e7221 */ /* 0x000fe20000010000 */
[----:B------:R-:W-:Y:S01]  /*dba0*/  LOP3.LUT R167, R169, UR5, R162, 0x96, !PT ;  /* 0x00000005a9a77c12 */ /* 0x000fe2000f8e96a2 */
[----:B------:R-:W-:Y:S01]  /*dbb0*/  @!P0 HADD2 R224, -R137.H0_H0, -RZ.H0_H0 ;  /* 0xa00000ff89e08230 */ /* 0x000fe20000000900 */
[----:B------:R-:W-:Y:S01]  /*dbc0*/  LOP3.LUT P1, RZ, R160, 0x4, RZ, 0xc0, !PT ;  /* 0x00000004a0ff7812 */ /* 0x000fe2000782c0ff */
[----:B------:R1:W-:Y:S01]  /*dbd0*/  STG.E.U16 [R184.64+0x42], R139 ;  /* 0x0000428bb8007986 */ /* 0x0003e2000c101514 */
[C---:B------:R-:W-:Y:S02]  /*dbe0*/  LOP3.LUT R141, R167.reuse, 0xff, RZ, 0xc0, !PT ;  /* 0x000000ffa78d7812 */ /* 0x040fe400078ec0ff */
[----:B------:R-:W-:Y:S01]  /*dbf0*/  PRMT R160, R138, 0x5410, R137 ;  /* 0x000054108aa07816 */ /* 0x000fe20000000089 */
[----:B------:R-:W-:Y:S01]  /*dc00*/  STL [R1+0x38], R142 ;  /* 0x0000388e01007387 */ /* 0x000fe20000100800 */
[----:B------:R-:W-:Y:S02]  /*dc10*/  ISETP.GE.U32.AND P6, PT, R252, R141, PT ;  /* 0x0000008dfc00720c */ /* 0x000fe40003fc6070 */
[----:B------:R-:W-:Y:S02]  /*dc20*/  @!P0 PRMT R137, R224, 0x5410, RZ ;  /* 0x00005410e0898816 */ /* 0x000fe400000000ff */
[----:B------:R-:W-:Y:S02]  /*dc30*/  ISETP.GE.U32.AND P0, PT, R252, R149, PT ;  /* 0x00000095fc00720c */ /* 0x000fe40003f06070 */
[----:B------:R-:W-:Y:S01]  /*dc40*/  LOP3.LUT R141, R167, 0xffff, RZ, 0xc0, !PT ;  /* 0x0000ffffa78d7812 */ /* 0x000fe200078ec0ff */
[----:B------:R3:W-:Y:S01]  /*dc50*/  STG.E.U16 [R182.64+0x52], R137 ;  /* 0x00005289b6007986 */ /* 0x0007e2000c101514 */
[----:B------:R-:W-:Y:S02]  /*dc60*/  @!P5 PRMT R138, R228, 0x5410, RZ ;  /* 0x00005410e48ad816 */ /* 0x000fe400000000ff */
[----:B------:R-:W-:Y:S02]  /*dc70*/  SHF.R.U32.HI R141, RZ, 0x8, R141 ;  /* 0x00000008ff8d7819 */ /* 0x000fe4000001168d */
[C---:B--2---:R-:W-:Y:S01]  /*dc80*/  PRMT R3, R156.reuse, 0x7632, R3 ;  /* 0x000076329c037816 */ /* 0x044fe20000000003 */
[----:B------:R-:W-:Y:S01]  /*dc90*/  @!P6 HADD2 R223, -R156.H0_H0, -RZ.H0_H0 ;  /* 0xa00000ff9cdfe230 */ /* 0x000fe20000000900 */
[----:B------:R-:W-:Y:S01]  /*dca0*/  LOP3.LUT R141, R141, 0xffff, RZ, 0xc0, !PT ;  /* 0x0000ffff8d8d7812 */ /* 0x000fe200078ec0ff */
[----:B------:R2:W-:Y:S01]  /*dcb0*/  STG.E.U16 [R182.64+0x50], R138 ;  /* 0x0000508ab6007986 */ /* 0x0005e2000c101514 */
[----:B------:R-:W-:Y:S01]  /*dcc0*/  PRMT R164, R156, 0x5410, R3 ;  /* 0x000054109ca47816 */ /* 0x000fe20000000003 */
[----:B------:R-:W-:Y:S01]  /*dcd0*/  @!P0 HADD2 R222, -R136.H0_H0, -RZ.H0_H0 ;  /* 0xa00000ff88de8230 */ /* 0x000fe20000000900 */
[----:B------:R-:W-:Y:S02]  /*dce0*/  @!P6 PRMT R156, R223, 0x5410, RZ ;  /* 0x00005410df9ce816 */ /* 0x000fe400000000ff */
[----:B------:R-:W-:Y:S02]  /*dcf0*/  ISETP.GE.U32.AND P6, PT, R252, R141, PT ;  /* 0x0000008dfc00720c */ /* 0x000fe40003fc6070 */
[----:B------:R-:W-:Y:S02]  /*dd00*/  PRMT R157, R136, 0x7632, R157 ;  /* 0x00007632889d7816 */ /* 0x000fe4000000009d */
[----:B-1----:R-:W-:Y:S02]  /*dd10*/  LOP3.LUT R139, R168, 0xff, RZ, 0xc0, !PT ;  /* 0x000000ffa88b7812 */ /* 0x002fe400078ec0ff */
[----:B------:R-:W-:Y:S02]  /*dd20*/  PRMT R158, R136, 0x5410, R157 ;  /* 0x00005410889e7816 */ /* 0x000fe4000000009d */
[----:B------:R-:W-:Y:S02]  /*dd30*/  @!P0 PRMT R136, R222, 0x5410, RZ ;  /* 0x00005410de888816 */ /* 0x000fe400000000ff */
[----:B------:R-:W-:Y:S02]  /*dd40*/  SHF.R.U32.HI R140, RZ, 0x18, R186 ;  /* 0x00000018ff8c7819 */ /* 0x000fe400000116ba */
[----:B------:R-:W-:Y:S01]  /*dd50*/  SHF.R.U32.HI R143, RZ, 0x18, R170 ;  /* 0x00000018ff8f7819 */ /* 0x000fe200000116aa */
[----:B------:R1:W-:Y:S01]  /*dd60*/  STG.E.U16 [R184.64+0x50], R136 ;  /* 0x00005088b8007986 */ /* 0x0003e2000c101514 */
[----:B------:R-:W-:Y:S01]  /*dd70*/  @!P6 HADD2 R221, -R3.H0_H0, -RZ.H0_H0 ;  /* 0xa00000ff03dde230 */ /* 0x000fe20000000900 */
[----:B------:R-:W-:Y:S02]  /*dd80*/  SHF.R.U32.HI R141, RZ, 0x18, R172 ;  /* 0x00000018ff8d7819 */ /* 0x000fe400000116ac */
[C---:B------:R-:W-:Y:S02]  /*dd90*/  ISETP.GE.U32.AND P5, PT, R252.reuse, R143, PT ;  /* 0x0000008ffc00720c */ /* 0x040fe40003fa6070 */
[----:B------:R-:W-:Y:S02]  /*dda0*/  @!P6 PRMT R3, R221, 0x5410, RZ ;  /* 0x00005410dd03e816 */ /* 0x000fe400000000ff */
[----:B------:R-:W-:Y:S02]  /*ddb0*/  ISETP.GE.U32.AND P6, PT, R252, R139, PT ;  /* 0x0000008bfc00720c */ /* 0x000fe40003fc6070 */
[----:B------:R-:W-:Y:S02]  /*ddc0*/  LOP3.LUT R139, R187, UR14, R150, 0x96, !PT ;  /* 0x0000000ebb8b7c12 */ /* 0x000fe4000f8e9696 */
[----:B------:R-:W-:Y:S02]  /*ddd0*/  LOP3.LUT R150, R172, 0xff, RZ, 0xc0, !PT ;  /* 0x000000ffac967812 */ /* 0x000fe400078ec0ff */
[C---:B---3--:R-:W-:Y:S02]  /*dde0*/  LOP3.LUT R137, R139.reuse, 0xffff, RZ, 0xc0, !PT ;  /* 0x0000ffff8b897812 */ /* 0x048fe400078ec0ff */
[----:B--2---:R-:W-:Y:S01]  /*ddf0*/  LOP3.LUT R138, R139, 0xff, RZ, 0xc0, !PT ;  /* 0x000000ff8b8a7812 */ /* 0x004fe200078ec0ff */
[----:B------:R-:W-:Y:S01]  /*de00*/  @!P5 HADD2 R217, -R157.H0_H0, -RZ.H0_H0 ;  /* 0xa00000ff9dd9d230 */ /* 0x000fe20000000900 */
[----:B------:R-:W-:Y:S02]  /*de10*/  SHF.R.U32.HI R137, RZ, 0x8, R137 ;  /* 0x00000008ff897819 */ /* 0x000fe40000011689 */
[----:B------:R-:W-:Y:S01]  /*de20*/  LOP3.LUT R154, R171, UR14, R154, 0x96, !PT ;  /* 0x0000000eab9a7c12 */ /* 0x000fe2000f8e969a */
[----:B------:R-:W-:Y:S01]  /*de30*/  @!P6 HADD2 R218, -R177.H0_H0, -RZ.H0_H0 ;  /* 0xa00000ffb1dae230 */ /* 0x000fe20000000900 */
[----:B------:R-:W-:Y:S02]  /*de40*/  PRMT R137, R138, 0x5410, R137 ;  /* 0x000054108a897816 */ /* 0x000fe40000000089 */
[--C-:B------:R-:W-:Y:S02]  /*de50*/  SHF.R.U32.HI R138, RZ, 0x10, R139.reuse ;  /* 0x00000010ff8a7819 */ /* 0x100fe4000001168b */
[----:B------:R-:W-:Y:S01]  /*de60*/  SHF.R.U32.HI R139, RZ, 0x18, R139 ;  /* 0x00000018ff8b7819 */ /* 0x000fe2000001168b */
[--C-:B------:R-:W-:Y:S01]  /*de70*/  HSET2.LE.AND R137, R137, R181.reuse, PT ;  /* 0x000000b589897233 */ /* 0x100fe20003803000 */
[----:B------:R-:W-:Y:S02]  /*de80*/  LOP3.LUT R138, R138, 0xff, RZ, 0xc0, !PT ;  /* 0x000000ff8a8a7812 */ /* 0x000fe400078ec0ff */
[----:B------:R-:W-:Y:S02]  /*de90*/  @!P5 PRMT R157, R217, 0x5410, RZ ;  /* 0x00005410d99dd816 */ /* 0x000fe400000000ff */
[----:B-1----:R-:W-:Y:S02]  /*dea0*/  PRMT R136, R138, 0x5410, R139 ;  /* 0x000054108a887816 */ /* 0x002fe4000000008b */
[C---:B------:R-:W-:Y:S01]  /*deb0*/  LOP3.LUT R139, R186.reuse, 0xffff, RZ, 0xc0, !PT ;  /* 0x0000ffffba8b7812 */ /* 0x040fe200078ec0ff */
[----:B------:R-:W-:Y:S01]  /*dec0*/  STG.E.U16 [R184.64+0x52], R157 ;  /* 0x0000529db8007986 */ /* 0x000fe2000c101514 */
[----:B------:R-:W-:Y:S01]  /*ded0*/  LOP3.LUT R138, R186, 0xff, RZ, 0xc0, !PT ;  /* 0x000000ffba8a7812 */ /* 0x000fe200078ec0ff */
[--C-:B------:R-:W-:Y:S01]  /*dee0*/  HSET2.LE.AND R136, R136, R181.reuse, PT ;  /* 0x000000b588887233 */ /* 0x100fe20003803000 */
[----:B------:R-:W-:Y:S01]  /*def0*/  SHF.R.U32.HI R139, RZ, 0x8, R139 ;  /* 0x00000008ff8b7819 */ /* 0x000fe2000001168b */
[----:B------:R1:W-:Y:S01]  /*df00*/  STG.E.U16 [R182.64+0x62], R3 ;  /* 0x00006203b6007986 */ /* 0x0003e2000c101514 */
[----:B------:R-:W-:Y:S02]  /*df10*/  LOP3.LUT R132, R137, R132, RZ, 0xc0, !PT ;  /* 0x0000008489847212 */ /* 0x000fe400078ec0ff */
[----:B------:R-:W-:Y:S01]  /*df20*/  PRMT R138, R138, 0x5410, R139 ;  /* 0x000054108a8a7816 */ /* 0x000fe2000000008b */
[----:B------:R-:W-:Y:S01]  /*df30*/  STG.E.U16 [R182.64+0x60], R156 ;  /* 0x0000609cb6007986 */ /* 0x000fe2000c101514 */
[----:B------:R-:W-:Y:S02]  /*df40*/  SHF.R.U32.HI R139, RZ, 0x10, R186 ;  /* 0x00000010ff8b7819 */ /* 0x000fe400000116ba */
[----:B------:R-:W-:Y:S01]  /*df50*/  LOP3.LUT R133, R136, R133, RZ, 0xc0, !PT ;  /* 0x0000008588857212 */ /* 0x000fe200078ec0ff */
[--C-:B------:R-:W-:Y:S01]  /*df60*/  HSET2.LE.AND R137, R138, R181.reuse, PT ;  /* 0x000000b58a897233 */ /* 0x100fe20003803000 */
[----:B------:R-:W-:Y:S02]  /*df70*/  LOP3.LUT R139, R139, 0xff, RZ, 0xc0, !PT ;  /* 0x000000ff8b8b7812 */ /* 0x000fe400078ec0ff */
[----:B------:R-:W-:Y:S02]  /*df80*/  LOP3.LUT R162, R169, UR5, R162, 0x96, !PT ;  /* 0x00000005a9a27c12 */ /* 0x000fe4000f8e96a2 */
[----:B------:R-:W-:Y:S02]  /*df90*/  PRMT R140, R139, 0x5410, R140 ;  /* 0x000054108b8c7816 */ /* 0x000fe4000000008c */
[----:B------:R-:W-:Y:S02]  /*dfa0*/  LOP3.LUT R134, R137, R134, RZ, 0xc0, !PT ;  /* 0x0000008689867212 */ /* 0x000fe400078ec0ff */
[----:B------:R-:W2:Y:S01]  /*dfb0*/  LDSM.16.MT88.4 R136, [R208+0x10000] ;  /* 0x01000000d088783b */ /* 0x000ea20000004200 */
[--C-:B------:R-:W-:Y:S01]  /*dfc0*/  HSET2.LE.AND R140, R140, R181.reuse, PT ;  /* 0x000000b58c8c7233 */ /* 0x100fe20003803000 */
[----:B------:R-:W-:Y:S02]  /*dfd0*/  LOP3.LUT R149, R174, 0xff, RZ, 0xc0, !PT ;  /* 0x000000ffae957812 */ /* 0x000fe400078ec0ff */
[----:B------:R-:W-:Y:S02]  /*dfe0*/  SHF.R.U32.HI R147, RZ, 0x10, R174 ;  /* 0x00000010ff937819 */ /* 0x000fe400000116ae */
[----:B------:R-:W-:Y:S02]  /*dff0*/  LOP3.LUT R135, R140, R135, RZ, 0xc0, !PT ;  /* 0x000000878c877212 */ /* 0x000fe400078ec0ff */
[----:B------:R-:W-:Y:S02]  /*e000*/  LOP3.LUT R140, R174, 0xffff, RZ, 0xc0, !PT ;  /* 0x0000ffffae8c7812 */ /* 0x000fe400078ec0ff */
[----:B------:R-:W-:Y:S01]  /*e010*/  LOP3.LUT R147, R147, 0xff, RZ, 0xc0, !PT ;  /* 0x000000ff93937812 */ /* 0x000fe200078ec0ff */
[----:B-1----:R-:W-:Y:S01]  /*e020*/  IMAD.MOV.U32 R3, RZ, RZ, R2 ;  /* 0x000000ffff037224 */ /* 0x002fe200078e0002 */
[----:B------:R-:W-:Y:S02]  /*e030*/  SHF.R.U32.HI R140, RZ, 0x8, R140 ;  /* 0x00000008ff8c7819 */ /* 0x000fe4000001168c */
[----:B------:R-:W-:Y:S02]  /*e040*/  SHF.R.U32.HI R174, RZ, 0x18, R174 ;  /* 0x00000018ffae7819 */ /* 0x000fe400000116ae */
[----:B------:R-:W-:Y:S02]  /*e050*/  PRMT R149, R149, 0x5410, R140 ;  /* 0x0000541095957816 */ /* 0x000fe4000000008c */
[----:B------:R-:W-:Y:S02]  /*e060*/  LOP3.LUT R140, R172, 0xffff, RZ, 0xc0, !PT ;  /* 0x0000ffffac8c7812 */ /* 0x000fe400078ec0ff */
[----:B------:R-:W-:Y:S02]  /*e070*/  PRMT R174, R147, 0x5410, R174 ;  /* 0x0000541093ae7816 */ /* 0x000fe400000000ae */
[----:B------:R-:W-:Y:S02]  /*e080*/  SHF.R.U32.HI R153, RZ, 0x10, R154 ;  /* 0x00000010ff997819 */ /* 0x000fe4000001169a */
[----:B------:R-:W-:Y:S02]  /*e090*/  SHF.R.U32.HI R161, RZ, 0x10, R167 ;  /* 0x00000010ffa17819 */ /* 0x000fe400000116a7 */
[----:B------:R-:W-:Y:S02]  /*e0a0*/  LOP3.LUT R153, R153, 0xff, RZ, 0xc0, !PT ;  /* 0x000000ff99997812 */ /* 0x000fe400078ec0ff */
[----:B------:R-:W-:Y:S02]  /*e0b0*/  LOP3.LUT R161, R161, 0xff, RZ, 0xc0, !PT ;  /* 0x000000ffa1a17812 */ /* 0x000fe400078ec0ff */
[----:B------:R-:W-:Y:S02]  /*e0c0*/  PRMT R178, R177, 0x7632, R178 ;  /* 0x00007632b1b27816 */ /* 0x000fe400000000b2 */
[----:B------:R-:W-:Y:S02]  /*e0d0*/  F2FP.PACK_AB R176, R165, R166 ;  /* 0x000000a6a5b0723e */ /* 0x000fe400000000ff */
[----:B------:R-:W-:Y:S02]  /*e0e0*/  PRMT R179, R180, 0x7632, R179 ;  /* 0x00007632b4b37816 */ /* 0x000fe400000000b3 */
[----:B------:R-:W-:Y:S01]  /*e0f0*/  SHF.R.U32.HI R167, RZ, 0x18, R167 ;  /* 0x00000018ffa77819 */ /* 0x000fe200000116a7 */
[C---:B--2---:R-:W-:Y:S03]  /*e100*/  HMMA.16816.F32 R4, R132.reuse, R136, R4 ;  /* 0x000000888404723c */ /* 0x044fe60000001804 */
[----:B------:R-:W-:Y:S05]  /*e110*/  ISETP.GE.U32.AND P0, PT, R252, R167, PT ;  /* 0x000000a7fc00720c */ /* 0x000fea0003f06070 */
[C---:B------:R-:W-:Y:S01]  /*e120*/  HMMA.16816.F32 R8, R132.reuse, R138, R8 ;  /* 0x0000008a8408723c */ /* 0x040fe20000001808 */
[----:B------:R-:W1:Y:S07]  /*e130*/  LDSM.16.MT88.4 R136, [R206+0x10000] ;  /* 0x01000000ce88783b */ /* 0x000e6e0000004200 */
[----:B------:R-:W-:Y:S01]  /*e140*/  @!P0 HADD2 R215, -R179.H0_H0, -RZ.H0_H0 ;  /* 0xa00000ffb3d78230 */ /* 0x000fe20000000900 */
        /* <DEDUP_REMOVED lines=43> */
[----:B------:R-:W-:Y:S01]  /*e400*/  SHF.R.U32.HI R136, RZ, 0x10, R172 ;  /* 0x00000010ff887819 */ /* 0x000fe200000116ac */
[----:B------:R-:W-:Y:S01]  /*e410*/  HMMA.16816.F32 R128, R132, R138, R128 ;  /* 0x0000008a8480723c */ /* 0x000fe20000001880 */
[----:B------:R-:W-:Y:S03]  /*e420*/  SHF.R.U32.HI R137, RZ, 0x8, R140 ;  /* 0x00000008ff897819 */ /* 0x000fe6000001168c */
[----:B------:R-:W-:Y:S02]  /*e430*/  LOP3.LUT R140, R136, 0xff, RZ, 0xc0, !PT ;  /* 0x000000ff888c7812 */ /* 0x000fe400078ec0ff */
[----:B------:R-:W-:Y:S01]  /*e440*/  PRMT R150, R150, 0x5410, R137 ;  /* 0x0000541096967816 */ /* 0x000fe20000000089 */
[--C-:B------:R-:W-:Y:S01]  /*e450*/  HSET2.LE.AND R134, R149, R181.reuse, PT ;  /* 0x000000b595867233 */ /* 0x100fe20003803000 */
[----:B------:R-:W1:Y:S01]  /*e460*/  LDSM.16.MT88.4 R136, [R208+0x10800] ;  /* 0x01080000d088783b */ /* 0x000e620000004200 */
[----:B------:R-:W-:Y:S03]  /*e470*/  PRMT R133, R140, 0x5410, R141 ;  /* 0x000054108c857816 */ /* 0x000fe6000000008d */
[--C-:B------:R-:W-:Y:S01]  /*e480*/  HSET2.LE.AND R135, R150, R181.reuse, PT ;  /* 0x000000b596877233 */ /* 0x100fe20003803000 */
[----:B------:R-:W-:Y:S01]  /*e490*/  LOP3.LUT R134, R134, R145, RZ, 0xc0, !PT ;  /* 0x0000009186867212 */ /* 0x000fe200078ec0ff */
[--C-:B------:R-:W-:Y:S02]  /*e4a0*/  HSET2.LE.AND R133, R133, R181.reuse, PT ;  /* 0x000000b585857233 */ /* 0x100fe40003803000 */
[----:B------:R-:W2:Y:S01]  /*e4b0*/  LDSM.16.MT88.4 R140, [R206+0x10800] ;  /* 0x01080000ce8c783b */ /* 0x000ea20000004200 */
[----:B------:R-:W-:Y:S01]  /*e4c0*/  LOP3.LUT R132, R135, R146, RZ, 0xc0, !PT ;  /* 0x0000009287847212 */ /* 0x000fe200078ec0ff */
[--C-:B------:R-:W-:Y:S01]  /*e4d0*/  HSET2.LE.AND R135, R174, R181.reuse, PT ;  /* 0x000000b5ae877233 */ /* 0x100fe20003803000 */
[----:B------:R-:W-:Y:S04]  /*e4e0*/  LOP3.LUT R133, R133, R144, RZ, 0xc0, !PT ;  /* 0x0000009085857212 */ /* 0x000fe800078ec0ff */
[----:B------:R-:W-:Y:S01]  /*e4f0*/  LOP3.LUT R135, R135, R148, RZ, 0xc0, !PT ;  /* 0x0000009487877212 */ /* 0x000fe200078ec0ff */
[----:B------:R-:W3:Y:S08]  /*e500*/  LDSM.16.MT88.4 R144, [R205+0x10800] ;  /* 0x01080000cd90783b */ /* 0x000ef00000004200 */
[----:B------:R-:W-:Y:S08]  /*e510*/  LDSM.16.MT88.4 R148, [R208+0x11000] ;  /* 0x01100000d094783b */ /* 0x000ff00000004200 */
[----:B------:R-:W-:Y:S01]  /*e520*/  LDSM.16.MT88.4 R172, [R205+0x13800] ;  /* 0x01380000cdac783b */ /* 0x000fe20000004200 */
        /* <DEDUP_REMOVED lines=40> */
[C---:B------:R-:W-:Y:S01]  /*e7b0*/  LOP3.LUT R140, R170.reuse, 0xffff, RZ, 0xc0, !PT ;  /* 0x0000ffffaa8c7812 */ /* 0x040fe200078ec0ff */
[C---:B------:R-:W-:Y:S01]  /*e7c0*/  HMMA.16816.F32 R112, R132.reuse, R142, R112 ;  /* 0x0000008e8470723c */ /* 0x040fe20000001870 */
[--C-:B------:R-:W-:Y:S06]  /*e7d0*/  SHF.R.U32.HI R141, RZ, 0x10, R170.reuse ;  /* 0x00000010ff8d7819 */ /* 0x100fec00000116aa */
[----:B------:R-:W-:Y:S01]  /*e7e0*/  LOP3.LUT R142, R170, 0xff, RZ, 0xc0, !PT ;  /* 0x000000ffaa8e7812 */ /* 0x000fe200078ec0ff */
[C---:B---3--:R-:W-:Y:S01]  /*e7f0*/  HMMA.16816.F32 R116, R132.reuse, R144, R116 ;  /* 0x000000908474723c */ /* 0x048fe20000001874 */
[----:B------:R-:W-:Y:S06]  /*e800*/  SHF.R.U32.HI R143, RZ, 0x18, R170 ;  /* 0x00000018ff8f7819 */ /* 0x000fec00000116aa */
[C---:B------:R-:W-:Y:S01]  /*e810*/  LOP3.LUT R144, R154.reuse, 0xffff, RZ, 0xc0, !PT ;  /* 0x0000ffff9a907812 */ /* 0x040fe200078ec0ff */
[C---:B------:R-:W-:Y:S01]  /*e820*/  HMMA.16816.F32 R120, R132.reuse, R146, R120 ;  /* 0x000000928478723c */ /* 0x040fe20000001878 */
[----:B------:R-:W-:Y:S03]  /*e830*/  SHF.R.U32.HI R145, RZ, 0x8, R140 ;  /* 0x00000008ff917819 */ /* 0x000fe6000001168c */
[----:B------:R-:W-:Y:S02]  /*e840*/  SHF.R.U32.HI R144, RZ, 0x8, R144 ;  /* 0x00000008ff907819 */ /* 0x000fe40000011690 */
[----:B------:R-:W-:Y:S02]  /*e850*/  LOP3.LUT R140, R141, 0xff, RZ, 0xc0, !PT ;  /* 0x000000ff8d8c7812 */ /* 0x000fe400078ec0ff */
[----:B------:R-:W-:Y:S01]  /*e860*/  LOP3.LUT R141, R154, 0xff, RZ, 0xc0, !PT ;  /* 0x000000ff9a8d7812 */ /* 0x000fe200078ec0ff */
[C---:B-1----:R-:W-:Y:S03]  /*e870*/  HMMA.16816.F32 R124, R132.reuse, R136, R124 ;  /* 0x00000088847c723c */ /* 0x042fe6000000187c */
[----:B------:R-:W-:Y:S02]  /*e880*/  PRMT R142, R142, 0x5410, R145 ;  /* 0x000054108e8e7816 */ /* 0x000fe40000000091 */
[----:B------:R-:W-:Y:S02]  /*e890*/  PRMT R141, R141, 0x5410, R144 ;  /* 0x000054108d8d7816 */ /* 0x000fe40000000090 */
[----:B------:R-:W1:Y:S01]  /*e8a0*/  LDSM.16.MT88.4 R144, [R206+0x11000] ;  /* 0x01100000ce90783b */ /* 0x000e620000004200 */
[----:B------:R-:W-:Y:S01]  /*e8b0*/  HMMA.16816.F32 R128, R132, R138, R128 ;  /* 0x0000008a8480723c */ /* 0x000fe20000001880 */
[----:B------:R-:W-:Y:S03]  /*e8c0*/  SHF.R.U32.HI R154, RZ, 0x18, R154 ;  /* 0x00000018ff9a7819 */ /* 0x000fe6000001169a */
[----:B------:R-:W-:Y:S01]  /*e8d0*/  PRMT R143, R140, 0x5410, R143 ;  /* 0x000054108c8f7816 */ /* 0x000fe2000000008f */
[--C-:B------:R-:W-:Y:S01]  /*e8e0*/  HSET2.LE.AND R141, R141, R181.reuse, PT ;  /* 0x000000b58d8d7233 */ /* 0x100fe20003803000 */
[----:B------:R-:W-:Y:S01]  /*e8f0*/  PRMT R153, R153, 0x5410, R154 ;  /* 0x0000541099997816 */ /* 0x000fe2000000009a */
[--C-:B------:R-:W-:Y:S01]  /*e900*/  HSET2.LE.AND R137, R142, R181.reuse, PT ;  /* 0x000000b58e897233 */ /* 0x100fe20003803000 */
[----:B------:R-:W-:Y:S01]  /*e910*/  LDSM.16.MT88.4 R132, [R204+0x11000] ;  /* 0x01100000cc84783b */ /* 0x000fe20000004200 */
[--C-:B------:R-:W-:Y:S03]  /*e920*/  HSET2.LE.AND R143, R143, R181.reuse, PT ;  /* 0x000000b58f8f7233 */ /* 0x100fe60003803000 */
[--C-:B------:R-:W-:Y:S01]  /*e930*/  HSET2.LE.AND R136, R153, R181.reuse, PT ;  /* 0x000000b599887233 */ /* 0x100fe20003803000 */
[----:B------:R-:W-:Y:S02]  /*e940*/  LOP3.LUT R140, R141, R152, RZ, 0xc0, !PT ;  /* 0x000000988d8c7212 */ /* 0x000fe400078ec0ff */
[----:B------:R-:W-:Y:S01]  /*e950*/  LOP3.LUT R142, R137, R160, RZ, 0xc0, !PT ;  /* 0x000000a0898e7212 */ /* 0x000fe200078ec0ff */
[----:B------:R-:W2:Y:S01]  /*e960*/  LDSM.16.MT88.4 R152, [R205+0x11000] ;  /* 0x01100000cd98783b */ /* 0x000ea20000004200 */
[----:B------:R-:W-:Y:S02]  /*e970*/  LOP3.LUT R141, R136, R159, RZ, 0xc0, !PT ;  /* 0x0000009f888d7212 */ /* 0x000fe400078ec0ff */
[----:B------:R-:W-:Y:S05]  /*e980*/  LOP3.LUT R143, R143, R158, RZ, 0xc0, !PT ;  /* 0x0000009e8f8f7212 */ /* 0x000fea00078ec0ff */
[----:B------:R-:W3:Y:S02]  /*e990*/  LDSM.16.MT88.4 R136, [R208+0x13000] ;  /* 0x01300000d088783b */ /* 0x000ee40000004200 */
[C---:B------:R-:W-:Y:S06]  /*e9a0*/  HMMA.16816.F32 R4, R140.reuse, R148, R4 ;  /* 0x000000948c04723c */ /* 0x040fec0000001804 */
[----:B------:R-:W-:Y:S02]  /*e9b0*/  LDSM.16.MT88.4 R156, [R205+0x11800] ;  /* 0x01180000cd9c783b */ /* 0x000fe40000004200 */
[C---:B------:R-:W-:Y:S06]  /*e9c0*/  HMMA.16816.F32 R8, R140.reuse, R150, R8 ;  /* 0x000000968c08723c */ /* 0x040fec0000001808 */
[----:B------:R-:W3:Y:S02]  /*e9d0*/  LDSM.16.MT88.4 R148, [R206+0x13000] ;  /* 0x01300000ce94783b */ /* 0x000ee40000004200 */
        /* <DEDUP_REMOVED lines=27> */
[C---:B------:R-:W-:Y:S07]  /*eb90*/  HMMA.16816.F32 R84, R140.reuse, R148, R84 ;  /* 0x000000948c54723c */ /* 0x040fee0000001854 */
[----:B------:R-:W-:Y:S01]  /*eba0*/  LOP3.LUT R148, R168, 0xffff, RZ, 0xc0, !PT ;  /* 0x0000ffffa8947812 */ /* 0x000fe200078ec0ff */
[C---:B------:R-:W-:Y:S04]  /*ebb0*/  HMMA.16816.F32 R88, R140.reuse, R150, R88 ;  /* 0x000000968c58723c */ /* 0x040fe80000001858 */
[----:B------:R-:W-:Y:S04]  /*ebc0*/  SHF.R.U32.HI R148, RZ, 0x8, R148 ;  /* 0x00000008ff947819 */ /* 0x000fe80000011694 */
[C---:B-1----:R-:W-:Y:S07]  /*ebd0*/  HMMA.16816.F32 R92, R140.reuse, R144, R92 ;  /* 0x000000908c5c723c */ /* 0x042fee000000185c */
[----:B------:R-:W-:Y:S01]  /*ebe0*/  FADD.FTZ R144, R166, R163 ;  /* 0x000000a3a6907221 */ /* 0x000fe20000010000 */
[C---:B------:R-:W-:Y:S01]  /*ebf0*/  HMMA.16816.F32 R96, R140.reuse, R146, R96 ;  /* 0x000000928c60723c */ /* 0x040fe20000001860 */
[----:B------:R-:W-:Y:S03]  /*ec00*/  PRMT R166, R177, 0x5410, R178 ;  /* 0x00005410b1a67816 */ /* 0x000fe600000000b2 */
[----:B------:R-:W-:Y:S01]  /*ec10*/  FADD.FTZ R149, R165, R144 ;  /* 0x00000090a5957221 */ /* 0x000fe20000010000 */
[----:B------:R-:W-:Y:S01]  /*ec20*/  @!P6 PRMT R177, R218, 0x5410, RZ ;  /* 0x00005410dab1e816 */ /* 0x000fe200000000ff */
[----:B------:R-:W1:Y:S01]  /*ec30*/  LDSM.16.MT88.4 R144, [R204+0x17000] ;  /* 0x01700000cc90783b */ /* 0x000e620000004200 */
[----:B------:R-:W-:Y:S01]  /*ec40*/  ISETP.GE.U32.AND P6, PT, R252, R161, PT ;  /* 0x000000a1fc00720c */ /* 0x000fe20003fc6070 */
[C---:B--2---:R-:W-:Y:S01]  /*ec50*/  HMMA.16816.F32 R100, R140.reuse, R152, R100 ;  /* 0x000000988c64723c */ /* 0x044fe20000001864 */
[----:B------:R-:W-:Y:S03]  /*ec60*/  PRMT R165, R180, 0x5410, R179 ;  /* 0x00005410b4a57816 */ /* 0x000fe600000000b3 */
[----:B------:R-:W-:Y:S02]  /*ec70*/  @!P0 PRMT R179, R215, 0x5410, RZ ;  /* 0x00005410d7b38816 */ /* 0x000fe400000000ff */
[----:B------:R-:W-:Y:S01]  /*ec80*/  STL [R1+0x78], R149 ;  /* 0x0000789501007387 */ /* 0x000fe20000100800 */
[----:B------:R-:W-:Y:S01]  /*ec90*/  LOP3.LUT R153, R162, 0xffff, RZ, 0xc0, !PT ;  /* 0x0000ffffa2997812 */ /* 0x000fe200078ec0ff */
[C---:B------:R-:W-:Y:S02]  /*eca0*/  HMMA.16816.F32 R104, R140.reuse, R154, R104 ;  /* 0x0000009a8c68723c */ /* 0x040fe40000001868 */
[----:B------:R-:W-:Y:S02]  /*ecb0*/  STG.E.U16 [R184.64+0x62], R179 ;  /* 0x000062b3b8007986 */ /* 0x000fe4000c101514 */
[----:B------:R-:W-:Y:S01]  /*ecc0*/  SHF.R.U32.HI R153, RZ, 0x8, R153 ;  /* 0x00000008ff997819 */ /* 0x000fe20000011699 */
[----:B------:R-:W-:Y:S03]  /*ecd0*/  @!P6 HADD2 R216, -R180.H0_H0, -RZ.H0_H0 ;  /* 0xa00000ffb4d8e230 */ /* 0x000fe60000000900 */
[C---:B------:R-:W-:Y:S04]  /*ece0*/  HMMA.16816.F32 R108, R140.reuse, R132, R108 ;  /* 0x000000848c6c723c */ /* 0x040fe8000000186c */
[----:B------:R-:W-:Y:S03]  /*ecf0*/  @!P6 PRMT R180, R216, 0x5410, RZ ;  /* 0x00005410d8b4e816 */ /* 0x000fe600000000ff */
[----:B------:R-:W-:Y:S01]  /*ed00*/  LOP3.LUT R133, R148, 0xffff, RZ, 0xc0, !PT ;  /* 0x0000ffff94857812 */ /* 0x000fe200078ec0ff */
[C---:B------:R-:W-:Y:S01]  /*ed10*/  HMMA.16816.F32 R112, R140.reuse, R134, R112 ;  /* 0x000000868c70723c */ /* 0x040fe20000001870 */
[--C-:B------:R-:W-:Y:S01]  /*ed20*/  SHF.R.U32.HI R132, RZ, 0x10, R168.reuse ;  /* 0x00000010ff847819 */ /* 0x100fe200000116a8 */
[----:B------:R-:W2:Y:S01]  /*ed30*/  LDSM.16.MT88.4 R148, [R208+0x11800] ;  /* 0x01180000d094783b */ /* 0x000ea20000004200 */
[----:B------:R-:W-:Y:S02]  /*ed40*/  ISETP.GE.U32.AND P5, PT, R252, R133, PT ;  /* 0x00000085fc00720c */ /* 0x000fe40003fa6070 */
[----:B------:R-:W-:Y:S02]  /*ed50*/  LOP3.LUT R133, R132, 0xff, RZ, 0xc0, !PT ;  /* 0x000000ff84857812 */ /* 0x000fe400078ec0ff */
[----:B------:R-:W-:Y:S01]  /*ed60*/  LOP3.LUT R132, R168, 0xffff, RZ, 0xc0, !PT ;  /* 0x0000ffffa8847812 */ /* 0x000fe200078ec0ff */
[C---:B---3--:R-:W-:Y:S01]  /*ed70*/  HMMA.16816.F32 R116, R140.reuse, R136, R116 ;  /* 0x000000888c74723c */ /* 0x048fe20000001874 */
[----:B------:R-:W-:Y:S01]  /*ed80*/  ISETP.GE.U32.AND P6, PT, R252, R133, PT ;  /* 0x00000085fc00720c */ /* 0x000fe20003fc6070 */
[----:B------:R-:W-:Y:S02]  /*ed90*/  STG.E.U16 [R184.64+0x60], R180 ;  /* 0x000060b4b8007986 */ /* 0x000fe4000c101514 */
[--C-:B------:R-:W-:Y:S02]  /*eda0*/  SHF.R.U32.HI R133, RZ, 0x10, R168.reuse ;  /* 0x00000010ff857819 */ /* 0x100fe400000116a8 */
[--C-:B------:R-:W-:Y:S01]  /*edb0*/  SHF.R.U32.HI R135, RZ, 0x18, R168.reuse ;  /* 0x00000018ff877819 */ /* 0x100fe200000116a8 */
[----:B------:R-:W-:Y:S01]  /*edc0*/  STG.E.U16 [R182.64+0x70], R177 ;  /* 0x000070b1b6007986 */ /* 0x000fe2000c101514 */
[C---:B------:R-:W-:Y:S01]  /*edd0*/  HMMA.16816.F32 R120, R140.reuse, R138, R120 ;  /* 0x0000008a8c78723c */ /* 0x040fe20000001878 */
[----:B------:R-:W-:Y:S02]  /*ede0*/  LOP3.LUT R134, R168, 0xff, RZ, 0xc0, !PT ;  /* 0x000000ffa8867812 */ /* 0x000fe400078ec0ff */
[----:B------:R-:W-:Y:S01]  /*edf0*/  ISETP.GE.U32.AND P0, PT, R252, R135, PT ;  /* 0x00000087fc00720c */ /* 0x000fe20003f06070 */
[----:B------:R-:W-:Y:S01]  /*ee00*/  @!P5 HADD2 R220, -R178.H0_H0, -RZ.H0_H0 ;  /* 0xa00000ffb2dcd230 */ /* 0x000fe20000000900 */
[----:B------:R-:W-:Y:S01]  /*ee10*/  SHF.R.U32.HI R168, RZ, 0x18, R168 ;  /* 0x00000018ffa87819 */ /* 0x000fe200000116a8 */
[C---:B------:R-:W-:Y:S01]  /*ee20*/  @!P6 HADD2 R227, -R176.reuse.H0_H0, -RZ.H0_H0 ;  /* 0xa00000ffb0e3e230 */ /* 0x040fe20000000900 */
[----:B------:R-:W-:Y:S01]  /*ee30*/  SHF.R.U32.HI R137, RZ, 0x8, R132 ;  /* 0x00000008ff897819 */ /* 0x000fe20000011684 */
[C---:B-1----:R-:W-:Y:S01]  /*ee40*/  HMMA.16816.F32 R124, R140.reuse, R144, R124 ;  /* 0x000000908c7c723c */ /* 0x042fe2000000187c */
[----:B------:R-:W-:Y:S03]  /*ee50*/  LOP3.LUT R132, R162, 0xff, RZ, 0xc0, !PT ;  /* 0x000000ffa2847812 */ /* 0x000fe600078ec0ff */
[----:B------:R-:W-:Y:S02]  /*ee60*/  LOP3.LUT R133, R133, 0xff, RZ, 0xc0, !PT ;  /* 0x000000ff85857812 */ /* 0x000fe400078ec0ff */
[----:B------:R-:W-:Y:S02]  /*ee70*/  SHF.R.U32.HI R136, RZ, 0x10, R162 ;  /* 0x00000010ff887819 */ /* 0x000fe400000116a2 */
[----:B------:R-:W-:Y:S01]  /*ee80*/  HMMA.16816.F32 R128, R140, R146, R128 ;  /* 0x000000928c80723c */ /* 0x000fe20000001880 */
[----:B------:R-:W-:Y:S02]  /*ee90*/  PRMT R167, R133, 0x5410, R168 ;  /* 0x0000541085a77816 */ /* 0x000fe400000000a8 */
[----:B------:R-:W-:Y:S01]  /*eea0*/  LDSM.16.MT88.4 R168, [R206+0x13800] ;  /* 0x01380000cea8783b */ /* 0x000fe20000004200 */
[----:B------:R-:W-:Y:S01]  /*eeb0*/  PRMT R133, R132, 0x5410, R153 ;  /* 0x0000541084857816 */ /* 0x000fe20000000099 */
[----:B------:R-:W-:Y:S01]  /*eec0*/  @!P0 HADD2 R226, -R176.H1_H1, -RZ.H0_H0 ;  /* 0xa00000ffb0e28230 */ /* 0x000fe20000000d00 */
[----:B------:R-:W-:Y:S01]  /*eed0*/  SHF.R.U32.HI R139, RZ, 0x18, R162 ;  /* 0x00000018ff8b7819 */ /* 0x000fe200000116a2 */
[--C-:B------:R-:W-:Y:S01]  /*eee0*/  HSET2.LE.AND R167, R167, R181.reuse, PT ;  /* 0x000000b5a7a77233 */ /* 0x100fe20003803000 */
[----:B------:R-:W-:Y:S01]  /*eef0*/  LOP3.LUT R136, R136, 0xff, RZ, 0xc0, !PT ;  /* 0x000000ff88887812 */ /* 0x000fe200078ec0ff */
[--C-:B------:R-:W-:Y:S02]  /*ef00*/  HSET2.LE.AND R133, R133, R181.reuse, PT ;  /* 0x000000b585857233 */ /* 0x100fe40003803000 */
[----:B------:R-:W1:Y:S01]  /*ef10*/  LDSM.16.MT88.4 R152, [R206+0x11800] ;  /* 0x01180000ce98783b */ /* 0x000e620000004200 */
[----:B------:R-:W-:Y:S02]  /*ef20*/  PRMT R134, R134, 0x5410, R137 ;  /* 0x0000541086867816 */ /* 0x000fe40000000089 */
[----:B------:R-:W-:Y:S02]  /*ef30*/  PRMT R132, R136, 0x5410, R139 ;  /* 0x0000541088847816 */ /* 0x000fe4000000008b */
[----:B------:R-:W-:Y:S01]  /*ef40*/  LOP3.LUT R164, R133, R164, RZ, 0xc0, !PT ;  /* 0x000000a485a47212 */ /* 0x000fe200078ec0ff */
[--C-:B------:R-:W-:Y:S01]  /*ef50*/  HSET2.LE.AND R135, R134, R181.reuse, PT ;  /* 0x000000b586877233 */ /* 0x100fe20003803000 */
[----:B------:R-:W-:Y:S01]  /*ef60*/  LOP3.LUT R167, R167, R176, RZ, 0xc0, !PT ;  /* 0x000000b0a7a77212 */ /* 0x000fe200078ec0ff */
[----:B------:R-:W-:Y:S01]  /*ef70*/  HSET2.LE.AND R132, R132, R181, PT ;  /* 0x000000b584847233 */ /* 0x000fe20003803000 */
[----:B------:R-:W3:Y:S01]  /*ef80*/  LDSM.16.MT88.4 R160, [R204+0x11800] ;  /* 0x01180000cca0783b */ /* 0x000ee20000004200 */
[----:B------:R-:W-:Y:S02]  /*ef90*/  @!P5 PRMT R178, R220, 0x5410, RZ ;  /* 0x00005410dcb2d816 */ /* 0x000fe400000000ff */
[----:B------:R-:W-:Y:S02]  /*efa0*/  LOP3.LUT R166, R135, R166, RZ, 0xc0, !PT ;  /* 0x000000a687a67212 */ /* 0x000fe400078ec0ff */
[----:B------:R-:W-:Y:S02]  /*efb0*/  LOP3.LUT R165, R132, R165, RZ, 0xc0, !PT ;  /* 0x000000a584a57212 */ /* 0x000fe400078ec0ff */
[----:B------:R-:W-:Y:S01]  /*efc0*/  ISETP.LT.AND P5, PT, RZ, UR18, PT ;  /* 0x00000012ff007c0c */ /* 0x000fe2000bfa1270 */
[----:B------:R-:W-:Y:S04]  /*efd0*/  STG.E.U16 [R182.64+0x72], R178 ;  /* 0x000072b2b6007986 */ /* 0x000fe8000c101514 */
[C---:B--2---:R-:W-:Y:S01]  /*efe0*/  HMMA.16816.F32 R132, R164.reuse, R148, R4 ;  /* 0x00000094a484723c */ /* 0x044fe20000001804 */
[----:B------:R-:W2:Y:S07]  /*eff0*/  LDSM.16.MT88.4 R4, [R208+0x13800] ;  /* 0x01380000d004783b */ /* 0x000eae0000004200 */
[C---:B------:R-:W-:Y:S01]  /*f000*/  HMMA.16816.F32 R136, R164.reuse, R150, R8 ;  /* 0x00000096a488723c */ /* 0x040fe20000001808 */
[----:B------:R-:W2:Y:S07]  /*f010*/  LDSM.16.MT88.4 R8, [R204+0x13800] ;  /* 0x01380000cc08783b */ /* 0x000eae0000004200 */
[C---:B-1----:R-:W-:Y:S01]  /*f020*/  HMMA.16816.F32 R140, R164.reuse, R152, R12 ;  /* 0x00000098a48c723c */ /* 0x042fe2000000180c */
[----:B------:R-:W1:Y:S07]  /*f030*/  LDSM.16.MT88.4 R12, [R208+0x15800] ;  /* 0x01580000d00c783b */ /* 0x000e6e0000004200 */
[C---:B------:R-:W-:Y:S01]  /*f040*/  HMMA.16816.F32 R144, R164.reuse, R154, R16 ;  /* 0x0000009aa490723c */ /* 0x040fe20000001810 */
[----:B------:R-:W-:Y:S07]  /*f050*/  LDSM.16.MT88.4 R16, [R205+0x15800] ;  /* 0x01580000cd10783b */ /* 0x000fee0000004200 */
[C---:B------:R-:W-:Y:S01]  /*f060*/  HMMA.16816.F32 R148, R164.reuse, R156, R20 ;  /* 0x0000009ca494723c */ /* 0x040fe20000001814 */
[----:B------:R-:W-:Y:S07]  /*f070*/  LDSM.16.MT88.4 R20, [R204+0x15800] ;  /* 0x01580000cc14783b */ /* 0x000fee0000004200 */
[C---:B------:R-:W-:Y:S01]  /*f080*/  HMMA.16816.F32 R152, R164.reuse, R158, R24 ;  /* 0x0000009ea498723c */ /* 0x040fe20000001818 */
[----:B------:R-:W-:Y:S07]  /*f090*/  LDSM.16.MT88.4 R24, [R208+0x17800] ;  /* 0x01780000d018783b */ /* 0x000fee0000004200 */
[C---:B---3--:R-:W-:Y:S01]  /*f0a0*/  HMMA.16816.F32 R156, R164.reuse, R160, R28 ;  /* 0x000000a0a49c723c */ /* 0x048fe2000000181c */
[----:B------:R-:W-:Y:S07]  /*f0b0*/  LDSM.16.MT88.4 R28, [R206+0x17800] ;  /* 0x01780000ce1c783b */ /* 0x000fee0000004200 */
[C---:B------:R-:W-:Y:S08]  /*f0c0*/  HMMA.16816.F32 R160, R164.reuse, R162, R32 ;  /* 0x000000a2a4a0723c */ /* 0x040ff00000001820 */
        /* <DEDUP_REMOVED lines=8> */
[C---:B------:R-:W-:Y:S01]  /*f150*/  HMMA.16816.F32 R64, R164.reuse, R10, R64 ;  /* 0x0000000aa440723c */ /* 0x040fe20000001840 */
[----:B------:R-:W3:Y:S07]  /*f160*/  LDSM.16.MT88.4 R8, [R205+0x17800] ;  /* 0x01780000cd08783b */ /* 0x000eee0000004200 */
[C---:B-1----:R-:W-:Y:S08]  /*f170*/  HMMA.16816.F32 R68, R164.reuse, R12, R68 ;  /* 0x0000000ca444723c */ /* 0x042ff00000001844 */
[C---:B------:R-:W-:Y:S01]  /*f180*/  HMMA.16816.F32 R72, R164.reuse, R14, R72 ;  /* 0x0000000ea448723c */ /* 0x040fe20000001848 */
[----:B------:R-:W1:Y:S07]  /*f190*/  LDSM.16.MT88.4 R12, [R204+0x17800] ;  /* 0x01780000cc0c783b */ /* 0x000e6e0000004200 */
[C---:B--2---:R-:W-:Y:S07]  /*f1a0*/  HMMA.16816.F32 R76, R164.reuse, R4, R76 ;  /* 0x00000004a44c723c */ /* 0x044fee000000184c */
[----:B------:R-:W-:Y:S01]  /*f1b0*/  @P0 PRMT R5, R176, 0x7632, R5 ;  /* 0x00007632b0050816 */ /* 0x000fe20000000005 */
[C---:B------:R-:W-:Y:S01]  /*f1c0*/  HMMA.16816.F32 R80, R164.reuse, R6, R80 ;  /* 0x00000006a450723c */ /* 0x040fe20000001850 */
[----:B------:R-:W-:Y:S03]  /*f1d0*/  @!P6 PRMT R176, R227, 0x5410, RZ ;  /* 0x00005410e3b0e816 */ /* 0x000fe600000000ff */
[----:B------:R-:W-:Y:S02]  /*f1e0*/  @!P0 PRMT R5, R226, 0x5410, RZ ;  /* 0x00005410e2058816 */ /* 0x000fe400000000ff */
[----:B------:R4:W-:Y:S02]  /*f1f0*/  STG.E.U16 [R184.64+0x70], R176 ;  /* 0x000070b0b8007986 */ /* 0x0009e4000c101514 */
[C---:B------:R-:W-:Y:S02]  /*f200*/  HMMA.16816.F32 R84, R164.reuse, R16, R84 ;  /* 0x00000010a454723c */ /* 0x040fe40000001854 */
[----:B------:R4:W-:Y:S06]  /*f210*/  STG.E.U16 [R184.64+0x72], R5 ;  /* 0x00007205b8007986 */ /* 0x0009ec000c101514 */
        /* <DEDUP_REMOVED lines=8> */
[C---:B------:R-:W-:Y:S08]  /*f2a0*/  HMMA.16816.F32 R120, R164.reuse, R10, R120 ;  /* 0x0000000aa478723c */ /* 0x040ff00000001878 */
[C---:B-1----:R-:W-:Y:S08]  /*f2b0*/  HMMA.16816.F32 R124, R164.reuse, R12, R124 ;  /* 0x0000000ca47c723c */ /* 0x042ff0000000187c */
[----:B------:R-:W-:Y:S07]  /*f2c0*/  HMMA.16816.F32 R128, R164, R14, R128 ;  /* 0x0000000ea480723c */ /* 0x000fee0000001880 */
[----:B------:R-:W-:Y:S01]  /*f2d0*/  IADD3 R164, P0, R182, -0x80, RZ ;  /* 0xffffff80b6a47810 */ /* 0x000fe20007f1e0ff */
[----:B------:R-:W-:Y:S04]  /*f2e0*/  IMAD.MOV.U32 R165, RZ, RZ, R0 ;  /* 0x000000ffffa57224 */ /* 0x000fe800078e0000 */
[----:B------:R-:W-:Y:S01]  /*f2f0*/  IADD3.X R167, R183, -0x1, RZ, P0, !PT ;  /* 0xffffffffb7a77810 */ /* 0x000fe200007fe4ff */
[----:B----45:R-:W-:-:S05]  /*f300*/  @P5 BRA `(.L_x_883) ;  /* 0xffffa3d000005947 */ /* 0x030fca000383ffff */
.L_x_882:
[----:B------:R-:W3:Y:S01]  /*f310*/  LDL.LU R6, [R1+0x38] ;  /* 0x0000380001067983 */ /* 0x000ee20000300800 */
[----:B--2---:R-:W-:-:S02]  /*f320*/  MOV R12, 0x3f800000 ;  /* 0x3f800000000c7802 */ /* 0x004fc40000000f00 */
[----:B------:R-:W-:Y:S01]  /*f330*/  MOV R13, 0x3f800000 ;  /* 0x3f800000000d7802 */ /* 0x000fe20000000f00 */
[----:B------:R-:W2:Y:S01]  /*f340*/  LDL.LU R5, [R1+0x78] ;  /* 0x0000780001057983 */ /* 0x000ea20000300800 */
        /* <DEDUP_REMOVED lines=12> */
[----:B------:R-:W-:Y:S02]  /*f410*/  @UP1 UMOV UR17, 0x1 ;  /* 0x0000000100111882 */ /* 0x000fe40000000000 */
[----:B------:R-:W-:-:S02]  /*f420*/  ULDC.64 UR4, c[0x0][0x1e0] ;  /* 0x0000780000047ab9 */ /* 0x000fc40000000a00 */
[----:B------:R-:W-:Y:S02]  /*f430*/  @UP1 ULDC UR15, c[0x0][0x210] ;  /* 0x00008400000f1ab9 */ /* 0x000fe40000000800 */
[----:B-1----:R-:W-:Y:S02]  /*f440*/  @!UP0 USHF.R.S32.HI UR12, URZ, 0x1f, UR6 ;  /* 0x0000001f3f0c8899 */ /* 0x002fe40008011406 */
[----:B------:R-:W-:Y:S02]  /*f450*/  @!UP0 UIMAD.WIDE.U32 UR22, UR6, UR4, URZ ;  /* 0x00000004061682a5 */ /* 0x000fe4000f8e003f */
[----:B------:R-:W-:Y:S02]  /*f460*/  @!UP0 UIMAD UR12, UR12, UR4, URZ ;  /* 0x000000040c0c82a4 */ /* 0x000fe4000f8e023f */
[----:B------:R-:W-:Y:S02]  /*f470*/  @UP1 UIMAD UR15, UR15, UR8, URZ ;  /* 0x000000080f0f12a4 */ /* 0x000fe4000f8e023f */
        /* <DEDUP_REMOVED lines=26> */
[----:B---3--:R-:W1:Y:S04]  /*f620*/  SHFL.BFLY PT, R3, R6, 0x2, 0x1f ;  /* 0x0c401f0006037f89 */ /* 0x008e6800000e0000 */
[----:B--2---:R-:W2:Y:S01]  /*f630*/  SHFL.BFLY PT, R4, R5, 0x2, 0x1f ;  /* 0x0c401f0005047f89 */ /* 0x004ea200000e0000 */
        /* <DEDUP_REMOVED lines=360> */
.L_x_887:
[----:B--234-:R-:W-:Y:S05]  /*10cc0*/  BSYNC B0 ;  /* 0x0000000000007941 */ /* 0x01cfea0003800000 */
.L_x_886:
        /* <DEDUP_REMOVED lines=39> */
.L_x_889:
[----:B------:R-:W-:Y:S05]  /*10f40*/  BSYNC B0 ;  /* 0x0000000000007941 */ /* 0x000fea0003800000 */
.L_x_888:
        /* <DEDUP_REMOVED lines=22> */
.L_x_891:
[----:B------:R-:W-:Y:S05]  /*110b0*/  BSYNC B0 ;  /* 0x0000000000007941 */ /* 0x000fea0003800000 */
.L_x_890:
        /* <DEDUP_REMOVED lines=22> */
.L_x_893:
[----:B------:R-:W-:Y:S05]  /*11220*/  BSYNC B0 ;  /* 0x0000000000007941 */ /* 0x000fea0003800000 */
.L_x_892:
        /* <DEDUP_REMOVED lines=23> */
.L_x_852:
        /* <DEDUP_REMOVED lines=82> */
.L_x_895:
[----:B------:R-:W-:Y:S05]  /*118c0*/  BSYNC B0 ;  /* 0x0000000000007941 */ /* 0x000fea0003800000 */
.L_x_894:
        /* <DEDUP_REMOVED lines=22> */
.L_x_897:
[----:B------:R-:W-:Y:S05]  /*11a30*/  BSYNC B0 ;  /* 0x0000000000007941 */ /* 0x000fea0003800000 */
.L_x_896:
        /* <DEDUP_REMOVED lines=14> */
[----:B-1----:R-:W-:-:S03]  /*11b20*/  LEA R20, P4, R18, c[0x0][0x1d0], 0x1 ;  /* 0x0000740012147a11 */ /* 0x002fc600078808ff */
[----:B------:R-:W-:-:S04]  /*11b30*/  IMAD R0, R9, c[0x0][0x1ec], R0 ;  /* 0x00007b0009007a24 */ /* 0x000fc800078e0200 */
[----:B------:R-:W-:-:S05]  /*11b40*/  IMAD.IADD R0, R19, 0x1, R0 ;  /* 0x0000000113007824 */ /* 0x000fca00078e0200 */
[----:B------:R-:W-:-:S05]  /*11b50*/  LEA.HI.X R21, R18, c[0x0][0x1d4], R0, 0x1, P4 ;  /* 0x0000750012157a11 */ /* 0x000fca00020f0c00 */
[----:B------:R1:W-:Y:S04]  /*11b60*/  @!P3 STG.E.128 [R20.64], RZ ;  /* 0x000000ff1400b986 */ /* 0x0003e8000c101d14 */
[----:B------:R1:W-:Y:S04]  /*11b70*/  @!P2 STG.E.128 [R20.64+0x80], RZ ;  /* 0x000080ff1400a986 */ /* 0x0003e8000c101d14 */
[----:B------:R1:W-:Y:S04]  /*11b80*/  @!P1 STG.E.128 [R20.64+0x100], RZ ;  /* 0x000100ff14009986 */ /* 0x0003e8000c101d14 */
[----:B------:R1:W-:Y:S02]  /*11b90*/  @!P0 STG.E.128 [R20.64+0x180], RZ ;  /* 0x000180ff14008986 */ /* 0x0003e4000c101d14 */
.L_x_899:
[----:B------:R-:W-:Y:S05]  /*11ba0*/  BSYNC B0 ;  /* 0x0000000000007941 */ /* 0x000fea0003800000 */
.L_x_898:
        /* <DEDUP_REMOVED lines=21> */
.L_x_901:
[----:B------:R-:W-:Y:S05]  /*11d00*/  BSYNC B0 ;  /* 0x0000000000007941 */ /* 0x000fea0003800000 */
.L_x_900:
[----:B------:R-:W-:-:S04]  /*11d10*/  ISETP.NE.AND P6, PT, R8, RZ, PT ;  /* 0x000000ff0800720c */ /* 0x000fc80003fc5270 */
[----:B------:R-:W-:Y:S02]  /*11d20*/  ISETP.GE.OR P5, PT, R14, UR16, P6 ;  /* 0x000000100e007c0c */ /* 0x000fe4000b7a6670 */
[----:B------:R-:W-:Y:S02]  /*11d30*/  ISETP.GE.OR P4, PT, R3, UR16, P6 ;  /* 0x0000001003007c0c */ /* 0x000fe4000b786670 */
[----:B------:R-:W-:Y:S02]  /*11d40*/  ISETP.GE.OR P3, PT, R2, UR16, P6 ;  /* 0x0000001002007c0c */ /* 0x000fe4000b766670 */
[----:B------:R-:W-:-:S07]  /*11d50*/  ISETP.GE.OR P6, PT, R0, UR16, P6 ;  /* 0x0000001000007c0c */ /* 0x000fce000b7c6670 */
[----:B------:R-:W-:Y:S02]  /*11d60*/  @!P5 IMAD R7, R14, UR26, RZ ;  /* 0x0000001a0e07dc24 */ /* 0x000fe4000f8e02ff */
[----:B------:R-:W-:Y:S02]  /*11d70*/  @!P4 IMAD R8, R3, UR26, RZ ;  /* 0x0000001a0308cc24 */ /* 0x000fe4000f8e02ff */
[----:B--2---:R-:W-:Y:S01]  /*11d80*/  @!P3 IMAD R4, R2, UR26, RZ ;  /* 0x0000001a0204bc24 */ /* 0x004fe2000f8e02ff */
        /* <DEDUP_REMOVED lines=20> */
[----:B--2---:R-:W-:-:S03]  /*11ed0*/  IMAD.MOV.U32 R5, RZ, RZ, 0x7f800000 ;  /* 0x7f800000ff057424 */ /* 0x004fc600078e00ff */
[----:B------:R-:W-:-:S04]  /*11ee0*/  IADD3 R3, P0, R0, UR8, RZ ;  /* 0x0000000800037c10 */ /* 0x000fc8000ff1e0ff */
[----:B------:R-:W-:Y:S02]  /*11ef0*/  LEA.HI.X.SX32 R0, R0, UR6, 0x1, P0 ;  /* 0x0000000600007c11 */ /* 0x000fe400080f0eff */
[----:B------:R-:W-:-:S04]  /*11f00*/  LEA R2, P0, R3, c[0x0][0x200], 0x2 ;  /* 0x0000800003027a11 */ /* 0x000fc800078010ff */
[----:B------:R-:W-:-:S05]  /*11f10*/  LEA.HI.X R3, R3, c[0x0][0x204], R0, 0x2, P0 ;  /* 0x0000810003037a11 */ /* 0x000fca00000f1400 */
[----:B------:R-:W-:Y:S01]  /*11f20*/  STG.E [R2.64], R5 ;  /* 0x0000000502007986 */ /* 0x000fe2000c101914 */
[----:B------:R-:W-:Y:S05]  /*11f30*/  EXIT ;  /* 0x000000000000794d */ /* 0x000fea0003800000 */
.L_x_902:
        /* <DEDUP_REMOVED lines=12> */
.L_x_2041:


//--------------------- .text._ZN5flash16flash_fwd_kernelI23Flash_fwd_kernel_traitsILi256ELi64ELi64ELi4ELb0ELb0EN7cutlass6half_tE19Flash_kernel_traitsILi256ELi64ELi64ELi4ES3_EELb0ELb0ELb0ELb1ELb0ELb0ELb1ELb0EEEvNS_16Flash_fwd_paramsE --------------------------
	.section	.text._ZN5flash16flash_fwd_kernelI23Flash_fwd_kernel_traitsILi256ELi64ELi64ELi4ELb0ELb0EN7cutlass6half_tE19Flash_kernel_traitsILi256ELi64ELi64ELi4ES3_EELb0ELb0ELb0ELb1ELb0ELb0ELb1ELb0EEEvNS_16Flash_fwd_paramsE,"ax",@progbits
	.sectioninfo	@"SHI_REGISTERS=255"
	.align	128
        .global         _ZN5flash16flash_fwd_kernelI23Flash_fwd_kernel_traitsILi256ELi64ELi64ELi4ELb0ELb0EN7cutlass6half_tE19Flash_kernel_traitsILi256ELi64ELi64ELi4ES3_EELb0ELb0ELb0ELb1ELb0ELb0ELb1ELb0EEEvNS_16Flash_fwd_paramsE
        .type           _ZN5flash16flash_fwd_kernelI23Flash_fwd_kernel_traitsILi256ELi64ELi64ELi4ELb0ELb0EN7cutlass6half_tE19Flash_kernel_traitsILi256ELi64ELi64ELi4ES3_EELb0ELb0ELb0ELb1ELb0ELb0ELb1ELb0EEEvNS_16Flash_fwd_paramsE,@function
        .size           _ZN5flash16flash_fwd_kernelI23Flash_fwd_kernel_traitsILi256ELi64ELi64ELi4ELb0ELb0EN7cutlass6half_tE19Flash_kernel_traitsILi256ELi64ELi64ELi4ES3_EELb0ELb0ELb0ELb1ELb0ELb0ELb1ELb0EEEvNS_16Flash_fwd_paramsE,(.L_x_2042 - _ZN5flash16flash_fwd_kernelI23Flash_fwd_kernel_traitsILi256ELi64ELi64ELi4ELb0ELb0EN7cutlass6half_tE19Flash_kernel_traitsILi256ELi64ELi64ELi4ES3_EELb0ELb0ELb0ELb1ELb0ELb0ELb1ELb0EEEvNS_16Flash_fwd_paramsE)
        .other          _ZN5flash16flash_fwd_kernelI23Flash_fwd_kernel_traitsILi256ELi64ELi64ELi4ELb0ELb0EN7cutlass6half_tE19Flash_kernel_traitsILi256ELi64ELi64ELi4ES3_EELb0ELb0ELb0ELb1ELb0ELb0ELb1ELb0EEEvNS_16Flash_fwd_paramsE,@"STO_CUDA_ENTRY STV_DEFAULT"
_ZN5flash16flash_fwd_kernelI23Flash_fwd_kernel_traitsILi256ELi64ELi64ELi4ELb0ELb0EN7cutlass6half_tE19Flash_kernel_traitsILi256ELi64ELi64ELi4ES3_EELb0ELb0ELb0ELb1ELb0ELb0ELb1ELb0EEEvNS_16Flash_fwd_paramsE:
.text._ZN5flash16flash_fwd_kernelI23Flash_fwd_kernel_traitsILi256ELi64ELi64ELi4ELb0ELb0EN7cutlass6half_tE19Flash_kernel_traitsILi256ELi64ELi64ELi4ES3_EELb0ELb0ELb0ELb1ELb0ELb0ELb1ELb0EEEvNS_16Flash_fwd_paramsE:
        /* <DEDUP_REMOVED lines=57> */
.L_x_903:
[----:B-1----:R-:W-:Y:S02]  /*0390*/  ULDC UR6, c[0x0][0x218] ;  /* 0x0000860000067ab9 */ /* 0x002fe40000000800 */
.L_x_904:
        /* <DEDUP_REMOVED lines=61> */
.L_x_906:
        /* <DEDUP_REMOVED lines=51> */
.L_x_907:
        /* <DEDUP_REMOVED lines=33> */
[----:B------:R-:W-:Y:S01]  /*0cb0*/  LOP3.LUT R2, R0, 0x38, R152, 0xf8, !PT ;  /* 0x0000003800027812 */ /* 0x000fe200078ef898 */
[----:B------:R2:W-:Y:S01]  /*0cc0*/  STL.64 [R1+0x18], R152 ;  /* 0x0000189801007387 */ /* 0x0005e20000100a00 */
[----:B------:R-:W-:Y:S01]  /*0cd0*/  SHF.R.U32.HI R0, RZ, 0x3, R0 ;  /* 0x00000003ff007819 */ /* 0x000fe20000011600 */
[----:B------:R-:W-:Y:S01]  /*0ce0*/  IMAD.WIDE.U32 R4, R136, c[0x0][0x198], R152 ;  /* 0x0000660088047a25 */ /* 0x000fe200078e0098 */
[----:B------:R-:W-:-:S02]  /*0cf0*/  LEA.HI R12, R3, R6, RZ, 0x3 ;  /* 0x00000006030c7211 */ /* 0x000fc400078f18ff */
        /* <DEDUP_REMOVED lines=17> */
[----:B------:R-:W-:Y:S01]  /*0e10*/  IMAD.SHL.U32 R0, R0, 0x40, RZ ;  /* 0x0000004000007824 */ /* 0x000fe200078e00ff */
[----:B------:R-:W-:Y:S01]  /*0e20*/  UIMAD UR25, UR8, UR7, UR6 ;  /* 0x00000007081972a4 */ /* 0x000fe2000f8e0206 */
[----:B------:R-:W-:Y:S01]  /*0e30*/  IMAD.WIDE.U32 R2, R136, c[0x0][0x1a0], R152 ;  /* 0x0000680088027a25 */ /* 0x000fe200078e0098 */
[----:B------:R-:W-:Y:S01]  /*0e40*/  IADD3 R148, R152, 0x80, RZ ;  /* 0x0000008098947810 */ /* 0x000fe20007ffe0ff */
[----:B------:R-:W-:Y:S01]  /*0e50*/  UIADD3 UR6, -UR14, UR16, URZ ;  /* 0x000000100e067290 */ /* 0x000fe2000fffe13f */
[----:B------:R-:W-:Y:S01]  /*0e60*/  LOP3.LUT R0, R0, 0x1c0, RZ, 0xc0, !PT ;  /* 0x000001c000007812 */ /* 0x000fe200078ec0ff */
[----:B------:R-:W-:Y:S01]  /*0e70*/  IMAD R6, R136, c[0x0][0x1a4], R6 ;  /* 0x0000690088067a24 */ /* 0x000fe200078e0206 */
[----:B------:R-:W-:Y:S01]  /*0e80*/  IADD3 R2, P0, R2, UR24, RZ ;  /* 0x0000001802027c10 */ /* 0x000fe2000ff1e0ff */
[----:B------:R-:W-:Y:S01]  /*0e90*/  IMAD.SHL.U32 R231, R9, 0x2, RZ ;  /* 0x0000000209e77824 */ /* 0x000fe200078e00ff */
[----:B------:R-:W-:-:S02]  /*0ea0*/  LOP3.LUT R8, R0, 0x8, R8, 0xf8, !PT ;  /* 0x0000000800087812 */ /* 0x000fc400078ef808 */
[----:B------:R-:W-:Y:S01]  /*0eb0*/  SHF.R.U32.HI R7, RZ, 0x3, R0 ;  /* 0x00000003ff077819 */ /* 0x000fe20000011600 */
[----:B------:R-:W-:Y:S01]  /*0ec0*/  IMAD.U32 R0, RZ, RZ, UR8 ;  /* 0x00000008ff007e24 */ /* 0x000fe2000f8e00ff */
[----:B------:R-:W-:Y:S01]  /*0ed0*/  IADD3.X R3, R3, UR21, R6, P0, !PT ;  /* 0x0000001503037c10 */ /* 0x000fe200087fe406 */
[----:B------:R-:W-:Y:S01]  /*0ee0*/  IMAD.U32 R6, RZ, RZ, UR8 ;  /* 0x00000008ff067e24 */ /* 0x000fe2000f8e00ff */
[----:B------:R-:W-:Y:S01]  /*0ef0*/  IADD3 R147, R152, 0xc0, RZ ;  /* 0x000000c098937810 */ /* 0x000fe20007ffe0ff */
[----:B------:R-:W-:Y:S01]  /*0f00*/  IMAD.WIDE.U32 R30, R0, c[0x0][0x1b0], R4 ;  /* 0x00006c00001e7a25 */ /* 0x000fe200078e0004 */
[----:B------:R-:W-:Y:S02]  /*0f10*/  ISETP.GE.AND P0, PT, R136, UR6, PT ;  /* 0x0000000688007c0c */ /* 0x000fe4000bf06270 */
[----:B------:R-:W-:Y:S01]  /*0f20*/  LOP3.LUT R7, R8, R7, RZ, 0x3c, !PT ;  /* 0x0000000708077212 */ /* 0x000fe200078e3cff */
[----:B------:R-:W-:Y:S01]  /*0f30*/  IMAD.WIDE.U32 R28, R6, c[0x0][0x1b8], R2 ;  /* 0x00006e00061c7a25 */ /* 0x000fe200078e0002 */
[----:B------:R2:W-:Y:S01]  /*0f40*/  STL.64 [R1+0x38], R30 ;  /* 0x0000381e01007387 */ /* 0x0005e20000100a00 */
[----:B------:R-:W-:-:S02]  /*0f50*/  IADD3 R33, R31, UR25, RZ ;  /* 0x000000191f217c10 */ /* 0x000fc4000fffe0ff */
[----:B------:R-:W-:Y:S01]  /*0f60*/  IMAD.SHL.U32 R4, R12, 0x40, RZ ;  /* 0x000000400c047824 */ /* 0x000fe200078e00ff */
[----:B------:R-:W-:Y:S01]  /*0f70*/  IADD3 R26, R29, UR26, RZ ;  /* 0x0000001a1d1a7c10 */ /* 0x000fe2000fffe0ff */
[----:B------:R2:W-:Y:S01]  /*0f80*/  STL.64 [R1+0x30], R28 ;  /* 0x0000301c01007387 */ /* 0x0005e20000100a00 */
[----:B------:R-:W-:Y:S01]  /*0f90*/  IMAD.MOV.U32 R0, RZ, RZ, 0x20 ;  /* 0x00000020ff007424 */ /* 0x000fe200078e00ff */
[----:B------:R-:W-:Y:S02]  /*0fa0*/  IADD3 R9, R19, UR4, RZ ;  /* 0x0000000413097c10 */ /* 0x000fe4000fffe0ff */
[----:B------:R2:W-:Y:S01]  /*0fb0*/  STL [R1+0x2c], R149 ;  /* 0x00002c9501007387 */ /* 0x0005e20000100800 */
[----:B------:R-:W-:Y:S02]  /*0fc0*/  LOP3.LUT R4, R7, 0xfffffe00, R4, 0xf8, !PT ;  /* 0xfffffe0007047812 */ /* 0x000fe400078ef804 */
[----:B------:R-:W-:Y:S01]  /*0fd0*/  SHF.R.S32.HI R97, RZ, 0x5, R23 ;  /* 0x00000005ff617819 */ /* 0x000fe20000011417 */
[----:B------:R2:W-:Y:S01]  /*0fe0*/  STL [R1+0x28], R148 ;  /* 0x0000289401007387 */ /* 0x0005e20000100800 */
[----:B------:R-:W-:-:S02]  /*0ff0*/  SEL R0, R0, 0xffffffe0, !P2 ;  /* 0xffffffe000007807 */ /* 0x000fc40005000000 */
[----:B------:R-:W-:Y:S01]  /*1000*/  SEL R3, R25, 0xfffffff0, !P1 ;  /* 0xfffffff019037807 */ /* 0x000fe20004800000 */
        /* <DEDUP_REMOVED lines=42> */
.L_x_909:
[----:B------:R-:W-:Y:S05]  /*12b0*/  BSYNC B0 ;  /* 0x0000000000007941 */ /* 0x000fea0003800000 */
.L_x_908:
        /* <DEDUP_REMOVED lines=45> */
.L_x_911:
[----:B------:R-:W-:Y:S05]  /*1590*/  BSYNC B0 ;  /* 0x0000000000007941 */ /* 0x000fea0003800000 */
.L_x_910:
        /* <DEDUP_REMOVED lines=45> */
.L_x_913:
[----:B------:R-:W-:Y:S05]  /*1870*/  BSYNC B0 ;  /* 0x0000000000007941 */ /* 0x000fea0003800000 */
.L_x_912:
[----:B-1----:R-:W-:Y:S01]  /*1880*/  IADD3 R16, R136, 0x30, RZ ;  /* 0x0000003088107810 */ /* 0x002fe20007ffe0ff */
        /* <DEDUP_REMOVED lines=47> */
.L_x_915:
[----:B------:R-:W-:Y:S05]  /*1b80*/  BSYNC B0 ;  /* 0x0000000000007941 */ /* 0x000fea0003800000 */
.L_x_914:
        /* <DEDUP_REMOVED lines=11> */
[----:B-1----:R-:W-:Y:S01]  /*1c40*/  IMAD.WIDE.U32 R6, R146, UR28, R150 ;  /* 0x0000001c92067c25 */ /* 0x002fe2000f8e0096 */
        /* <DEDUP_REMOVED lines=36> */
.L_x_917:
[----:B------:R-:W-:Y:S05]  /*1e90*/  BSYNC B0 ;  /* 0x0000000000007941 */ /* 0x000fea0003800000 */
.L_x_916:
        /* <DEDUP_REMOVED lines=41> */
.L_x_919:
[----:B------:R-:W-:Y:S05]  /*2130*/  BSYNC B0 ;  /* 0x0000000000007941 */ /* 0x000fea0003800000 */
.L_x_918:
[----:B------:R-:W-:Y:S01]  /*2140*/  ISETP.GE.AND P0, PT, R20, UR27, PT ;  /* 0x0000001b14007c0c */ /* 0x000fe2000bf06270 */
[----:B------:R-:W-:-:S12]  /*2150*/  BSSY B0, `(.L_x_920) ;  /* 0x0000027000007945 */ /* 0x000fd80003800000 */
[----:B------:R-:W-:Y:S05]  /*2160*/  @P0 BRA `(.L_x_921) ;  /* 0x0000025000000947 */ /* 0x000fea0003800000 */
[----:B------:R-:W-:Y:S01]  /*2170*/  ISETP.GE.AND P5, PT, R152, c[0x0][0x220], PT ;  /* 0x0000880098007a0c */ /* 0x000fe20003fa6270 */
[----:B------:R-:W-:Y:S01]  /*2180*/  IMAD.MOV.U32 R5, RZ, RZ, c[0x0][0x198] ;  /* 0x00006600ff057624 */ /* 0x000fe200078e00ff */
[----:B------:R-:W-:Y:S01]  /*2190*/  ISETP.GE.AND P4, PT, R149, c[0x0][0x220], PT ;  /* 0x0000880095007a0c */ /* 0x000fe20003f86270 */
[----:B-1--4-:R-:W-:Y:S01]  /*21a0*/  IMAD.MOV.U32 R10, RZ, RZ, c[0x0][0x19c] ;  /* 0x00006700ff0a7624 */ /* 0x012fe200078e00ff */
        /* <DEDUP_REMOVED lines=33> */
.L_x_921:
[----:B------:R-:W-:Y:S05]  /*23c0*/  BSYNC B0 ;  /* 0x0000000000007941 */ /* 0x000fea0003800000 */
.L_x_920:
[----:B------:R-:W-:Y:S01]  /*23d0*/  ISETP.GE.AND P0, PT, R16, UR27, PT ;  /* 0x0000001b10007c0c */ /* 0x000fe2000bf06270 */
[----:B------:R-:W-:-:S12]  /*23e0*/  BSSY B0, `(.L_x_922) ;  /* 0x0000029000007945 */ /* 0x000fd80003800000 */
[----:B------:R-:W-:Y:S05]  /*23f0*/  @P0 BRA `(.L_x_923) ;  /* 0x0000027000000947 */ /* 0x000fea0003800000 */
[----:B------:R-:W-:Y:S01]  /*2400*/  ISETP.GE.AND P5, PT, R152, c[0x0][0x220], PT ;  /* 0x0000880098007a0c */ /* 0x000fe20003fa6270 */
[----:B-1--4-:R-:W-:Y:S01]  /*2410*/  IMAD.MOV.U32 R12, RZ, RZ, c[0x0][0x198] ;  /* 0x00006600ff0c7624 */ /* 0x012fe200078e00ff */
        /* <DEDUP_REMOVED lines=37> */
.L_x_923:
[----:B------:R-:W-:Y:S05]  /*2670*/  BSYNC B0 ;  /* 0x0000000000007941 */ /* 0x000fea0003800000 */
.L_x_922:
        /* <DEDUP_REMOVED lines=42> */
[----:B--2---:R-:W-:Y:S02]  /*2920*/  ISETP.GE.AND P5, PT, R152, c[0x0][0x220], PT ;  /* 0x0000880098007a0c */ /* 0x004fe40003fa6270 */
        /* <DEDUP_REMOVED lines=32> */
.L_x_925:
[----:B--2---:R-:W-:Y:S05]  /*2b30*/  BSYNC B0 ;  /* 0x0000000000007941 */ /* 0x004fea0003800000 */
.L_x_924:
        /* <DEDUP_REMOVED lines=44> */
.L_x_927:
[----:B------:R-:W-:Y:S05]  /*2e00*/  BSYNC B0 ;  /* 0x0000000000007941 */ /* 0x000fea0003800000 */
.L_x_926:
        /* <DEDUP_REMOVED lines=10> */
[----:B-1----:R-:W-:Y:S01]  /*2eb0*/  IMAD.MOV.U32 R8, RZ, RZ, c[0x0][0x1a4] ;  /* 0x00006900ff087624 */ /* 0x002fe200078e00ff */
        /* <DEDUP_REMOVED lines=33> */
.L_x_929:
[----:B------:R-:W-:Y:S05]  /*30d0*/  BSYNC B0 ;  /* 0x0000000000007941 */ /* 0x000fea0003800000 */
.L_x_928:
        /* <DEDUP_REMOVED lines=10> */
[----:B-1--4-:R-:W-:Y:S01]  /*3180*/  IMAD.MOV.U32 R12, RZ, RZ, c[0x0][0x1a0] ;  /* 0x00006800ff0c7624 */ /* 0x012fe200078e00ff */
        /* <DEDUP_REMOVED lines=36> */
.L_x_931:
[----:B------:R-:W-:Y:S05]  /*33d0*/  BSYNC B0 ;  /* 0x0000000000007941 */ /* 0x000fea0003800000 */
.L_x_930:
        /* <DEDUP_REMOVED lines=14> */
[----:B-1--4-:R-:W-:Y:S01]  /*34c0*/  LDSM.16.M88.4 R8, [R211] ;  /* 0x00000000d308783b */ /* 0x012fe20000000200 */
[----:B------:R-:W-:Y:S01]  /*34d0*/  IMAD R214, R0, 0x2, R211 ;  /* 0x0000000200d67824 */ /* 0x000fe200078e02d3 */
[----:B------:R-:W-:Y:S01]  /*34e0*/  IADD3 R2, R204, 0x8000, RZ ;  /* 0x00008000cc027810 */ /* 0x000fe20007ffe0ff */
[----:B------:R-:W-:Y:S01]  /*34f0*/  IMAD R213, R0, 0x2, R212 ;  /* 0x0000000200d57824 */ /* 0x000fe200078e02d4 */
[----:B------:R-:W1:Y:S01]  /*3500*/  LDSM.16.M88.4 R12, [R204+0x8000] ;  /* 0x00800000cc0c783b */ /* 0x000e620000000200 */
[----:B------:R-:W-:Y:S01]  /*3510*/  IADD3 R215, R204, 0x8020, RZ ;  /* 0x00008020ccd77810 */ /* 0x000fe20007ffe0ff */
[----:B------:R-:W-:Y:S01]  /*3520*/  IMAD.U32 R5, RZ, RZ, UR28 ;  /* 0x0000001cff057e24 */ /* 0x000fe2000f8e00ff */
[----:B------:R-:W-:Y:S01]  /*3530*/  @P1 IADD3 R215, R2, -0x20, RZ ;  /* 0xffffffe002d71810 */ /* 0x000fe20007ffe0ff */
[----:B------:R-:W4:Y:S01]  /*3540*/  LDSM.16.M88.4 R16, [R204+0x9000] ;  /* 0x00900000cc10783b */ /* 0x000f220000000200 */
[----:B------:R-:W-:-:S02]  /*3550*/  IMAD.MOV.U32 R2, RZ, RZ, 0x40 ;  /* 0x00000040ff027424 */ /* 0x000fc400078e00ff */
[C---:B------:R-:W-:Y:S01]  /*3560*/  IADD3 R230, R215.reuse, 0x800, RZ ;  /* 0x00000800d7e67810 */ /* 0x040fe20007ffe0ff */
        /* <DEDUP_REMOVED lines=8> */
[----:B------:R-:W-:Y:S01]  /*35f0*/  IADD3 R226, R215, 0x2800, RZ ;  /* 0x00002800d7e27810 */ /* 0x000fe20007ffe0ff */
[----:B------:R-:W-:Y:S01]  /*3600*/  IMAD.IADD R209, R2, 0x1, R215 ;  /* 0x0000000102d17824 */ /* 0x000fe200078e02d7 */
[----:B------:R-:W-:Y:S01]  /*3610*/  LDSM.16.M88.4 R44, [R215+0x800] ;  /* 0x00080000d72c783b */ /* 0x000fe20000000200 */
[----:B------:R-:W-:-:S02]  /*3620*/  SHF.R.S32.HI R2, RZ, 0x1f, R96 ;  /* 0x0000001fff027819 */ /* 0x000fc40000011460 */
[C---:B------:R-:W-:Y:S01]  /*3630*/  IADD3 R225, R215.reuse, 0x3000, RZ ;  /* 0x00003000d7e17810 */ /* 0x040fe20007ffe0ff */
[----:B------:R-:W-:Y:S01]  /*3640*/  LDSM.16.M88.4 R60, [R215+0x1000] ;  /* 0x00100000d73c783b */ /* 0x000fe20000000200 */
[----:B------:R-:W-:Y:S02]  /*3650*/  LEA.HI R2, R2, R96, RZ, 0x2 ;  /* 0x0000006002027211 */ /* 0x000fe400078f10ff */
[C---:B------:R-:W-:Y:S01]  /*3660*/  IADD3 R224, R215.reuse, 0x3800, RZ ;  /* 0x00003800d7e07810 */ /* 0x040fe20007ffe0ff */
[----:B------:R-:W-:Y:S01]  /*3670*/  LDSM.16.M88.4 R68, [R215+0x1800] ;  /* 0x00180000d744783b */ /* 0x000fe20000000200 */
[----:B------:R-:W-:Y:S02]  /*3680*/  SHF.R.S32.HI R2, RZ, 0x2, R2 ;  /* 0x00000002ff027819 */ /* 0x000fe40000011402 */
[C---:B------:R-:W-:Y:S01]  /*3690*/  IADD3 R223, R215.reuse, 0x4000, RZ ;  /* 0x00004000d7df7810 */ /* 0x040fe20007ffe0ff */
[----:B------:R-:W-:Y:S01]  /*36a0*/  LDSM.16.M88.4 R80, [R210+0x8000] ;  /* 0x00800000d250783b */ /* 0x000fe20000000200 */
[----:B------:R-:W-:Y:S01]  /*36b0*/  IADD3 R222, R215, 0x4800, RZ ;  /* 0x00004800d7de7810 */ /* 0x000fe20007ffe0ff */
[----:B------:R-:W-:Y:S01]  /*36c0*/  IMAD R6, R97, 0x10, R2 ;  /* 0x0000001061067824 */ /* 0x000fe200078e0202 */
[C---:B------:R-:W-:Y:S01]  /*36d0*/  IADD3 R221, R215.reuse, 0x5000, RZ ;  /* 0x00005000d7dd7810 */ /* 0x040fe20007ffe0ff */
[----:B------:R-:W-:Y:S01]  /*36e0*/  LDSM.16.M88.4 R88, [R210+0x8800] ;  /* 0x00880000d258783b */ /* 0x000fe20000000200 */
[----:B------:R-:W-:Y:S01]  /*36f0*/  IMAD.U32 R2, RZ, RZ, UR15 ;  /* 0x0000000fff027e24 */ /* 0x000fe2000f8e00ff */
[----:B------:R-:W-:Y:S01]  /*3700*/  IADD3 R220, R215, 0x5800, RZ ;  /* 0x00005800d7dc7810 */ /* 0x000fe20007ffe0ff */
[----:B-1----:R-:W-:Y:S01]  /*3710*/  HMMA.16816.F32 R32, R8, R12, RZ ;  /* 0x0000000c0820723c */ /* 0x002fe200000018ff */
[----:B------:R-:W-:Y:S01]  /*3720*/  LDSM.16.M88.4 R84, [R210+0x9000] ;  /* 0x00900000d254783b */ /* 0x000fe20000000200 */
[----:B------:R-:W-:-:S02]  /*3730*/  IADD3 R6, R6, UR14, RZ ;  /* 0x0000000e06067c10 */ /* 0x000fc4000fffe0ff */
[C---:B------:R-:W-:Y:S01]  /*3740*/  IADD3 R219, R215.reuse, 0x6000, RZ ;  /* 0x00006000d7db7810 */ /* 0x040fe20007ffe0ff */
[----:B------:R-:W-:Y:S01]  /*3750*/  LDSM.16.M88.4 R76, [R210+0x9800] ;  /* 0x00980000d24c783b */ /* 0x000fe20000000200 */
[----:B------:R-:W-:Y:S02]  /*3760*/  IADD3 R2, R2, -UR16, R6 ;  /* 0x8000001002027c10 */ /* 0x000fe4000fffe006 */
[----:B------:R-:W-:Y:S01]  /*3770*/  HMMA.16816.F32 R36, R8, R14, RZ ;  /* 0x0000000e0824723c */ /* 0x000fe200000018ff */
[----:B------:R-:W1:Y:S01]  /*3780*/  LDSM.16.M88.4 R12, [R212] ;  /* 0x00000000d40c783b */ /* 0x000e620000000200 */
[C---:B------:R-:W-:Y:S02]  /*3790*/  IADD3 R218, R215.reuse, 0x6800, RZ ;  /* 0x00006800d7da7810 */ /* 0x040fe40007ffe0ff */
[C---:B------:R-:W-:Y:S01]  /*37a0*/  IADD3 R217, R215.reuse, 0x7000, RZ ;  /* 0x00007000d7d97810 */ /* 0x040fe20007ffe0ff */
[----:B------:R-:W-:Y:S01]  /*37b0*/  LDSM.16.M88.4 R92, [R210+0xa000] ;  /* 0x00a00000d25c783b */ /* 0x000fe20000000200 */
[----:B------:R-:W-:-:S02]  /*37c0*/  IADD3 R216, R215, 0x7800, RZ ;  /* 0x00007800d7d87810 */ /* 0x000fc40007ffe0ff */
[C---:B----4-:R-:W-:Y:S01]  /*37d0*/  HMMA.16816.F32 R48, R8.reuse, R16, RZ ;  /* 0x000000100830723c */ /* 0x050fe200000018ff */
[----:B------:R-:W-:Y:S07]  /*37e0*/  STL [R1+0x4c], R6 ;  /* 0x00004c0601007387 */ /* 0x000fee0000100800 */
[C---:B------:R-:W-:Y:S01]  /*37f0*/  HMMA.16816.F32 R56, R8.reuse, R18, RZ ;  /* 0x000000120838723c */ /* 0x040fe200000018ff */
[----:B------:R-:W4:Y:S07]  /*3800*/  LDSM.16.M88.4 R16, [R214] ;  /* 0x00000000d610783b */ /* 0x000f2e0000000200 */
[C---:B-----5:R-:W-:Y:S08]  /*3810*/  HMMA.16816.F32 R40, R8.reuse, R20, RZ ;  /* 0x000000140828723c */ /* 0x060ff000000018ff */
[C---:B------:R-:W-:Y:S08]  /*3820*/  HMMA.16816.F32 R20, R8.reuse, R22, RZ ;  /* 0x000000160814723c */ /* 0x040ff000000018ff */
[C---:B--2---:R-:W-:Y:S08]  /*3830*/  HMMA.16816.F32 R52, R8.reuse, R24, RZ ;  /* 0x000000180834723c */ /* 0x044ff000000018ff */
[----:B------:R-:W-:Y:S08]  /*3840*/  HMMA.16816.F32 R8, R8, R26, RZ ;  /* 0x0000001a0808723c */ /* 0x000ff000000018ff */
[C---:B-1----:R-:W-:Y:S08]  /*3850*/  HMMA.16816.F32 R32, R12.reuse, R28, R32 ;  /* 0x0000001c0c20723c */ /* 0x042ff00000001820 */
[C---:B------:R-:W-:Y:S01]  /*3860*/  HMMA.16816.F32 R28, R12.reuse, R30, R36 ;  /* 0x0000001e0c1c723c */ /* 0x040fe20000001824 */
[----:B------:R-:W-:Y:S07]  /*3870*/  LDSM.16.M88.4 R36, [R209+0x1000] ;  /* 0x00100000d124783b */ /* 0x000fee0000000200 */
[C---:B------:R-:W-:Y:S08]  /*3880*/  HMMA.16816.F32 R24, R12.reuse, R44, R40 ;  /* 0x0000002c0c18723c */ /* 0x040ff00000001828 */
[C---:B------:R-:W-:Y:S01]  /*3890*/  HMMA.16816.F32 R20, R12.reuse, R46, R20 ;  /* 0x0000002e0c14723c */ /* 0x040fe20000001814 */
[----:B------:R-:W-:Y:S07]  /*38a0*/  LDSM.16.M88.4 R44, [R209+0x800] ;  /* 0x00080000d12c783b */ /* 0x000fee0000000200 */
[C---:B------:R-:W-:Y:S08]  /*38b0*/  HMMA.16816.F32 R48, R12.reuse, R60, R48 ;  /* 0x0000003c0c30723c */ /* 0x040ff00000001830 */
[C---:B------:R-:W-:Y:S08]  /*38c0*/  HMMA.16816.F32 R72, R12.reuse, R62, R56 ;  /* 0x0000003e0c48723c */ /* 0x040ff00000001838 */
[C---:B------:R-:W-:Y:S08]  /*38d0*/  HMMA.16816.F32 R64, R12.reuse, R68, R52 ;  /* 0x000000440c40723c */ /* 0x040ff00000001834 */
[----:B------:R-:W-:Y:S01]  /*38e0*/  HMMA.16816.F32 R60, R12, R70, R8 ;  /* 0x000000460c3c723c */ /* 0x000fe20000001808 */
[----:B------:R-:W-:Y:S04]  /*38f0*/  LDSM.16.M88.4 R8, [R213] ;  /* 0x00000000d508783b */ /* 0x000fe80000000200 */
[----:B------:R-:W1:Y:S03]  /*3900*/  LDSM.16.M88.4 R68, [R209] ;  /* 0x00000000d144783b */ /* 0x000e660000000200 */
[C---:B----4-:R-:W-:Y:S01]  /*3910*/  HMMA.16816.F32 R56, R16.reuse, R80, R32 ;  /* 0x000000501038723c */ /* 0x050fe20000001820 */
[----:B------:R-:W-:Y:S07]  /*3920*/  LDSM.16.M88.4 R12, [R211+0x2000] ;  /* 0x00200000d30c783b */ /* 0x000fee0000000200 */
[C---:B------:R-:W-:Y:S01]  /*3930*/  HMMA.16816.F32 R52, R16.reuse, R82, R28 ;  /* 0x000000521034723c */ /* 0x040fe2000000181c */
[----:B------:R-:W2:Y:S07]  /*3940*/  LDSM.16.M88.4 R80, [R209+0x1800] ;  /* 0x00180000d150783b */ /* 0x000eae0000000200 */
[C---:B------:R-:W-:Y:S08]  /*3950*/  HMMA.16816.F32 R40, R16.reuse, R88, R24 ;  /* 0x000000581028723c */ /* 0x040ff00000001818 */
[C---:B------:R-:W-:Y:S01]  /*3960*/  HMMA.16816.F32 R32, R16.reuse, R90, R20 ;  /* 0x0000005a1020723c */ /* 0x040fe20000001814 */
[----:B------:R-:W4:Y:S07]  /*3970*/  LDSM.16.M88.4 R88, [R204+0xa000] ;  /* 0x00a00000cc58783b */ /* 0x000f2e0000000200 */
[C---:B------:R-:W-:Y:S08]  /*3980*/  HMMA.16816.F32 R28, R16.reuse, R84, R48 ;  /* 0x00000054101c723c */ /* 0x040ff00000001830 */
[C---:B------:R-:W-:Y:S01]  /*3990*/  HMMA.16816.F32 R24, R16.reuse, R86, R72 ;  /* 0x000000561018723c */ /* 0x040fe20000001848 */
[----:B------:R-:W5:Y:S04]  /*39a0*/  LDSM.16.M88.4 R72, [R204+0xa800] ;  /* 0x00a80000cc48783b */ /* 0x000f680000000200 */
[----:B------:R-:W-:Y:S03]  /*39b0*/  LDSM.16.M88.4 R84, [R210+0xb800] ;  /* 0x00b80000d254783b */ /* 0x000fe60000000200 */
[C---:B------:R-:W-:Y:S01]  /*39c0*/  HMMA.16816.F32 R20, R16.reuse, R76, R64 ;  /* 0x0000004c1014723c */ /* 0x040fe20000001840 */
[----:B------:R-:W-:Y:S07]  /*39d0*/  LDSM.16.M88.4 R64, [R215+0x2800] ;  /* 0x00280000d740783b */ /* 0x000fee0000000200 */
[----:B------:R-:W-:Y:S01]  /*39e0*/  HMMA.16816.F32 R16, R16, R78, R60 ;  /* 0x0000004e1010723c */ /* 0x000fe2000000183c */
[----:B------:R-:W3:Y:S07]  /*39f0*/  LDSM.16.M88.4 R76, [R204+0xb000] ;  /* 0x00b00000cc4c783b */ /* 0x000eee0000000200 */
[C---:B-1----:R-:W-:Y:S08]  /*3a00*/  HMMA.16816.F32 R56, R8.reuse, R68, R56 ;  /* 0x000000440838723c */ /* 0x042ff00000001838 */
[C---:B------:R-:W-:Y:S08]  /*3a10*/  HMMA.16816.F32 R68, R8.reuse, R70, R52 ;  /* 0x000000460844723c */ /* 0x040ff00000001834 */
[C---:B------:R-:W-:Y:S08]  /*3a20*/  HMMA.16816.F32 R60, R8.reuse, R44, R40 ;  /* 0x0000002c083c723c */ /* 0x040ff00000001828 */
[C---:B------:R-:W-:Y:S08]  /*3a30*/  HMMA.16816.F32 R52, R8.reuse, R46, R32 ;  /* 0x0000002e0834723c */ /* 0x040ff00000001820 */
[C---:B------:R-:W-:Y:S01]  /*3a40*/  HMMA.16816.F32 R48, R8.reuse, R36, R28 ;  /* 0x000000240830723c */ /* 0x040fe2000000181c */
[----:B------:R-:W1:Y:S07]  /*3a50*/  LDSM.16.M88.4 R28, [R204+0xb800] ;  /* 0x00b80000cc1c783b */ /* 0x000e6e0000000200 */
[C---:B------:R-:W-:Y:S01]  /*3a60*/  HMMA.16816.F32 R44, R8.reuse, R38, R24 ;  /* 0x00000026082c723c */ /* 0x040fe20000001818 */
[----:B------:R-:W-:Y:S07]  /*3a70*/  LDSM.16.M88.4 R36, [R215+0x2000] ;  /* 0x00200000d724783b */ /* 0x000fee0000000200 */
[C---:B--2---:R-:W-:Y:S08]  /*3a80*/  HMMA.16816.F32 R32, R8.reuse, R80, R20 ;  /* 0x000000500820723c */ /* 0x044ff00000001814 */
[----:B------:R-:W-:Y:S01]  /*3a90*/  HMMA.16816.F32 R24, R8, R82, R16 ;  /* 0x000000520818723c */ /* 0x000fe20000001810 */
[----:B------:R-:W2:Y:S04]  /*3aa0*/  LDSM.16.M88.4 R8, [R212+0x2000] ;  /* 0x00200000d408783b */ /* 0x000ea80000000200 */
[----:B------:R-:W-:Y:S03]  /*3ab0*/  LDSM.16.M88.4 R16, [R214+0x2000] ;  /* 0x00200000d610783b */ /* 0x000fe60000000200 */
[C---:B----4-:R-:W-:Y:S01]  /*3ac0*/  HMMA.16816.F32 R20, R12.reuse, R88, R56 ;  /* 0x000000580c14723c */ /* 0x050fe20000001838 */
[----:B------:R-:W-:Y:S07]  /*3ad0*/  LDSM.16.M88.4 R80, [R209+0x3000] ;  /* 0x00300000d150783b */ /* 0x000fee0000000200 */
[C---:B------:R-:W-:Y:S01]  /*3ae0*/  HMMA.16816.F32 R40, R12.reuse, R90, R68 ;  /* 0x0000005a0c28723c */ /* 0x040fe20000001844 */
[----:B------:R-:W4:Y:S04]  /*3af0*/  LDSM.16.M88.4 R68, [R215+0x3000] ;  /* 0x00300000d744783b */ /* 0x000f280000000200 */
[----:B------:R-:W-:Y:S03]  /*3b00*/  LDSM.16.M88.4 R88, [R210+0xb000] ;  /* 0x00b00000d258783b */ /* 0x000fe60000000200 */
[C---:B-----5:R-:W-:Y:S08]  /*3b10*/  HMMA.16816.F32 R56, R12.reuse, R72, R60 ;  /* 0x000000480c38723c */ /* 0x060ff0000000183c */
[C---:B------:R-:W-:Y:S01]  /*3b20*/  HMMA.16816.F32 R52, R12.reuse, R74, R52 ;  /* 0x0000004a0c34723c */ /* 0x040fe20000001834 */
[----:B------:R-:W5:Y:S07]  /*3b30*/  LDSM.16.M88.4 R72, [R215+0x3800] ;  /* 0x00380000d748783b */ /* 0x000f6e0000000200 */
[C---:B---3--:R-:W-:Y:S08]  /*3b40*/  HMMA.16816.F32 R60, R12.reuse, R76, R48 ;  /* 0x0000004c0c3c723c */ /* 0x048ff00000001830 */
[C---:B------:R-:W-:Y:S01]  /*3b50*/  HMMA.16816.F32 R48, R12.reuse, R78, R44 ;  /* 0x0000004e0c30723c */ /* 0x040fe2000000182c */
[----:B------:R-:W3:Y:S07]  /*3b60*/  LDSM.16.M88.4 R76, [R210+0xa800] ;  /* 0x00a80000d24c783b */ /* 0x000eee0000000200 */
[C---:B-1----:R-:W-:Y:S08]  /*3b70*/  HMMA.16816.F32 R44, R12.reuse, R28, R32 ;  /* 0x0000001c0c2c723c */ /* 0x042ff00000001820 */
[----:B------:R-:W-:Y:S08]  /*3b80*/  HMMA.16816.F32 R12, R12, R30, R24 ;  /* 0x0000001e0c0c723c */ /* 0x000ff00000001818 */
[C---:B--2---:R-:W-:Y:S08]  /*3b90*/  HMMA.16816.F32 R32, R8.reuse, R36, R20 ;  /* 0x000000240820723c */ /* 0x044ff00000001814 */
[C---:B------:R-:W-:Y:S08]  /*3ba0*/  HMMA.16816.F32 R24, R8.reuse, R64, R56 ;  /* 0x000000400818723c */ /* 0x040ff00000001838 */
[C---:B------:R-:W-:Y:S01]  /*3bb0*/  HMMA.16816.F32 R20, R8.reuse, R66, R52 ;  /* 0x000000420814723c */ /* 0x040fe20000001834 */
[----:B------:R-:W-:Y:S07]  /*3bc0*/  LDSM.16.M88.4 R64, [R209+0x2000] ;  /* 0x00200000d140783b */ /* 0x000fee0000000200 */
[C---:B------:R-:W-:Y:S08]  /*3bd0*/  HMMA.16816.F32 R28, R8.reuse, R38, R40 ;  /* 0x00000026081c723c */ /* 0x040ff00000001828 */
[C---:B----4-:R-:W-:Y:S08]  /*3be0*/  HMMA.16816.F32 R60, R8.reuse, R68, R60 ;  /* 0x00000044083c723c */ /* 0x050ff0000000183c */
[C---:B------:R-:W-:Y:S08]  /*3bf0*/  HMMA.16816.F32 R56, R8.reuse, R70, R48 ;  /* 0x000000460838723c */ /* 0x040ff00000001830 */
[C---:B-----5:R-:W-:Y:S08]  /*3c00*/  HMMA.16816.F32 R52, R8.reuse, R72, R44 ;  /* 0x000000480834723c */ /* 0x060ff0000000182c */
[----:B------:R-:W-:Y:S01]  /*3c10*/  HMMA.16816.F32 R48, R8, R74, R12 ;  /* 0x0000004a0830723c */ /* 0x000fe2000000180c */
[----:B------:R-:W1:Y:S04]  /*3c20*/  LDSM.16.M88.4 R12, [R213+0x2000] ;  /* 0x00200000d50c783b */ /* 0x000e680000000200 */
[----:B------:R-:W2:Y:S03]  /*3c30*/  LDSM.16.M88.4 R72, [R209+0x2800] ;  /* 0x00280000d148783b */ /* 0x000ea60000000200 */
[C---:B------:R-:W-:Y:S01]  /*3c40*/  HMMA.16816.F32 R44, R16.reuse, R92, R32 ;  /* 0x0000005c102c723c */ /* 0x040fe20000001820 */
[----:B------:R-:W-:Y:S07]  /*3c50*/  LDSM.16.M88.4 R8, [R211+0x4000] ;  /* 0x00400000d308783b */ /* 0x000fee0000000200 */
[C---:B---3--:R-:W-:Y:S08]  /*3c60*/  HMMA.16816.F32 R36, R16.reuse, R76, R24 ;  /* 0x0000004c1024723c */ /* 0x048ff00000001818 */
[C---:B------:R-:W-:Y:S01]  /*3c70*/  HMMA.16816.F32 R32, R16.reuse, R78, R20 ;  /* 0x0000004e1020723c */ /* 0x040fe20000001814 */
[----:B------:R-:W3:Y:S07]  /*3c80*/  LDSM.16.M88.4 R76, [R209+0x3800] ;  /* 0x00380000d14c783b */ /* 0x000eee0000000200 */
[C---:B------:R-:W-:Y:S01]  /*3c90*/  HMMA.16816.F32 R40, R16.reuse, R94, R28 ;  /* 0x0000005e1028723c */ /* 0x040fe2000000181c */
[----:B------:R-:W-:Y:S07]  /*3ca0*/  LDSM.16.M88.4 R92, [R209+0x5800] ;  /* 0x00580000d15c783b */ /* 0x000fee0000000200 */
[C---:B------:R-:W-:Y:S08]  /*3cb0*/  HMMA.16816.F32 R28, R16.reuse, R88, R60 ;  /* 0x00000058101c723c */ /* 0x040ff0000000183c */
[C---:B------:R-:W-:Y:S01]  /*3cc0*/  HMMA.16816.F32 R24, R16.reuse, R90, R56 ;  /* 0x0000005a1018723c */ /* 0x040fe20000001838 */
[----:B------:R-:W4:Y:S07]  /*3cd0*/  LDSM.16.M88.4 R88, [R204+0xc000] ;  /* 0x00c00000cc58783b */ /* 0x000f2e0000000200 */
[C---:B------:R-:W-:Y:S01]  /*3ce0*/  HMMA.16816.F32 R20, R16.reuse, R84, R52 ;  /* 0x000000541014723c */ /* 0x040fe20000001834 */
[----:B------:R-:W5:Y:S07]  /*3cf0*/  LDSM.16.M88.4 R52, [R204+0xc800] ;  /* 0x00c80000cc34783b */ /* 0x000f6e0000000200 */
[----:B------:R-:W-:Y:S01]  /*3d00*/  HMMA.16816.F32 R16, R16, R86, R48 ;  /* 0x000000561010723c */ /* 0x000fe20000001830 */
[----:B------:R-:W3:Y:S07]  /*3d10*/  LDSM.16.M88.4 R48, [R204+0xd000] ;  /* 0x00d00000cc30783b */ /* 0x000eee0000000200 */
[C---:B-1----:R-:W-:Y:S08]  /*3d20*/  HMMA.16816.F32 R68, R12.reuse, R64, R44 ;  /* 0x000000400c44723c */ /* 0x042ff0000000182c */
[C---:B------:R-:W-:Y:S08]  /*3d30*/  HMMA.16816.F32 R64, R12.reuse, R66, R40 ;  /* 0x000000420c40723c */ /* 0x040ff00000001828 */
[C---:B--2---:R-:W-:Y:S01]  /*3d40*/  HMMA.16816.F32 R60, R12.reuse, R74, R32 ;  /* 0x0000004a0c3c723c */ /* 0x044fe20000001820 */
[----:B------:R-:W1:Y:S07]  /*3d50*/  LDSM.16.M88.4 R32, [R204+0xd800] ;  /* 0x00d80000cc20783b */ /* 0x000e6e0000000200 */
[C---:B------:R-:W-:Y:S07]  /*3d60*/  HMMA.16816.F32 R56, R12.reuse, R80, R28 ;  /* 0x000000500c38723c */ /* 0x040fee000000181c */
[----:B------:R-:W-:Y:S01]  /*3d70*/  IMAD.SHL.U32 R80, R98, 0x2, RZ ;  /* 0x0000000262507824 */ /* 0x000fe200078e00ff */
[----:B------:R-:W-:Y:S04]  /*3d80*/  HMMA.16816.F32 R36, R12, R72, R36 ;  /* 0x000000480c24723c */ /* 0x000fe80000001824 */
[----:B------:R-:W-:-:S04]  /*3d90*/  LOP3.LUT R80, R80, 0x6, RZ, 0xc0, !PT ;  /* 0x0000000650507812 */ /* 0x000fc800078ec0ff */
[----:B------:R-:W-:Y:S01]  /*3da0*/  HMMA.16816.F32 R44, R12, R82, R24 ;  /* 0x000000520c2c723c */ /* 0x000fe20000001818 */
[----:B------:R-:W-:Y:S01]  /*3db0*/  LDSM.16.M88.4 R24, [R215+0x4000] ;  /* 0x00400000d718783b */ /* 0x000fe20000000200 */
[----:B------:R-:W-:-:S04]  /*3dc0*/  IMAD R80, R5, 0x40, R80 ;  /* 0x0000004005507824 */ /* 0x000fc800078e0250 */
[----:B------:R-:W-:Y:S01]  /*3dd0*/  IMAD.IADD R5, R2, 0x1, -R80 ;  /* 0x0000000102057824 */ /* 0x000fe200078e0a50 */
[C---:B------:R-:W-:Y:S01]  /*3de0*/  IADD3 R130, R80.reuse, 0x1, RZ ;  /* 0x0000000150827810 */ /* 0x040fe20007ffe0ff */
[C---:B---3--:R-:W-:Y:S01]  /*3df0*/  HMMA.16816.F32 R40, R12.reuse, R76, R20 ;  /* 0x0000004c0c28723c */ /* 0x048fe20000001814 */
[----:B------:R-:W-:Y:S02]  /*3e00*/  IADD3 R129, R80, 0x8, RZ ;  /* 0x0000000850817810 */ /* 0x000fe40007ffe0ff */
[----:B------:R-:W-:Y:S01]  /*3e10*/  IABS R5, R5 ;  /* 0x0000000500057213 */ /* 0x000fe20000000000 */
[----:B------:R-:W-:Y:S01]  /*3e20*/  IMAD.IADD R7, R2, 0x1, -R130 ;  /* 0x0000000102077824 */ /* 0x000fe200078e0a82 */
[C---:B------:R-:W-:Y:S02]  /*3e30*/  IADD3 R128, R80.reuse, 0x9, RZ ;  /* 0x0000000950807810 */ /* 0x040fe40007ffe0ff */
[----:B------:R-:W-:Y:S01]  /*3e40*/  IADD3 R126, R80, 0x10, RZ ;  /* 0x00000010507e7810 */ /* 0x000fe20007ffe0ff */
[----:B------:R-:W-:Y:S01]  /*3e50*/  HMMA.16816.F32 R28, R12, R78, R16 ;  /* 0x0000004e0c1c723c */ /* 0x000fe20000001810 */
[----:B------:R-:W2:Y:S01]  /*3e60*/  LDSM.16.M88.4 R12, [R212+0x4000] ;  /* 0x00400000d40c783b */ /* 0x000ea20000000200 */
[----:B------:R-:W-:Y:S01]  /*3e70*/  IMAD.MOV.U32 R6, RZ, RZ, R5 ;  /* 0x000000ffff067224 */ /* 0x000fe200078e0005 */
[----:B------:R-:W-:-:S02]  /*3e80*/  IABS R5, R7 ;  /* 0x0000000700057213 */ /* 0x000fc40000000000 */
[----:B------:R-:W-:Y:S01]  /*3e90*/  IADD3 R7, R2, -R126, RZ ;  /* 0x8000007e02077210 */ /* 0x000fe20007ffe0ff */
[----:B------:R3:W-:Y:S01]  /*3ea0*/  I2F R144, R6 ;  /* 0x0000000600907306 */ /* 0x0007e20000201400 */
[C---:B------:R-:W-:Y:S01]  /*3eb0*/  IADD3 R124, R80.reuse, 0x11, RZ ;  /* 0x00000011507c7810 */ /* 0x040fe20007ffe0ff */
[C---:B----4-:R-:W-:Y:S01]  /*3ec0*/  HMMA.16816.F32 R20, R8.reuse, R88, R68 ;  /* 0x000000580814723c */ /* 0x050fe20000001844 */
[----:B------:R-:W4:Y:S01]  /*3ed0*/  LDSM.16.M88.4 R68, [R215+0x4800] ;  /* 0x00480000d744783b */ /* 0x000f220000000200 */
[C---:B------:R-:W-:Y:S02]  /*3ee0*/  IADD3 R123, R80.reuse, 0x18, RZ ;  /* 0x00000018507b7810 */ /* 0x040fe40007ffe0ff */
[C---:B------:R-:W-:Y:S01]  /*3ef0*/  IADD3 R121, R80.reuse, 0x19, RZ ;  /* 0x0000001950797810 */ /* 0x040fe20007ffe0ff */
[----:B------:R-:W-:Y:S01]  /*3f00*/  LDSM.16.M88.4 R76, [R204+0xf000] ;  /* 0x00f00000cc4c783b */ /* 0x000fe20000000200 */
[----:B------:R1:W-:Y:S01]  /*3f10*/  I2F R145, R5 ;  /* 0x0000000500917306 */ /* 0x0003e20000201400 */
[C---:B------:R-:W-:Y:S01]  /*3f20*/  IADD3 R120, R80.reuse, 0x20, RZ ;  /* 0x0000002050787810 */ /* 0x040fe20007ffe0ff */
[----:B------:R-:W-:Y:S01]  /*3f30*/  HMMA.16816.F32 R16, R8, R90, R64 ;  /* 0x0000005a0810723c */ /* 0x000fe20000001840 */
[----:B------:R-:W-:-:S02]  /*3f40*/  IADD3 R119, R80, 0x21, RZ ;  /* 0x0000002150777810 */ /* 0x000fc40007ffe0ff */
[C---:B------:R-:W-:Y:S02]  /*3f50*/  IADD3 R115, R80.reuse, 0x28, RZ ;  /* 0x0000002850737810 */ /* 0x040fe40007ffe0ff */
[----:B------:R-:W-:Y:S01]  /*3f60*/  IADD3 R113, R80, 0x29, RZ ;  /* 0x0000002950717810 */ /* 0x000fe20007ffe0ff */
[----:B---3--:R-:W-:Y:S01]  /*3f70*/  IMAD.IADD R6, R2, 0x1, -R129 ;  /* 0x0000000102067824 */ /* 0x008fe200078e0a81 */
[C---:B------:R-:W-:Y:S01]  /*3f80*/  IADD3 R114, R80.reuse, 0x30, RZ ;  /* 0x0000003050727810 */ /* 0x040fe20007ffe0ff */
[C---:B-----5:R-:W-:Y:S01]  /*3f90*/  HMMA.16816.F32 R36, R8.reuse, R52, R36 ;  /* 0x000000340824723c */ /* 0x060fe20000001824 */
[C---:B------:R-:W-:Y:S02]  /*3fa0*/  IADD3 R118, R80.reuse, 0x31, RZ ;  /* 0x0000003150767810 */ /* 0x040fe40007ffe0ff */
[----:B------:R-:W-:Y:S02]  /*3fb0*/  IABS R6, R6 ;  /* 0x0000000600067213 */ /* 0x000fe40000000000 */
[----:B------:R-:W-:Y:S01]  /*3fc0*/  IADD3 R116, R80, 0x39, RZ ;  /* 0x0000003950747810 */ /* 0x000fe20007ffe0ff */
[----:B-1----:R-:W-:Y:S01]  /*3fd0*/  IMAD.IADD R5, R2, 0x1, -R128 ;  /* 0x0000000102057824 */ /* 0x002fe200078e0a80 */
[----:B------:R1:W-:Y:S01]  /*3fe0*/  I2F R143, R6 ;  /* 0x00000006008f7306 */ /* 0x0003e20000201400 */
[----:B------:R-:W-:Y:S01]  /*3ff0*/  HMMA.16816.F32 R60, R8, R54, R60 ;  /* 0x00000036083c723c */ /* 0x000fe2000000183c */
[----:B------:R-:W3:Y:S01]  /*4000*/  LDSM.16.M88.4 R52, [R215+0x5000] ;  /* 0x00500000d734783b */ /* 0x000ee20000000200 */
[----:B------:R-:W-:-:S02]  /*4010*/  IADD3 R117, R80, 0x38, RZ ;  /* 0x0000003850757810 */ /* 0x000fc40007ffe0ff */
[----:B------:R-:W-:Y:S02]  /*4020*/  IABS R5, R5 ;  /* 0x0000000500057213 */ /* 0x000fe40000000000 */
[----:B------:R-:W-:Y:S02]  /*4030*/  ISETP.GE.AND P2, PT, R80, UR15, PT ;  /* 0x0000000f50007c0c */ /* 0x000fe4000bf46270 */
[----:B------:R-:W-:Y:S01]  /*4040*/  HMMA.16816.F32 R56, R8, R48, R56 ;  /* 0x000000300838723c */ /* 0x000fe20000001838 */
[----:B------:R-:W-:Y:S02]  /*4050*/  ISETP.GE.AND P0, PT, R129, UR15, PT ;  /* 0x0000000f81007c0c */ /* 0x000fe4000bf06270 */
[----:B------:R-:W-:Y:S02]  /*4060*/  ISETP.GE.AND P1, PT, R130, UR15, PT ;  /* 0x0000000f82007c0c */ /* 0x000fe4000bf26270 */
[----:B------:R-:W-:Y:S01]  /*4070*/  ISETP.GE.AND P5, PT, R126, UR15, PT ;  /* 0x0000000f7e007c0c */ /* 0x000fe2000bfa6270 */
[----:B-1----:R-:W-:-:S02]  /*4080*/  IMAD.MOV.U32 R6, RZ, RZ, R5 ;  /* 0x000000ffff067224 */ /* 0x002fc400078e0005 */
[C---:B------:R-:W-:Y:S01]  /*4090*/  HMMA.16816.F32 R48, R8.reuse, R50, R44 ;  /* 0x000000320830723c */ /* 0x040fe2000000182c */
[----:B------:R-:W-:Y:S01]  /*40a0*/  IABS R5, R7 ;  /* 0x0000000700057213 */ /* 0x000fe20000000000 */
[----:B------:R-:W-:Y:S01]  /*40b0*/  IMAD.IADD R7, R2, 0x1, -R121 ;  /* 0x0000000102077824 */ /* 0x000fe200078e0a79 */
[----:B------:R1:W-:Y:S01]  /*40c0*/  I2F R142, R6 ;  /* 0x00000006008e7306 */ /* 0x0003e20000201400 */
[----:B------:R-:W-:Y:S02]  /*40d0*/  ISETP.GE.AND P6, PT, R128, UR15, PT ;  /* 0x0000000f80007c0c */ /* 0x000fe4000bfc6270 */
[----:B------:R-:W-:Y:S02]  /*40e0*/  ISETP.GE.AND P3, PT, R123, UR15, PT ;  /* 0x0000000f7b007c0c */ /* 0x000fe4000bf66270 */
[C---:B------:R-:W-:Y:S01]  /*40f0*/  HMMA.16816.F32 R44, R8.reuse, R32, R40 ;  /* 0x00000020082c723c */ /* 0x040fe20000001828 */
[----:B------:R-:W-:Y:S02]  /*4100*/  ISETP.GE.AND P4, PT, R124, UR15, PT ;  /* 0x0000000f7c007c0c */ /* 0x000fe4000bf86270 */
[----:B------:R5:W-:Y:S05]  /*4110*/  I2F R131, R5 ;  /* 0x0000000500837306 */ /* 0x000bea0000201400 */
[----:B------:R-:W-:Y:S01]  /*4120*/  HMMA.16816.F32 R40, R8, R34, R28 ;  /* 0x000000220828723c */ /* 0x000fe2000000181c */
[----:B------:R-:W-:Y:S01]  /*4130*/  LDSM.16.M88.4 R8, [R214+0x4000] ;  /* 0x00400000d608783b */ /* 0x000fe20000000200 */
[----:B-1----:R-:W-:-:S03]  /*4140*/  IMAD.IADD R6, R2, 0x1, -R124 ;  /* 0x0000000102067824 */ /* 0x002fc600078e0a7c */
[----:B------:R-:W-:Y:S03]  /*4150*/  LDSM.16.M88.4 R28, [R210+0xc800] ;  /* 0x00c80000d21c783b */ /* 0x000fe60000000200 */
[----:B--2---:R-:W-:Y:S01]  /*4160*/  HMMA.16816.F32 R32, R12, R24, R20 ;  /* 0x000000180c20723c */ /* 0x004fe20000001814 */
[----:B------:R-:W1:Y:S01]  /*4170*/  LDSM.16.M88.4 R20, [R210+0xc000] ;  /* 0x00c00000d214783b */ /* 0x000e620000000200 */
[----:B------:R-:W-:Y:S01]  /*4180*/  IABS R6, R6 ;  /* 0x0000000600067213 */ /* 0x000fe20000000000 */
[----:B-----5:R-:W-:-:S03]  /*4190*/  IMAD.IADD R5, R2, 0x1, -R123 ;  /* 0x0000000102057824 */ /* 0x020fc600078e0a7b */
[----:B------:R2:W-:Y:S02]  /*41a0*/  I2F R141, R6 ;  /* 0x00000006008d7306 */ /* 0x0005e40000201400 */
[----:B------:R-:W-:Y:S01]  /*41b0*/  HMMA.16816.F32 R24, R12, R26, R16 ;  /* 0x0000001a0c18723c */ /* 0x000fe20000001810 */
[----:B------:R-:W5:Y:S01]  /*41c0*/  LDSM.16.M88.4 R16, [R215+0x5800] ;  /* 0x00580000d710783b */ /* 0x000f620000000200 */
[----:B------:R-:W-:-:S06]  /*41d0*/  IABS R5, R5 ;  /* 0x0000000500057213 */ /* 0x000fcc0000000000 */
[----:B----4-:R-:W-:Y:S01]  /*41e0*/  HMMA.16816.F32 R36, R12, R68, R36 ;  /* 0x000000440c24723c */ /* 0x010fe20000001824 */
[----:B--2---:R-:W-:Y:S01]  /*41f0*/  IMAD.MOV.U32 R6, RZ, RZ, R5 ;  /* 0x000000ffff067224 */ /* 0x004fe200078e0005 */
[----:B------:R-:W-:-:S06]  /*4200*/  IABS R5, R7 ;  /* 0x0000000700057213 */ /* 0x000fcc0000000000 */
[C---:B------:R-:W-:Y:S01]  /*4210*/  HMMA.16816.F32 R68, R12.reuse, R70, R60 ;  /* 0x000000460c44723c */ /* 0x040fe2000000183c */
[C---:B------:R-:W-:Y:S01]  /*4220*/  IMAD.IADD R7, R2.reuse, 0x1, -R120 ;  /* 0x0000000102077824 */ /* 0x040fe200078e0a78 */
[----:B------:R2:W-:Y:S06]  /*4230*/  I2F R140, R6 ;  /* 0x00000006008c7306 */ /* 0x0005ec0000201400 */
[C---:B---3--:R-:W-:Y:S01]  /*4240*/  HMMA.16816.F32 R64, R12.reuse, R54, R48 ;  /* 0x000000360c40723c */ /* 0x048fe20000001830 */
[----:B------:R-:W3:Y:S07]  /*4250*/  LDSM.16.M88.4 R48, [R210+0xd000] ;  /* 0x00d00000d230783b */ /* 0x000eee0000000200 */
[----:B------:R-:W-:Y:S01]  /*4260*/  HMMA.16816.F32 R60, R12, R52, R56 ;  /* 0x000000340c3c723c */ /* 0x000fe20000001838 */
[----:B--2---:R-:W-:Y:S01]  /*4270*/  IMAD.MOV.U32 R6, RZ, RZ, R5 ;  /* 0x000000ffff067224 */ /* 0x004fe200078e0005 */
[----:B------:R-:W-:Y:S01]  /*4280*/  IABS R5, R7 ;  /* 0x0000000700057213 */ /* 0x000fe20000000000 */
[----:B------:R-:W-:-:S02]  /*4290*/  IMAD.IADD R7, R2, 0x1, -R119 ;  /* 0x0000000102077824 */ /* 0x000fc400078e0a77 */
[----:B------:R2:W-:Y:S03]  /*42a0*/  I2F R139, R6 ;  /* 0x00000006008b7306 */ /* 0x0005e60000201400 */
[----:B-1----:R-:W-:Y:S08]  /*42b0*/  HMMA.16816.F32 R52, R8, R20, R32 ;  /* 0x000000140834723c */ /* 0x002ff00000001820 */
[----:B-----5:R-:W-:Y:S01]  /*42c0*/  HMMA.16816.F32 R56, R12, R16, R44 ;  /* 0x000000100c38723c */ /* 0x020fe2000000182c */
[----:B--2---:R-:W-:Y:S01]  /*42d0*/  IMAD.MOV.U32 R6, RZ, RZ, R5 ;  /* 0x000000ffff067224 */ /* 0x004fe200078e0005 */
[----:B------:R-:W-:-:S06]  /*42e0*/  IABS R5, R7 ;  /* 0x0000000700057213 */ /* 0x000fcc0000000000 */
[----:B------:R-:W-:Y:S01]  /*42f0*/  HMMA.16816.F32 R44, R12, R18, R40 ;  /* 0x000000120c2c723c */ /* 0x000fe20000001828 */
[----:B------:R-:W1:Y:S01]  /*4300*/  LDSM.16.M88.4 R12, [R210+0xd800] ;  /* 0x00d80000d20c783b */ /* 0x000e620000000200 */
[----:B------:R2:W-:Y:S01]  /*4310*/  I2F R138, R6 ;  /* 0x00000006008a7306 */ /* 0x0005e20000201400 */
[C---:B------:R-:W-:Y:S02]  /*4320*/  IMAD.IADD R7, R2.reuse, 0x1, -R114 ;  /* 0x0000000102077824 */ /* 0x040fe400078e0a72 */
[----:B------:R-:W-:Y:S03]  /*4330*/  LDSM.16.M88.4 R16, [R209+0x4000] ;  /* 0x00400000d110783b */ /* 0x000fe60000000200 */
[C---:B------:R-:W-:Y:S01]  /*4340*/  HMMA.16816.F32 R32, R8.reuse, R22, R24 ;  /* 0x000000160820723c */ /* 0x040fe20000001818 */
[----:B------:R-:W4:Y:S01]  /*4350*/  LDSM.16.M88.4 R24, [R213+0x4000] ;  /* 0x00400000d518783b */ /* 0x000f220000000200 */
[----:B------:R5:W-:Y:S03]  /*4360*/  I2F R135, R5 ;  /* 0x0000000500877306 */ /* 0x000be60000201400 */
[----:B------:R-:W-:Y:S03]  /*4370*/  LDSM.16.M88.4 R20, [R211+0x6000] ;  /* 0x00600000d314783b */ /* 0x000fe60000000200 */
[----:B------:R-:W-:Y:S01]  /*4380*/  HMMA.16816.F32 R40, R8, R28, R36 ;  /* 0x0000001c0828723c */ /* 0x000fe20000001824 */
[----:B--2---:R-:W-:-:S05]  /*4390*/  IMAD.IADD R6, R2, 0x1, -R115 ;  /* 0x0000000102067824 */ /* 0x004fca00078e0a73 */
[----:B------:R-:W-:Y:S02]  /*43a0*/  IABS R6, R6 ;  /* 0x0000000600067213 */ /* 0x000fe40000000000 */
[C---:B------:R-:W-:Y:S01]  /*43b0*/  HMMA.16816.F32 R36, R8.reuse, R30, R68 ;  /* 0x0000001e0824723c */ /* 0x040fe20000001844 */
[----:B------:R-:W2:Y:S01]  /*43c0*/  LDSM.16.M88.4 R28, [R209+0x4800] ;  /* 0x00480000d11c783b */ /* 0x000ea20000000200 */
[C---:B-----5:R-:W-:Y:S01]  /*43d0*/  IMAD.IADD R5, R2.reuse, 0x1, -R113 ;  /* 0x0000000102057824 */ /* 0x060fe200078e0a71 */
[----:B------:R5:W-:Y:S04]  /*43e0*/  I2F R134, R6 ;  /* 0x0000000600867306 */ /* 0x000be80000201400 */
[----:B------:R-:W-:Y:S01]  /*43f0*/  IABS R5, R5 ;  /* 0x0000000500057213 */ /* 0x000fe20000000000 */
[C---:B---3--:R-:W-:Y:S08]  /*4400*/  HMMA.16816.F32 R60, R8.reuse, R48, R60 ;  /* 0x00000030083c723c */ /* 0x048ff0000000183c */
[----:B------:R-:W-:Y:S01]  /*4410*/  HMMA.16816.F32 R68, R8, R50, R64 ;  /* 0x000000320844723c */ /* 0x000fe20000001840 */
[----:B------:R-:W3:Y:S01]  /*4420*/  LDSM.16.M88.4 R48, [R204+0xe000] ;  /* 0x00e00000cc30783b */ /* 0x000ee20000000200 */
[----:B-----5:R-:W-:Y:S01]  /*4430*/  IMAD.MOV.U32 R6, RZ, RZ, R5 ;  /* 0x000000ffff067224 */ /* 0x020fe200078e0005 */
[----:B------:R-:W-:Y:S01]  /*4440*/  IABS R5, R7 ;  /* 0x0000000700057213 */ /* 0x000fe20000000000 */
[----:B------:R-:W-:-:S02]  /*4450*/  IMAD.IADD R7, R2, 0x1, -R118 ;  /* 0x0000000102077824 */ /* 0x000fc400078e0a76 */
[----:B------:R5:W-:Y:S02]  /*4460*/  I2F R133, R6 ;  /* 0x0000000600857306 */ /* 0x000be40000201400 */
[C---:B-1----:R-:W-:Y:S01]  /*4470*/  HMMA.16816.F32 R64, R8.reuse, R12, R56 ;  /* 0x0000000c0840723c */ /* 0x042fe20000001838 */
[----:B------:R-:W1:Y:S07]  /*4480*/  LDSM.16.M88.4 R56, [R209+0x5000] ;  /* 0x00500000d138783b */ /* 0x000e6e0000000200 */
[----:B------:R-:W-:Y:S01]  /*4490*/  HMMA.16816.F32 R100, R8, R14, R44 ;  /* 0x0000000e0864723c */ /* 0x000fe2000000182c */
[----:B------:R-:W-:Y:S04]  /*44a0*/  LDSM.16.M88.4 R44, [R204+0xe800] ;  /* 0x00e80000cc2c783b */ /* 0x000fe80000000200 */
[----:B------:R-:W-:Y:S01]  /*44b0*/  LDSM.16.M88.4 R12, [R214+0x6000] ;  /* 0x00600000d60c783b */ /* 0x000fe20000000200 */
[----:B-----5:R-:W-:-:S02]  /*44c0*/  IMAD.MOV.U32 R6, RZ, RZ, R5 ;  /* 0x000000ffff067224 */ /* 0x020fc400078e0005 */
[C---:B----4-:R-:W-:Y:S01]  /*44d0*/  HMMA.16816.F32 R8, R24.reuse, R16, R52 ;  /* 0x000000101808723c */ /* 0x050fe20000001834 */
[----:B------:R-:W-:Y:S01]  /*44e0*/  IABS R5, R7 ;  /* 0x0000000700057213 */ /* 0x000fe20000000000 */
[----:B------:R4:W-:Y:S06]  /*44f0*/  I2F R132, R6 ;  /* 0x0000000600847306 */ /* 0x0009ec0000201400 */
[C---:B------:R-:W-:Y:S01]  /*4500*/  HMMA.16816.F32 R32, R24.reuse, R18, R32 ;  /* 0x000000121820723c */ /* 0x040fe20000001820 */
[----:B------:R-:W-:Y:S01]  /*4510*/  LDSM.16.M88.4 R16, [R212+0x6000] ;  /* 0x00600000d410783b */ /* 0x000fe20000000200 */
[----:B------:R5:W-:Y:S06]  /*4520*/  I2F R127, R5 ;  /* 0x00000005007f7306 */ /* 0x000bec0000201400 */
[----:B--2---:R-:W-:Y:S01]  /*4530*/  HMMA.16816.F32 R52, R24, R28, R40 ;  /* 0x0000001c1834723c */ /* 0x004fe20000001828 */
[----:B------:R-:W2:Y:S01]  /*4540*/  LDSM.16.M88.4 R40, [R215+0x6000] ;  /* 0x00600000d728783b */ /* 0x000ea20000000200 */
[----:B----4-:R-:W-:-:S04]  /*4550*/  IADD3 R6, R2, -R117, RZ ;  /* 0x8000007502067210 */ /* 0x010fc80007ffe0ff */
[----:B------:R-:W-:Y:S02]  /*4560*/  IABS R6, R6 ;  /* 0x0000000600067213 */ /* 0x000fe40000000000 */
[----:B---3--:R-:W-:Y:S01]  /*4570*/  HMMA.16816.F32 R8, R20, R48, R8 ;  /* 0x000000301408723c */ /* 0x008fe20000001808 */
[C---:B-----5:R-:W-:Y:S01]  /*4580*/  IMAD.IADD R5, R2.reuse, 0x1, -R116 ;  /* 0x0000000102057824 */ /* 0x060fe200078e0a74 */
[----:B------:R-:W-:Y:S01]  /*4590*/  IADD3 R2, R2, 0x8, RZ ;  /* 0x0000000802027810 */ /* 0x000fe20007ffe0ff */
[----:B------:R3:W-:Y:S03]  /*45a0*/  I2F R125, R6 ;  /* 0x00000006007d7306 */ /* 0x0007e60000201400 */
[----:B------:R-:W-:Y:S01]  /*45b0*/  IABS R5, R5 ;  /* 0x0000000500057213 */ /* 0x000fe20000000000 */
[C---:B------:R-:W-:Y:S01]  /*45c0*/  IMAD.IADD R7, R2.reuse, 0x1, -R80 ;  /* 0x0000000102077824 */ /* 0x040fe200078e0a50 */
[C---:B-1----:R-:W-:Y:S01]  /*45d0*/  HMMA.16816.F32 R84, R24.reuse, R56, R60 ;  /* 0x000000381854723c */ /* 0x042fe2000000183c */
[----:B------:R-:W-:Y:S07]  /*45e0*/  LDSM.16.M88.4 R60, [R215+0x7000] ;  /* 0x00700000d73c783b */ /* 0x000fee0000000200 */
[C---:B------:R-:W-:Y:S01]  /*45f0*/  HMMA.16816.F32 R88, R24.reuse, R58, R68 ;  /* 0x0000003a1858723c */ /* 0x040fe20000001844 */
[----:B------:R-:W1:Y:S01]  /*4600*/  LDSM.16.M88.4 R56, [R210+0xe000] ;  /* 0x00e00000d238783b */ /* 0x000e620000000200 */
[----:B---3--:R-:W-:Y:S01]  /*4610*/  IMAD.MOV.U32 R6, RZ, RZ, R5 ;  /* 0x000000ffff067224 */ /* 0x008fe200078e0005 */
[----:B------:R-:W-:Y:S01]  /*4620*/  IABS R5, R7 ;  /* 0x0000000700057213 */ /* 0x000fe20000000000 */
[C---:B------:R-:W-:Y:S01]  /*4630*/  IMAD.IADD R7, R2.reuse, 0x1, -R130 ;  /* 0x0000000102077824 */ /* 0x040fe200078e0a82 */
[----:B------:R-:W3:Y:S01]  /*4640*/  LDSM.16.M88.4 R68, [R215+0x6800] ;  /* 0x00680000d744783b */ /* 0x000ee20000000200 */
[----:B------:R4:W-:Y:S02]  /*4650*/  I2F R122, R6 ;  /* 0x00000006007a7306 */ /* 0x0009e40000201400 */
[----:B------:R-:W-:Y:S08]  /*4660*/  HMMA.16816.F32 R72, R24, R30, R36 ;  /* 0x0000001e1848723c */ /* 0x000ff00000001824 */
[----:B------:R-:W-:Y:S01]  /*4670*/  HMMA.16816.F32 R32, R20, R50, R32 ;  /* 0x000000321420723c */ /* 0x000fe20000001820 */
[----:B----4-:R-:W-:Y:S01]  /*4680*/  IMAD.MOV.U32 R6, RZ, RZ, R5 ;  /* 0x000000ffff067224 */ /* 0x010fe200078e0005 */
[----:B------:R-:W-:Y:S01]  /*4690*/  IABS R5, R7 ;  /* 0x0000000700057213 */ /* 0x000fe20000000000 */
[----:B------:R-:W-:-:S05]  /*46a0*/  IMAD.IADD R7, R2, 0x1, -R126 ;  /* 0x0000000102077824 */ /* 0x000fca00078e0a7e */
[----:B--2---:R-:W-:Y:S01]  /*46b0*/  HMMA.16816.F32 R28, R16, R40, R8 ;  /* 0x00000028101c723c */ /* 0x004fe20000001808 */
[----:B------:R2:W-:Y:S01]  /*46c0*/  I2F R111, R6 ;  /* 0x00000006006f7306 */ /* 0x0005e20000201400 */
[----:B------:R-:W-:Y:S06]  /*46d0*/  LDSM.16.M88.4 R8, [R213+0x6000] ;  /* 0x00600000d508783b */ /* 0x000fec0000000200 */
[----:B------:R-:W-:Y:S01]  /*46e0*/  HMMA.16816.F32 R36, R20, R44, R52 ;  /* 0x0000002c1424723c */ /* 0x000fe20000001834 */
[----:B------:R4:W-:Y:S01]  /*46f0*/  I2F R112, R5 ;  /* 0x0000000500707306 */ /* 0x0009e20000201400 */
[----:B------:R-:W5:Y:S06]  /*4700*/  LDSM.16.M88.4 R52, [R209+0x6000] ;  /* 0x00600000d134783b */ /* 0x000f6c0000000200 */
[----:B------:R-:W-:Y:S01]  /*4710*/  HMMA.16816.F32 R96, R24, R92, R64 ;  /* 0x0000005c1860723c */ /* 0x000fe20000001840 */
[----:B--2---:R-:W-:Y:S01]  /*4720*/  IMAD.IADD R6, R2, 0x1, -R129 ;  /* 0x0000000102067824 */ /* 0x004fe200078e0a81 */
[----:B------:R-:W2:Y:S04]  /*4730*/  LDSM.16.M88.4 R64, [R210+0xe800] ;  /* 0x00e80000d240783b */ /* 0x000ea80000000200 */
[----:B------:R-:W-:-:S02]  /*4740*/  IABS R6, R6 ;  /* 0x0000000600067213 */ /* 0x000fc40000000000 */
[----:B------:R-:W-:Y:S01]  /*4750*/  HMMA.16816.F32 R32, R16, R42, R32 ;  /* 0x0000002a1020723c */ /* 0x000fe20000001820 */
[C---:B----4-:R-:W-:Y:S01]  /*4760*/  IMAD.IADD R5, R2.reuse, 0x1, -R128 ;  /* 0x0000000102057824 */ /* 0x050fe200078e0a80 */
[----:B------:R4:W-:Y:S04]  /*4770*/  I2F R110, R6 ;  /* 0x00000006006e7306 */ /* 0x0009e80000201400 */
[----:B------:R-:W-:Y:S02]  /*4780*/  IABS R5, R5 ;  /* 0x0000000500057213 */ /* 0x000fe40000000000 */
[----:B-1----:R-:W-:Y:S08]  /*4790*/  HMMA.16816.F32 R28, R12, R56, R28 ;  /* 0x000000380c1c723c */ /* 0x002ff0000000181c */
[----:B------:R-:W-:Y:S01]  /*47a0*/  HMMA.16816.F32 R44, R20, R46, R72 ;  /* 0x0000002e142c723c */ /* 0x000fe20000001848 */
[----:B------:R-:W-:Y:S01]  /*47b0*/  LDSM.16.M88.4 R72, [R209+0x6800] ;  /* 0x00680000d148783b */ /* 0x000fe20000000200 */
[----:B----4-:R-:W-:Y:S01]  /*47c0*/  IMAD.MOV.U32 R6, RZ, RZ, R5 ;  /* 0x000000ffff067224 */ /* 0x010fe200078e0005 */
[----:B------:R-:W-:Y:S01]  /*47d0*/  IABS R5, R7 ;  /* 0x0000000700057213 */ /* 0x000fe20000000000 */
[----:B------:R-:W-:-:S02]  /*47e0*/  IMAD.IADD R7, R2, 0x1, -R124 ;  /* 0x0000000102077824 */ /* 0x000fc400078e0a7c */
[----:B------:R1:W-:Y:S02]  /*47f0*/  I2F R109, R6 ;  /* 0x00000006006d7306 */ /* 0x0003e40000201400 */
[----:B---3--:R-:W-:Y:S08]  /*4800*/  HMMA.16816.F32 R36, R16, R68, R36 ;  /* 0x000000441024723c */ /* 0x008ff00000001824 */
[----:B------:R-:W-:Y:S01]  /*4810*/  HMMA.16816.F32 R40, R12, R58, R32 ;  /* 0x0000003a0c28723c */ /* 0x000fe20000001820 */
[----:B------:R-:W3:Y:S01]  /*4820*/  LDSM.16.M88.4 R56, [R210+0xf000] ;  /* 0x00f00000d238783b */ /* 0x000ee20000000200 */
[----:B-1----:R-:W-:Y:S01]  /*4830*/  IMAD.MOV.U32 R6, RZ, RZ, R5 ;  /* 0x000000ffff067224 */ /* 0x002fe200078e0005 */
[----:B------:R-:W-:Y:S01]  /*4840*/  IABS R5, R7 ;  /* 0x0000000700057213 */ /* 0x000fe20000000000 */
[----:B------:R-:W-:-:S04]  /*4850*/  IMAD.IADD R7, R2, 0x1, -R120 ;  /* 0x0000000102077824 */ /* 0x000fc800078e0a78 */
[----:B-----5:R-:W-:Y:S01]  /*4860*/  HMMA.16816.F32 R48, R8, R52, R28 ;  /* 0x000000340830723c */ /* 0x020fe2000000181c */
[----:B------:R1:W-:Y:S07]  /*4870*/  I2F R108, R6 ;  /* 0x00000006006c7306 */ /* 0x0003ee0000201400 */
[----:B------:R-:W-:Y:S01]  /*4880*/  HMMA.16816.F32 R32, R20, R76, R84 ;  /* 0x0000004c1420723c */ /* 0x000fe20000001854 */
[----:B------:R4:W-:Y:S01]  /*4890*/  I2F R107, R5 ;  /* 0x00000005006b7306 */ /* 0x0009e20000201400 */
[----:B------:R-:W-:Y:S06]  /*48a0*/  LDSM.16.M88.4 R84, [R204+0xf800] ;  /* 0x00f80000cc54783b */ /* 0x000fec0000000200 */
[----:B------:R-:W-:Y:S01]  /*48b0*/  HMMA.16816.F32 R28, R16, R70, R44 ;  /* 0x00000046101c723c */ /* 0x000fe2000000182c */
[----:B-1----:R-:W-:Y:S01]  /*48c0*/  IMAD.IADD R6, R2, 0x1, -R123 ;  /* 0x0000000102067824 */ /* 0x002fe200078e0a7b */
[----:B------:R-:W-:Y:S04]  /*48d0*/  LDSM.16.M88.4 R68, [R215+0x7800] ;  /* 0x00780000d744783b */ /* 0x000fe80000000200 */
[----:B------:R-:W-:-:S02]  /*48e0*/  IABS R6, R6 ;  /* 0x0000000600067213 */ /* 0x000fc40000000000 */
[----:B--2---:R-:W-:Y:S01]  /*48f0*/  HMMA.16816.F32 R36, R12, R64, R36 ;  /* 0x000000400c24723c */ /* 0x004fe20000001824 */
[----:B----4-:R-:W-:Y:S01]  /*4900*/  IMAD.IADD R5, R2, 0x1, -R121 ;  /* 0x0000000102057824 */ /* 0x010fe200078e0a79 */
[----:B------:R1:W-:Y:S04]  /*4910*/  I2F R106, R6 ;  /* 0x00000006006a7306 */ /* 0x0003e80000201400 */
[----:B------:R-:W-:Y:S02]  /*4920*/  IABS R5, R5 ;  /* 0x0000000500057213 */ /* 0x000fe40000000000 */
[----:B------:R-:W-:Y:S08]  /*4930*/  HMMA.16816.F32 R44, R20, R78, R88 ;  /* 0x0000004e142c723c */ /* 0x000ff00000001858 */
[----:B------:R-:W-:Y:S01]  /*4940*/  HMMA.16816.F32 R52, R8, R54, R40 ;  /* 0x000000360834723c */ /* 0x000fe20000001828 */
[----:B-1----:R-:W-:-:S02]  /*4950*/  MOV R6, R5 ;  /* 0x0000000500067202 */ /* 0x002fc40000000f00 */
[----:B------:R-:W-:Y:S01]  /*4960*/  IABS R5, R7 ;  /* 0x0000000700057213 */ /* 0x000fe20000000000 */
[C---:B------:R-:W-:Y:S01]  /*4970*/  IMAD.IADD R7, R2.reuse, 0x1, -R119 ;  /* 0x0000000102077824 */ /* 0x040fe200078e0a77 */
[----:B------:R1:W-:Y:S03]  /*4980*/  I2F R105, R6 ;  /* 0x0000000600697306 */ /* 0x0003e60000201400 */
[----:B------:R-:W-:Y:S08]  /*4990*/  HMMA.16816.F32 R24, R24, R94, R100 ;  /* 0x0000005e1818723c */ /* 0x000ff00000001864 */
[----:B------:R-:W-:Y:S01]  /*49a0*/  HMMA.16816.F32 R28, R12, R66, R28 ;  /* 0x000000420c1c723c */ /* 0x000fe2000000181c */
[----:B------:R-:W2:Y:S01]  /*49b0*/  LDSM.16.M88.4 R64, [R209+0x7000] ;  /* 0x00700000d140783b */ /* 0x000ea20000000200 */
[----:B-1----:R-:W-:Y:S01]  /*49c0*/  IMAD.MOV.U32 R6, RZ, RZ, R5 ;  /* 0x000000ffff067224 */ /* 0x002fe200078e0005 */
[----:B------:R-:W-:Y:S01]  /*49d0*/  IABS R5, R7 ;  /* 0x0000000700057213 */ /* 0x000fe20000000000 */
[----:B------:R-:W-:-:S04]  /*49e0*/  IMAD.IADD R7, R2, 0x1, -R115 ;  /* 0x0000000102077824 */ /* 0x000fc800078e0a73 */
[C---:B------:R-:W-:Y:S01]  /*49f0*/  HMMA.16816.F32 R32, R16.reuse, R60, R32 ;  /* 0x0000003c1020723c */ /* 0x040fe20000001820 */
[----:B------:R1:W-:Y:S07]  /*4a00*/  I2F R93, R6 ;  /* 0x00000006005d7306 */ /* 0x0003ee0000201400 */
[----:B------:R-:W-:Y:S01]  /*4a10*/  HMMA.16816.F32 R44, R16, R62, R44 ;  /* 0x0000003e102c723c */ /* 0x000fe2000000182c */
[----:B------:R-:W4:Y:S01]  /*4a20*/  LDSM.16.M88.4 R60, [R210+0xf800] ;  /* 0x00f80000d23c783b */ /* 0x000f220000000200 */
[----:B-1----:R-:W-:Y:S01]  /*4a30*/  IMAD.MOV.U32 R6, RZ, RZ, R5 ;  /* 0x000000ffff067224 */ /* 0x002fe200078e0005 */
[----:B------:R-:W-:Y:S01]  /*4a40*/  IABS R5, R7 ;  /* 0x0000000700057213 */ /* 0x000fe20000000000 */
[----:B------:R-:W-:-:S02]  /*4a50*/  IMAD.IADD R7, R2, 0x1, -R113 ;  /* 0x0000000102077824 */ /* 0x000fc400078e0a71 */
[----:B------:R1:W-:Y:S10]  /*4a60*/  I2F R104, R6 ;  /* 0x0000000600687306 */ /* 0x0003f40000201400 */
[C---:B---3--:R-:W-:Y:S08]  /*4a70*/  HMMA.16816.F32 R40, R12.reuse, R56, R32 ;  /* 0x000000380c28723c */ /* 0x048ff00000001820 */
[----:B------:R-:W-:Y:S01]  /*4a80*/  HMMA.16816.F32 R32, R12, R58, R44 ;  /* 0x0000003a0c20723c */ /* 0x000fe2000000182c */
[----:B-1----:R-:W-:Y:S01]  /*4a90*/  IMAD.MOV.U32 R6, RZ, RZ, R5 ;  /* 0x000000ffff067224 */ /* 0x002fe200078e0005 */
[----:B------:R-:W-:Y:S01]  /*4aa0*/  IABS R5, R7 ;  /* 0x0000000700057213 */ /* 0x000fe20000000000 */
[----:B------:R-:W-:-:S02]  /*4ab0*/  IMAD.IADD R7, R2, 0x1, -R114 ;  /* 0x0000000102077824 */ /* 0x000fc400078e0a72 */
[----:B------:R1:W-:Y:S11]  /*4ac0*/  I2F R92, R6 ;  /* 0x00000006005c7306 */ /* 0x0003f60000201400 */
[----:B--2---:R-:W-:Y:S01]  /*4ad0*/  HMMA.16816.F32 R40, R8, R64, R40 ;  /* 0x000000400828723c */ /* 0x004fe20000001828 */
[----:B-1----:R-:W-:Y:S01]  /*4ae0*/  IMAD.MOV.U32 R6, RZ, RZ, R5 ;  /* 0x000000ffff067224 */ /* 0x002fe200078e0005 */
[----:B------:R-:W-:Y:S01]  /*4af0*/  IABS R5, R7 ;  /* 0x0000000700057213 */ /* 0x000fe20000000000 */
[----:B------:R-:W-:-:S02]  /*4b00*/  IMAD.IADD R7, R2, 0x1, -R118 ;  /* 0x0000000102077824 */ /* 0x000fc400078e0a76 */
[----:B------:R1:W-:Y:S11]  /*4b10*/  I2F R83, R6 ;  /* 0x0000000600537306 */ /* 0x0003f60000201400 */
[----:B------:R-:W-:Y:S08]  /*4b20*/  @!UPT UIADD3 URZ, URZ, URZ, URZ ;  /* 0x0000003f3f3ff290 */ /* 0x000ff0000fffe03f */
[----:B------:R-:W-:Y:S02]  /*4b30*/  FMUL.FTZ R42, R42, c[0x0][0x2ec] ;  /* 0x0000bb002a2a7a20 */ /* 0x000fe40000410000 */
[----:B------:R-:W-:Y:S02]  /*4b40*/  FMUL.FTZ R43, R43, c[0x0][0x2ec] ;  /* 0x0000bb002b2b7a20 */ /* 0x000fe40000410000 */
[----:B------:R-:W-:Y:S02]  /*4b50*/  FMUL.FTZ R40, R40, c[0x0][0x2ec] ;  /* 0x0000bb0028287a20 */ /* 0x000fe40000410000 */
[----:B-1----:R-:W-:Y:S01]  /*4b60*/  IMAD.MOV.U32 R6, RZ, RZ, R5 ;  /* 0x000000ffff067224 */ /* 0x002fe200078e0005 */
[----:B------:R-:W-:Y:S01]  /*4b70*/  IABS R5, R7 ;  /* 0x0000000700057213 */ /* 0x000fe20000000000 */
[----:B------:R-:W-:Y:S01]  /*4b80*/  MUFU.TANH R42, R42 ;  /* 0x0000002a002a7308 */ /* 0x000fe20000002400 */
[----:B------:R-:W-:-:S07]  /*4b90*/  FMUL.FTZ R41, R41, c[0x0][0x2ec] ;  /* 0x0000bb0029297a20 */ /* 0x000fce0000410000 */
[----:B------:R1:W-:Y:S08]  /*4ba0*/  I2F R82, R6 ;  /* 0x0000000600527306 */ /* 0x0003f00000201400 */
[----:B------:R2:W-:Y:S01]  /*4bb0*/  I2F R81, R5 ;  /* 0x0000000500517306 */ /* 0x0005e20000201400 */
[----:B-1----:R-:W-:-:S07]  /*4bc0*/  IMAD.IADD R6, R2, 0x1, -R117 ;  /* 0x0000000102067824 */ /* 0x002fce00078e0a75 */
[----:B------:R-:W-:Y:S01]  /*4bd0*/  MUFU.TANH R43, R43 ;  /* 0x0000002b002b7308 */ /* 0x000fe20000002400 */
[----:B------:R-:W-:Y:S01]  /*4be0*/  IMAD.IADD R2, R2, 0x1, -R116 ;  /* 0x0000000102027824 */ /* 0x000fe200078e0a74 */
[----:B------:R-:W-:-:S04]  /*4bf0*/  IABS R6, R6 ;  /* 0x0000000600067213 */ /* 0x000fc80000000000 */
[----:B------:R-:W-:Y:S02]  /*4c00*/  IABS R2, R2 ;  /* 0x0000000200027213 */ /* 0x000fe40000000000 */
[----:B------:R-:W-:Y:S01]  /*4c10*/  MUFU.TANH R40, R40 ;  /* 0x0000002800287308 */ /* 0x000fe20000002400 */
[----:B--2---:R-:W-:-:S07]  /*4c20*/  IMAD.MOV.U32 R5, RZ, RZ, R6 ;  /* 0x000000ffff057224 */ /* 0x004fce00078e0006 */
[----:B------:R1:W-:Y:S08]  /*4c30*/  I2F R76, R2 ;  /* 0x00000002004c7306 */ /* 0x0003f00000201400 */
[----:B------:R-:W-:Y:S01]  /*4c40*/  I2F R77, R5 ;  /* 0x00000005004d7306 */ /* 0x000fe20000201400 */
[----:B-1----:R-:W-:-:S07]  /*4c50*/  FMUL.FTZ R2, R48, c[0x0][0x2ec] ;  /* 0x0000bb0030027a20 */ /* 0x002fce0000410000 */
[----:B------:R-:W-:Y:S08]  /*4c60*/  MUFU.TANH R41, R41 ;  /* 0x0000002900297308 */ /* 0x000ff00000002400 */
[----:B------:R1:W2:Y:S02]  /*4c70*/  MUFU.TANH R5, R2 ;  /* 0x0000000200057308 */ /* 0x0002a40000002400 */
[----:B-1----:R-:W-:-:S02]  /*4c80*/  FMUL.FTZ R2, R49, c[0x0][0x2ec] ;  /* 0x0000bb0031027a20 */ /* 0x002fc40000410000 */
[----:B--2---:R-:W-:-:S04]  /*4c90*/  FFMA.FTZ R5, R144, -UR4, R5 ;  /* 0x8000000490057c23 */ /* 0x004fc80008010005 */
[----:B------:R1:W2:Y:S02]  /*4ca0*/  MUFU.TANH R7, R2 ;  /* 0x0000000200077308 */ /* 0x0002a40000002400 */
[----:B-1----:R-:W-:Y:S02]  /*4cb0*/  FMUL.FTZ R2, R50, c[0x0][0x2ec] ;  /* 0x0000bb0032027a20 */ /* 0x002fe40000410000 */
[----:B--2---:R-:W-:-:S04]  /*4cc0*/  FFMA.FTZ R7, R145, -UR4, R7 ;  /* 0x8000000491077c23 */ /* 0x004fc80008010007 */
[----:B------:R1:W-:Y:S02]  /*4cd0*/  MUFU.TANH R6, R2 ;  /* 0x0000000200067308 */ /* 0x0003e40000002400 */
[----:B-1----:R-:W-:Y:S02]  /*4ce0*/  FMUL.FTZ R2, R51, c[0x0][0x2ec] ;  /* 0x0000bb0033027a20 */ /* 0x002fe40000410000 */
[----:B------:R-:W-:Y:S04]  /*4cf0*/  HMMA.16816.F32 R48, R8, R72, R36 ;  /* 0x000000480830723c */ /* 0x000fe80000001824 */
[----:B------:R1:W2:Y:S04]  /*4d00*/  MUFU.TANH R79, R2 ;  /* 0x00000002004f7308 */ /* 0x0002a80000002400 */
[C---:B------:R-:W-:Y:S08]  /*4d10*/  HMMA.16816.F32 R36, R20.reuse, R84, R96 ;  /* 0x000000541424723c */ /* 0x040ff00000001860 */
[----:B------:R-:W-:Y:S01]  /*4d20*/  HMMA.16816.F32 R20, R20, R86, R24 ;  /* 0x000000561414723c */ /* 0x000fe20000001818 */
[----:B-1----:R-:W-:-:S04]  /*4d30*/  FMUL.FTZ R2, R52, c[0x0][0x2ec] ;  /* 0x0000bb0034027a20 */ /* 0x002fc80000410000 */
[----:B------:R1:W-:Y:S03]  /*4d40*/  MUFU.TANH R73, R2 ;  /* 0x0000000200497308 */ /* 0x0003e60000002400 */
[----:B------:R-:W-:-:S06]  /*4d50*/  FMUL.FTZ R50, R50, c[0x0][0x2ec] ;  /* 0x0000bb0032327a20 */ /* 0x000fcc0000410000 */
[----:B------:R-:W-:Y:S01]  /*4d60*/  MUFU.TANH R50, R50 ;  /* 0x0000003200327308 */ /* 0x000fe20000002400 */
[----:B-1----:R-:W-:-:S07]  /*4d70*/  FMUL.FTZ R2, R53, c[0x0][0x2ec] ;  /* 0x0000bb0035027a20 */ /* 0x002fce0000410000 */
[----:B------:R1:W3:Y:S02]  /*4d80*/  MUFU.TANH R78, R2 ;  /* 0x00000002004e7308 */ /* 0x0002e40000002400 */
[----:B-1----:R-:W-:-:S06]  /*4d90*/  FMUL.FTZ R2, R54, c[0x0][0x2ec] ;  /* 0x0000bb0036027a20 */ /* 0x002fcc0000410000 */
[----:B------:R1:W-:Y:S02]  /*4da0*/  MUFU.TANH R72, R2 ;  /* 0x0000000200487308 */ /* 0x0003e40000002400 */
[----:B-1----:R-:W-:Y:S02]  /*4db0*/  FMUL.FTZ R2, R55, c[0x0][0x2ec] ;  /* 0x0000bb0037027a20 */ /* 0x002fe40000410000 */
[----:B------:R-:W-:Y:S04]  /*4dc0*/  HMMA.16816.F32 R52, R8, R74, R28 ;  /* 0x0000004a0834723c */ /* 0x000fe8000000181c */
[----:B------:R1:W-:Y:S04]  /*4dd0*/  MUFU.TANH R57, R2 ;  /* 0x0000000200397308 */ /* 0x0003e80000002400 */
[----:B------:R-:W-:Y:S01]  /*4de0*/  HMMA.16816.F32 R28, R16, R68, R36 ;  /* 0x00000044101c723c */ /* 0x000fe20000001824 */
[----:B------:R-:W5:Y:S01]  /*4df0*/  LDSM.16.M88.4 R36, [R209+0x7800] ;  /* 0x00780000d124783b */ /* 0x000f620000000200 */
[----:B------:R-:W-:-:S06]  /*4e00*/  DEPBAR.LE SB0, 0x0 ;  /* 0x000080000000791a */ /* 0x000fcc0000000000 */
[----:B------:R-:W-:Y:S01]  /*4e10*/  HMMA.16816.F32 R16, R16, R70, R20 ;  /* 0x000000461010723c */ /* 0x000fe20000001814 */
[----:B-1----:R-:W-:-:S04]  /*4e20*/  FMUL.FTZ R2, R48, c[0x0][0x2ec] ;  /* 0x0000bb0030027a20 */ /* 0x002fc80000410000 */
[----:B------:R1:W-:Y:S02]  /*4e30*/  MUFU.TANH R56, R2 ;  /* 0x0000000200387308 */ /* 0x0003e40000002400 */
[----:B------:R-:W-:Y:S01]  /*4e40*/  FSEL R23, R5, -INF , !P2 ;  /* 0xff80000005177808 */ /* 0x000fe20005000000 */
[----:B------:R-:W-:Y:S01]  /*4e50*/  FMUL.FTZ R55, R55, c[0x0][0x2ec] ;  /* 0x0000bb0037377a20 */ /* 0x000fe20000410000 */
[----:B------:R-:W-:Y:S01]  /*4e60*/  FSEL R21, R7, -INF , !P1 ;  /* 0xff80000007157808 */ /* 0x000fe20004800000 */
[----:B--2---:R-:W-:Y:S02]  /*4e70*/  FFMA.FTZ R5, R112, -UR4, R79 ;  /* 0x8000000470057c23 */ /* 0x004fe4000801004f */
[----:B---3--:R-:W-:Y:S02]  /*4e80*/  FFMA.FTZ R7, R142, -UR4, R78 ;  /* 0x800000048e077c23 */ /* 0x008fe4000801004e */
[----:B------:R-:W-:Y:S02]  /*4e90*/  MUFU.TANH R55, R55 ;  /* 0x0000003700377308 */ /* 0x000fe40000002400 */
[----:B----4-:R-:W-:Y:S01]  /*4ea0*/  HMMA.16816.F32 R24, R12, R60, R28 ;  /* 0x0000003c0c18723c */ /* 0x010fe2000000181c */
[----:B------:R-:W-:Y:S01]  /*4eb0*/  FSEL R22, R7, -INF , !P6 ;  /* 0xff80000007167808 */ /* 0x000fe20007000000 */
[----:B-1----:R-:W-:-:S06]  /*4ec0*/  FMUL.FTZ R2, R49, c[0x0][0x2ec] ;  /* 0x0000bb0031027a20 */ /* 0x002fcc0000410000 */
[----:B------:R-:W-:Y:S01]  /*4ed0*/  HMMA.16816.F32 R28, R8, R66, R32 ;  /* 0x00000042081c723c */ /* 0x000fe20000001820 */
[----:B------:R1:W2:Y:S07]  /*4ee0*/  MUFU.TANH R48, R2 ;  /* 0x0000000200307308 */ /* 0x0002ae0000002400 */
[----:B------:R-:W-:Y:S08]  /*4ef0*/  HMMA.16816.F32 R12, R12, R62, R16 ;  /* 0x0000003e0c0c723c */ /* 0x000ff00000001810 */
[----:B-----5:R-:W-:Y:S01]  /*4f00*/  HMMA.16816.F32 R24, R8, R36, R24 ;  /* 0x000000240818723c */ /* 0x020fe20000001818 */
[----:B-1----:R-:W-:-:S02]  /*4f10*/  FMUL.FTZ R2, R51, c[0x0][0x2ec] ;  /* 0x0000bb0033027a20 */ /* 0x002fc40000410000 */
[----:B--2---:R-:W-:Y:S02]  /*4f20*/  FFMA.FTZ R7, R141, -UR4, R48 ;  /* 0x800000048d077c23 */ /* 0x004fe40008010030 */
[----:B------:R1:W-:Y:S03]  /*4f30*/  MUFU.TANH R47, R2 ;  /* 0x00000002002f7308 */ /* 0x0003e60000002400 */
[----:B------:R-:W-:-:S05]  /*4f40*/  FMUL.FTZ R28, R28, c[0x0][0x2ec] ;  /* 0x0000bb001c1c7a20 */ /* 0x000fca0000410000 */
[----:B------:R-:W2:Y:S03]  /*4f50*/  MUFU.TANH R33, R28 ;  /* 0x0000001c00217308 */ /* 0x000ea60000002400 */
[----:B------:R-:W-:Y:S01]  /*4f60*/  HMMA.16816.F32 R12, R8, R38, R12 ;  /* 0x00000026080c723c */ /* 0x000fe2000000180c */
[----:B-1----:R-:W-:-:S07]  /*4f70*/  FMUL.FTZ R2, R52, c[0x0][0x2ec] ;  /* 0x0000bb0034027a20 */ /* 0x002fce0000410000 */
[----:B------:R-:W-:Y:S01]  /*4f80*/  FMUL.FTZ R8, R26, c[0x0][0x2ec] ;  /* 0x0000bb001a087a20 */ /* 0x000fe20000410000 */
[----:B------:R-:W-:Y:S01]  /*4f90*/  FSEL R26, R5, -INF , !P1 ;  /* 0xff800000051a7808 */ /* 0x000fe20004800000 */
[----:B------:R1:W-:Y:S01]  /*4fa0*/  MUFU.TANH R46, R2 ;  /* 0x00000002002e7308 */ /* 0x0003e20000002400 */
[----:B------:R-:W-:Y:S01]  /*4fb0*/  FMUL.FTZ R24, R24, c[0x0][0x2ec] ;  /* 0x0000bb0018187a20 */ /* 0x000fe20000410000 */
[----:B------:R-:W-:Y:S01]  /*4fc0*/  ISETP.GE.AND P1, PT, R120, UR15, PT ;  /* 0x0000000f78007c0c */ /* 0x000fe2000bf26270 */
[----:B------:R-:W-:Y:S02]  /*4fd0*/  FFMA.FTZ R5, R109, -UR4, R57 ;  /* 0x800000046d057c23 */ /* 0x000fe40008010039 */
[----:B--2---:R-:W-:-:S03]  /*4fe0*/  FFMA.FTZ R17, R134, -UR4, R33 ;  /* 0x8000000486117c23 */ /* 0x004fc60008010021 */
[----:B------:R2:W-:Y:S06]  /*4ff0*/  MUFU.TANH R20, R8 ;  /* 0x0000000800147308 */ /* 0x0005ec0000002400 */
[----:B------:R-:W-:Y:S02]  /*5000*/  FMUL.FTZ R12, R12, c[0x0][0x2ec] ;  /* 0x0000bb000c0c7a20 */ /* 0x000fe40000410000 */
[----:B-1----:R-:W-:Y:S02]  /*5010*/  FMUL.FTZ R2, R53, c[0x0][0x2ec] ;  /* 0x0000bb0035027a20 */ /* 0x002fe40000410000 */
[----:B------:R-:W-:-:S02]  /*5020*/  FMUL.FTZ R13, R13, c[0x0][0x2ec] ;  /* 0x0000bb000d0d7a20 */ /* 0x000fc40000410000 */
[----:B------:R1:W-:Y:S01]  /*5030*/  MUFU.TANH R45, R2 ;  /* 0x00000002002d7308 */ /* 0x0003e20000002400 */
[----:B------:R-:W-:Y:S02]  /*5040*/  FMUL.FTZ R14, R14, c[0x0][0x2ec] ;  /* 0x0000bb000e0e7a20 */ /* 0x000fe40000410000 */
[----:B--2---:R-:W-:Y:S01]  /*5050*/  FMUL.FTZ R8, R27, c[0x0][0x2ec] ;  /* 0x0000bb001b087a20 */ /* 0x004fe20000410000 */
[----:B------:R-:W-:Y:S01]  /*5060*/  FSEL R27, R5, -INF , !P6 ;  /* 0xff800000051b7808 */ /* 0x000fe20007000000 */
[----:B------:R-:W-:Y:S01]  /*5070*/  FFMA.FTZ R5, R107, -UR4, R47 ;  /* 0x800000046b057c23 */ /* 0x000fe2000801002f */
[----:B------:R-:W-:Y:S01]  /*5080*/  BAR.SYNC.DEFER_BLOCKING 0x0 ;  /* 0x0000000000007b1d */ /* 0x000fe20000010000 */
[----:B------:R-:W-:-:S03]  /*5090*/  ISETP.GE.AND P6, PT, R115, UR15, PT ;  /* 0x0000000f73007c0c */ /* 0x000fc6000bfc6270 */
[----:B------:R-:W-:Y:S01]  /*50a0*/  FSEL R130, R5, -INF , !P4 ;  /* 0xff80000005827808 */ /* 0x000fe20006000000 */
[----:B------:R-:W-:Y:S01]  /*50b0*/  FFMA.FTZ R5, R105, -UR4, R55 ;  /* 0x8000000469057c23 */ /* 0x000fe20008010037 */
[----:B------:R-:W-:Y:S01]  /*50c0*/  MUFU.TANH R19, R8 ;  /* 0x0000000800137308 */ /* 0x000fe20000002400 */
[----:B-1----:R-:W-:-:S07]  /*50d0*/  FMUL.FTZ R2, R54, c[0x0][0x2ec] ;  /* 0x0000bb0036027a20 */ /* 0x002fce0000410000 */
[----:B------:R1:W-:Y:S08]  /*50e0*/  MUFU.TANH R44, R2 ;  /* 0x00000002002c7308 */ /* 0x0003f00000002400 */
[----:B------:R-:W2:Y:S01]  /*50f0*/  MUFU.TANH R8, R12 ;  /* 0x0000000c00087308 */ /* 0x000ea20000002400 */
[----:B-1----:R-:W-:-:S07]  /*5100*/  FMUL.FTZ R2, R29, c[0x0][0x2ec] ;  /* 0x0000bb001d027a20 */ /* 0x002fce0000410000 */
[----:B------:R2:W1:Y:S08]  /*5110*/  MUFU.TANH R12, R13 ;  /* 0x0000000d000c7308 */ /* 0x0004700000002400 */
[----:B------:R3:W4:Y:S08]  /*5120*/  MUFU.TANH R16, R2 ;  /* 0x0000000200107308 */ /* 0x0007300000002400 */
[----:B------:R-:W-:Y:S01]  /*5130*/  MUFU.TANH R29, R24 ;  /* 0x00000018001d7308 */ /* 0x000fe20000002400 */
[----:B--2---:R-:W-:-:S02]  /*5140*/  FFMA.FTZ R13, R125, -UR4, R8 ;  /* 0x800000047d0d7c23 */ /* 0x004fc40008010008 */
[----:B------:R-:W-:Y:S02]  /*5150*/  FFMA.FTZ R8, R81, -UR4, R19 ;  /* 0x8000000451087c23 */ /* 0x000fe40008010013 */
[----:B-1----:R-:W-:Y:S02]  /*5160*/  FFMA.FTZ R12, R122, -UR4, R12 ;  /* 0x800000047a0c7c23 */ /* 0x002fe4000801000c */
[----:B---3--:R-:W-:Y:S01]  /*5170*/  FMUL.FTZ R2, R30, c[0x0][0x2ec] ;  /* 0x0000bb001e027a20 */ /* 0x008fe20000410000 */
[----:B------:R-:W-:Y:S01]  /*5180*/  MUFU.TANH R18, R14 ;  /* 0x0000000e00127308 */ /* 0x000fe20000002400 */
[----:B----4-:R-:W-:-:S07]  /*5190*/  FFMA.FTZ R16, R133, -UR4, R16 ;  /* 0x8000000485107c23 */ /* 0x010fce0008010010 */
[----:B------:R1:W2:Y:S02]  /*51a0*/  MUFU.TANH R32, R2 ;  /* 0x0000000200207308 */ /* 0x0002a40000002400 */
[----:B-1----:R-:W-:Y:S02]  /*51b0*/  FMUL.FTZ R2, R31, c[0x0][0x2ec] ;  /* 0x0000bb001f027a20 */ /* 0x002fe40000410000 */
[----:B--2---:R-:W-:-:S04]  /*51c0*/  FFMA.FTZ R11, R92, -UR4, R32 ;  /* 0x800000045c0b7c23 */ /* 0x004fc80008010020 */
[----:B------:R1:W2:Y:S01]  /*51d0*/  MUFU.TANH R30, R2 ;  /* 0x00000002001e7308 */ /* 0x0002a20000002400 */
[----:B------:R-:W-:Y:S01]  /*51e0*/  FSEL R181, R11, -INF , !P6 ;  /* 0xff8000000bb57808 */ /* 0x000fe20007000000 */
[----:B-1----:R-:W-:Y:S02]  /*51f0*/  FFMA.FTZ R2, R111, -UR4, R6 ;  /* 0x800000046f027c23 */ /* 0x002fe40008010006 */
[----:B------:R-:W-:Y:S02]  /*5200*/  FMUL.FTZ R6, R25, c[0x0][0x2ec] ;  /* 0x0000bb0019067a20 */ /* 0x000fe40000410000 */
[----:B--2---:R-:W-:Y:S01]  /*5210*/  FFMA.FTZ R10, R83, -UR4, R30 ;  /* 0x80000004530a7c23 */ /* 0x004fe2000801001e */
[----:B------:R-:W-:Y:S01]  /*5220*/  FSEL R25, R2, -INF , !P2 ;  /* 0xff80000002197808 */ /* 0x000fe20005000000 */
[----:B------:R-:W-:Y:S01]  /*5230*/  FFMA.FTZ R2, R110, -UR4, R72 ;  /* 0x800000046e027c23 */ /* 0x000fe20008010048 */
[----:B------:R1:W2:Y:S01]  /*5240*/  MUFU.TANH R9, R6 ;  /* 0x0000000600097308 */ /* 0x0002a20000002400 */
[----:B------:R-:W-:-:S03]  /*5250*/  ISETP.GE.AND P2, PT, R121, UR15, PT ;  /* 0x0000000f79007c0c */ /* 0x000fc6000bf46270 */
[----:B------:R-:W-:Y:S01]  /*5260*/  FSEL R28, R2, -INF , !P0 ;  /* 0xff800000021c7808 */ /* 0x000fe20004000000 */
[----:B------:R-:W-:Y:S01]  /*5270*/  FFMA.FTZ R2, R108, -UR4, R50 ;  /* 0x800000046c027c23 */ /* 0x000fe20008010032 */
[----:B------:R-:W-:Y:S01]  /*5280*/  FSEL R129, R5, -INF , !P2 ;  /* 0xff80000005817808 */ /* 0x000fe20005000000 */
[----:B------:R-:W-:Y:S02]  /*5290*/  FMUL.FTZ R5, R15, c[0x0][0x2ec] ;  /* 0x0000bb000f057a20 */ /* 0x000fe40000410000 */
[----:B------:R-:W-:Y:S02]  /*52a0*/  FFMA.FTZ R15, R132, -UR4, R29 ;  /* 0x80000004840f7c23 */ /* 0x000fe4000801001d */
[----:B-1----:R-:W-:Y:S02]  /*52b0*/  FFMA.FTZ R6, R143, -UR4, R73 ;  /* 0x800000048f067c23 */ /* 0x002fe40008010049 */
[----:B--2---:R-:W-:Y:S02]  /*52c0*/  FFMA.FTZ R14, R127, -UR4, R9 ;  /* 0x800000047f0e7c23 */ /* 0x004fe40008010009 */
[----:B------:R-:W-:Y:S01]  /*52d0*/  FFMA.FTZ R9, R82, -UR4, R20 ;  /* 0x8000000452097c23 */ /* 0x000fe20008010014 */
[----:B------:R-:W-:Y:S01]  /*52e0*/  FSEL R24, R6, -INF , !P0 ;  /* 0xff80000006187808 */ /* 0x000fe20004000000 */
[----:B------:R-:W-:Y:S01]  /*52f0*/  FFMA.FTZ R6, R131, -UR4, R56 ;  /* 0x8000000483067c23 */ /* 0x000fe20008010038 */
[----:B------:R-:W-:Y:S01]  /*5300*/  FSEL R131, R2, -INF , !P5 ;  /* 0xff80000002837808 */ /* 0x000fe20006800000 */
[----:B------:R-:W-:Y:S01]  /*5310*/  FFMA.FTZ R2, R106, -UR4, R44 ;  /* 0x800000046a027c23 */ /* 0x000fe2000801002c */
[----:B------:R-:W-:-:S02]  /*5320*/  ISETP.GE.AND P0, PT, R119, UR15, PT ;  /* 0x0000000f77007c0c */ /* 0x000fc4000bf06270 */
[----:B------:R-:W-:Y:S01]  /*5330*/  FSEL R115, R6, -INF , !P5 ;  /* 0xff80000006737808 */ /* 0x000fe20006800000 */
[----:B------:R-:W-:Y:S01]  /*5340*/  FFMA.FTZ R6, R140, -UR4, R46 ;  /* 0x800000048c067c23 */ /* 0x000fe2000801002e */
[----:B------:R-:W-:Y:S01]  /*5350*/  FSEL R128, R2, -INF , !P3 ;  /* 0xff80000002807808 */ /* 0x000fe20005800000 */
[----:B------:R-:W-:Y:S01]  /*5360*/  FFMA.FTZ R2, R93, -UR4, R42 ;  /* 0x800000045d027c23 */ /* 0x000fe2000801002a */
[----:B------:R-:W-:Y:S02]  /*5370*/  ISETP.GE.AND P5, PT, R113, UR15, PT ;  /* 0x0000000f71007c0c */ /* 0x000fe4000bfa6270 */
[----:B------:R-:W-:Y:S01]  /*5380*/  FSEL R113, R7, -INF , !P4 ;  /* 0xff80000007717808 */ /* 0x000fe20006000000 */
[----:B------:R-:W-:Y:S01]  /*5390*/  FFMA.FTZ R7, R139, -UR4, R45 ;  /* 0x800000048b077c23 */ /* 0x000fe2000801002d */
[----:B------:R-:W-:Y:S01]  /*53a0*/  FSEL R183, R2, -INF , !P1 ;  /* 0xff80000002b77808 */ /* 0x000fe20004800000 */
[----:B------:R-:W-:Y:S01]  /*53b0*/  FFMA.FTZ R2, R104, -UR4, R43 ;  /* 0x8000000468027c23 */ /* 0x000fe2000801002b */
[----:B------:R-:W-:-:S02]  /*53c0*/  ISETP.GE.AND P4, PT, R114, UR15, PT ;  /* 0x0000000f72007c0c */ /* 0x000fc4000bf86270 */
[----:B------:R-:W-:Y:S01]  /*53d0*/  FSEL R114, R6, -INF , !P3 ;  /* 0xff80000006727808 */ /* 0x000fe20005800000 */
[----:B------:R-:W-:Y:S01]  /*53e0*/  FFMA.FTZ R6, R138, -UR4, R40 ;  /* 0x800000048a067c23 */ /* 0x000fe20008010028 */
[----:B------:R-:W-:Y:S02]  /*53f0*/  ISETP.GE.AND P3, PT, R118, UR15, PT ;  /* 0x0000000f76007c0c */ /* 0x000fe4000bf66270 */
[----:B------:R-:W-:Y:S02]  /*5400*/  FSEL R180, R2, -INF , !P0 ;  /* 0xff80000002b47808 */ /* 0x000fe40004000000 */
[----:B------:R-:W-:Y:S02]  /*5410*/  FSEL R2, R8, -INF , !P3 ;  /* 0xff80000008027808 */ /* 0x000fe40005800000 */
[----:B------:R-:W-:Y:S02]  /*5420*/  FSEL R139, R6, -INF , !P1 ;  /* 0xff800000068b7808 */ /* 0x000fe40004800000 */
[----:B------:R1:W2:Y:S01]  /*5430*/  MUFU.TANH R6, R5 ;  /* 0x0000000500067308 */ /* 0x0002a20000002400 */
[----:B------:R3:W-:Y:S01]  /*5440*/  STL [R1+0x48], R2 ;  /* 0x0000480201007387 */ /* 0x0007e20000100800 */
[----:B------:R-:W-:Y:S01]  /*5450*/  FSEL R112, R7, -INF , !P2 ;  /* 0xff80000007707808 */ /* 0x000fe20005000000 */
[----:B------:R-:W-:Y:S01]  /*5460*/  FFMA.FTZ R7, R77, -UR4, R18 ;  /* 0x800000044d077c23 */ /* 0x000fe20008010012 */
[----:B------:R-:W-:-:S02]  /*5470*/  ISETP.GE.AND P2, PT, R117, UR15, PT ;  /* 0x0000000f75007c0c */ /* 0x000fc4000bf46270 */
[----:B------:R-:W-:Y:S02]  /*5480*/  ISETP.GE.AND P1, PT, R116, UR15, PT ;  /* 0x0000000f74007c0c */ /* 0x000fe4000bf26270 */
[----:B------:R-:W-:Y:S02]  /*5490*/  FSEL R138, R16, -INF , !P5 ;  /* 0xff800000108a7808 */ /* 0x000fe40006800000 */
[----:B------:R-:W-:Y:S02]  /*54a0*/  FSEL R182, R10, -INF , !P5 ;  /* 0xff8000000ab67808 */ /* 0x000fe40006800000 */
[----:B------:R-:W-:Y:S02]  /*54b0*/  FSEL R252, R15, -INF , !P4 ;  /* 0xff8000000ffc7808 */ /* 0x000fe40006000000 */
[----:B------:R-:W-:Y:S01]  /*54c0*/  FSEL R186, R9, -INF , !P4 ;  /* 0xff80000009ba7808 */ /* 0x000fe20006000000 */
[----:B-1----:R-:W-:Y:S01]  /*54d0*/  FFMA.FTZ R5, R135, -UR4, R41 ;  /* 0x8000000487057c23 */ /* 0x002fe20008010029 */
[----:B------:R-:W-:Y:S01]  /*54e0*/  FSEL R135, R17, -INF , !P6 ;  /* 0xff80000011877808 */ /* 0x000fe20007000000 */
[----:B--2---:R-:W-:Y:S01]  /*54f0*/  FFMA.FTZ R6, R76, -UR4, R6 ;  /* 0x800000044c067c23 */ /* 0x004fe20008010006 */
[----:B------:R-:W-:-:S02]  /*5500*/  FSEL R170, R14, -INF , !P3 ;  /* 0xff8000000eaa7808 */ /* 0x000fc40005800000 */
[----:B------:R-:W-:Y:S02]  /*5510*/  FSEL R134, R5, -INF , !P0 ;  /* 0xff80000005867808 */ /* 0x000fe40004000000 */
[----:B------:R-:W-:Y:S02]  /*5520*/  PLOP3.LUT P0, PT, PT, PT, UP0, 0x80, 0x0 ;  /* 0x000000000000781c */ /* 0x000fe40003f0f008 */
[----:B------:R-:W-:Y:S02]  /*5530*/  FSEL R169, R13, -INF , !P2 ;  /* 0xff8000000da97808 */ /* 0x000fe40005000000 */
[----:B------:R-:W-:Y:S02]  /*5540*/  FSEL R164, R7, -INF , !P2 ;  /* 0xff80000007a47808 */ /* 0x000fe40005000000 */
[----:B------:R-:W-:Y:S02]  /*5550*/  FSEL R185, R12, -INF , !P1 ;  /* 0xff8000000cb97808 */ /* 0x000fe40004800000 */
[----:B------:R-:W-:-:S05]  /*5560*/  FSEL R173, R6, -INF , !P1 ;  /* 0xff80000006ad7808 */ /* 0x000fca0004800000 */
[----:B------:R-:W-:Y:S05]  /*5570*/  @!P0 BRA `(.L_x_932) ;  /* 0x0000084000008947 */ /* 0x000fea0003800000 */
[----:B---3--:R-:W-:Y:S01]  /*5580*/  ULEA.HI.SX32 UR9, UR9, 0xfffffffe, 0x1a ;  /* 0xfffffffe09097891 */ /* 0x008fe2000f8fd23f */
        /* <DEDUP_REMOVED lines=129> */
.L_x_934:
[----:B------:R-:W-:Y:S05]  /*5da0*/  BSYNC B0 ;  /* 0x0000000000007941 */ /* 0x000fea0003800000 */
.L_x_933:
[----:B------:R-:W0:Y:S02]  /*5db0*/  LDGDEPBAR ;  /* 0x00000000000079af */ /* 0x000e240000000000 */
.L_x_932:
[----:B---3--:R2:W-:Y:S04]  /*5dc0*/  STL [R1+0x58], R204 ;  /* 0x000058cc01007387 */ /* 0x0085e80000100800 */
[----:B--2---:R-:W2:Y:S01]  /*5dd0*/  LDL.LU R204, [R1+0x48] ;  /* 0x0000480001cc7983 */ /* 0x004ea20000300800 */
[----:B------:R-:W-:Y:S02]  /*5de0*/  FMNMX.FTZ R2, R23, R21, !PT ;  /* 0x0000001517027209 */ /* 0x000fe40007810000 */
[----:B------:R-:W-:Y:S01]  /*5df0*/  SHF.L.U32 R205, R4, 0x1, RZ ;  /* 0x0000000104cd7819 */ /* 0x000fe200000006ff */
[----:B------:R-:W-:Y:S01]  /*5e00*/  STL [R1+0x54], R137 ;  /* 0x0000548901007387 */ /* 0x000fe20000100800 */
        /* <DEDUP_REMOVED lines=18> */
[----:B------:R-:W-:Y:S01]  /*5f30*/  STL [R1+0x50], R136 ;  /* 0x0000508801007387 */ /* 0x000fe20000100800 */
        /* <DEDUP_REMOVED lines=23> */
[----:B------:R-:W-:-:S04]  /*60b0*/  FFMA.FTZ R0, R115, c[0x0][0x23c], -R8 ;  /* 0x00008f0073007a23 */ /* 0x000fc80000010808 */
[----:B------:R1:W-:Y:S02]  /*60c0*/  MUFU.EX2 R198, R0 ;  /* 0x0000000000c67308 */ /* 0x0003e40000000800 */
[----:B-1----:R-:W-:-:S06]  /*60d0*/  FFMA.FTZ R0, R113, c[0x0][0x23c], -R8 ;  /* 0x00008f0071007a23 */ /* 0x002fcc0000010808 */
[----:B------:R1:W-:Y:S02]  /*60e0*/  MUFU.EX2 R172, R0 ;  /* 0x0000000000ac7308 */ /* 0x0003e40000000800 */
[----:B-1----:R-:W-:-:S06]  /*60f0*/  FFMA.FTZ R0, R114, c[0x0][0x23c], -R8 ;  /* 0x00008f0072007a23 */ /* 0x002fcc0000010808 */
[----:B------:R1:W-:Y:S02]  /*6100*/  MUFU.EX2 R184, R0 ;  /* 0x0000000000b87308 */ /* 0x0003e40000000800 */
[----:B-1----:R-:W-:-:S06]  /*6110*/  FFMA.FTZ R0, R112, c[0x0][0x23c], -R8 ;  /* 0x00008f0070007a23 */ /* 0x002fcc0000010808 */
[----:B------:R-:W-:Y:S01]  /*6120*/  MUFU.EX2 R137, R0 ;  /* 0x0000000000897308 */ /* 0x000fe20000000800 */
[----:B--2---:R-:W-:-:S04]  /*6130*/  FMNMX.FTZ R2, R204, R2, !PT ;  /* 0x00000002cc027209 */ /* 0x004fc80007810000 */
[----:B------:R-:W-:-:S04]  /*6140*/  FMNMX.FTZ R2, R164, R2, !PT ;  /* 0x00000002a4027209 */ /* 0x000fc80007810000 */
[----:B------:R-:W-:-:S05]  /*6150*/  FMNMX.FTZ R2, R173, R2, !PT ;  /* 0x00000002ad027209 */ /* 0x000fca0007810000 */
[----:B------:R-:W1:Y:S02]  /*6160*/  SHFL.BFLY PT, R5, R2, 0x2, 0x1f ;  /* 0x0c401f0002057f89 */ /* 0x000e6400000e0000 */
[----:B-1----:R-:W-:Y:S01]  /*6170*/  FMNMX.FTZ R2, R2, R5, !PT ;  /* 0x0000000502027209 */ /* 0x002fe20007810000 */
[----:B------:R-:W-:-:S04]  /*6180*/  FFMA.FTZ R5, R23, c[0x0][0x23c], -R8 ;  /* 0x00008f0017057a23 */ /* 0x000fc80000010808 */
[----:B------:R-:W1:Y:S01]  /*6190*/  SHFL.BFLY PT, R132, R2, 0x1, 0x1f ;  /* 0x0c201f0002847f89 */ /* 0x000e6200000e0000 */
[----:B------:R2:W-:Y:S02]  /*61a0*/  MUFU.EX2 R11, R5 ;  /* 0x00000005000b7308 */ /* 0x0005e40000000800 */
[----:B--2---:R-:W-:-:S06]  /*61b0*/  FFMA.FTZ R5, R24, c[0x0][0x23c], -R8 ;  /* 0x00008f0018057a23 */ /* 0x004fcc0000010808 */
[----:B------:R2:W-:Y:S01]  /*61c0*/  MUFU.EX2 R160, R5 ;  /* 0x0000000500a07308 */ /* 0x0005e20000000800 */
[----:B-1----:R-:W-:Y:S01]  /*61d0*/  FMNMX.FTZ R132, R2, R132, !PT ;  /* 0x0000008402847209 */ /* 0x002fe20007810000 */
[----:B------:R-:W-:-:S03]  /*61e0*/  FFMA.FTZ R2, R21, c[0x0][0x23c], -R8 ;  /* 0x00008f0015027a23 */ /* 0x000fc60000010808 */
[----:B------:R-:W-:-:S03]  /*61f0*/  FSETP.NEU.FTZ.AND P1, PT, R132, -INF , PT ;  /* 0xff8000008400780b */ /* 0x000fc60003f3d000 */
[----:B------:R1:W3:Y:S01]  /*6200*/  MUFU.EX2 R10, R2 ;  /* 0x00000002000a7308 */ /* 0x0002e20000000800 */
[----:B--2---:R-:W-:Y:S02]  /*6210*/  FFMA.FTZ R5, R22, c[0x0][0x23c], -R8 ;  /* 0x00008f0016057a23 */ /* 0x004fe40000010808 */
[----:B------:R-:W2:Y:S05]  /*6220*/  LDSM.16.MT88.4 R20, [R205+0x10000] ;  /* 0x01000000cd14783b */ /* 0x000eaa0000004200 */
[----:B------:R4:W4:Y:S01]  /*6230*/  MUFU.EX2 R187, R5 ;  /* 0x0000000500bb7308 */ /* 0x0009220000000800 */
[----:B-1----:R-:W-:Y:S01]  /*6240*/  FMUL.FTZ R2, R132, c[0x0][0x23c] ;  /* 0x00008f0084027a20 */ /* 0x002fe20000410000 */
[----:B---3--:R-:W-:-:S04]  /*6250*/  F2FP.PACK_AB R4, R10, R11 ;  /* 0x0000000b0a04723e */ /* 0x008fc800000000ff */
[----:B------:R-:W-:-:S05]  /*6260*/  FSEL R2, R2, RZ, P1 ;  /* 0x000000ff02027208 */ /* 0x000fca0000800000 */
[--C-:B------:R-:W-:Y:S02]  /*6270*/  FFMA.FTZ R3, R26, c[0x0][0x23c], -R2.reuse ;  /* 0x00008f001a037a23 */ /* 0x100fe40000010802 */
[--C-:B----4-:R-:W-:Y:S01]  /*6280*/  FFMA.FTZ R5, R25, c[0x0][0x23c], -R2.reuse ;  /* 0x00008f0019057a23 */ /* 0x110fe20000010802 */
[----:B------:R-:W-:Y:S01]  /*6290*/  F2FP.PACK_AB R6, R187, R160 ;  /* 0x000000a0bb06723e */ /* 0x000fe200000000ff */
[----:B------:R1:W3:Y:S01]  /*62a0*/  MUFU.EX2 R156, R3 ;  /* 0x00000003009c7308 */ /* 0x0002e20000000800 */
[----:B------:R-:W-:-:S07]  /*62b0*/  FFMA.FTZ R0, R131, c[0x0][0x23c], -R2 ;  /* 0x00008f0083007a23 */ /* 0x000fce0000010802 */
[----:B------:R-:W4:Y:S01]  /*62c0*/  MUFU.EX2 R9, R5 ;  /* 0x0000000500097308 */ /* 0x000f220000000800 */
[--C-:B-1----:R-:W-:Y:S01]  /*62d0*/  FFMA.FTZ R3, R28, c[0x0][0x23c], -R2.reuse ;  /* 0x00008f001c037a23 */ /* 0x102fe20000010802 */
[----:B---3--:R-:W-:Y:S01]  /*62e0*/  MOV R131, R156 ;  /* 0x0000009c00837202 */ /* 0x008fe20000000f00 */
[----:B------:R-:W1:Y:S05]  /*62f0*/  LDSM.16.MT88.4 R28, [R207+0x10000] ;  /* 0x01000000cf1c783b */ /* 0x000e6a0000004200 */
[----:B------:R3:W-:Y:S01]  /*6300*/  MUFU.EX2 R196, R3 ;  /* 0x0000000300c47308 */ /* 0x0007e20000000800 */
[----:B----4-:R-:W-:Y:S01]  /*6310*/  F2FP.PACK_AB R5, R156, R9 ;  /* 0x000000099c05723e */ /* 0x010fe200000000ff */
[----:B---3--:R-:W-:-:S02]  /*6320*/  FFMA.FTZ R3, R27, c[0x0][0x23c], -R2 ;  /* 0x00008f001b037a23 */ /* 0x008fc40000010802 */
[----:B------:R-:W3:Y:S04]  /*6330*/  LDSM.16.MT88.4 R24, [R207+0x12000] ;  /* 0x01200000cf18783b */ /* 0x000ee80000004200 */
[----:B------:R-:W4:Y:S08]  /*6340*/  MUFU.EX2 R197, R3 ;  /* 0x0000000300c57308 */ /* 0x000f300000000800 */
[----:B------:R1:W-:Y:S01]  /*6350*/  MUFU.EX2 R3, R0 ;  /* 0x0000000000037308 */ /* 0x0003e20000000800 */
[----:B----4-:R-:W-:-:S07]  /*6360*/  F2FP.PACK_AB R7, R197, R196 ;  /* 0x000000c4c507723e */ /* 0x010fce00000000ff */
[C---:B--2---:R-:W-:Y:S01]  /*6370*/  HMMA.16816.F32 R92, R4.reuse, R20, RZ ;  /* 0x00000014045c723c */ /* 0x044fe200000018ff */
[----:B-1----:R-:W-:Y:S02]  /*6380*/  FFMA.FTZ R0, R130, c[0x0][0x23c], -R2 ;  /* 0x00008f0082007a23 */ /* 0x002fe40000010802 */
[----:B------:R-:W-:Y:S02]  /*6390*/  IMAD.MOV.U32 R130, RZ, RZ, R160 ;  /* 0x000000ffff827224 */ /* 0x000fe400078e00a0 */
[----:B------:R1:W2:Y:S03]  /*63a0*/  MUFU.EX2 R168, R0 ;  /* 0x0000000000a87308 */ /* 0x0002a60000000800 */
[C---:B------:R-:W-:Y:S01]  /*63b0*/  HMMA.16816.F32 R108, R4.reuse, R22, RZ ;  /* 0x00000016046c723c */ /* 0x040fe200000018ff */
[----:B------:R-:W4:Y:S07]  /*63c0*/  LDSM.16.MT88.4 R20, [R205+0x14000] ;  /* 0x01400000cd14783b */ /* 0x000f2e0000004200 */
[----:B------:R-:W-:Y:S01]  /*63d0*/  HMMA.16816.F32 R84, R4, R28, RZ ;  /* 0x0000001c0454723c */ /* 0x000fe200000018ff */
[----:B-1----:R-:W-:Y:S01]  /*63e0*/  FFMA.FTZ R0, R128, c[0x0][0x23c], -R2 ;  /* 0x00008f0080007a23 */ /* 0x002fe20000010802 */
[----:B------:R-:W-:-:S06]  /*63f0*/  MOV R128, R164 ;  /* 0x000000a400807202 */ /* 0x000fcc0000000f00 */
[C---:B------:R-:W-:Y:S01]  /*6400*/  HMMA.16816.F32 R64, R4.reuse, R30, RZ ;  /* 0x0000001e0440723c */ /* 0x040fe200000018ff */
[----:B------:R-:W1:Y:S01]  /*6410*/  LDSM.16.MT88.4 R28, [R205+0x16000] ;  /* 0x01600000cd1c783b */ /* 0x000e620000004200 */
[----:B------:R2:W-:Y:S06]  /*6420*/  MUFU.EX2 R171, R0 ;  /* 0x0000000000ab7308 */ /* 0x0005ec0000000800 */
[C---:B------:R-:W-:Y:S08]  /*6430*/  HMMA.16816.F32 R88, R4.reuse, R16, RZ ;  /* 0x000000100458723c */ /* 0x040ff000000018ff */
[----:B------:R-:W-:Y:S01]  /*6440*/  HMMA.16816.F32 R72, R4, R18, RZ ;  /* 0x000000120448723c */ /* 0x000fe200000018ff */
[----:B------:R-:W1:Y:S01]  /*6450*/  LDSM.16.MT88.4 R16, [R206+0x14000] ;  /* 0x01400000ce10783b */ /* 0x000e620000004200 */
[----:B--2---:R-:W-:-:S02]  /*6460*/  FFMA.FTZ R0, R129, c[0x0][0x23c], -R2 ;  /* 0x00008f0081007a23 */ /* 0x004fc40000010802 */
[----:B------:R-:W-:Y:S02]  /*6470*/  IMAD.MOV.U32 R129, RZ, RZ, R173 ;  /* 0x000000ffff817224 */ /* 0x000fe400078e00ad */
[----:B------:R2:W1:Y:S02]  /*6480*/  MUFU.EX2 R136, R0 ;  /* 0x0000000000887308 */ /* 0x0004640000000800 */
[C---:B------:R-:W-:Y:S08]  /*6490*/  HMMA.16816.F32 R124, R4.reuse, R40, RZ ;  /* 0x00000028047c723c */ /* 0x040ff000000018ff */
[----:B------:R-:W-:Y:S01]  /*64a0*/  HMMA.16816.F32 R144, R4, R42, RZ ;  /* 0x0000002a0490723c */ /* 0x000fe200000018ff */
[----:B------:R-:W1:Y:S01]  /*64b0*/  LDSM.16.MT88.4 R40, [R207+0x14000] ;  /* 0x01400000cf28783b */ /* 0x000e620000004200 */
[----:B--2---:R-:W-:-:S06]  /*64c0*/  MOV R0, R172 ;  /* 0x000000ac00007202 */ /* 0x004fcc0000000f00 */
[C---:B------:R-:W-:Y:S08]  /*64d0*/  HMMA.16816.F32 R56, R4.reuse, R12, RZ ;  /* 0x0000000c0438723c */ /* 0x040ff000000018ff */
[C---:B------:R-:W-:Y:S01]  /*64e0*/  HMMA.16816.F32 R68, R4.reuse, R14, RZ ;  /* 0x0000000e0444723c */ /* 0x040fe200000018ff */
[----:B------:R-:W2:Y:S07]  /*64f0*/  LDSM.16.MT88.4 R12, [R208+0x14000] ;  /* 0x01400000d00c783b */ /* 0x000eae0000004200 */
[C---:B------:R-:W-:Y:S08]  /*6500*/  HMMA.16816.F32 R116, R4.reuse, R32, RZ ;  /* 0x000000200474723c */ /* 0x040ff000000018ff */
[C---:B------:R-:W-:Y:S01]  /*6510*/  HMMA.16816.F32 R100, R4.reuse, R34, RZ ;  /* 0x000000220464723c */ /* 0x040fe200000018ff */
[----:B------:R-:W-:Y:S07]  /*6520*/  LDSM.16.MT88.4 R32, [R207+0x16000] ;  /* 0x01600000cf20783b */ /* 0x000fee0000004200 */
        /* <DEDUP_REMOVED lines=16> */
[C---:B--2---:R-:W-:Y:S08]  /*6630*/  HMMA.16816.F32 R44, R4.reuse, R12, RZ ;  /* 0x0000000c042c723c */ /* 0x044ff000000018ff */
[C---:B------:R-:W-:Y:S01]  /*6640*/  HMMA.16816.F32 R140, R4.reuse, R14, RZ ;  /* 0x0000000e048c723c */ /* 0x040fe200000018ff */
[----:B------:R-:W2:Y:S07]  /*6650*/  LDSM.16.MT88.4 R12, [R208+0x10800] ;  /* 0x01080000d00c783b */ /* 0x000eae0000004200 */
[C---:B------:R-:W-:Y:S08]  /*6660*/  HMMA.16816.F32 R40, R4.reuse, R42, RZ ;  /* 0x0000002a0428723c */ /* 0x040ff000000018ff */
[C---:B---3--:R-:W-:Y:S08]  /*6670*/  HMMA.16816.F32 R156, R4.reuse, R24, RZ ;  /* 0x00000018049c723c */ /* 0x048ff000000018ff */
[C---:B------:R-:W-:Y:S01]  /*6680*/  HMMA.16816.F32 R160, R4.reuse, R26, RZ ;  /* 0x0000001a04a0723c */ /* 0x040fe200000018ff */
[----:B------:R-:W3:Y:S07]  /*6690*/  LDSM.16.MT88.4 R24, [R207+0x10800] ;  /* 0x01080000cf18783b */ /* 0x000eee0000004200 */
[C---:B----4-:R-:W-:Y:S08]  /*66a0*/  HMMA.16816.F32 R164, R4.reuse, R20, RZ ;  /* 0x0000001404a4723c */ /* 0x050ff000000018ff */
[C---:B------:R-:W-:Y:S08]  /*66b0*/  HMMA.16816.F32 R176, R4.reuse, R22, RZ ;  /* 0x0000001604b0723c */ /* 0x040ff000000018ff */
[C---:B------:R-:W-:Y:S08]  /*66c0*/  HMMA.16816.F32 R188, R4.reuse, R32, RZ ;  /* 0x0000002004bc723c */ /* 0x040ff000000018ff */
[----:B------:R-:W-:Y:S01]  /*66d0*/  HMMA.16816.F32 R172, R4, R34, RZ ;  /* 0x0000002204ac723c */ /* 0x000fe200000018ff */
[----:B------:R-:W4:Y:S06]  /*66e0*/  LDSM.16.MT88.4 R32, [R206+0x12800] ;  /* 0x01280000ce20783b */ /* 0x000f2c0000004200 */
[----:B------:R-:W-:-:S02]  /*66f0*/  F2FP.PACK_AB R4, R0, R198 ;  /* 0x000000c60004723e */ /* 0x000fc400000000ff */
[----:B------:R-:W-:Y:S02]  /*6700*/  F2FP.PACK_AB R5, R168, R3 ;  /* 0x00000003a805723e */ /* 0x000fe400000000ff */
[----:B------:R-:W-:Y:S02]  /*6710*/  F2FP.PACK_AB R6, R137, R184 ;  /* 0x000000b88906723e */ /* 0x000fe400000000ff */
[----:B------:R-:W-:-:S07]  /*6720*/  F2FP.PACK_AB R7, R136, R171 ;  /* 0x000000ab8807723e */ /* 0x000fce00000000ff */
[C---:B-1----:R-:W-:Y:S07]  /*6730*/  HMMA.16816.F32 R20, R4.reuse, R28, R92 ;  /* 0x0000001c0414723c */ /* 0x042fee000000185c */
[----:B------:R-:W-:Y:S01]  /*6740*/  IMAD.MOV.U32 R95, RZ, RZ, R3 ;  /* 0x000000ffff5f7224 */ /* 0x000fe200078e0003 */
[----:B------:R-:W-:Y:S01]  /*6750*/  HMMA.16816.F32 R28, R4, R30, R108 ;  /* 0x0000001e041c723c */ /* 0x000fe2000000186c */
[----:B------:R-:W-:Y:S01]  /*6760*/  MOV R94, R198 ;  /* 0x000000c6005e7202 */ /* 0x000fe20000000f00 */
[----:B------:R-:W-:Y:S01]  /*6770*/  IMAD.MOV.U32 R93, RZ, RZ, R197 ;  /* 0x000000ffff5d7224 */ /* 0x000fe200078e00c5 */
[----:B------:R-:W-:-:S05]  /*6780*/  MOV R92, R196 ;  /* 0x000000c4005c7202 */ /* 0x000fca0000000f00 */
[C---:B--2---:R-:W-:Y:S08]  /*6790*/  HMMA.16816.F32 R240, R4.reuse, R12, R56 ;  /* 0x0000000c04f0723c */ /* 0x044ff00000001838 */
        /* <DEDUP_REMOVED lines=10> */
[C---:B------:R-:W-:Y:S07]  /*6840*/  HMMA.16816.F32 R248, R4.reuse, R18, R72 ;  /* 0x0000001204f8723c */ /* 0x040fee0000001848 */
[----:B------:R-:W-:Y:S01]  /*6850*/  IMAD.MOV.U32 R73, RZ, RZ, R187 ;  /* 0x000000ffff497224 */ /* 0x000fe200078e00bb */
[----:B------:R-:W-:Y:S01]  /*6860*/  HMMA.16816.F32 R28, R4, R16, R88 ;  /* 0x00000010041c723c */ /* 0x000fe20000001858 */
[----:B------:R-:W-:Y:S01]  /*6870*/  LDSM.16.MT88.4 R16, [R205+0x14800] ;  /* 0x01480000cd10783b */ /* 0x000fe20000004200 */
[----:B------:R-:W-:Y:S01]  /*6880*/  MOV R72, R186 ;  /* 0x000000ba00487202 */ /* 0x000fe20000000f00 */
[----:B------:R-:W-:Y:S01]  /*6890*/  IMAD.MOV.U32 R75, RZ, RZ, R130 ;  /* 0x000000ffff4b7224 */ /* 0x000fe200078e0082 */
[----:B------:R-:W-:-:S03]  /*68a0*/  MOV R74, R131 ;  /* 0x00000083004a7202 */ /* 0x000fc60000000f00 */
[----:B------:R-:W-:Y:S01]  /*68b0*/  IMAD.MOV.U32 R88, RZ, RZ, R23 ;  /* 0x000000ffff587224 */ /* 0x000fe200078e0017 */
[----:B------:R-:W-:Y:S01]  /*68c0*/  MOV R89, R22 ;  /* 0x0000001600597202 */ /* 0x000fe20000000f00 */
[----:B------:R-:W-:Y:S01]  /*68d0*/  IMAD.MOV.U32 R90, RZ, RZ, R21 ;  /* 0x000000ffff5a7224 */ /* 0x000fe200078e0015 */
[----:B------:R-:W-:Y:S01]  /*68e0*/  MOV R91, R20 ;  /* 0x00000014005b7202 */ /* 0x000fe20000000f00 */
[C---:B---3--:R-:W-:Y:S01]  /*68f0*/  HMMA.16816.F32 R108, R4.reuse, R24, R84 ;  /* 0x00000018046c723c */ /* 0x048fe20000001854 */
[----:B------:R-:W1:Y:S06]  /*6900*/  LDSM.16.MT88.4 R20, [R207+0x12800] ;  /* 0x01280000cf14783b */ /* 0x000e6c0000004200 */
[----:B------:R-:W-:Y:S01]  /*6910*/  IMAD.MOV.U32 R86, RZ, RZ, R95 ;  /* 0x000000ffff567224 */ /* 0x000fe200078e005f */
[C---:B------:R-:W-:Y:S01]  /*6920*/  HMMA.16816.F32 R196, R4.reuse, R26, R64 ;  /* 0x0000001a04c4723c */ /* 0x040fe20000001840 */
        /* <DEDUP_REMOVED lines=8> */
[----:B----4-:R-:W-:Y:S01]  /*69b0*/  HMMA.16816.F32 R120, R4, R32, R120 ;  /* 0x000000200478723c */ /* 0x010fe20000001878 */
[----:B------:R-:W2:Y:S01]  /*69c0*/  LDSM.16.MT88.4 R28, [R208+0x12800] ;  /* 0x01280000d01c783b */ /* 0x000ea20000004200 */
[----:B------:R-:W-:Y:S01]  /*69d0*/  MOV R85, R94 ;  /* 0x0000005e00557202 */ /* 0x000fe20000000f00 */
[----:B------:R-:W-:Y:S01]  /*69e0*/  IMAD.MOV.U32 R93, RZ, RZ, R129 ;  /* 0x000000ffff5d7224 */ /* 0x000fe200078e0081 */
[----:B------:R-:W-:-:S04]  /*69f0*/  MOV R94, R128 ;  /* 0x00000080005e7202 */ /* 0x000fc80000000f00 */
[C---:B------:R-:W-:Y:S01]  /*6a00*/  HMMA.16816.F32 R244, R4.reuse, R34, R104 ;  /* 0x0000002204f4723c */ /* 0x040fe20000001868 */
[----:B------:R-:W3:Y:S06]  /*6a10*/  LDSM.16.MT88.4 R32, [R207+0x14800] ;  /* 0x01480000cf20783b */ /* 0x000eec0000004200 */
[----:B------:R-:W-:Y:S01]  /*6a20*/  IMAD.MOV.U32 R104, RZ, RZ, R171 ;  /* 0x000000ffff687224 */ /* 0x000fe200078e00ab */
[----:B------:R-:W-:Y:S01]  /*6a30*/  HMMA.16816.F32 R236, R4, R36, R124 ;  /* 0x0000002404ec723c */ /* 0x000fe2000000187c */
[----:B------:R-:W-:Y:S01]  /*6a40*/  MOV R107, R92 ;  /* 0x0000005c006b7202 */ /* 0x000fe20000000f00 */
[----:B------:R-:W-:Y:S01]  /*6a50*/  IMAD.MOV.U32 R106, RZ, RZ, R185 ;  /* 0x000000ffff6a7224 */ /* 0x000fe200078e00b9 */
[----:B------:R-:W-:Y:S01]  /*6a60*/  MOV R92, R0 ;  /* 0x00000000005c7202 */ /* 0x000fe20000000f00 */
[----:B------:R-:W-:Y:S01]  /*6a70*/  FFMA.FTZ R0, R139, c[0x0][0x23c], -R8 ;  /* 0x00008f008b007a23 */ /* 0x000fe20000010808 */
[----:B------:R-:W-:-:S02]  /*6a80*/  MOV R105, R184 ;  /* 0x000000b800697202 */ /* 0x000fc40000000f00 */
[----:B------:R-:W-:Y:S01]  /*6a90*/  IMAD.MOV.U32 R36, RZ, RZ, R234 ;  /* 0x000000ffff247224 */ /* 0x000fe200078e00ea */
[----:B------:R-:W-:Y:S01]  /*6aa0*/  HMMA.16816.F32 R124, R4, R38, R144 ;  /* 0x00000026047c723c */ /* 0x000fe20000001890 */
[----:B------:R-:W-:-:S06]  /*6ab0*/  MOV R37, R233 ;  /* 0x000000e900257202 */ /* 0x000fcc0000000f00 */
[----:B------:R-:W-:Y:S01]  /*6ac0*/  IMAD.MOV.U32 R39, RZ, RZ, R232 ;  /* 0x000000ffff277224 */ /* 0x000fe200078e00e8 */
[----:B------:R-:W-:Y:S01]  /*6ad0*/  MOV R38, R195 ;  /* 0x000000c300267202 */ /* 0x000fe20000000f00 */
[C---:B-1----:R-:W-:Y:S01]  /*6ae0*/  HMMA.16816.F32 R184, R4.reuse, R20, R80 ;  /* 0x0000001404b8723c */ /* 0x042fe20000001850 */
[----:B------:R1:W-:Y:S07]  /*6af0*/  MUFU.EX2 R20, R0 ;  /* 0x0000000000147308 */ /* 0x0003ee0000000800 */
[C---:B--2---:R-:W-:Y:S07]  /*6b00*/  HMMA.16816.F32 R232, R4.reuse, R28, R116 ;  /* 0x0000001c04e8723c */ /* 0x044fee0000001874 */
[----:B------:R-:W-:Y:S01]  /*6b10*/  IMAD.MOV.U32 R117, RZ, RZ, R194 ;  /* 0x000000ffff757224 */ /* 0x000fe200078e00c2 */
[----:B------:R-:W-:Y:S01]  /*6b20*/  MOV R118, R193 ;  /* 0x000000c100767202 */ /* 0x000fe20000000f00 */
[----:B------:R-:W-:Y:S01]  /*6b30*/  IMAD.MOV.U32 R116, RZ, RZ, R192 ;  /* 0x000000ffff747224 */ /* 0x000fe200078e00c0 */
[----:B------:R-:W-:Y:S01]  /*6b40*/  MOV R119, R170 ;  /* 0x000000aa00777202 */ /* 0x000fe20000000f00 */
[----:B------:R-:W-:Y:S01]  /*6b50*/  HMMA.16816.F32 R192, R4, R30, R100 ;  /* 0x0000001e04c0723c */ /* 0x000fe20000001864 */
[----:B------:R-:W-:Y:S01]  /*6b60*/  LDSM.16.MT88.4 R28, [R205+0x16800] ;  /* 0x01680000cd1c783b */ /* 0x000fe20000004200 */
[----:B-1----:R-:W-:-:S04]  /*6b70*/  FFMA.FTZ R0, R134, c[0x0][0x23c], -R8 ;  /* 0x00008f0086007a23 */ /* 0x002fc80000010808 */
[----:B------:R1:W2:Y:S01]  /*6b80*/  MUFU.EX2 R21, R0 ;  /* 0x0000000000157308 */ /* 0x0002a20000000800 */
[----:B------:R-:W-:Y:S01]  /*6b90*/  MOV R101, R88 ;  /* 0x0000005800657202 */ /* 0x000fe20000000f00 */
[----:B------:R-:W-:Y:S01]  /*6ba0*/  IMAD.MOV.U32 R102, RZ, RZ, R89 ;  /* 0x000000ffff667224 */ /* 0x000fe200078e0059 */
[----:B------:R-:W-:Y:S01]  /*6bb0*/  MOV R103, R90 ;  /* 0x0000005a00677202 */ /* 0x000fe20000000f00 */
[----:B------:R-:W-:Y:S01]  /*6bc0*/  IMAD.MOV.U32 R100, RZ, RZ, R91 ;  /* 0x000000ffff647224 */ /* 0x000fe200078e005b */
[C---:B------:R-:W-:Y:S07]  /*6bd0*/  HMMA.16816.F32 R168, R4.reuse, R22, R96 ;  /* 0x0000001604a8723c */ /* 0x040fee0000001860 */
[----:B------:R-:W-:Y:S01]  /*6be0*/  MOV R22, R101 ;  /* 0x0000006500167202 */ /* 0x000fe20000000f00 */
[----:B------:R-:W-:Y:S01]  /*6bf0*/  HMMA.16816.F32 R96, R4, R12, R52 ;  /* 0x0000000c0460723c */ /* 0x000fe20000001834 */
[----:B------:R-:W-:Y:S01]  /*6c00*/  IMAD.MOV.U32 R101, RZ, RZ, R118 ;  /* 0x000000ffff657224 */ /* 0x000fe200078e0076 */
[----:B------:R-:W-:Y:S01]  /*6c10*/  MOV R118, R3 ;  /* 0x0000000300767202 */ /* 0x000fe20000000f00 */
[----:B-1----:R-:W-:-:S02]  /*6c20*/  FFMA.FTZ R0, R135, c[0x0][0x23c], -R8 ;  /* 0x00008f0087007a23 */ /* 0x002fc40000010808 */
[----:B------:R-:W-:Y:S01]  /*6c30*/  IMAD.MOV.U32 R23, RZ, RZ, R102 ;  /* 0x000000ffff177224 */ /* 0x000fe200078e0066 */
[----:B------:R-:W-:Y:S01]  /*6c40*/  MOV R102, R38 ;  /* 0x0000002600667202 */ /* 0x000fe20000000f00 */
[----:B------:R1:W-:Y:S01]  /*6c50*/  MUFU.EX2 R134, R0 ;  /* 0x0000000000867308 */ /* 0x0003e20000000800 */
[C---:B------:R-:W-:Y:S01]  /*6c60*/  HMMA.16816.F32 R88, R4.reuse, R14, R48 ;  /* 0x0000000e0458723c */ /* 0x040fe20000001830 */
[----:B------:R-:W4:Y:S07]  /*6c70*/  LDSM.16.MT88.4 R12, [R206+0x16800] ;  /* 0x01680000ce0c783b */ /* 0x000f2e0000004200 */
[----:B------:R-:W-:Y:S01]  /*6c80*/  HMMA.16816.F32 R144, R4, R16, R76 ;  /* 0x000000100490723c */ /* 0x000fe2000000184c */
[----:B-1----:R-:W-:-:S07]  /*6c90*/  FFMA.FTZ R0, R138, c[0x0][0x23c], -R8 ;  /* 0x00008f008a007a23 */ /* 0x002fce0000010808 */
[C---:B------:R-:W-:Y:S01]  /*6ca0*/  HMMA.16816.F32 R76, R4.reuse, R24, R44 ;  /* 0x00000018044c723c */ /* 0x040fe2000000182c */
[----:B--2---:R-:W-:Y:S01]  /*6cb0*/  MOV R138, R21 ;  /* 0x00000015008a7202 */ /* 0x004fe20000000f00 */
[----:B------:R-:W-:Y:S01]  /*6cc0*/  IMAD.MOV.U32 R17, RZ, RZ, R100 ;  /* 0x000000ffff117224 */ /* 0x000fe200078e0064 */
[----:B------:R-:W-:Y:S01]  /*6cd0*/  MOV R100, R117 ;  /* 0x0000007500647202 */ /* 0x000fe20000000f00 */
[----:B------:R-:W-:Y:S01]  /*6ce0*/  IMAD.MOV.U32 R21, RZ, RZ, R116 ;  /* 0x000000ffff157224 */ /* 0x000fe200078e0074 */
[----:B------:R-:W-:Y:S01]  /*6cf0*/  MOV R116, R36 ;  /* 0x0000002400747202 */ /* 0x000fe20000000f00 */
[----:B------:R-:W-:Y:S02]  /*6d00*/  IMAD.MOV.U32 R117, RZ, RZ, R37 ;  /* 0x000000ffff757224 */ /* 0x000fe400078e0025 */
[C---:B------:R-:W-:Y:S01]  /*6d10*/  HMMA.16816.F32 R80, R4.reuse, R26, R140 ;  /* 0x0000001a0450723c */ /* 0x040fe2000000188c */
[----:B------:R-:W1:Y:S06]  /*6d20*/  LDSM.16.MT88.4 R24, [R208+0x16800] ;  /* 0x01680000d018783b */ /* 0x000e6c0000004200 */
[----:B------:R-:W-:Y:S01]  /*6d30*/  IMAD.MOV.U32 R141, RZ, RZ, R100 ;  /* 0x000000ffff8d7224 */ /* 0x000fe200078e0064 */
[C---:B---3--:R-:W-:Y:S01]  /*6d40*/  HMMA.16816.F32 R68, R4.reuse, R32, R148 ;  /* 0x000000200444723c */ /* 0x048fe20000001894 */
        /* <DEDUP_REMOVED lines=8> */
[----:B------:R-:W2:Y:S01]  /*6dd0*/  LDSM.16.MT88.4 R32, [R207+0x16800] ;  /* 0x01680000cf20783b */ /* 0x000ea20000004200 */
[----:B------:R3:W1:Y:S01]  /*6de0*/  MUFU.EX2 R40, R0 ;  /* 0x0000000000287308 */ /* 0x0006620000000800 */
[----:B------:R-:W-:Y:S01]  /*6df0*/  IMAD.MOV.U32 R149, RZ, RZ, R22 ;  /* 0x000000ffff957224 */ /* 0x000fe200078e0016 */
[----:B------:R-:W-:Y:S01]  /*6e00*/  MOV R105, R74 ;  /* 0x0000004a00697202 */ /* 0x000fe20000000f00 */
[----:B------:R-:W-:Y:S01]  /*6e10*/  IMAD.MOV.U32 R116, RZ, RZ, R104 ;  /* 0x000000ffff747224 */ /* 0x000fe200078e0068 */
[----:B------:R-:W-:Y:S01]  /*6e20*/  MOV R140, R21 ;  /* 0x00000015008c7202 */ /* 0x000fe20000000f00 */
[----:B------:R-:W-:Y:S01]  /*6e30*/  IMAD.MOV.U32 R118, RZ, RZ, R106 ;  /* 0x000000ffff767224 */ /* 0x000fe200078e006a */
[C---:B----4-:R-:W-:Y:S01]  /*6e40*/  HMMA.16816.F32 R52, R4.reuse, R12, R156 ;  /* 0x0000000c0434723c */ /* 0x050fe2000000189c */
        /* <DEDUP_REMOVED lines=8> */
[----:B------:R-:W-:Y:S01]  /*6ed0*/  MOV R148, R17 ;  /* 0x0000001100947202 */ /* 0x000fe20000000f00 */
[----:B---3--:R-:W-:-:S03]  /*6ee0*/  FFMA.FTZ R0, R183, c[0x0][0x23c], -R2 ;  /* 0x00008f00b7007a23 */ /* 0x008fc60000010802 */
[----:B------:R-:W-:Y:S01]  /*6ef0*/  MOV R135, R148 ;  /* 0x0000009400877202 */ /* 0x000fe20000000f00 */
[----:B------:R3:W-:Y:S01]  /*6f00*/  MUFU.EX2 R3, R0 ;  /* 0x0000000000037308 */ /* 0x0007e20000000800 */
[----:B------:R-:W-:Y:S01]  /*6f10*/  IMAD.MOV.U32 R154, RZ, RZ, R20 ;  /* 0x000000ffff9a7224 */ /* 0x000fe200078e0014 */
[----:B------:R-:W-:Y:S01]  /*6f20*/  MOV R20, R103 ;  /* 0x0000006700147202 */ /* 0x000fe20000000f00 */
[----:B------:R-:W-:Y:S01]  /*6f30*/  IMAD.MOV.U32 R103, RZ, RZ, R39 ;  /* 0x000000ffff677224 */ /* 0x000fe200078e0027 */
[C---:B------:R-:W-:Y:S01]  /*6f40*/  HMMA.16816.F32 R128, R4.reuse, R18, R60 ;  /* 0x000000120480723c */ /* 0x040fe2000000183c */
[----:B------:R-:W4:Y:S02]  /*6f50*/  LDSM.16.MT88.4 R36, [R205+0x11000] ;  /* 0x01100000cd24783b */ /* 0x000f240000004200 */
[----:B------:R-:W-:Y:S01]  /*6f60*/  IMAD.MOV.U32 R151, RZ, RZ, R20 ;  /* 0x000000ffff977224 */ /* 0x000fe200078e0014 */
[----:B------:R-:W-:Y:S01]  /*6f70*/  MOV R139, R103 ;  /* 0x00000067008b7202 */ /* 0x000fe20000000f00 */
[----:B------:R-:W4:Y:S01]  /*6f80*/  LDSM.16.MT88.4 R20, [R208+0x11000] ;  /* 0x01100000d014783b */ /* 0x000f220000004200 */
[----:B------:R-:W-:Y:S01]  /*6f90*/  MOV R103, R119 ;  /* 0x0000007700677202 */ /* 0x000fe20000000f00 */
[----:B------:R-:W-:Y:S01]  /*6fa0*/  IMAD.MOV.U32 R42, RZ, RZ, R151 ;  /* 0x000000ffff2a7224 */ /* 0x000fe200078e0097 */
[----:B------:R-:W-:Y:S01]  /*6fb0*/  MOV R119, R72 ;  /* 0x0000004800777202 */ /* 0x000fe20000000f00 */
[----:B------:R-:W-:Y:S01]  /*6fc0*/  IMAD.MOV.U32 R151, RZ, RZ, R102 ;  /* 0x000000ffff977224 */ /* 0x000fe200078e0066 */
[C---:B-1----:R-:W-:Y:S01]  /*6fd0*/  HMMA.16816.F32 R72, R4.reuse, R26, R176 ;  /* 0x0000001a0448723c */ /* 0x042fe200000018b0 */
[----:B------:R-:W-:Y:S01]  /*6fe0*/  MOV R43, R103 ;  /* 0x00000067002b7202 */ /* 0x000fe20000000f00 */
[----:B---3--:R-:W-:Y:S01]  /*6ff0*/  FFMA.FTZ R0, R180, c[0x0][0x23c], -R2 ;  /* 0x00008f00b4007a23 */ /* 0x008fe20000010802 */
[----:B------:R-:W-:Y:S01]  /*7000*/  MOV R102, R119 ;  /* 0x0000007700667202 */ /* 0x000fe20000000f00 */
[----:B------:R-:W-:Y:S01]  /*7010*/  IMAD.MOV.U32 R103, RZ, RZ, R104 ;  /* 0x000000ffff677224 */ /* 0x000fe200078e0068 */
[----:B------:R-:W-:Y:S01]  /*7020*/  MOV R104, R85 ;  /* 0x0000005500687202 */ /* 0x000fe20000000f00 */
[----:B------:R1:W3:Y:S01]  /*7030*/  MUFU.EX2 R16, R0 ;  /* 0x0000000000107308 */ /* 0x0002e20000000800 */
[----:B------:R-:W-:Y:S01]  /*7040*/  IMAD.MOV.U32 R177, RZ, RZ, R40 ;  /* 0x000000ffffb17224 */ /* 0x000fe200078e0028 */
[C---:B------:R-:W-:Y:S01]  /*7050*/  HMMA.16816.F32 R60, R4.reuse, R30, R112 ;  /* 0x0000001e043c723c */ /* 0x040fe20000001870 */
[----:B------:R-:W-:Y:S01]  /*7060*/  IMAD.MOV.U32 R40, RZ, RZ, R149 ;  /* 0x000000ffff287224 */ /* 0x000fe200078e0095 */
        /* <DEDUP_REMOVED lines=10> */
[----:B------:R-:W-:Y:S01]  /*7110*/  IMAD.MOV.U32 R139, RZ, RZ, R116 ;  /* 0x000000ffff8b7224 */ /* 0x000fe200078e0074 */
[----:B------:R-:W-:Y:S01]  /*7120*/  MOV R116, R105 ;  /* 0x0000006900747202 */ /* 0x000fe20000000f00 */
[----:B-1----:R-:W-:-:S02]  /*7130*/  FFMA.FTZ R0, R181, c[0x0][0x23c], -R2 ;  /* 0x00008f00b5007a23 */ /* 0x002fc40000010802 */
[----:B------:R-:W-:Y:S01]  /*7140*/  IMAD.MOV.U32 R105, RZ, RZ, R86 ;  /* 0x000000ffff697224 */ /* 0x000fe200078e0056 */
[----:B------:R-:W-:Y:S01]  /*7150*/  MOV R86, R204 ;  /* 0x000000cc00567202 */ /* 0x000fe20000000f00 */
[----:B------:R1:W1:Y:S01]  /*7160*/  MUFU.EX2 R12, R0 ;  /* 0x00000000000c7308 */ /* 0x0002620000000800 */
[C---:B--2---:R-:W-:Y:S01]  /*7170*/  HMMA.16816.F32 R92, R4.reuse, R32, R188 ;  /* 0x00000020045c723c */ /* 0x044fe200000018bc */
[----:B---3--:R-:W-:Y:S01]  /*7180*/  IMAD.MOV.U32 R181, RZ, RZ, R16 ;  /* 0x000000ffffb57224 */ /* 0x008fe200078e0010 */
[----:B------:R-:W-:Y:S01]  /*7190*/  MOV R156, R135 ;  /* 0x00000087009c7202 */ /* 0x000fe20000000f00 */
[----:B------:R-:W-:Y:S01]  /*71a0*/  LDSM.16.MT88.4 R16, [R207+0x11000] ;  /* 0x01100000cf10783b */ /* 0x000fe20000004200 */
[----:B------:R-:W-:Y:S01]  /*71b0*/  MOV R155, R101 ;  /* 0x00000065009b7202 */ /* 0x000fe20000000f00 */
[----:B------:R-:W-:Y:S01]  /*71c0*/  IMAD.MOV.U32 R114, RZ, RZ, R102 ;  /* 0x000000ffff727224 */ /* 0x000fe200078e0066 */
[----:B------:R-:W-:Y:S02]  /*71d0*/  MOV R115, R103 ;  /* 0x0000006700737202 */ /* 0x000fe40000000f00 */
[----:B------:R-:W-:Y:S01]  /*71e0*/  HMMA.16816.F32 R44, R4, R24, R164 ;  /* 0x00000018042c723c */ /* 0x000fe200000018a4 */
[----:B------:R-:W-:Y:S01]  /*71f0*/  IMAD.MOV.U32 R157, RZ, RZ, R40 ;  /* 0x000000ffff9d7224 */ /* 0x000fe200078e0028 */
[----:B------:R-:W-:Y:S01]  /*7200*/  MOV R158, R41 ;  /* 0x00000029009e7202 */ /* 0x000fe20000000f00 */
[----:B------:R-:W-:Y:S01]  /*7210*/  IMAD.MOV.U32 R159, RZ, RZ, R42 ;  /* 0x000000ffff9f7224 */ /* 0x000fe200078e002a */
[----:B------:R-:W-:Y:S01]  /*7220*/  MOV R153, R117 ;  /* 0x0000007500997202 */ /* 0x000fe20000000f00 */
[----:B------:R-:W-:Y:S01]  /*7230*/  IMAD.MOV.U32 R152, RZ, RZ, R116 ;  /* 0x000000ffff987224 */ /* 0x000fe200078e0074 */
[----:B------:R-:W-:Y:S01]  /*7240*/  MOV R113, R43 ;  /* 0x0000002b00717202 */ /* 0x000fe20000000f00 */
[----:B-1----:R-:W-:Y:S01]  /*7250*/  FFMA.FTZ R0, R182, c[0x0][0x23c], -R2 ;  /* 0x00008f00b6007a23 */ /* 0x002fe20000010802 */
[----:B------:R1:W5:Y:S03]  /*7260*/  LDL.LU R204, [R1+0x58] ;  /* 0x0000580001cc7983 */ /* 0x0003660000300800 */
[----:B------:R-:W2:Y:S01]  /*7270*/  MUFU.EX2 R13, R0 ;  /* 0x00000000000d7308 */ /* 0x000ea20000000800 */
        /* <DEDUP_REMOVED lines=10> */
[----:B------:R-:W-:-:S03]  /*7320*/  MOV R180, R114 ;  /* 0x0000007200b47202 */ /* 0x000fc60000000f00 */
[----:B------:R-:W-:Y:S01]  /*7330*/  LDSM.16.MT88.4 R24, [R205+0x15000] ;  /* 0x01500000cd18783b */ /* 0x000fe20000004200 */
[----:B--2---:R-:W-:-:S03]  /*7340*/  MOV R176, R13 ;  /* 0x0000000d00b07202 */ /* 0x004fc60000000f00 */
[----:B------:R-:W2:Y:S01]  /*7350*/  LDSM.16.MT88.4 R12, [R205+0x13000] ;  /* 0x01300000cd0c783b */ /* 0x000ea20000004200 */
[----:B------:R-:W-:Y:S01]  /*7360*/  IMAD.MOV.U32 R100, RZ, RZ, R118 ;  /* 0x000000ffff647224 */ /* 0x000fe200078e0076 */
[----:B------:R-:W-:Y:S01]  /*7370*/  MOV R119, R85 ;  /* 0x0000005500777202 */ /* 0x000fe20000000f00 */
[----:B------:R-:W-:Y:S01]  /*7380*/  IMAD.MOV.U32 R118, RZ, RZ, R84 ;  /* 0x000000ffff767224 */ /* 0x000fe200078e0054 */
[----:B------:R-:W-:Y:S01]  /*7390*/  MOV R105, R87 ;  /* 0x0000005700697202 */ /* 0x000fe20000000f00 */
[----:B------:R-:W-:Y:S02]  /*73a0*/  IMAD.MOV.U32 R104, RZ, RZ, R86 ;  /* 0x000000ffff687224 */ /* 0x000fe400078e0056 */
[----:B------:R-:W-:Y:S01]  /*73b0*/  HMMA.16816.F32 R84, R4, R34, R172 ;  /* 0x000000220454723c */ /* 0x000fe200000018ac */
[----:B------:R-:W3:Y:S01]  /*73c0*/  LDSM.16.MT88.4 R32, [R206+0x13000] ;  /* 0x01300000ce20783b */ /* 0x000ee20000004200 */
[----:B------:R-:W-:Y:S01]  /*73d0*/  IMAD.MOV.U32 R106, RZ, RZ, R137 ;  /* 0x000000ffff6a7224 */ /* 0x000fe200078e0089 */
[----:B------:R-:W-:Y:S01]  /*73e0*/  MOV R107, R136 ;  /* 0x00000088006b7202 */ /* 0x000fe20000000f00 */
[----:B------:R-:W-:Y:S01]  /*73f0*/  IMAD.MOV.U32 R178, RZ, RZ, R105 ;  /* 0x000000ffffb27224 */ /* 0x000fe200078e0069 */
[----:B------:R-:W-:Y:S01]  /*7400*/  MOV R179, R104 ;  /* 0x0000006800b37202 */ /* 0x000fe20000000f00 */
[----:B------:R-:W-:Y:S01]  /*7410*/  IMAD.MOV.U32 R183, RZ, RZ, R113 ;  /* 0x000000ffffb77224 */ /* 0x000fe200078e0071 */
[----:B------:R-:W-:-:S02]  /*7420*/  F2FP.PACK_AB R4, R138, R154 ;  /* 0x0000009a8a04723e */ /* 0x000fc400000000ff */
[----:B------:R-:W-:Y:S02]  /*7430*/  F2FP.PACK_AB R5, R181, R3 ;  /* 0x00000003b505723e */ /* 0x000fe400000000ff */
[----:B------:R-:W-:Y:S02]  /*7440*/  F2FP.PACK_AB R6, R177, R134 ;  /* 0x00000086b106723e */ /* 0x000fe400000000ff */
[----:B------:R-:W-:Y:S01]  /*7450*/  F2FP.PACK_AB R7, R176, R190 ;  /* 0x000000beb007723e */ /* 0x000fe200000000ff */
[----:B------:R-:W-:Y:S01]  /*7460*/  IMAD.MOV.U32 R152, RZ, RZ, R107 ;  /* 0x000000ffff987224 */ /* 0x000fe200078e006b */
[----:B------:R-:W-:Y:S01]  /*7470*/  MOV R153, R106 ;  /* 0x0000006a00997202 */ /* 0x000fe20000000f00 */
[----:B------:R-:W-:Y:S01]  /*7480*/  IMAD.MOV.U32 R174, RZ, RZ, R115 ;  /* 0x000000ffffae7224 */ /* 0x000fe200078e0073 */
[----:B------:R-:W-:Y:S01]  /*7490*/  MOV R161, R100 ;  /* 0x0000006400a17202 */ /* 0x000fe20000000f00 */
[----:B------:R-:W-:Y:S01]  /*74a0*/  IMAD.MOV.U32 R175, RZ, RZ, R101 ;  /* 0x000000ffffaf7224 */ /* 0x000fe200078e0065 */
[----:B------:R-:W-:Y:S01]  /*74b0*/  MOV R188, R102 ;  /* 0x0000006600bc7202 */ /* 0x000fe20000000f00 */
[C---:B----4-:R-:W-:Y:S01]  /*74c0*/  HMMA.16816.F32 R140, R4.reuse, R36, R140 ;  /* 0x00000024048c723c */ /* 0x050fe2000000188c */
[----:B------:R-:W-:Y:S01]  /*74d0*/  IMAD.MOV.U32 R189, RZ, RZ, R103 ;  /* 0x000000ffffbd7224 */ /* 0x000fe200078e0067 */
[----:B------:R-:W-:Y:S01]  /*74e0*/  MOV R160, R116 ;  /* 0x0000007400a07202 */ /* 0x000fe20000000f00 */
[----:B------:R-:W-:Y:S01]  /*74f0*/  IMAD.MOV.U32 R182, RZ, RZ, R117 ;  /* 0x000000ffffb67224 */ /* 0x000fe200078e0075 */
[----:B------:R-:W-:Y:S01]  /*7500*/  MOV R191, R118 ;  /* 0x0000007600bf7202 */ /* 0x000fe20000000f00 */
[----:B------:R-:W-:Y:S01]  /*7510*/  IMAD.MOV.U32 R0, RZ, RZ, R119 ;  /* 0x000000ffff007224 */ /* 0x000fe200078e0077 */
[----:B------:R1:W5:Y:S02]  /*7520*/  LDL.LU R137, [R1+0x54] ;  /* 0x0000540001897983 */ /* 0x0003640000300800 */
[C---:B------:R-:W-:Y:S02]  /*7530*/  HMMA.16816.F32 R36, R4.reuse, R38, R156 ;  /* 0x000000260424723c */ /* 0x040fe4000000189c */
[----:B------:R1:W5:Y:S06]  /*7540*/  LDL.LU R136, [R1+0x50] ;  /* 0x0000500001887983 */ /* 0x00036c0000300800 */
[C---:B------:R-:W-:Y:S08]  /*7550*/  HMMA.16816.F32 R156, R4.reuse, R20, R240 ;  /* 0x00000014049c723c */ /* 0x040ff000000018f0 */
[C---:B------:R-:W-:Y:S01]  /*7560*/  HMMA.16816.F32 R104, R4.reuse, R22, R200 ;  /* 0x000000160468723c */ /* 0x040fe200000018c8 */
[----:B------:R-:W4:Y:S07]  /*7570*/  LDSM.16.MT88.4 R20, [R206+0x15000] ;  /* 0x01500000ce14783b */ /* 0x000f2e0000004200 */
        /* <DEDUP_REMOVED lines=9> */
[C---:B---3--:R-:W-:Y:S08]  /*7610*/  HMMA.16816.F32 R120, R4.reuse, R32, R120 ;  /* 0x000000200478723c */ /* 0x048ff00000001878 */
[C---:B------:R-:W-:Y:S01]  /*7620*/  HMMA.16816.F32 R124, R4.reuse, R34, R244 ;  /* 0x00000022047c723c */ /* 0x040fe200000018f4 */
[----:B------:R-:W3:Y:S07]  /*7630*/  LDSM.16.MT88.4 R32, [R205+0x17000] ;  /* 0x01700000cd20783b */ /* 0x000eee0000004200 */
[C---:B------:R-:W-:Y:S07]  /*7640*/  HMMA.16816.F32 R236, R4.reuse, R40, R232 ;  /* 0x0000002804ec723c */ /* 0x040fee00000018e8 */
[----:B------:R-:W-:Y:S01]  /*7650*/  IMAD.MOV.U32 R41, RZ, RZ, R182 ;  /* 0x000000ffff297224 */ /* 0x000fe200078e00b6 */
[C---:B------:R-:W-:Y:S07]  /*7660*/  HMMA.16816.F32 R244, R4.reuse, R42, R192 ;  /* 0x0000002a04f4723c */ /* 0x040fee00000018c0 */
[----:B------:R-:W-:Y:S01]  /*7670*/  IMAD.MOV.U32 R43, RZ, RZ, R179 ;  /* 0x000000ffff2b7224 */ /* 0x000fe200078e00b3 */
[C---:B------:R-:W-:Y:S07]  /*7680*/  HMMA.16816.F32 R232, R4.reuse, R24, R144 ;  /* 0x0000001804e8723c */ /* 0x040fee0000001890 */
[----:B------:R-:W-:Y:S01]  /*7690*/  MOV R146, R176 ;  /* 0x000000b000927202 */ /* 0x000fe20000000f00 */
[----:B------:R-:W-:Y:S01]  /*76a0*/  HMMA.16816.F32 R196, R4, R26, R128 ;  /* 0x0000001a04c4723c */ /* 0x000fe20000001880 */
[----:B------:R-:W-:Y:S01]  /*76b0*/  IMAD.MOV.U32 R145, RZ, RZ, R177 ;  /* 0x000000ffff917224 */ /* 0x000fe200078e00b1 */
[----:B------:R-:W-:Y:S01]  /*76c0*/  MOV R24, R178 ;  /* 0x000000b200187202 */ /* 0x000fe20000000f00 */
[----:B------:R-:W-:Y:S01]  /*76d0*/  IMAD.MOV.U32 R25, RZ, RZ, R180 ;  /* 0x000000ffff197224 */ /* 0x000fe200078e00b4 */
[----:B------:R-:W-:-:S03]  /*76e0*/  MOV R144, R181 ;  /* 0x000000b500907202 */ /* 0x000fc60000000f00 */
[----:B------:R-:W-:Y:S01]  /*76f0*/  MOV R131, R183 ;  /* 0x000000b700837202 */ /* 0x000fe20000000f00 */
        /* <DEDUP_REMOVED lines=8> */
[----:B------:R-:W2:Y:S01]  /*7780*/  LDSM.16.MT88.4 R12, [R207+0x17000] ;  /* 0x01700000cf0c783b */ /* 0x000ea20000004200 */
[----:B------:R-:W-:Y:S01]  /*7790*/  MOV R40, R0 ;  /* 0x0000000000287202 */ /* 0x000fe20000000f00 */
[----:B------:R-:W-:Y:S01]  /*77a0*/  FFMA.FTZ R0, R252, c[0x0][0x23c], -R8 ;  /* 0x00008f00fc007a23 */ /* 0x000fe20000010808 */
[----:B------:R-:W-:-:S04]  /*77b0*/  MOV R42, R174 ;  /* 0x000000ae002a7202 */ /* 0x000fc80000000f00 */
[----:B------:R-:W-:Y:S01]  /*77c0*/  HMMA.16816.F32 R184, R4, R18, R80 ;  /* 0x0000001204b8723c */ /* 0x000fe20000001850 */
[----:B------:R1:W-:Y:S01]  /*77d0*/  MUFU.EX2 R83, R0 ;  /* 0x0000000000537308 */ /* 0x0003e20000000800 */
[----:B------:R-:W-:-:S06]  /*77e0*/  IMAD.MOV.U32 R171, RZ, RZ, R175 ;  /* 0x000000ffffab7224 */ /* 0x000fcc00078e00af */
[----:B---3--:R-:W-:Y:S01]  /*77f0*/  HMMA.16816.F32 R172, R4, R32, R56 ;  /* 0x0000002004ac723c */ /* 0x008fe20000001838 */
[----:B-1----:R-:W-:-:S04]  /*7800*/  FFMA.FTZ R0, R131, c[0x0][0x23c], -R8 ;  /* 0x00008f0083007a23 */ /* 0x002fc80000010808 */
[----:B------:R1:W3:Y:S01]  /*7810*/  MUFU.EX2 R56, R0 ;  /* 0x0000000000387308 */ /* 0x0002e20000000800 */
[----:B------:R-:W-:Y:S01]  /*7820*/  IMAD.MOV.U32 R147, RZ, RZ, R191 ;  /* 0x000000ffff937224 */ /* 0x000fe200078e00bf */
[----:B------:R-:W-:Y:S01]  /*7830*/  MOV R170, R188 ;  /* 0x000000bc00aa7202 */ /* 0x000fe20000000f00 */
[----:B------:R-:W-:Y:S02]  /*7840*/  IMAD.MOV.U32 R169, RZ, RZ, R189 ;  /* 0x000000ffffa97224 */ /* 0x000fe400078e00bd */
[----:B-1----:R-:W-:-:S04]  /*7850*/  FFMA.FTZ R0, R24, c[0x0][0x23c], -R8 ;  /* 0x00008f0018007a23 */ /* 0x002fc80000010808 */
[----:B------:R1:W-:Y:S01]  /*7860*/  MUFU.EX2 R252, R0 ;  /* 0x0000000000fc7308 */ /* 0x0003e20000000800 */
[----:B------:R-:W-:Y:S01]  /*7870*/  MOV R168, R190 ;  /* 0x000000be00a87202 */ /* 0x000fe20000000f00 */
[----:B------:R-:W-:Y:S01]  /*7880*/  IMAD.MOV.U32 R97, RZ, RZ, R11 ;  /* 0x000000ffff617224 */ /* 0x000fe200078e000b */
[----:B------:R-:W-:Y:S01]  /*7890*/  MOV R96, R138 ;  /* 0x0000008a00607202 */ /* 0x000fe20000000f00 */
[----:B------:R-:W-:Y:S01]  /*78a0*/  IMAD.MOV.U32 R99, RZ, RZ, R9 ;  /* 0x000000ffff637224 */ /* 0x000fe200078e0009 */
[----:B------:R-:W-:Y:S01]  /*78b0*/  MOV R98, R10 ;  /* 0x0000000a00627202 */ /* 0x000fe20000000f00 */
[----:B------:R-:W-:Y:S01]  /*78c0*/  HMMA.16816.F32 R188, R4, R16, R76 ;  /* 0x0000001004bc723c */ /* 0x000fe2000000184c */
[----:B-1----:R-:W-:Y:S02]  /*78d0*/  FFMA.FTZ R0, R155, c[0x0][0x23c], -R8 ;  /* 0x00008f009b007a23 */ /* 0x002fe40000010808 */
[----:B------:R-:W-:Y:S01]  /*78e0*/  IMAD.MOV.U32 R155, RZ, RZ, R135 ;  /* 0x000000ffff9b7224 */ /* 0x000fe200078e0087 */
[----:B------:R-:W-:-:S02]  /*78f0*/  MOV R135, R139 ;  /* 0x0000008b00877202 */ /* 0x000fc40000000f00 */
[----:B------:R1:W-:Y:S02]  /*7900*/  MUFU.EX2 R139, R0 ;  /* 0x00000000008b7308 */ /* 0x0003e40000000800 */
[----:B----4-:R-:W-:Y:S01]  /*7910*/  HMMA.16816.F32 R8, R4, R20, R44 ;  /* 0x000000140408723c */ /* 0x010fe2000000182c */
[----:B------:R-:W-:Y:S01]  /*7920*/  MOV R79, R147 ;  /* 0x00000093004f7202 */ /* 0x000fe20000000f00 */
[----:B------:R-:W-:Y:S01]  /*7930*/  IMAD.MOV.U32 R67, RZ, RZ, R41 ;  /* 0x000000ffff437224 */ /* 0x000fe200078e0029 */
[----:B------:R-:W-:Y:S01]  /*7940*/  MOV R88, R169 ;  /* 0x000000a900587202 */ /* 0x000fe20000000f00 */
[----:B------:R-:W-:Y:S01]  /*7950*/  IMAD.MOV.U32 R89, RZ, RZ, R170 ;  /* 0x000000ffff597224 */ /* 0x000fe200078e00aa */
[----:B------:R-:W-:-:S03]  /*7960*/  MOV R80, R135 ;  /* 0x0000008700507202 */ /* 0x000fc60000000f00 */
[----:B------:R-:W-:Y:S01]  /*7970*/  HMMA.16816.F32 R16, R4, R28, R52 ;  /* 0x0000001c0410723c */ /* 0x000fe20000001834 */
[----:B-1----:R-:W-:-:S07]  /*7980*/  FFMA.FTZ R0, R25, c[0x0][0x23c], -R2 ;  /* 0x00008f0019007a23 */ /* 0x002fce0000010802 */
[C---:B------:R-:W-:Y:S01]  /*7990*/  HMMA.16816.F32 R24, R4.reuse, R22, R72 ;  /* 0x000000160418723c */ /* 0x040fe20000001848 */
[----:B------:R-:W-:Y:S01]  /*79a0*/  MOV R90, R171 ;  /* 0x000000ab005a7202 */ /* 0x000fe20000000f00 */
[----:B------:R1:W-:Y:S01]  /*79b0*/  MUFU.EX2 R138, R0 ;  /* 0x00000000008a7308 */ /* 0x0003e20000000800 */
[----:B------:R-:W-:Y:S01]  /*79c0*/  IMAD.MOV.U32 R91, RZ, RZ, R42 ;  /* 0x000000ffff5b7224 */ /* 0x000fe200078e002a */
[----:B------:R-:W-:Y:S04]  /*79d0*/  LDSM.16.MT88.4 R72, [R205+0x15800] ;  /* 0x01580000cd48783b */ /* 0x000fe80000004200 */
[C---:B--2---:R-:W-:Y:S08]  /*79e0*/  HMMA.16816.F32 R20, R4.reuse, R12, R92 ;  /* 0x0000000c0414723c */ /* 0x044ff0000000185c */
[----:B------:R-:W-:Y:S01]  /*79f0*/  HMMA.16816.F32 R32, R4, R34, R60 ;  /* 0x000000220420723c */ /* 0x000fe2000000183c */
[----:B-1----:R-:W-:-:S07]  /*7a00*/  FFMA.FTZ R0, R43, c[0x0][0x23c], -R2 ;  /* 0x00008f002b007a23 */ /* 0x002fce0000010802 */
[C---:B------:R-:W-:Y:S01]  /*7a10*/  HMMA.16816.F32 R28, R4.reuse, R30, R48 ;  /* 0x0000001e041c723c */ /* 0x040fe20000001830 */
[----:B------:R1:W2:Y:S01]  /*7a20*/  MUFU.EX2 R135, R0 ;  /* 0x0000000000877308 */ /* 0x0002a20000000800 */
[----:B------:R-:W-:Y:S06]  /*7a30*/  LDSM.16.MT88.4 R48, [R206+0x13800] ;  /* 0x01380000ce30783b */ /* 0x000fec0000004200 */
[----:B------:R-:W-:Y:S07]  /*7a40*/  HMMA.16816.F32 R12, R4, R14, R84 ;  /* 0x0000000e040c723c */ /* 0x000fee0000001854 */
[----:B---3--:R-:W-:-:S02]  /*7a50*/  IMAD.MOV.U32 R4, RZ, RZ, R56 ;  /* 0x000000ffff047224 */ /* 0x008fc400078e0038 */
[----:B------:R-:W3:Y:S01]  /*7a60*/  LDSM.16.MT88.4 R56, [R208+0x13800] ;  /* 0x01380000d038783b */ /* 0x000ee20000004200 */
[--C-:B-1----:R-:W-:Y:S02]  /*7a70*/  FFMA.FTZ R0, R79, c[0x0][0x23c], -R2.reuse ;  /* 0x00008f004f007a23 */ /* 0x102fe40000010802 */
[----:B------:R-:W-:Y:S02]  /*7a80*/  FFMA.FTZ R2, R67, c[0x0][0x23c], -R2 ;  /* 0x00008f0043027a23 */ /* 0x000fe40000010802 */
        /* <DEDUP_REMOVED lines=9> */
[----:B------:R-:W-:-:S02]  /*7b20*/  IMAD.MOV.U32 R130, RZ, RZ, R144 ;  /* 0x000000ffff827224 */ /* 0x000fc400078e0090 */
[----:B------:R-:W-:Y:S01]  /*7b30*/  IMAD.MOV.U32 R97, RZ, RZ, R98 ;  /* 0x000000ffff617224 */ /* 0x000fe200078e0062 */
[----:B------:R-:W1:Y:S01]  /*7b40*/  LDSM.16.MT88.4 R144, [R205+0x11800] ;  /* 0x01180000cd90783b */ /* 0x000e620000004200 */
[----:B------:R-:W-:Y:S01]  /*7b50*/  MOV R98, R99 ;  /* 0x0000006300627202 */ /* 0x000fe20000000f00 */
[----:B------:R-:W-:Y:S01]  /*7b60*/  IMAD.MOV.U32 R99, RZ, RZ, R128 ;  /* 0x000000ffff637224 */ /* 0x000fe200078e0080 */
[----:B------:R-:W-:Y:S02]  /*7b70*/  MOV R82, R40 ;  /* 0x0000002800527202 */ /* 0x000fe40000000f00 */
[----:B------:R-:W4:Y:S01]  /*7b80*/  LDSM.16.MT88.4 R40, [R205+0x13800] ;  /* 0x01380000cd28783b */ /* 0x000f220000004200 */
[----:B------:R-:W-:Y:S01]  /*7b90*/  MOV R128, R129 ;  /* 0x0000008100807202 */ /* 0x000fe20000000f00 */
[----:B------:R-:W-:Y:S01]  /*7ba0*/  IMAD.MOV.U32 R129, RZ, RZ, R130 ;  /* 0x000000ffff817224 */ /* 0x000fe200078e0082 */
[----:B------:R-:W-:Y:S02]  /*7bb0*/  MOV R130, R134 ;  /* 0x0000008600827202 */ /* 0x000fe40000000f00 */
[----:B------:R-:W-:Y:S01]  /*7bc0*/  MOV R92, R3 ;  /* 0x00000003005c7202 */ /* 0x000fe20000000f00 */
[----:B------:R2:W-:Y:S08]  /*7bd0*/  MUFU.EX2 R134, R0 ;  /* 0x0000000000867308 */ /* 0x0005f00000000800 */
[----:B------:R3:W1:Y:S01]  /*7be0*/  MUFU.EX2 R3, R2 ;  /* 0x0000000200037308 */ /* 0x0006620000000800 */
[----:B------:R-:W-:Y:S01]  /*7bf0*/  IMAD.MOV.U32 R131, RZ, RZ, R168 ;  /* 0x000000ffff837224 */ /* 0x000fe200078e00a8 */
[----:B------:R-:W-:Y:S01]  /*7c00*/  MOV R5, R83 ;  /* 0x0000005300057202 */ /* 0x000fe20000000f00 */
[----:B------:R-:W-:Y:S01]  /*7c10*/  IMAD.MOV.U32 R61, RZ, RZ, R129 ;  /* 0x000000ffff3d7224 */ /* 0x000fe200078e0081 */
[----:B------:R-:W-:-:S02]  /*7c20*/  MOV R60, R130 ;  /* 0x00000082003c7202 */ /* 0x000fc40000000f00 */
[----:B------:R-:W-:Y:S02]  /*7c30*/  MOV R63, R96 ;  /* 0x00000060003f7202 */ /* 0x000fe40000000f00 */
[----:B------:R-:W-:Y:S01]  /*7c40*/  MOV R62, R98 ;  /* 0x00000062003e7202 */ /* 0x000fe20000000f00 */
[----:B--2---:R-:W-:Y:S01]  /*7c50*/  IMAD.MOV.U32 R0, RZ, RZ, R131 ;  /* 0x000000ffff007224 */ /* 0x004fe200078e0083 */
[----:B------:R-:W-:Y:S01]  /*7c60*/  F2FP.PACK_AB R129, R135, R138 ;  /* 0x0000008a8781723e */ /* 0x000fe200000000ff */
[----:B------:R-:W-:Y:S01]  /*7c70*/  IMAD.MOV.U32 R71, RZ, RZ, R163 ;  /* 0x000000ffff477224 */ /* 0x000fe200078e00a3 */
[----:B------:R-:W-:Y:S01]  /*7c80*/  F2FP.PACK_AB R130, R139, R252 ;  /* 0x000000fc8b82723e */ /* 0x000fe200000000ff */
[----:B------:R-:W-:Y:S01]  /*7c90*/  IMAD.MOV.U32 R69, RZ, RZ, R153 ;  /* 0x000000ffff457224 */ /* 0x000fe200078e0099 */
[----:B------:R-:W-:Y:S01]  /*7ca0*/  MOV R70, R152 ;  /* 0x0000009800467202 */ /* 0x000fe20000000f00 */
[----:B------:R-:W-:Y:S01]  /*7cb0*/  IMAD.MOV.U32 R87, RZ, RZ, R79 ;  /* 0x000000ffff577224 */ /* 0x000fe200078e004f */
[----:B---3--:R-:W-:-:S02]  /*7cc0*/  MOV R2, R128 ;  /* 0x0000008000027202 */ /* 0x008fc40000000f00 */
[----:B------:R-:W-:Y:S01]  /*7cd0*/  MOV R68, R154 ;  /* 0x0000009a00447202 */ /* 0x000fe20000000f00 */
[----:B------:R-:W-:Y:S01]  /*7ce0*/  IMAD.MOV.U32 R77, RZ, RZ, R161 ;  /* 0x000000ffff4d7224 */ /* 0x000fe200078e00a1 */
[----:B------:R-:W-:Y:S02]  /*7cf0*/  F2FP.PACK_AB R128, R4, R5 ;  /* 0x000000050480723e */ /* 0x000fe400000000ff */
[----:B------:R-:W-:Y:S02]  /*7d00*/  MOV R78, R160 ;  /* 0x000000a0004e7202 */ /* 0x000fe40000000f00 */
[----:B------:R-:W-:Y:S01]  /*7d10*/  MOV R76, R162 ;  /* 0x000000a2004c7202 */ /* 0x000fe20000000f00 */
[----:B------:R-:W-:Y:S01]  /*7d20*/  IMAD.MOV.U32 R85, RZ, RZ, R89 ;  /* 0x000000ffff557224 */ /* 0x000fe200078e0059 */
[----:B-1----:R-:W-:Y:S01]  /*7d30*/  F2FP.PACK_AB R131, R3, R134 ;  /* 0x000000860383723e */ /* 0x002fe200000000ff */
[----:B------:R-:W-:Y:S01]  /*7d40*/  IMAD.MOV.U32 R79, RZ, RZ, R97 ;  /* 0x000000ffff4f7224 */ /* 0x000fe200078e0061 */
[----:B------:R-:W1:Y:S01]  /*7d50*/  LDSM.16.MT88.4 R160, [R208+0x11800] ;  /* 0x01180000d0a0783b */ /* 0x000e620000004200 */
[----:B------:R-:W-:-:S02]  /*7d60*/  MOV R84, R90 ;  /* 0x0000005a00547202 */ /* 0x000fc40000000f00 */
[----:B------:R-:W-:Y:S01]  /*7d70*/  MOV R86, R88 ;  /* 0x0000005800567202 */ /* 0x000fe20000000f00 */
[----:B------:R-:W-:Y:S01]  /*7d80*/  IMAD.MOV.U32 R93, RZ, RZ, R82 ;  /* 0x000000ffff5d7224 */ /* 0x000fe200078e0052 */
[C---:B------:R-:W-:Y:S01]  /*7d90*/  HMMA.16816.F32 R52, R128.reuse, R56, R236 ;  /* 0x000000388034723c */ /* 0x040fe200000018ec */
[----:B------:R-:W-:Y:S01]  /*7da0*/  IMAD.MOV.U32 R81, RZ, RZ, R155 ;  /* 0x000000ffff517224 */ /* 0x000fe200078e009b */
[----:B------:R-:W-:Y:S05]  /*7db0*/  LDSM.16.MT88.4 R168, [R207+0x11800] ;  /* 0x01180000cfa8783b */ /* 0x000fea0000004200 */
[----:B------:R-:W-:Y:S01]  /*7dc0*/  MOV R236, R2 ;  /* 0x0000000200ec7202 */ /* 0x000fe20000000f00 */
[----:B------:R-:W-:Y:S01]  /*7dd0*/  HMMA.16816.F32 R56, R128, R58, R244 ;  /* 0x0000003a8038723c */ /* 0x000fe200000018f4 */
[----:B------:R-:W-:-:S07]  /*7de0*/  IMAD.MOV.U32 R2, RZ, RZ, R63 ;  /* 0x000000ffff027224 */ /* 0x000fce00078e003f */
[C---:B------:R-:W-:Y:S01]  /*7df0*/  HMMA.16816.F32 R44, R128.reuse, R48, R120 ;  /* 0x00000030802c723c */ /* 0x040fe20000001878 */
[----:B------:R-:W-:Y:S01]  /*7e00*/  MOV R247, R0 ;  /* 0x0000000000f77202 */ /* 0x000fe20000000f00 */
[----:B------:R-:W-:Y:S01]  /*7e10*/  IMAD.MOV.U32 R246, RZ, RZ, R60 ;  /* 0x000000fffff67224 */ /* 0x000fe200078e003c */
[----:B------:R-:W-:Y:S01]  /*7e20*/  MOV R245, R61 ;  /* 0x0000003d00f57202 */ /* 0x000fe20000000f00 */
[----:B------:R-:W-:Y:S01]  /*7e30*/  IMAD.MOV.U32 R7, RZ, RZ, R91 ;  /* 0x000000ffff077224 */ /* 0x000fe200078e005b */
[----:B------:R-:W-:Y:S01]  /*7e40*/  MOV R0, R62 ;  /* 0x0000003e00007202 */ /* 0x000fe20000000f00 */
[----:B------:R-:W-:Y:S02]  /*7e50*/  IMAD.MOV.U32 R6, RZ, RZ, R99 ;  /* 0x000000ffff067224 */ /* 0x000fe400078e0063 */
[----:B------:R-:W-:Y:S01]  /*7e60*/  HMMA.16816.F32 R140, R128, R144, R140 ;  /* 0x00000090808c723c */ /* 0x000fe2000000188c */
[----:B------:R-:W-:Y:S01]  /*7e70*/  IMAD.MOV.U32 R95, RZ, RZ, R80 ;  /* 0x000000ffff5f7224 */ /* 0x000fe200078e0050 */
[----:B------:R-:W-:Y:S01]  /*7e80*/  MOV R94, R81 ;  /* 0x00000051005e7202 */ /* 0x000fe20000000f00 */
[----:B------:R-:W-:Y:S01]  /*7e90*/  LDSM.16.MT88.4 R152, [R206+0x11800] ;  /* 0x01180000ce98783b */ /* 0x000fe20000004200 */
[----:B------:R-:W-:-:S02]  /*7ea0*/  MOV R239, R4 ;  /* 0x0000000400ef7202 */ /* 0x000fc40000000f00 */
[----:B------:R-:W-:Y:S01]  /*7eb0*/  MOV R238, R5 ;  /* 0x0000000500ee7202 */ /* 0x000fe20000000f00 */
[----:B------:R-:W-:Y:S01]  /*7ec0*/  LDSM.16.MT88.4 R88, [R208+0x15800] ;  /* 0x01580000d058783b */ /* 0x000fe20000004200 */
[C---:B------:R-:W-:Y:S08]  /*7ed0*/  HMMA.16816.F32 R60, R128.reuse, R64, R248 ;  /* 0x00000040803c723c */ /* 0x040ff000000018f8 */
[C---:B------:R-:W-:Y:S01]  /*7ee0*/  HMMA.16816.F32 R48, R128.reuse, R50, R124 ;  /* 0x000000328030723c */ /* 0x040fe2000000187c */
[----:B------:R-:W-:Y:S01]  /*7ef0*/  IMAD.MOV.U32 R237, RZ, RZ, R6 ;  /* 0x000000ffffed7224 */ /* 0x000fe200078e0006 */
[----:B------:R-:W-:Y:S04]  /*7f00*/  LDSM.16.MT88.4 R80, [R206+0x15800] ;  /* 0x01580000ce50783b */ /* 0x000fe80000004200 */
[----:B------:R-:W-:Y:S01]  /*7f10*/  LDSM.16.MT88.4 R96, [R207+0x15800] ;  /* 0x01580000cf60783b */ /* 0x000fe20000004200 */
[----:B------:R-:W-:Y:S01]  /*7f20*/  MOV R126, R68 ;  /* 0x00000044007e7202 */ /* 0x000fe20000000f00 */
[----:B------:R-:W-:Y:S01]  /*7f30*/  HMMA.16816.F32 R64, R128, R66, R240 ;  /* 0x000000428040723c */ /* 0x000fe200000018f0 */
[----:B------:R-:W-:Y:S01]  /*7f40*/  MOV R124, R69 ;  /* 0x00000045007c7202 */ /* 0x000fe20000000f00 */
[----:B------:R-:W-:Y:S01]  /*7f50*/  IMAD.MOV.U32 R125, RZ, RZ, R70 ;  /* 0x000000ffff7d7224 */ /* 0x000fe200078e0046 */
[----:B------:R-:W-:Y:S04]  /*7f60*/  LDSM.16.MT88.4 R120, [R208+0x17800] ;  /* 0x01780000d078783b */ /* 0x000fe80000004200 */
[----:B------:R-:W-:-:S02]  /*7f70*/  MOV R240, R71 ;  /* 0x0000004700f07202 */ /* 0x000fc40000000f00 */
[----:B------:R-:W-:Y:S01]  /*7f80*/  HMMA.16816.F32 R68, R128, R72, R232 ;  /* 0x000000488044723c */ /* 0x000fe200000018e8 */
[----:B------:R-:W-:Y:S01]  /*7f90*/  MOV R241, R76 ;  /* 0x0000004c00f17202 */ /* 0x000fe20000000f00 */
[----:B------:R-:W-:-:S05]  /*7fa0*/  IMAD.MOV.U32 R242, RZ, RZ, R77 ;  /* 0x000000fffff27224 */ /* 0x000fca00078e004d */
[----:B------:R-:W-:Y:S01]  /*7fb0*/  MOV R235, R79 ;  /* 0x0000004f00eb7202 */ /* 0x000fe20000000f00 */
[----:B------:R-:W-:Y:S01]  /*7fc0*/  FADD.FTZ R0, R0, R240 ;  /* 0x000000f000007221 */ /* 0x000fe20000010000 */
[----:B------:R-:W-:Y:S03]  /*7fd0*/  HMMA.16816.F32 R144, R128, R146, R36 ;  /* 0x000000928090723c */ /* 0x000fe60000001824 */
[----:B------:R-:W-:Y:S02]  /*7fe0*/  FADD.FTZ R2, R2, R235 ;  /* 0x000000eb02027221 */ /* 0x000fe40000010000 */
[----:B------:R-:W-:-:S03]  /*7ff0*/  FADD.FTZ R0, R242, R0 ;  /* 0x00000000f2007221 */ /* 0x000fc60000010000 */
[C---:B----4-:R-:W-:Y:S01]  /*8000*/  HMMA.16816.F32 R36, R128.reuse, R40, R112 ;  /* 0x000000288024723c */ /* 0x050fe20000001870 */
[----:B------:R-:W-:Y:S01]  /*8010*/  FADD.FTZ R2, R241, R2 ;  /* 0x00000002f1027221 */ /* 0x000fe20000010000 */
[----:B------:R-:W-:Y:S01]  /*8020*/  MOV R248, R93 ;  /* 0x0000005d00f87202 */ /* 0x000fe20000000f00 */
[----:B------:R-:W-:Y:S01]  /*8030*/  IMAD.MOV.U32 R250, RZ, RZ, R95 ;  /* 0x000000fffffa7224 */ /* 0x000fe200078e005f */
[----:B------:R-:W-:Y:S02]  /*8040*/  MOV R243, R78 ;  /* 0x0000004e00f37202 */ /* 0x000fe40000000f00 */
[----:B------:R-:W-:Y:S02]  /*8050*/  MOV R251, R7 ;  /* 0x0000000700fb7202 */ /* 0x000fe40000000f00 */
[----:B------:R-:W-:Y:S01]  /*8060*/  MOV R249, R94 ;  /* 0x0000005e00f97202 */ /* 0x000fe20000000f00 */
[----:B------:R-:W-:Y:S01]  /*8070*/  HMMA.16816.F32 R40, R128, R42, R116 ;  /* 0x0000002a8028723c */ /* 0x000fe20000001874 */
[----:B------:R-:W2:Y:S01]  /*8080*/  LDSM.16.MT88.4 R4, [R207+0x17800] ;  /* 0x01780000cf04783b */ /* 0x000ea20000004200 */
[----:B------:R-:W-:-:S03]  /*8090*/  IMAD.MOV.U32 R127, RZ, RZ, R92 ;  /* 0x000000ffff7f7224 */ /* 0x000fc600078e005c */
[----:B------:R-:W-:Y:S02]  /*80a0*/  LDSM.16.MT88.4 R112, [R206+0x17800] ;  /* 0x01780000ce70783b */ /* 0x000fe40000004200 */
[----:B------:R-:W-:Y:S01]  /*80b0*/  MOV R116, R84 ;  /* 0x0000005400747202 */ /* 0x000fe20000000f00 */
[----:B------:R-:W-:Y:S01]  /*80c0*/  IMAD.MOV.U32 R117, RZ, RZ, R85 ;  /* 0x000000ffff757224 */ /* 0x000fe200078e0055 */
[----:B------:R-:W-:Y:S02]  /*80d0*/  MOV R119, R87 ;  /* 0x0000005700777202 */ /* 0x000fe40000000f00 */
        /* <DEDUP_REMOVED lines=18> */
[----:B------:R-:W-:Y:S01]  /*8200*/  HMMA.16816.F32 R160, R128, R162, R104 ;  /* 0x000000a280a0723c */ /* 0x000fe20000001868 */
[----:B------:R-:W1:Y:S01]  /*8210*/  LDSM.16.MT88.4 R104, [R205+0x17800] ;  /* 0x01780000cd68783b */ /* 0x000e620000004200 */
        /* <DEDUP_REMOVED lines=8> */
[----:B--2---:R-:W-:Y:S01]  /*82a0*/  HMMA.16816.F32 R124, R128, R4, R20 ;  /* 0x00000004807c723c */ /* 0x004fe20000001814 */
[----:B------:R-:W-:-:S06]  /*82b0*/  FADD.FTZ R0, R3, R0 ;  /* 0x0000000003007221 */ /* 0x000fcc0000010000 */
[----:B------:R-:W-:Y:S01]  /*82c0*/  FADD.FTZ R4, R139, R2 ;  /* 0x000000028b047221 */ /* 0x000fe20000010000 */
[----:B------:R2:W-:Y:S04]  /*82d0*/  STL [R1+0x10], R0 ;  /* 0x0000100001007387 */ /* 0x0005e80000100800 */
[----:B------:R2:W-:Y:S01]  /*82e0*/  STL [R1+0xc], R4 ;  /* 0x00000c0401007387 */ /* 0x0005e20000100800 */
        /* <DEDUP_REMOVED lines=19> */
[----:B--2---:R-:W2:Y:S04]  /*8420*/  LDL.LU R239, [R1+0x4c] ;  /* 0x00004c0001ef7983 */ /* 0x004ea80000300800 */
[----:B------:R-:W1:Y:S01]  /*8430*/  S2R R238, SR_TID.X ;  /* 0x0000000000ee7919 */ /* 0x000e620000002100 */
[----:B------:R-:W-:Y:S01]  /*8440*/  IMAD.U32 R4, RZ, RZ, UR8 ;  /* 0x00000008ff047e24 */ /* 0x000fe2000f8e00ff */
[----:B------:R-:W-:-:S02]  /*8450*/  ULDC.64 UR6, c[0x0][0x1a0] ;  /* 0x0000680000067ab9 */ /* 0x000fc40000000a00 */
[----:B------:R-:W3:Y:S01]  /*8460*/  LDL.64 R236, [R1+0x18] ;  /* 0x0000180001ec7983 */ /* 0x000ee20000100a00 */
[----:B------:R-:W-:Y:S01]  /*8470*/  IMAD.U32 R0, RZ, RZ, UR8 ;  /* 0x00000008ff007e24 */ /* 0x000fe2000f8e00ff */
[----:B------:R-:W-:Y:S01]  /*8480*/  UIADD3 UR8, UR15, 0x3f, URZ ;  /* 0x0000003f0f087890 */ /* 0x000fe2000fffe03f */
[----:B------:R-:W-:Y:S02]  /*8490*/  IMAD.U32 R7, RZ, RZ, UR10 ;  /* 0x0000000aff077e24 */ /* 0x000fe4000f8e00ff */
[----:B------:R-:W-:Y:S01]  /*84a0*/  IMAD.U32 R6, RZ, RZ, UR21 ;  /* 0x00000015ff067e24 */ /* 0x000fe2000f8e00ff */
[----:B------:R-:W-:Y:S01]  /*84b0*/  USHF.R.S32.HI UR9, URZ, 0x1f, UR8 ;  /* 0x0000001f3f097899 */ /* 0x000fe20008011408 */
[----:B-----5:R-:W-:Y:S01]  /*84c0*/  SHF.R.S32.HI R245, RZ, 0x1f, R136 ;  /* 0x0000001ffff57819 */ /* 0x020fe20000011488 */
[----:B------:R-:W-:Y:S01]  /*84d0*/  IMAD.MOV.U32 R135, RZ, RZ, R132 ;  /* 0x000000ffff877224 */ /* 0x000fe200078e0084 */
[----:B------:R-:W-:Y:S01]  /*84e0*/  IADD3 R250, P2, R136, 0x10, RZ ;  /* 0x0000001088fa7810 */ /* 0x000fe20007f5e0ff */
[----:B------:R-:W-:Y:S01]  /*84f0*/  ULEA.HI UR9, UR9, UR8, URZ, 0x6 ;  /* 0x0000000809097291 */ /* 0x000fe2000f8f303f */
[----:B------:R-:W-:Y:S01]  /*8500*/  IMAD.MOV.U32 R134, RZ, RZ, R133 ;  /* 0x000000ffff867224 */ /* 0x000fe200078e0085 */
[----:B------:R-:W-:-:S02]  /*8510*/  USHF.L.U64.HI UR5, UR6, 0x4, UR7 ;  /* 0x0000000406057899 */ /* 0x000fc40008010207 */
[----:B------:R-:W-:Y:S01]  /*8520*/  UMOV UR20, URZ ;  /* 0x0000003f00147c82 */ /* 0x000fe20008000000 */
[----:B-1----:R-:W-:Y:S01]  /*8530*/  LOP3.LUT R8, R238, 0x3, RZ, 0xc0, !PT ;  /* 0x00000003ee087812 */ /* 0x002fe200078ec0ff */
[----:B---3--:R-:W-:Y:S01]  /*8540*/  IMAD.MOV.U32 R246, RZ, RZ, R236 ;  /* 0x000000fffff67224 */ /* 0x008fe200078e00ec */
[----:B------:R-:W-:-:S03]  /*8550*/  USHF.L.U32 UR10, UR6, 0x4, URZ ;  /* 0x00000004060a7899 */ /* 0x000fc6000800063f */
[----:B--2---:R-:W-:Y:S01]  /*8560*/  IMAD R8, R8, -0x2, R239 ;  /* 0xfffffffe08087824 */ /* 0x004fe200078e02ef */
[----:B------:R-:W-:Y:S01]  /*8570*/  ULEA.HI.SX32 UR14, UR9, 0xfffffffd, 0x1a ;  /* 0xfffffffd090e7891 */ /* 0x000fe2000f8fd23f */
[--C-:B------:R-:W-:Y:S01]  /*8580*/  IMAD.MOV.U32 R2, RZ, RZ, R246.reuse ;  /* 0x000000ffff027224 */ /* 0x100fe200078e00f6 */
[----:B------:R-:W-:Y:S01]  /*8590*/  SHF.R.S32.HI R3, RZ, 0x1f, R246 ;  /* 0x0000001fff037819 */ /* 0x000fe200000114f6 */
[----:B------:R-:W-:-:S04]  /*85a0*/  IMAD.MOV.U32 R247, RZ, RZ, R237 ;  /* 0x000000fffff77224 */ /* 0x000fc800078e00ed */
[----:B------:R-:W-:-:S04]  /*85b0*/  IMAD.WIDE.U32 R4, R4, c[0x0][0x1b0], R2 ;  /* 0x00006c0004047a25 */ /* 0x000fc800078e0002 */
[----:B------:R-:W-:Y:S01]  /*85c0*/  IMAD.WIDE.U32 R2, R0, c[0x0][0x1b8], R2 ;  /* 0x00006e0000027a25 */ /* 0x000fe200078e0002 */
[----:B------:R-:W-:Y:S01]  /*85d0*/  IADD3 R0, P1, R4, UR12, RZ ;  /* 0x0000000c04007c10 */ /* 0x000fe2000ff3e0ff */
[----:B------:R-:W-:-:S03]  /*85e0*/  ULEA.HI.SX32 UR12, UR9, 0xfffffffe, 0x1a ;  /* 0xfffffffe090c7891 */ /* 0x000fc6000f8fd23f */
[----:B------:R-:W-:Y:S01]  /*85f0*/  IADD3 R252, P0, R2, UR24, RZ ;  /* 0x0000001802fc7c10 */ /* 0x000fe2000ff1e0ff */
[----:B------:R-:W-:Y:S01]  /*8600*/  IMAD.U32 R2, RZ, RZ, UR15 ;  /* 0x0000000fff027e24 */ /* 0x000fe2000f8e00ff */
[----:B------:R-:W-:Y:S02]  /*8610*/  IADD3.X R7, R7, UR25, R5, P1, !PT ;  /* 0x0000001907077c10 */ /* 0x000fe40008ffe405 */
[----:B------:R-:W-:Y:S02]  /*8620*/  LEA R4, P1, R0, c[0x0][0x168], 0x1 ;  /* 0x00005a0000047a11 */ /* 0x000fe400078208ff */
[----:B------:R-:W-:Y:S02]  /*8630*/  IADD3.X R6, R6, UR26, R3, P0, !PT ;  /* 0x0000001a06067c10 */ /* 0x000fe400087fe403 */
[----:B------:R-:W-:Y:S01]  /*8640*/  LEA R3, P0, R252, c[0x0][0x170], 0x1 ;  /* 0x00005c00fc037a11 */ /* 0x000fe200078008ff */
[----:B------:R1:W-:Y:S01]  /*8650*/  STL [R1+0x8], R4 ;  /* 0x0000080401007387 */ /* 0x0003e20000100800 */
[----:B------:R-:W-:-:S02]  /*8660*/  IADD3 R2, R2, -UR16, R8 ;  /* 0x8000001002027c10 */ /* 0x000fc4000fffe008 */
[----:B------:R-:W-:Y:S01]  /*8670*/  LEA.HI.X R0, R0, c[0x0][0x16c], R7, 0x1, P1 ;  /* 0x00005b0000007a11 */ /* 0x000fe200008f0c07 */
[----:B------:R1:W-:Y:S01]  /*8680*/  STL [R1], R3 ;  /* 0x0000000301007387 */ /* 0x0003e20000100800 */
[----:B------:R-:W-:-:S03]  /*8690*/  LEA.HI.X R252, R252, c[0x0][0x174], R6, 0x1, P0 ;  /* 0x00005d00fcfc7a11 */ /* 0x000fc600000f0c06 */
[----:B------:R1:W-:Y:S04]  /*86a0*/  STL [R1+0x14], R2 ;  /* 0x0000140201007387 */ /* 0x0003e80000100800 */
[----:B------:R1:W-:Y:S04]  /*86b0*/  STL [R1+0x4], R0 ;  /* 0x0000040001007387 */ /* 0x0003e80000100800 */
[----:B------:R-:W2:Y:S04]  /*86c0*/  LDL R237, [R1+0x2c] ;  /* 0x00002c0001ed7983 */ /* 0x000ea80000100800 */
[----:B------:R-:W3:Y:S04]  /*86d0*/  LDL R238, [R1+0x28] ;  /* 0x0000280001ee7983 */ /* 0x000ee80000100800 */
[----:B------:R-:W4:Y:S01]  /*86e0*/  LDL R239, [R1+0x40] ;  /* 0x0000400001ef7983 */ /* 0x000f220000100800 */
[----:B------:R-:W-:Y:S01]  /*86f0*/  ISETP.GE.AND P6, PT, R246, c[0x0][0x220], PT ;  /* 0x00008800f6007a0c */ /* 0x000fe20003fc6270 */
[----:B------:R-:W-:Y:S01]  /*8700*/  IMAD.X R251, RZ, RZ, R245, P2 ;  /* 0x000000fffffb7224 */ /* 0x000fe200010e06f5 */
[C---:B------:R-:W-:Y:S01]  /*8710*/  IADD3 R248, P1, R136.reuse, 0x20, RZ ;  /* 0x0000002088f87810 */ /* 0x040fe20007f3e0ff */
[----:B------:R-:W-:Y:S01]  /*8720*/  IMAD.MOV.U32 R244, RZ, RZ, R136 ;  /* 0x000000fffff47224 */ /* 0x000fe200078e0088 */
[----:B------:R-:W-:-:S03]  /*8730*/  IADD3 R246, P0, R136, 0x30, RZ ;  /* 0x0000003088f67810 */ /* 0x000fc60007f1e0ff */
[--C-:B------:R-:W-:Y:S02]  /*8740*/  IMAD.X R249, RZ, RZ, R245.reuse, P1 ;  /* 0x000000fffff97224 */ /* 0x100fe400008e06f5 */
[----:B------:R-:W-:Y:S01]  /*8750*/  IMAD.X R247, RZ, RZ, R245, P0 ;  /* 0x000000fffff77224 */ /* 0x000fe200000e06f5 */
[----:B--2---:R-:W-:Y:S02]  /*8760*/  ISETP.GE.AND P5, PT, R237, c[0x0][0x220], PT ;  /* 0x00008800ed007a0c */ /* 0x004fe40003fa6270 */
[----:B---3--:R-:W-:Y:S02]  /*8770*/  ISETP.GE.AND P4, PT, R238, c[0x0][0x220], PT ;  /* 0x00008800ee007a0c */ /* 0x008fe40003f86270 */
[----:B----4-:R-:W-:Y:S01]  /*8780*/  ISETP.GE.AND P3, PT, R239, c[0x0][0x220], PT ;  /* 0x00008800ef007a0c */ /* 0x010fe20003f66270 */
[----:B-1----:R-:W-:Y:S05]  /*8790*/  BRA `(.L_x_936) ;  /* 0x000006e000007947 */ /* 0x002fea0003800000 */
.L_x_938:
        /* <DEDUP_REMOVED lines=18> */
[C---:B------:R-:W-:Y:S02]  /*88c0*/  @!P6 LEA R16, P2, R3.reuse, c[0x0][0x168], 0x1 ;  /* 0x00005a000310ea11 */ /* 0x040fe400078408ff */
        /* <DEDUP_REMOVED lines=91> */
.L_x_936:
        /* <DEDUP_REMOVED lines=8> */
[----:B------:R-:W4:Y:S01]  /*8f00*/  LDL R22, [R1] ;  /* 0x0000000001167983 */ /* 0x000f220000100800 */
[----:B------:R-:W-:Y:S01]  /*8f10*/  LEA R8, P2, R8, R244, 0x6 ;  /* 0x000000f408087211 */ /* 0x000fe200078430ff */
[----:B------:R-:W-:Y:S01]  /*8f20*/  UIMAD UR8, UR8, UR6, URZ ;  /* 0x00000006080872a4 */ /* 0x000fe2000f8e023f */
[----:B------:R-:W-:Y:S01]  /*8f30*/  LEA R6, P1, R6, R250, 0x6 ;  /* 0x000000fa06067211 */ /* 0x000fe200078230ff */
[----:B------:R-:W-:Y:S01]  /*8f40*/  IMAD.U32 R3, RZ, RZ, UR18 ;  /* 0x00000012ff037e24 */ /* 0x000fe2000f8e00ff */
[----:B------:R-:W-:Y:S01]  /*8f50*/  MOV R2, UR18 ;  /* 0x0000001200027c02 */ /* 0x000fe20008000f00 */
[----:B------:R-:W-:Y:S01]  /*8f60*/  BAR.SYNC.DEFER_BLOCKING 0x0 ;  /* 0x0000000000007b1d */ /* 0x000fe20000010000 */
[----:B------:R-:W-:Y:S01]  /*8f70*/  MOV R0, UR18 ;  /* 0x0000001200007c02 */ /* 0x000fe20008000f00 */
[----:B------:R-:W-:Y:S01]  /*8f80*/  UIMAD UR8, UR18, UR7, UR8 ;  /* 0x00000007120872a4 */ /* 0x000fe2000f8e0208 */
[----:B------:R-:W-:Y:S01]  /*8f90*/  LEA.HI.X.SX32 R9, R2, R245, 0x6, P2 ;  /* 0x000000f502097211 */ /* 0x000fe200010f36ff */
[----:B------:R-:W-:Y:S01]  /*8fa0*/  IMAD.U32 R10, RZ, RZ, UR24 ;  /* 0x00000018ff0a7e24 */ /* 0x000fe2000f8e00ff */
[----:B------:R-:W-:Y:S01]  /*8fb0*/  LEA.HI.X.SX32 R7, R0, R251, 0x6, P1 ;  /* 0x000000fb00077211 */ /* 0x000fe200008f36ff */
[----:B------:R-:W-:Y:S01]  /*8fc0*/  UIADD3 UR8, UR25, UR8, URZ ;  /* 0x0000000819087290 */ /* 0x000fe2000fffe03f */
        /* <DEDUP_REMOVED lines=12> */
[----:B------:R-:W-:Y:S02]  /*9090*/  IMAD.IADD R0, R19, 0x1, R0 ;  /* 0x0000000113007824 */ /* 0x000fe400078e0200 */
[----:B------:R-:W-:Y:S01]  /*90a0*/  IMAD.U32 R4, RZ, RZ, UR18 ;  /* 0x00000012ff047e24 */ /* 0x000fe2000f8e00ff */
[----:B------:R-:W-:Y:S01]  /*90b0*/  @P6 STS.128 [R231+0x10000], RZ ;  /* 0x010000ffe7006388 */ /* 0x000fe20000000c00 */
[----:B------:R-:W-:Y:S03]  /*90c0*/  IMAD R3, R3, c[0x0][0x1a0], RZ ;  /* 0x0000680003037a24 */ /* 0x000fe600078e02ff */
[----:B------:R-:W-:Y:S01]  /*90d0*/  LEA R4, P0, R4, R248, 0x6 ;  /* 0x000000f804047211 */ /* 0x000fe200078030ff */
[C---:B------:R-:W-:Y:S01]  /*90e0*/  IMAD.WIDE.U32 R20, R2.reuse, c[0x0][0x1a0], RZ ;  /* 0x0000680002147a25 */ /* 0x040fe200078e00ff */
[----:B------:R-:W5:Y:S02]  /*90f0*/  LDL R233, [R1+0x8] ;  /* 0x0000080001e97983 */ /* 0x000f640000100800 */
[----:B------:R-:W-:Y:S01]  /*9100*/  LEA.HI.X.SX32 R5, R5, R249, 0x6, P0 ;  /* 0x000000f905057211 */ /* 0x000fe200000f36ff */
[----:B------:R-:W-:Y:S02]  /*9110*/  IMAD R3, R2, c[0x0][0x1a4], R3 ;  /* 0x0000690002037a24 */ /* 0x000fe400078e0203 */
[----:B------:R-:W5:Y:S02]  /*9120*/  LDL R232, [R1+0x4] ;  /* 0x0000040001e87983 */ /* 0x000f640000100800 */
[----:B------:R-:W-:Y:S02]  /*9130*/  IMAD R5, R5, c[0x0][0x1a0], RZ ;  /* 0x0000680005057a24 */ /* 0x000fe400078e02ff */
[----:B------:R-:W-:Y:S02]  /*9140*/  IMAD.IADD R3, R21, 0x1, R3 ;  /* 0x0000000115037824 */ /* 0x000fe400078e0203 */
[----:B------:R-:W-:Y:S01]  /*9150*/  IMAD R5, R4, c[0x0][0x1a4], R5 ;  /* 0x0000690004057a24 */ /* 0x000fe200078e0205 */
[----:B--2---:R-:W-:Y:S01]  /*9160*/  LEA R11, P2, R10, R16, 0x6 ;  /* 0x000000100a0b7211 */ /* 0x004fe200078430ff */
[----:B------:R-:W-:Y:S03]  /*9170*/  IMAD.WIDE.U32 R16, R6, c[0x0][0x1a0], RZ ;  /* 0x0000680006107a25 */ /* 0x000fe600078e00ff */
[----:B---3--:R-:W-:Y:S01]  /*9180*/  LEA.HI.X R12, R10, R14, R12, 0x6, P2 ;  /* 0x0000000e0a0c7211 */ /* 0x008fe200010f340c */
[----:B------:R-:W-:Y:S01]  /*9190*/  IMAD.WIDE.U32 R14, R4, c[0x0][0x1a0], RZ ;  /* 0x00006800040e7a25 */ /* 0x000fe200078e00ff */
[----:B------:R-:W-:Y:S02]  /*91a0*/  IADD3 R7, R17, R7, RZ ;  /* 0x0000000711077210 */ /* 0x000fe40007ffe0ff */
[-C--:B----4-:R-:W-:Y:S02]  /*91b0*/  LEA R8, P2, R18, R22.reuse, 0x1 ;  /* 0x0000001612087211 */ /* 0x090fe400078408ff */
[----:B------:R-:W-:Y:S02]  /*91c0*/  LEA R6, P1, R16, R22, 0x1 ;  /* 0x0000001610067211 */ /* 0x000fe400078208ff */
[-C--:B------:R-:W-:Y:S02]  /*91d0*/  LEA.HI.X R9, R18, R252.reuse, R0, 0x1, P2 ;  /* 0x000000fc12097211 */ /* 0x080fe400010f0c00 */
[----:B------:R-:W-:Y:S02]  /*91e0*/  LEA.HI.X R7, R16, R252, R7, 0x1, P1 ;  /* 0x000000fc10077211 */ /* 0x000fe400008f0c07 */
        /* <DEDUP_REMOVED lines=9> */
[----:B------:R-:W-:Y:S02]  /*9280*/  LEA.HI.X R5, R14, R252, R5, 0x1, P0 ;  /* 0x000000fc0e057211 */ /* 0x000fe400000f0c05 */
        /* <DEDUP_REMOVED lines=27> */
[----:B------:R-:W-:Y:S01]  /*9440*/  @P6 STS.128 [R231+0x10800], RZ ;  /* 0x010800ffe7006388 */ /* 0x000fe20000000c00 */
[----:B------:R-:W-:Y:S02]  /*9450*/  MOV R0, UR8 ;  /* 0x0000000800007c02 */ /* 0x000fe40008000f00 */
[----:B------:R-:W-:Y:S02]  /*9460*/  @!P6 LEA.HI.X R11, R18, c[0x0][0x174], R19, 0x1, P0 ;  /* 0x00005d00120bea11 */ /* 0x000fe400000f0c13 */
        /* <DEDUP_REMOVED lines=61> */
[----:B-1----:R-:W1:Y:S05]  /*9840*/  LDSM.16.M88.4 R16, [R204+0x8800] ;  /* 0x00880000cc10783b */ /* 0x002e6a0000000200 */
[----:B------:R-:W2:Y:S05]  /*9850*/  LDSM.16.M88.4 R24, [R204+0x9000] ;  /* 0x00900000cc18783b */ /* 0x000eaa0000000200 */
[----:B------:R-:W0:Y:S01]  /*9860*/  LDGDEPBAR ;  /* 0x00000000000079af */ /* 0x000e220000000000 */
[C---:B---3--:R-:W-:Y:S04]  /*9870*/  LEA R2, P1, R0.reuse, R248, 0x6 ;  /* 0x000000f800027211 */ /* 0x048fe800078230ff */
[----:B------:R-:W3:Y:S01]  /*9880*/  LDSM.16.M88.4 R136, [R204+0x9800] ;  /* 0x00980000cc88783b */ /* 0x000ee20000000200 */
[----:B------:R-:W-:Y:S04]  /*9890*/  LEA.HI.X.SX32 R3, R0, R249, 0x6, P1 ;  /* 0x000000f900037211 */ /* 0x000fe800008f36ff */
[----:B------:R-:W-:Y:S01]  /*98a0*/  LDSM.16.M88.4 R172, [R212] ;  /* 0x00000000d4ac783b */ /* 0x000fe20000000200 */
[----:B------:R-:W-:Y:S04]  /*98b0*/  IMAD R3, R3, c[0x0][0x198], RZ ;  /* 0x0000660003037a24 */ /* 0x000fe800078e02ff */
[----:B------:R-:W2:Y:S01]  /*98c0*/  LDSM.16.M88.4 R176, [R215] ;  /* 0x00000000d7b0783b */ /* 0x000ea20000000200 */
[----:B------:R-:W-:Y:S04]  /*98d0*/  IMAD R3, R2, c[0x0][0x19c], R3 ;  /* 0x0000670002037a24 */ /* 0x000fe800078e0203 */
[----:B------:R-:W3:Y:S01]  /*98e0*/  LDSM.16.M88.4 R180, [R230] ;  /* 0x00000000e6b4783b */ /* 0x000ee20000000200 */
[C---:B----4-:R-:W-:Y:S04]  /*98f0*/  HMMA.16816.F32 R4, R32.reuse, R8, RZ ;  /* 0x000000082004723c */ /* 0x050fe800000018ff */
[----:B------:R-:W4:Y:S05]  /*9900*/  LDSM.16.M88.4 R184, [R229] ;  /* 0x00000000e5b8783b */ /* 0x000f2a0000000200 */
[----:B------:R-:W3:Y:S01]  /*9910*/  LDSM.16.M88.4 R188, [R228] ;  /* 0x00000000e4bc783b */ /* 0x000ee20000000200 */
[C---:B------:R-:W-:Y:S04]  /*9920*/  HMMA.16816.F32 R8, R32.reuse, R10, RZ ;  /* 0x0000000a2008723c */ /* 0x040fe800000018ff */
[----:B------:R-:W-:Y:S04]  /*9930*/  LDSM.16.M88.4 R192, [R210+0x8000] ;  /* 0x00800000d2c0783b */ /* 0x000fe80000000200 */
[C---:B-1----:R-:W-:Y:S01]  /*9940*/  HMMA.16816.F32 R12, R32.reuse, R16, RZ ;  /* 0x00000010200c723c */ /* 0x042fe200000018ff */
[----:B------:R-:W-:Y:S05]  /*9950*/  LDSM.16.M88.4 R196, [R210+0x8800] ;  /* 0x00880000d2c4783b */ /* 0x000fea0000000200 */
[----:B------:R-:W-:Y:S02]  /*9960*/  LDSM.16.M88.4 R200, [R209] ;  /* 0x00000000d1c8783b */ /* 0x000fe40000000200 */
[C---:B------:R-:W-:Y:S08]  /*9970*/  HMMA.16816.F32 R16, R32.reuse, R18, RZ ;  /* 0x000000122010723c */ /* 0x040ff000000018ff */
[C---:B--2---:R-:W-:Y:S08]  /*9980*/  HMMA.16816.F32 R20, R32.reuse, R24, RZ ;  /* 0x000000182014723c */ /* 0x044ff000000018ff */
[C---:B------:R-:W-:Y:S08]  /*9990*/  HMMA.16816.F32 R24, R32.reuse, R26, RZ ;  /* 0x0000001a2018723c */ /* 0x040ff000000018ff */
[C---:B---3--:R-:W-:Y:S08]  /*99a0*/  HMMA.16816.F32 R28, R32.reuse, R136, RZ ;  /* 0x00000088201c723c */ /* 0x048ff000000018ff */
        /* <DEDUP_REMOVED lines=209> */
[----:B------:R2:W2:Y:S01]  /*a6c0*/  MUFU.TANH R176, R13 ;  /* 0x0000000d00b07308 */ /* 0x0004a20000002400 */
[----:B-1----:R-:W1:Y:S01]  /*a6d0*/  LDSM.16.M88.4 R8, [R209+0x7800] ;  /* 0x00780000d108783b */ /* 0x002e620000000200 */
[----:B------:R-:W-:Y:S08]  /*a6e0*/  DEPBAR.LE SB0, 0x0 ;  /* 0x000080000000791a */ /* 0x000ff00000000000 */
[----:B------:R-:W1:Y:S01]  /*a6f0*/  MUFU.TANH R180, R16 ;  /* 0x0000001000b47308 */ /* 0x000e620000002400 */
[----:B------:R-:W-:Y:S01]  /*a700*/  BAR.SYNC.DEFER_BLOCKING 0x0 ;  /* 0x0000000000007b1d */ /* 0x000fe20000010000 */
[C---:B----4-:R-:W-:Y:S07]  /*a710*/  HMMA.16816.F32 R20, R192.reuse, R4, R20 ;  /* 0x00000004c014723c */ /* 0x050fee0000001814 */
[C---:B------:R-:W-:Y:S01]  /*a720*/  LEA R4, P2, R0.reuse, R250, 0x6 ;  /* 0x000000fa00047211 */ /* 0x040fe200078430ff */
[----:B------:R-:W4:Y:S01]  /*a730*/  MUFU.TANH R179, R17 ;  /* 0x0000001100b37308 */ /* 0x000f220000002400 */
[C---:B------:R-:W-:Y:S03]  /*a740*/  HMMA.16816.F32 R24, R192.reuse, R6, R24 ;  /* 0x00000006c018723c */ /* 0x040fe60000001818 */
[C---:B------:R-:W-:Y:S04]  /*a750*/  LEA.HI.X.SX32 R5, R0.reuse, R251, 0x6, P2 ;  /* 0x000000fb00057211 */ /* 0x040fe800010f36ff */
[C---:B------:R-:W-:Y:S01]  /*a760*/  LEA R6, P0, R0.reuse, R244, 0x6 ;  /* 0x000000f400067211 */ /* 0x040fe200078030ff */
[----:B------:R-:W-:Y:S01]  /*a770*/  IMAD R5, R5, c[0x0][0x198], RZ ;  /* 0x0000660005057a24 */ /* 0x000fe200078e02ff */
[----:B------:R-:W3:Y:S03]  /*a780*/  MUFU.TANH R181, R14 ;  /* 0x0000000e00b57308 */ /* 0x000ee60000002400 */
[C---:B------:R-:W-:Y:S02]  /*a790*/  LEA.HI.X.SX32 R7, R0.reuse, R245, 0x6, P0 ;  /* 0x000000f500077211 */ /* 0x040fe400000f36ff */
[----:B--2---:R-:W-:Y:S01]  /*a7a0*/  LEA R12, P0, R0, R246, 0x6 ;  /* 0x000000f6000c7211 */ /* 0x004fe200078030ff */
[----:B------:R-:W-:Y:S02]  /*a7b0*/  FMUL.FTZ R20, R20, c[0x0][0x2ec] ;  /* 0x0000bb0014147a20 */ /* 0x000fe40000410000 */
[----:B------:R-:W-:Y:S01]  /*a7c0*/  FMUL.FTZ R21, R21, c[0x0][0x2ec] ;  /* 0x0000bb0015157a20 */ /* 0x000fe20000410000 */
[----:B------:R-:W-:Y:S01]  /*a7d0*/  LEA.HI.X.SX32 R13, R0, R247, 0x6, P0 ;  /* 0x000000f7000d7211 */ /* 0x000fe200000f36ff */
[----:B------:R-:W2:Y:S01]  /*a7e0*/  MUFU.TANH R182, R15 ;  /* 0x0000000f00b67308 */ /* 0x000ea20000002400 */
[----:B------:R-:W-:Y:S02]  /*a7f0*/  IMAD R0, R7, c[0x0][0x198], RZ ;  /* 0x0000660007007a24 */ /* 0x000fe400078e02ff */
[----:B------:R-:W-:Y:S01]  /*a800*/  FMUL.FTZ R22, R22, c[0x0][0x2ec] ;  /* 0x0000bb0016167a20 */ /* 0x000fe20000410000 */
[C---:B-1----:R-:W-:Y:S03]  /*a810*/  HMMA.16816.F32 R28, R192.reuse, R8, R28 ;  /* 0x00000008c01c723c */ /* 0x042fe6000000181c */
[----:B------:R-:W-:Y:S02]  /*a820*/  FMUL.FTZ R25, R25, c[0x0][0x2ec] ;  /* 0x0000bb0019197a20 */ /* 0x000fe40000410000 */
[----:B------:R-:W-:Y:S01]  /*a830*/  FMUL.FTZ R26, R26, c[0x0][0x2ec] ;  /* 0x0000bb001a1a7a20 */ /* 0x000fe20000410000 */
[----:B------:R-:W1:Y:S01]  /*a840*/  MUFU.TANH R178, R18 ;  /* 0x0000001200b27308 */ /* 0x000e620000002400 */
[----:B------:R-:W-:Y:S01]  /*a850*/  FMUL.FTZ R27, R27, c[0x0][0x2ec] ;  /* 0x0000bb001b1b7a20 */ /* 0x000fe20000410000 */
[----:B------:R-:W-:Y:S04]  /*a860*/  HMMA.16816.F32 R32, R192, R10, R32 ;  /* 0x0000000ac020723c */ /* 0x000fe80000001820 */
[C---:B------:R-:W-:Y:S02]  /*a870*/  IMAD R0, R6.reuse, c[0x0][0x19c], R0 ;  /* 0x0000670006007a24 */ /* 0x040fe400078e0200 */
[----:B------:R-:W-:Y:S02]  /*a880*/  IMAD.WIDE.U32 R6, R6, c[0x0][0x198], RZ ;  /* 0x0000660006067a25 */ /* 0x000fe400078e00ff */
[----:B------:R1:W1:Y:S04]  /*a890*/  MUFU.TANH R137, R25 ;  /* 0x0000001900897308 */ /* 0x0002680000002400 */
[----:B------:R-:W-:Y:S01]  /*a8a0*/  FMUL.FTZ R23, R23, c[0x0][0x2ec] ;  /* 0x0000bb0017177a20 */ /* 0x000fe20000410000 */
[----:B------:R-:W-:Y:S01]  /*a8b0*/  IADD3 R7, R7, R0, RZ ;  /* 0x0000000007077210 */ /* 0x000fe20007ffe0ff */
[----:B------:R-:W-:Y:S01]  /*a8c0*/  FMUL.FTZ R24, R24, c[0x0][0x2ec] ;  /* 0x0000bb0018187a20 */ /* 0x000fe20000410000 */
[-C--:B-----5:R-:W-:Y:S01]  /*a8d0*/  LEA R10, P1, R6, R233.reuse, 0x1 ;  /* 0x000000e9060a7211 */ /* 0x0a0fe200078208ff */
[----:B------:R-:W-:Y:S02]  /*a8e0*/  FMUL.FTZ R28, R28, c[0x0][0x2ec] ;  /* 0x0000bb001c1c7a20 */ /* 0x000fe40000410000 */
[----:B------:R5:W2:Y:S01]  /*a8f0*/  MUFU.TANH R132, R26 ;  /* 0x0000001a00847308 */ /* 0x000aa20000002400 */
[----:B------:R-:W-:Y:S02]  /*a900*/  FMUL.FTZ R29, R29, c[0x0][0x2ec] ;  /* 0x0000bb001d1d7a20 */ /* 0x000fe40000410000 */
[----:B------:R-:W-:Y:S02]  /*a910*/  FMUL.FTZ R30, R30, c[0x0][0x2ec] ;  /* 0x0000bb001e1e7a20 */ /* 0x000fe40000410000 */
[----:B------:R-:W-:Y:S02]  /*a920*/  FMUL.FTZ R31, R31, c[0x0][0x2ec] ;  /* 0x0000bb001f1f7a20 */ /* 0x000fe40000410000 */
[----:B------:R-:W-:Y:S02]  /*a930*/  FMUL.FTZ R34, R34, c[0x0][0x2ec] ;  /* 0x0000bb0022227a20 */ /* 0x000fe40000410000 */
[----:B------:R-:W-:Y:S01]  /*a940*/  FMUL.FTZ R35, R35, c[0x0][0x2ec] ;  /* 0x0000bb0023237a20 */ /* 0x000fe20000410000 */
[----:B------:R2:W2:Y:S01]  /*a950*/  MUFU.TANH R177, R19 ;  /* 0x0000001300b17308 */ /* 0x0004a20000002400 */
[C---:B------:R-:W-:Y:S02]  /*a960*/  IMAD R11, R4.reuse, c[0x0][0x19c], R5 ;  /* 0x00006700040b7a24 */ /* 0x040fe400078e0205 */
[----:B------:R-:W-:Y:S04]  /*a970*/  IMAD.WIDE.U32 R4, R4, c[0x0][0x198], RZ ;  /* 0x0000660004047a25 */ /* 0x000fe800078e00ff */
[----:B-1----:R-:W-:Y:S01]  /*a980*/  FMUL.FTZ R25, R33, c[0x0][0x2ec] ;  /* 0x0000bb0021197a20 */ /* 0x002fe20000410000 */
[-C--:B------:R-:W-:Y:S01]  /*a990*/  LEA R8, P0, R4, R233.reuse, 0x1 ;  /* 0x000000e904087211 */ /* 0x080fe200078008ff */
[----:B------:R-:W-:Y:S01]  /*a9a0*/  IMAD.WIDE.U32 R16, R2, c[0x0][0x198], RZ ;  /* 0x0000660002107a25 */ /* 0x000fe200078e00ff */
[----:B------:R1:W1:Y:S03]  /*a9b0*/  MUFU.TANH R175, R20 ;  /* 0x0000001400af7308 */ /* 0x0002660000002400 */
[----:B------:R-:W-:Y:S01]  /*a9c0*/  IMAD.IADD R0, R5, 0x1, R11 ;  /* 0x0000000105007824 */ /* 0x000fe200078e020b */
[-C--:B------:R-:W-:Y:S01]  /*a9d0*/  LEA.HI.X R11, R6, R232.reuse, R7, 0x1, P1 ;  /* 0x000000e8060b7211 */ /* 0x080fe200008f0c07 */
[----:B-----5:R-:W-:Y:S01]  /*a9e0*/  FMUL.FTZ R26, R32, c[0x0][0x2ec] ;  /* 0x0000bb00201a7a20 */ /* 0x020fe20000410000 */
[----:B------:R-:W-:Y:S01]  /*a9f0*/  LEA R6, P2, R16, R233, 0x1 ;  /* 0x000000e910067211 */ /* 0x000fe200078408ff */
[----:B------:R-:W-:Y:S01]  /*aa00*/  IMAD R9, R13, c[0x0][0x198], RZ ;  /* 0x000066000d097a24 */ /* 0x000fe200078e02ff */
[----:B------:R-:W-:Y:S01]  /*aa10*/  IADD3 R3, R17, R3, RZ ;  /* 0x0000000311037210 */ /* 0x000fe20007ffe0ff */
[----:B------:R-:W-:Y:S01]  /*aa20*/  IMAD.WIDE.U32 R14, R12, c[0x0][0x198], RZ ;  /* 0x000066000c0e7a25 */ /* 0x000fe200078e00ff */
[----:B------:R1:W1:Y:S02]  /*aa30*/  MUFU.TANH R173, R21 ;  /* 0x0000001500ad7308 */ /* 0x0002640000002400 */
[-C--:B------:R-:W-:Y:S01]  /*aa40*/  LEA.HI.X R7, R16, R232.reuse, R3, 0x1, P2 ;  /* 0x000000e810077211 */ /* 0x080fe200010f0c03 */
[----:B------:R-:W-:Y:S01]  /*aa50*/  IMAD R12, R12, c[0x0][0x19c], R9 ;  /* 0x000067000c0c7a24 */ /* 0x000fe200078e0209 */
[----:B------:R-:W-:Y:S02]  /*aa60*/  LEA.HI.X R9, R4, R232, R0, 0x1, P0 ;  /* 0x000000e804097211 */ /* 0x000fe400000f0c00 */
[----:B------:R-:W-:Y:S02]  /*aa70*/  ISETP.LT.AND P0, PT, RZ, UR18, PT ;  /* 0x00000012ff007c0c */ /* 0x000fe4000bf01270 */
[C---:B------:R-:W-:Y:S02]  /*aa80*/  LEA R4, P1, R14.reuse, R233, 0x1 ;  /* 0x000000e90e047211 */ /* 0x040fe400078208ff */
[----:B------:R1:W1:Y:S01]  /*aa90*/  MUFU.TANH R172, R22 ;  /* 0x0000001600ac7308 */ /* 0x0002620000002400 */
[----:B------:R-:W-:Y:S04]  /*aaa0*/  IADD3 R12, R15, R12, RZ ;  /* 0x0000000c0f0c7210 */ /* 0x000fe80007ffe0ff */
[----:B------:R-:W-:Y:S05]  /*aab0*/  LEA.HI.X R5, R14, R232, R12, 0x1, P1 ;  /* 0x000000e80e057211 */ /* 0x000fea00008f0c0c */
[----:B------:R1:W1:Y:S10]  /*aac0*/  MUFU.TANH R139, R23 ;  /* 0x00000017008b7308 */ /* 0x0002740000002400 */
[----:B------:R1:W1:Y:S10]  /*aad0*/  MUFU.TANH R138, R24 ;  /* 0x00000018008a7308 */ /* 0x0002740000002400 */
[----:B------:R-:W1:Y:S10]  /*aae0*/  MUFU.TANH R27, R27 ;  /* 0x0000001b001b7308 */ /* 0x000e740000002400 */
[----:B------:R-:W1:Y:S10]  /*aaf0*/  MUFU.TANH R28, R28 ;  /* 0x0000001c001c7308 */ /* 0x000e740000002400 */
[----:B------:R-:W1:Y:S10]  /*ab00*/  MUFU.TANH R29, R29 ;  /* 0x0000001d001d7308 */ /* 0x000e740000002400 */
[----:B------:R-:W1:Y:S10]  /*ab10*/  MUFU.TANH R30, R30 ;  /* 0x0000001e001e7308 */ /* 0x000e740000002400 */
[----:B------:R-:W1:Y:S10]  /*ab20*/  MUFU.TANH R31, R31 ;  /* 0x0000001f001f7308 */ /* 0x000e740000002400 */
[----:B------:R-:W1:Y:S10]  /*ab30*/  MUFU.TANH R26, R26 ;  /* 0x0000001a001a7308 */ /* 0x000e740000002400 */
[----:B------:R-:W1:Y:S10]  /*ab40*/  MUFU.TANH R25, R25 ;  /* 0x0000001900197308 */ /* 0x000e740000002400 */
[----:B------:R1:W1:Y:S10]  /*ab50*/  MUFU.TANH R136, R34 ;  /* 0x0000002200887308 */ /* 0x0002740000002400 */
[----:B------:R1:W1:Y:S02]  /*ab60*/  MUFU.TANH R2, R35 ;  /* 0x0000002300027308 */ /* 0x0002640000002400 */
[----:B-1234-:R-:W-:-:S05]  /*ab70*/  @P0 BRA `(.L_x_938) ;  /* 0xffffdc2000000947 */ /* 0x01efca000383ffff */
.L_x_937:
[----:B------:R-:W2:Y:S01]  /*ab80*/  LDL R3, [R1+0x14] ;  /* 0x0000140001037983 */ /* 0x000ea20000100800 */
[----:B------:R-:W-:Y:S01]  /*ab90*/  MOV R0, UR18 ;  /* 0x0000001200007c02 */ /* 0x000fe20008000f00 */
[----:B------:R-:W-:Y:S04]  /*aba0*/  UIADD3 UR20, UR20, 0x1, URZ ;  /* 0x0000000114147890 */ /* 0x000fe8000fffe03f */
[----:B--2---:R-:W-:Y:S05]  /*abb0*/  IMAD R0, R0, -0x40, R3 ;  /* 0xffffffc000007824 */ /* 0x004fea00078e0203 */
[C---:B-1----:R-:W-:Y:S02]  /*abc0*/  IADD3 R4, R0.reuse, 0x8, RZ ;  /* 0x0000000800047810 */ /* 0x042fe40007ffe0ff */
[----:B------:R-:W-:Y:S02]  /*abd0*/  IADD3 R3, R0, 0x7, RZ ;  /* 0x0000000700037810 */ /* 0x000fe40007ffe0ff */
[----:B------:R-:W-:Y:S02]  /*abe0*/  ISETP.GE.AND P1, PT, R4, RZ, PT ;  /* 0x000000ff0400720c */ /* 0x000fe40003f26270 */
[C---:B------:R-:W-:Y:S02]  /*abf0*/  IADD3 R5, R0.reuse, -0x1, RZ ;  /* 0xffffffff00057810 */ /* 0x040fe40007ffe0ff */
[C---:B------:R-:W-:Y:S02]  /*ac00*/  IADD3 R6, R0.reuse, -0x9, RZ ;  /* 0xfffffff700067810 */ /* 0x040fe40007ffe0ff */
[----:B------:R-:W-:Y:S02]  /*ac10*/  ISETP.GE.AND P2, PT, R5, RZ, PT ;  /* 0x000000ff0500720c */ /* 0x000fe40003f46270 */
[C---:B------:R-:W-:Y:S02]  /*ac20*/  IADD3 R7, R0.reuse, -0x8, RZ ;  /* 0xfffffff800077810 */ /* 0x040fe40007ffe0ff */
[C---:B------:R-:W-:Y:S02]  /*ac30*/  IADD3 R9, R0.reuse, -0x10, RZ ;  /* 0xfffffff000097810 */ /* 0x040fe40007ffe0ff */
[C---:B------:R-:W-:Y:S02]  /*ac40*/  IADD3 R8, R0.reuse, -0x11, RZ ;  /* 0xffffffef00087810 */ /* 0x040fe40007ffe0ff */
[C---:B------:R-:W-:Y:S02]  /*ac50*/  @!P1 IADD3 R4, -R0.reuse, -0x8, RZ ;  /* 0xfffffff800049810 */ /* 0x040fe40007ffe1ff */
[----:B------:R-:W-:Y:S02]  /*ac60*/  ISETP.GE.AND P1, PT, R3, RZ, PT ;  /* 0x000000ff0300720c */ /* 0x000fe40003f26270 */
[----:B------:R1:W2:Y:S01]  /*ac70*/  I2F R18, R4 ;  /* 0x0000000400127306 */ /* 0x0002a20000201400 */
[C---:B------:R-:W-:Y:S02]  /*ac80*/  @!P2 IADD3 R5, -R0.reuse, 0x1, RZ ;  /* 0x000000010005a810 */ /* 0x040fe40007ffe1ff */
[----:B------:R-:W-:Y:S02]  /*ac90*/  ISETP.GE.AND P2, PT, R7, RZ, PT ;  /* 0x000000ff0700720c */ /* 0x000fe40003f46270 */
[----:B------:R-:W-:Y:S05]  /*aca0*/  IABS R22, R0 ;  /* 0x0000000000167213 */ /* 0x000fea0000000000 */
[----:B------:R-:W3:Y:S01]  /*acb0*/  I2F R17, R5 ;  /* 0x0000000500117306 */ /* 0x000ee20000201400 */
[----:B------:R-:W-:Y:S02]  /*acc0*/  @!P1 IADD3 R3, -R0, -0x7, RZ ;  /* 0xfffffff900039810 */ /* 0x000fe40007ffe1ff */
[----:B------:R-:W-:Y:S03]  /*acd0*/  ISETP.GE.AND P1, PT, R6, RZ, PT ;  /* 0x000000ff0600720c */ /* 0x000fe60003f26270 */
[C---:B------:R-:W-:Y:S02]  /*ace0*/  @!P2 IADD3 R7, -R0.reuse, 0x8, RZ ;  /* 0x000000080007a810 */ /* 0x040fe40007ffe1ff */
[----:B------:R-:W-:Y:S02]  /*acf0*/  ISETP.GE.AND P2, PT, R9, RZ, PT ;  /* 0x000000ff0900720c */ /* 0x000fe40003f46270 */
[----:B------:R4:W5:Y:S01]  /*ad00*/  I2F R23, R3 ;  /* 0x0000000300177306 */ /* 0x0009620000201400 */
[----:B-1----:R-:W-:Y:S01]  /*ad10*/  IADD3 R4, R0, -0x18, RZ ;  /* 0xffffffe800047810 */ /* 0x002fe20007ffe0ff */
[----:B--2---:R-:W-:Y:S04]  /*ad20*/  FFMA.FTZ R18, R18, -UR4, R185 ;  /* 0x8000000412127c23 */ /* 0x004fe800080100b9 */
[----:B------:R-:W-:Y:S02]  /*ad30*/  @!P1 IADD3 R6, -R0, 0x9, RZ ;  /* 0x0000000900069810 */ /* 0x000fe40007ffe1ff */
[----:B------:R-:W-:Y:S02]  /*ad40*/  ISETP.GE.AND P1, PT, R8, RZ, PT ;  /* 0x000000ff0800720c */ /* 0x000fe40003f26270 */
[----:B------:R1:W2:Y:S01]  /*ad50*/  I2F R15, R6 ;  /* 0x00000006000f7306 */ /* 0x0002a20000201400 */
[----:B------:R-:W-:Y:S02]  /*ad60*/  @!P2 IADD3 R9, -R0, 0x10, RZ ;  /* 0x000000100009a810 */ /* 0x000fe40007ffe1ff */
[----:B------:R-:W-:Y:S01]  /*ad70*/  ISETP.GE.AND P2, PT, R4, RZ, PT ;  /* 0x000000ff0400720c */ /* 0x000fe20003f46270 */
[C---:B---3--:R-:W-:Y:S01]  /*ad80*/  FFMA.FTZ R21, R17.reuse, -UR4, R189 ;  /* 0x8000000411157c23 */ /* 0x048fe200080100bd */
[C---:B------:R-:W-:Y:S01]  /*ad90*/  IADD3 R5, R0.reuse, -0x21, RZ ;  /* 0xffffffdf00057810 */ /* 0x040fe20007ffe0ff */
[----:B------:R-:W-:Y:S04]  /*ada0*/  FFMA.FTZ R24, R17, -UR4, R183 ;  /* 0x8000000411187c23 */ /* 0x000fe800080100b7 */
[----:B------:R-:W3:Y:S01]  /*adb0*/  I2F R16, R7 ;  /* 0x0000000700107306 */ /* 0x000ee20000201400 */
[C---:B------:R-:W-:Y:S02]  /*adc0*/  @!P1 IADD3 R8, -R0.reuse, 0x11, RZ ;  /* 0x0000001100089810 */ /* 0x040fe40007ffe1ff */
[C---:B----4-:R-:W-:Y:S01]  /*add0*/  IADD3 R3, R0.reuse, -0x19, RZ ;  /* 0xffffffe700037810 */ /* 0x050fe20007ffe0ff */
[----:B-----5:R-:W-:Y:S02]  /*ade0*/  FFMA.FTZ R23, R23, -UR4, R187 ;  /* 0x8000000417177c23 */ /* 0x020fe400080100bb */
[C---:B------:R-:W-:Y:S02]  /*adf0*/  @!P2 IADD3 R4, -R0.reuse, 0x18, RZ ;  /* 0x000000180004a810 */ /* 0x040fe40007ffe1ff */
[----:B------:R-:W-:Y:S02]  /*ae00*/  ISETP.GE.AND P1, PT, R3, RZ, PT ;  /* 0x000000ff0300720c */ /* 0x000fe40003f26270 */
[----:B------:R4:W5:Y:S01]  /*ae10*/  I2F R13, R8 ;  /* 0x00000008000d7306 */ /* 0x0009620000201400 */
[----:B-1----:R-:W-:Y:S01]  /*ae20*/  IADD3 R6, R0, -0x20, RZ ;  /* 0xffffffe000067810 */ /* 0x002fe20007ffe0ff */
[C---:B--2---:R-:W-:Y:S02]  /*ae30*/  FFMA.FTZ R17, R15.reuse, -UR4, R184 ;  /* 0x800000040f117c23 */ /* 0x044fe400080100b8 */
[----:B------:R-:W-:Y:S01]  /*ae40*/  FFMA.FTZ R182, R15, -UR4, R182 ;  /* 0x800000040fb67c23 */ /* 0x000fe200080100b6 */
[----:B------:R-:W-:Y:S05]  /*ae50*/  ISETP.GE.AND P2, PT, R6, RZ, PT ;  /* 0x000000ff0600720c */ /* 0x000fea0003f46270 */
[----:B------:R1:W2:Y:S01]  /*ae60*/  I2F R12, R4 ;  /* 0x00000004000c7306 */ /* 0x0002a20000201400 */
[----:B------:R-:W-:Y:S02]  /*ae70*/  @!P1 IADD3 R3, -R0, 0x19, RZ ;  /* 0x0000001900039810 */ /* 0x000fe40007ffe1ff */
[----:B------:R-:W-:Y:S01]  /*ae80*/  ISETP.GE.AND P1, PT, R5, RZ, PT ;  /* 0x000000ff0500720c */ /* 0x000fe20003f26270 */
[----:B---3--:R-:W-:Y:S01]  /*ae90*/  FFMA.FTZ R20, R16, -UR4, R186 ;  /* 0x8000000410147c23 */ /* 0x008fe200080100ba */
[----:B------:R-:W-:Y:S01]  /*aea0*/  IADD3 R7, R0, -0x29, RZ ;  /* 0xffffffd700077810 */ /* 0x000fe20007ffe0ff */
[----:B------:R-:W-:Y:S04]  /*aeb0*/  FFMA.FTZ R181, R16, -UR4, R181 ;  /* 0x8000000410b57c23 */ /* 0x000fe800080100b5 */
[----:B------:R-:W3:Y:S01]  /*aec0*/  I2F R11, R3 ;  /* 0x00000003000b7306 */ /* 0x000ee20000201400 */
[C---:B------:R-:W-:Y:S02]  /*aed0*/  @!P2 IADD3 R6, -R0.reuse, 0x20, RZ ;  /* 0x000000200006a810 */ /* 0x040fe40007ffe1ff */
[C---:B----4-:R-:W-:Y:S01]  /*aee0*/  IADD3 R8, R0.reuse, -0x28, RZ ;  /* 0xffffffd800087810 */ /* 0x050fe20007ffe0ff */
[C---:B-----5:R-:W-:Y:S02]  /*aef0*/  FFMA.FTZ R176, R13.reuse, -UR4, R176 ;  /* 0x800000040db07c23 */ /* 0x060fe400080100b0 */
[----:B------:R-:W-:Y:S01]  /*af00*/  @!P1 IADD3 R5, -R0, 0x21, RZ ;  /* 0x0000002100059810 */ /* 0x000fe20007ffe1ff */
[----:B------:R-:W-:Y:S01]  /*af10*/  FFMA.FTZ R177, R13, -UR4, R177 ;  /* 0x800000040db17c23 */ /* 0x000fe200080100b1 */
[----:B------:R-:W-:Y:S02]  /*af20*/  ISETP.GE.AND P2, PT, R8, RZ, PT ;  /* 0x000000ff0800720c */ /* 0x000fe40003f46270 */
[----:B------:R-:W4:Y:S01]  /*af30*/  I2F R14, R9 ;  /* 0x00000009000e7306 */ /* 0x000f220000201400 */
[----:B------:R-:W-:Y:S02]  /*af40*/  ISETP.GE.AND P1, PT, R7, RZ, PT ;  /* 0x000000ff0700720c */ /* 0x000fe40003f26270 */
[----:B-1----:R-:W-:Y:S01]  /*af50*/  IADD3 R4, R0, -0x30, RZ ;  /* 0xffffffd000047810 */ /* 0x002fe20007ffe0ff */
[C---:B--2---:R-:W-:Y:S02]  /*af60*/  FFMA.FTZ R180, R12.reuse, -UR4, R180 ;  /* 0x800000040cb47c23 */ /* 0x044fe400080100b4 */
[----:B------:R-:W-:Y:S04]  /*af70*/  FFMA.FTZ R172, R12, -UR4, R172 ;  /* 0x800000040cac7c23 */ /* 0x000fe800080100ac */
[----:B------:R1:W2:Y:S01]  /*af80*/  I2F R10, R6 ;  /* 0x00000006000a7306 */ /* 0x0002a20000201400 */
[----:B------:R-:W-:Y:S02]  /*af90*/  @!P2 IADD3 R8, -R0, 0x28, RZ ;  /* 0x000000280008a810 */ /* 0x000fe40007ffe1ff */
[----:B------:R-:W-:Y:S01]  /*afa0*/  ISETP.GE.AND P2, PT, R4, RZ, PT ;  /* 0x000000ff0400720c */ /* 0x000fe20003f46270 */
[C---:B---3--:R-:W-:Y:S01]  /*afb0*/  FFMA.FTZ R179, R11.reuse, -UR4, R179 ;  /* 0x800000040bb37c23 */ /* 0x048fe200080100b3 */
[C---:B------:R-:W-:Y:S01]  /*afc0*/  IADD3 R3, R0.reuse, -0x31, RZ ;  /* 0xffffffcf00037810 */ /* 0x040fe20007ffe0ff */
[----:B------:R-:W-:Y:S01]  /*afd0*/  FFMA.FTZ R139, R11, -UR4, R139 ;  /* 0x800000040b8b7c23 */ /* 0x000fe2000801008b */
[----:B------:R-:W-:Y:S02]  /*afe0*/  @!P1 IADD3 R7, -R0, 0x29, RZ ;  /* 0x0000002900079810 */ /* 0x000fe40007ffe1ff */
[----:B------:R-:W-:Y:S01]  /*aff0*/  ISETP.GE.AND P1, PT, R3, RZ, PT ;  /* 0x000000ff0300720c */ /* 0x000fe20003f26270 */
[----:B------:R3:W5:Y:S01]  /*b000*/  I2F R9, R5 ;  /* 0x0000000500097306 */ /* 0x0007620000201400 */
[----:B----4-:R-:W-:Y:S05]  /*b010*/  FFMA.FTZ R174, R14, -UR4, R174 ;  /* 0x800000040eae7c23 */ /* 0x010fea00080100ae */
[----:B------:R-:W-:Y:S01]  /*b020*/  @!P2 IADD3 R4, -R0, 0x30, RZ ;  /* 0x000000300004a810 */ /* 0x000fe20007ffe1ff */
[----:B------:R-:W-:Y:S02]  /*b030*/  FFMA.FTZ R178, R14, -UR4, R178 ;  /* 0x800000040eb27c23 */ /* 0x000fe400080100b2 */
[----:B------:R-:W-:Y:S01]  /*b040*/  LDSM.16.MT88.4 R12, [R205+0x10000] ;  /* 0x01000000cd0c783b */ /* 0x000fe20000004200 */
[----:B------:R-:W4:Y:S02]  /*b050*/  I2F R22, R22 ;  /* 0x0000001600167306 */ /* 0x000f240000201400 */
[C---:B------:R-:W-:Y:S02]  /*b060*/  @!P1 IADD3 R3, -R0.reuse, 0x31, RZ ;  /* 0x0000003100039810 */ /* 0x040fe40007ffe1ff */
[----:B-1----:R-:W-:Y:S01]  /*b070*/  IADD3 R6, R0, -0x38, RZ ;  /* 0xffffffc800067810 */ /* 0x002fe20007ffe0ff */
[C---:B--2---:R-:W-:Y:S02]  /*b080*/  FFMA.FTZ R175, R10.reuse, -UR4, R175 ;  /* 0x800000040aaf7c23 */ /* 0x044fe400080100af */
[----:B------:R-:W-:Y:S01]  /*b090*/  FFMA.FTZ R184, R10, -UR4, R132 ;  /* 0x800000040ab87c23 */ /* 0x000fe20008010084 */
[----:B------:R-:W-:Y:S02]  /*b0a0*/  ISETP.GE.AND P2, PT, R6, RZ, PT ;  /* 0x000000ff0600720c */ /* 0x000fe40003f46270 */
[----:B------:R-:W1:Y:S01]  /*b0b0*/  I2F R8, R8 ;  /* 0x0000000800087306 */ /* 0x000e620000201400 */
[C---:B---3--:R-:W-:Y:S01]  /*b0c0*/  IADD3 R5, R0.reuse, -0x39, RZ ;  /* 0xffffffc700057810 */ /* 0x048fe20007ffe0ff */
[C---:B-----5:R-:W-:Y:S02]  /*b0d0*/  FFMA.FTZ R173, R9.reuse, -UR4, R173 ;  /* 0x8000000409ad7c23 */ /* 0x060fe400080100ad */
[----:B------:R-:W-:Y:S01]  /*b0e0*/  FFMA.FTZ R185, R9, -UR4, R27 ;  /* 0x8000000409b97c23 */ /* 0x000fe2000801001b */
[----:B------:R-:W-:Y:S05]  /*b0f0*/  ISETP.GE.AND P1, PT, R5, RZ, PT ;  /* 0x000000ff0500720c */ /* 0x000fea0003f26270 */
[----:B------:R-:W2:Y:S01]  /*b100*/  I2F R7, R7 ;  /* 0x0000000700077306 */ /* 0x000ea20000201400 */
[----:B------:R-:W-:Y:S01]  /*b110*/  @!P2 IADD3 R6, -R0, 0x38, RZ ;  /* 0x000000380006a810 */ /* 0x000fe20007ffe1ff */
[C---:B----4-:R-:W-:Y:S02]  /*b120*/  FFMA.FTZ R19, R22.reuse, -UR4, R188 ;  /* 0x8000000416137c23 */ /* 0x050fe400080100bc */
[----:B------:R-:W-:Y:S06]  /*b130*/  FFMA.FTZ R22, R22, -UR4, R133 ;  /* 0x8000000416167c23 */ /* 0x000fec0008010085 */
[----:B------:R-:W3:Y:S01]  /*b140*/  I2F R4, R4 ;  /* 0x0000000400047306 */ /* 0x000ee20000201400 */
[----:B------:R-:W-:Y:S02]  /*b150*/  @!P1 IADD3 R5, -R0, 0x39, RZ ;  /* 0x0000003900059810 */ /* 0x000fe40007ffe1ff */
[----:B------:R-:W-:Y:S01]  /*b160*/  FMNMX.FTZ R0, R19, R134, !PT ;  /* 0x0000008613007209 */ /* 0x000fe20007810000 */
[C---:B-1----:R-:W-:Y:S02]  /*b170*/  FFMA.FTZ R138, R8.reuse, -UR4, R138 ;  /* 0x80000004088a7c23 */ /* 0x042fe4000801008a */
[----:B------:R-:W-:Y:S01]  /*b180*/  FFMA.FTZ R234, R8, -UR4, R30 ;  /* 0x8000000408ea7c23 */ /* 0x000fe2000801001e */
[----:B------:R-:W-:Y:S03]  /*b190*/  FMNMX.FTZ R133, R21, R0, !PT ;  /* 0x0000000015857209 */ /* 0x000fe60007810000 */
[----:B------:R1:W4:Y:S01]  /*b1a0*/  I2F R0, R3 ;  /* 0x0000000300007306 */ /* 0x0003220000201400 */
[----:B------:R-:W-:Y:S01]  /*b1b0*/  FMNMX.FTZ R133, R20, R133, !PT ;  /* 0x0000008514857209 */ /* 0x000fe20007810000 */
[----:B--2---:R-:W-:Y:S03]  /*b1c0*/  FFMA.FTZ R183, R7, -UR4, R137 ;  /* 0x8000000407b77c23 */ /* 0x004fe60008010089 */
[----:B------:R-:W-:Y:S01]  /*b1d0*/  FMNMX.FTZ R133, R17, R133, !PT ;  /* 0x0000008511857209 */ /* 0x000fe20007810000 */
[----:B------:R-:W-:Y:S03]  /*b1e0*/  FFMA.FTZ R235, R7, -UR4, R31 ;  /* 0x8000000407eb7c23 */ /* 0x000fe6000801001f */
[----:B------:R-:W-:Y:S01]  /*b1f0*/  FMNMX.FTZ R133, R174, R133, !PT ;  /* 0x00000085ae857209 */ /* 0x000fe20007810000 */
[----:B------:R-:W2:Y:S03]  /*b200*/  I2F R6, R6 ;  /* 0x0000000600067306 */ /* 0x000ea60000201400 */
[----:B------:R-:W-:Y:S01]  /*b210*/  FMNMX.FTZ R133, R176, R133, !PT ;  /* 0x00000085b0857209 */ /* 0x000fe20007810000 */
[C---:B---3--:R-:W-:Y:S02]  /*b220*/  FFMA.FTZ R202, R4.reuse, -UR4, R28 ;  /* 0x8000000404ca7c23 */ /* 0x048fe4000801001c */
[----:B------:R-:W-:Y:S01]  /*b230*/  FFMA.FTZ R136, R4, -UR4, R136 ;  /* 0x8000000404887c23 */ /* 0x000fe20008010088 */
[----:B------:R-:W-:Y:S03]  /*b240*/  FMNMX.FTZ R133, R180, R133, !PT ;  /* 0x00000085b4857209 */ /* 0x000fe60007810000 */
[----:B------:R-:W3:Y:S01]  /*b250*/  I2F R5, R5 ;  /* 0x0000000500057306 */ /* 0x000ee20000201400 */
[----:B------:R-:W-:Y:S02]  /*b260*/  FMNMX.FTZ R133, R179, R133, !PT ;  /* 0x00000085b3857209 */ /* 0x000fe40007810000 */
[----:B-1----:R-:W-:Y:S01]  /*b270*/  FMNMX.FTZ R3, R18, R135, !PT ;  /* 0x0000008712037209 */ /* 0x002fe20007810000 */
[C---:B----4-:R-:W-:Y:S01]  /*b280*/  FFMA.FTZ R233, R0.reuse, -UR4, R29 ;  /* 0x8000000400e97c23 */ /* 0x050fe2000801001d */
[----:B------:R-:W-:Y:S01]  /*b290*/  FMNMX.FTZ R133, R175, R133, !PT ;  /* 0x00000085af857209 */ /* 0x000fe20007810000 */
[----:B------:R-:W-:Y:S01]  /*b2a0*/  FFMA.FTZ R2, R0, -UR4, R2 ;  /* 0x8000000400027c23 */ /* 0x000fe20008010002 */
[----:B------:R-:W-:Y:S01]  /*b2b0*/  FMNMX.FTZ R3, R23, R3, !PT ;  /* 0x0000000317037209 */ /* 0x000fe20007810000 */
[----:B------:R-:W-:Y:S01]  /*b2c0*/  LDSM.16.MT88.4 R28, [R208+0x10000] ;  /* 0x01000000d01c783b */ /* 0x000fe20000004200 */
[----:B------:R-:W-:Y:S02]  /*b2d0*/  FMNMX.FTZ R133, R173, R133, !PT ;  /* 0x00000085ad857209 */ /* 0x000fe40007810000 */
[----:B------:R-:W-:Y:S02]  /*b2e0*/  FMNMX.FTZ R3, R22, R3, !PT ;  /* 0x0000000316037209 */ /* 0x000fe40007810000 */
[----:B------:R-:W-:Y:S01]  /*b2f0*/  FMNMX.FTZ R133, R138, R133, !PT ;  /* 0x000000858a857209 */ /* 0x000fe20007810000 */
[----:B--2---:R-:W-:Y:S01]  /*b300*/  FFMA.FTZ R232, R6, -UR4, R26 ;  /* 0x8000000406e87c23 */ /* 0x004fe2000801001a */
[----:B------:R-:W-:Y:S02]  /*b310*/  FMNMX.FTZ R3, R24, R3, !PT ;  /* 0x0000000318037209 */ /* 0x000fe40007810000 */
[----:B------:R-:W-:Y:S02]  /*b320*/  FMNMX.FTZ R133, R183, R133, !PT ;  /* 0x00000085b7857209 */ /* 0x000fe40007810000 */
[----:B------:R-:W-:Y:S02]  /*b330*/  FMNMX.FTZ R3, R181, R3, !PT ;  /* 0x00000003b5037209 */ /* 0x000fe40007810000 */
[----:B------:R-:W-:Y:S02]  /*b340*/  FMNMX.FTZ R133, R202, R133, !PT ;  /* 0x00000085ca857209 */ /* 0x000fe40007810000 */
[----:B------:R-:W-:Y:S01]  /*b350*/  FMNMX.FTZ R3, R182, R3, !PT ;  /* 0x00000003b6037209 */ /* 0x000fe20007810000 */
[----:B---3--:R-:W-:Y:S01]  /*b360*/  FFMA.FTZ R203, R5, -UR4, R25 ;  /* 0x8000000405cb7c23 */ /* 0x008fe20008010019 */
        /* <DEDUP_REMOVED lines=15> */
[----:B------:R-:W1:Y:S08]  /*b460*/  SHFL.BFLY PT, R5, R133, 0x1, 0x1f ;  /* 0x0c201f0085057f89 */ /* 0x000e7000000e0000 */
[----:B------:R-:W2:Y:S01]  /*b470*/  SHFL.BFLY PT, R3, R0, 0x2, 0x1f ;  /* 0x0c401f0000037f89 */ /* 0x000ea200000e0000 */
[----:B-1----:R-:W-:Y:S04]  /*b480*/  FMNMX.FTZ R133, R133, R5, !PT ;  /* 0x0000000585857209 */ /* 0x002fe80007810000 */
[C---:B------:R-:W-:Y:S02]  /*b490*/  FSETP.NEU.FTZ.AND P1, PT, R133.reuse, -INF , PT ;  /* 0xff8000008500780b */ /* 0x040fe40003f3d000 */
[----:B--2---:R-:W-:Y:S01]  /*b4a0*/  FMNMX.FTZ R0, R0, R3, !PT ;  /* 0x0000000300007209 */ /* 0x004fe20007810000 */
[C---:B------:R-:W-:Y:S02]  /*b4b0*/  FADD.FTZ R3, -R133.reuse, R134 ;  /* 0x0000008685037221 */ /* 0x040fe40000010100 */
[----:B------:R-:W-:Y:S02]  /*b4c0*/  FMUL.FTZ R134, R133, c[0x0][0x23c] ;  /* 0x00008f0085867a20 */ /* 0x000fe40000410000 */
[----:B------:R-:W1:Y:S03]  /*b4d0*/  SHFL.BFLY PT, R4, R0, 0x1, 0x1f ;  /* 0x0c201f0000047f89 */ /* 0x000e6600000e0000 */
[----:B------:R-:W-:Y:S05]  /*b4e0*/  FSEL R134, R134, RZ, P1 ;  /* 0x000000ff86867208 */ /* 0x000fea0000800000 */
[--C-:B------:R-:W-:Y:S02]  /*b4f0*/  FFMA.FTZ R21, R21, c[0x0][0x23c], -R134.reuse ;  /* 0x00008f0015157a23 */ /* 0x100fe40000010886 */
[--C-:B------:R-:W-:Y:S02]  /*b500*/  FFMA.FTZ R20, R20, c[0x0][0x23c], -R134.reuse ;  /* 0x00008f0014147a23 */ /* 0x100fe40000010886 */
[----:B------:R-:W-:Y:S01]  /*b510*/  MUFU.EX2 R242, R21 ;  /* 0x0000001500f27308 */ /* 0x000fe20000000800 */
[--C-:B------:R-:W-:Y:S02]  /*b520*/  FFMA.FTZ R19, R19, c[0x0][0x23c], -R134.reuse ;  /* 0x00008f0013137a23 */ /* 0x100fe40000010886 */
[--C-:B------:R-:W-:Y:S02]  /*b530*/  FFMA.FTZ R17, R17, c[0x0][0x23c], -R134.reuse ;  /* 0x00008f0011117a23 */ /* 0x100fe40000010886 */
[--C-:B------:R-:W-:Y:S05]  /*b540*/  FFMA.FTZ R137, R174, c[0x0][0x23c], -R134.reuse ;  /* 0x00008f00ae897a23 */ /* 0x100fea0000010886 */
[----:B------:R-:W-:Y:S01]  /*b550*/  MUFU.EX2 R241, R20 ;  /* 0x0000001400f17308 */ /* 0x000fe20000000800 */
[----:B-1----:R-:W-:Y:S01]  /*b560*/  FMNMX.FTZ R132, R0, R4, !PT ;  /* 0x0000000400847209 */ /* 0x002fe20007810000 */
[----:B------:R-:W-:Y:S03]  /*b570*/  FMUL.FTZ R0, R3, c[0x0][0x23c] ;  /* 0x00008f0003007a20 */ /* 0x000fe60000410000 */
[C---:B------:R-:W-:Y:S05]  /*b580*/  FSETP.NEU.FTZ.AND P1, PT, R132.reuse, -INF , PT ;  /* 0xff8000008400780b */ /* 0x040fea0003f3d000 */
[----:B------:R1:W2:Y:S10]  /*b590*/  MUFU.EX2 R3, R0 ;  /* 0x0000000000037308 */ /* 0x0002b40000000800 */
[----:B------:R-:W3:Y:S10]  /*b5a0*/  MUFU.EX2 R243, R19 ;  /* 0x0000001300f37308 */ /* 0x000ef40000000800 */
[----:B------:R4:W-:Y:S01]  /*b5b0*/  MUFU.EX2 R240, R17 ;  /* 0x0000001100f07308 */ /* 0x0009e20000000800 */
[C---:B-1----:R-:W-:Y:S02]  /*b5c0*/  FADD.FTZ R0, -R132.reuse, R135 ;  /* 0x0000008784007221 */ /* 0x042fe40000010100 */
[----:B------:R-:W-:Y:S02]  /*b5d0*/  FMUL.FTZ R135, R132, c[0x0][0x23c] ;  /* 0x00008f0084877a20 */ /* 0x000fe40000410000 */
[----:B------:R-:W-:Y:S02]  /*b5e0*/  FMUL.FTZ R0, R0, c[0x0][0x23c] ;  /* 0x00008f0000007a20 */ /* 0x000fe40000410000 */
[----:B--2---:R-:W-:Y:S01]  /*b5f0*/  FMUL.FTZ R4, R3, R140 ;  /* 0x0000008c03047220 */ /* 0x004fe20000410000 */
[----:B------:R-:W-:Y:S01]  /*b600*/  FSEL R135, R135, RZ, P1 ;  /* 0x000000ff87877208 */ /* 0x000fe20000800000 */
[C---:B------:R-:W-:Y:S01]  /*b610*/  FMUL.FTZ R5, R3.reuse, R141 ;  /* 0x0000008d03057220 */ /* 0x040fe20000410000 */
[----:B------:R1:W-:Y:S01]  /*b620*/  MUFU.EX2 R201, R137 ;  /* 0x0000008900c97308 */ /* 0x0003e20000000800 */
[----:B---3--:R-:W-:Y:S01]  /*b630*/  F2FP.PACK_AB R140, R242, R243 ;  /* 0x000000f3f28c723e */ /* 0x008fe200000000ff */
[----:B------:R-:W-:Y:S02]  /*b640*/  FMUL.FTZ R8, R3, R144 ;  /* 0x0000009003087220 */ /* 0x000fe40000410000 */
[--C-:B------:R-:W-:Y:S02]  /*b650*/  FFMA.FTZ R23, R23, c[0x0][0x23c], -R135.reuse ;  /* 0x00008f0017177a23 */ /* 0x100fe40000010887 */
[--C-:B------:R-:W-:Y:S02]  /*b660*/  FFMA.FTZ R22, R22, c[0x0][0x23c], -R135.reuse ;  /* 0x00008f0016167a23 */ /* 0x100fe40000010887 */
[--C-:B------:R-:W-:Y:S02]  /*b670*/  FFMA.FTZ R18, R18, c[0x0][0x23c], -R135.reuse ;  /* 0x00008f0012127a23 */ /* 0x100fe40000010887 */
[----:B------:R-:W-:Y:S01]  /*b680*/  MUFU.EX2 R238, R23 ;  /* 0x0000001700ee7308 */ /* 0x000fe20000000800 */
[--C-:B------:R-:W-:Y:S02]  /*b690*/  FFMA.FTZ R24, R24, c[0x0][0x23c], -R135.reuse ;  /* 0x00008f0018187a23 */ /* 0x100fe40000010887 */
[C---:B------:R-:W-:Y:S02]  /*b6a0*/  FMUL.FTZ R9, R3.reuse, R145 ;  /* 0x0000009103097220 */ /* 0x040fe40000410000 */
[C---:B------:R-:W-:Y:S02]  /*b6b0*/  FMUL.FTZ R16, R3.reuse, R152 ;  /* 0x0000009803107220 */ /* 0x040fe40000410000 */
[C---:B----4-:R-:W-:Y:S02]  /*b6c0*/  FMUL.FTZ R17, R3.reuse, R153 ;  /* 0x0000009903117220 */ /* 0x050fe40000410000 */
[C---:B------:R-:W-:Y:S01]  /*b6d0*/  FMUL.FTZ R25, R3.reuse, R161 ;  /* 0x000000a103197220 */ /* 0x040fe20000410000 */
[----:B------:R2:W-:Y:S01]  /*b6e0*/  MUFU.EX2 R237, R22 ;  /* 0x0000001600ed7308 */ /* 0x0005e20000000800 */
[C---:B------:R-:W-:Y:S02]  /*b6f0*/  FMUL.FTZ R32, R3.reuse, R168 ;  /* 0x000000a803207220 */ /* 0x040fe40000410000 */
[C---:B------:R-:W-:Y:S02]  /*b700*/  FMUL.FTZ R33, R3.reuse, R169 ;  /* 0x000000a903217220 */ /* 0x040fe40000410000 */
[--C-:B-1----:R-:W-:Y:S02]  /*b710*/  FFMA.FTZ R137, R176, c[0x0][0x23c], -R134.reuse ;  /* 0x00008f00b0897a23 */ /* 0x102fe40000010886 */
        /* <DEDUP_REMOVED lines=11> */
[----:B--2---:R-:W2:Y:S01]  /*b7d0*/  LDSM.16.MT88.4 R20, [R206+0x10000] ;  /* 0x01000000ce14783b */ /* 0x004ea20000004200 */
[C---:B------:R-:W-:Y:S02]  /*b7e0*/  FMUL.FTZ R53, R3.reuse, R53 ;  /* 0x0000003503357220 */ /* 0x040fe40000410000 */
[C---:B------:R-:W-:Y:S02]  /*b7f0*/  FMUL.FTZ R56, R3.reuse, R56 ;  /* 0x0000003803387220 */ /* 0x040fe40000410000 */
[C---:B------:R-:W-:Y:S01]  /*b800*/  FMUL.FTZ R57, R3.reuse, R57 ;  /* 0x0000003903397220 */ /* 0x040fe20000410000 */
[----:B------:R-:W4:Y:S01]  /*b810*/  MUFU.EX2 R236, R24 ;  /* 0x0000001800ec7308 */ /* 0x000f220000000800 */
[C---:B------:R-:W-:Y:S02]  /*b820*/  FMUL.FTZ R60, R3.reuse, R60 ;  /* 0x0000003c033c7220 */ /* 0x040fe40000410000 */
[C---:B------:R-:W-:Y:S02]  /*b830*/  FMUL.FTZ R61, R3.reuse, R61 ;  /* 0x0000003d033d7220 */ /* 0x040fe40000410000 */
[----:B-1----:R-:W-:Y:S01]  /*b840*/  FMUL.FTZ R6, R0, R142 ;  /* 0x0000008e00067220 */ /* 0x002fe20000410000 */
[----:B------:R-:W-:Y:S01]  /*b850*/  F2FP.PACK_AB R142, R240, R241 ;  /* 0x000000f1f08e723e */ /* 0x000fe200000000ff */
[C---:B------:R-:W-:Y:S02]  /*b860*/  FMUL.FTZ R7, R0.reuse, R143 ;  /* 0x0000008f00077220 */ /* 0x040fe40000410000 */
[C---:B------:R-:W-:Y:S01]  /*b870*/  FMUL.FTZ R10, R0.reuse, R146 ;  /* 0x00000092000a7220 */ /* 0x040fe20000410000 */
[----:B------:R1:W5:Y:S01]  /*b880*/  MUFU.EX2 R200, R137 ;  /* 0x0000008900c87308 */ /* 0x0003620000000800 */
[C---:B------:R-:W-:Y:S02]  /*b890*/  FMUL.FTZ R11, R0.reuse, R147 ;  /* 0x00000093000b7220 */ /* 0x040fe40000410000 */
[----:B------:R-:W-:Y:S01]  /*b8a0*/  FMUL.FTZ R19, R0, R155 ;  /* 0x0000009b00137220 */ /* 0x000fe20000410000 */
[----:B---3--:R-:W-:Y:S01]  /*b8b0*/  F2FP.PACK_AB R141, R238, R239 ;  /* 0x000000efee8d723e */ /* 0x008fe200000000ff */
[C---:B------:R-:W-:Y:S01]  /*b8c0*/  FMUL.FTZ R18, R0.reuse, R154 ;  /* 0x0000009a00127220 */ /* 0x040fe20000410000 */
[----:B------:R-:W3:Y:S01]  /*b8d0*/  LDSM.16.MT88.4 R144, [R207+0x10000] ;  /* 0x01000000cf90783b */ /* 0x000ee20000004200 */
[C---:B------:R-:W-:Y:S02]  /*b8e0*/  FMUL.FTZ R26, R0.reuse, R162 ;  /* 0x000000a2001a7220 */ /* 0x040fe40000410000 */
[C---:B------:R-:W-:Y:S02]  /*b8f0*/  FMUL.FTZ R27, R0.reuse, R163 ;  /* 0x000000a3001b7220 */ /* 0x040fe40000410000 */
[C---:B------:R-:W-:Y:S02]  /*b900*/  FMUL.FTZ R34, R0.reuse, R170 ;  /* 0x000000aa00227220 */ /* 0x040fe40000410000 */
[----:B------:R-:W-:Y:S01]  /*b910*/  FMUL.FTZ R35, R0, R171 ;  /* 0x000000ab00237220 */ /* 0x000fe20000410000 */
[----:B----4-:R-:W-:Y:S01]  /*b920*/  F2FP.PACK_AB R143, R236, R237 ;  /* 0x000000edec8f723e */ /* 0x010fe200000000ff */
[----:B------:R-:W-:Y:S01]  /*b930*/  LDSM.16.MT88.4 R152, [R206+0x12000] ;  /* 0x01200000ce98783b */ /* 0x000fe20000004200 */
[C---:B------:R-:W-:Y:S02]  /*b940*/  FMUL.FTZ R24, R3.reuse, R160 ;  /* 0x000000a003187220 */ /* 0x040fe40000410000 */
[C---:B------:R-:W-:Y:S02]  /*b950*/  FMUL.FTZ R38, R0.reuse, R38 ;  /* 0x0000002600267220 */ /* 0x040fe40000410000 */
[C---:B------:R-:W-:Y:S01]  /*b960*/  FMUL.FTZ R39, R0.reuse, R39 ;  /* 0x0000002700277220 */ /* 0x040fe20000410000 */
[C---:B------:R-:W-:Y:S02]  /*b970*/  HMMA.16816.F32 R4, R140.reuse, R12, R4 ;  /* 0x0000000c8c04723c */ /* 0x040fe40000001804 */
[----:B------:R-:W-:Y:S03]  /*b980*/  LDSM.16.MT88.4 R160, [R205+0x12800] ;  /* 0x01280000cda0783b */ /* 0x000fe60000004200 */
[C---:B------:R-:W-:Y:S02]  /*b990*/  FMUL.FTZ R42, R0.reuse, R42 ;  /* 0x0000002a002a7220 */ /* 0x040fe40000410000 */
[C---:B------:R-:W-:Y:S01]  /*b9a0*/  FMUL.FTZ R12, R3.reuse, R148 ;  /* 0x00000094030c7220 */ /* 0x040fe20000410000 */
[C---:B------:R-:W-:Y:S02]  /*b9b0*/  HMMA.16816.F32 R8, R140.reuse, R14, R8 ;  /* 0x0000000e8c08723c */ /* 0x040fe40000001808 */
[----:B------:R-:W-:Y:S02]  /*b9c0*/  LDSM.16.MT88.4 R168, [R206+0x14800] ;  /* 0x01480000cea8783b */ /* 0x000fe40000004200 */
[C---:B------:R-:W-:Y:S02]  /*b9d0*/  FMUL.FTZ R13, R3.reuse, R149 ;  /* 0x00000095030d7220 */ /* 0x040fe40000410000 */
[C---:B------:R-:W-:Y:S02]  /*b9e0*/  FMUL.FTZ R43, R0.reuse, R43 ;  /* 0x0000002b002b7220 */ /* 0x040fe40000410000 */
[C---:B------:R-:W-:Y:S04]  /*b9f0*/  FMUL.FTZ R14, R0.reuse, R150 ;  /* 0x00000096000e7220 */ /* 0x040fe80000410000 */
[C---:B------:R-:W-:Y:S02]  /*ba00*/  FMUL.FTZ R15, R0.reuse, R151 ;  /* 0x00000097000f7220 */ /* 0x040fe40000410000 */
[----:B------:R-:W4:Y:S01]  /*ba10*/  LDSM.16.MT88.4 R148, [R205+0x12000] ;  /* 0x01200000cd94783b */ /* 0x000f220000004200 */
[C---:B------:R-:W-:Y:S02]  /*ba20*/  FMUL.FTZ R46, R0.reuse, R46 ;  /* 0x0000002e002e7220 */ /* 0x040fe40000410000 */
[C---:B------:R-:W-:Y:S02]  /*ba30*/  FMUL.FTZ R47, R0.reuse, R47 ;  /* 0x0000002f002f7220 */ /* 0x040fe40000410000 */
[C---:B--2---:R-:W-:Y:S03]  /*ba40*/  HMMA.16816.F32 R12, R140.reuse, R20, R12 ;  /* 0x000000148c0c723c */ /* 0x044fe6000000180c */
        /* <DEDUP_REMOVED lines=24> */
[C---:B---3--:R-:W-:Y:S01]  /*bbd0*/  HMMA.16816.F32 R28, R140.reuse, R144, R28 ;  /* 0x000000908c1c723c */ /* 0x048fe2000000181c */
[----:B------:R1:W2:Y:S02]  /*bbe0*/  MUFU.EX2 R198, R137 ;  /* 0x0000008900c67308 */ /* 0x0002a40000000800 */
[C---:B------:R-:W-:Y:S02]  /*bbf0*/  FMUL.FTZ R64, R3.reuse, R64 ;  /* 0x0000004003407220 */ /* 0x040fe40000410000 */
[C---:B------:R-:W-:Y:S02]  /*bc00*/  FMUL.FTZ R65, R3.reuse, R65 ;  /* 0x0000004103417220 */ /* 0x040fe40000410000 */
[C---:B------:R-:W-:Y:S01]  /*bc10*/  FMUL.FTZ R66, R0.reuse, R66 ;  /* 0x0000004200427220 */ /* 0x040fe20000410000 */
        /* <DEDUP_REMOVED lines=11> */
[C---:B------:R-:W-:Y:S04]  /*bcd0*/  HMMA.16816.F32 R44, R140.reuse, R152, R44 ;  /* 0x000000988c2c723c */ /* 0x040fe8000000182c */
[C---:B------:R-:W-:Y:S02]  /*bce0*/  FMUL.FTZ R73, R3.reuse, R73 ;  /* 0x0000004903497220 */ /* 0x040fe40000410000 */
[C---:B------:R-:W-:Y:S02]  /*bcf0*/  FMUL.FTZ R74, R0.reuse, R74 ;  /* 0x0000004a004a7220 */ /* 0x040fe40000410000 */
[C---:B------:R-:W-:Y:S01]  /*bd00*/  HMMA.16816.F32 R48, R140.reuse, R154, R48 ;  /* 0x0000009a8c30723c */ /* 0x040fe20000001830 */
[----:B------:R-:W1:Y:S03]  /*bd10*/  LDSM.16.MT88.4 R152, [R205+0x14000] ;  /* 0x01400000cd98783b */ /* 0x000e660000004200 */
        /* <DEDUP_REMOVED lines=18> */
[C---:B-1----:R-:W-:Y:S04]  /*be40*/  HMMA.16816.F32 R68, R140.reuse, R152, R68 ;  /* 0x000000988c44723c */ /* 0x042fe80000001844 */
[C---:B------:R-:W-:Y:S02]  /*be50*/  FMUL.FTZ R87, R0.reuse, R87 ;  /* 0x0000005700577220 */ /* 0x040fe40000410000 */
[----:B------:R-:W-:Y:S02]  /*be60*/  FMUL.FTZ R88, R3, R88 ;  /* 0x0000005803587220 */ /* 0x000fe40000410000 */
[C---:B------:R-:W-:Y:S01]  /*be70*/  HMMA.16816.F32 R72, R140.reuse, R154, R72 ;  /* 0x0000009a8c48723c */ /* 0x040fe20000001848 */
[----:B------:R-:W1:Y:S03]  /*be80*/  LDSM.16.MT88.4 R152, [R207+0x14000] ;  /* 0x01400000cf98783b */ /* 0x000e660000004200 */
[--C-:B------:R-:W-:Y:S02]  /*be90*/  FFMA.FTZ R137, R181, c[0x0][0x23c], -R135.reuse ;  /* 0x00008f00b5897a23 */ /* 0x100fe40000010887 */
[C---:B------:R-:W-:Y:S02]  /*bea0*/  FMUL.FTZ R89, R3.reuse, R89 ;  /* 0x0000005903597220 */ /* 0x040fe40000410000 */
[C---:B------:R-:W-:Y:S01]  /*beb0*/  FMUL.FTZ R90, R0.reuse, R90 ;  /* 0x0000005a005a7220 */ /* 0x040fe20000410000 */
[C---:B---3--:R-:W-:Y:S01]  /*bec0*/  HMMA.16816.F32 R76, R140.reuse, R144, R76 ;  /* 0x000000908c4c723c */ /* 0x048fe2000000184c */
        /* <DEDUP_REMOVED lines=8> */
[C---:B----4-:R-:W-:Y:S04]  /*bf50*/  HMMA.16816.F32 R84, R140.reuse, R148, R84 ;  /* 0x000000948c54723c */ /* 0x050fe80000001854 */
[C---:B------:R-:W-:Y:S02]  /*bf60*/  FMUL.FTZ R96, R3.reuse, R96 ;  /* 0x0000006003607220 */ /* 0x040fe40000410000 */
[C---:B------:R-:W-:Y:S02]  /*bf70*/  FMUL.FTZ R97, R3.reuse, R97 ;  /* 0x0000006103617220 */ /* 0x040fe40000410000 */
[C---:B------:R-:W-:Y:S01]  /*bf80*/  HMMA.16816.F32 R88, R140.reuse, R150, R88 ;  /* 0x000000968c58723c */ /* 0x040fe20000001858 */
[----:B------:R-:W4:Y:S03]  /*bf90*/  LDSM.16.MT88.4 R148, [R206+0x16000] ;  /* 0x01600000ce94783b */ /* 0x000f260000004200 */
[--C-:B---3--:R-:W-:Y:S02]  /*bfa0*/  FFMA.FTZ R137, R182, c[0x0][0x23c], -R135.reuse ;  /* 0x00008f00b6897a23 */ /* 0x108fe40000010887 */
[C---:B------:R-:W-:Y:S02]  /*bfb0*/  FMUL.FTZ R98, R0.reuse, R98 ;  /* 0x0000006200627220 */ /* 0x040fe40000410000 */
[C---:B-1----:R-:W-:Y:S01]  /*bfc0*/  HMMA.16816.F32 R92, R140.reuse, R152, R92 ;  /* 0x000000988c5c723c */ /* 0x042fe2000000185c */
[----:B------:R1:W3:Y:S03]  /*bfd0*/  MUFU.EX2 R196, R137 ;  /* 0x0000008900c47308 */ /* 0x0002e60000000800 */
        /* <DEDUP_REMOVED lines=9> */
[C---:B--2---:R-:W-:Y:S03]  /*c070*/  HMMA.16816.F32 R100, R140.reuse, R144, R100 ;  /* 0x000000908c64723c */ /* 0x044fe60000001864 */
[C---:B------:R-:W-:Y:S02]  /*c080*/  FMUL.FTZ R106, R0.reuse, R106 ;  /* 0x0000006a006a7220 */ /* 0x040fe40000410000 */
[----:B------:R-:W-:Y:S02]  /*c090*/  FMUL.FTZ R107, R0, R107 ;  /* 0x0000006b006b7220 */ /* 0x000fe40000410000 */
[--C-:B-1----:R-:W-:Y:S02]  /*c0a0*/  FFMA.FTZ R137, R178, c[0x0][0x23c], -R135.reuse ;  /* 0x00008f00b2897a23 */ /* 0x102fe40000010887 */
[C---:B------:R-:W-:Y:S02]  /*c0b0*/  FMUL.FTZ R108, R3.reuse, R108 ;  /* 0x0000006c036c7220 */ /* 0x040fe40000410000 */
[----:B------:R1:W-:Y:S01]  /*c0c0*/  MUFU.EX2 R195, R137 ;  /* 0x0000008900c37308 */ /* 0x0003e20000000800 */
[C---:B------:R-:W-:Y:S01]  /*c0d0*/  HMMA.16816.F32 R104, R140.reuse, R146, R104 ;  /* 0x000000928c68723c */ /* 0x040fe20000001868 */
[----:B------:R-:W2:Y:S02]  /*c0e0*/  LDSM.16.MT88.4 R144, [R207+0x16000] ;  /* 0x01600000cf90783b */ /* 0x000ea40000004200 */
        /* <DEDUP_REMOVED lines=9> */
[--C-:B-1----:R-:W-:Y:S02]  /*c180*/  FFMA.FTZ R137, R177, c[0x0][0x23c], -R135.reuse ;  /* 0x00008f00b1897a23 */ /* 0x102fe40000010887 */
[----:B------:R-:W-:Y:S01]  /*c190*/  LDSM.16.MT88.4 R176, [R206+0x13800] ;  /* 0x01380000ceb0783b */ /* 0x000fe20000004200 */
[C---:B------:R-:W-:Y:S01]  /*c1a0*/  HMMA.16816.F32 R112, R140.reuse, R150, R112 ;  /* 0x000000968c70723c */ /* 0x040fe20000001870 */
[----:B------:R1:W4:Y:S02]  /*c1b0*/  MUFU.EX2 R194, R137 ;  /* 0x0000008900c27308 */ /* 0x0003240000000800 */
[C---:B------:R-:W-:Y:S02]  /*c1c0*/  FMUL.FTZ R117, R3.reuse, R117 ;  /* 0x0000007503757220 */ /* 0x040fe40000410000 */
[C---:B------:R-:W-:Y:S02]  /*c1d0*/  FMUL.FTZ R118, R0.reuse, R118 ;  /* 0x0000007600767220 */ /* 0x040fe40000410000 */
[C---:B------:R-:W-:Y:S01]  /*c1e0*/  FMUL.FTZ R119, R0.reuse, R119 ;  /* 0x0000007700777220 */ /* 0x040fe20000410000 */
[----:B------:R-:W4:Y:S01]  /*c1f0*/  LDSM.16.MT88.4 R148, [R205+0x10800] ;  /* 0x01080000cd94783b */ /* 0x000f220000004200 */
[C---:B------:R-:W-:Y:S03]  /*c200*/  FMUL.FTZ R120, R3.reuse, R120 ;  /* 0x0000007803787220 */ /* 0x040fe60000410000 */
[C---:B------:R-:W-:Y:S02]  /*c210*/  FMUL.FTZ R121, R3.reuse, R121 ;  /* 0x0000007903797220 */ /* 0x040fe40000410000 */
[C---:B---3--:R-:W-:Y:S03]  /*c220*/  HMMA.16816.F32 R116, R140.reuse, R152, R116 ;  /* 0x000000988c74723c */ /* 0x048fe60000001874 */
[C---:B------:R-:W-:Y:S02]  /*c230*/  FMUL.FTZ R122, R0.reuse, R122 ;  /* 0x0000007a007a7220 */ /* 0x040fe40000410000 */
[C---:B------:R-:W-:Y:S02]  /*c240*/  FMUL.FTZ R123, R0.reuse, R123 ;  /* 0x0000007b007b7220 */ /* 0x040fe40000410000 */
[C---:B------:R-:W-:Y:S02]  /*c250*/  FMUL.FTZ R124, R3.reuse, R124 ;  /* 0x0000007c037c7220 */ /* 0x040fe40000410000 */
[----:B------:R-:W-:Y:S03]  /*c260*/  FMUL.FTZ R125, R3, R125 ;  /* 0x0000007d037d7220 */ /* 0x000fe60000410000 */
[C---:B------:R-:W-:Y:S01]  /*c270*/  HMMA.16816.F32 R120, R140.reuse, R154, R120 ;  /* 0x0000009a8c78723c */ /* 0x040fe20000001878 */
[----:B------:R-:W3:Y:S02]  /*c280*/  LDSM.16.MT88.4 R152, [R206+0x10800] ;  /* 0x01080000ce98783b */ /* 0x000ee40000004200 */
[C---:B------:R-:W-:Y:S02]  /*c290*/  FMUL.FTZ R126, R0.reuse, R126 ;  /* 0x0000007e007e7220 */ /* 0x040fe40000410000 */
[C---:B------:R-:W-:Y:S02]  /*c2a0*/  FMUL.FTZ R127, R0.reuse, R127 ;  /* 0x0000007f007f7220 */ /* 0x040fe40000410000 */
[--C-:B-1----:R-:W-:Y:S02]  /*c2b0*/  FFMA.FTZ R137, R175, c[0x0][0x23c], -R134.reuse ;  /* 0x00008f00af897a23 */ /* 0x102fe40000010886 */
[C---:B------:R-:W-:Y:S02]  /*c2c0*/  FMUL.FTZ R128, R3.reuse, R128 ;  /* 0x0000008003807220 */ /* 0x040fe40000410000 */
[----:B------:R1:W-:Y:S01]  /*c2d0*/  MUFU.EX2 R193, R137 ;  /* 0x0000008900c17308 */ /* 0x0003e20000000800 */
[C---:B--2---:R-:W-:Y:S03]  /*c2e0*/  HMMA.16816.F32 R124, R140.reuse, R144, R124 ;  /* 0x000000908c7c723c */ /* 0x044fe6000000187c */
[----:B------:R-:W-:Y:S02]  /*c2f0*/  FMUL.FTZ R129, R3, R129 ;  /* 0x0000008103817220 */ /* 0x000fe40000410000 */
[C---:B------:R-:W-:Y:S02]  /*c300*/  FMUL.FTZ R130, R0.reuse, R130 ;  /* 0x0000008200827220 */ /* 0x040fe40000410000 */
[----:B------:R-:W-:Y:S02]  /*c310*/  FMUL.FTZ R131, R0, R131 ;  /* 0x0000008300837220 */ /* 0x000fe40000410000 */
[--C-:B------:R-:W-:Y:S05]  /*c320*/  FFMA.FTZ R136, R136, c[0x0][0x23c], -R135.reuse ;  /* 0x00008f0088887a23 */ /* 0x100fea0000010887 */
[----:B------:R-:W-:Y:S01]  /*c330*/  HMMA.16816.F32 R128, R140, R146, R128 ;  /* 0x000000928c80723c */ /* 0x000fe20000001880 */
[----:B------:R-:W2:Y:S06]  /*c340*/  LDSM.16.MT88.4 R144, [R207+0x10800] ;  /* 0x01080000cf90783b */ /* 0x000eac0000004200 */
[----:B-----5:R-:W-:Y:S02]  /*c350*/  F2FP.PACK_AB R140, R200, R201 ;  /* 0x000000c9c88c723e */ /* 0x020fe400000000ff */
[----:B------:R-:W-:Y:S03]  /*c360*/  F2FP.PACK_AB R142, R198, R199 ;  /* 0x000000c7c68e723e */ /* 0x000fe600000000ff */
[----:B------:R-:W-:Y:S01]  /*c370*/  F2FP.PACK_AB R141, R196, R197 ;  /* 0x000000c5c48d723e */ /* 0x000fe200000000ff */
[--C-:B-1----:R-:W-:Y:S01]  /*c380*/  FFMA.FTZ R137, R173, c[0x0][0x23c], -R134.reuse ;  /* 0x00008f00ad897a23 */ /* 0x102fe20000010886 */
[----:B----4-:R-:W-:Y:S03]  /*c390*/  F2FP.PACK_AB R143, R194, R195 ;  /* 0x000000c3c28f723e */ /* 0x010fe600000000ff */
[----:B------:R1:W4:Y:S04]  /*c3a0*/  MUFU.EX2 R192, R137 ;  /* 0x0000008900c07308 */ /* 0x0003280000000800 */
[C---:B------:R-:W-:Y:S08]  /*c3b0*/  HMMA.16816.F32 R4, R140.reuse, R148, R4 ;  /* 0x000000948c04723c */ /* 0x040ff00000001804 */
[C---:B------:R-:W-:Y:S01]  /*c3c0*/  HMMA.16816.F32 R8, R140.reuse, R150, R8 ;  /* 0x000000968c08723c */ /* 0x040fe20000001808 */
[----:B------:R-:W5:Y:S07]  /*c3d0*/  LDSM.16.MT88.4 R148, [R208+0x12800] ;  /* 0x01280000d094783b */ /* 0x000f6e0000004200 */
[C---:B---3--:R-:W-:Y:S04]  /*c3e0*/  HMMA.16816.F32 R12, R140.reuse, R152, R12 ;  /* 0x000000988c0c723c */ /* 0x048fe8000000180c */
[--C-:B-1----:R-:W-:Y:S04]  /*c3f0*/  FFMA.FTZ R137, R138, c[0x0][0x23c], -R134.reuse ;  /* 0x00008f008a897a23 */ /* 0x102fe80000010886 */
[C---:B------:R-:W-:Y:S01]  /*c400*/  HMMA.16816.F32 R16, R140.reuse, R154, R16 ;  /* 0x0000009a8c10723c */ /* 0x040fe20000001810 */
[----:B------:R-:W1:Y:S01]  /*c410*/  LDSM.16.MT88.4 R152, [R207+0x12800] ;  /* 0x01280000cf98783b */ /* 0x000e620000004200 */
[----:B------:R3:W-:Y:S06]  /*c420*/  MUFU.EX2 R191, R137 ;  /* 0x0000008900bf7308 */ /* 0x0007ec0000000800 */
[C---:B------:R-:W-:Y:S08]  /*c430*/  HMMA.16816.F32 R20, R140.reuse, R156, R20 ;  /* 0x0000009c8c14723c */ /* 0x040ff00000001814 */
[C---:B------:R-:W-:Y:S01]  /*c440*/  HMMA.16816.F32 R24, R140.reuse, R158, R24 ;  /* 0x0000009e8c18723c */ /* 0x040fe20000001818 */
[----:B------:R-:W1:Y:S07]  /*c450*/  LDSM.16.MT88.4 R156, [R205+0x14800] ;  /* 0x01480000cd9c783b */ /* 0x000e6e0000004200 */
[C---:B--2---:R-:W-:Y:S04]  /*c460*/  HMMA.16816.F32 R28, R140.reuse, R144, R28 ;  /* 0x000000908c1c723c */ /* 0x044fe8000000181c */
[--C-:B---3--:R-:W-:Y:S04]  /*c470*/  FFMA.FTZ R137, R183, c[0x0][0x23c], -R134.reuse ;  /* 0x00008f00b7897a23 */ /* 0x108fe80000010886 */
[C---:B------:R-:W-:Y:S01]  /*c480*/  HMMA.16816.F32 R32, R140.reuse, R146, R32 ;  /* 0x000000928c20723c */ /* 0x040fe20000001820 */
[----:B------:R-:W2:Y:S01]  /*c490*/  LDSM.16.MT88.4 R144, [R208+0x14800] ;  /* 0x01480000d090783b */ /* 0x000ea20000004200 */
[----:B------:R3:W1:Y:S06]  /*c4a0*/  MUFU.EX2 R190, R137 ;  /* 0x0000008900be7308 */ /* 0x00066c0000000800 */
[C---:B------:R-:W-:Y:S08]  /*c4b0*/  HMMA.16816.F32 R36, R140.reuse, R160, R36 ;  /* 0x000000a08c24723c */ /* 0x040ff00000001824 */
[C---:B------:R-:W-:Y:S01]  /*c4c0*/  HMMA.16816.F32 R40, R140.reuse, R162, R40 ;  /* 0x000000a28c28723c */ /* 0x040fe20000001828 */
[----:B------:R-:W-:Y:S07]  /*c4d0*/  LDSM.16.MT88.4 R160, [R206+0x11000] ;  /* 0x01100000cea0783b */ /* 0x000fee0000004200 */
[C---:B------:R-:W-:Y:S04]  /*c4e0*/  HMMA.16816.F32 R44, R140.reuse, R164, R44 ;  /* 0x000000a48c2c723c */ /* 0x040fe8000000182c */
[--C-:B---3--:R-:W-:Y:S02]  /*c4f0*/  FFMA.FTZ R137, R172, c[0x0][0x23c], -R135.reuse ;  /* 0x00008f00ac897a23 */ /* 0x108fe40000010887 */
[----:B------:R-:W-:Y:S02]  /*c500*/  LDSM.16.MT88.4 R172, [R205+0x13800] ;  /* 0x01380000cdac783b */ /* 0x000fe40000004200 */
[C---:B------:R-:W-:Y:S01]  /*c510*/  HMMA.16816.F32 R48, R140.reuse, R166, R48 ;  /* 0x000000a68c30723c */ /* 0x040fe20000001830 */
[----:B------:R3:W-:Y:S05]  /*c520*/  MUFU.EX2 R189, R137 ;  /* 0x0000008900bd7308 */ /* 0x0007ea0000000800 */
[----:B------:R-:W-:Y:S02]  /*c530*/  LDSM.16.MT88.4 R164, [R208+0x13000] ;  /* 0x01300000d0a4783b */ /* 0x000fe40000004200 */
[C---:B-----5:R-:W-:Y:S08]  /*c540*/  HMMA.16816.F32 R52, R140.reuse, R148, R52 ;  /* 0x000000948c34723c */ /* 0x060ff00000001834 */
[C---:B------:R-:W-:Y:S01]  /*c550*/  HMMA.16816.F32 R56, R140.reuse, R150, R56 ;  /* 0x000000968c38723c */ /* 0x040fe20000001838 */
[----:B------:R-:W5:Y:S07]  /*c560*/  LDSM.16.MT88.4 R148, [R207+0x14800] ;  /* 0x01480000cf94783b */ /* 0x000f6e0000004200 */
[C---:B-1----:R-:W-:Y:S04]  /*c570*/  HMMA.16816.F32 R60, R140.reuse, R152, R60 ;  /* 0x000000988c3c723c */ /* 0x042fe8000000183c */
[--C-:B---3--:R-:W-:Y:S04]  /*c580*/  FFMA.FTZ R137, R139, c[0x0][0x23c], -R135.reuse ;  /* 0x00008f008b897a23 */ /* 0x108fe80000010887 */
[C---:B------:R-:W-:Y:S01]  /*c590*/  HMMA.16816.F32 R64, R140.reuse, R154, R64 ;  /* 0x0000009a8c40723c */ /* 0x040fe20000001840 */
[----:B------:R-:W1:Y:S01]  /*c5a0*/  LDSM.16.MT88.4 R152, [R205+0x16800] ;  /* 0x01680000cd98783b */ /* 0x000e620000004200 */
[----:B------:R3:W1:Y:S06]  /*c5b0*/  MUFU.EX2 R188, R137 ;  /* 0x0000008900bc7308 */ /* 0x00066c0000000800 */
[C---:B------:R-:W-:Y:S08]  /*c5c0*/  HMMA.16816.F32 R68, R140.reuse, R156, R68 ;  /* 0x0000009c8c44723c */ /* 0x040ff00000001844 */
[C---:B------:R-:W-:Y:S01]  /*c5d0*/  HMMA.16816.F32 R72, R140.reuse, R158, R72 ;  /* 0x0000009e8c48723c */ /* 0x040fe20000001848 */
[----:B------:R-:W1:Y:S07]  /*c5e0*/  LDSM.16.MT88.4 R156, [R206+0x16800] ;  /* 0x01680000ce9c783b */ /* 0x000e6e0000004200 */
[C---:B------:R-:W-:Y:S04]  /*c5f0*/  HMMA.16816.F32 R76, R140.reuse, R168, R76 ;  /* 0x000000a88c4c723c */ /* 0x040fe8000000184c */
[--C-:B---3--:R-:W-:Y:S04]  /*c600*/  FFMA.FTZ R137, R184, c[0x0][0x23c], -R135.reuse ;  /* 0x00008f00b8897a23 */ /* 0x108fe80000010887 */
[C---:B------:R-:W-:Y:S01]  /*c610*/  HMMA.16816.F32 R80, R140.reuse, R170, R80 ;  /* 0x000000aa8c50723c */ /* 0x040fe20000001850 */
[----:B------:R-:W-:Y:S01]  /*c620*/  LDSM.16.MT88.4 R168, [R207+0x11800] ;  /* 0x01180000cfa8783b */ /* 0x000fe20000004200 */
[----:B------:R3:W-:Y:S06]  /*c630*/  MUFU.EX2 R187, R137 ;  /* 0x0000008900bb7308 */ /* 0x0007ec0000000800 */
[C---:B--2---:R-:W-:Y:S08]  /*c640*/  HMMA.16816.F32 R84, R140.reuse, R144, R84 ;  /* 0x000000908c54723c */ /* 0x044ff00000001854 */
[C---:B------:R-:W-:Y:S01]  /*c650*/  HMMA.16816.F32 R88, R140.reuse, R146, R88 ;  /* 0x000000928c58723c */ /* 0x040fe20000001858 */
[----:B------:R-:W2:Y:S07]  /*c660*/  LDSM.16.MT88.4 R144, [R208+0x16800] ;  /* 0x01680000d090783b */ /* 0x000eae0000004200 */
[C---:B-----5:R-:W-:Y:S04]  /*c670*/  HMMA.16816.F32 R92, R140.reuse, R148, R92 ;  /* 0x000000948c5c723c */ /* 0x060fe8000000185c */
[--C-:B---3--:R-:W-:Y:S04]  /*c680*/  FFMA.FTZ R137, R185, c[0x0][0x23c], -R135.reuse ;  /* 0x00008f00b9897a23 */ /* 0x108fe80000010887 */
[C---:B------:R-:W-:Y:S01]  /*c690*/  HMMA.16816.F32 R96, R140.reuse, R150, R96 ;  /* 0x000000968c60723c */ /* 0x040fe20000001860 */
[----:B------:R-:W3:Y:S01]  /*c6a0*/  LDSM.16.MT88.4 R148, [R207+0x16800] ;  /* 0x01680000cf94783b */ /* 0x000ee20000004200 */
[----:B------:R5:W2:Y:S06]  /*c6b0*/  MUFU.EX2 R186, R137 ;  /* 0x0000008900ba7308 */ /* 0x000aac0000000800 */
[C---:B-1----:R-:W-:Y:S08]  /*c6c0*/  HMMA.16816.F32 R100, R140.reuse, R152, R100 ;  /* 0x000000988c64723c */ /* 0x042ff00000001864 */
[C---:B------:R-:W-:Y:S01]  /*c6d0*/  HMMA.16816.F32 R104, R140.reuse, R154, R104 ;  /* 0x0000009a8c68723c */ /* 0x040fe20000001868 */
[----:B------:R-:W1:Y:S07]  /*c6e0*/  LDSM.16.MT88.4 R152, [R205+0x11000] ;  /* 0x01100000cd98783b */ /* 0x000e6e0000004200 */
[C---:B------:R-:W-:Y:S04]  /*c6f0*/  HMMA.16816.F32 R108, R140.reuse, R156, R108 ;  /* 0x0000009c8c6c723c */ /* 0x040fe8000000186c */
[--C-:B-----5:R-:W-:Y:S02]  /*c700*/  FFMA.FTZ R137, R202, c[0x0][0x23c], -R134.reuse ;  /* 0x00008f00ca897a23 */ /* 0x120fe40000010886 */
[----:B------:R-:W5:Y:S02]  /*c710*/  LDL.LU R202, [R1+0x10] ;  /* 0x0000100001ca7983 */ /* 0x000f640000300800 */
[C---:B------:R-:W-:Y:S01]  /*c720*/  HMMA.16816.F32 R112, R140.reuse, R158, R112 ;  /* 0x0000009e8c70723c */ /* 0x040fe20000001870 */
[----:B------:R1:W-:Y:S01]  /*c730*/  MUFU.EX2 R185, R137 ;  /* 0x0000008900b97308 */ /* 0x0003e20000000800 */
[----:B------:R-:W4:Y:S06]  /*c740*/  LDSM.16.MT88.4 R156, [R208+0x11000] ;  /* 0x01100000d09c783b */ /* 0x000f2c0000004200 */
[C---:B--2---:R-:W-:Y:S08]  /*c750*/  HMMA.16816.F32 R116, R140.reuse, R144, R116 ;  /* 0x000000908c74723c */ /* 0x044ff00000001874 */
[C---:B------:R-:W-:Y:S01]  /*c760*/  HMMA.16816.F32 R120, R140.reuse, R146, R120 ;  /* 0x000000928c78723c */ /* 0x040fe20000001878 */
[----:B------:R-:W2:Y:S07]  /*c770*/  LDSM.16.MT88.4 R144, [R207+0x11000] ;  /* 0x01100000cf90783b */ /* 0x000eae0000004200 */
[C---:B---3--:R-:W-:Y:S04]  /*c780*/  HMMA.16816.F32 R124, R140.reuse, R148, R124 ;  /* 0x000000948c7c723c */ /* 0x048fe8000000187c */
[--C-:B-1----:R-:W-:Y:S02]  /*c790*/  FFMA.FTZ R137, R233, c[0x0][0x23c], -R134.reuse ;  /* 0x00008f00e9897a23 */ /* 0x102fe40000010886 */
[----:B------:R-:W3:Y:S02]  /*c7a0*/  LDL.LU R233, [R1+0xc] ;  /* 0x00000c0001e97983 */ /* 0x000ee40000300800 */
[----:B------:R-:W-:Y:S01]  /*c7b0*/  HMMA.16816.F32 R128, R140, R150, R128 ;  /* 0x000000968c80723c */ /* 0x000fe20000001880 */
[----:B------:R1:W-:Y:S01]  /*c7c0*/  MUFU.EX2 R184, R137 ;  /* 0x0000008900b87308 */ /* 0x0003e20000000800 */
[----:B------:R-:W2:Y:S05]  /*c7d0*/  LDSM.16.MT88.4 R148, [R205+0x13000] ;  /* 0x01300000cd94783b */ /* 0x000eaa0000004200 */
[----:B----4-:R-:W-:Y:S02]  /*c7e0*/  F2FP.PACK_AB R140, R192, R193 ;  /* 0x000000c1c08c723e */ /* 0x010fe400000000ff */
[----:B------:R-:W-:Y:S03]  /*c7f0*/  F2FP.PACK_AB R142, R190, R191 ;  /* 0x000000bfbe8e723e */ /* 0x000fe600000000ff */
[----:B------:R-:W-:Y:S02]  /*c800*/  F2FP.PACK_AB R141, R188, R189 ;  /* 0x000000bdbc8d723e */ /* 0x000fe400000000ff */
[----:B------:R-:W-:Y:S07]  /*c810*/  F2FP.PACK_AB R143, R186, R187 ;  /* 0x000000bbba8f723e */ /* 0x000fee00000000ff */
[C---:B------:R-:W-:Y:S03]  /*c820*/  HMMA.16816.F32 R4, R140.reuse, R152, R4 ;  /* 0x000000988c04723c */ /* 0x040fe60000001804 */
[--C-:B-1----:R-:W-:Y:S02]  /*c830*/  FFMA.FTZ R137, R232, c[0x0][0x23c], -R134.reuse ;  /* 0x00008f00e8897a23 */ /* 0x102fe40000010886 */
[----:B------:R-:W-:Y:S03]  /*c840*/  FFMA.FTZ R134, R203, c[0x0][0x23c], -R134 ;  /* 0x00008f00cb867a23 */ /* 0x000fe60000010886 */
[C---:B------:R-:W-:Y:S01]  /*c850*/  HMMA.16816.F32 R8, R140.reuse, R154, R8 ;  /* 0x0000009a8c08723c */ /* 0x040fe20000001808 */
[----:B------:R-:W1:Y:S01]  /*c860*/  LDSM.16.MT88.4 R152, [R206+0x13000] ;  /* 0x01300000ce98783b */ /* 0x000e620000004200 */
[----:B------:R4:W-:Y:S06]  /*c870*/  MUFU.EX2 R182, R134 ;  /* 0x0000008600b67308 */ /* 0x0009ec0000000800 */
[C---:B------:R-:W-:Y:S04]  /*c880*/  HMMA.16816.F32 R12, R140.reuse, R160, R12 ;  /* 0x000000a08c0c723c */ /* 0x040fe8000000180c */
[----:B------:R-:W2:Y:S04]  /*c890*/  MUFU.EX2 R183, R137 ;  /* 0x0000008900b77308 */ /* 0x000ea80000000800 */
[C---:B------:R-:W-:Y:S01]  /*c8a0*/  HMMA.16816.F32 R16, R140.reuse, R162, R16 ;  /* 0x000000a28c10723c */ /* 0x040fe20000001810 */
[----:B------:R-:W1:Y:S07]  /*c8b0*/  LDSM.16.MT88.4 R160, [R207+0x13000] ;  /* 0x01300000cfa0783b */ /* 0x000e6e0000004200 */
[C---:B------:R-:W-:Y:S04]  /*c8c0*/  HMMA.16816.F32 R20, R140.reuse, R156, R20 ;  /* 0x0000009c8c14723c */ /* 0x040fe80000001814 */
[--C-:B----4-:R-:W-:Y:S04]  /*c8d0*/  FFMA.FTZ R134, R234, c[0x0][0x23c], -R135.reuse ;  /* 0x00008f00ea867a23 */ /* 0x110fe80000010887 */
[C---:B------:R-:W-:Y:S01]  /*c8e0*/  HMMA.16816.F32 R24, R140.reuse, R158, R24 ;  /* 0x0000009e8c18723c */ /* 0x040fe20000001818 */
[----:B------:R-:W4:Y:S01]  /*c8f0*/  LDSM.16.MT88.4 R156, [R205+0x15000] ;  /* 0x01500000cd9c783b */ /* 0x000f220000004200 */
[----:B------:R1:W-:Y:S02]  /*c900*/  MUFU.EX2 R181, R134 ;  /* 0x0000008600b57308 */ /* 0x0003e40000000800 */
[----:B--2---:R-:W-:Y:S04]  /*c910*/  F2FP.PACK_AB R138, R182, R183 ;  /* 0x000000b7b68a723e */ /* 0x004fe800000000ff */
[C---:B------:R-:W-:Y:S08]  /*c920*/  HMMA.16816.F32 R28, R140.reuse, R144, R28 ;  /* 0x000000908c1c723c */ /* 0x040ff0000000181c */
[C---:B------:R-:W-:Y:S01]  /*c930*/  HMMA.16816.F32 R32, R140.reuse, R146, R32 ;  /* 0x000000928c20723c */ /* 0x040fe20000001820 */
[----:B------:R-:W2:Y:S07]  /*c940*/  LDSM.16.MT88.4 R144, [R206+0x15000] ;  /* 0x01500000ce90783b */ /* 0x000eae0000004200 */
[C---:B------:R-:W-:Y:S04]  /*c950*/  HMMA.16816.F32 R36, R140.reuse, R148, R36 ;  /* 0x000000948c24723c */ /* 0x040fe80000001824 */
[--C-:B-1----:R-:W-:Y:S02]  /*c960*/  FFMA.FTZ R134, R235, c[0x0][0x23c], -R135.reuse ;  /* 0x00008f00eb867a23 */ /* 0x102fe40000010887 */
[----:B------:R-:W-:Y:S02]  /*c970*/  FFMA.FTZ R135, R2, c[0x0][0x23c], -R135 ;  /* 0x00008f0002877a23 */ /* 0x000fe40000010887 */
[C---:B------:R-:W-:Y:S01]  /*c980*/  HMMA.16816.F32 R40, R140.reuse, R150, R40 ;  /* 0x000000968c28723c */ /* 0x040fe20000001828 */
[----:B------:R-:W1:Y:S01]  /*c990*/  LDSM.16.MT88.4 R148, [R208+0x15000] ;  /* 0x01500000d094783b */ /* 0x000e620000004200 */
[----:B------:R-:W2:Y:S06]  /*c9a0*/  MUFU.EX2 R180, R134 ;  /* 0x0000008600b47308 */ /* 0x000eac0000000800 */
[C---:B------:R-:W-:Y:S04]  /*c9b0*/  HMMA.16816.F32 R44, R140.reuse, R152, R44 ;  /* 0x000000988c2c723c */ /* 0x040fe8000000182c */
[----:B------:R-:W-:Y:S04]  /*c9c0*/  MUFU.EX2 R135, R135 ;  /* 0x0000008700877308 */ /* 0x000fe80000000800 */
[C---:B------:R-:W-:Y:S01]  /*c9d0*/  HMMA.16816.F32 R48, R140.reuse, R154, R48 ;  /* 0x0000009a8c30723c */ /* 0x040fe20000001830 */
[----:B------:R-:W1:Y:S05]  /*c9e0*/  LDSM.16.MT88.4 R152, [R207+0x15000] ;  /* 0x01500000cf98783b */ /* 0x000e6a0000004200 */
[----:B------:R4:W4:Y:S02]  /*c9f0*/  MUFU.EX2 R134, R136 ;  /* 0x0000008800867308 */ /* 0x0009240000000800 */
[C---:B------:R-:W-:Y:S04]  /*ca00*/  HMMA.16816.F32 R52, R140.reuse, R164, R52 ;  /* 0x000000a48c34723c */ /* 0x040fe80000001834 */
[----:B--2---:R-:W-:Y:S04]  /*ca10*/  F2FP.PACK_AB R137, R180, R181 ;  /* 0x000000b5b489723e */ /* 0x004fe800000000ff */
[C---:B------:R-:W-:Y:S01]  /*ca20*/  HMMA.16816.F32 R56, R140.reuse, R166, R56 ;  /* 0x000000a68c38723c */ /* 0x040fe20000001838 */
[----:B------:R-:W-:Y:S07]  /*ca30*/  LDSM.16.MT88.4 R164, [R208+0x11800] ;  /* 0x01180000d0a4783b */ /* 0x000fee0000004200 */
[C---:B------:R-:W-:Y:S04]  /*ca40*/  HMMA.16816.F32 R60, R140.reuse, R160, R60 ;  /* 0x000000a08c3c723c */ /* 0x040fe8000000183c */
[----:B----4-:R-:W-:Y:S04]  /*ca50*/  F2FP.PACK_AB R136, R184, R185 ;  /* 0x000000b9b888723e */ /* 0x010fe800000000ff */
[C---:B------:R-:W-:Y:S01]  /*ca60*/  HMMA.16816.F32 R64, R140.reuse, R162, R64 ;  /* 0x000000a28c40723c */ /* 0x040fe20000001840 */
[----:B------:R-:W-:Y:S03]  /*ca70*/  LDSM.16.MT88.4 R160, [R206+0x11800] ;  /* 0x01180000cea0783b */ /* 0x000fe60000004200 */
[----:B------:R-:W-:Y:S04]  /*ca80*/  F2FP.PACK_AB R139, R135, R134 ;  /* 0x00000086878b723e */ /* 0x000fe800000000ff */
[C---:B------:R-:W-:Y:S08]  /*ca90*/  HMMA.16816.F32 R68, R140.reuse, R156, R68 ;  /* 0x0000009c8c44723c */ /* 0x040ff00000001844 */
        /* <DEDUP_REMOVED lines=10> */
[----:B------:R-:W1:Y:S07]  /*cb40*/  LDSM.16.MT88.4 R152, [R207+0x17000] ;  /* 0x01700000cf98783b */ /* 0x000e6e0000004200 */
[C---:B--2---:R-:W-:Y:S08]  /*cb50*/  HMMA.16816.F32 R100, R140.reuse, R156, R100 ;  /* 0x0000009c8c64723c */ /* 0x044ff00000001864 */
[C---:B------:R-:W-:Y:S01]  /*cb60*/  HMMA.16816.F32 R104, R140.reuse, R158, R104 ;  /* 0x0000009e8c68723c */ /* 0x040fe20000001868 */
[----:B------:R-:W2:Y:S07]  /*cb70*/  LDSM.16.MT88.4 R156, [R205+0x11800] ;  /* 0x01180000cd9c783b */ /* 0x000eae0000004200 */
[C---:B----4-:R-:W-:Y:S08]  /*cb80*/  HMMA.16816.F32 R108, R140.reuse, R144, R108 ;  /* 0x000000908c6c723c */ /* 0x050ff0000000186c */
[C---:B------:R-:W-:Y:S08]  /*cb90*/  HMMA.16816.F32 R112, R140.reuse, R146, R112 ;  /* 0x000000928c70723c */ /* 0x040ff00000001870 */
[C---:B-1----:R-:W-:Y:S08]  /*cba0*/  HMMA.16816.F32 R116, R140.reuse, R148, R116 ;  /* 0x000000948c74723c */ /* 0x042ff00000001874 */
[C---:B------:R-:W-:Y:S08]  /*cbb0*/  HMMA.16816.F32 R120, R140.reuse, R150, R120 ;  /* 0x000000968c78723c */ /* 0x040ff00000001878 */
[C---:B------:R-:W-:Y:S04]  /*cbc0*/  HMMA.16816.F32 R124, R140.reuse, R152, R124 ;  /* 0x000000988c7c723c */ /* 0x040fe8000000187c */
[----:B-----5:R-:W-:Y:S04]  /*cbd0*/  FFMA.FTZ R0, R0, R202, R239 ;  /* 0x000000ca00007223 */ /* 0x020fe800000100ef */
[----:B------:R-:W-:Y:S04]  /*cbe0*/  HMMA.16816.F32 R128, R140, R154, R128 ;  /* 0x0000009a8c80723c */ /* 0x000fe80000001880 */
[----:B------:R-:W-:Y:S04]  /*cbf0*/  FADD.FTZ R0, R238, R0 ;  /* 0x00000000ee007221 */ /* 0x000fe80000010000 */
[C---:B--2---:R-:W-:Y:S01]  /*cc00*/  HMMA.16816.F32 R140, R136.reuse, R156, R4 ;  /* 0x0000009c888c723c */ /* 0x044fe20000001804 */
[----:B------:R-:W1:Y:S04]  /*cc10*/  LDSM.16.MT88.4 R4, [R208+0x13800] ;  /* 0x01380000d004783b */ /* 0x000e680000004200 */
[----:B------:R-:W-:Y:S03]  /*cc20*/  FADD.FTZ R0, R237, R0 ;  /* 0x00000000ed007221 */ /* 0x000fe60000010000 */
[C---:B------:R-:W-:Y:S01]  /*cc30*/  HMMA.16816.F32 R144, R136.reuse, R158, R8 ;  /* 0x0000009e8890723c */ /* 0x040fe20000001808 */
[----:B------:R-:W2:Y:S03]  /*cc40*/  LDSM.16.MT88.4 R8, [R207+0x13800] ;  /* 0x01380000cf08783b */ /* 0x000ea60000004200 */
[----:B------:R-:W-:Y:S04]  /*cc50*/  FADD.FTZ R0, R236, R0 ;  /* 0x00000000ec007221 */ /* 0x000fe80000010000 */
[C---:B------:R-:W-:Y:S01]  /*cc60*/  HMMA.16816.F32 R148, R136.reuse, R160, R12 ;  /* 0x000000a08894723c */ /* 0x040fe2000000180c */
[----:B------:R-:W4:Y:S03]  /*cc70*/  LDSM.16.MT88.4 R12, [R205+0x15800] ;  /* 0x01580000cd0c783b */ /* 0x000f260000004200 */
[----:B------:R-:W-:Y:S02]  /*cc80*/  FADD.FTZ R0, R197, R0 ;  /* 0x00000000c5007221 */ /* 0x000fe40000010000 */
[----:B---3--:R-:W-:Y:S02]  /*cc90*/  FFMA.FTZ R3, R3, R233, R243 ;  /* 0x000000e903037223 */ /* 0x008fe400000100f3 */
[C---:B------:R-:W-:Y:S01]  /*cca0*/  HMMA.16816.F32 R152, R136.reuse, R162, R16 ;  /* 0x000000a28898723c */ /* 0x040fe20000001810 */
[----:B------:R-:W3:Y:S03]  /*ccb0*/  LDSM.16.MT88.4 R16, [R206+0x15800] ;  /* 0x01580000ce10783b */ /* 0x000ee60000004200 */
[----:B------:R-:W-:Y:S02]  /*ccc0*/  FADD.FTZ R0, R196, R0 ;  /* 0x00000000c4007221 */ /* 0x000fe40000010000 */
[----:B------:R-:W-:Y:S02]  /*ccd0*/  FADD.FTZ R2, R242, R3 ;  /* 0x00000003f2027221 */ /* 0x000fe40000010000 */
[C---:B------:R-:W-:Y:S01]  /*cce0*/  HMMA.16816.F32 R156, R136.reuse, R164, R20 ;  /* 0x000000a4889c723c */ /* 0x040fe20000001814 */
[----:B------:R-:W5:Y:S03]  /*ccf0*/  LDSM.16.MT88.4 R20, [R208+0x15800] ;  /* 0x01580000d014783b */ /* 0x000f660000004200 */
[----:B------:R-:W-:Y:S02]  /*cd00*/  FADD.FTZ R0, R195, R0 ;  /* 0x00000000c3007221 */ /* 0x000fe40000010000 */
[----:B------:R-:W-:Y:S02]  /*cd10*/  FADD.FTZ R2, R241, R2 ;  /* 0x00000002f1027221 */ /* 0x000fe40000010000 */
[C---:B------:R-:W-:Y:S01]  /*cd20*/  HMMA.16816.F32 R160, R136.reuse, R166, R24 ;  /* 0x000000a688a0723c */ /* 0x040fe20000001818 */
[----:B------:R-:W1:Y:S03]  /*cd30*/  LDSM.16.MT88.4 R24, [R207+0x15800] ;  /* 0x01580000cf18783b */ /* 0x000e660000004200 */
[----:B------:R-:W-:Y:S02]  /*cd40*/  FADD.FTZ R0, R194, R0 ;  /* 0x00000000c2007221 */ /* 0x000fe40000010000 */
[----:B------:R-:W-:Y:S02]  /*cd50*/  FADD.FTZ R2, R240, R2 ;  /* 0x00000002f0027221 */ /* 0x000fe40000010000 */
[C---:B------:R-:W-:Y:S01]  /*cd60*/  HMMA.16816.F32 R164, R136.reuse, R168, R28 ;  /* 0x000000a888a4723c */ /* 0x040fe2000000181c */
[----:B------:R-:W1:Y:S03]  /*cd70*/  LDSM.16.MT88.4 R28, [R205+0x17800] ;  /* 0x01780000cd1c783b */ /* 0x000e660000004200 */
        /* <DEDUP_REMOVED lines=18> */
[----:B------:R-:W-:Y:S01]  /*cea0*/  FADD.FTZ R0, R134, R0 ;  /* 0x0000000086007221 */ /* 0x000fe20000010000 */
[----:B------:R-:W-:Y:S01]  /*ceb0*/  MOV R134, R133 ;  /* 0x0000008500867202 */ /* 0x000fe20000000f00 */
[----:B------:R-:W-:Y:S02]  /*cec0*/  FADD.FTZ R2, R191, R2 ;  /* 0x00000002bf027221 */ /* 0x000fe40000010000 */
[C---:B------:R-:W-:Y:S01]  /*ced0*/  HMMA.16816.F32 R56, R136.reuse, R6, R56 ;  /* 0x000000068838723c */ /* 0x040fe20000001838 */
[----:B------:R-:W1:Y:S03]  /*cee0*/  LDSM.16.MT88.4 R4, [R206+0x17800] ;  /* 0x01780000ce04783b */ /* 0x000e660000004200 */
[----:B------:R-:W-:Y:S01]  /*cef0*/  FADD.FTZ R0, R135, R0 ;  /* 0x0000000087007221 */ /* 0x000fe20000010000 */
[----:B------:R-:W-:Y:S01]  /*cf00*/  MOV R135, R132 ;  /* 0x0000008400877202 */ /* 0x000fe20000000f00 */
[----:B------:R-:W-:Y:S02]  /*cf10*/  FADD.FTZ R2, R190, R2 ;  /* 0x00000002be027221 */ /* 0x000fe40000010000 */
[C---:B--2---:R-:W-:Y:S04]  /*cf20*/  HMMA.16816.F32 R60, R136.reuse, R8, R60 ;  /* 0x00000008883c723c */ /* 0x044fe8000000183c */
[----:B------:R-:W-:Y:S04]  /*cf30*/  FADD.FTZ R2, R185, R2 ;  /* 0x00000002b9027221 */ /* 0x000fe80000010000 */
[C---:B------:R-:W-:Y:S01]  /*cf40*/  HMMA.16816.F32 R64, R136.reuse, R10, R64 ;  /* 0x0000000a8840723c */ /* 0x040fe20000001840 */
[----:B------:R-:W2:Y:S03]  /*cf50*/  LDSM.16.MT88.4 R8, [R208+0x17800] ;  /* 0x01780000d008783b */ /* 0x000ea60000004200 */
[----:B------:R-:W-:Y:S04]  /*cf60*/  FADD.FTZ R2, R184, R2 ;  /* 0x00000002b8027221 */ /* 0x000fe80000010000 */
[C---:B----4-:R-:W-:Y:S04]  /*cf70*/  HMMA.16816.F32 R68, R136.reuse, R12, R68 ;  /* 0x0000000c8844723c */ /* 0x050fe80000001844 */
[----:B------:R-:W-:Y:S04]  /*cf80*/  FADD.FTZ R2, R183, R2 ;  /* 0x00000002b7027221 */ /* 0x000fe80000010000 */
[C---:B------:R-:W-:Y:S01]  /*cf90*/  HMMA.16816.F32 R72, R136.reuse, R14, R72 ;  /* 0x0000000e8848723c */ /* 0x040fe20000001848 */
[----:B------:R-:W4:Y:S03]  /*cfa0*/  LDSM.16.MT88.4 R12, [R207+0x17800] ;  /* 0x01780000cf0c783b */ /* 0x000f260000004200 */
[----:B------:R-:W-:Y:S04]  /*cfb0*/  FADD.FTZ R2, R182, R2 ;  /* 0x00000002b6027221 */ /* 0x000fe80000010000 */
[C---:B---3--:R-:W-:Y:S01]  /*cfc0*/  HMMA.16816.F32 R76, R136.reuse, R16, R76 ;  /* 0x00000010884c723c */ /* 0x048fe2000000184c */
[----:B------:R3:W-:Y:S04]  /*cfd0*/  STL [R1+0xc], R2 ;  /* 0x00000c0201007387 */ /* 0x0007e80000100800 */
[----:B------:R3:W-:Y:S03]  /*cfe0*/  STL [R1+0x10], R0 ;  /* 0x0000100001007387 */ /* 0x0007e60000100800 */
        /* <DEDUP_REMOVED lines=11> */
[C---:B----4-:R-:W-:Y:S08]  /*d0a0*/  HMMA.16816.F32 R124, R136.reuse, R12, R124 ;  /* 0x0000000c887c723c */ /* 0x050ff0000000187c */
[----:B------:R-:W-:Y:S01]  /*d0b0*/  HMMA.16816.F32 R128, R136, R14, R128 ;  /* 0x0000000e8880723c */ /* 0x000fe20000001880 */
[----:B---3--:R-:W-:-:S07]  /*d0c0*/  @P0 BRA `(.L_x_936) ;  /* 0xffffbdb000000947 */ /* 0x008fce000383ffff */
.L_x_935:
[----:B--2---:R-:W2:Y:S01]  /*d0d0*/  LDL.LU R4, [R1+0xc] ;  /* 0x00000c0001047983 */ /* 0x004ea20000300800 */
        /* <DEDUP_REMOVED lines=70> */
[----:B------:R-:W-:Y:S01]  /*d540*/  FMUL.FTZ R176, R0, R140 ;  /* 0x0000008c00b07220 */ /* 0x000fe20000410000 */
[----:B------:R-:W-:Y:S01]  /*d550*/  F2FP.PACK_AB R10, R10, R173 ;  /* 0x000000ad0a0a723e */ /* 0x000fe200000000ff */
[----:B------:R-:W-:Y:S01]  /*d560*/  FMUL.FTZ R5, R0, R141 ;  /* 0x0000008d00057220 */ /* 0x000fe20000410000 */
[----:B------:R-:W-:Y:S01]  /*d570*/  F2FP.PACK_AB R12, R12, R172 ;  /* 0x000000ac0c0c723e */ /* 0x000fe200000000ff */
[C---:B------:R-:W-:Y:S02]  /*d580*/  FMUL.FTZ R175, R0.reuse, R144 ;  /* 0x0000009000af7220 */ /* 0x040fe40000410000 */
[C---:B------:R-:W-:Y:S01]  /*d590*/  FMUL.FTZ R6, R0.reuse, R145 ;  /* 0x0000009100067220 */ /* 0x040fe20000410000 */
[----:B------:R-:W-:Y:S01]  /*d5a0*/  F2FP.PACK_AB R5, R5, R176 ;  /* 0x000000b00505723e */ /* 0x000fe200000000ff */
[----:B------:R-:W-:-:S02]  /*d5b0*/  FMUL.FTZ R174, R0, R148 ;  /* 0x0000009400ae7220 */ /* 0x000fc40000410000 */
[C---:B------:R-:W-:Y:S01]  /*d5c0*/  FMUL.FTZ R157, R0.reuse, R36 ;  /* 0x00000024009d7220 */ /* 0x040fe20000410000 */
[----:B-1----:R-:W-:Y:S01]  /*d5d0*/  SHF.R.S32.HI R82, RZ, 0x1f, R81 ;  /* 0x0000001fff527819 */ /* 0x002fe20000011451 */
[----:B------:R-:W-:Y:S01]  /*d5e0*/  FMUL.FTZ R153, R0, R44 ;  /* 0x0000002c00997220 */ /* 0x000fe20000410000 */
[----:B------:R-:W-:Y:S01]  /*d5f0*/  F2FP.PACK_AB R6, R6, R175 ;  /* 0x000000af0606723e */ /* 0x000fe200000000ff */
[----:B------:R-:W-:Y:S01]  /*d600*/  FMUL.FTZ R152, R0, R48 ;  /* 0x0000003000987220 */ /* 0x000fe20000410000 */
[----:B------:R-:W-:Y:S01]  /*d610*/  LEA.HI R22, R82, R81, RZ, 0x2 ;  /* 0x0000005152167211 */ /* 0x000fe200078f10ff */
[C---:B------:R-:W-:Y:S01]  /*d620*/  FMUL.FTZ R149, R0.reuse, R52 ;  /* 0x0000003400957220 */ /* 0x040fe20000410000 */
[----:B------:R-:W-:Y:S01]  /*d630*/  F2FP.PACK_AB R7, R7, R174 ;  /* 0x000000ae0707723e */ /* 0x000fe200000000ff */
        /* <DEDUP_REMOVED lines=10> */
[C---:B-----5:R-:W-:Y:S02]  /*d6e0*/  FMUL.FTZ R137, R0.reuse, R49 ;  /* 0x0000003100897220 */ /* 0x060fe40000410000 */
        /* <DEDUP_REMOVED lines=310> */
.L_x_940:
[----:B---34-:R-:W-:Y:S05]  /*ea50*/  BSYNC B0 ;  /* 0x0000000000007941 */ /* 0x018fea0003800000 */
.L_x_939:
        /* <DEDUP_REMOVED lines=13> */
[----:B------:R-:W-:-:S04]  /*eb30*/  UIMAD UR4, UR6, UR4, URZ ;  /* 0x00000004060472a4 */ /* 0x000fc8000f8e023f */
[----:B------:R-:W-:Y:S01]  /*eb40*/  UIMAD UR4, UR10, UR5, UR4 ;  /* 0x000000050a0472a4 */ /* 0x000fe2000f8e0204 */
[----:B---3--:R-:W-:Y:S02]  /*eb50*/  SHF.R.S32.HI R0, RZ, 0x1f, R84 ;  /* 0x0000001fff007819 */ /* 0x008fe40000011454 */
[----:B------:R-:W-:-:S04]  /*eb60*/  IADD3 R4, P0, R84, UR18, RZ ;  /* 0x0000001254047c10 */ /* 0x000fc8000ff1e0ff */
[----:B------:R-:W-:Y:S01]  /*eb70*/  IADD3.X R5, R0, UR7, RZ, P0, !PT ;  /* 0x0000000700057c10 */ /* 0x000fe200087fe4ff */
[----:B------:R-:W-:Y:S01]  /*eb80*/  IMAD.U32 R0, RZ, RZ, UR13 ;  /* 0x0000000dff007e24 */ /* 0x000fe2000f8e00ff */
[----:B------:R-:W-:Y:S02]  /*eb90*/  ISETP.GE.AND P0, PT, R3, UR9, PT ;  /* 0x0000000903007c0c */ /* 0x000fe4000bf06270 */
[----:B------:R-:W-:Y:S01]  /*eba0*/  SHF.R.S32.HI R3, RZ, 0x1f, R2 ;  /* 0x0000001fff037819 */ /* 0x000fe20000011402 */
        /* <DEDUP_REMOVED lines=19> */
.L_x_942:
[----:B----4-:R-:W-:Y:S05]  /*ece0*/  BSYNC B0 ;  /* 0x0000000000007941 */ /* 0x010fea0003800000 */
.L_x_941:
        /* <DEDUP_REMOVED lines=22> */
.L_x_944:
[----:B------:R-:W-:Y:S05]  /*ee50*/  BSYNC B0 ;  /* 0x0000000000007941 */ /* 0x000fea0003800000 */
.L_x_943:
        /* <DEDUP_REMOVED lines=22> */
.L_x_946:
[----:B------:R-:W-:Y:S05]  /*efc0*/  BSYNC B0 ;  /* 0x0000000000007941 */ /* 0x000fea0003800000 */
.L_x_945:
[----:B------:R-:W-:-:S04]  /*efd0*/  LEA.HI.SX32 R0, R13, 0x30, 0x1d ;  /* 0x000000300d007811 */ /* 0x000fc800078feaff */
        /* <DEDUP_REMOVED lines=22> */
.L_x_905:
        /* <DEDUP_REMOVED lines=81> */
.L_x_948:
[----:B------:R-:W-:Y:S05]  /*f650*/  BSYNC B0 ;  /* 0x0000000000007941 */ /* 0x000fea0003800000 */
.L_x_947:
        /* <DEDUP_REMOVED lines=22> */
.L_x_950:
[----:B------:R-:W-:Y:S05]  /*f7c0*/  BSYNC B0 ;  /* 0x0000000000007941 */ /* 0x000fea0003800000 */
.L_x_949:
        /* <DEDUP_REMOVED lines=22> */
.L_x_952:
[----:B------:R-:W-:Y:S05]  /*f930*/  BSYNC B0 ;  /* 0x0000000000007941 */ /* 0x000fea0003800000 */
.L_x_951:
        /* <DEDUP_REMOVED lines=21> */
.L_x_954:
[----:B------:R-:W-:Y:S05]  /*fa90*/  BSYNC B0 ;  /* 0x0000000000007941 */ /* 0x000fea0003800000 */
.L_x_953:
        /* <DEDUP_REMOVED lines=35> */
.L_x_955:
        /* <DEDUP_REMOVED lines=11> */
.L_x_2042:


//--------------------- .text._ZN5flash16flash_fwd_kernelI23Flash_fwd_kernel_traitsILi256ELi64ELi64ELi4ELb0ELb0EN7cutlass6half_tE19Flash_kernel_traitsILi256ELi64ELi64ELi4ES3_EELb1ELb0ELb1ELb0ELb0ELb1ELb0ELb0EEEvNS_16Flash_fwd_paramsE --------------------------
	.section	.text._ZN5flash16flash_fwd_kernelI23Flash_fwd_kernel_traitsILi256ELi64ELi64ELi4ELb0ELb0EN7cutlass6half_tE19Flash_kernel_traitsILi256ELi64ELi64ELi4ES3_EELb1ELb0ELb1ELb0ELb0ELb1ELb0ELb0EEEvNS_16Flash_fwd_paramsE,"ax",@progbits
	.sectioninfo	@"SHI_REGISTERS=255"
	.align	128
        .global         _ZN5flash16flash_fwd_kernelI23Flash_fwd_kernel_traitsILi256ELi64ELi64ELi4ELb0ELb0EN7cutlass6half_tE19Flash_kernel_traitsILi256ELi64ELi64ELi4ES3_EELb1ELb0ELb1ELb0ELb0ELb1ELb0ELb0EEEvNS_16Flash_fwd_paramsE
        .type           _ZN5flash16flash_fwd_kernelI23Flash_fwd_kernel_traitsILi256ELi64ELi64ELi4ELb0ELb0EN7cutlass6half_tE19Flash_kernel_traitsILi256ELi64ELi64ELi4ES3_EELb1ELb0ELb1ELb0ELb0ELb1ELb0ELb0EEEvNS_16Flash_fwd_paramsE,@function
        .size           _ZN5flash16flash_fwd_kernelI23Flash_fwd_kernel_traitsILi256ELi64ELi64ELi4ELb0ELb0EN7cutlass6half_tE19Flash_kernel_traitsILi256ELi64ELi64ELi4ES3_EELb1ELb0ELb1ELb0ELb0ELb1ELb0ELb0EEEvNS_16Flash_fwd_paramsE,(.L_x_2043 - _ZN5flash16flash_fwd_kernelI23Flash_fwd_kernel_traitsILi256ELi64ELi64ELi4ELb0ELb0EN7cutlass6half_tE19Flash_kernel_traitsILi256ELi64ELi64ELi4ES3_EELb1ELb0ELb1ELb0ELb0ELb1ELb0ELb0EEEvNS_16Flash_fwd_paramsE)
        .other          _ZN5flash16flash_fwd_kernelI23Flash_fwd_kernel_traitsILi256ELi64ELi64ELi4ELb0ELb0EN7cutlass6half_tE19Flash_kernel_traitsILi256ELi64ELi64ELi4ES3_EELb1ELb0ELb1ELb0ELb0ELb1ELb0ELb0EEEvNS_16Flash_fwd_paramsE,@"STO_CUDA_ENTRY STV_DEFAULT"
_ZN5flash16flash_fwd_kernelI23Flash_fwd_kernel_traitsILi256ELi64ELi64ELi4ELb0ELb0EN7cutlass6half_tE19Flash_kernel_traitsILi256ELi64ELi64ELi4ES3_EELb1ELb0ELb1ELb0ELb0ELb1ELb0ELb0EEEvNS_16Flash_fwd_paramsE:
.text._ZN5flash16flash_fwd_kernelI23Flash_fwd_kernel_traitsILi256ELi64ELi64ELi4ELb0ELb0EN7cutlass6half_tE19Flash_kernel_traitsILi256ELi64ELi64ELi4ES3_EELb1ELb0ELb1ELb0ELb0ELb1ELb0ELb0EEEvNS_16Flash_fwd_paramsE:
        /* <DEDUP_REMOVED lines=94> */
.L_x_956:
[----:B------:R-:W-:Y:S02]  /*05e0*/  ULDC UR6, c[0x0][0x218] ;  /* 0x0000860000067ab9 */ /* 0x000fe40000000800 */
.L_x_957:
        /* <DEDUP_REMOVED lines=50> */
[----:B------:R-:W-:Y:S01]  /*0910*/  ULDC.U8 UR17, c[0x0][0x328] ;  /* 0x0000ca0000117ab9 */ /* 0x000fe20000000000 */
[----:B------:R-:W2:Y:S01]  /*0920*/  S2R R4, SR_CTAID.X ;  /* 0x0000000000047919 */ /* 0x000ea20000002500 */
[----:B------:R-:W-:Y:S01]  /*0930*/  UISETP.NE.AND UP3, UPT, UR17, URZ, UPT ;  /* 0x0000003f1100728c */ /* 0x000fe2000bf65270 */
[----:B------:R-:W-:Y:S01]  /*0940*/  SHF.R.S32.HI R6, RZ, 0x3, R6 ;  /* 0x00000003ff067819 */ /* 0x000fe20000011406 */
[----:B------:R-:W-:Y:S01]  /*0950*/  USHF.R.S32.HI UR20, URZ, 0x1f, UR9 ;  /* 0x0000001f3f147899 */ /* 0x000fe20008011409 */
[----:B------:R-:W-:Y:S01]  /*0960*/  IMAD.IADD R0, R105, 0x1, -R0 ;  /* 0x0000000169007824 */ /* 0x000fe200078e0a00 */
[----:B------:R-:W-:Y:S01]  /*0970*/  @!UP0 USHF.R.S32.HI UR8, URZ, 0x1f, UR10 ;  /* 0x0000001f3f088899 */ /* 0x000fe2000801140a */
[----:B------:R-:W-:Y:S01]  /*0980*/  SHF.R.S32.HI R7, RZ, 0x1f, R6 ;  /* 0x0000001fff077819 */ /* 0x000fe20000011406 */
[----:B------:R-:W-:Y:S01]  /*0990*/  @UP0 UIMAD.WIDE.U32 UR18, UR12, UR6, URZ ;  /* 0x000000060c1202a5 */ /* 0x000fe2000f8e003f */
[----:B------:R-:W-:Y:S01]  /*09a0*/  IMAD.SHL.U32 R0, R0, 0x8, RZ ;  /* 0x0000000800007824 */ /* 0x000fe200078e00ff */
[----:B------:R-:W-:Y:S01]  /*09b0*/  @!UP0 UIMAD UR6, UR8, UR4, URZ ;  /* 0x00000004080682a4 */ /* 0x000fe2000f8e023f */
[----:B------:R-:W-:Y:S01]  /*09c0*/  BSSY B0, `(.L_x_959) ;  /* 0x0000039000007945 */ /* 0x000fe20003800000 */
[----:B------:R-:W-:-:S02]  /*09d0*/  @!UP0 UIMAD.WIDE.U32 UR22, UR10, UR4, URZ ;  /* 0x000000040a1682a5 */ /* 0x000fc4000f8e003f */
[----:B------:R-:W-:Y:S02]  /*09e0*/  @UP0 UIMAD UR7, UR12, UR7, UR19 ;  /* 0x000000070c0702a4 */ /* 0x000fe4000f8e0213 */
[----:B------:R-:W-:Y:S02]  /*09f0*/  ULDC.U8 UR4, c[0x0][0x329] ;  /* 0x0000ca4000047ab9 */ /* 0x000fe40000000000 */
[----:B------:R-:W-:Y:S02]  /*0a00*/  UISETP.NE.AND UP2, UPT, UR4, URZ, UPT ;  /* 0x0000003f0400728c */ /* 0x000fe4000bf45270 */
[----:B------:R-:W-:Y:S02]  /*0a10*/  @!UP0 UIMAD UR19, UR10, UR5, UR6 ;  /* 0x000000050a1382a4 */ /* 0x000fe4000f8e0206 */
[----:B------:R-:W-:Y:S02]  /*0a20*/  UISETP.EQ.AND UP3, UPT, UR4, URZ, UP3 ;  /* 0x0000003f0400728c */ /* 0x000fe40009f62270 */
[----:B------:R-:W-:Y:S01]  /*0a30*/  ULDC UR11, c[0x0][0x214] ;  /* 0x00008500000b7ab9 */ /* 0x000fe20000000800 */
[----:B--2---:R-:W-:Y:S01]  /*0a40*/  IMAD.WIDE R4, R4, 0x40, R6 ;  /* 0x0000004004047825 */ /* 0x004fe200078e0206 */
[----:B------:R-:W-:-:S02]  /*0a50*/  ULDC.64 UR4, c[0x0][0x1f0] ;  /* 0x00007c0000047ab9 */ /* 0x000fc40000000a00 */
[----:B------:R-:W-:Y:S02]  /*0a60*/  UIMAD UR4, UR20, UR4, URZ ;  /* 0x00000004140472a4 */ /* 0x000fe4000f8e023f */
[----:B------:R-:W-:Y:S02]  /*0a70*/  @!UP2 UISETP.NE.AND UP1, UPT, UR17, URZ, UPT ;  /* 0x0000003f1100a28c */ /* 0x000fe4000bf25270 */
[----:B------:R-:W-:Y:S02]  /*0a80*/  @UP0 UMOV UR20, UR18 ;  /* 0x0000001200140c82 */ /* 0x000fe40008000000 */
[----:B------:R-:W-:Y:S02]  /*0a90*/  @UP2 ULDC UR18, c[0x0][0x210] ;  /* 0x0000840000122ab9 */ /* 0x000fe40000000800 */
[----:B------:R-:W-:Y:S02]  /*0aa0*/  ULDC UR8, c[0x0][0x234] ;  /* 0x00008d0000087ab9 */ /* 0x000fe40000000800 */
[----:B------:R-:W-:-:S02]  /*0ab0*/  @UP2 UIMAD UR18, UR18, UR11, URZ ;  /* 0x0000000b121222a4 */ /* 0x000fc4000f8e023f */
[----:B------:R-:W-:Y:S02]  /*0ac0*/  @!UP2 USEL UR18, UR11, UR8, !UP1 ;  /* 0x000000080b12a287 */ /* 0x000fe4000c800000 */
[----:B------:R-:W-:Y:S02]  /*0ad0*/  ULDC UR6, c[0x0][0x1c0] ;  /* 0x0000700000067ab9 */ /* 0x000fe40000000800 */
[----:B------:R-:W-:Y:S02]  /*0ae0*/  @UP2 UMOV UR21, 0x1 ;  /* 0x0000000100152882 */ /* 0x000fe40000000000 */
[----:B------:R-:W-:Y:S02]  /*0af0*/  @!UP2 UIMAD UR21, UR18, UR6, URZ ;  /* 0x000000061215a2a4 */ /* 0x000fe4000f8e023f */
[----:B------:R-:W-:Y:S02]  /*0b00*/  @!UP0 UMOV UR20, UR22 ;  /* 0x0000001600148c82 */ /* 0x000fe40008000000 */
[----:B------:R-:W-:Y:S01]  /*0b10*/  @!UP0 UIADD3 UR7, UR23, UR19, URZ ;  /* 0x0000001317078290 */ /* 0x000fe2000fffe03f */
[----:B------:R-:W-:Y:S01]  /*0b20*/  IADD3 R2, P0, R0, UR20, RZ ;  /* 0x0000001400027c10 */ /* 0x000fe2000ff1e0ff */
[----:B------:R-:W-:-:S02]  /*0b30*/  UIADD3 UR13, -UR16, UR13, URZ ;  /* 0x0000000d100d7290 */ /* 0x000fc4000fffe13f */
[----:B------:R-:W-:Y:S02]  /*0b40*/  @UP3 UIMAD UR17, UR10, UR11, URZ ;  /* 0x0000000b0a1132a4 */ /* 0x000fe4000f8e023f */
[----:B------:R-:W-:Y:S01]  /*0b50*/  UIMAD UR21, UR10, UR21, URZ ;  /* 0x000000150a1572a4 */ /* 0x000fe2000f8e023f */
[----:B------:R-:W-:Y:S01]  /*0b60*/  LEA.HI.X.SX32 R3, R0, UR7, 0x1, P0 ;  /* 0x0000000700037c11 */ /* 0x000fe200080f0eff */
[----:B------:R-:W-:Y:S01]  /*0b70*/  @UP3 USEL UR17, UR17, UR12, !UP0 ;  /* 0x0000000c11113287 */ /* 0x000fe2000c000000 */
[----:B------:R-:W-:Y:S01]  /*0b80*/  ISETP.GE.AND P0, PT, R6, UR13, PT ;  /* 0x0000000d06007c0c */ /* 0x000fe2000bf06270 */
[----:B------:R-:W-:Y:S02]  /*0b90*/  @UP2 ULDC UR24, c[0x0][0x210] ;  /* 0x0000840000182ab9 */ /* 0x000fe40000000800 */
[----:B------:R-:W-:Y:S01]  /*0ba0*/  USEL UR21, UR21, URZ, !UP3 ;  /* 0x0000003f15157287 */ /* 0x000fe2000d800000 */
[----:B-1----:R-:W-:Y:S01]  /*0bb0*/  IMAD.WIDE.U32 R12, R12, c[0x0][0x1f0], R2 ;  /* 0x00007c000c0c7a25 */ /* 0x002fe200078e0002 */
[----:B------:R-:W-:-:S02]  /*0bc0*/  @!UP2 UMOV UR24, 0x1 ;  /* 0x000000010018a882 */ /* 0x000fc40000000000 */
[----:B------:R-:W-:Y:S02]  /*0bd0*/  UIMAD UR16, UR16, UR24, URZ ;  /* 0x00000018101072a4 */ /* 0x000fe4000f8e023f */
[----:B------:R-:W-:Y:S02]  /*0be0*/  UIMAD UR21, UR9, UR18, UR21 ;  /* 0x00000012091572a4 */ /* 0x000fe4000f8e0215 */
[----:B------:R-:W-:Y:S02]  /*0bf0*/  @!UP3 UMOV UR26, URZ ;  /* 0x0000003f001abc82 */ /* 0x000fe40008000000 */
[----:B------:R-:W-:Y:S02]  /*0c00*/  @UP3 UMOV UR26, UR17 ;  /* 0x00000011001a3c82 */ /* 0x000fe40008000000 */
[----:B------:R-:W-:Y:S02]  /*0c10*/  UIMAD UR4, UR9, UR5, UR4 ;  /* 0x00000005090472a4 */ /* 0x000fe4000f8e0204 */
[----:B------:R-:W-:-:S02]  /*0c20*/  @!UP3 UMOV UR27, URZ ;  /* 0x0000003f001bbc82 */ /* 0x000fc40008000000 */
        /* <DEDUP_REMOVED lines=18> */
.L_x_960:
[----:B------:R-:W-:Y:S05]  /*0d50*/  BSYNC B0 ;  /* 0x0000000000007941 */ /* 0x000fea0003800000 */
.L_x_959:
        /* <DEDUP_REMOVED lines=18> */
.L_x_962:
[----:B------:R-:W-:Y:S05]  /*0e80*/  BSYNC B0 ;  /* 0x0000000000007941 */ /* 0x000fea0003800000 */
.L_x_961:
        /* <DEDUP_REMOVED lines=18> */
.L_x_964:
[----:B------:R-:W-:Y:S05]  /*0fb0*/  BSYNC B0 ;  /* 0x0000000000007941 */ /* 0x000fea0003800000 */
.L_x_963:
        /* <DEDUP_REMOVED lines=17> */
.L_x_966:
[----:B------:R-:W-:Y:S05]  /*10d0*/  BSYNC B0 ;  /* 0x0000000000007941 */ /* 0x000fea0003800000 */
.L_x_965:
        /* <DEDUP_REMOVED lines=35> */
.L_x_958:
        /* <DEDUP_REMOVED lines=34> */
.L_x_967:
        /* <DEDUP_REMOVED lines=46> */
.L_x_968:
[----:B------:R-:W-:Y:S01]  /*1810*/  LEA.HI R3, R27, R105, RZ, 0x3 ;  /* 0x000000691b037211 */ /* 0x000fe200078f18ff */
[----:B------:R-:W1:Y:S01]  /*1820*/  S2R R107, SR_CTAID.X ;  /* 0x00000000006b7919 */ /* 0x000e620000002500 */
[----:B------:R-:W-:Y:S01]  /*1830*/  UIADD3 UR10, -UR16, UR13, URZ ;  /* 0x0000000d100a7290 */ /* 0x000fe2000fffe13f */
[----:B------:R-:W-:Y:S01]  /*1840*/  SHF.R.S32.HI R106, RZ, 0x5, R28 ;  /* 0x00000005ff6a7819 */ /* 0x000fe2000001141c */
[----:B------:R-:W-:Y:S01]  /*1850*/  ULDC.64 UR4, c[0x0][0x1a8] ;  /* 0x00006a0000047ab9 */ /* 0x000fe20000000a00 */
[----:B------:R-:W-:Y:S01]  /*1860*/  SHF.R.S32.HI R2, RZ, 0x3, R3 ;  /* 0x00000003ff027819 */ /* 0x000fe20000011403 */
[----:B------:R-:W2:Y:S01]  /*1870*/  S2R R6, SR_CTAID.Z ;  /* 0x0000000000067919 */ /* 0x000ea20000002700 */
[----:B------:R-:W-:Y:S01]  /*1880*/  LOP3.LUT R3, R3, 0xfffffff8, RZ, 0xc0, !PT ;  /* 0xfffffff803037812 */ /* 0x000fe200078ec0ff */
[----:B------:R-:W-:Y:S01]  /*1890*/  UIMAD UR4, UR19, UR4, URZ ;  /* 0x00000004130472a4 */ /* 0x000fe2000f8e023f */
[C---:B------:R-:W-:Y:S01]  /*18a0*/  IADD3 R22, R2.reuse, 0x10, RZ ;  /* 0x0000001002167810 */ /* 0x040fe20007ffe0ff */
[C---:B------:R-:W-:Y:S01]  /*18b0*/  IMAD.SHL.U32 R0, R2.reuse, 0x40, RZ ;  /* 0x0000004002007824 */ /* 0x040fe200078e00ff */
[----:B------:R-:W-:Y:S01]  /*18c0*/  IADD3 R29, R2, 0x30, RZ ;  /* 0x00000030021d7810 */ /* 0x000fe20007ffe0ff */
[----:B------:R-:W-:Y:S01]  /*18d0*/  IMAD.IADD R26, R105, 0x1, -R3 ;  /* 0x00000001691a7824 */ /* 0x000fe200078e0a03 */
[----:B------:R-:W-:Y:S01]  /*18e0*/  ISETP.GE.AND P4, PT, R22, UR10, PT ;  /* 0x0000000a16007c0c */ /* 0x000fe2000bf86270 */
[----:B------:R-:W-:Y:S01]  /*18f0*/  UIMAD UR4, UR9, UR5, UR4 ;  /* 0x00000005090472a4 */ /* 0x000fe2000f8e0204 */
[----:B------:R-:W-:Y:S01]  /*1900*/  LOP3.LUT R0, R0, 0x1c0, RZ, 0xc0, !PT ;  /* 0x000001c000007812 */ /* 0x000fe200078ec0ff */
[----:B------:R-:W-:Y:S01]  /*1910*/  IMAD.SHL.U32 R30, R26, 0x8, RZ ;  /* 0x000000081a1e7824 */ /* 0x000fe200078e00ff */
[----:B------:R-:W-:Y:S01]  /*1920*/  IADD3 R23, R2, 0x20, RZ ;  /* 0x0000002002177810 */ /* 0x000fe20007ffe0ff */
[----:B------:R-:W-:Y:S01]  /*1930*/  UIADD3 UR29, UR28, -0x1, URZ ;  /* 0xffffffff1c1d7890 */ /* 0x000fe2000fffe03f */
[----:B------:R-:W-:-:S02]  /*1940*/  SHF.R.U32.HI R3, RZ, 0x3, R0 ;  /* 0x00000003ff037819 */ /* 0x000fc40000011600 */
[--C-:B------:R-:W-:Y:S01]  /*1950*/  LOP3.LUT R0, R0, 0x38, R30.reuse, 0xf8, !PT ;  /* 0x0000003800007812 */ /* 0x100fe200078ef81e */
[----:B------:R-:W-:Y:S01]  /*1960*/  UIMAD UR5, UR29, -0x40, UR17 ;  /* 0xffffffc01d0578a4 */ /* 0x000fe2000f8e0211 */
[----:B------:R-:W-:Y:S01]  /*1970*/  SHF.R.S32.HI R31, RZ, 0x1f, R30 ;  /* 0x0000001fff1f7819 */ /* 0x000fe2000001141e */
[----:B------:R-:W-:Y:S01]  /*1980*/  USHF.R.S32.HI UR18, URZ, 0x1f, UR29 ;  /* 0x0000001f3f127899 */ /* 0x000fe2000801141d */
[----:B------:R-:W-:Y:S01]  /*1990*/  LOP3.LUT R25, R0, R3, RZ, 0x3c, !PT ;  /* 0x0000000300197212 */ /* 0x000fe200078e3cff */
[----:B------:R-:W-:Y:S01]  /*19a0*/  UISETP.GT.AND UP0, UPT, UR29, UR11, UPT ;  /* 0x0000000b1d00728c */ /* 0x000fe2000bf04270 */
[--C-:B------:R-:W-:Y:S01]  /*19b0*/  SHF.R.S32.HI R3, RZ, 0x1f, R2.reuse ;  /* 0x0000001fff037819 */ /* 0x100fe20000011402 */
[----:B------:R-:W-:Y:S01]  /*19c0*/  STL.64 [R1+0x58], R30 ;  /* 0x0000581e01007387 */ /* 0x000fe20000100a00 */
[----:B------:R-:W-:Y:S02]  /*19d0*/  IADD3 R4, P0, R30, UR6, RZ ;  /* 0x000000061e047c10 */ /* 0x000fe4000ff1e0ff */
[----:B------:R-:W-:Y:S01]  /*19e0*/  ISETP.GE.AND P2, PT, R29, UR10, PT ;  /* 0x0000000a1d007c0c */ /* 0x000fe2000bf46270 */
[----:B-1----:R-:W-:Y:S01]  /*19f0*/  IMAD.WIDE R32, R107, 0x40, R2 ;  /* 0x000000406b207825 */ /* 0x002fe200078e0202 */
[----:B------:R-:W-:Y:S01]  /*1a00*/  ISETP.GE.AND P3, PT, R23, UR10, PT ;  /* 0x0000000a17007c0c */ /* 0x000fe2000bf66270 */
[----:B------:R-:W-:Y:S01]  /*1a10*/  STL [R1+0x70], R29 ;  /* 0x0000701d01007387 */ /* 0x000fe20000100800 */
[----:B------:R-:W-:Y:S01]  /*1a20*/  IADD3.X R5, R31, UR8, RZ, P0, !PT ;  /* 0x000000081f057c10 */ /* 0x000fe200087fe4ff */
[----:B------:R-:W-:Y:S01]  /*1a30*/  IMAD R0, R3, c[0x0][0x198], RZ ;  /* 0x0000660003007a24 */ /* 0x000fe200078e02ff */
[----:B------:R-:W-:Y:S01]  /*1a40*/  ISETP.GE.AND P5, PT, R2, UR10, PT ;  /* 0x0000000a02007c0c */ /* 0x000fe2000bfa6270 */
[----:B------:R1:W-:Y:S01]  /*1a50*/  STL.64 [R1+0x40], R32 ;  /* 0x0000402001007387 */ /* 0x0003e20000100a00 */
[----:B------:R-:W-:Y:S01]  /*1a60*/  @!P4 IADD3 R8, P0, R32, 0x10, RZ ;  /* 0x000000102008c810 */ /* 0x000fe20007f1e0ff */
[----:B--2---:R-:W-:Y:S01]  /*1a70*/  IMAD.WIDE.U32 R4, R6, c[0x0][0x1a8], R4 ;  /* 0x00006a0006047a25 */ /* 0x004fe200078e0004 */
[----:B------:R-:W-:-:S03]  /*1a80*/  ULDC.64 UR8, c[0x0][0x198] ;  /* 0x0000660000087ab9 */ /* 0x000fc60000000a00 */
[----:B------:R-:W-:Y:S01]  /*1a90*/  IMAD.WIDE.U32 R6, R2, c[0x0][0x198], R30 ;  /* 0x0000660002067a25 */ /* 0x000fe200078e001e */
[----:B------:R-:W-:Y:S01]  /*1aa0*/  IADD3 R5, R5, UR4, RZ ;  /* 0x0000000405057c10 */ /* 0x000fe2000fffe0ff */
[----:B------:R-:W-:Y:S01]  /*1ab0*/  UMOV UR4, 0x6 ;  /* 0x0000000600047882 */ /* 0x000fe20000000000 */
[----:B------:R-:W-:Y:S01]  /*1ac0*/  @!P3 IADD3 R9, P1, R32, 0x20, RZ ;  /* 0x000000202009b810 */ /* 0x000fe20007f3e0ff */
[----:B------:R-:W-:Y:S01]  /*1ad0*/  IMAD R0, R2, c[0x0][0x19c], R0 ;  /* 0x0000670002007a24 */ /* 0x000fe200078e0200 */
[----:B------:R-:W-:Y:S01]  /*1ae0*/  IADD3 R16, P6, R6, UR20, RZ ;  /* 0x0000001406107c10 */ /* 0x000fe2000ffde0ff */
[--C-:B------:R-:W-:Y:S01]  /*1af0*/  @!P4 IMAD.X R19, RZ, RZ, R33.reuse, P0 ;  /* 0x000000ffff13c224 */ /* 0x100fe200000e0621 */
[----:B------:R-:W-:Y:S01]  /*1b00*/  @!P2 IADD3 R20, P0, R32, 0x30, RZ ;  /* 0x000000302014a810 */ /* 0x000fe20007f1e0ff */
[----:B------:R-:W-:Y:S01]  /*1b10*/  @!P5 IMAD R11, R33, c[0x0][0x190], RZ ;  /* 0x00006400210bda24 */ /* 0x000fe200078e02ff */
[----:B------:R-:W-:Y:S01]  /*1b20*/  IADD3.X R17, R7, UR7, R0, P6, !PT ;  /* 0x0000000707117c10 */ /* 0x000fe2000b7fe400 */
[--C-:B------:R-:W-:Y:S01]  /*1b30*/  @!P3 IMAD.X R10, RZ, RZ, R33.reuse, P1 ;  /* 0x000000ffff0ab224 */ /* 0x100fe200008e0621 */
[----:B------:R-:W-:Y:S01]  /*1b40*/  USHF.L.U64.HI UR9, UR8, UR4, UR9 ;  /* 0x0000000408097299 */ /* 0x000fe20008010209 */
[----:B------:R-:W-:Y:S01]  /*1b50*/  @!P2 IMAD.X R0, RZ, RZ, R33, P0 ;  /* 0x000000ffff00a224 */ /* 0x000fe200000e0621 */
[----:B------:R-:W-:Y:S01]  /*1b60*/  USHF.L.U32 UR4, UR8, 0x6, URZ ;  /* 0x0000000608047899 */ /* 0x000fe2000800063f */
[----:B------:R-:W-:Y:S01]  /*1b70*/  @!P4 IMAD.MOV.U32 R6, RZ, RZ, R4 ;  /* 0x000000ffff06c224 */ /* 0x000fe200078e0004 */
[----:B------:R-:W-:Y:S01]  /*1b80*/  UIMAD UR6, UR9, UR29, URZ ;  /* 0x0000001d090672a4 */ /* 0x000fe2000f8e023f */
[----:B------:R-:W-:-:S02]  /*1b90*/  @!P4 IMAD.MOV.U32 R7, RZ, RZ, R5 ;  /* 0x000000ffff07c224 */ /* 0x000fc400078e0005 */
[----:B------:R-:W-:Y:S01]  /*1ba0*/  @!P4 IMAD R19, R19, c[0x0][0x190], RZ ;  /* 0x000064001313ca24 */ /* 0x000fe200078e02ff */
[----:B------:R-:W-:Y:S01]  /*1bb0*/  UIMAD UR6, UR18, UR4, UR6 ;  /* 0x00000004120672a4 */ /* 0x000fe2000f8e0206 */
[--C-:B------:R-:W-:Y:S02]  /*1bc0*/  @!P3 IMAD.MOV.U32 R12, RZ, RZ, R4.reuse ;  /* 0x000000ffff0cb224 */ /* 0x100fe400078e0004 */
[--C-:B------:R-:W-:Y:S02]  /*1bd0*/  @!P3 IMAD.MOV.U32 R13, RZ, RZ, R5.reuse ;  /* 0x000000ffff0db224 */ /* 0x100fe400078e0005 */
[----:B------:R-:W-:Y:S02]  /*1be0*/  @!P2 IMAD.MOV.U32 R14, RZ, RZ, R4 ;  /* 0x000000ffff0ea224 */ /* 0x000fe400078e0004 */
[----:B------:R-:W-:Y:S02]  /*1bf0*/  @!P2 IMAD.MOV.U32 R15, RZ, RZ, R5 ;  /* 0x000000ffff0fa224 */ /* 0x000fe400078e0005 */
[----:B------:R-:W-:-:S02]  /*1c00*/  @!P2 IMAD R0, R0, c[0x0][0x190], RZ ;  /* 0x000064000000aa24 */ /* 0x000fc400078e02ff */
[----:B------:R-:W-:Y:S02]  /*1c10*/  @!P5 IMAD R11, R32, c[0x0][0x194], R11 ;  /* 0x00006500200bda24 */ /* 0x000fe400078e020b */
[----:B------:R-:W-:Y:S02]  /*1c20*/  @!P3 IMAD R10, R10, c[0x0][0x190], RZ ;  /* 0x000064000a0aba24 */ /* 0x000fe400078e02ff */
[----:B------:R-:W-:-:S04]  /*1c30*/  @!P5 IMAD.WIDE.U32 R4, R32, c[0x0][0x190], R4 ;  /* 0x000064002004da25 */ /* 0x000fc800078e0004 */
[C---:B------:R-:W-:Y:S02]  /*1c40*/  @!P4 IMAD R19, R8.reuse, c[0x0][0x194], R19 ;  /* 0x000065000813ca24 */ /* 0x040fe400078e0213 */
[----:B------:R-:W-:-:S04]  /*1c50*/  @!P4 IMAD.WIDE.U32 R6, R8, c[0x0][0x190], R6 ;  /* 0x000064000806ca25 */ /* 0x000fc800078e0006 */
[----:B------:R-:W-:Y:S01]  /*1c60*/  @!P2 IMAD R24, R20, c[0x0][0x194], R0 ;  /* 0x000065001418aa24 */ /* 0x000fe200078e0200 */
[----:B------:R-:W-:Y:S01]  /*1c70*/  @!P4 LEA R8, P0, R6, c[0x0][0x160], 0x1 ;  /* 0x000058000608ca11 */ /* 0x000fe200078008ff */
[----:B------:R-:W-:Y:S01]  /*1c80*/  @!P3 IMAD R21, R9, c[0x0][0x194], R10 ;  /* 0x000065000915ba24 */ /* 0x000fe200078e020a */
[C---:B------:R-:W-:Y:S01]  /*1c90*/  @!P5 LEA R10, P1, R4.reuse, c[0x0][0x160], 0x1 ;  /* 0x00005800040ada11 */ /* 0x040fe200078208ff */
[----:B------:R-:W-:Y:S02]  /*1ca0*/  @!P5 IMAD.IADD R0, R5, 0x1, R11 ;  /* 0x000000010500d824 */ /* 0x000fe400078e020b */
[----:B------:R-:W-:Y:S01]  /*1cb0*/  @!P4 IMAD.IADD R5, R7, 0x1, R19 ;  /* 0x000000010705c824 */ /* 0x000fe200078e0213 */
[----:B------:R-:W-:Y:S01]  /*1cc0*/  SHF.R.S32.HI R19, RZ, 0x1f, R18 ;  /* 0x0000001fff137819 */ /* 0x000fe20000011412 */
[----:B------:R-:W-:Y:S01]  /*1cd0*/  @!P3 IMAD.WIDE.U32 R12, R9, c[0x0][0x190], R12 ;  /* 0x00006400090cba25 */ /* 0x000fe200078e000c */
[----:B------:R-:W-:Y:S02]  /*1ce0*/  @!P5 LEA.HI.X R11, R4, c[0x0][0x164], R0, 0x1, P1 ;  /* 0x00005900040bda11 */ /* 0x000fe400008f0c00 */
[----:B------:R-:W-:Y:S01]  /*1cf0*/  @!P4 LEA.HI.X R9, R6, c[0x0][0x164], R5, 0x1, P0 ;  /* 0x000059000609ca11 */ /* 0x000fe200000f0c05 */
[----:B-1----:R-:W-:Y:S01]  /*1d00*/  IMAD.WIDE.U32 R32, R18, c[0x0][0x1b0], R16 ;  /* 0x00006c0012207a25 */ /* 0x002fe200078e0010 */
[----:B------:R-:W-:-:S02]  /*1d10*/  LEA.HI R16, R27, R105, RZ, 0x6 ;  /* 0x000000691b107211 */ /* 0x000fc400078f30ff */
[----:B------:R-:W-:Y:S01]  /*1d20*/  @!P3 LEA R6, P0, R12, c[0x0][0x160], 0x1 ;  /* 0x000058000c06ba11 */ /* 0x000fe200078008ff */
[----:B------:R-:W-:Y:S01]  /*1d30*/  @!P3 IMAD.IADD R4, R13, 0x1, R21 ;  /* 0x000000010d04b824 */ /* 0x000fe200078e0215 */
[----:B------:R-:W-:Y:S01]  /*1d40*/  STL.64 [R1+0x38], R32 ;  /* 0x0000382001007387 */ /* 0x000fe20000100a00 */
[----:B------:R-:W-:Y:S02]  /*1d50*/  IMAD R0, R19, c[0x0][0x1b0], RZ ;  /* 0x00006c0013007a24 */ /* 0x000fe400078e02ff */
[----:B------:R-:W-:Y:S01]  /*1d60*/  IMAD.SHL.U32 R16, R16, 0x8, RZ ;  /* 0x0000000810107824 */ /* 0x000fe200078e00ff */
[----:B------:R-:W-:Y:S01]  /*1d70*/  @!P3 LEA.HI.X R7, R12, c[0x0][0x164], R4, 0x1, P0 ;  /* 0x000059000c07ba11 */ /* 0x000fe200000f0c04 */
[----:B------:R-:W-:Y:S01]  /*1d80*/  IMAD R0, R18, c[0x0][0x1b4], R0 ;  /* 0x00006d0012007a24 */ /* 0x000fe200078e0200 */
[----:B------:R-:W-:Y:S01]  /*1d90*/  ISETP.GE.AND P0, PT, R22, UR5, PT ;  /* 0x0000000516007c0c */ /* 0x000fe2000bf06270 */
[----:B------:R-:W-:Y:S01]  /*1da0*/  IMAD.U32 R103, RZ, RZ, UR4 ;  /* 0x00000004ff677e24 */ /* 0x000fe2000f8e00ff */
[----:B------:R-:W-:Y:S01]  /*1db0*/  LOP3.LUT R16, R25, 0xfffffe00, R16, 0xf8, !PT ;  /* 0xfffffe0019107812 */ /* 0x000fe200078ef810 */
[----:B------:R-:W-:-:S02]  /*1dc0*/  IMAD.IADD R111, R33, 0x1, R0 ;  /* 0x00000001216f7824 */ /* 0x000fc400078e0200 */
[----:B------:R-:W-:Y:S02]  /*1dd0*/  IMAD.MOV.U32 R110, RZ, RZ, R32 ;  /* 0x000000ffff6e7224 */ /* 0x000fe400078e0020 */
[----:B------:R-:W-:-:S03]  /*1de0*/  @!P2 IMAD.WIDE.U32 R14, R20, c[0x0][0x190], R14 ;  /* 0x00006400140eaa25 */ /* 0x000fc600078e000e */
[----:B------:R-:W-:Y:S01]  /*1df0*/  STL.64 [R1+0x28], R110 ;  /* 0x0000286e01007387 */ /* 0x000fe20000100a00 */
[----:B------:R-:W-:Y:S01]  /*1e00*/  IMAD.WIDE.U32 R4, R103, UR29, R110 ;  /* 0x0000001d67047c25 */ /* 0x000fe2000f8e006e */
[----:B------:R-:W-:-:S03]  /*1e10*/  @!P2 LEA R12, P6, R14, c[0x0][0x160], 0x1 ;  /* 0x000058000e0caa11 */ /* 0x000fc600078c08ff */
[----:B------:R-:W-:Y:S01]  /*1e20*/  IMAD.U32 R0, RZ, RZ, UR8 ;  /* 0x00000008ff007e24 */ /* 0x000fe2000f8e00ff */
[----:B------:R-:W-:Y:S01]  /*1e30*/  IADD3 R5, R5, UR6, RZ ;  /* 0x0000000605057c10 */ /* 0x000fe2000fffe0ff */
[----:B------:R-:W-:Y:S01]  /*1e40*/  IMAD.SHL.U32 R231, R16, 0x2, RZ ;  /* 0x0000000210e77824 */ /* 0x000fe200078e00ff */
[----:B------:R-:W-:Y:S01]  /*1e50*/  UIMAD.WIDE.U32 UR6, UR8, 0x20, URZ ;  /* 0x00000020080678a5 */ /* 0x000fe2000f8e003f */
[----:B------:R-:W-:Y:S01]  /*1e60*/  IMAD.MOV.U32 R20, RZ, RZ, c[0x0][0x19c] ;  /* 0x00006700ff147624 */ /* 0x000fe200078e00ff */
[----:B------:R-:W-:Y:S01]  /*1e70*/  @!P0 LEA R0, P1, R0, R4, 0x4 ;  /* 0x0000000400008211 */ /* 0x000fe200078220ff */
[----:B------:R-:W-:Y:S01]  /*1e80*/  IMAD.U32 R17, RZ, RZ, UR8 ;  /* 0x00000008ff117e24 */ /* 0x000fe2000f8e00ff */
[----:B------:R-:W-:Y:S01]  /*1e90*/  @!PT LDS RZ, [RZ] ;  /* 0x00000000fffff984 */ /* 0x000fe20000000800 */
[----:B------:R-:W-:Y:S01]  /*1ea0*/  @!PT LDS RZ, [RZ] ;  /* 0x00000000fffff984 */ /* 0x000fe20000000800 */
[----:B------:R-:W-:Y:S01]  /*1eb0*/  @!PT LDS RZ, [RZ] ;  /* 0x00000000fffff984 */ /* 0x000fe20000000800 */
[----:B------:R1:W-:Y:S01]  /*1ec0*/  @!P5 LDGSTS.E.BYPASS.LTC128B.128 [R231], [R10.64] ;  /* 0x000000000ae7dfae */ /* 0x0003e2000b901d4e */
[----:B------:R-:W-:Y:S02]  /*1ed0*/  @!P2 IMAD.IADD R13, R15, 0x1, R24 ;  /* 0x000000010f0da824 */ /* 0x000fe400078e0218 */
[----:B------:R-:W-:Y:S01]  /*1ee0*/  IMAD R3, R3, c[0x0][0x1a0], RZ ;  /* 0x0000680003037a24 */ /* 0x000fe200078e02ff */
[----:B------:R1:W-:Y:S01]  /*1ef0*/  @!P5 LDGSTS.E.BYPASS.LTC128B.128 [R231+0x2000], [R10.64+0x80] ;  /* 0x020000800ae7dfae */ /* 0x0003e2000b901d4e */
[----:B------:R-:W-:-:S02]  /*1f00*/  @!P0 LEA.HI.X R15, R17, R5, R20, 0x4, P1 ;  /* 0x00000005110f8211 */ /* 0x000fc400008f2414 */
[----:B------:R-:W-:Y:S01]  /*1f10*/  @!P2 LEA.HI.X R13, R14, c[0x0][0x164], R13, 0x1, P6 ;  /* 0x000059000e0daa11 */ /* 0x000fe200030f0c0d */
[----:B------:R1:W-:Y:S01]  /*1f20*/  @!P5 LDGSTS.E.BYPASS.LTC128B.128 [R231+0x4000], [R10.64+0x100] ;  /* 0x040001000ae7dfae */ /* 0x0003e2000b901d4e */
[----:B------:R-:W-:Y:S01]  /*1f30*/  @!P0 LEA R14, P1, R0, c[0x0][0x168], 0x1 ;  /* 0x00005a00000e8a11 */ /* 0x000fe200078208ff */
[C---:B------:R-:W-:Y:S01]  /*1f40*/  IMAD R3, R2.reuse, c[0x0][0x1a4], R3 ;  /* 0x0000690002037a24 */ /* 0x040fe200078e0203 */
[----:B------:R-:W-:Y:S01]  /*1f50*/  ISETP.GE.AND P6, PT, R29, UR5, PT ;  /* 0x000000051d007c0c */ /* 0x000fe2000bfc6270 */
[----:B------:R1:W-:Y:S01]  /*1f60*/  @!P5 LDGSTS.E.BYPASS.LTC128B.128 [R231+0x6000], [R10.64+0x180] ;  /* 0x060001800ae7dfae */ /* 0x0003e2000b901d4e */
[----:B------:R-:W-:Y:S02]  /*1f70*/  ISETP.GE.AND P5, PT, R2, UR5, PT ;  /* 0x0000000502007c0c */ /* 0x000fe4000bfa6270 */
[----:B------:R-:W-:Y:S01]  /*1f80*/  @!P0 LEA.HI.X R15, R0, c[0x0][0x16c], R15, 0x1, P1 ;  /* 0x00005b00000f8a11 */ /* 0x000fe200008f0c0f */
[----:B------:R2:W-:Y:S01]  /*1f90*/  @!P4 LDGSTS.E.BYPASS.LTC128B.128 [R231+0x800], [R8.64] ;  /* 0x0080000008e7cfae */ /* 0x0005e2000b901d4e */
[----:B------:R-:W-:-:S03]  /*1fa0*/  ISETP.GE.AND P1, PT, R23, UR5, PT ;  /* 0x0000000517007c0c */ /* 0x000fc6000bf26270 */
[----:B------:R2:W-:Y:S04]  /*1fb0*/  @!P4 LDGSTS.E.BYPASS.LTC128B.128 [R231+0x2800], [R8.64+0x80] ;  /* 0x0280008008e7cfae */ /* 0x0005e8000b901d4e */
[----:B------:R2:W-:Y:S04]  /*1fc0*/  @!P4 LDGSTS.E.BYPASS.LTC128B.128 [R231+0x4800], [R8.64+0x100] ;  /* 0x0480010008e7cfae */ /* 0x0005e8000b901d4e */
[----:B------:R2:W-:Y:S04]  /*1fd0*/  @!P4 LDGSTS.E.BYPASS.LTC128B.128 [R231+0x6800], [R8.64+0x180] ;  /* 0x0680018008e7cfae */ /* 0x0005e8000b901d4e */
[----:B------:R3:W-:Y:S04]  /*1fe0*/  @!P3 LDGSTS.E.BYPASS.LTC128B.128 [R231+0x1000], [R6.64] ;  /* 0x0100000006e7bfae */ /* 0x0007e8000b901d4e */
[----:B------:R3:W-:Y:S01]  /*1ff0*/  @!P3 LDGSTS.E.BYPASS.LTC128B.128 [R231+0x3000], [R6.64+0x80] ;  /* 0x0300008006e7bfae */ /* 0x0007e2000b901d4e */
[----:B-1----:R-:W-:-:S03]  /*2000*/  IMAD.WIDE.U32 R10, R2, c[0x0][0x1a0], R30 ;  /* 0x00006800020a7a25 */ /* 0x002fc600078e001e */
[----:B------:R3:W-:Y:S04]  /*2010*/  @!P3 LDGSTS.E.BYPASS.LTC128B.128 [R231+0x5000], [R6.64+0x100] ;  /* 0x0500010006e7bfae */ /* 0x0007e8000b901d4e */
[----:B------:R3:W-:Y:S01]  /*2020*/  @!P3 LDGSTS.E.BYPASS.LTC128B.128 [R231+0x7000], [R6.64+0x180] ;  /* 0x0700018006e7bfae */ /* 0x0007e2000b901d4e */
[----:B------:R-:W-:-:S03]  /*2030*/  @!P1 IADD3 R0, P3, R4, UR6, RZ ;  /* 0x0000000604009c10 */ /* 0x000fc6000ff7e0ff */
[----:B------:R1:W-:Y:S04]  /*2040*/  @!P2 LDGSTS.E.BYPASS.LTC128B.128 [R231+0x1800], [R12.64] ;  /* 0x018000000ce7afae */ /* 0x0003e8000b901d4e */
[----:B------:R1:W-:Y:S01]  /*2050*/  @!P2 LDGSTS.E.BYPASS.LTC128B.128 [R231+0x3800], [R12.64+0x80] ;  /* 0x038000800ce7afae */ /* 0x0003e2000b901d4e */
[----:B--2---:R-:W-:-:S03]  /*2060*/  IMAD.SHL.U32 R9, R20, 0x20, RZ ;  /* 0x0000002014097824 */ /* 0x004fc600078e00ff */
[----:B------:R1:W-:Y:S02]  /*2070*/  @!P2 LDGSTS.E.BYPASS.LTC128B.128 [R231+0x5800], [R12.64+0x100] ;  /* 0x058001000ce7afae */ /* 0x0003e4000b901d4e */
[----:B------:R-:W-:Y:S02]  /*2080*/  @!P1 IADD3.X R9, R5, UR7, R9, P3, !PT ;  /* 0x0000000705099c10 */ /* 0x000fe40009ffe409 */
[----:B------:R1:W-:Y:S01]  /*2090*/  @!P2 LDGSTS.E.BYPASS.LTC128B.128 [R231+0x7800], [R12.64+0x180] ;  /* 0x078001800ce7afae */ /* 0x0003e2000b901d4e */
[C---:B------:R-:W-:Y:S01]  /*20a0*/  @!P1 LEA R8, P3, R0.reuse, c[0x0][0x168], 0x1 ;  /* 0x00005a0000089a11 */ /* 0x040fe200078608ff */
[----:B------:R-:W-:Y:S02]  /*20b0*/  ULDC.64 UR6, c[0x0][0x1a0] ;  /* 0x0000680000067ab9 */ /* 0x000fe40000000a00 */
[----:B------:R-:W-:Y:S01]  /*20c0*/  UIMAD UR18, UR18, UR6, URZ ;  /* 0x00000006121272a4 */ /* 0x000fe2000f8e023f */
[----:B------:R-:W-:Y:S01]  /*20d0*/  @!P1 LEA.HI.X R9, R0, c[0x0][0x16c], R9, 0x1, P3 ;  /* 0x00005b0000099a11 */ /* 0x000fe200018f0c09 */
[----:B------:R-:W-:Y:S01]  /*20e0*/  IMAD R0, R19, c[0x0][0x1b8], RZ ;  /* 0x00006e0013007a24 */ /* 0x000fe200078e02ff */
[----:B------:R-:W-:Y:S01]  /*20f0*/  ISETP.GE.AND P3, PT, R22, UR5, PT ;  /* 0x0000000516007c0c */ /* 0x000fe2000bf66270 */
[----:B------:R-:W-:Y:S01]  /*2100*/  UIMAD UR7, UR29, UR7, UR18 ;  /* 0x000000071d0772a4 */ /* 0x000fe2000f8e0212 */
[----:B---3--:R-:W-:Y:S01]  /*2110*/  @!P5 LEA R6, P4, R4, c[0x0][0x168], 0x1 ;  /* 0x00005a000406da11 */ /* 0x008fe200078808ff */
[----:B------:R-:W-:Y:S01]  /*2120*/  IMAD R19, R18, c[0x0][0x1bc], R0 ;  /* 0x00006f0012137a24 */ /* 0x000fe200078e0200 */
[----:B------:R-:W-:-:S02]  /*2130*/  UIMAD.WIDE.U32 UR18, UR6, 0x20, URZ ;  /* 0x00000020061278a5 */ /* 0x000fc4000f8e003f */
[----:B------:R-:W-:Y:S02]  /*2140*/  @!P5 LEA.HI.X R7, R4, c[0x0][0x16c], R5, 0x1, P4 ;  /* 0x00005b000407da11 */ /* 0x000fe400020f0c05 */
[----:B------:R-:W-:Y:S01]  /*2150*/  IADD3 R16, P4, R10, UR22, RZ ;  /* 0x000000160a107c10 */ /* 0x000fe2000ff9e0ff */
[----:B------:R-:W-:Y:S02]  /*2160*/  IMAD.U32 R10, RZ, RZ, UR8 ;  /* 0x00000008ff0a7e24 */ /* 0x000fe4000f8e00ff */
[----:B------:R2:W-:Y:S01]  /*2170*/  @!P5 LDGSTS.E.BYPASS.LTC128B.128 [R231+0x8000], [R6.64] ;  /* 0x0800000006e7dfae */ /* 0x0005e2000b901d4e */
[----:B------:R-:W-:Y:S01]  /*2180*/  IADD3.X R17, R11, UR21, R3, P4, !PT ;  /* 0x000000150b117c10 */ /* 0x000fe2000a7fe403 */
[----:B------:R-:W-:Y:S01]  /*2190*/  @!P6 IMAD.WIDE.U32 R10, R10, 0x30, R4 ;  /* 0x000000300a0ae825 */ /* 0x000fe200078e0004 */
[----:B------:R-:W-:Y:S01]  /*21a0*/  UIMAD.WIDE.U32 UR20, UR29, UR6, URZ ;  /* 0x000000061d1472a5 */ /* 0x000fe2000f8e003f */
[----:B------:R2:W-:Y:S01]  /*21b0*/  @!P5 LDGSTS.E.BYPASS.LTC128B.128 [R231+0xa000], [R6.64+0x80] ;  /* 0x0a00008006e7dfae */ /* 0x0005e2000b901d4e */
[----:B------:R-:W-:Y:S01]  /*21c0*/  ISETP.GE.AND P4, PT, R23, UR5, PT ;  /* 0x0000000517007c0c */ /* 0x000fe2000bf86270 */
[----:B------:R-:W-:Y:S01]  /*21d0*/  @!P6 IMAD R3, R20, 0x30, RZ ;  /* 0x000000301403e824 */ /* 0x000fe200078e02ff */
[----:B------:R-:W-:Y:S01]  /*21e0*/  @!P6 LEA R4, P2, R10, c[0x0][0x168], 0x1 ;  /* 0x00005a000a04ea11 */ /* 0x000fe200078408ff */
[----:B------:R2:W-:Y:S01]  /*21f0*/  @!P5 LDGSTS.E.BYPASS.LTC128B.128 [R231+0xc000], [R6.64+0x100] ;  /* 0x0c00010006e7dfae */ /* 0x0005e2000b901d4e */
[----:B------:R-:W-:Y:S01]  /*2200*/  IMAD.WIDE.U32 R30, R18, c[0x0][0x1b8], R16 ;  /* 0x00006e00121e7a25 */ /* 0x000fe200078e0010 */
[----:B------:R-:W-:-:S02]  /*2210*/  UIADD3 UR7, UR21, UR7, URZ ;  /* 0x0000000715077290 */ /* 0x000fc4000fffe03f */
[----:B------:R2:W-:Y:S01]  /*2220*/  @!P5 LDGSTS.E.BYPASS.LTC128B.128 [R231+0xe000], [R6.64+0x180] ;  /* 0x0e00018006e7dfae */ /* 0x0005e2000b901d4e */
[----:B------:R-:W-:Y:S01]  /*2230*/  @!P6 IMAD.IADD R3, R11, 0x1, R3 ;  /* 0x000000010b03e824 */ /* 0x000fe200078e0203 */
[----:B------:R-:W-:Y:S01]  /*2240*/  ISETP.GE.AND P5, PT, R2, UR5, PT ;  /* 0x0000000502007c0c */ /* 0x000fe2000bfa6270 */
[----:B------:R-:W-:Y:S01]  /*2250*/  IMAD.U32 R11, RZ, RZ, UR21 ;  /* 0x00000015ff0b7e24 */ /* 0x000fe2000f8e00ff */
[----:B------:R3:W-:Y:S01]  /*2260*/  @!P0 LDGSTS.E.BYPASS.LTC128B.128 [R231+0x8800], [R14.64] ;  /* 0x088000000ee78fae */ /* 0x0007e2000b901d4e */
[----:B------:R-:W-:Y:S01]  /*2270*/  IMAD.IADD R25, R31, 0x1, R19 ;  /* 0x000000011f197824 */ /* 0x000fe200078e0213 */
[----:B------:R-:W-:Y:S01]  /*2280*/  @!P6 LEA.HI.X R5, R10, c[0x0][0x16c], R3, 0x1, P2 ;  /* 0x00005b000a05ea11 */ /* 0x000fe200010f0c03 */
[----:B------:R-:W-:Y:S01]  /*2290*/  IMAD.SHL.U32 R3, R2, 0x8, RZ ;  /* 0x0000000802037824 */ /* 0x000fe200078e00ff */
[----:B------:R3:W-:Y:S01]  /*22a0*/  @!P0 LDGSTS.E.BYPASS.LTC128B.128 [R231+0xa800], [R14.64+0x80] ;  /* 0x0a8000800ee78fae */ /* 0x0007e2000b901d4e */
[----:B------:R-:W-:Y:S01]  /*22b0*/  LEA.HI R10, R27, R105, RZ, 0x4 ;  /* 0x000000691b0a7211 */ /* 0x000fe200078f20ff */
[----:B------:R-:W-:-:S02]  /*22c0*/  IMAD.SHL.U32 R2, R26, 0x40, RZ ;  /* 0x000000401a027824 */ /* 0x000fc400078e00ff */
[----:B------:R3:W-:Y:S01]  /*22d0*/  @!P0 LDGSTS.E.BYPASS.LTC128B.128 [R231+0xc800], [R14.64+0x100] ;  /* 0x0c8001000ee78fae */ /* 0x0007e2000b901d4e */
[----:B------:R-:W-:Y:S02]  /*22e0*/  LOP3.LUT R0, R10, 0xfffffff0, RZ, 0xc0, !PT ;  /* 0xfffffff00a007812 */ /* 0x000fe400078ec0ff */
[----:B------:R-:W-:Y:S01]  /*22f0*/  LOP3.LUT R2, R2, 0x1c0, RZ, 0xc0, !PT ;  /* 0x000001c002027812 */ /* 0x000fe200078ec0ff */
[----:B------:R3:W-:Y:S02]  /*2300*/  @!P0 LDGSTS.E.BYPASS.LTC128B.128 [R231+0xe800], [R14.64+0x180] ;  /* 0x0e8001800ee78fae */ /* 0x0007e4000b901d4e */
[C---:B------:R-:W-:Y:S01]  /*2310*/  IMAD.IADD R0, R105.reuse, 0x1, -R0 ;  /* 0x0000000169007824 */ /* 0x040fe200078e0a00 */
[----:B-1----:R-:W-:Y:S01]  /*2320*/  LOP3.LUT R13, R2, 0x8, R3, 0xf8, !PT ;  /* 0x00000008020d7812 */ /* 0x002fe200078ef803 */
[----:B------:R1:W-:Y:S01]  /*2330*/  @!P1 LDGSTS.E.BYPASS.LTC128B.128 [R231+0x9000], [R8.64] ;  /* 0x0900000008e79fae */ /* 0x0003e2000b901d4e */
[----:B------:R-:W-:Y:S01]  /*2340*/  IMAD.U32 R3, RZ, RZ, UR7 ;  /* 0x00000007ff037e24 */ /* 0x000fe2000f8e00ff */
[----:B------:R-:W-:Y:S01]  /*2350*/  UIADD3 UR7, UR17, 0x1, -UR13 ;  /* 0x0000000111077890 */ /* 0x000fe2000fffe80d */
[----:B------:R-:W-:Y:S01]  /*2360*/  SHF.R.S32.HI R16, RZ, 0x1f, R0 ;  /* 0x0000001fff107819 */ /* 0x000fe20000011400 */
[----:B------:R1:W-:Y:S01]  /*2370*/  @!P1 LDGSTS.E.BYPASS.LTC128B.128 [R231+0xb000], [R8.64+0x80] ;  /* 0x0b00008008e79fae */ /* 0x0003e2000b901d4e */
[----:B------:R-:W-:Y:S01]  /*2380*/  IMAD.SHL.U32 R105, R105, 0x2, RZ ;  /* 0x0000000269697824 */ /* 0x000fe200078e00ff */
[----:B--2---:R-:W-:-:S02]  /*2390*/  SHF.R.S32.HI R6, RZ, 0x4, R10 ;  /* 0x00000004ff067819 */ /* 0x004fc4000001140a */
[----:B------:R1:W-:Y:S01]  /*23a0*/  @!P1 LDGSTS.E.BYPASS.LTC128B.128 [R231+0xd000], [R8.64+0x100] ;  /* 0x0d00010008e79fae */ /* 0x0003e2000b901d4e */
[----:B------:R-:W-:Y:S02]  /*23b0*/  LEA.HI R16, R16, R0, RZ, 0x3 ;  /* 0x0000000010107211 */ /* 0x000fe400078f18ff */
[----:B------:R-:W-:Y:S01]  /*23c0*/  LEA.HI R7, R10, R6, RZ, 0x1 ;  /* 0x000000060a077211 */ /* 0x000fe200078f08ff */
[----:B------:R1:W-:Y:S01]  /*23d0*/  @!P1 LDGSTS.E.BYPASS.LTC128B.128 [R231+0xf000], [R8.64+0x180] ;  /* 0x0f00018008e79fae */ /* 0x0003e2000b901d4e */
[----:B------:R-:W-:Y:S01]  /*23e0*/  IMAD.U32 R10, RZ, RZ, UR20 ;  /* 0x00000014ff0a7e24 */ /* 0x000fe2000f8e00ff */
[----:B------:R-:W-:Y:S02]  /*23f0*/  LOP3.LUT R11, R16, 0xfffffff8, RZ, 0xc0, !PT ;  /* 0xfffffff8100b7812 */ /* 0x000fe400078ec0ff */
[----:B------:R2:W-:Y:S01]  /*2400*/  @!P6 LDGSTS.E.BYPASS.LTC128B.128 [R231+0x9800], [R4.64] ;  /* 0x0980000004e7efae */ /* 0x0005e2000b901d4e */
[----:B------:R-:W-:Y:S02]  /*2410*/  LOP3.LUT R12, R7, 0xfffffffe, RZ, 0xc0, !PT ;  /* 0xfffffffe070c7812 */ /* 0x000fe400078ec0ff */
[----:B------:R-:W-:Y:S01]  /*2420*/  SHF.R.U32.HI R7, RZ, 0x3, R2 ;  /* 0x00000003ff077819 */ /* 0x000fe20000011602 */
[----:B------:R2:W-:Y:S01]  /*2430*/  @!P6 LDGSTS.E.BYPASS.LTC128B.128 [R231+0xb800], [R4.64+0x80] ;  /* 0x0b80008004e7efae */ /* 0x0005e2000b901d4e */
[----:B------:R-:W-:Y:S01]  /*2440*/  LEA R2, P2, R10, R30, 0x6 ;  /* 0x0000001e0a027211 */ /* 0x000fe200078430ff */
[----:B------:R-:W-:Y:S01]  /*2450*/  IMAD.IADD R6, R6, 0x1, -R12 ;  /* 0x0000000106067824 */ /* 0x000fe200078e0a0c */
[----:B------:R-:W-:Y:S01]  /*2460*/  LOP3.LUT R112, R105, 0x6, RZ, 0xc0, !PT ;  /* 0x0000000669707812 */ /* 0x000fe200078ec0ff */
[----:B------:R2:W-:Y:S01]  /*2470*/  @!P6 LDGSTS.E.BYPASS.LTC128B.128 [R231+0xd800], [R4.64+0x100] ;  /* 0x0d80010004e7efae */ /* 0x0005e2000b901d4e */
[----:B------:R-:W-:Y:S01]  /*2480*/  IMAD.MOV.U32 R12, RZ, RZ, c[0x0][0x1a4] ;  /* 0x00006900ff0c7624 */ /* 0x000fe200078e00ff */
[----:B------:R-:W-:Y:S01]  /*2490*/  LEA.HI.X R3, R10, R25, R3, 0x6, P2 ;  /* 0x000000190a037211 */ /* 0x000fe200010f3403 */
[----:B------:R-:W-:Y:S01]  /*24a0*/  IMAD.IADD R20, R0, 0x1, -R11 ;  /* 0x0000000100147824 */ /* 0x000fe200078e0a0b */
[----:B------:R2:W-:Y:S01]  /*24b0*/  @!P6 LDGSTS.E.BYPASS.LTC128B.128 [R231+0xf800], [R4.64+0x180] ;  /* 0x0f80018004e7efae */ /* 0x0005e2000b901d4e */
[----:B------:R-:W-:Y:S01]  /*24c0*/  ISETP.GE.AND P6, PT, R29, UR5, PT ;  /* 0x000000051d007c0c */ /* 0x000fe2000bfc6270 */
[----:B---3--:R-:W-:Y:S01]  /*24d0*/  IMAD.SHL.U32 R14, R12, 0x20, RZ ;  /* 0x000000200c0e7824 */ /* 0x008fe200078e00ff */
[----:B------:R-:W-:Y:S01]  /*24e0*/  LOP3.LUT R0, R13, R7, RZ, 0x3c, !PT ;  /* 0x000000070d007212 */ /* 0x000fe200078e3cff */
[----:B------:R-:W0:Y:S01]  /*24f0*/  LDGDEPBAR ;  /* 0x00000000000079af */ /* 0x000e220000000000 */
[----:B------:R-:W-:Y:S01]  /*2500*/  IMAD.U32 R7, RZ, RZ, UR6 ;  /* 0x00000006ff077e24 */ /* 0x000fe2000f8e00ff */
[----:B------:R-:W-:Y:S01]  /*2510*/  @!P4 IADD3 R11, P0, R2, UR18, RZ ;  /* 0x00000012020bcc10 */ /* 0x000fe2000ff1e0ff */
[----:B------:R-:W-:Y:S01]  /*2520*/  IMAD.U32 R10, RZ, RZ, UR6 ;  /* 0x00000006ff0a7e24 */ /* 0x000fe2000f8e00ff */
[----:B------:R-:W-:Y:S01]  /*2530*/  STL.64 [R1+0x60], R30 ;  /* 0x0000601e01007387 */ /* 0x000fe20000100a00 */
[C---:B------:R-:W-:Y:S01]  /*2540*/  IMAD.SHL.U32 R13, R6.reuse, 0x8, RZ ;  /* 0x00000008060d7824 */ /* 0x040fe200078e00ff */
[----:B------:R-:W-:Y:S01]  /*2550*/  @!P4 IADD3.X R14, R3, UR19, R14, P0, !PT ;  /* 0x00000013030ecc10 */ /* 0x000fe200087fe40e */
[----:B------:R-:W-:Y:S01]  /*2560*/  IMAD R0, R6, 0x200, R0 ;  /* 0x0000020006007824 */ /* 0x000fe200078e0200 */
[----:B-1----:R-:W-:Y:S01]  /*2570*/  @!P5 LEA R8, P2, R2, c[0x0][0x170], 0x1 ;  /* 0x00005c000208da11 */ /* 0x002fe200078408ff */
[----:B------:R-:W-:Y:S01]  /*2580*/  STL [R1+0x34], R25 ;  /* 0x0000341901007387 */ /* 0x000fe20000100800 */
[----:B------:R-:W-:Y:S01]  /*2590*/  ULDC UR5, c[0x0][0x2e4] ;  /* 0x0000b90000057ab9 */ /* 0x000fe20000000800 */
[----:B------:R-:W-:Y:S01]  /*25a0*/  IMAD.SHL.U32 R204, R0, 0x2, RZ ;  /* 0x0000000200cc7824 */ /* 0x000fe200078e00ff */
[----:B------:R-:W-:Y:S01]  /*25b0*/  @!P5 LEA.HI.X R9, R2, c[0x0][0x174], R3, 0x1, P2 ;  /* 0x00005d000209da11 */ /* 0x000fe200010f0c03 */
[----:B------:R-:W-:Y:S01]  /*25c0*/  IMAD.MOV.U32 R0, RZ, RZ, 0x20 ;  /* 0x00000020ff007424 */ /* 0x000fe200078e00ff */
[----:B------:R-:W-:-:S02]  /*25d0*/  UIADD3 UR5, UR17, -UR5, -UR13 ;  /* 0x8000000511057290 */ /* 0x000fc4000fffe80d */
[----:B------:R-:W-:Y:S01]  /*25e0*/  IADD3 R215, R204, 0x8020, RZ ;  /* 0x00008020ccd77810 */ /* 0x000fe20007ffe0ff */
[----:B--2---:R-:W-:Y:S01]  /*25f0*/  IMAD.U32 R4, RZ, RZ, UR6 ;  /* 0x00000006ff047e24 */ /* 0x004fe2000f8e00ff */
[----:B------:R-:W-:-:S04]  /*2600*/  DEPBAR.LE SB0, 0x0 ;  /* 0x000080000000791a */ /* 0x000fc80000000000 */
[----:B------:R-:W-:Y:S01]  /*2610*/  BAR.SYNC.DEFER_BLOCKING 0x0 ;  /* 0x0000000000007b1d */ /* 0x000fe20000010000 */
[----:B------:R-:W-:Y:S01]  /*2620*/  @!P3 LEA R4, P1, R4, R2, 0x4 ;  /* 0x000000020404b211 */ /* 0x000fe200078220ff */
[----:B------:R-:W-:-:S03]  /*2630*/  IMAD.SHL.U32 R5, R20, 0x40, RZ ;  /* 0x0000004014057824 */ /* 0x000fc600078e00ff */
[----:B------:R-:W-:Y:S01]  /*2640*/  @!P3 LEA.HI.X R7, R7, R3, R12, 0x4, P1 ;  /* 0x000000030707b211 */ /* 0x000fe200008f240c */
[----:B------:R-:W-:Y:S01]  /*2650*/  @!P6 IMAD.WIDE.U32 R2, R10, 0x30, R2 ;  /* 0x000000300a02e825 */ /* 0x000fe200078e0002 */
[----:B------:R-:W-:Y:S02]  /*2660*/  LOP3.LUT R5, R5, 0x1c0, RZ, 0xc0, !PT ;  /* 0x000001c005057812 */ /* 0x000fe400078ec0ff */
[----:B------:R-:W-:Y:S01]  /*2670*/  @!P3 LEA R6, P0, R4, c[0x0][0x170], 0x1 ;  /* 0x00005c000406ba11 */ /* 0x000fe200078008ff */
[----:B------:R-:W-:Y:S01]  /*2680*/  @!P6 IMAD R12, R12, 0x30, RZ ;  /* 0x000000300c0ce824 */ /* 0x000fe200078e02ff */
[----:B------:R-:W-:Y:S02]  /*2690*/  LOP3.LUT R13, R5, 0x8, R13, 0xf8, !PT ;  /* 0x00000008050d7812 */ /* 0x000fe400078ef80d */
[----:B------:R-:W-:Y:S01]  /*26a0*/  @!P3 LEA.HI.X R7, R4, c[0x0][0x174], R7, 0x1, P0 ;  /* 0x00005d000407ba11 */ /* 0x000fe200000f0c07 */
[----:B------:R-:W-:Y:S01]  /*26b0*/  @!P6 IMAD.IADD R12, R3, 0x1, R12 ;  /* 0x00000001030ce824 */ /* 0x000fe200078e020c */
[----:B------:R-:W-:Y:S01]  /*26c0*/  SHF.R.U32.HI R5, RZ, 0x3, R5 ;  /* 0x00000003ff057819 */ /* 0x000fe20000011605 */
[----:B------:R-:W-:Y:S01]  /*26d0*/  IMAD.SHL.U32 R3, R16, 0x40, RZ ;  /* 0x0000004010037824 */ /* 0x000fe200078e00ff */
[----:B------:R-:W-:-:S02]  /*26e0*/  @!P4 LEA R4, P1, R11, c[0x0][0x170], 0x1 ;  /* 0x00005c000b04ca11 */ /* 0x000fc400078208ff */
[C---:B------:R-:W-:Y:S02]  /*26f0*/  @!P6 LEA R10, P0, R2.reuse, c[0x0][0x170], 0x1 ;  /* 0x00005c00020aea11 */ /* 0x040fe400078008ff */
[----:B------:R-:W-:Y:S02]  /*2700*/  LOP3.LUT R101, R3, 0xfffffe00, RZ, 0xc0, !PT ;  /* 0xfffffe0003657812 */ /* 0x000fe400078ec0ff */
[----:B------:R-:W-:Y:S01]  /*2710*/  LOP3.LUT R102, R13, R5, RZ, 0x3c, !PT ;  /* 0x000000050d667212 */ /* 0x000fe200078e3cff */
[----:B------:R-:W-:Y:S01]  /*2720*/  @P5 STS.128 [R231+0x10000], RZ ;  /* 0x010000ffe7005388 */ /* 0x000fe20000000c00 */
[----:B------:R-:W-:Y:S02]  /*2730*/  @!P4 LEA.HI.X R5, R11, c[0x0][0x174], R14, 0x1, P1 ;  /* 0x00005d000b05ca11 */ /* 0x000fe400008f0c0e */
[----:B------:R-:W-:Y:S01]  /*2740*/  @!P6 LEA.HI.X R11, R2, c[0x0][0x174], R12, 0x1, P0 ;  /* 0x00005d00020bea11 */ /* 0x000fe200000f0c0c */
[----:B------:R-:W-:Y:S01]  /*2750*/  @P5 STS.128 [R231+0x12000], RZ ;  /* 0x012000ffe7005388 */ /* 0x000fe20000000c00 */
[C---:B------:R-:W-:Y:S01]  /*2760*/  IMAD R2, R106.reuse, 0x400, R101 ;  /* 0x000004006a027824 */ /* 0x040fe200078e0265 */
[----:B------:R-:W-:Y:S01]  /*2770*/  LEA R3, R106, UR16, 0x4 ;  /* 0x000000106a037c11 */ /* 0x000fe2000f8e20ff */
[----:B------:R-:W-:Y:S01]  /*2780*/  ULDC UR16, c[0x0][0x2e8] ;  /* 0x0000ba0000107ab9 */ /* 0x000fe20000000800 */
[----:B------:R-:W-:Y:S01]  /*2790*/  @P5 STS.128 [R231+0x14000], RZ ;  /* 0x014000ffe7005388 */ /* 0x000fe20000000c00 */
[----:B------:R-:W-:Y:S01]  /*27a0*/  IMAD.IADD R2, R102, 0x1, R2 ;  /* 0x0000000166027824 */ /* 0x000fe200078e0202 */
[----:B------:R-:W-:Y:S01]  /*27b0*/  R2P PR, R20, 0x6 ;  /* 0x0000000614007804 */ /* 0x000fe20000000000 */
[----:B------:R-:W-:Y:S01]  /*27c0*/  UIADD3 UR7, UR7, UR16, URZ ;  /* 0x0000001007077290 */ /* 0x000fe2000fffe03f */
[----:B------:R-:W-:Y:S01]  /*27d0*/  @P5 STS.128 [R231+0x16000], RZ ;  /* 0x016000ffe7005388 */ /* 0x000fe20000000c00 */
[----:B------:R-:W-:Y:S01]  /*27e0*/  IMAD.SHL.U32 R211, R2, 0x2, RZ ;  /* 0x0000000202d37824 */ /* 0x000fe200078e00ff */
[----:B------:R-:W-:-:S02]  /*27f0*/  IADD3 R2, R204, 0x8000, RZ ;  /* 0x00008000cc027810 */ /* 0x000fc40007ffe0ff */
[----:B------:R-:W-:Y:S01]  /*2800*/  @!PT LDS RZ, [RZ] ;  /* 0x00000000fffff984 */ /* 0x000fe20000000800 */
[----:B------:R-:W-:Y:S01]  /*2810*/  @!PT LDS RZ, [RZ] ;  /* 0x00000000fffff984 */ /* 0x000fe20000000800 */
[----:B------:R-:W-:Y:S01]  /*2820*/  @!PT LDS RZ, [RZ] ;  /* 0x00000000fffff984 */ /* 0x000fe20000000800 */
[----:B------:R1:W-:Y:S01]  /*2830*/  @!P5 LDGSTS.E.BYPASS.LTC128B.128 [R231+0x10000], [R8.64] ;  /* 0x1000000008e7dfae */ /* 0x0003e2000b901d4e */
[----:B------:R-:W-:-:S03]  /*2840*/  SEL R0, R0, 0xffffffe0, !P2 ;  /* 0xffffffe000007807 */ /* 0x000fc60005000000 */
[----:B------:R1:W-:Y:S02]  /*2850*/  @!P5 LDGSTS.E.BYPASS.LTC128B.128 [R231+0x12000], [R8.64+0x80] ;  /* 0x1200008008e7dfae */ /* 0x0003e4000b901d4e */
[----:B------:R-:W-:Y:S02]  /*2860*/  IMAD R214, R0, 0x2, R211 ;  /* 0x0000000200d67824 */ /* 0x000fe400078e02d3 */
        /* <DEDUP_REMOVED lines=33> */
[----:B---3--:R-:W-:-:S03]  /*2a80*/  IMAD.MOV.U32 R4, RZ, RZ, 0x10 ;  /* 0x00000010ff047424 */ /* 0x008fc600078e00ff */
[----:B------:R1:W-:Y:S04]  /*2a90*/  @!P6 LDGSTS.E.BYPASS.LTC128B.128 [R231+0x15800], [R10.64+0x100] ;  /* 0x158001000ae7efae */ /* 0x0003e8000b901d4e */
[----:B------:R1:W-:Y:S01]  /*2aa0*/  @!P6 LDGSTS.E.BYPASS.LTC128B.128 [R231+0x17800], [R10.64+0x180] ;  /* 0x178001800ae7efae */ /* 0x0003e2000b901d4e */
[----:B------:R-:W-:Y:S02]  /*2ab0*/  SEL R4, R4, 0xfffffff0, !P1 ;  /* 0xfffffff004047807 */ /* 0x000fe40004800000 */
[----:B------:R-:W-:Y:S01]  /*2ac0*/  R2P PR, R26, 0x6 ;  /* 0x000000061a007804 */ /* 0x000fe20000000000 */
[----:B------:R-:W-:Y:S02]  /*2ad0*/  LDSM.16.M88.4 R32, [R204+0x8800] ;  /* 0x00880000cc20783b */ /* 0x000fe40000000200 */
[----:B------:R-:W-:-:S02]  /*2ae0*/  IMAD R212, R4, 0x2, R211 ;  /* 0x0000000204d47824 */ /* 0x000fc400078e02d3 */
[----:B------:R-:W-:Y:S02]  /*2af0*/  LDSM.16.M88.4 R16, [R204+0x8000] ;  /* 0x00800000cc10783b */ /* 0x000fe40000000200 */
[----:B------:R-:W-:Y:S02]  /*2b00*/  IMAD R213, R0, 0x2, R212 ;  /* 0x0000000200d57824 */ /* 0x000fe400078e02d4 */
[----:B------:R-:W-:Y:S04]  /*2b10*/  LDSM.16.M88.4 R28, [R204+0x9000] ;  /* 0x00900000cc1c783b */ /* 0x000fe80000000200 */
[----:B------:R-:W-:Y:S01]  /*2b20*/  LDSM.16.M88.4 R24, [R204+0x9800] ;  /* 0x00980000cc18783b */ /* 0x000fe20000000200 */
[----:B------:R-:W-:Y:S01]  /*2b30*/  @P1 IADD3 R215, R2, -0x20, RZ ;  /* 0xffffffe002d71810 */ /* 0x000fe20007ffe0ff */
[----:B------:R-:W-:-:S02]  /*2b40*/  IMAD.MOV.U32 R2, RZ, RZ, 0x40 ;  /* 0x00000040ff027424 */ /* 0x000fc400078e00ff */
[----:B------:R-:W-:Y:S01]  /*2b50*/  LDSM.16.M88.4 R12, [R212] ;  /* 0x00000000d40c783b */ /* 0x000fe20000000200 */
[C---:B------:R-:W-:Y:S02]  /*2b60*/  IADD3 R230, R215.reuse, 0x800, RZ ;  /* 0x00000800d7e67810 */ /* 0x040fe40007ffe0ff */
[----:B------:R-:W-:Y:S01]  /*2b70*/  SEL R2, R2, 0xffffffc0, !P2 ;  /* 0xffffffc002027807 */ /* 0x000fe20005000000 */
[----:B------:R-:W-:Y:S01]  /*2b80*/  LDSM.16.M88.4 R40, [R215] ;  /* 0x00000000d728783b */ /* 0x000fe20000000200 */
[C---:B------:R-:W-:Y:S02]  /*2b90*/  IADD3 R229, R215.reuse, 0x1000, RZ ;  /* 0x00001000d7e57810 */ /* 0x040fe40007ffe0ff */
[C---:B------:R-:W-:Y:S01]  /*2ba0*/  IADD3 R228, R215.reuse, 0x1800, RZ ;  /* 0x00001800d7e47810 */ /* 0x040fe20007ffe0ff */
[----:B-1----:R-:W1:Y:S01]  /*2bb0*/  LDSM.16.M88.4 R8, [R211] ;  /* 0x00000000d308783b */ /* 0x002e620000000200 */
        /* <DEDUP_REMOVED lines=10> */
[----:B------:R-:W-:Y:S01]  /*2c60*/  SHF.R.S32.HI R113, RZ, 0x2, R2 ;  /* 0x00000002ff717819 */ /* 0x000fe20000011402 */
[----:B------:R-:W-:Y:S01]  /*2c70*/  IMAD.U32 R2, RZ, RZ, UR29 ;  /* 0x0000001dff027e24 */ /* 0x000fe2000f8e00ff */
[C---:B------:R-:W-:Y:S01]  /*2c80*/  IADD3 R224, R215.reuse, 0x3800, RZ ;  /* 0x00003800d7e07810 */ /* 0x040fe20007ffe0ff */
[----:B------:R-:W-:Y:S01]  /*2c90*/  LDSM.16.M88.4 R80, [R210+0x9000] ;  /* 0x00900000d250783b */ /* 0x000fe20000000200 */
[----:B------:R-:W-:Y:S01]  /*2ca0*/  IADD3 R223, R215, 0x4000, RZ ;  /* 0x00004000d7df7810 */ /* 0x000fe20007ffe0ff */
[----:B------:R-:W-:Y:S01]  /*2cb0*/  IMAD.IADD R3, R113, 0x1, R3 ;  /* 0x0000000171037824 */ /* 0x000fe200078e0203 */
[C---:B------:R-:W-:Y:S01]  /*2cc0*/  IADD3 R222, R215.reuse, 0x4800, RZ ;  /* 0x00004800d7de7810 */ /* 0x040fe20007ffe0ff */
[----:B------:R-:W-:Y:S01]  /*2cd0*/  LDSM.16.M88.4 R84, [R210+0x9800] ;  /* 0x00980000d254783b */ /* 0x000fe20000000200 */
[----:B------:R-:W-:Y:S01]  /*2ce0*/  IMAD R2, R2, 0x40, R112 ;  /* 0x0000004002027824 */ /* 0x000fe200078e0270 */
[----:B------:R-:W-:-:S02]  /*2cf0*/  IADD3 R221, R215, 0x5000, RZ ;  /* 0x00005000d7dd7810 */ /* 0x000fc40007ffe0ff */
[----:B------:R-:W-:Y:S01]  /*2d00*/  LDSM.16.M88.4 R88, [R209+0x1000] ;  /* 0x00100000d158783b */ /* 0x000fe20000000200 */
[C---:B------:R-:W-:Y:S02]  /*2d10*/  IADD3 R5, R3.reuse, 0x8, RZ ;  /* 0x0000000803057810 */ /* 0x040fe40007ffe0ff */
[----:B--2---:R-:W-:Y:S01]  /*2d20*/  IADD3 R7, R3, UR7, RZ ;  /* 0x0000000703077c10 */ /* 0x004fe2000fffe0ff */
[----:B------:R-:W-:Y:S01]  /*2d30*/  LDSM.16.M88.4 R92, [R209+0x1800] ;  /* 0x00180000d15c783b */ /* 0x000fe20000000200 */
[----:B------:R-:W-:Y:S02]  /*2d40*/  IADD3 R6, R2, 0x1, RZ ;  /* 0x0000000102067810 */ /* 0x000fe40007ffe0ff */
[----:B------:R-:W-:Y:S01]  /*2d50*/  IMNMX R235, R7, UR17, PT ;  /* 0x0000001107eb7c17 */ /* 0x000fe2000b800200 */
[----:B------:R-:W-:Y:S01]  /*2d60*/  LDSM.16.M88.4 R96, [R209+0x5800] ;  /* 0x00580000d160783b */ /* 0x000fe20000000200 */
[----:B------:R-:W-:Y:S02]  /*2d70*/  IADD3 R220, R215, 0x5800, RZ ;  /* 0x00005800d7dc7810 */ /* 0x000fe40007ffe0ff */
[-C--:B------:R-:W-:Y:S01]  /*2d80*/  ISETP.GE.AND P6, PT, R6, R235.reuse, PT ;  /* 0x000000eb0600720c */ /* 0x080fe20003fc6270 */
[----:B------:R-:W0:Y:S01]  /*2d90*/  LDGDEPBAR ;  /* 0x00000000000079af */ /* 0x000e220000000000 */
[----:B------:R-:W-:-:S02]  /*2da0*/  ISETP.GE.AND P0, PT, R2, R235, PT ;  /* 0x000000eb0200720c */ /* 0x000fc40003f06270 */
[C---:B------:R-:W-:Y:S01]  /*2db0*/  IADD3 R219, R215.reuse, 0x6000, RZ ;  /* 0x00006000d7db7810 */ /* 0x040fe20007ffe0ff */
[C---:B-1----:R-:W-:Y:S01]  /*2dc0*/  HMMA.16816.F32 R36, R8.reuse, R32, RZ ;  /* 0x000000200824723c */ /* 0x042fe200000018ff */
[----:B------:R-:W-:Y:S01]  /*2dd0*/  STL [R1+0x74], R113 ;  /* 0x0000747101007387 */ /* 0x000fe20000100800 */
[C---:B------:R-:W-:Y:S02]  /*2de0*/  IADD3 R218, R215.reuse, 0x6800, RZ ;  /* 0x00006800d7da7810 */ /* 0x040fe40007ffe0ff */
[C---:B------:R-:W-:Y:S02]  /*2df0*/  IADD3 R217, R215.reuse, 0x7000, RZ ;  /* 0x00007000d7d97810 */ /* 0x040fe40007ffe0ff */
[----:B------:R-:W-:Y:S02]  /*2e00*/  IADD3 R216, R215, 0x7800, RZ ;  /* 0x00007800d7d87810 */ /* 0x000fe40007ffe0ff */
[C---:B------:R-:W-:Y:S01]  /*2e10*/  HMMA.16816.F32 R44, R8.reuse, R34, RZ ;  /* 0x00000022082c723c */ /* 0x040fe200000018ff */
[----:B------:R-:W1:Y:S07]  /*2e20*/  LDSM.16.M88.4 R32, [R215+0x800] ;  /* 0x00080000d720783b */ /* 0x000e6e0000000200 */
[C---:B------:R-:W-:Y:S08]  /*2e30*/  HMMA.16816.F32 R20, R8.reuse, R16, RZ ;  /* 0x000000100814723c */ /* 0x040ff000000018ff */
[C---:B------:R-:W-:Y:S08]  /*2e40*/  HMMA.16816.F32 R16, R8.reuse, R18, RZ ;  /* 0x000000120810723c */ /* 0x040ff000000018ff */
[C---:B------:R-:W-:Y:S08]  /*2e50*/  HMMA.16816.F32 R48, R8.reuse, R28, RZ ;  /* 0x0000001c0830723c */ /* 0x040ff000000018ff */
[C---:B------:R-:W-:Y:S08]  /*2e60*/  HMMA.16816.F32 R52, R8.reuse, R30, RZ ;  /* 0x0000001e0834723c */ /* 0x040ff000000018ff */
[C---:B------:R-:W-:Y:S08]  /*2e70*/  HMMA.16816.F32 R64, R8.reuse, R24, RZ ;  /* 0x000000180840723c */ /* 0x040ff000000018ff */
[----:B------:R-:W-:Y:S01]  /*2e80*/  HMMA.16816.F32 R68, R8, R26, RZ ;  /* 0x0000001a0844723c */ /* 0x000fe200000018ff */
[----:B------:R-:W-:Y:S04]  /*2e90*/  LDSM.16.M88.4 R8, [R214] ;  /* 0x00000000d608783b */ /* 0x000fe80000000200 */
[----:B------:R-:W2:Y:S03]  /*2ea0*/  LDSM.16.M88.4 R24, [R210+0x8000] ;  /* 0x00800000d218783b */ /* 0x000ea60000000200 */
[C---:B------:R-:W-:Y:S08]  /*2eb0*/  HMMA.16816.F32 R60, R12.reuse, R40, R20 ;  /* 0x000000280c3c723c */ /* 0x040ff00000001814 */
[C---:B------:R-:W-:Y:S01]  /*2ec0*/  HMMA.16816.F32 R20, R12.reuse, R42, R16 ;  /* 0x0000002a0c14723c */ /* 0x040fe20000001810 */
[----:B------:R-:W-:Y:S07]  /*2ed0*/  LDSM.16.M88.4 R16, [R213] ;  /* 0x00000000d510783b */ /* 0x000fee0000000200 */
[C---:B-1----:R-:W-:Y:S08]  /*2ee0*/  HMMA.16816.F32 R28, R12.reuse, R32, R36 ;  /* 0x000000200c1c723c */ /* 0x042ff00000001824 */
[C---:B------:R-:W-:Y:S08]  /*2ef0*/  HMMA.16816.F32 R32, R12.reuse, R34, R44 ;  /* 0x000000220c20723c */ /* 0x040ff0000000182c */
[C---:B------:R-:W-:Y:S08]  /*2f00*/  HMMA.16816.F32 R36, R12.reuse, R56, R48 ;  /* 0x000000380c24723c */ /* 0x040ff00000001830 */
[C---:B------:R-:W-:Y:S01]  /*2f10*/  HMMA.16816.F32 R40, R12.reuse, R58, R52 ;  /* 0x0000003a0c28723c */ /* 0x040fe20000001834 */
[----:B------:R-:W1:Y:S04]  /*2f20*/  LDSM.16.M88.4 R52, [R209] ;  /* 0x00000000d134783b */ /* 0x000e680000000200 */
[----:B------:R-:W3:Y:S03]  /*2f30*/  LDSM.16.M88.4 R56, [R209+0x800] ;  /* 0x00080000d138783b */ /* 0x000ee60000000200 */
[C---:B------:R-:W-:Y:S01]  /*2f40*/  HMMA.16816.F32 R44, R12.reuse, R72, R64 ;  /* 0x000000480c2c723c */ /* 0x040fe20000001840 */
[----:B------:R-:W-:Y:S07]  /*2f50*/  LDSM.16.M88.4 R64, [R204+0xa800] ;  /* 0x00a80000cc40783b */ /* 0x000fee0000000200 */
[----:B------:R-:W-:Y:S01]  /*2f60*/  HMMA.16816.F32 R48, R12, R74, R68 ;  /* 0x0000004a0c30723c */ /* 0x000fe20000001844 */
[----:B------:R-:W-:Y:S04]  /*2f70*/  LDSM.16.M88.4 R12, [R211+0x2000] ;  /* 0x00200000d30c783b */ /* 0x000fe80000000200 */
[----:B------:R-:W-:Y:S03]  /*2f80*/  LDSM.16.M88.4 R72, [R204+0xb000] ;  /* 0x00b00000cc48783b */ /* 0x000fe60000000200 */
[C---:B--2---:R-:W-:Y:S01]  /*2f90*/  HMMA.16816.F32 R20, R8.reuse, R26, R20 ;  /* 0x0000001a0814723c */ /* 0x044fe20000001814 */
[----:B------:R-:W-:Y:S07]  /*2fa0*/  LDSM.16.M88.4 R68, [R215+0x2800] ;  /* 0x00280000d744783b */ /* 0x000fee0000000200 */
[C---:B------:R-:W-:Y:S08]  /*2fb0*/  HMMA.16816.F32 R28, R8.reuse, R76, R28 ;  /* 0x0000004c081c723c */ /* 0x040ff0000000181c */
[C---:B------:R-:W-:Y:S01]  /*2fc0*/  HMMA.16816.F32 R60, R8.reuse, R24, R60 ;  /* 0x00000018083c723c */ /* 0x040fe2000000183c */
[----:B------:R-:W2:Y:S07]  /*2fd0*/  LDSM.16.M88.4 R24, [R204+0xa000] ;  /* 0x00a00000cc18783b */ /* 0x000eae0000000200 */
[C---:B------:R-:W-:Y:S01]  /*2fe0*/  HMMA.16816.F32 R32, R8.reuse, R78, R32 ;  /* 0x0000004e0820723c */ /* 0x040fe20000001820 */
[----:B------:R-:W-:Y:S07]  /*2ff0*/  LDSM.16.M88.4 R76, [R215+0x3000] ;  /* 0x00300000d74c783b */ /* 0x000fee0000000200 */
[C---:B------:R-:W-:Y:S08]  /*3000*/  HMMA.16816.F32 R36, R8.reuse, R80, R36 ;  /* 0x000000500824723c */ /* 0x040ff00000001824 */
[C---:B------:R-:W-:Y:S01]  /*3010*/  HMMA.16816.F32 R40, R8.reuse, R82, R40 ;  /* 0x000000520828723c */ /* 0x040fe20000001828 */
[----:B------:R-:W4:Y:S07]  /*3020*/  LDSM.16.M88.4 R80, [R204+0xb800] ;  /* 0x00b80000cc50783b */ /* 0x000f2e0000000200 */
[C---:B------:R-:W-:Y:S08]  /*3030*/  HMMA.16816.F32 R44, R8.reuse, R84, R44 ;  /* 0x00000054082c723c */ /* 0x040ff0000000182c */
[----:B------:R-:W-:Y:S01]  /*3040*/  HMMA.16816.F32 R48, R8, R86, R48 ;  /* 0x000000560830723c */ /* 0x000fe20000001830 */
[----:B------:R-:W-:Y:S04]  /*3050*/  LDSM.16.M88.4 R8, [R212+0x2000] ;  /* 0x00200000d408783b */ /* 0x000fe80000000200 */
[----:B------:R-:W-:Y:S03]  /*3060*/  LDSM.16.M88.4 R84, [R215+0x3800] ;  /* 0x00380000d754783b */ /* 0x000fe60000000200 */
[C---:B-1----:R-:W-:Y:S08]  /*3070*/  HMMA.16816.F32 R20, R16.reuse, R54, R20 ;  /* 0x000000361014723c */ /* 0x042ff00000001814 */
[C---:B---3--:R-:W-:Y:S08]  /*3080*/  HMMA.16816.F32 R28, R16.reuse, R56, R28 ;  /* 0x00000038101c723c */ /* 0x048ff0000000181c */
[C---:B------:R-:W-:Y:S01]  /*3090*/  HMMA.16816.F32 R60, R16.reuse, R52, R60 ;  /* 0x00000034103c723c */ /* 0x040fe2000000183c */
[----:B------:R-:W-:Y:S07]  /*30a0*/  LDSM.16.M88.4 R52, [R210+0xa000] ;  /* 0x00a00000d234783b */ /* 0x000fee0000000200 */
[C---:B------:R-:W-:Y:S01]  /*30b0*/  HMMA.16816.F32 R32, R16.reuse, R58, R32 ;  /* 0x0000003a1020723c */ /* 0x040fe20000001820 */
        /* <DEDUP_REMOVED lines=9> */
[C---:B------:R-:W-:Y:S08]  /*3150*/  HMMA.16816.F32 R28, R12.reuse, R64, R28 ;  /* 0x000000400c1c723c */ /* 0x040ff0000000181c */
[C---:B------:R-:W-:Y:S08]  /*3160*/  HMMA.16816.F32 R60, R12.reuse, R24, R60 ;  /* 0x000000180c3c723c */ /* 0x040ff0000000183c */
[C---:B------:R-:W-:Y:S01]  /*3170*/  HMMA.16816.F32 R32, R12.reuse, R66, R32 ;  /* 0x000000420c20723c */ /* 0x040fe20000001820 */
[----:B------:R-:W2:Y:S07]  /*3180*/  LDSM.16.M88.4 R64, [R210+0xa800] ;  /* 0x00a80000d240783b */ /* 0x000eae0000000200 */
[C---:B------:R-:W-:Y:S08]  /*3190*/  HMMA.16816.F32 R36, R12.reuse, R72, R36 ;  /* 0x000000480c24723c */ /* 0x040ff00000001824 */
[C---:B------:R-:W-:Y:S01]  /*31a0*/  HMMA.16816.F32 R40, R12.reuse, R74, R40 ;  /* 0x0000004a0c28723c */ /* 0x040fe20000001828 */
[----:B------:R-:W5:Y:S07]  /*31b0*/  LDSM.16.M88.4 R72, [R210+0xb000] ;  /* 0x00b00000d248783b */ /* 0x000f6e0000000200 */
[C---:B----4-:R-:W-:Y:S08]  /*31c0*/  HMMA.16816.F32 R44, R12.reuse, R80, R44 ;  /* 0x000000500c2c723c */ /* 0x050ff0000000182c */
[----:B------:R-:W-:Y:S01]  /*31d0*/  HMMA.16816.F32 R48, R12, R82, R48 ;  /* 0x000000520c30723c */ /* 0x000fe20000001830 */
[----:B------:R-:W4:Y:S04]  /*31e0*/  LDSM.16.M88.4 R80, [R210+0xb800] ;  /* 0x00b80000d250783b */ /* 0x000f280000000200 */
[----:B------:R-:W-:Y:S03]  /*31f0*/  LDSM.16.M88.4 R12, [R213+0x2000] ;  /* 0x00200000d50c783b */ /* 0x000fe60000000200 */
[C---:B-1----:R-:W-:Y:S08]  /*3200*/  HMMA.16816.F32 R24, R8.reuse, R58, R20 ;  /* 0x0000003a0818723c */ /* 0x042ff00000001814 */
[C---:B------:R-:W-:Y:S08]  /*3210*/  HMMA.16816.F32 R20, R8.reuse, R68, R28 ;  /* 0x000000440814723c */ /* 0x040ff0000000181c */
[C---:B------:R-:W-:Y:S01]  /*3220*/  HMMA.16816.F32 R60, R8.reuse, R56, R60 ;  /* 0x00000038083c723c */ /* 0x040fe2000000183c */
[----:B------:R-:W1:Y:S07]  /*3230*/  LDSM.16.M88.4 R56, [R209+0x2000] ;  /* 0x00200000d138783b */ /* 0x000e6e0000000200 */
[C---:B------:R-:W-:Y:S01]  /*3240*/  HMMA.16816.F32 R32, R8.reuse, R70, R32 ;  /* 0x000000460820723c */ /* 0x040fe20000001820 */
[----:B------:R-:W1:Y:S07]  /*3250*/  LDSM.16.M88.4 R68, [R209+0x2800] ;  /* 0x00280000d144783b */ /* 0x000e6e0000000200 */
[C---:B------:R-:W-:Y:S08]  /*3260*/  HMMA.16816.F32 R36, R8.reuse, R76, R36 ;  /* 0x0000004c0824723c */ /* 0x040ff00000001824 */
[C---:B------:R-:W-:Y:S01]  /*3270*/  HMMA.16816.F32 R40, R8.reuse, R78, R40 ;  /* 0x0000004e0828723c */ /* 0x040fe20000001828 */
[----:B------:R-:W1:Y:S07]  /*3280*/  LDSM.16.M88.4 R76, [R209+0x3000] ;  /* 0x00300000d14c783b */ /* 0x000e6e0000000200 */
[C---:B------:R-:W-:Y:S08]  /*3290*/  HMMA.16816.F32 R44, R8.reuse, R84, R44 ;  /* 0x00000054082c723c */ /* 0x040ff0000000182c */
[----:B------:R-:W-:Y:S01]  /*32a0*/  HMMA.16816.F32 R48, R8, R86, R48 ;  /* 0x000000560830723c */ /* 0x000fe20000001830 */
[----:B------:R-:W-:Y:S04]  /*32b0*/  LDSM.16.M88.4 R8, [R211+0x4000] ;  /* 0x00400000d308783b */ /* 0x000fe80000000200 */
[----:B------:R-:W-:Y:S03]  /*32c0*/  LDSM.16.M88.4 R84, [R204+0xd800] ;  /* 0x00d80000cc54783b */ /* 0x000fe60000000200 */
[C---:B---3--:R-:W-:Y:S08]  /*32d0*/  HMMA.16816.F32 R28, R16.reuse, R54, R24 ;  /* 0x00000036101c723c */ /* 0x048ff00000001818 */
[C---:B--2---:R-:W-:Y:S08]  /*32e0*/  HMMA.16816.F32 R24, R16.reuse, R64, R20 ;  /* 0x000000401018723c */ /* 0x044ff00000001814 */
[C---:B------:R-:W-:Y:S01]  /*32f0*/  HMMA.16816.F32 R60, R16.reuse, R52, R60 ;  /* 0x00000034103c723c */ /* 0x040fe2000000183c */
[----:B------:R-:W2:Y:S07]  /*3300*/  LDSM.16.M88.4 R52, [R204+0xc000] ;  /* 0x00c00000cc34783b */ /* 0x000eae0000000200 */
[C---:B------:R-:W-:Y:S01]  /*3310*/  HMMA.16816.F32 R20, R16.reuse, R66, R32 ;  /* 0x000000421014723c */ /* 0x040fe20000001820 */
[----:B------:R-:W3:Y:S07]  /*3320*/  LDSM.16.M88.4 R64, [R204+0xc800] ;  /* 0x00c80000cc40783b */ /* 0x000eee0000000200 */
[C---:B-----5:R-:W-:Y:S08]  /*3330*/  HMMA.16816.F32 R36, R16.reuse, R72, R36 ;  /* 0x000000481024723c */ /* 0x060ff00000001824 */
[C---:B------:R-:W-:Y:S01]  /*3340*/  HMMA.16816.F32 R40, R16.reuse, R74, R40 ;  /* 0x0000004a1028723c */ /* 0x040fe20000001828 */
[----:B------:R-:W5:Y:S07]  /*3350*/  LDSM.16.M88.4 R72, [R204+0xd000] ;  /* 0x00d00000cc48783b */ /* 0x000f6e0000000200 */
[C---:B----4-:R-:W-:Y:S08]  /*3360*/  HMMA.16816.F32 R44, R16.reuse, R80, R44 ;  /* 0x00000050102c723c */ /* 0x050ff0000000182c */
[----:B------:R-:W-:Y:S01]  /*3370*/  HMMA.16816.F32 R48, R16, R82, R48 ;  /* 0x000000521030723c */ /* 0x000fe20000001830 */
[----:B------:R-:W-:Y:S07]  /*3380*/  LDSM.16.M88.4 R80, [R215+0x5000] ;  /* 0x00500000d750783b */ /* 0x000fee0000000200 */
[C---:B-1----:R-:W-:Y:S08]  /*3390*/  HMMA.16816.F32 R32, R12.reuse, R58, R28 ;  /* 0x0000003a0c20723c */ /* 0x042ff0000000181c */
[C---:B------:R-:W-:Y:S08]  /*33a0*/  HMMA.16816.F32 R28, R12.reuse, R68, R24 ;  /* 0x000000440c1c723c */ /* 0x040ff00000001818 */
[C---:B------:R-:W-:Y:S01]  /*33b0*/  HMMA.16816.F32 R60, R12.reuse, R56, R60 ;  /* 0x000000380c3c723c */ /* 0x040fe2000000183c */
[----:B------:R-:W-:Y:S07]  /*33c0*/  LDSM.16.M88.4 R56, [R215+0x4000] ;  /* 0x00400000d738783b */ /* 0x000fee0000000200 */
[C---:B------:R-:W-:Y:S01]  /*33d0*/  HMMA.16816.F32 R24, R12.reuse, R70, R20 ;  /* 0x000000460c18723c */ /* 0x040fe20000001814 */
[----:B------:R-:W1:Y:S04]  /*33e0*/  LDSM.16.M88.4 R20, [R212+0x4000] ;  /* 0x00400000d414783b */ /* 0x000e680000000200 */
[----:B------:R-:W4:Y:S03]  /*33f0*/  LDSM.16.M88.4 R68, [R215+0x4800] ;  /* 0x00480000d744783b */ /* 0x000f260000000200 */
[C---:B------:R-:W-:Y:S08]  /*3400*/  HMMA.16816.F32 R16, R12.reuse, R76, R36 ;  /* 0x0000004c0c10723c */ /* 0x040ff00000001824 */
[C---:B------:R-:W-:Y:S01]  /*3410*/  HMMA.16816.F32 R40, R12.reuse, R78, R40 ;  /* 0x0000004e0c28723c */ /* 0x040fe20000001828 */
[----:B------:R-:W-:Y:S07]  /*3420*/  LDSM.16.M88.4 R76, [R210+0xd000] ;  /* 0x00d00000d24c783b */ /* 0x000fee0000000200 */
[C---:B------:R-:W-:Y:S08]  /*3430*/  HMMA.16816.F32 R44, R12.reuse, R88, R44 ;  /* 0x000000580c2c723c */ /* 0x040ff0000000182c */
[----:B------:R-:W-:Y:S01]  /*3440*/  HMMA.16816.F32 R48, R12, R90, R48 ;  /* 0x0000005a0c30723c */ /* 0x000fe20000001830 */
[----:B------:R-:W-:Y:S07]  /*3450*/  LDSM.16.M88.4 R88, [R210+0xd800] ;  /* 0x00d80000d258783b */ /* 0x000fee0000000200 */
[C---:B--2---:R-:W-:Y:S08]  /*3460*/  HMMA.16816.F32 R36, R8.reuse, R54, R32 ;  /* 0x000000360824723c */ /* 0x044ff00000001820 */
[C---:B---3--:R-:W-:Y:S08]  /*3470*/  HMMA.16816.F32 R32, R8.reuse, R64, R28 ;  /* 0x000000400820723c */ /* 0x048ff0000000181c */
[C---:B------:R-:W-:Y:S01]  /*3480*/  HMMA.16816.F32 R60, R8.reuse, R52, R60 ;  /* 0x00000034083c723c */ /* 0x040fe2000000183c */
[----:B------:R-:W-:Y:S07]  /*3490*/  LDSM.16.M88.4 R52, [R210+0xc000] ;  /* 0x00c00000d234783b */ /* 0x000fee0000000200 */
[C---:B------:R-:W-:Y:S01]  /*34a0*/  HMMA.16816.F32 R28, R8.reuse, R66, R24 ;  /* 0x00000042081c723c */ /* 0x040fe20000001818 */
[----:B------:R-:W-:Y:S07]  /*34b0*/  LDSM.16.M88.4 R64, [R210+0xc800] ;  /* 0x00c80000d240783b */ /* 0x000fee0000000200 */
[C---:B-----5:R-:W-:Y:S01]  /*34c0*/  HMMA.16816.F32 R24, R8.reuse, R72, R16 ;  /* 0x000000480818723c */ /* 0x060fe20000001810 */
[----:B------:R-:W2:Y:S07]  /*34d0*/  LDSM.16.M88.4 R16, [R214+0x4000] ;  /* 0x00400000d610783b */ /* 0x000eae0000000200 */
[C---:B------:R-:W-:Y:S01]  /*34e0*/  HMMA.16816.F32 R12, R8.reuse, R74, R40 ;  /* 0x0000004a080c723c */ /* 0x040fe20000001828 */
[----:B------:R-:W-:Y:S07]  /*34f0*/  LDSM.16.M88.4 R72, [R209+0x4800] ;  /* 0x00480000d148783b */ /* 0x000fee0000000200 */
[C---:B------:R-:W-:Y:S08]  /*3500*/  HMMA.16816.F32 R44, R8.reuse, R84, R44 ;  /* 0x00000054082c723c */ /* 0x040ff0000000182c */
[----:B------:R-:W-:Y:S01]  /*3510*/  HMMA.16816.F32 R48, R8, R86, R48 ;  /* 0x000000560830723c */ /* 0x000fe20000001830 */
[----:B------:R-:W-:Y:S07]  /*3520*/  LDSM.16.M88.4 R84, [R209+0x5000] ;  /* 0x00500000d154783b */ /* 0x000fee0000000200 */
[C---:B-1----:R-:W-:Y:S08]  /*3530*/  HMMA.16816.F32 R40, R20.reuse, R58, R36 ;  /* 0x0000003a1428723c */ /* 0x042ff00000001824 */
[C---:B----4-:R-:W-:Y:S08]  /*3540*/  HMMA.16816.F32 R36, R20.reuse, R68, R32 ;  /* 0x000000441424723c */ /* 0x050ff00000001820 */
[C---:B------:R-:W-:Y:S01]  /*3550*/  HMMA.16816.F32 R60, R20.reuse, R56, R60 ;  /* 0x00000038143c723c */ /* 0x040fe2000000183c */
[----:B------:R-:W-:Y:S07]  /*3560*/  LDSM.16.M88.4 R56, [R209+0x4000] ;  /* 0x00400000d138783b */ /* 0x000fee0000000200 */
        /* <DEDUP_REMOVED lines=9> */
[C---:B--2---:R-:W-:Y:S08]  /*3600*/  HMMA.16816.F32 R44, R16.reuse, R54, R40 ;  /* 0x00000036102c723c */ /* 0x044ff00000001828 */
[C---:B------:R-:W-:Y:S08]  /*3610*/  HMMA.16816.F32 R40, R16.reuse, R64, R36 ;  /* 0x000000401028723c */ /* 0x040ff00000001824 */
[C---:B------:R-:W-:Y:S08]  /*3620*/  HMMA.16816.F32 R60, R16.reuse, R52, R60 ;  /* 0x00000034103c723c */ /* 0x040ff0000000183c */
[C---:B------:R-:W-:Y:S01]  /*3630*/  HMMA.16816.F32 R36, R16.reuse, R66, R32 ;  /* 0x000000421024723c */ /* 0x040fe20000001820 */
[----:B------:R-:W-:Y:S07]  /*3640*/  LDSM.16.M88.4 R64, [R204+0xe000] ;  /* 0x00e00000cc40783b */ /* 0x000fee0000000200 */
[C---:B------:R-:W-:Y:S08]  /*3650*/  HMMA.16816.F32 R32, R16.reuse, R76, R28 ;  /* 0x0000004c1020723c */ /* 0x040ff0000000181c */
[C---:B------:R-:W-:Y:S01]  /*3660*/  HMMA.16816.F32 R28, R16.reuse, R78, R24 ;  /* 0x0000004e101c723c */ /* 0x040fe20000001818 */
[----:B------:R-:W-:Y:S07]  /*3670*/  LDSM.16.M88.4 R76, [R215+0x6000] ;  /* 0x00600000d74c783b */ /* 0x000fee0000000200 */
[C---:B------:R-:W-:Y:S01]  /*3680*/  HMMA.16816.F32 R24, R16.reuse, R88, R8 ;  /* 0x000000581018723c */ /* 0x040fe20000001808 */
[----:B------:R-:W2:Y:S07]  /*3690*/  LDSM.16.M88.4 R8, [R211+0x6000] ;  /* 0x00600000d308783b */ /* 0x000eae0000000200 */
[----:B------:R-:W-:Y:S01]  /*36a0*/  HMMA.16816.F32 R20, R16, R90, R20 ;  /* 0x0000005a1014723c */ /* 0x000fe20000001814 */
[----:B------:R-:W3:Y:S04]  /*36b0*/  LDSM.16.M88.4 R88, [R204+0xf800] ;  /* 0x00f80000cc58783b */ /* 0x000ee80000000200 */
[----:B------:R-:W4:Y:S03]  /*36c0*/  LDSM.16.M88.4 R16, [R212+0x6000] ;  /* 0x00600000d410783b */ /* 0x000f260000000200 */
[C---:B-1----:R-:W-:Y:S08]  /*36d0*/  HMMA.16816.F32 R60, R12.reuse, R56, R60 ;  /* 0x000000380c3c723c */ /* 0x042ff0000000183c */
[C---:B------:R-:W-:Y:S08]  /*36e0*/  HMMA.16816.F32 R56, R12.reuse, R58, R44 ;  /* 0x0000003a0c38723c */ /* 0x040ff0000000182c */
[C---:B------:R-:W-:Y:S08]  /*36f0*/  HMMA.16816.F32 R52, R12.reuse, R72, R40 ;  /* 0x000000480c34723c */ /* 0x040ff00000001828 */
[C---:B------:R-:W-:Y:S08]  /*3700*/  HMMA.16816.F32 R44, R12.reuse, R84, R32 ;  /* 0x000000540c2c723c */ /* 0x040ff00000001820 */
[C---:B------:R-:W-:Y:S01]  /*3710*/  HMMA.16816.F32 R40, R12.reuse, R86, R28 ;  /* 0x000000560c28723c */ /* 0x040fe2000000181c */
[----:B------:R-:W1:Y:S07]  /*3720*/  LDSM.16.M88.4 R84, [R215+0x6800] ;  /* 0x00680000d754783b */ /* 0x000e6e0000000200 */
[C---:B------:R-:W-:Y:S08]  /*3730*/  HMMA.16816.F32 R48, R12.reuse, R74, R36 ;  /* 0x0000004a0c30723c */ /* 0x040ff00000001824 */
[C---:B------:R-:W-:Y:S08]  /*3740*/  HMMA.16816.F32 R36, R12.reuse, R96, R24 ;  /* 0x000000600c24723c */ /* 0x040ff00000001818 */
[----:B------:R-:W-:Y:S08]  /*3750*/  HMMA.16816.F32 R12, R12, R98, R20 ;  /* 0x000000620c0c723c */ /* 0x000ff00000001814 */
[C---:B--2---:R-:W-:Y:S08]  /*3760*/  HMMA.16816.F32 R32, R8.reuse, R64, R60 ;  /* 0x000000400820723c */ /* 0x044ff0000000183c */
[C---:B------:R-:W-:Y:S01]  /*3770*/  HMMA.16816.F32 R28, R8.reuse, R66, R56 ;  /* 0x00000042081c723c */ /* 0x040fe20000001838 */
[----:B------:R-:W-:Y:S07]  /*3780*/  LDSM.16.M88.4 R64, [R210+0xe000] ;  /* 0x00e00000d240783b */ /* 0x000fee0000000200 */
[C---:B------:R-:W-:Y:S08]  /*3790*/  HMMA.16816.F32 R56, R8.reuse, R80, R44 ;  /* 0x000000500838723c */ /* 0x040ff0000000182c */
[C---:B------:R-:W-:Y:S01]  /*37a0*/  HMMA.16816.F32 R60, R8.reuse, R82, R40 ;  /* 0x00000052083c723c */ /* 0x040fe20000001828 */
[----:B------:R-:W2:Y:S04]  /*37b0*/  LDSM.16.M88.4 R80, [R215+0x7800] ;  /* 0x00780000d750783b */ /* 0x000ea80000000200 */
[----:B------:R-:W-:Y:S03]  /*37c0*/  LDSM.16.M88.4 R40, [R210+0xe800] ;  /* 0x00e80000d228783b */ /* 0x000fe60000000200 */
[C---:B------:R-:W-:Y:S08]  /*37d0*/  HMMA.16816.F32 R24, R8.reuse, R68, R52 ;  /* 0x000000440818723c */ /* 0x040ff00000001834 */
[C---:B------:R-:W-:Y:S08]  /*37e0*/  HMMA.16816.F32 R20, R8.reuse, R70, R48 ;  /* 0x000000460814723c */ /* 0x040ff00000001830 */
        /* <DEDUP_REMOVED lines=8> */
[C---:B------:R-:W-:Y:S01]  /*3870*/  HMMA.16816.F32 R28, R16.reuse, R92, R56 ;  /* 0x0000005c101c723c */ /* 0x040fe20000001838 */
[----:B------:R-:W5:Y:S07]  /*3880*/  LDSM.16.M88.4 R56, [R209+0x6000] ;  /* 0x00600000d138783b */ /* 0x000f6e0000000200 */
[C---:B-1----:R-:W-:Y:S08]  /*3890*/  HMMA.16816.F32 R32, R16.reuse, R86, R20 ;  /* 0x000000561020723c */ /* 0x042ff00000001814 */
[C---:B--2---:R-:W-:Y:S08]  /*38a0*/  HMMA.16816.F32 R20, R16.reuse, R80, R72 ;  /* 0x000000501014723c */ /* 0x044ff00000001848 */
[C---:B------:R-:W-:Y:S08]  /*38b0*/  HMMA.16816.F32 R48, R16.reuse, R84, R24 ;  /* 0x000000541030723c */ /* 0x040ff00000001818 */
[----:B------:R-:W-:Y:S08]  /*38c0*/  HMMA.16816.F32 R24, R16, R94, R60 ;  /* 0x0000005e1018723c */ /* 0x000ff0000000183c */
[C---:B---3--:R-:W-:Y:S08]  /*38d0*/  HMMA.16816.F32 R44, R12.reuse, R64, R44 ;  /* 0x000000400c2c723c */ /* 0x048ff0000000182c */
[C---:B----4-:R-:W-:Y:S01]  /*38e0*/  HMMA.16816.F32 R72, R12.reuse, R76, R20 ;  /* 0x0000004c0c48723c */ /* 0x050fe20000001814 */
[----:B------:R-:W1:Y:S07]  /*38f0*/  LDSM.16.M88.4 R20, [R209+0x6800] ;  /* 0x00680000d114783b */ /* 0x000e6e0000000200 */
[C---:B------:R-:W-:Y:S08]  /*3900*/  HMMA.16816.F32 R52, R12.reuse, R66, R52 ;  /* 0x000000420c34723c */ /* 0x040ff00000001834 */
[----:B------:R-:W-:Y:S08]  /*3910*/  HMMA.16816.F32 R64, R12, R38, R24 ;  /* 0x000000260c40723c */ /* 0x000ff00000001818 */
[----:B-----5:R-:W-:Y:S07]  /*3920*/  HMMA.16816.F32 R24, R8, R56, R44 ;  /* 0x000000380818723c */ /* 0x020fee000000182c */
[----:B------:R-:W-:Y:S01]  /*3930*/  IMAD R56, R107, 0x4, R106 ;  /* 0x000000046b387824 */ /* 0x000fe200078e026a */
[C---:B------:R-:W-:Y:S04]  /*3940*/  HMMA.16816.F32 R48, R12.reuse, R40, R48 ;  /* 0x000000280c30723c */ /* 0x040fe80000001830 */
[----:B------:R-:W-:Y:S04]  /*3950*/  STL [R1+0x4c], R56 ;  /* 0x00004c3801007387 */ /* 0x000fe80000100800 */
[----:B------:R-:W-:Y:S01]  /*3960*/  HMMA.16816.F32 R60, R12, R36, R28 ;  /* 0x000000240c3c723c */ /* 0x000fe2000000181c */
[----:B------:R-:W2:Y:S07]  /*3970*/  LDSM.16.M88.4 R28, [R209+0x7000] ;  /* 0x00700000d11c783b */ /* 0x000eae0000000200 */
[----:B------:R-:W-:Y:S07]  /*3980*/  HMMA.16816.F32 R68, R16, R82, R68 ;  /* 0x000000521044723c */ /* 0x000fee0000001844 */
[----:B------:R-:W-:Y:S01]  /*3990*/  IADD3 R16, R5, UR7, RZ ;  /* 0x0000000705107c10 */ /* 0x000fe2000fffe0ff */
[----:B------:R-:W-:Y:S01]  /*39a0*/  HMMA.16816.F32 R40, R12, R42, R32 ;  /* 0x0000002a0c28723c */ /* 0x000fe20000001820 */
[----:B------:R-:W-:-:S02]  /*39b0*/  IADD3 R17, R3, UR5, RZ ;  /* 0x0000000503117c10 */ /* 0x000fc4000fffe0ff */
[----:B------:R-:W-:Y:S02]  /*39c0*/  IADD3 R3, R5, UR5, RZ ;  /* 0x0000000505037c10 */ /* 0x000fe4000fffe0ff */
[----:B------:R-:W-:Y:S02]  /*39d0*/  IMNMX R234, R16, UR17, PT ;  /* 0x0000001110ea7c17 */ /* 0x000fe4000b800200 */
[----:B------:R-:W-:Y:S01]  /*39e0*/  IMNMX R233, RZ, R17, !PT ;  /* 0x00000011ffe97217 */ /* 0x000fe20007800200 */
[----:B------:R-:W-:Y:S01]  /*39f0*/  HMMA.16816.F32 R32, R8, R58, R52 ;  /* 0x0000003a0820723c */ /* 0x000fe20000001834 */
[----:B------:R-:W-:Y:S02]  /*3a00*/  IMNMX R232, RZ, R3, !PT ;  /* 0x00000003ffe87217 */ /* 0x000fe40007800200 */
[-C--:B------:R-:W-:Y:S02]  /*3a10*/  ISETP.GE.AND P2, PT, R6, R234.reuse, PT ;  /* 0x000000ea0600720c */ /* 0x080fe40003f46270 */
[----:B------:R-:W-:-:S02]  /*3a20*/  ISETP.GE.AND P3, PT, R2, R234, PT ;  /* 0x000000ea0200720c */ /* 0x000fc40003f66270 */
[CC--:B------:R-:W-:Y:S01]  /*3a30*/  ISETP.LT.OR P6, PT, R6.reuse, R233.reuse, P6 ;  /* 0x000000e90600720c */ /* 0x0c0fe200037c1670 */
[----:B-1----:R-:W-:Y:S01]  /*3a40*/  HMMA.16816.F32 R16, R8, R20, R48 ;  /* 0x000000140810723c */ /* 0x002fe20000001830 */
[-C--:B------:R-:W-:Y:S02]  /*3a50*/  ISETP.LT.OR P2, PT, R6, R232.reuse, P2 ;  /* 0x000000e80600720c */ /* 0x080fe40001741670 */
[C---:B------:R-:W-:Y:S02]  /*3a60*/  ISETP.LT.OR P0, PT, R2.reuse, R233, P0 ;  /* 0x000000e90200720c */ /* 0x040fe40000701670 */
[----:B------:R-:W-:Y:S02]  /*3a70*/  ISETP.LT.OR P3, PT, R2, R232, P3 ;  /* 0x000000e80200720c */ /* 0x000fe40001f61670 */
[----:B------:R-:W-:Y:S01]  /*3a80*/  FSEL R45, R24, -INF , !P0 ;  /* 0xff800000182d7808 */ /* 0x000fe20004000000 */
[----:B------:R-:W-:Y:S01]  /*3a90*/  HMMA.16816.F32 R36, R12, R78, R68 ;  /* 0x0000004e0c24723c */ /* 0x000fe20000001844 */
[----:B------:R-:W-:-:S02]  /*3aa0*/  FSEL R47, R26, -INF , !P3 ;  /* 0xff8000001a2f7808 */ /* 0x000fc40005800000 */
[----:B------:R-:W-:Y:S02]  /*3ab0*/  FSEL R44, R25, -INF , !P6 ;  /* 0xff800000192c7808 */ /* 0x000fe40007000000 */
[----:B------:R-:W-:Y:S02]  /*3ac0*/  FSEL R52, R27, -INF , !P2 ;  /* 0xff8000001b347808 */ /* 0x000fe40005000000 */
[----:B------:R-:W1:Y:S01]  /*3ad0*/  LDSM.16.M88.4 R24, [R209+0x7800] ;  /* 0x00780000d118783b */ /* 0x000e620000000200 */
[C---:B------:R-:W-:Y:S01]  /*3ae0*/  IADD3 R5, R2.reuse, 0x8, RZ ;  /* 0x0000000802057810 */ /* 0x040fe20007ffe0ff */
[----:B------:R-:W-:Y:S01]  /*3af0*/  HMMA.16816.F32 R12, R8, R22, R40 ;  /* 0x00000016080c723c */ /* 0x000fe20000001828 */
[----:B------:R-:W-:Y:S01]  /*3b00*/  IADD3 R3, R2, 0x9, RZ ;  /* 0x0000000902037810 */ /* 0x000fe20007ffe0ff */
[----:B------:R-:W-:-:S04]  /*3b10*/  DEPBAR.LE SB0, 0x0 ;  /* 0x000080000000791a */ /* 0x000fc80000000000 */
[----:B------:R-:W-:Y:S01]  /*3b20*/  BAR.SYNC.DEFER_BLOCKING 0x0 ;  /* 0x0000000000007b1d */ /* 0x000fe20000010000 */
[-C--:B------:R-:W-:Y:S01]  /*3b30*/  ISETP.GE.AND P1, PT, R5, R235.reuse, PT ;  /* 0x000000eb0500720c */ /* 0x080fe20003f26270 */
[----:B--2---:R-:W-:Y:S01]  /*3b40*/  HMMA.16816.F32 R20, R8, R28, R60 ;  /* 0x0000001c0814723c */ /* 0x004fe2000000183c */
[----:B------:R-:W-:Y:S02]  /*3b50*/  ISETP.GE.AND P5, PT, R3, R235, PT ;  /* 0x000000eb0300720c */ /* 0x000fe40003fa6270 */
[-C--:B------:R-:W-:Y:S02]  /*3b60*/  ISETP.GE.AND P4, PT, R5, R234.reuse, PT ;  /* 0x000000ea0500720c */ /* 0x080fe40003f86270 */
[----:B------:R-:W-:Y:S02]  /*3b70*/  ISETP.GE.AND P0, PT, R3, R234, PT ;  /* 0x000000ea0300720c */ /* 0x000fe40003f06270 */
        /* <DEDUP_REMOVED lines=8> */
[----:B------:R-:W-:Y:S02]  /*3c00*/  ISETP.GE.AND P6, PT, R3, R235, PT ;  /* 0x000000eb0300720c */ /* 0x000fe40003fc6270 */
[-C--:B------:R-:W-:Y:S02]  /*3c10*/  ISETP.GE.AND P3, PT, R5, R234.reuse, PT ;  /* 0x000000ea0500720c */ /* 0x080fe40003f66270 */
[----:B------:R-:W-:Y:S02]  /*3c20*/  ISETP.GE.AND P1, PT, R3, R234, PT ;  /* 0x000000ea0300720c */ /* 0x000fe40003f26270 */
        /* <DEDUP_REMOVED lines=9> */
[----:B------:R-:W-:Y:S02]  /*3cc0*/  FSEL R32, R16, -INF , !P2 ;  /* 0xff80000010207808 */ /* 0x000fe40005000000 */
[-C--:B------:R-:W-:Y:S02]  /*3cd0*/  ISETP.GE.AND P0, PT, R5, R235.reuse, PT ;  /* 0x000000eb0500720c */ /* 0x080fe40003f06270 */
[----:B------:R-:W-:Y:S02]  /*3ce0*/  ISETP.GE.AND P5, PT, R3, R235, PT ;  /* 0x000000eb0300720c */ /* 0x000fe40003fa6270 */
[-C--:B------:R-:W-:Y:S02]  /*3cf0*/  ISETP.GE.AND P4, PT, R5, R234.reuse, PT ;  /* 0x000000ea0500720c */ /* 0x080fe40003f86270 */
[----:B------:R-:W-:Y:S02]  /*3d00*/  ISETP.GE.AND P2, PT, R3, R234, PT ;  /* 0x000000ea0300720c */ /* 0x000fe40003f46270 */
[----:B------:R-:W-:-:S02]  /*3d10*/  FSEL R41, R18, -INF , !P3 ;  /* 0xff80000012297808 */ /* 0x000fc40005800000 */
[----:B------:R-:W-:Y:S02]  /*3d20*/  FSEL R28, R17, -INF , !P6 ;  /* 0xff800000111c7808 */ /* 0x000fe40007000000 */
[----:B------:R-:W-:Y:S02]  /*3d30*/  FSEL R53, R19, -INF , !P1 ;  /* 0xff80000013357808 */ /* 0x000fe40004800000 */
[----:B------:R-:W-:Y:S01]  /*3d40*/  HMMA.16816.F32 R16, R8, R30, R64 ;  /* 0x0000001e0810723c */ /* 0x000fe20000001840 */
[CC--:B------:R-:W-:Y:S02]  /*3d50*/  ISETP.LT.OR P0, PT, R5.reuse, R233.reuse, P0 ;  /* 0x000000e90500720c */ /* 0x0c0fe40000701670 */
[-C--:B------:R-:W-:Y:S02]  /*3d60*/  ISETP.LT.OR P4, PT, R5, R232.reuse, P4 ;  /* 0x000000e80500720c */ /* 0x080fe40002781670 */
[C---:B------:R-:W-:Y:S02]  /*3d70*/  ISETP.LT.OR P5, PT, R3.reuse, R233, P5 ;  /* 0x000000e90300720c */ /* 0x040fe40002fa1670 */
[----:B------:R-:W-:-:S02]  /*3d80*/  ISETP.LT.OR P2, PT, R3, R232, P2 ;  /* 0x000000e80300720c */ /* 0x000fc40001741670 */
[C---:B------:R-:W-:Y:S02]  /*3d90*/  IADD3 R5, R2.reuse, 0x20, RZ ;  /* 0x0000002002057810 */ /* 0x040fe40007ffe0ff */
[----:B------:R-:W-:Y:S02]  /*3da0*/  IADD3 R3, R2, 0x21, RZ ;  /* 0x0000002102037810 */ /* 0x000fe40007ffe0ff */
[----:B------:R-:W-:Y:S02]  /*3db0*/  FSEL R40, R12, -INF , !P0 ;  /* 0xff8000000c287808 */ /* 0x000fe40004000000 */
[-C--:B------:R-:W-:Y:S02]  /*3dc0*/  ISETP.GE.AND P1, PT, R5, R235.reuse, PT ;  /* 0x000000eb0500720c */ /* 0x080fe40003f26270 */
[----:B------:R-:W-:Y:S02]  /*3dd0*/  ISETP.GE.AND P6, PT, R3, R235, PT ;  /* 0x000000eb0300720c */ /* 0x000fe40003fc6270 */
[----:B------:R-:W-:-:S02]  /*3de0*/  ISETP.GE.AND P3, PT, R5, R234, PT ;  /* 0x000000ea0500720c */ /* 0x000fc40003f66270 */
[----:B------:R-:W-:Y:S02]  /*3df0*/  ISETP.GE.AND P0, PT, R3, R234, PT ;  /* 0x000000ea0300720c */ /* 0x000fe40003f06270 */
[----:B------:R-:W-:Y:S02]  /*3e00*/  FSEL R30, R14, -INF , !P4 ;  /* 0xff8000000e1e7808 */ /* 0x000fe40006000000 */
[----:B------:R-:W-:Y:S02]  /*3e10*/  FSEL R29, R13, -INF , !P5 ;  /* 0xff8000000d1d7808 */ /* 0x000fe40006800000 */
[----:B------:R-:W-:Y:S02]  /*3e20*/  FSEL R31, R15, -INF , !P2 ;  /* 0xff8000000f1f7808 */ /* 0x000fe40005000000 */
[----:B-1----:R-:W-:Y:S01]  /*3e30*/  HMMA.16816.F32 R12, R8, R24, R72 ;  /* 0x00000018080c723c */ /* 0x002fe20000001848 */
[C---:B------:R-:W-:Y:S02]  /*3e40*/  ISETP.LT.OR P1, PT, R5.reuse, R233, P1 ;  /* 0x000000e90500720c */ /* 0x040fe40000f21670 */
[----:B------:R-:W-:-:S02]  /*3e50*/  ISETP.LT.OR P3, PT, R5, R232, P3 ;  /* 0x000000e80500720c */ /* 0x000fc40001f61670 */
[C---:B------:R-:W-:Y:S02]  /*3e60*/  ISETP.LT.OR P6, PT, R3.reuse, R233, P6 ;  /* 0x000000e90300720c */ /* 0x040fe400037c1670 */
[----:B------:R-:W-:Y:S01]  /*3e70*/  ISETP.LT.OR P0, PT, R3, R232, P0 ;  /* 0x000000e80300720c */ /* 0x000fe20000701670 */
[----:B------:R-:W-:Y:S01]  /*3e80*/  HMMA.16816.F32 R8, R8, R26, R36 ;  /* 0x0000001a0808723c */ /* 0x000fe20000001824 */
[C---:B------:R-:W-:Y:S02]  /*3e90*/  IADD3 R5, R2.reuse, 0x28, RZ ;  /* 0x0000002802057810 */ /* 0x040fe40007ffe0ff */
[----:B------:R-:W-:Y:S02]  /*3ea0*/  IADD3 R3, R2, 0x29, RZ ;  /* 0x0000002902037810 */ /* 0x000fe40007ffe0ff */
[----:B------:R-:W-:Y:S02]  /*3eb0*/  FSEL R146, R20, -INF , !P1 ;  /* 0xff80000014927808 */ /* 0x000fe40004800000 */
[----:B------:R-:W-:-:S02]  /*3ec0*/  ISETP.GE.AND P2, PT, R5, R235, PT ;  /* 0x000000eb0500720c */ /* 0x000fc40003f46270 */
[C---:B------:R-:W-:Y:S02]  /*3ed0*/  ISETP.GE.AND P5, PT, R3.reuse, R235, PT ;  /* 0x000000eb0300720c */ /* 0x040fe40003fa6270 */
[-C--:B------:R-:W-:Y:S02]  /*3ee0*/  ISETP.GE.AND P1, PT, R3, R234.reuse, PT ;  /* 0x000000ea0300720c */ /* 0x080fe40003f26270 */
[C---:B------:R-:W-:Y:S02]  /*3ef0*/  ISETP.GE.AND P4, PT, R5.reuse, R234, PT ;  /* 0x000000ea0500720c */ /* 0x040fe40003f86270 */
[-C--:B------:R-:W-:Y:S02]  /*3f00*/  ISETP.LT.OR P2, PT, R5, R233.reuse, P2 ;  /* 0x000000e90500720c */ /* 0x080fe40001741670 */
[C---:B------:R-:W-:Y:S02]  /*3f10*/  ISETP.LT.OR P5, PT, R3.reuse, R233, P5 ;  /* 0x000000e90300720c */ /* 0x040fe40002fa1670 */
        /* <DEDUP_REMOVED lines=8> */
[----:B------:R-:W-:Y:S02]  /*3fa0*/  ISETP.GE.AND P2, PT, R3, R234, PT ;  /* 0x000000ea0300720c */ /* 0x000fe40003f46270 */
[----:B------:R-:W-:Y:S02]  /*3fb0*/  ISETP.GE.AND P0, PT, R5, R235, PT ;  /* 0x000000eb0500720c */ /* 0x000fe40003f06270 */
[CC--:B------:R-:W-:Y:S02]  /*3fc0*/  ISETP.LT.OR P6, PT, R3.reuse, R233.reuse, P6 ;  /* 0x000000e90300720c */ /* 0x0c0fe400037c1670 */
[----:B------:R-:W-:Y:S02]  /*3fd0*/  ISETP.LT.OR P2, PT, R3, R232, P2 ;  /* 0x000000e80300720c */ /* 0x000fe40001741670 */
[----:B------:R-:W-:-:S02]  /*3fe0*/  ISETP.LT.OR P0, PT, R5, R233, P0 ;  /* 0x000000e90500720c */ /* 0x000fc40000701670 */
[C---:B------:R-:W-:Y:S02]  /*3ff0*/  IADD3 R3, R2.reuse, 0x38, RZ ;  /* 0x0000003802037810 */ /* 0x040fe40007ffe0ff */
[----:B------:R-:W-:Y:S02]  /*4000*/  IADD3 R2, R2, 0x39, RZ ;  /* 0x0000003902027810 */ /* 0x000fe40007ffe0ff */
[----:B------:R-:W-:Y:S02]  /*4010*/  FSEL R249, R12, -INF , !P0 ;  /* 0xff8000000cf97808 */ /* 0x000fe40004000000 */
[----:B------:R-:W-:Y:S02]  /*4020*/  ISETP.GE.AND P0, PT, R2, R234, PT ;  /* 0x000000ea0200720c */ /* 0x000fe40003f06270 */
[----:B------:R-:W-:Y:S02]  /*4030*/  FSEL R152, R22, -INF , !P3 ;  /* 0xff80000016987808 */ /* 0x000fe40005800000 */
[----:B------:R-:W-:-:S02]  /*4040*/  ISETP.LT.OR P0, PT, R2, R232, P0 ;  /* 0x000000e80200720c */ /* 0x000fc40000701670 */
[----:B------:R-:W-:Y:S02]  /*4050*/  FSEL R147, R18, -INF , !P4 ;  /* 0xff80000012937808 */ /* 0x000fe40006000000 */
[----:B------:R-:W-:Y:S02]  /*4060*/  FSEL R151, R11, -INF , !P0 ;  /* 0xff8000000b977808 */ /* 0x000fe40004000000 */
[----:B------:R-:W-:Y:S02]  /*4070*/  PLOP3.LUT P0, PT, PT, PT, UP0, 0x80, 0x0 ;  /* 0x000000000000781c */ /* 0x000fe40003f0f008 */
[----:B------:R-:W-:Y:S02]  /*4080*/  FSEL R133, R17, -INF , !P5 ;  /* 0xff80000011857808 */ /* 0x000fe40006800000 */
[----:B------:R-:W-:Y:S02]  /*4090*/  FSEL R153, R19, -INF , !P1 ;  /* 0xff80000013997808 */ /* 0x000fe40004800000 */
[----:B------:R-:W-:-:S02]  /*40a0*/  ISETP.GE.AND P3, PT, R5, R234, PT ;  /* 0x000000ea0500720c */ /* 0x000fc40003f66270 */
[CC--:B------:R-:W-:Y:S02]  /*40b0*/  ISETP.GE.AND P5, PT, R3.reuse, R235.reuse, PT ;  /* 0x000000eb0300720c */ /* 0x0c0fe40003fa6270 */
[----:B------:R-:W-:Y:S02]  /*40c0*/  ISETP.GE.AND P4, PT, R2, R235, PT ;  /* 0x000000eb0200720c */ /* 0x000fe40003f86270 */
[----:B------:R-:W-:Y:S02]  /*40d0*/  ISETP.GE.AND P1, PT, R3, R234, PT ;  /* 0x000000ea0300720c */ /* 0x000fe40003f26270 */
[-C--:B------:R-:W-:Y:S02]  /*40e0*/  ISETP.LT.OR P3, PT, R5, R232.reuse, P3 ;  /* 0x000000e80500720c */ /* 0x080fe40001f61670 */
[C---:B------:R-:W-:Y:S02]  /*40f0*/  ISETP.LT.OR P5, PT, R3.reuse, R233, P5 ;  /* 0x000000e90300720c */ /* 0x040fe40002fa1670 */
[----:B------:R-:W-:-:S02]  /*4100*/  ISETP.LT.OR P1, PT, R3, R232, P1 ;  /* 0x000000e80300720c */ /* 0x000fc40000f21670 */
[----:B------:R-:W-:Y:S01]  /*4110*/  ISETP.LT.OR P4, PT, R2, R233, P4 ;  /* 0x000000e90200720c */ /* 0x000fe20002781670 */
[----:B------:R-:W-:Y:S01]  /*4120*/  IMAD.IADD R2, R101, 0x1, R102 ;  /* 0x0000000165027824 */ /* 0x000fe200078e0266 */
[----:B------:R-:W-:Y:S02]  /*4130*/  FSEL R251, R14, -INF , !P3 ;  /* 0xff8000000efb7808 */ /* 0x000fe40005800000 */
[----:B------:R-:W-:Y:S02]  /*4140*/  FSEL R252, R13, -INF , !P6 ;  /* 0xff8000000dfc7808 */ /* 0x000fe40007000000 */
[----:B------:R-:W-:Y:S02]  /*4150*/  FSEL R155, R15, -INF , !P2 ;  /* 0xff8000000f9b7808 */ /* 0x000fe40005000000 */
[----:B------:R-:W-:Y:S02]  /*4160*/  FSEL R158, R8, -INF , !P5 ;  /* 0xff800000089e7808 */ /* 0x000fe40006800000 */
[----:B------:R-:W-:-:S02]  /*4170*/  FSEL R159, R10, -INF , !P1 ;  /* 0xff8000000a9f7808 */ /* 0x000fc40004800000 */
        /* <DEDUP_REMOVED lines=8> */
[----:B------:R-:W-:Y:S01]  /*4200*/  LEA R10, P2, R6, c[0x0][0x168], 0x1 ;  /* 0x00005a00060a7a11 */ /* 0x000fe200078408ff */
[----:B------:R-:W-:Y:S02]  /*4210*/  UMOV UR5, 0x5 ;  /* 0x0000000500057882 */ /* 0x000fe40000000000 */
[----:B------:R-:W-:Y:S01]  /*4220*/  ULDC UR4, c[0x0][0x19c] ;  /* 0x0000670000047ab9 */ /* 0x000fe20000000800 */
[----:B------:R-:W-:Y:S01]  /*4230*/  IADD3 R3, R7, UR9, RZ ;  /* 0x0000000907037c10 */ /* 0x000fe2000fffe0ff */
[----:B------:R-:W-:Y:S01]  /*4240*/  USHF.L.U64.HI UR4, UR8, UR5, UR4 ;  /* 0x0000000508047299 */ /* 0x000fe20008010204 */
[----:B------:R-:W-:-:S02]  /*4250*/  IADD3 R8, P1, R10, UR7, RZ ;  /* 0x000000070a087c10 */ /* 0x000fc4000ff3e0ff */
        /* <DEDUP_REMOVED lines=26> */
.L_x_969:
[----:B------:R-:W-:Y:S01]  /*4400*/  FMNMX.FTZ R3, R45, R44, !PT ;  /* 0x0000002c2d037209 */ /* 0x000fe20007810000 */
[----:B------:R-:W-:Y:S01]  /*4410*/  IMAD.WIDE.U32 R244, R56, -0x326172a9, RZ ;  /* 0xcd9e8d5738f47825 */ /* 0x000fe200078e00ff */
[----:B------:R-:W-:Y:S01]  /*4420*/  USHF.L.U32 UR4, UR29, 0x1, URZ ;  /* 0x000000011d047899 */ /* 0x000fe2000800063f */
[----:B------:R-:W-:Y:S01]  /*4430*/  LEA R60, R108, R108, 0x10 ;  /* 0x0000006c6c3c7211 */ /* 0x000fe200078e80ff */
[----:B------:R-:W-:Y:S01]  /*4440*/  UIADD3 UR22, UR27, -0x4498517b, URZ ;  /* 0xbb67ae851b167890 */ /* 0x000fe2000fffe03f */
[----:B------:R-:W-:Y:S01]  /*4450*/  FMNMX.FTZ R3, R46, R3, !PT ;  /* 0x000000032e037209 */ /* 0x000fe20007810000 */
[----:B------:R-:W-:Y:S01]  /*4460*/  IMAD.WIDE.U32 R134, R109, -0x2daee0ad, RZ ;  /* 0xd2511f536d867825 */ /* 0x000fe200078e00ff */
[----:B------:R-:W-:-:S02]  /*4470*/  UIADD3 UR23, UR26, -0x61c88647, URZ ;  /* 0x9e3779b91a177890 */ /* 0x000fc4000fffe03f */
[----:B------:R-:W-:Y:S01]  /*4480*/  FMNMX.FTZ R3, R33, R3, !PT ;  /* 0x0000000321037209 */ /* 0x000fe20007810000 */
[----:B-1----:R-:W-:Y:S01]  /*4490*/  IMAD.U32 R6, RZ, RZ, UR4 ;  /* 0x00000004ff067e24 */ /* 0x002fe2000f8e00ff */
[----:B------:R-:W-:Y:S01]  /*44a0*/  UIADD3 UR21, UR26, 0x3c6ef372, URZ ;  /* 0x3c6ef3721a157890 */ /* 0x000fe2000fffe03f */
[----:B------:R-:W-:Y:S01]  /*44b0*/  IMAD.SHL.U32 R205, R2, 0x2, RZ ;  /* 0x0000000202cd7824 */ /* 0x000fe200078e00ff */
[----:B------:R-:W-:Y:S01]  /*44c0*/  FMNMX.FTZ R3, R32, R3, !PT ;  /* 0x0000000320037209 */ /* 0x000fe20007810000 */
[----:B------:R-:W-:Y:S01]  /*44d0*/  UIADD3 UR20, UR27, 0x76cf5d0a, URZ ;  /* 0x76cf5d0a1b147890 */ /* 0x000fe2000fffe03f */
[----:B------:R-:W-:Y:S01]  /*44e0*/  LOP3.LUT R6, R135, UR27, R6, 0x96, !PT ;  /* 0x0000001b87067c12 */ /* 0x000fe2000f8e9606 */
[----:B------:R-:W-:Y:S01]  /*44f0*/  UIADD3 UR18, UR27, 0x32370b8f, URZ ;  /* 0x32370b8f1b127890 */ /* 0x000fe2000fffe03f */
[----:B------:R-:W-:Y:S01]  /*4500*/  FMNMX.FTZ R3, R28, R3, !PT ;  /* 0x000000031c037209 */ /* 0x000fe20007810000 */
[----:B------:R-:W-:Y:S01]  /*4510*/  UIADD3 UR19, UR26, -0x255992d5, URZ ;  /* 0xdaa66d2b1a137890 */ /* 0x000fe2000fffe03f */
[--C-:B------:R-:W-:Y:S01]  /*4520*/  IMAD R206, R4, 0x2, R205.reuse ;  /* 0x0000000204ce7824 */ /* 0x100fe200078e02cd */
[----:B------:R-:W-:Y:S01]  /*4530*/  UIADD3 UR17, UR26, 0x78dde6e4, URZ ;  /* 0x78dde6e41a117890 */ /* 0x000fe2000fffe03f */
[----:B------:R-:W-:Y:S01]  /*4540*/  FMNMX.FTZ R3, R40, R3, !PT ;  /* 0x0000000328037209 */ /* 0x000fe20007810000 */
[----:B------:R-:W-:Y:S01]  /*4550*/  UIADD3 UR16, UR27, -0x126145ec, URZ ;  /* 0xed9eba141b107890 */ /* 0x000fe2000fffe03f */
[----:B------:R-:W-:Y:S01]  /*4560*/  LDSM.16.MT88.4 R20, [R205+0x10000] ;  /* 0x01000000cd14783b */ /* 0x000fe20000004200 */
[----:B------:R-:W-:Y:S01]  /*4570*/  UIADD3 UR7, UR27, -0x56f99767, URZ ;  /* 0xa90668991b077890 */ /* 0x000fe2000fffe03f */
[----:B------:R-:W-:Y:S01]  /*4580*/  FMNMX.FTZ R3, R29, R3, !PT ;  /* 0x000000031d037209 */ /* 0x000fe20007810000 */
[----:B------:R-:W-:Y:S01]  /*4590*/  UIADD3 UR25, UR26, -0x4ab325aa, URZ ;  /* 0xb54cda561a197890 */ /* 0x000fe2000fffe03f */
[----:B------:R-:W-:Y:S01]  /*45a0*/  LDSM.16.MT88.4 R48, [R206+0x10000] ;  /* 0x01000000ce30783b */ /* 0x000fe20000004200 */
[----:B------:R-:W-:Y:S01]  /*45b0*/  UIADD3 UR9, UR26, 0x1715609d, URZ ;  /* 0x1715609d1a097890 */ /* 0x000fe2000fffe03f */
[----:B------:R-:W-:Y:S01]  /*45c0*/  FMNMX.FTZ R3, R146, R3, !PT ;  /* 0x0000000392037209 */ /* 0x000fe20007810000 */
[C---:B------:R-:W-:Y:S01]  /*45d0*/  IMAD R208, R0.reuse, 0x2, R205 ;  /* 0x0000000200d07824 */ /* 0x040fe200078e02cd */
[----:B------:R-:W-:Y:S01]  /*45e0*/  UIADD3 UR24, UR27, 0x646e171e, URZ ;  /* 0x646e171e1b187890 */ /* 0x000fe2000fffe03f */
[----:B------:R-:W-:Y:S01]  /*45f0*/  IMAD R207, R0, 0x2, R206 ;  /* 0x0000000200cf7824 */ /* 0x000fe200078e02ce */
[----:B------:R-:W-:Y:S01]  /*4600*/  FMNMX.FTZ R3, R144, R3, !PT ;  /* 0x0000000390037209 */ /* 0x000fe20007810000 */
[----:B------:R-:W-:Y:S01]  /*4610*/  LDSM.16.MT88.4 R92, [R205+0x16000] ;  /* 0x01600000cd5c783b */ /* 0x000fe20000004200 */
[----:B------:R-:W-:-:S02]  /*4620*/  UIADD3 UR4, UR4, 0x1, URZ ;  /* 0x0000000104047890 */ /* 0x000fc4000fffe03f */
[----:B------:R-:W-:Y:S01]  /*4630*/  FMNMX.FTZ R3, R145, R3, !PT ;  /* 0x0000000391037209 */ /* 0x000fe20007810000 */
[----:B------:R-:W-:Y:S03]  /*4640*/  LDSM.16.MT88.4 R76, [R207+0x10800] ;  /* 0x01080000cf4c783b */ /* 0x000fe60000004200 */
        /* <DEDUP_REMOVED lines=15> */
[----:B------:R-:W1:Y:S01]  /*4740*/  SHFL.BFLY PT, R5, R132, 0x2, 0x1f ;  /* 0x0c401f0084057f89 */ /* 0x000e6200000e0000 */
[----:B------:R-:W-:-:S03]  /*4750*/  FMNMX.FTZ R3, R30, R3, !PT ;  /* 0x000000031e037209 */ /* 0x000fc60007810000 */
[----:B------:R-:W-:Y:S01]  /*4760*/  LDSM.16.MT88.4 R108, [R208+0x12800] ;  /* 0x01280000d06c783b */ /* 0x000fe20000004200 */
[----:B------:R-:W-:-:S03]  /*4770*/  FMNMX.FTZ R3, R31, R3, !PT ;  /* 0x000000031f037209 */ /* 0x000fc60007810000 */
[----:B------:R-:W-:Y:S01]  /*4780*/  LDSM.16.MT88.4 R136, [R205+0x14800] ;  /* 0x01480000cd88783b */ /* 0x000fe20000004200 */
[----:B------:R-:W-:-:S03]  /*4790*/  FMNMX.FTZ R3, R152, R3, !PT ;  /* 0x0000000398037209 */ /* 0x000fc60007810000 */
[----:B------:R-:W-:Y:S01]  /*47a0*/  LDSM.16.MT88.4 R112, [R206+0x12800] ;  /* 0x01280000ce70783b */ /* 0x000fe20000004200 */
[----:B------:R-:W-:-:S04]  /*47b0*/  FMNMX.FTZ R3, R154, R3, !PT ;  /* 0x000000039a037209 */ /* 0x000fc80007810000 */
[----:B------:R-:W-:-:S04]  /*47c0*/  FMNMX.FTZ R3, R147, R3, !PT ;  /* 0x0000000393037209 */ /* 0x000fc80007810000 */
[----:B------:R-:W-:Y:S02]  /*47d0*/  FMNMX.FTZ R3, R153, R3, !PT ;  /* 0x0000000399037209 */ /* 0x000fe40007810000 */
[----:B-1----:R-:W-:Y:S02]  /*47e0*/  FMNMX.FTZ R132, R132, R5, !PT ;  /* 0x0000000584847209 */ /* 0x002fe40007810000 */
[----:B------:R-:W-:Y:S02]  /*47f0*/  FMNMX.FTZ R3, R251, R3, !PT ;  /* 0x00000003fb037209 */ /* 0x000fe40007810000 */
[----:B------:R-:W-:Y:S01]  /*4800*/  LOP3.LUT R5, R104, UR26, RZ, 0x3c, !PT ;  /* 0x0000001a68057c12 */ /* 0x000fe2000f8e3cff */
[----:B------:R-:W1:Y:S01]  /*4810*/  SHFL.BFLY PT, R7, R132, 0x1, 0x1f ;  /* 0x0c201f0084077f89 */ /* 0x000e6200000e0000 */
[----:B------:R-:W-:-:S03]  /*4820*/  FMNMX.FTZ R3, R155, R3, !PT ;  /* 0x000000039b037209 */ /* 0x000fc60007810000 */
[----:B------:R2:W-:Y:S01]  /*4830*/  STL [R1+0x6c], R5 ;  /* 0x00006c0501007387 */ /* 0x0005e20000100800 */
[----:B------:R-:W-:-:S03]  /*4840*/  FMNMX.FTZ R3, R159, R3, !PT ;  /* 0x000000039f037209 */ /* 0x000fc60007810000 */
[----:B------:R-:W-:Y:S01]  /*4850*/  LDSM.16.MT88.4 R104, [R207+0x12800] ;  /* 0x01280000cf68783b */ /* 0x000fe20000004200 */
[----:B------:R-:W-:-:S05]  /*4860*/  FMNMX.FTZ R3, R151, R3, !PT ;  /* 0x0000000397037209 */ /* 0x000fca0007810000 */
[----:B------:R-:W3:Y:S01]  /*4870*/  SHFL.BFLY PT, R9, R3, 0x2, 0x1f ;  /* 0x0c401f0003097f89 */ /* 0x000ee200000e0000 */
[----:B-1----:R-:W-:Y:S01]  /*4880*/  FMNMX.FTZ R132, R132, R7, !PT ;  /* 0x0000000784847209 */ /* 0x002fe20007810000 */
[----:B------:R-:W-:-:S03]  /*4890*/  IMAD.WIDE.U32 R6, R6, -0x326172a9, RZ ;  /* 0xcd9e8d5706067825 */ /* 0x000fc600078e00ff */
[C---:B------:R-:W-:Y:S01]  /*48a0*/  FSETP.NEU.FTZ.AND P1, PT, R132.reuse, -INF , PT ;  /* 0xff8000008400780b */ /* 0x040fe20003f3d000 */
[----:B------:R-:W-:Y:S01]  /*48b0*/  FMUL.FTZ R13, R132, c[0x0][0x23c] ;  /* 0x00008f00840d7a20 */ /* 0x000fe20000410000 */
[----:B--2---:R-:W-:Y:S02]  /*48c0*/  LOP3.LUT R5, R245, R5, RZ, 0x3c, !PT ;  /* 0x00000005f5057212 */ /* 0x004fe400078e3cff */
[----:B------:R-:W-:Y:S02]  /*48d0*/  LOP3.LUT R7, R7, UR23, R244, 0x96, !PT ;  /* 0x0000001707077c12 */ /* 0x000fe4000f8e96f4 */
[----:B------:R-:W-:Y:S01]  /*48e0*/  FSEL R13, R13, RZ, P1 ;  /* 0x000000ff0d0d7208 */ /* 0x000fe20000800000 */
[----:B------:R-:W-:Y:S01]  /*48f0*/  IMAD.WIDE.U32 R156, R5, -0x2daee0ad, RZ ;  /* 0xd2511f53059c7825 */ /* 0x000fe200078e00ff */
[----:B---3--:R-:W-:-:S04]  /*4900*/  FMNMX.FTZ R3, R3, R9, !PT ;  /* 0x0000000903037209 */ /* 0x008fc80007810000 */
[----:B------:R-:W-:Y:S01]  /*4910*/  LOP3.LUT R5, R157, UR22, R134, 0x96, !PT ;  /* 0x000000169d057c12 */ /* 0x000fe2000f8e9686 */
[----:B------:R-:W-:Y:S04]  /*4920*/  STL.64 [R1+0x50], R156 ;  /* 0x0000509c01007387 */ /* 0x000fe80000100a00 */
[----:B------:R-:W-:Y:S01]  /*4930*/  IMAD.WIDE.U32 R148, R5, -0x326172a9, RZ ;  /* 0xcd9e8d5705947825 */ /* 0x000fe200078e00ff */
[----:B------:R-:W1:Y:S03]  /*4940*/  SHFL.BFLY PT, R9, R3, 0x1, 0x1f ;  /* 0x0c201f0003097f89 */ /* 0x000e6600000e0000 */
[----:B------:R-:W-:Y:S01]  /*4950*/  FFMA.FTZ R5, R45, c[0x0][0x23c], -R13 ;  /* 0x00008f002d057a23 */ /* 0x000fe2000001080d */
[----:B------:R-:W-:Y:S01]  /*4960*/  LOP3.LUT R8, R149, UR21, R6, 0x96, !PT ;  /* 0x0000001595087c12 */ /* 0x000fe2000f8e9606 */
[----:B------:R-:W-:Y:S01]  /*4970*/  IMAD.WIDE.U32 R6, R7, -0x2daee0ad, RZ ;  /* 0xd2511f5307067825 */ /* 0x000fe200078e00ff */
[----:B------:R-:W-:Y:S01]  /*4980*/  STL.64 [R1+0x18], R148 ;  /* 0x0000189401007387 */ /* 0x000fe20000100a00 */
[----:B------:R2:W-:Y:S02]  /*4990*/  MUFU.EX2 R150, R5 ;  /* 0x0000000500967308 */ /* 0x0005e40000000800 */
[----:B------:R-:W-:Y:S01]  /*49a0*/  IMAD.WIDE.U32 R10, R8, -0x2daee0ad, RZ ;  /* 0xd2511f53080a7825 */ /* 0x000fe200078e00ff */
[----:B------:R-:W-:-:S03]  /*49b0*/  LOP3.LUT R7, R7, UR20, R156, 0x96, !PT ;  /* 0x0000001407077c12 */ /* 0x000fc6000f8e969c */
[----:B------:R-:W-:-:S04]  /*49c0*/  FFMA.FTZ R8, R46, c[0x0][0x23c], -R13 ;  /* 0x00008f002e087a23 */ /* 0x000fc8000001080d */
[----:B------:R3:W-:Y:S01]  /*49d0*/  MUFU.EX2 R168, R8 ;  /* 0x0000000800a87308 */ /* 0x0007e20000000800 */
[----:B--2---:R-:W-:Y:S01]  /*49e0*/  FFMA.FTZ R5, R44, c[0x0][0x23c], -R13 ;  /* 0x00008f002c057a23 */ /* 0x004fe2000001080d */
[----:B-1----:R-:W-:-:S06]  /*49f0*/  FMNMX.FTZ R3, R3, R9, !PT ;  /* 0x0000000903037209 */ /* 0x002fcc0007810000 */
[----:B------:R1:W-:Y:S01]  /*4a00*/  MUFU.EX2 R58, R5 ;  /* 0x00000005003a7308 */ /* 0x0003e20000000800 */
[C---:B------:R-:W-:Y:S01]  /*4a10*/  FSETP.NEU.FTZ.AND P1, PT, R3.reuse, -INF , PT ;  /* 0xff8000000300780b */ /* 0x040fe20003f3d000 */
[----:B------:R-:W-:Y:S02]  /*4a20*/  FMUL.FTZ R12, R3, c[0x0][0x23c] ;  /* 0x00008f00030c7a20 */ /* 0x000fe40000410000 */
[----:B---3--:R-:W-:-:S03]  /*4a30*/  FFMA.FTZ R8, R33, c[0x0][0x23c], -R13 ;  /* 0x00008f0021087a23 */ /* 0x008fc6000001080d */
[----:B------:R-:W-:Y:S01]  /*4a40*/  FSEL R12, R12, RZ, P1 ;  /* 0x000000ff0c0c7208 */ /* 0x000fe20000800000 */
[----:B------:R2:W3:Y:S04]  /*4a50*/  MUFU.EX2 R19, R8 ;  /* 0x0000000800137308 */ /* 0x0004e80000000800 */
[----:B------:R-:W-:Y:S01]  /*4a60*/  FFMA.FTZ R2, R35, c[0x0][0x23c], -R12 ;  /* 0x00008f0023027a23 */ /* 0x000fe2000001080c */
[----:B-1----:R-:W-:Y:S01]  /*4a70*/  LOP3.LUT R5, R11, UR18, R6, 0x96, !PT ;  /* 0x000000120b057c12 */ /* 0x002fe2000f8e9606 */
[----:B------:R-:W-:Y:S02]  /*4a80*/  IMAD.WIDE.U32 R6, R7, -0x326172a9, RZ ;  /* 0xcd9e8d5707067825 */ /* 0x000fe400078e00ff */
[----:B------:R-:W-:Y:S02]  /*4a90*/  MUFU.EX2 R18, R2 ;  /* 0x0000000200127308 */ /* 0x000fe40000000800 */
[----:B------:R-:W-:Y:S01]  /*4aa0*/  IMAD.WIDE.U32 R16, R5, -0x326172a9, RZ ;  /* 0xcd9e8d5705107825 */ /* 0x000fe200078e00ff */
[----:B------:R-:W-:-:S04]  /*4ab0*/  LOP3.LUT R7, R7, UR19, R148, 0x96, !PT ;  /* 0x0000001307077c12 */ /* 0x000fc8000f8e9694 */
[----:B------:R-:W-:Y:S01]  /*4ac0*/  LOP3.LUT R5, R17, UR17, R6, 0x96, !PT ;  /* 0x0000001111057c12 */ /* 0x000fe2000f8e9606 */
[----:B------:R-:W-:-:S04]  /*4ad0*/  IMAD.WIDE.U32 R6, R7, -0x2daee0ad, RZ ;  /* 0xd2511f5307067825 */ /* 0x000fc800078e00ff */
[----:B------:R-:W-:Y:S01]  /*4ae0*/  IMAD.WIDE.U32 R14, R5, -0x2daee0ad, RZ ;  /* 0xd2511f53050e7825 */ /* 0x000fe200078e00ff */
[----:B------:R-:W-:-:S03]  /*4af0*/  LOP3.LUT R7, R7, UR16, R10, 0x96, !PT ;  /* 0x0000001007077c12 */ /* 0x000fc6000f8e960a */
[----:B------:R-:W-:Y:S01]  /*4b00*/  FFMA.FTZ R5, R32, c[0x0][0x23c], -R13 ;  /* 0x00008f0020057a23 */ /* 0x000fe2000001080d */
[----:B--2---:R-:W-:Y:S01]  /*4b10*/  LOP3.LUT R8, R15, UR7, R6, 0x96, !PT ;  /* 0x000000070f087c12 */ /* 0x004fe2000f8e9606 */
[----:B------:R-:W-:Y:S02]  /*4b20*/  IMAD.WIDE.U32 R6, R7, -0x326172a9, RZ ;  /* 0xcd9e8d5707067825 */ /* 0x000fe400078e00ff */
[----:B------:R1:W-:Y:S02]  /*4b30*/  MUFU.EX2 R59, R5 ;  /* 0x00000005003b7308 */ /* 0x0003e40000000800 */
[----:B------:R-:W-:Y:S01]  /*4b40*/  IMAD.WIDE.U32 R8, R8, -0x326172a9, RZ ;  /* 0xcd9e8d5708087825 */ /* 0x000fe200078e00ff */
[----:B------:R-:W-:-:S03]  /*4b50*/  LOP3.LUT R7, R7, UR9, R16, 0x96, !PT ;  /* 0x0000000907077c12 */ /* 0x000fc6000f8e9610 */
[----:B------:R-:W-:Y:S01]  /*4b60*/  FFMA.FTZ R10, R47, c[0x0][0x23c], -R12 ;  /* 0x00008f002f0a7a23 */ /* 0x000fe2000001080c */
[--C-:B------:R-:W-:Y:S01]  /*4b70*/  SHF.R.U32.HI R11, RZ, 0x10, R8.reuse ;  /* 0x00000010ff0b7819 */ /* 0x100fe20000011608 */
[----:B------:R-:W2:Y:S01]  /*4b80*/  LDSM.16.MT88.4 R44, [R208+0x10000] ;  /* 0x01000000d02c783b */ /* 0x000ea20000004200 */
[----:B------:R-:W-:Y:S01]  /*4b90*/  LOP3.LUT R16, R8, 0xff, RZ, 0xc0, !PT ;  /* 0x000000ff08107812 */ /* 0x000fe200078ec0ff */
[----:B------:R4:W-:Y:S01]  /*4ba0*/  MUFU.EX2 R165, R10 ;  /* 0x0000000a00a57308 */ /* 0x0009e20000000800 */
[----:B------:R-:W-:Y:S01]  /*4bb0*/  SHF.R.U32.HI R15, RZ, 0x18, R8 ;  /* 0x00000018ff0f7819 */ /* 0x000fe20000011608 */
[----:B-1----:R-:W-:-:S06]  /*4bc0*/  FFMA.FTZ R5, R28, c[0x0][0x23c], -R13 ;  /* 0x00008f001c057a23 */ /* 0x002fcc000001080d */
[----:B------:R1:W-:Y:S01]  /*4bd0*/  MUFU.EX2 R248, R5 ;  /* 0x0000000500f87308 */ /* 0x0003e20000000800 */
[----:B----4-:R-:W-:Y:S02]  /*4be0*/  LOP3.LUT R10, R8, 0xffff, RZ, 0xc0, !PT ;  /* 0x0000ffff080a7812 */ /* 0x010fe400078ec0ff */
[----:B------:R-:W-:Y:S02]  /*4bf0*/  LOP3.LUT R8, R11, 0xff, RZ, 0xc0, !PT ;  /* 0x000000ff0b087812 */ /* 0x000fe400078ec0ff */
[----:B------:R-:W-:-:S04]  /*4c00*/  SHF.R.U32.HI R10, RZ, 0x8, R10 ;  /* 0x00000008ff0a7819 */ /* 0x000fc8000001160a */
[----:B------:R-:W-:Y:S02]  /*4c10*/  PRMT R10, R16, 0x5410, R10 ;  /* 0x00005410100a7816 */ /* 0x000fe4000000000a */
[----:B-1----:R-:W-:Y:S01]  /*4c20*/  LOP3.LUT R5, R9, UR25, R6, 0x96, !PT ;  /* 0x0000001909057c12 */ /* 0x002fe2000f8e9606 */
[--C-:B------:R-:W-:Y:S01]  /*4c30*/  FFMA.FTZ R9, R34, c[0x0][0x23c], -R12.reuse ;  /* 0x00008f0022097a23 */ /* 0x100fe2000001080c */
[----:B------:R-:W-:Y:S01]  /*4c40*/  PRMT R16, R8, 0x5410, R15 ;  /* 0x0000541008107816 */ /* 0x000fe2000000000f */
[----:B------:R-:W-:Y:S01]  /*4c50*/  FFMA.FTZ R8, R52, c[0x0][0x23c], -R12 ;  /* 0x00008f0034087a23 */ /* 0x000fe2000001080c */
[----:B------:R-:W-:Y:S01]  /*4c60*/  LOP3.LUT R2, R5, 0xffff, RZ, 0xc0, !PT ;  /* 0x0000ffff05027812 */ /* 0x000fe200078ec0ff */
[----:B------:R1:W4:Y:S01]  /*4c70*/  MUFU.EX2 R246, R9 ;  /* 0x0000000900f67308 */ /* 0x0003220000000800 */
[--C-:B------:R-:W-:Y:S01]  /*4c80*/  SHF.R.U32.HI R4, RZ, 0x10, R5.reuse ;  /* 0x00000010ff047819 */ /* 0x100fe20000011605 */
[----:B------:R-:W-:Y:S01]  /*4c90*/  IMAD.WIDE.U32 R6, R7, -0x2daee0ad, RZ ;  /* 0xd2511f5307067825 */ /* 0x000fe200078e00ff */
[----:B------:R-:W-:Y:S01]  /*4ca0*/  LOP3.LUT R11, R5, 0xff, RZ, 0xc0, !PT ;  /* 0x000000ff050b7812 */ /* 0x000fe200078ec0ff */
[----:B------:R-:W-:Y:S01]  /*4cb0*/  LDSM.16.MT88.4 R32, [R206+0x10800] ;  /* 0x01080000ce20783b */ /* 0x000fe20000004200 */
[----:B------:R-:W-:-:S02]  /*4cc0*/  SHF.R.U32.HI R15, RZ, 0x18, R5 ;  /* 0x00000018ff0f7819 */ /* 0x000fc40000011605 */
[----:B------:R-:W-:Y:S01]  /*4cd0*/  LOP3.LUT R5, R4, 0xff, RZ, 0xc0, !PT ;  /* 0x000000ff04057812 */ /* 0x000fe200078ec0ff */
[----:B------:R5:W2:Y:S01]  /*4ce0*/  MUFU.EX2 R169, R8 ;  /* 0x0000000800a97308 */ /* 0x000aa20000000800 */
[----:B---3--:R-:W-:Y:S02]  /*4cf0*/  F2FP.PACK_AB R4, R19, R168 ;  /* 0x000000a81304723e */ /* 0x008fe400000000ff */
[----:B------:R-:W-:Y:S02]  /*4d00*/  LOP3.LUT R14, R7, UR24, R14, 0x96, !PT ;  /* 0x00000018070e7c12 */ /* 0x000fe4000f8e960e */
[----:B------:R-:W-:Y:S02]  /*4d10*/  LOP3.LUT R17, R6, 0xff, RZ, 0xc0, !PT ;  /* 0x000000ff06117812 */ /* 0x000fe400078ec0ff */
[----:B-1----:R-:W-:Y:S01]  /*4d20*/  SHF.R.U32.HI R9, RZ, 0x8, R2 ;  /* 0x00000008ff097819 */ /* 0x002fe20000011602 */
[----:B------:R-:W-:-:S03]  /*4d30*/  HSET2.LE.AND R2, R10, R60, PT ;  /* 0x0000003c0a027233 */ /* 0x000fc60003803000 */
[----:B------:R-:W-:Y:S02]  /*4d40*/  PRMT R11, R11, 0x5410, R9 ;  /* 0x000054100b0b7816 */ /* 0x000fe40000000009 */
[----:B------:R-:W-:Y:S01]  /*4d50*/  LOP3.LUT R10, R2, R4, RZ, 0xc0, !PT ;  /* 0x00000004020a7212 */ /* 0x000fe200078ec0ff */
[--C-:B------:R-:W-:Y:S01]  /*4d60*/  HSET2.LE.AND R2, R16, R60.reuse, PT ;  /* 0x0000003c10027233 */ /* 0x100fe20003803000 */
[----:B----4-:R-:W-:Y:S01]  /*4d70*/  F2FP.PACK_AB R4, R18, R246 ;  /* 0x000000f61204723e */ /* 0x010fe200000000ff */
[----:B-----5:R-:W-:Y:S01]  /*4d80*/  FFMA.FTZ R8, R40, c[0x0][0x23c], -R13 ;  /* 0x00008f0028087a23 */ /* 0x020fe2000001080d */
[----:B------:R-:W-:Y:S01]  /*4d90*/  PRMT R9, R5, 0x5410, R15 ;  /* 0x0000541005097816 */ /* 0x000fe2000000000f */
[--C-:B------:R-:W-:Y:S01]  /*4da0*/  HSET2.LE.AND R5, R11, R60.reuse, PT ;  /* 0x0000003c0b057233 */ /* 0x100fe20003803000 */
[----:B------:R-:W-:Y:S01]  /*4db0*/  LOP3.LUT R11, R2, R4, RZ, 0xc0, !PT ;  /* 0x00000004020b7212 */ /* 0x000fe200078ec0ff */
[----:B------:R-:W-:Y:S01]  /*4dc0*/  FFMA.FTZ R2, R41, c[0x0][0x23c], -R12 ;  /* 0x00008f0029027a23 */ /* 0x000fe2000001080c */
[----:B------:R1:W-:Y:S01]  /*4dd0*/  MUFU.EX2 R56, R8 ;  /* 0x0000000800387308 */ /* 0x0003e20000000800 */
[----:B------:R-:W-:Y:S01]  /*4de0*/  HSET2.LE.AND R9, R9, R60, PT ;  /* 0x0000003c09097233 */ /* 0x000fe20003803000 */
[----:B--2---:R-:W-:Y:S01]  /*4df0*/  F2FP.PACK_AB R15, R169, R165 ;  /* 0x000000a5a90f723e */ /* 0x004fe200000000ff */
[----:B------:R-:W2:Y:S01]  /*4e00*/  LDSM.16.MT88.4 R40, [R205+0x10800] ;  /* 0x01080000cd28783b */ /* 0x000ea20000004200 */
[----:B------:R-:W-:-:S02]  /*4e10*/  LOP3.LUT R4, R6, 0xffff, RZ, 0xc0, !PT ;  /* 0x0000ffff06047812 */ /* 0x000fc400078ec0ff */
[----:B------:R-:W-:Y:S02]  /*4e20*/  LOP3.LUT R9, R9, R15, RZ, 0xc0, !PT ;  /* 0x0000000f09097212 */ /* 0x000fe400078ec0ff */
[----:B------:R3:W-:Y:S01]  /*4e30*/  MUFU.EX2 R247, R2 ;  /* 0x0000000200f77308 */ /* 0x0007e20000000800 */
[----:B------:R-:W-:Y:S02]  /*4e40*/  SHF.R.U32.HI R16, RZ, 0x18, R6 ;  /* 0x00000018ff107819 */ /* 0x000fe40000011606 */
[----:B------:R-:W-:Y:S01]  /*4e50*/  LOP3.LUT R15, R14, 0xff, RZ, 0xc0, !PT ;  /* 0x000000ff0e0f7812 */ /* 0x000fe200078ec0ff */
[----:B-1----:R-:W-:-:S04]  /*4e60*/  FFMA.FTZ R8, R29, c[0x0][0x23c], -R13 ;  /* 0x00008f001d087a23 */ /* 0x002fc8000001080d */
[----:B------:R1:W-:Y:S01]  /*4e70*/  MUFU.EX2 R167, R8 ;  /* 0x0000000800a77308 */ /* 0x0003e20000000800 */
[----:B---3--:R-:W-:-:S07]  /*4e80*/  FFMA.FTZ R2, R30, c[0x0][0x23c], -R12 ;  /* 0x00008f001e027a23 */ /* 0x008fce000001080c */
[----:B------:R3:W-:Y:S01]  /*4e90*/  MUFU.EX2 R57, R2 ;  /* 0x0000000200397308 */ /* 0x0007e20000000800 */
[----:B-1----:R-:W-:-:S04]  /*4ea0*/  F2FP.PACK_AB R8, R58, R150 ;  /* 0x000000963a08723e */ /* 0x002fc800000000ff */
[----:B------:R-:W-:Y:S02]  /*4eb0*/  LOP3.LUT R8, R5, R8, RZ, 0xc0, !PT ;  /* 0x0000000805087212 */ /* 0x000fe400078ec0ff */
[----:B------:R-:W-:Y:S01]  /*4ec0*/  SHF.R.U32.HI R5, RZ, 0x10, R6 ;  /* 0x00000010ff057819 */ /* 0x000fe20000011606 */
[----:B---3--:R-:W-:Y:S01]  /*4ed0*/  FFMA.FTZ R2, R31, c[0x0][0x23c], -R12 ;  /* 0x00008f001f027a23 */ /* 0x008fe2000001080c */
[----:B------:R-:W-:Y:S02]  /*4ee0*/  SHF.R.U32.HI R6, RZ, 0x8, R4 ;  /* 0x00000008ff067819 */ /* 0x000fe40000011604 */
[----:B------:R-:W-:Y:S01]  /*4ef0*/  LOP3.LUT R7, R5, 0xff, RZ, 0xc0, !PT ;  /* 0x000000ff05077812 */ /* 0x000fe200078ec0ff */
[----:B------:R1:W3:Y:S01]  /*4f00*/  MUFU.EX2 R166, R2 ;  /* 0x0000000200a67308 */ /* 0x0002e20000000800 */
[----:B------:R-:W-:Y:S01]  /*4f10*/  SHF.R.U32.HI R4, RZ, 0x10, R14 ;  /* 0x00000010ff047819 */ /* 0x000fe2000001160e */
[----:B------:R-:W-:Y:S01]  /*4f20*/  HMMA.16816.F32 R36, R8, R20, RZ ;  /* 0x000000140824723c */ /* 0x000fe200000018ff */
[----:B------:R-:W-:-:S02]  /*4f30*/  LOP3.LUT R5, R14, 0xffff, RZ, 0xc0, !PT ;  /* 0x0000ffff0e057812 */ /* 0x000fc400078ec0ff */
[----:B------:R-:W-:Y:S02]  /*4f40*/  SHF.R.U32.HI R14, RZ, 0x18, R14 ;  /* 0x00000018ff0e7819 */ /* 0x000fe4000001160e */
[----:B------:R-:W-:Y:S02]  /*4f50*/  LOP3.LUT R4, R4, 0xff, RZ, 0xc0, !PT ;  /* 0x000000ff04047812 */ /* 0x000fe400078ec0ff */
[----:B------:R-:W-:Y:S01]  /*4f60*/  SHF.R.U32.HI R5, RZ, 0x8, R5 ;  /* 0x00000008ff057819 */ /* 0x000fe20000011605 */
[C---:B------:R-:W-:Y:S01]  /*4f70*/  HMMA.16816.F32 R28, R8.reuse, R22, RZ ;  /* 0x00000016081c723c */ /* 0x040fe200000018ff */
[----:B------:R-:W-:Y:S02]  /*4f80*/  PRMT R7, R7, 0x5410, R16 ;  /* 0x0000541007077816 */ /* 0x000fe40000000010 */
[----:B------:R-:W-:Y:S02]  /*4f90*/  PRMT R4, R4, 0x5410, R14 ;  /* 0x0000541004047816 */ /* 0x000fe4000000000e */
[----:B------:R-:W-:Y:S01]  /*4fa0*/  PRMT R5, R15, 0x5410, R5 ;  /* 0x000054100f057816 */ /* 0x000fe20000000005 */
[----:B-1----:R-:W-:Y:S01]  /*4fb0*/  FFMA.FTZ R2, R53, c[0x0][0x23c], -R12 ;  /* 0x00008f0035027a23 */ /* 0x002fe2000001080c */
[--C-:B------:R-:W-:Y:S01]  /*4fc0*/  HSET2.LE.AND R7, R7, R60.reuse, PT ;  /* 0x0000003c07077233 */ /* 0x100fe20003803000 */
[----:B------:R-:W-:Y:S01]  /*4fd0*/  HMMA.16816.F32 R24, R8, R48, RZ ;  /* 0x000000300818723c */ /* 0x000fe200000018ff */
[--C-:B------:R-:W-:Y:S01]  /*4fe0*/  HSET2.LE.AND R15, R4, R60.reuse, PT ;  /* 0x0000003c040f7233 */ /* 0x100fe20003803000 */
[----:B------:R-:W1:Y:S01]  /*4ff0*/  MUFU.EX2 R164, R2 ;  /* 0x0000000200a47308 */ /* 0x000e620000000800 */
[----:B------:R-:W-:Y:S01]  /*5000*/  HSET2.LE.AND R5, R5, R60, PT ;  /* 0x0000003c05057233 */ /* 0x000fe20003803000 */
[----:B---3--:R-:W-:Y:S01]  /*5010*/  F2FP.PACK_AB R4, R166, R57 ;  /* 0x00000039a604723e */ /* 0x008fe200000000ff */
[----:B------:R-:W-:Y:S01]  /*5020*/  LDSM.16.MT88.4 R52, [R207+0x10000] ;  /* 0x01000000cf34783b */ /* 0x000fe20000004200 */
[----:B------:R-:W-:-:S02]  /*5030*/  F2FP.PACK_AB R14, R248, R59 ;  /* 0x0000003bf80e723e */ /* 0x000fc400000000ff */
[----:B------:R-:W-:Y:S01]  /*5040*/  HMMA.16816.F32 R20, R8, R50, RZ ;  /* 0x000000320814723c */ /* 0x000fe200000018ff */
[----:B------:R-:W3:Y:S01]  /*5050*/  LDSM.16.MT88.4 R48, [R208+0x10800] ;  /* 0x01080000d030783b */ /* 0x000ee20000004200 */
[----:B------:R-:W-:Y:S02]  /*5060*/  LOP3.LUT R7, R7, R4, RZ, 0xc0, !PT ;  /* 0x0000000407077212 */ /* 0x000fe400078ec0ff */
[----:B------:R-:W-:Y:S01]  /*5070*/  LOP3.LUT R4, R5, R14, RZ, 0xc0, !PT ;  /* 0x0000000e05047212 */ /* 0x000fe200078ec0ff */
[----:B------:R-:W-:-:S03]  /*5080*/  IMAD.MOV.U32 R14, RZ, RZ, R19 ;  /* 0x000000ffff0e7224 */ /* 0x000fc600078e0013 */
[C---:B------:R-:W-:Y:S01]  /*5090*/  HMMA.16816.F32 R120, R8.reuse, R116, RZ ;  /* 0x000000740878723c */ /* 0x040fe200000018ff */
[----:B-1----:R-:W-:Y:S02]  /*50a0*/  F2FP.PACK_AB R16, R164, R247 ;  /* 0x000000f7a410723e */ /* 0x002fe400000000ff */
[----:B------:R-:W-:Y:S02]  /*50b0*/  PRMT R2, R17, 0x5410, R6 ;  /* 0x0000541011027816 */ /* 0x000fe40000000006 */
[----:B------:R-:W-:Y:S01]  /*50c0*/  LOP3.LUT R5, R15, R16, RZ, 0xc0, !PT ;  /* 0x000000100f057212 */ /* 0x000fe200078ec0ff */
[----:B------:R-:W-:Y:S02]  /*50d0*/  IMAD.MOV.U32 R15, RZ, RZ, R18 ;  /* 0x000000ffff0f7224 */ /* 0x000fe400078e0012 */
[----:B------:R-:W-:Y:S01]  /*50e0*/  HMMA.16816.F32 R140, R8, R128, RZ ;  /* 0x00000080088c723c */ /* 0x000fe200000018ff */
[----:B------:R-:W-:Y:S01]  /*50f0*/  HSET2.LE.AND R0, R2, R60, PT ;  /* 0x0000003c02007233 */ /* 0x000fe20003803000 */
[----:B------:R-:W-:-:S04]  /*5100*/  F2FP.PACK_AB R2, R167, R56 ;  /* 0x00000038a702723e */ /* 0x000fc800000000ff */
[----:B------:R-:W-:Y:S01]  /*5110*/  LOP3.LUT R6, R0, R2, RZ, 0xc0, !PT ;  /* 0x0000000200067212 */ /* 0x000fe200078ec0ff */
[----:B------:R-:W-:Y:S01]  /*5120*/  IMAD.MOV.U32 R2, RZ, RZ, R59 ;  /* 0x000000ffff027224 */ /* 0x000fe200078e003b */
[----:B------:R-:W-:Y:S01]  /*5130*/  HMMA.16816.F32 R16, R8, R44, RZ ;  /* 0x0000002c0810723c */ /* 0x000fe200000018ff */
[----:B------:R-:W-:-:S07]  /*5140*/  MOV R0, R58 ;  /* 0x0000003a00007202 */ /* 0x000fce0000000f00 */
[----:B--2---:R-:W-:Y:S08]  /*5150*/  HMMA.16816.F32 R236, R4, R42, R28 ;  /* 0x0000002a04ec723c */ /* 0x004ff0000000181c */
[----:B------:R-:W-:Y:S01]  /*5160*/  HMMA.16816.F32 R28, R8, R46, RZ ;  /* 0x0000002e081c723c */ /* 0x000fe200000018ff */
[----:B------:R-:W-:Y:S07]  /*5170*/  LDSM.16.MT88.4 R44, [R205+0x14000] ;  /* 0x01400000cd2c783b */ /* 0x000fee0000004200 */
[C---:B------:R-:W-:Y:S08]  /*5180*/  HMMA.16816.F32 R200, R4.reuse, R32, R24 ;  /* 0x0000002004c8723c */ /* 0x040ff00000001818 */
[C---:B------:R-:W-:Y:S01]  /*5190*/  HMMA.16816.F32 R196, R4.reuse, R34, R20 ;  /* 0x0000002204c4723c */ /* 0x040fe20000001814 */
[----:B------:R-:W1:Y:S04]  /*51a0*/  LDSM.16.MT88.4 R32, [R205+0x12000] ;  /* 0x01200000cd20783b */ /* 0x000e680000004200 */
[----:B------:R-:W-:Y:S03]  /*51b0*/  LDSM.16.MT88.4 R20, [R206+0x12000] ;  /* 0x01200000ce14783b */ /* 0x000fe60000004200 */
[C---:B---3--:R-:W-:Y:S01]  /*51c0*/  HMMA.16816.F32 R192, R4.reuse, R48, R16 ;  /* 0x0000003004c0723c */ /* 0x048fe20000001810 */
[----:B------:R-:W2:Y:S07]  /*51d0*/  LDSM.16.MT88.4 R16, [R208+0x12000] ;  /* 0x01200000d010783b */ /* 0x000eae0000004200 */
[----:B------:R-:W-:Y:S01]  /*51e0*/  HMMA.16816.F32 R240, R4, R40, R36 ;  /* 0x0000002804f0723c */ /* 0x000fe20000001824 */
[----:B------:R-:W3:Y:S04]  /*51f0*/  LDSM.16.MT88.4 R36, [R207+0x12000] ;  /* 0x01200000cf24783b */ /* 0x000ee80000004200 */
[----:B------:R-:W4:Y:S03]  /*5200*/  LDSM.16.MT88.4 R40, [R206+0x14000] ;  /* 0x01400000ce28783b */ /* 0x000f260000004200 */
[----:B------:R-:W-:Y:S08]  /*5210*/  HMMA.16816.F32 R24, R8, R52, RZ ;  /* 0x000000340818723c */ /* 0x000ff000000018ff */
[----:B------:R-:W-:Y:S01]  /*5220*/  HMMA.16816.F32 R188, R4, R50, R28 ;  /* 0x0000003204bc723c */ /* 0x000fe2000000181c */
[----:B------:R-:W5:Y:S07]  /*5230*/  LDSM.16.MT88.4 R48, [R208+0x14000] ;  /* 0x01400000d030783b */ /* 0x000f6e0000004200 */
[C---:B------:R-:W-:Y:S08]  /*5240*/  HMMA.16816.F32 R100, R8.reuse, R54, RZ ;  /* 0x000000360864723c */ /* 0x040ff000000018ff */
[----:B-1----:R-:W-:Y:S08]  /*5250*/  HMMA.16816.F32 R88, R8, R32, RZ ;  /* 0x000000200858723c */ /* 0x002ff000000018ff */
[----:B------:R-:W-:Y:S07]  /*5260*/  HMMA.16816.F32 R160, R4, R76, R24 ;  /* 0x0000004c04a0723c */ /* 0x000fee0000001818 */
[----:B------:R-:W-:Y:S01]  /*5270*/  IMAD.MOV.U32 R77, RZ, RZ, R57 ;  /* 0x000000ffff4d7224 */ /* 0x000fe200078e0039 */
[----:B------:R-:W-:Y:S01]  /*5280*/  HMMA.16816.F32 R84, R8, R34, RZ ;  /* 0x000000220854723c */ /* 0x000fe200000018ff */
[----:B------:R-:W-:-:S07]  /*5290*/  MOV R76, R56 ;  /* 0x00000038004c7202 */ /* 0x000fce0000000f00 */
[C---:B--2---:R-:W-:Y:S08]  /*52a0*/  HMMA.16816.F32 R28, R8.reuse, R16, RZ ;  /* 0x00000010081c723c */ /* 0x044ff000000018ff */
[C---:B------:R-:W-:Y:S08]  /*52b0*/  HMMA.16816.F32 R24, R8.reuse, R18, RZ ;  /* 0x000000120818723c */ /* 0x040ff000000018ff */
[C---:B---3--:R-:W-:Y:S08]  /*52c0*/  HMMA.16816.F32 R16, R8.reuse, R38, RZ ;  /* 0x000000260810723c */ /* 0x048ff000000018ff */
[C---:B------:R-:W-:Y:S08]  /*52d0*/  HMMA.16816.F32 R32, R8.reuse, R44, RZ ;  /* 0x0000002c0820723c */ /* 0x040ff000000018ff */
[C---:B------:R-:W-:Y:S08]  /*52e0*/  HMMA.16816.F32 R72, R8.reuse, R20, RZ ;  /* 0x000000140848723c */ /* 0x040ff000000018ff */
[C---:B------:R-:W-:Y:S08]  /*52f0*/  HMMA.16816.F32 R64, R8.reuse, R22, RZ ;  /* 0x000000160840723c */ /* 0x040ff000000018ff */
[C---:B------:R-:W-:Y:S08]  /*5300*/  HMMA.16816.F32 R20, R8.reuse, R36, RZ ;  /* 0x000000240814723c */ /* 0x040ff000000018ff */
[C---:B------:R-:W-:Y:S08]  /*5310*/  HMMA.16816.F32 R60, R8.reuse, R46, RZ ;  /* 0x0000002e083c723c */ /* 0x040ff000000018ff */
[C---:B----4-:R-:W-:Y:S08]  /*5320*/  HMMA.16816.F32 R68, R8.reuse, R40, RZ ;  /* 0x000000280844723c */ /* 0x050ff000000018ff */
[C---:B------:R-:W-:Y:S08]  /*5330*/  HMMA.16816.F32 R56, R8.reuse, R42, RZ ;  /* 0x0000002a0838723c */ /* 0x040ff000000018ff */
[C---:B-----5:R-:W-:Y:S08]  /*5340*/  HMMA.16816.F32 R44, R8.reuse, R48, RZ ;  /* 0x00000030082c723c */ /* 0x060ff000000018ff */
        /* <DEDUP_REMOVED lines=8> */
[----:B------:R-:W-:Y:S07]  /*53d0*/  HMMA.16816.F32 R128, R8, R130, RZ ;  /* 0x000000820880723c */ /* 0x000fee00000018ff */
[----:B------:R-:W-:Y:S01]  /*53e0*/  IMAD.MOV.U32 R8, RZ, RZ, R169 ;  /* 0x000000ffff087224 */ /* 0x000fe200078e00a9 */
[----:B------:R-:W-:Y:S01]  /*53f0*/  MOV R11, R166 ;  /* 0x000000a6000b7202 */ /* 0x000fe20000000f00 */
[----:B------:R-:W-:Y:S01]  /*5400*/  IMAD.MOV.U32 R9, RZ, RZ, R168 ;  /* 0x000000ffff097224 */ /* 0x000fe200078e00a8 */
[----:B------:R-:W-:Y:S01]  /*5410*/  HMMA.16816.F32 R172, R4, R78, R100 ;  /* 0x0000004e04ac723c */ /* 0x000fe20000001864 */
[----:B------:R-:W-:-:S06]  /*5420*/  IMAD.MOV.U32 R10, RZ, RZ, R167 ;  /* 0x000000ffff0a7224 */ /* 0x000fcc00078e00a7 */
[----:B------:R-:W-:Y:S01]  /*5430*/  IMAD.MOV.U32 R78, RZ, RZ, R165 ;  /* 0x000000ffff4e7224 */ /* 0x000fe200078e00a5 */
[----:B------:R-:W-:Y:S01]  /*5440*/  HMMA.16816.F32 R184, R4, R124, R88 ;  /* 0x0000007c04b8723c */ /* 0x000fe20000001858 */
[----:B------:R-:W-:-:S06]  /*5450*/  IMAD.MOV.U32 R79, RZ, RZ, R164 ;  /* 0x000000ffff4f7224 */ /* 0x000fcc00078e00a4 */
        /* <DEDUP_REMOVED lines=8> */
[C---:B------:R-:W-:Y:S01]  /*54e0*/  HMMA.16816.F32 R156, R4.reuse, R110, R24 ;  /* 0x0000006e049c723c */ /* 0x040fe20000001818 */
[----:B------:R-:W1:Y:S01]  /*54f0*/  LDSM.16.MT88.4 R24, [R205+0x16800] ;  /* 0x01680000cd18783b */ /* 0x000e620000004200 */
[----:B------:R-:W-:Y:S01]  /*5500*/  IMAD.U32 R0, RZ, RZ, UR4 ;  /* 0x00000004ff007e24 */ /* 0x000fe2000f8e00ff */
[----:B------:R-:W-:Y:S01]  /*5510*/  MOV R30, R2 ;  /* 0x00000002001e7202 */ /* 0x000fe20000000f00 */
[----:B------:R-:W-:Y:S01]  /*5520*/  IMAD.MOV.U32 R28, RZ, RZ, R14 ;  /* 0x000000ffff1c7224 */ /* 0x000fe200078e000e */
[----:B------:R-:W-:Y:S02]  /*5530*/  MOV R29, R15 ;  /* 0x0000000f001d7202 */ /* 0x000fe40000000f00 */
[----:B------:R-:W-:Y:S01]  /*5540*/  LOP3.LUT R0, R135, UR27, R0, 0x96, !PT ;  /* 0x0000001b87007c12 */ /* 0x000fe2000f8e9600 */
[C---:B------:R-:W-:Y:S01]  /*5550*/  HMMA.16816.F32 R108, R4.reuse, R106, R16 ;  /* 0x0000006a046c723c */ /* 0x040fe20000001810 */
[----:B------:R-:W2:Y:S07]  /*5560*/  LDSM.16.MT88.4 R16, [R208+0x14800] ;  /* 0x01480000d010783b */ /* 0x000eae0000004200 */
[C---:B------:R-:W-:Y:S07]  /*5570*/  HMMA.16816.F32 R100, R4.reuse, R136, R32 ;  /* 0x000000880464723c */ /* 0x040fee0000001820 */
[----:B------:R-:W-:Y:S01]  /*5580*/  IMAD.MOV.U32 R35, RZ, RZ, R8 ;  /* 0x000000ffff237224 */ /* 0x000fe200078e0008 */
[----:B------:R-:W-:Y:S01]  /*5590*/  MOV R34, R9 ;  /* 0x0000000900227202 */ /* 0x000fe20000000f00 */
[----:B------:R-:W-:Y:S01]  /*55a0*/  IMAD.MOV.U32 R33, RZ, RZ, R10 ;  /* 0x000000ffff217224 */ /* 0x000fe200078e000a */
[----:B------:R-:W-:Y:S01]  /*55b0*/  HMMA.16816.F32 R180, R4, R126, R84 ;  /* 0x0000007e04b4723c */ /* 0x000fe20000001854 */
[----:B------:R-:W-:Y:S01]  /*55c0*/  IMAD.MOV.U32 R32, RZ, RZ, R11 ;  /* 0x000000ffff207224 */ /* 0x000fe200078e000b */
[----:B------:R-:W-:Y:S01]  /*55d0*/  MOV R137, R90 ;  /* 0x0000005a00897202 */ /* 0x000fe20000000f00 */
[----:B------:R-:W3:Y:S01]  /*55e0*/  LDSM.16.MT88.4 R8, [R207+0x14800] ;  /* 0x01480000cf08783b */ /* 0x000ee20000004200 */
[----:B------:R-:W-:-:S03]  /*55f0*/  MOV R136, R125 ;  /* 0x0000007d00887202 */ /* 0x000fc60000000f00 */
[----:B------:R-:W-:Y:S01]  /*5600*/  IMAD.MOV.U32 R86, RZ, RZ, R148 ;  /* 0x000000ffff567224 */ /* 0x000fe200078e0094 */
[----:B------:R-:W-:Y:S01]  /*5610*/  HMMA.16816.F32 R176, R4, R112, R72 ;  /* 0x0000007004b0723c */ /* 0x000fe20000001848 */
[----:B------:R-:W-:Y:S02]  /*5620*/  IMAD.MOV.U32 R87, RZ, RZ, R149 ;  /* 0x000000ffff577224 */ /* 0x000fe400078e0095 */
[----:B------:R-:W-:-:S05]  /*5630*/  IMAD.MOV.U32 R245, RZ, RZ, R136 ;  /* 0x000000fffff57224 */ /* 0x000fca00078e0088 */
[C---:B------:R-:W-:Y:S01]  /*5640*/  HMMA.16816.F32 R148, R4.reuse, R104, R20 ;  /* 0x000000680494723c */ /* 0x040fe20000001814 */
[----:B------:R-:W4:Y:S07]  /*5650*/  LDSM.16.MT88.4 R20, [R206+0x14800] ;  /* 0x01480000ce14783b */ /* 0x000f2e0000004200 */
[C---:B------:R-:W-:Y:S07]  /*5660*/  HMMA.16816.F32 R168, R4.reuse, R114, R64 ;  /* 0x0000007204a8723c */ /* 0x040fee0000001840 */
[----:B------:R-:W-:Y:S01]  /*5670*/  IMAD.MOV.U32 R64, RZ, RZ, R91 ;  /* 0x000000ffff407224 */ /* 0x000fe200078e005b */
[----:B------:R-:W-:Y:S01]  /*5680*/  HMMA.16816.F32 R112, R4, R138, R60 ;  /* 0x0000008a0470723c */ /* 0x000fe2000000183c */
[----:B------:R-:W-:Y:S01]  /*5690*/  IMAD.MOV.U32 R65, RZ, RZ, R78 ;  /* 0x000000ffff417224 */ /* 0x000fe200078e004e */
[----:B------:R-:W-:Y:S01]  /*56a0*/  MOV R66, R79 ;  /* 0x0000004f00427202 */ /* 0x000fe20000000f00 */
[----:B------:R-:W-:-:S04]  /*56b0*/  IMAD.MOV.U32 R67, RZ, RZ, R76 ;  /* 0x000000ffff437224 */ /* 0x000fc800078e004c */
[----:B------:R-:W-:Y:S01]  /*56c0*/  MOV R60, R86 ;  /* 0x00000056003c7202 */ /* 0x000fe20000000f00 */
[----:B------:R-:W-:Y:S01]  /*56d0*/  IMAD.MOV.U32 R61, RZ, RZ, R87 ;  /* 0x000000ffff3d7224 */ /* 0x000fe200078e0057 */
[C---:B-1----:R-:W-:Y:S01]  /*56e0*/  HMMA.16816.F32 R80, R4.reuse, R26, R80 ;  /* 0x0000001a0450723c */ /* 0x042fe20000001850 */
[----:B------:R-:W-:Y:S02]  /*56f0*/  IMAD.MOV.U32 R138, RZ, RZ, R88 ;  /* 0x000000ffff8a7224 */ /* 0x000fe400078e0058 */
[----:B------:R-:W-:Y:S02]  /*5700*/  IMAD.MOV.U32 R139, RZ, RZ, R89 ;  /* 0x000000ffff8b7224 */ /* 0x000fe400078e0059 */
[----:B------:R-:W-:Y:S02]  /*5710*/  IMAD.MOV.U32 R62, RZ, RZ, R77 ;  /* 0x000000ffff3e7224 */ /* 0x000fe400078e004d */
[----:B------:R-:W-:Y:S01]  /*5720*/  IMAD.MOV.U32 R63, RZ, RZ, R124 ;  /* 0x000000ffff3f7224 */ /* 0x000fe200078e007c */
[----:B--2---:R-:W-:Y:S01]  /*5730*/  HMMA.16816.F32 R88, R4, R16, R44 ;  /* 0x000000100458723c */ /* 0x004fe2000000182c */
[----:B------:R-:W-:Y:S01]  /*5740*/  IMAD.MOV.U32 R139, RZ, RZ, R62 ;  /* 0x000000ffff8b7224 */ /* 0x000fe200078e003e */
[----:B------:R-:W-:Y:S01]  /*5750*/  MOV R62, R32 ;  /* 0x00000020003e7202 */ /* 0x000fe20000000f00 */
[----:B------:R-:W-:-:S05]  /*5760*/  IMAD.MOV.U32 R32, RZ, RZ, R34 ;  /* 0x000000ffff207224 */ /* 0x000fca00078e0022 */
[C---:B------:R-:W-:Y:S01]  /*5770*/  HMMA.16816.F32 R84, R4.reuse, R18, R40 ;  /* 0x000000120454723c */ /* 0x040fe20000001828 */
[----:B------:R-:W1:Y:S07]  /*5780*/  LDSM.16.MT88.4 R16, [R206+0x16800] ;  /* 0x01680000ce10783b */ /* 0x000e6e0000004200 */
[C---:B---3--:R-:W-:Y:S07]  /*5790*/  HMMA.16816.F32 R76, R4.reuse, R8, R36 ;  /* 0x00000008044c723c */ /* 0x048fee0000001824 */
[----:B------:R-:W-:Y:S01]  /*57a0*/  IMAD.WIDE.U32 R8, R0, -0x326172a9, RZ ;  /* 0xcd9e8d5700087825 */ /* 0x000fe200078e00ff */
[C---:B----4-:R-:W-:Y:S04]  /*57b0*/  HMMA.16816.F32 R124, R4.reuse, R20, R68 ;  /* 0x00000014047c723c */ /* 0x050fe80000001844 */
[----:B------:R-:W-:Y:S01]  /*57c0*/  LOP3.LUT R2, R9, UR23, R244, 0x96, !PT ;  /* 0x0000001709027c12 */ /* 0x000fe2000f8e96f4 */
[----:B------:R-:W-:Y:S01]  /*57d0*/  IMAD.MOV.U32 R244, RZ, RZ, R137 ;  /* 0x000000fffff47224 */ /* 0x000fe200078e0089 */
[----:B------:R-:W-:Y:S01]  /*57e0*/  LOP3.LUT R0, R61, UR21, R8, 0x96, !PT ;  /* 0x000000153d007c12 */ /* 0x000fe2000f8e9608 */
[----:B------:R-:W-:Y:S01]  /*57f0*/  IMAD.MOV.U32 R61, RZ, RZ, R33 ;  /* 0x000000ffff3d7224 */ /* 0x000fe200078e0021 */
[----:B------:R-:W-:Y:S01]  /*5800*/  HMMA.16816.F32 R68, R4, R24, R48 ;  /* 0x000000180444723c */ /* 0x000fe20000001830 */
[----:B------:R-:W-:Y:S01]  /*5810*/  IMAD.WIDE.U32 R8, R2, -0x2daee0ad, RZ ;  /* 0xd2511f5302087825 */ /* 0x000fe200078e00ff */
[----:B------:R-:W2:Y:S01]  /*5820*/  LDSM.16.MT88.4 R24, [R207+0x16800] ;  /* 0x01680000cf18783b */ /* 0x000ea20000004200 */
[----:B------:R-:W-:-:S02]  /*5830*/  MOV R33, R35 ;  /* 0x0000002300217202 */ /* 0x000fc40000000f00 */
[----:B------:R-:W-:Y:S01]  /*5840*/  IMAD.WIDE.U32 R14, R0, -0x2daee0ad, RZ ;  /* 0xd2511f53000e7825 */ /* 0x000fe200078e00ff */
[----:B------:R-:W-:Y:S02]  /*5850*/  LOP3.LUT R2, R9, UR20, R138, 0x96, !PT ;  /* 0x0000001409027c12 */ /* 0x000fe4000f8e968a */
[----:B------:R-:W-:Y:S01]  /*5860*/  HMMA.16816.F32 R104, R4, R22, R56 ;  /* 0x000000160468723c */ /* 0x000fe20000001838 */
[----:B------:R-:W3:Y:S01]  /*5870*/  LDSM.16.MT88.4 R20, [R208+0x16800] ;  /* 0x01680000d014783b */ /* 0x000ee20000004200 */
[----:B------:R-:W-:Y:S01]  /*5880*/  LOP3.LUT R0, R15, UR18, R8, 0x96, !PT ;  /* 0x000000120f007c12 */ /* 0x000fe2000f8e9608 */
[----:B------:R-:W-:-:S04]  /*5890*/  IMAD.WIDE.U32 R8, R2, -0x326172a9, RZ ;  /* 0xcd9e8d5702087825 */ /* 0x000fc800078e00ff */
[----:B------:R-:W-:Y:S01]  /*58a0*/  IMAD.WIDE.U32 R134, R0, -0x326172a9, RZ ;  /* 0xcd9e8d5700867825 */ /* 0x000fe200078e00ff */
[----:B------:R-:W-:Y:S01]  /*58b0*/  LOP3.LUT R2, R9, UR19, R60, 0x96, !PT ;  /* 0x0000001309027c12 */ /* 0x000fe2000f8e963c */
[----:B------:R-:W-:Y:S01]  /*58c0*/  HMMA.16816.F32 R72, R4, R10, R52 ;  /* 0x0000000a0448723c */ /* 0x000fe20000001834 */
[----:B------:R-:W-:Y:S01]  /*58d0*/  MOV R57, R29 ;  /* 0x0000001d00397202 */ /* 0x000fe20000000f00 */
[----:B------:R-:W-:Y:S01]  /*58e0*/  IMAD.MOV.U32 R59, RZ, RZ, R139 ;  /* 0x000000ffff3b7224 */ /* 0x000fe200078e008b */
[----:B------:R-:W-:Y:S01]  /*58f0*/  LOP3.LUT R0, R135, UR17, R8, 0x96, !PT ;  /* 0x0000001187007c12 */ /* 0x000fe2000f8e9608 */
[----:B------:R-:W-:Y:S01]  /*5900*/  IMAD.WIDE.U32 R8, R2, -0x2daee0ad, RZ ;  /* 0xd2511f5302087825 */ /* 0x000fe200078e00ff */
[----:B------:R-:W-:-:S03]  /*5910*/  MOV R139, R32 ;  /* 0x00000020008b7202 */ /* 0x000fc60000000f00 */
[--C-:B------:R-:W-:Y:S01]  /*5920*/  FFMA.FTZ R2, R144, c[0x0][0x23c], -R13.reuse ;  /* 0x00008f0090027a23 */ /* 0x100fe2000001080d */
[C---:B-1----:R-:W-:Y:S01]  /*5930*/  HMMA.16816.F32 R92, R4.reuse, R16, R92 ;  /* 0x00000010045c723c */ /* 0x042fe2000000185c */
[----:B------:R-:W-:Y:S02]  /*5940*/  IMAD.WIDE.U32 R34, R0, -0x2daee0ad, RZ ;  /* 0xd2511f5300227825 */ /* 0x000fe400078e00ff */
[----:B------:R-:W1:Y:S02]  /*5950*/  MUFU.EX2 R11, R2 ;  /* 0x00000002000b7308 */ /* 0x000e640000000800 */
[----:B------:R-:W-:Y:S01]  /*5960*/  FFMA.FTZ R10, R146, c[0x0][0x23c], -R13 ;  /* 0x00008f00920a7a23 */ /* 0x000fe2000001080d */
[----:B------:R-:W-:Y:S01]  /*5970*/  LOP3.LUT R0, R35, UR7, R8, 0x96, !PT ;  /* 0x0000000723007c12 */ /* 0x000fe2000f8e9608 */
[----:B------:R-:W-:Y:S01]  /*5980*/  IMAD.MOV.U32 R138, RZ, RZ, R33 ;  /* 0x000000ffff8a7224 */ /* 0x000fe200078e0021 */
[----:B------:R-:W-:Y:S01]  /*5990*/  HMMA.16816.F32 R96, R4, R18, R96 ;  /* 0x000000120460723c */ /* 0x000fe20000001860 */
[----:B------:R-:W-:-:S02]  /*59a0*/  IMAD.MOV.U32 R58, RZ, RZ, R30 ;  /* 0x000000ffff3a7224 */ /* 0x000fc400078e001e */
[----:B------:R4:W5:Y:S01]  /*59b0*/  MUFU.EX2 R16, R10 ;  /* 0x0000000a00107308 */ /* 0x0009620000000800 */
[----:B------:R-:W-:-:S04]  /*59c0*/  IMAD.MOV.U32 R56, RZ, RZ, R28 ;  /* 0x000000ffff387224 */ /* 0x000fc800078e001c */
[----:B--2---:R-:W-:Y:S01]  /*59d0*/  HMMA.16816.F32 R44, R4, R24, R140 ;  /* 0x00000018042c723c */ /* 0x004fe2000000188c */
[----:B------:R-:W-:-:S06]  /*59e0*/  IMAD.MOV.U32 R35, RZ, RZ, R56 ;  /* 0x000000ffff237224 */ /* 0x000fcc00078e0038 */
[----:B-1----:R-:W-:Y:S01]  /*59f0*/  IMAD.MOV.U32 R142, RZ, RZ, R11 ;  /* 0x000000ffff8e7224 */ /* 0x002fe200078e000b */
[----:B---3--:R-:W-:Y:S01]  /*5a00*/  HMMA.16816.F32 R52, R4, R20, R120 ;  /* 0x000000140434723c */ /* 0x008fe20000001878 */
[----:B----4-:R-:W-:Y:S01]  /*5a10*/  LOP3.LUT R10, R9, UR16, R14, 0x96, !PT ;  /* 0x00000010090a7c12 */ /* 0x010fe2000f8e960e */
[----:B------:R-:W-:-:S04]  /*5a20*/  IMAD.WIDE.U32 R8, R0, -0x326172a9, RZ ;  /* 0xcd9e8d5700087825 */ /* 0x000fc800078e00ff */
[----:B------:R-:W-:Y:S01]  /*5a30*/  FFMA.FTZ R0, R145, c[0x0][0x23c], -R13 ;  /* 0x00008f0091007a23 */ /* 0x000fe2000001080d */
[----:B------:R-:W-:Y:S01]  /*5a40*/  LOP3.LUT R2, R8, 0xffff, RZ, 0xc0, !PT ;  /* 0x0000ffff08027812 */ /* 0x000fe200078ec0ff */
[----:B------:R-:W-:Y:S01]  /*5a50*/  IMAD.WIDE.U32 R32, R10, -0x326172a9, RZ ;  /* 0xcd9e8d570a207825 */ /* 0x000fe200078e00ff */
[----:B------:R-:W-:Y:S01]  /*5a60*/  LOP3.LUT R11, R8, 0xff, RZ, 0xc0, !PT ;  /* 0x000000ff080b7812 */ /* 0x000fe200078ec0ff */
[----:B------:R1:W-:Y:S01]  /*5a70*/  MUFU.EX2 R60, R0 ;  /* 0x00000000003c7308 */ /* 0x0003e20000000800 */
[----:B------:R-:W-:Y:S01]  /*5a80*/  SHF.R.U32.HI R2, RZ, 0x8, R2 ;  /* 0x00000008ff027819 */ /* 0x000fe20000011602 */
[----:B------:R-:W-:Y:S01]  /*5a90*/  IMAD.MOV.U32 R123, RZ, RZ, R59 ;  /* 0x000000ffff7b7224 */ /* 0x000fe200078e003b */
[----:B------:R-:W-:Y:S01]  /*5aa0*/  SHF.R.U32.HI R14, RZ, 0x10, R8 ;  /* 0x00000010ff0e7819 */ /* 0x000fe20000011608 */
[----:B------:R-:W-:Y:S01]  /*5ab0*/  IMAD.MOV.U32 R59, RZ, RZ, R31 ;  /* 0x000000ffff3b7224 */ /* 0x000fe200078e001f */
[----:B------:R-:W-:Y:S01]  /*5ac0*/  PRMT R11, R11, 0x5410, R2 ;  /* 0x000054100b0b7816 */ /* 0x000fe20000000002 */
[----:B------:R-:W2:Y:S01]  /*5ad0*/  LDC.U8 R31, c[0x0][0x2d8] ;  /* 0x0000b600ff1f7b82 */ /* 0x000ea20000000000 */
[----:B------:R-:W-:Y:S01]  /*5ae0*/  FFMA.FTZ R2, R154, c[0x0][0x23c], -R12 ;  /* 0x00008f009a027a23 */ /* 0x000fe2000001080c */
[----:B------:R-:W-:Y:S01]  /*5af0*/  LOP3.LUT R10, R14, 0xff, RZ, 0xc0, !PT ;  /* 0x000000ff0e0a7812 */ /* 0x000fe200078ec0ff */
[----:B------:R-:W-:Y:S01]  /*5b00*/  HMMA.16816.F32 R40, R4, R22, R116 ;  /* 0x000000160428723c */ /* 0x000fe20000001874 */
[----:B------:R-:W-:Y:S01]  /*5b10*/  SHF.R.U32.HI R8, RZ, 0x18, R8 ;  /* 0x00000018ff087819 */ /* 0x000fe20000011608 */
[----:B------:R-:W-:Y:S01]  /*5b20*/  MUFU.EX2 R14, R2 ;  /* 0x00000002000e7308 */ /* 0x000fe20000000800 */
[----:B------:R-:W-:Y:S02]  /*5b30*/  LDSM.16.MT88.4 R20, [R208+0x11000] ;  /* 0x01100000d014783b */ /* 0x000fe40000004200 */
[----:B------:R-:W-:Y:S01]  /*5b40*/  PRMT R10, R10, 0x5410, R8 ;  /* 0x000054100a0a7816 */ /* 0x000fe20000000008 */
[----:B-1----:R-:W-:-:S02]  /*5b50*/  FFMA.FTZ R0, R133, c[0x0][0x23c], -R13 ;  /* 0x00008f0085007a23 */ /* 0x002fc4000001080d */
[----:B------:R-:W-:Y:S01]  /*5b60*/  HMMA.16816.F32 R36, R4, R26, R128 ;  /* 0x0000001a0424723c */ /* 0x000fe20000001880 */
[----:B------:R-:W1:Y:S01]  /*5b70*/  LDSM.16.MT88.4 R24, [R206+0x11000] ;  /* 0x01100000ce18783b */ /* 0x000e620000004200 */
[----:B------:R-:W-:Y:S01]  /*5b80*/  IMAD.MOV.U32 R119, RZ, RZ, R57 ;  /* 0x000000ffff777224 */ /* 0x000fe200078e0039 */
[----:B------:R3:W-:Y:S01]  /*5b90*/  MUFU.EX2 R143, R0 ;  /* 0x00000000008f7308 */ /* 0x0007e20000000800 */
[----:B------:R-:W-:Y:S01]  /*5ba0*/  MOV R118, R58 ;  /* 0x0000003a00767202 */ /* 0x000fe20000000f00 */
[----:B------:R-:W-:Y:S01]  /*5bb0*/  IMAD.MOV.U32 R117, RZ, RZ, R59 ;  /* 0x000000ffff757224 */ /* 0x000fe200078e003b */
[----:B------:R-:W-:Y:S01]  /*5bc0*/  MOV R133, R139 ;  /* 0x0000008b00857202 */ /* 0x000fe20000000f00 */
[----:B------:R-:W-:Y:S01]  /*5bd0*/  FFMA.FTZ R6, R147, c[0x0][0x23c], -R12 ;  /* 0x00008f0093067a23 */ /* 0x000fe2000001080c */
[----:B-----5:R-:W-:Y:S01]  /*5be0*/  MOV R130, R16 ;  /* 0x0000001000827202 */ /* 0x020fe20000000f00 */
[----:B------:R-:W-:Y:S01]  /*5bf0*/  IMAD.MOV.U32 R129, RZ, RZ, R61 ;  /* 0x000000ffff817224 */ /* 0x000fe200078e003d */
[----:B------:R-:W4:Y:S01]  /*5c00*/  LDSM.16.MT88.4 R16, [R207+0x11000] ;  /* 0x01100000cf10783b */ /* 0x000f220000004200 */
[----:B------:R-:W-:Y:S01]  /*5c10*/  IMAD.MOV.U32 R131, RZ, RZ, R62 ;  /* 0x000000ffff837224 */ /* 0x000fe200078e003e */
[----:B--2---:R-:W-:Y:S01]  /*5c20*/  LEA R51, R31, R31, 0x10 ;  /* 0x0000001f1f337211 */ /* 0x004fe200078e80ff */
[----:B------:R-:W-:Y:S01]  /*5c30*/  IMAD.MOV.U32 R116, RZ, RZ, R138 ;  /* 0x000000ffff747224 */ /* 0x000fe200078e008a */
[----:B------:R-:W2:Y:S01]  /*5c40*/  LDSM.16.MT88.4 R28, [R205+0x11000] ;  /* 0x01100000cd1c783b */ /* 0x000ea20000004200 */
[----:B---3--:R-:W-:-:S04]  /*5c50*/  FFMA.FTZ R0, R152, c[0x0][0x23c], -R12 ;  /* 0x00008f0098007a23 */ /* 0x008fc8000001080c */
[----:B------:R3:W5:Y:S02]  /*5c60*/  MUFU.EX2 R15, R0 ;  /* 0x00000000000f7308 */ /* 0x0007640000000800 */
[----:B---3--:R-:W-:Y:S01]  /*5c70*/  LOP3.LUT R0, R9, UR25, R32, 0x96, !PT ;  /* 0x0000001909007c12 */ /* 0x008fe2000f8e9620 */
[----:B-----5:R-:W-:-:S05]  /*5c80*/  IMAD.MOV.U32 R128, RZ, RZ, R15 ;  /* 0x000000ffff807224 */ /* 0x020fca00078e000f */
[----:B------:R3:W-:Y:S01]  /*5c90*/  MUFU.EX2 R15, R6 ;  /* 0x00000006000f7308 */ /* 0x0007e20000000800 */
[C---:B------:R-:W-:Y:S02]  /*5ca0*/  LOP3.LUT R2, R0.reuse, 0xffff, RZ, 0xc0, !PT ;  /* 0x0000ffff00027812 */ /* 0x040fe400078ec0ff */
[----:B------:R-:W-:Y:S02]  /*5cb0*/  LOP3.LUT R7, R0, 0xff, RZ, 0xc0, !PT ;  /* 0x000000ff00077812 */ /* 0x000fe400078ec0ff */
[----:B------:R-:W-:Y:S02]  /*5cc0*/  SHF.R.U32.HI R5, RZ, 0x8, R2 ;  /* 0x00000008ff057819 */ /* 0x000fe40000011602 */
[----:B------:R-:W-:Y:S02]  /*5cd0*/  SHF.R.U32.HI R4, RZ, 0x10, R0 ;  /* 0x00000010ff047819 */ /* 0x000fe40000011600 */
[----:B------:R-:W-:Y:S01]  /*5ce0*/  PRMT R8, R7, 0x5410, R5 ;  /* 0x0000541007087816 */ /* 0x000fe20000000005 */
[----:B------:R-:W-:Y:S01]  /*5cf0*/  FFMA.FTZ R5, R153, c[0x0][0x23c], -R12 ;  /* 0x00008f0099057a23 */ /* 0x000fe2000001080c */
[----:B------:R-:W-:Y:S01]  /*5d00*/  SHF.R.U32.HI R9, RZ, 0x18, R0 ;  /* 0x00000018ff097819 */ /* 0x000fe20000011600 */
[----:B------:R-:W-:Y:S01]  /*5d10*/  HSET2.LE.AND R0, R11, R51, PT ;  /* 0x000000330b007233 */ /* 0x000fe20003803000 */
[----:B------:R-:W-:Y:S01]  /*5d20*/  F2FP.PACK_AB R2, R143, R60 ;  /* 0x0000003c8f02723e */ /* 0x000fe200000000ff */
[----:B------:R-:W5:Y:S01]  /*5d30*/  MUFU.EX2 R135, R5 ;  /* 0x0000000500877308 */ /* 0x000f620000000800 */
[----:B------:R-:W-:-:S02]  /*5d40*/  LOP3.LUT R4, R4, 0xff, RZ, 0xc0, !PT ;  /* 0x000000ff04047812 */ /* 0x000fc400078ec0ff */
[----:B---3--:R-:W-:Y:S01]  /*5d50*/  LOP3.LUT R6, R0, R2, RZ, 0xc0, !PT ;  /* 0x0000000200067212 */ /* 0x008fe200078ec0ff */
[----:B------:R-:W-:Y:S01]  /*5d60*/  HSET2.LE.AND R0, R10, R51, PT ;  /* 0x000000330a007233 */ /* 0x000fe20003803000 */
[----:B------:R-:W-:Y:S02]  /*5d70*/  PRMT R9, R4, 0x5410, R9 ;  /* 0x0000541004097816 */ /* 0x000fe40000000009 */
[----:B-----5:R-:W-:-:S04]  /*5d80*/  F2FP.PACK_AB R2, R135, R15 ;  /* 0x0000000f8702723e */ /* 0x020fc800000000ff */
[----:B------:R-:W-:Y:S01]  /*5d90*/  LOP3.LUT R7, R0, R2, RZ, 0xc0, !PT ;  /* 0x0000000200077212 */ /* 0x000fe200078ec0ff */
[----:B------:R-:W-:Y:S01]  /*5da0*/  HSET2.LE.AND R0, R8, R51, PT ;  /* 0x0000003308007233 */ /* 0x000fe20003803000 */
[----:B------:R-:W-:-:S04]  /*5db0*/  F2FP.PACK_AB R2, R142, R130 ;  /* 0x000000828e02723e */ /* 0x000fc800000000ff */
[----:B------:R-:W-:Y:S01]  /*5dc0*/  LOP3.LUT R4, R0, R2, RZ, 0xc0, !PT ;  /* 0x0000000200047212 */ /* 0x000fe200078ec0ff */
[----:B------:R-:W-:Y:S01]  /*5dd0*/  HSET2.LE.AND R0, R9, R51, PT ;  /* 0x0000003309007233 */ /* 0x000fe20003803000 */
[----:B------:R-:W-:Y:S01]  /*5de0*/  F2FP.PACK_AB R2, R14, R128 ;  /* 0x000000800e02723e */ /* 0x000fe200000000ff */
[----:B------:R-:W-:Y:S03]  /*5df0*/  LDSM.16.MT88.4 R8, [R207+0x13000] ;  /* 0x01300000cf08783b */ /* 0x000fe60000004200 */
[----:B------:R-:W-:Y:S01]  /*5e00*/  LOP3.LUT R5, R0, R2, RZ, 0xc0, !PT ;  /* 0x0000000200057212 */ /* 0x000fe200078ec0ff */
[----:B------:R-:W-:Y:S01]  /*5e10*/  IMAD.MOV.U32 R0, RZ, RZ, R249 ;  /* 0x000000ffff007224 */ /* 0x000fe200078e00f9 */
[----:B------:R-:W-:-:S03]  /*5e20*/  MOV R2, R63 ;  /* 0x0000003f00027202 */ /* 0x000fc60000000f00 */
[----:B------:R-:W-:Y:S02]  /*5e30*/  FFMA.FTZ R0, R0, c[0x0][0x23c], -R13 ;  /* 0x00008f0000007a23 */ /* 0x000fe4000001080d */
[C---:B-1----:R-:W-:Y:S08]  /*5e40*/  HMMA.16816.F32 R144, R4.reuse, R24, R200 ;  /* 0x000000180490723c */ /* 0x042ff000000018c8 */
[C---:B------:R-:W-:Y:S01]  /*5e50*/  HMMA.16816.F32 R56, R4.reuse, R26, R196 ;  /* 0x0000001a0438723c */ /* 0x040fe200000018c4 */
[----:B------:R-:W1:Y:S06]  /*5e60*/  LDSM.16.MT88.4 R24, [R205+0x13000] ;  /* 0x01300000cd18783b */ /* 0x000e6c0000004200 */
[----:B------:R-:W-:Y:S01]  /*5e70*/  IMAD.MOV.U32 R198, RZ, RZ, R60 ;  /* 0x000000ffffc67224 */ /* 0x000fe200078e003c */
[----:B------:R-:W-:Y:S01]  /*5e80*/  MOV R196, R155 ;  /* 0x0000009b00c47202 */ /* 0x000fe20000000f00 */
[----:B------:R-:W-:Y:S01]  /*5e90*/  HMMA.16816.F32 R60, R4, R22, R188 ;  /* 0x00000016043c723c */ /* 0x000fe200000018bc */
[----:B------:R-:W-:Y:S01]  /*5ea0*/  MOV R199, R15 ;  /* 0x0000000f00c77202 */ /* 0x000fe20000000f00 */
[----:B------:R-:W-:Y:S01]  /*5eb0*/  IMAD.MOV.U32 R197, RZ, RZ, R14 ;  /* 0x000000ffffc57224 */ /* 0x000fe200078e000e */
[----:B------:R-:W-:-:S02]  /*5ec0*/  MOV R15, R251 ;  /* 0x000000fb000f7202 */ /* 0x000fc40000000f00 */
[----:B------:R-:W-:-:S03]  /*5ed0*/  MOV R14, R248 ;  /* 0x000000f8000e7202 */ /* 0x000fc60000000f00 */
[C---:B------:R-:W-:Y:S01]  /*5ee0*/  HMMA.16816.F32 R152, R4.reuse, R20, R192 ;  /* 0x000000140498723c */ /* 0x040fe200000018c0 */
[----:B------:R-:W3:Y:S06]  /*5ef0*/  LDSM.16.MT88.4 R20, [R206+0x13000] ;  /* 0x01300000ce14783b */ /* 0x000eec0000004200 */
[----:B------:R-:W-:Y:S01]  /*5f00*/  IMAD.MOV.U32 R195, RZ, RZ, R64 ;  /* 0x000000ffffc37224 */ /* 0x000fe200078e0040 */
[----:B------:R-:W-:Y:S01]  /*5f10*/  MOV R193, R66 ;  /* 0x0000004200c17202 */ /* 0x000fe20000000f00 */
[----:B------:R-:W-:Y:S01]  /*5f20*/  IMAD.MOV.U32 R194, RZ, RZ, R65 ;  /* 0x000000ffffc27224 */ /* 0x000fe200078e0041 */
[----:B----4-:R-:W-:Y:S01]  /*5f30*/  HMMA.16816.F32 R160, R4, R16, R160 ;  /* 0x0000001004a0723c */ /* 0x010fe200000018a0 */
[----:B------:R-:W-:-:S07]  /*5f40*/  IMAD.MOV.U32 R192, RZ, RZ, R67 ;  /* 0x000000ffffc07224 */ /* 0x000fce00078e0043 */
[C---:B------:R-:W-:Y:S01]  /*5f50*/  HMMA.16816.F32 R64, R4.reuse, R18, R172 ;  /* 0x000000120440723c */ /* 0x040fe200000018ac */
[----:B------:R-:W4:Y:S06]  /*5f60*/  LDSM.16.MT88.4 R16, [R208+0x13000] ;  /* 0x01300000d010783b */ /* 0x000f2c0000004200 */
[----:B------:R-:W-:Y:S01]  /*5f70*/  IMAD.MOV.U32 R175, RZ, RZ, R123 ;  /* 0x000000ffffaf7224 */ /* 0x000fe200078e007b */
[----:B--2---:R-:W-:Y:S01]  /*5f80*/  HMMA.16816.F32 R136, R4, R28, R240 ;  /* 0x0000001c0488723c */ /* 0x004fe200000018f0 */
[----:B------:R-:W-:-:S07]  /*5f90*/  IMAD.MOV.U32 R174, RZ, RZ, R250 ;  /* 0x000000ffffae7224 */ /* 0x000fce00078e00fa */
[C---:B------:R-:W-:Y:S01]  /*5fa0*/  HMMA.16816.F32 R48, R4.reuse, R30, R236 ;  /* 0x0000001e0430723c */ /* 0x040fe200000018ec */
[----:B------:R-:W2:Y:S07]  /*5fb0*/  LDSM.16.MT88.4 R28, [R205+0x15000] ;  /* 0x01500000cd1c783b */ /* 0x000eae0000004200 */
[C---:B-1----:R-:W-:Y:S08]  /*5fc0*/  HMMA.16816.F32 R120, R4.reuse, R24, R184 ;  /* 0x000000180478723c */ /* 0x042ff000000018b8 */
[C---:B------:R-:W-:Y:S01]  /*5fd0*/  HMMA.16816.F32 R248, R4.reuse, R26, R180 ;  /* 0x0000001a04f8723c */ /* 0x040fe200000018b4 */
[----:B------:R-:W1:Y:S06]  /*5fe0*/  LDSM.16.MT88.4 R24, [R206+0x15000] ;  /* 0x01500000ce18783b */ /* 0x000e6c0000004200 */
[----:B------:R-:W-:Y:S01]  /*5ff0*/  IMAD.MOV.U32 R180, RZ, RZ, R244 ;  /* 0x000000ffffb47224 */ /* 0x000fe200078e00f4 */
[----:B------:R-:W-:Y:S01]  /*6000*/  MOV R181, R245 ;  /* 0x000000f500b57202 */ /* 0x000fe20000000f00 */
[----:B------:R-:W-:Y:S01]  /*6010*/  IMAD.MOV.U32 R182, RZ, RZ, R247 ;  /* 0x000000ffffb67224 */ /* 0x000fe200078e00f7 */
[----:B---3--:R-:W-:Y:S01]  /*6020*/  HMMA.16816.F32 R240, R4, R22, R168 ;  /* 0x0000001604f0723c */ /* 0x008fe200000018a8 */
[----:B------:R-:W-:-:S05]  /*6030*/  IMAD.MOV.U32 R183, RZ, RZ, R246 ;  /* 0x000000ffffb77224 */ /* 0x000fca00078e00f6 */
[----:B------:R-:W-:Y:S01]  /*6040*/  IMAD.MOV.U32 R173, RZ, RZ, R121 ;  /* 0x000000ffffad7224 */ /* 0x000fe200078e0079 */
[----:B------:R-:W-:Y:S01]  /*6050*/  MOV R141, R122 ;  /* 0x0000007a008d7202 */ /* 0x000fe20000000f00 */
[----:B------:R-:W-:Y:S01]  /*6060*/  HMMA.16816.F32 R244, R4, R20, R176 ;  /* 0x0000001404f4723c */ /* 0x000fe200000018b0 */
[----:B------:R-:W3:Y:S01]  /*6070*/  LDSM.16.MT88.4 R20, [R208+0x15000] ;  /* 0x01500000d014783b */ /* 0x000ee20000004200 */
[----:B------:R-:W-:Y:S02]  /*6080*/  IMAD.MOV.U32 R172, RZ, RZ, R120 ;  /* 0x000000ffffac7224 */ /* 0x000fe400078e0078 */
[----:B------:R-:W-:-:S04]  /*6090*/  IMAD.MOV.U32 R140, RZ, RZ, R123 ;  /* 0x000000ffff8c7224 */ /* 0x000fc800078e007b */
[C---:B------:R-:W-:Y:S07]  /*60a0*/  HMMA.16816.F32 R200, R4.reuse, R8, R148 ;  /* 0x0000000804c8723c */ /* 0x040fee0000001894 */
[----:B------:R-:W-:Y:S01]  /*60b0*/  IMAD.MOV.U32 R151, RZ, RZ, R194 ;  /* 0x000000ffff977224 */ /* 0x000fe200078e00c2 */
[----:B------:R-:W-:Y:S01]  /*60c0*/  HMMA.16816.F32 R184, R4, R10, R108 ;  /* 0x0000000a04b8723c */ /* 0x000fe2000000186c */
[----:B------:R-:W5:Y:S01]  /*60d0*/  LDSM.16.MT88.4 R8, [R205+0x17000] ;  /* 0x01700000cd08783b */ /* 0x000f620000004200 */
[----:B------:R-:W-:Y:S01]  /*60e0*/  IMAD.MOV.U32 R150, RZ, RZ, R195 ;  /* 0x000000ffff967224 */ /* 0x000fe200078e00c3 */
[----:B------:R-:W-:Y:S01]  /*60f0*/  MOV R148, R183 ;  /* 0x000000b700947202 */ /* 0x000fe20000000f00 */
[----:B------:R-:W-:-:S04]  /*6100*/  IMAD.MOV.U32 R149, RZ, RZ, R182 ;  /* 0x000000ffff957224 */ /* 0x000fc800078e00b6 */
[C---:B----4-:R-:W-:Y:S07]  /*6110*/  HMMA.16816.F32 R236, R4.reuse, R16, R164 ;  /* 0x0000001004ec723c */ /* 0x050fee00000018a4 */
[----:B------:R-:W-:Y:S01]  /*6120*/  IMAD.MOV.U32 R166, RZ, RZ, R197 ;  /* 0x000000ffffa67224 */ /* 0x000fe200078e00c5 */
[----:B------:R-:W-:Y:S01]  /*6130*/  HMMA.16816.F32 R188, R4, R18, R156 ;  /* 0x0000001204bc723c */ /* 0x000fe2000000189c */
[----:B------:R-:W4:Y:S01]  /*6140*/  LDSM.16.MT88.4 R16, [R207+0x15000] ;  /* 0x01500000cf10783b */ /* 0x000f220000004200 */
[----:B------:R-:W-:Y:S01]  /*6150*/  IMAD.MOV.U32 R165, RZ, RZ, R198 ;  /* 0x000000ffffa57224 */ /* 0x000fe200078e00c6 */
[----:B------:R-:W-:Y:S01]  /*6160*/  MOV R164, R199 ;  /* 0x000000c700a47202 */ /* 0x000fe20000000f00 */
[----:B------:R-:W-:-:S03]  /*6170*/  IMAD.MOV.U32 R167, RZ, RZ, R173 ;  /* 0x000000ffffa77224 */ /* 0x000fc600078e00ad */
[----:B------:R-:W-:Y:S01]  /*6180*/  MOV R159, R172 ;  /* 0x000000ac009f7202 */ /* 0x000fe20000000f00 */
[----:B--2---:R-:W-:Y:S01]  /*6190*/  HMMA.16816.F32 R120, R4, R28, R100 ;  /* 0x0000001c0478723c */ /* 0x004fe20000001864 */
[----:B------:R-:W-:Y:S01]  /*61a0*/  IMAD.MOV.U32 R158, RZ, RZ, R175 ;  /* 0x000000ffff9e7224 */ /* 0x000fe200078e00af */
[----:B------:R-:W-:Y:S01]  /*61b0*/  MOV R156, R193 ;  /* 0x000000c1009c7202 */ /* 0x000fe20000000f00 */
[----:B------:R-:W-:-:S05]  /*61c0*/  IMAD.MOV.U32 R157, RZ, RZ, R192 ;  /* 0x000000ffff9d7224 */ /* 0x000fca00078e00c0 */
[C---:B------:R-:W-:Y:S01]  /*61d0*/  HMMA.16816.F32 R100, R4.reuse, R30, R112 ;  /* 0x0000001e0464723c */ /* 0x040fe20000001870 */
[----:B------:R-:W2:Y:S07]  /*61e0*/  LDSM.16.MT88.4 R28, [R206+0x17000] ;  /* 0x01700000ce1c783b */ /* 0x000eae0000004200 */
[C---:B-1----:R-:W-:Y:S07]  /*61f0*/  HMMA.16816.F32 R112, R4.reuse, R24, R124 ;  /* 0x000000180470723c */ /* 0x042fee000000187c */
[----:B------:R-:W-:Y:S01]  /*6200*/  MOV R125, R196 ;  /* 0x000000c4007d7202 */ /* 0x000fe20000000f00 */
[----:B---3--:R-:W-:Y:S01]  /*6210*/  HMMA.16816.F32 R176, R4, R22, R84 ;  /* 0x0000001604b0723c */ /* 0x008fe20000001854 */
[----:B------:R-:W-:Y:S01]  /*6220*/  IMAD.MOV.U32 R124, RZ, RZ, R174 ;  /* 0x000000ffff7c7224 */ /* 0x000fe200078e00ae */
[----:B------:R-:W-:Y:S01]  /*6230*/  MOV R127, R180 ;  /* 0x000000b4007f7202 */ /* 0x000fe20000000f00 */
[----:B------:R-:W-:-:S02]  /*6240*/  IMAD.MOV.U32 R25, RZ, RZ, R181 ;  /* 0x000000ffff197224 */ /* 0x000fc400078e00b5 */
[----:B------:R-:W-:Y:S01]  /*6250*/  IMAD.MOV.U32 R126, RZ, RZ, R2 ;  /* 0x000000ffff7e7224 */ /* 0x000fe200078e0002 */
[----:B------:R-:W-:Y:S02]  /*6260*/  LOP3.LUT R2, R33, UR9, R134, 0x96, !PT ;  /* 0x0000000921027c12 */ /* 0x000fe4000f8e9686 */
[----:B------:R-:W-:Y:S01]  /*6270*/  HMMA.16816.F32 R196, R4, R20, R88 ;  /* 0x0000001404c4723c */ /* 0x000fe20000001858 */
[----:B------:R-:W-:Y:S01]  /*6280*/  MOV R85, R151 ;  /* 0x0000009700557202 */ /* 0x000fe20000000f00 */
[----:B------:R-:W-:Y:S01]  /*6290*/  IMAD.MOV.U32 R151, RZ, RZ, R159 ;  /* 0x000000ffff977224 */ /* 0x000fe200078e009f */
[----:B------:R-:W-:-:S04]  /*62a0*/  MOV R159, R143 ;  /* 0x0000008f009f7202 */ /* 0x000fc80000000f00 */
[----:B------:R-:W-:Y:S01]  /*62b0*/  IMAD.MOV.U32 R90, RZ, RZ, R124 ;  /* 0x000000ffff5a7224 */ /* 0x000fe200078e007c */
[C---:B-----5:R-:W-:Y:S01]  /*62c0*/  HMMA.16816.F32 R168, R4.reuse, R8, R68 ;  /* 0x0000000804a8723c */ /* 0x060fe20000001844 */
        /* <DEDUP_REMOVED lines=12> */
[----:B------:R-:W-:Y:S03]  /*6390*/  LDSM.16.MT88.4 R80, [R206+0x15800] ;  /* 0x01580000ce50783b */ /* 0x000fe60000004200 */
[C---:B----4-:R-:W-:Y:S07]  /*63a0*/  HMMA.16816.F32 R192, R4.reuse, R16, R76 ;  /* 0x0000001004c0723c */ /* 0x050fee000000184c */
[----:B------:R-:W-:Y:S01]  /*63b0*/  MOV R77, R159 ;  /* 0x0000009f004d7202 */ /* 0x000fe20000000f00 */
[C---:B------:R-:W-:Y:S01]  /*63c0*/  HMMA.16816.F32 R172, R4.reuse, R18, R72 ;  /* 0x0000001204ac723c */ /* 0x040fe20000001848 */
[----:B------:R-:W3:Y:S06]  /*63d0*/  LDSM.16.MT88.4 R16, [R207+0x17000] ;  /* 0x01700000cf10783b */ /* 0x000eec0000004200 */
[----:B------:R-:W-:Y:S01]  /*63e0*/  IMAD.MOV.U32 R73, RZ, RZ, R151 ;  /* 0x000000ffff497224 */ /* 0x000fe200078e0097 */
[C---:B------:R-:W-:Y:S07]  /*63f0*/  HMMA.16816.F32 R180, R4.reuse, R26, R104 ;  /* 0x0000001a04b4723c */ /* 0x040fee0000001868 */
[----:B------:R-:W-:Y:S01]  /*6400*/  IMAD.MOV.U32 R105, RZ, RZ, R127 ;  /* 0x000000ffff697224 */ /* 0x000fe200078e007f */
[----:B------:R-:W-:Y:S01]  /*6410*/  MOV R107, R133 ;  /* 0x00000085006b7202 */ /* 0x000fe20000000f00 */
[----:B------:R-:W-:Y:S01]  /*6420*/  IMAD.MOV.U32 R104, RZ, RZ, R126 ;  /* 0x000000ffff687224 */ /* 0x000fe200078e007e */
[----:B------:R4:W-:Y:S01]  /*6430*/  MUFU.EX2 R133, R0 ;  /* 0x0000000000857308 */ /* 0x0009e20000000800 */
[----:B------:R-:W-:Y:S01]  /*6440*/  IMAD.MOV.U32 R88, RZ, RZ, R105 ;  /* 0x000000ffff587224 */ /* 0x000fe200078e0069 */
[----:B------:R-:W-:Y:S01]  /*6450*/  MOV R105, R124 ;  /* 0x0000007c00697202 */ /* 0x000fe20000000f00 */
[----:B------:R-:W-:Y:S01]  /*6460*/  IMAD.MOV.U32 R106, RZ, RZ, R116 ;  /* 0x000000ffff6a7224 */ /* 0x000fe200078e0074 */
[----:B--2---:R-:W-:Y:S01]  /*6470*/  HMMA.16816.F32 R108, R4, R28, R92 ;  /* 0x0000001c046c723c */ /* 0x004fe2000000185c */
[----:B------:R-:W-:-:S02]  /*6480*/  IMAD.MOV.U32 R126, RZ, RZ, R119 ;  /* 0x000000ffff7e7224 */ /* 0x000fc400078e0077 */
[----:B------:R-:W-:Y:S02]  /*6490*/  IMAD.MOV.U32 R127, RZ, RZ, R35 ;  /* 0x000000ffff7f7224 */ /* 0x000fe400078e0023 */
[----:B------:R-:W-:Y:S01]  /*64a0*/  IMAD.MOV.U32 R84, RZ, RZ, R88 ;  /* 0x000000ffff547224 */ /* 0x000fe200078e0058 */
[----:B------:R-:W-:Y:S01]  /*64b0*/  MOV R88, R148 ;  /* 0x0000009400587202 */ /* 0x000fe20000000f00 */
[----:B------:R-:W-:Y:S01]  /*64c0*/  IMAD.MOV.U32 R87, RZ, RZ, R104 ;  /* 0x000000ffff577224 */ /* 0x000fe200078e0068 */
[C---:B-1----:R-:W-:Y:S01]  /*64d0*/  HMMA.16816.F32 R116, R4.reuse, R8, R52 ;  /* 0x000000080474723c */ /* 0x042fe20000001834 */
[----:B------:R-:W-:Y:S01]  /*64e0*/  IMAD.MOV.U32 R72, RZ, RZ, R84 ;  /* 0x000000ffff487224 */ /* 0x000fe200078e0054 */
[----:B------:R-:W-:Y:S01]  /*64f0*/  MOV R93, R77 ;  /* 0x0000004d005d7202 */ /* 0x000fe20000000f00 */
[----:B------:R-:W-:Y:S01]  /*6500*/  IMAD.MOV.U32 R104, RZ, RZ, R125 ;  /* 0x000000ffff687224 */ /* 0x000fe200078e007d */
[----:B------:R-:W-:Y:S01]  /*6510*/  MOV R77, R129 ;  /* 0x00000081004d7202 */ /* 0x000fe20000000f00 */
[--C-:B----4-:R-:W-:Y:S01]  /*6520*/  FFMA.FTZ R0, R252, c[0x0][0x23c], -R13.reuse ;  /* 0x00008f00fc007a23 */ /* 0x110fe2000001080d */
[----:B------:R-:W-:Y:S01]  /*6530*/  MOV R134, R93 ;  /* 0x0000005d00867202 */ /* 0x000fe20000000f00 */
[----:B------:R-:W-:Y:S01]  /*6540*/  IMAD.WIDE.U32 R8, R2, -0x2daee0ad, RZ ;  /* 0xd2511f5302087825 */ /* 0x000fe200078e00ff */
[C---:B------:R-:W-:Y:S01]  /*6550*/  HMMA.16816.F32 R28, R4.reuse, R30, R96 ;  /* 0x0000001e041c723c */ /* 0x040fe20000001860 */
[----:B------:R1:W2:Y:S02]  /*6560*/  MUFU.EX2 R35, R0 ;  /* 0x0000000000237308 */ /* 0x0002a40000000800 */
[----:B------:R-:W-:Y:S01]  /*6570*/  FFMA.FTZ R2, R90, c[0x0][0x23c], -R13 ;  /* 0x00008f005a027a23 */ /* 0x000fe2000001080d */
[----:B------:R-:W-:Y:S01]  /*6580*/  MOV R90, R127 ;  /* 0x0000007f005a7202 */ /* 0x000fe20000000f00 */
[----:B------:R-:W-:Y:S01]  /*6590*/  IMAD.MOV.U32 R91, RZ, RZ, R126 ;  /* 0x000000ffff5b7224 */ /* 0x000fe200078e007e */
[----:B------:R-:W-:Y:S01]  /*65a0*/  LOP3.LUT R14, R8, 0xff, RZ, 0xc0, !PT ;  /* 0x000000ff080e7812 */ /* 0x000fe200078ec0ff */
[----:B------:R-:W-:Y:S01]  /*65b0*/  IMAD.MOV.U32 R79, RZ, RZ, R87 ;  /* 0x000000ffff4f7224 */ /* 0x000fe200078e0057 */
[----:B---3--:R-:W-:Y:S01]  /*65c0*/  HMMA.16816.F32 R124, R4, R16, R44 ;  /* 0x00000010047c723c */ /* 0x008fe2000000182c */
[----:B------:R-:W-:Y:S01]  /*65d0*/  IMAD.MOV.U32 R87, RZ, RZ, R149 ;  /* 0x000000ffff577224 */ /* 0x000fe200078e0095 */
[----:B------:R-:W-:Y:S01]  /*65e0*/  MUFU.EX2 R32, R2 ;  /* 0x0000000200207308 */ /* 0x000fe20000000800 */
[----:B------:R-:W-:-:S02]  /*65f0*/  IMAD.MOV.U32 R148, RZ, RZ, R156 ;  /* 0x000000ffff947224 */ /* 0x000fc400078e009c */
[----:B------:R-:W-:Y:S01]  /*6600*/  IMAD.MOV.U32 R149, RZ, RZ, R157 ;  /* 0x000000ffff957224 */ /* 0x000fe200078e009d */
[----:B------:R-:W-:Y:S01]  /*6610*/  MOV R157, R141 ;  /* 0x0000008d009d7202 */ /* 0x000fe20000000f00 */
[----:B------:R-:W-:Y:S01]  /*6620*/  IMAD.MOV.U32 R84, RZ, RZ, R148 ;  /* 0x000000ffff547224 */ /* 0x000fe200078e0094 */
[C---:B------:R-:W-:Y:S01]  /*6630*/  HMMA.16816.F32 R16, R4.reuse, R18, R36 ;  /* 0x000000120410723c */ /* 0x040fe20000001824 */
[----:B-1----:R-:W-:Y:S01]  /*6640*/  FFMA.FTZ R0, R25, c[0x0][0x23c], -R13 ;  /* 0x00008f0019007a23 */ /* 0x002fe2000001080d */
[----:B------:R-:W-:Y:S01]  /*6650*/  SHF.R.U32.HI R13, RZ, 0x18, R8 ;  /* 0x00000018ff0d7819 */ /* 0x000fe20000011608 */
[----:B------:R-:W-:Y:S02]  /*6660*/  IMAD.MOV.U32 R156, RZ, RZ, R167 ;  /* 0x000000ffff9c7224 */ /* 0x000fe400078e00a7 */
[----:B------:R1:W3:Y:S01]  /*6670*/  MUFU.EX2 R33, R0 ;  /* 0x0000000000217308 */ /* 0x0002e20000000800 */
[----:B------:R-:W-:Y:S02]  /*6680*/  IMAD.MOV.U32 R167, RZ, RZ, R142 ;  /* 0x000000ffffa77224 */ /* 0x000fe400078e008e */
[----:B------:R-:W-:Y:S01]  /*6690*/  HMMA.16816.F32 R24, R4, R10, R40 ;  /* 0x0000000a0418723c */ /* 0x000fe20000001828 */
[----:B------:R-:W-:Y:S01]  /*66a0*/  LDSM.16.MT88.4 R40, [R205+0x13800] ;  /* 0x01380000cd28783b */ /* 0x000fe20000004200 */
[----:B------:R-:W-:Y:S01]  /*66b0*/  MOV R74, R156 ;  /* 0x0000009c004a7202 */ /* 0x000fe20000000f00 */
[----:B------:R-:W-:-:S02]  /*66c0*/  IMAD.MOV.U32 R75, RZ, RZ, R157 ;  /* 0x000000ffff4b7224 */ /* 0x000fc400078e009d */
[----:B------:R-:W-:Y:S01]  /*66d0*/  IMAD.MOV.U32 R94, RZ, RZ, R164 ;  /* 0x000000ffff5e7224 */ /* 0x000fe200078e00a4 */
[----:B------:R-:W-:Y:S01]  /*66e0*/  MOV R97, R74 ;  /* 0x0000004a00617202 */ /* 0x000fe20000000f00 */
[----:B------:R-:W-:Y:S01]  /*66f0*/  FFMA.FTZ R5, R72, c[0x0][0x23c], -R12 ;  /* 0x00008f0048057a23 */ /* 0x000fe2000001080c */
[----:B------:R-:W-:Y:S01]  /*6700*/  SHF.R.U32.HI R10, RZ, 0x10, R8 ;  /* 0x00000010ff0a7819 */ /* 0x000fe20000011608 */
[----:B------:R-:W4:Y:S01]  /*6710*/  LDC.U8 R72, c[0x0][0x2d8] ;  /* 0x0000b600ff487b82 */ /* 0x000f220000000000 */
[----:B------:R-:W-:Y:S01]  /*6720*/  FFMA.FTZ R4, R79, c[0x0][0x23c], -R12 ;  /* 0x00008f004f047a23 */ /* 0x000fe2000001080c */
[----:B------:R-:W-:Y:S01]  /*6730*/  MOV R79, R149 ;  /* 0x00000095004f7202 */ /* 0x000fe20000000f00 */
[----:B------:R-:W-:Y:S01]  /*6740*/  IMAD.MOV.U32 R95, RZ, RZ, R165 ;  /* 0x000000ffff5f7224 */ /* 0x000fe200078e00a5 */
[----:B-1----:R-:W-:Y:S01]  /*6750*/  LOP3.LUT R0, R9, UR24, R34, 0x96, !PT ;  /* 0x0000001809007c12 */ /* 0x002fe2000f8e9622 */
[----:B------:R-:W-:Y:S01]  /*6760*/  IMAD.MOV.U32 R69, RZ, RZ, R167 ;  /* 0x000000ffff457224 */ /* 0x000fe200078e00a7 */
[----:B------:R-:W-:Y:S01]  /*6770*/  LOP3.LUT R9, R8, 0xffff, RZ, 0xc0, !PT ;  /* 0x0000ffff08097812 */ /* 0x000fe200078ec0ff */
[----:B------:R-:W-:Y:S01]  /*6780*/  FFMA.FTZ R8, R15, c[0x0][0x23c], -R12 ;  /* 0x00008f000f087a23 */ /* 0x000fe2000001080c */
[C---:B------:R-:W-:Y:S01]  /*6790*/  LOP3.LUT R2, R0.reuse, 0xffff, RZ, 0xc0, !PT ;  /* 0x0000ffff00027812 */ /* 0x040fe200078ec0ff */
[----:B------:R-:W-:Y:S01]  /*67a0*/  IMAD.MOV.U32 R96, RZ, RZ, R73 ;  /* 0x000000ffff607224 */ /* 0x000fe200078e0049 */
[----:B------:R-:W-:Y:S01]  /*67b0*/  SHF.R.U32.HI R11, RZ, 0x8, R9 ;  /* 0x00000008ff0b7819 */ /* 0x000fe20000011609 */
[----:B------:R1:W-:Y:S01]  /*67c0*/  MUFU.EX2 R15, R8 ;  /* 0x00000008000f7308 */ /* 0x0003e20000000800 */
[----:B------:R-:W-:Y:S01]  /*67d0*/  LOP3.LUT R9, R0, 0xff, RZ, 0xc0, !PT ;  /* 0x000000ff00097812 */ /* 0x000fe200078ec0ff */
[----:B------:R-:W-:Y:S01]  /*67e0*/  IMAD.MOV.U32 R98, RZ, RZ, R75 ;  /* 0x000000ffff627224 */ /* 0x000fe200078e004b */
[----:B------:R-:W-:Y:S01]  /*67f0*/  SHF.R.U32.HI R2, RZ, 0x8, R2 ;  /* 0x00000008ff027819 */ /* 0x000fe20000011602 */
[----:B------:R-:W-:Y:S01]  /*6800*/  LDSM.16.MT88.4 R164, [R207+0x11800] ;  /* 0x01180000cfa4783b */ /* 0x000fe20000004200 */
[----:B------:R-:W-:Y:S01]  /*6810*/  LOP3.LUT R10, R10, 0xff, RZ, 0xc0, !PT ;  /* 0x000000ff0a0a7812 */ /* 0x000fe200078ec0ff */
[----:B------:R-:W-:Y:S01]  /*6820*/  IMAD.MOV.U32 R252, RZ, RZ, R94 ;  /* 0x000000fffffc7224 */ /* 0x000fe200078e005e */
[----:B------:R-:W-:Y:S01]  /*6830*/  PRMT R9, R9, 0x5410, R2 ;  /* 0x0000541009097816 */ /* 0x000fe20000000002 */
[----:B------:R-:W-:Y:S01]  /*6840*/  IMAD.MOV.U32 R34, RZ, RZ, R95 ;  /* 0x000000ffff227224 */ /* 0x000fe200078e005f */
[----:B------:R-:W-:-:S02]  /*6850*/  SHF.R.U32.HI R2, RZ, 0x10, R0 ;  /* 0x00000010ff027819 */ /* 0x000fc40000011600 */
[----:B------:R-:W-:Y:S02]  /*6860*/  SHF.R.U32.HI R0, RZ, 0x18, R0 ;  /* 0x00000018ff007819 */ /* 0x000fe40000011600 */
[----:B------:R-:W-:Y:S01]  /*6870*/  LOP3.LUT R2, R2, 0xff, RZ, 0xc0, !PT ;  /* 0x000000ff02027812 */ /* 0x000fe200078ec0ff */
[----:B----4-:R-:W-:Y:S01]  /*6880*/  IMAD R72, R72, 0x10000, R72 ;  /* 0x0001000048487824 */ /* 0x010fe200078e0248 */
[----:B------:R-:W-:Y:S01]  /*6890*/  PRMT R11, R14, 0x5410, R11 ;  /* 0x000054100e0b7816 */ /* 0x000fe2000000000b */
[----:B-1----:R-:W-:Y:S01]  /*68a0*/  FFMA.FTZ R8, R86, c[0x0][0x23c], -R12 ;  /* 0x00008f0056087a23 */ /* 0x002fe2000001080c */
[----:B------:R-:W-:Y:S01]  /*68b0*/  PRMT R10, R10, 0x5410, R13 ;  /* 0x000054100a0a7816 */ /* 0x000fe2000000000d */
[----:B------:R-:W-:Y:S01]  /*68c0*/  IMAD.MOV.U32 R86, RZ, RZ, R150 ;  /* 0x000000ffff567224 */ /* 0x000fe200078e0096 */
[----:B------:R-:W-:Y:S01]  /*68d0*/  MOV R150, R158 ;  /* 0x0000009e00967202 */ /* 0x000fe20000000f00 */
[----:B------:R-:W-:Y:S01]  /*68e0*/  IMAD.MOV.U32 R158, RZ, RZ, R140 ;  /* 0x000000ffff9e7224 */ /* 0x000fe200078e008c */
[----:B------:R-:W1:Y:S01]  /*68f0*/  MUFU.EX2 R14, R8 ;  /* 0x00000008000e7308 */ /* 0x000e620000000800 */
[----:B------:R-:W-:Y:S01]  /*6900*/  LDSM.16.MT88.4 R140, [R205+0x11800] ;  /* 0x01180000cd8c783b */ /* 0x000fe20000004200 */
[----:B------:R-:W-:Y:S01]  /*6910*/  PRMT R2, R2, 0x5410, R0 ;  /* 0x0000541002027816 */ /* 0x000fe20000000000 */
[----:B------:R-:W-:Y:S01]  /*6920*/  IMAD.MOV.U32 R78, RZ, RZ, R150 ;  /* 0x000000ffff4e7224 */ /* 0x000fe200078e0096 */
[--C-:B------:R-:W-:Y:S01]  /*6930*/  HSET2.LE.AND R0, R9, R72.reuse, PT ;  /* 0x0000004809007233 */ /* 0x100fe20003803000 */
[----:B------:R-:W4:Y:S01]  /*6940*/  LDSM.16.MT88.4 R148, [R206+0x11800] ;  /* 0x01180000ce94783b */ /* 0x000f220000004200 */
[--C-:B------:R-:W-:Y:S01]  /*6950*/  HSET2.LE.AND R6, R11, R72.reuse, PT ;  /* 0x000000480b067233 */ /* 0x100fe20003803000 */
[----:B------:R-:W-:Y:S01]  /*6960*/  IMAD.MOV.U32 R76, RZ, RZ, R158 ;  /* 0x000000ffff4c7224 */ /* 0x000fe200078e009e */
[----:B------:R5:W-:Y:S01]  /*6970*/  MUFU.EX2 R13, R4 ;  /* 0x00000004000d7308 */ /* 0x000be20000000800 */
[----:B------:R-:W-:Y:S01]  /*6980*/  HSET2.LE.AND R7, R10, R72, PT ;  /* 0x000000480a077233 */ /* 0x000fe20003803000 */
[----:B------:R-:W-:Y:S01]  /*6990*/  IMAD.MOV.U32 R10, RZ, RZ, R70 ;  /* 0x000000ffff0a7224 */ /* 0x000fe200078e0046 */
[----:B------:R-:W-:Y:S01]  /*69a0*/  MOV R12, R68 ;  /* 0x00000044000c7202 */ /* 0x000fe20000000f00 */
[----:B------:R-:W-:Y:S01]  /*69b0*/  IMAD.MOV.U32 R99, RZ, RZ, R76 ;  /* 0x000000ffff637224 */ /* 0x000fe200078e004c */
[----:B------:R-:W-:Y:S01]  /*69c0*/  LDSM.16.MT88.4 R156, [R208+0x11800] ;  /* 0x01180000d09c783b */ /* 0x000fe20000004200 */
[----:B------:R-:W-:-:S02]  /*69d0*/  IMAD.MOV.U32 R76, RZ, RZ, R131 ;  /* 0x000000ffff4c7224 */ /* 0x000fc400078e0083 */
[----:B------:R1:W1:Y:S01]  /*69e0*/  MUFU.EX2 R8, R5 ;  /* 0x0000000500087308 */ /* 0x0002620000000800 */
[----:B------:R-:W-:Y:S01]  /*69f0*/  IMAD.MOV.U32 R11, RZ, RZ, R69 ;  /* 0x000000ffff0b7224 */ /* 0x000fe200078e0045 */
[----:B-----5:R-:W-:Y:S01]  /*6a00*/  HSET2.LE.AND R4, R2, R72, PT ;  /* 0x0000004802047233 */ /* 0x020fe20003803000 */
[----:B--2---:R-:W-:Y:S01]  /*6a10*/  F2FP.PACK_AB R2, R35, R133 ;  /* 0x000000852302723e */ /* 0x004fe200000000ff */
[----:B------:R-:W-:Y:S03]  /*6a20*/  LDSM.16.MT88.4 R72, [R205+0x15800] ;  /* 0x01580000cd48783b */ /* 0x000fe60000004200 */
[----:B------:R-:W-:Y:S01]  /*6a30*/  LOP3.LUT R128, R0, R2, RZ, 0xc0, !PT ;  /* 0x0000000200807212 */ /* 0x000fe200078ec0ff */
[----:B------:R-:W-:Y:S01]  /*6a40*/  IMAD.MOV.U32 R2, RZ, RZ, R86 ;  /* 0x000000ffff027224 */ /* 0x000fe200078e0056 */
[----:B---3--:R-:W-:Y:S02]  /*6a50*/  F2FP.PACK_AB R0, R32, R33 ;  /* 0x000000212000723e */ /* 0x008fe400000000ff */
[----:B-1----:R-:W-:-:S02]  /*6a60*/  F2FP.PACK_AB R5, R14, R15 ;  /* 0x0000000f0e05723e */ /* 0x002fc400000000ff */
[----:B------:R-:W-:Y:S02]  /*6a70*/  LOP3.LUT R130, R6, R0, RZ, 0xc0, !PT ;  /* 0x0000000006827212 */ /* 0x000fe400078ec0ff */
[----:B------:R-:W-:Y:S02]  /*6a80*/  F2FP.PACK_AB R0, R8, R13 ;  /* 0x0000000d0800723e */ /* 0x000fe400000000ff */
[----:B------:R-:W-:Y:S02]  /*6a90*/  LOP3.LUT R129, R4, R5, RZ, 0xc0, !PT ;  /* 0x0000000504817212 */ /* 0x000fe400078ec0ff */
[----:B------:R-:W-:Y:S02]  /*6aa0*/  LOP3.LUT R131, R7, R0, RZ, 0xc0, !PT ;  /* 0x0000000007837212 */ /* 0x000fe400078ec0ff */
[----:B------:R-:W-:Y:S01]  /*6ab0*/  MOV R0, R85 ;  /* 0x0000005500007202 */ /* 0x000fe20000000f00 */
[----:B------:R-:W-:Y:S04]  /*6ac0*/  LDSM.16.MT88.4 R4, [R207+0x17800] ;  /* 0x01780000cf04783b */ /* 0x000fe80000004200 */
[C---:B----4-:R-:W-:Y:S08]  /*6ad0*/  HMMA.16816.F32 R144, R128.reuse, R148, R144 ;  /* 0x000000948090723c */ /* 0x050ff00000001890 */
[C---:B------:R-:W-:Y:S01]  /*6ae0*/  HMMA.16816.F32 R148, R128.reuse, R150, R56 ;  /* 0x000000968094723c */ /* 0x040fe20000001838 */
[----:B------:R-:W1:Y:S07]  /*6af0*/  LDSM.16.MT88.4 R56, [R208+0x13800] ;  /* 0x01380000d038783b */ /* 0x000e6e0000004200 */
[C---:B------:R-:W-:Y:S08]  /*6b00*/  HMMA.16816.F32 R136, R128.reuse, R140, R136 ;  /* 0x0000008c8088723c */ /* 0x040ff00000001888 */
[C---:B------:R-:W-:Y:S01]  /*6b10*/  HMMA.16816.F32 R140, R128.reuse, R142, R48 ;  /* 0x0000008e808c723c */ /* 0x040fe20000001830 */
[----:B------:R-:W2:Y:S07]  /*6b20*/  LDSM.16.MT88.4 R48, [R206+0x13800] ;  /* 0x01380000ce30783b */ /* 0x000eae0000004200 */
[C---:B------:R-:W-:Y:S01]  /*6b30*/  HMMA.16816.F32 R36, R128.reuse, R40, R96 ;  /* 0x000000288024723c */ /* 0x040fe20000001860 */
[----:B------:R-:W-:Y:S07]  /*6b40*/  LDSM.16.MT88.4 R96, [R207+0x15800] ;  /* 0x01580000cf60783b */ /* 0x000fee0000004200 */
[C---:B------:R-:W-:Y:S07]  /*6b50*/  HMMA.16816.F32 R40, R128.reuse, R42, R248 ;  /* 0x0000002a8028723c */ /* 0x040fee00000018f8 */
[----:B------:R-:W-:Y:S01]  /*6b60*/  MOV R248, R78 ;  /* 0x0000004e00f87202 */ /* 0x000fe20000000f00 */
[----:B------:R-:W-:Y:S01]  /*6b70*/  IMAD.MOV.U32 R250, RZ, RZ, R76 ;  /* 0x000000fffffa7224 */ /* 0x000fe200078e004c */
[----:B-1----:R-:W-:Y:S01]  /*6b80*/  HMMA.16816.F32 R52, R128, R56, R236 ;  /* 0x000000388034723c */ /* 0x002fe200000018ec */
[----:B------:R-:W-:Y:S01]  /*6b90*/  IMAD.MOV.U32 R249, RZ, RZ, R77 ;  /* 0x000000fffff97224 */ /* 0x000fe200078e004d */
[----:B------:R-:W-:-:S05]  /*6ba0*/  MOV R251, R71 ;  /* 0x0000004700fb7202 */ /* 0x000fca0000000f00 */
[----:B------:R-:W-:Y:S01]  /*6bb0*/  MOV R238, R106 ;  /* 0x0000006a00ee7202 */ /* 0x000fe20000000f00 */
[----:B------:R-:W-:Y:S01]  /*6bc0*/  IMAD.MOV.U32 R237, RZ, RZ, R105 ;  /* 0x000000ffffed7224 */ /* 0x000fe200078e0069 */
[----:B------:R-:W-:Y:S01]  /*6bd0*/  HMMA.16816.F32 R160, R128, R164, R160 ;  /* 0x000000a480a0723c */ /* 0x000fe200000018a0 */
[----:B------:R-:W-:Y:S02]  /*6be0*/  IMAD.MOV.U32 R239, RZ, RZ, R107 ;  /* 0x000000ffffef7224 */ /* 0x000fe400078e006b */
[----:B------:R-:W-:Y:S02]  /*6bf0*/  FADD.FTZ R0, R0, R238 ;  /* 0x000000ee00007221 */ /* 0x000fe40000010000 */
[----:B------:R-:W-:-:S03]  /*6c00*/  FADD.FTZ R2, R2, R237 ;  /* 0x000000ed02027221 */ /* 0x000fc60000010000 */
[----:B--2---:R-:W-:Y:S01]  /*6c10*/  HMMA.16816.F32 R44, R128, R48, R244 ;  /* 0x00000030802c723c */ /* 0x004fe200000018f4 */
[----:B------:R-:W-:-:S06]  /*6c20*/  FADD.FTZ R2, R239, R2 ;  /* 0x00000002ef027221 */ /* 0x000fcc0000010000 */
[----:B------:R-:W-:Y:S01]  /*6c30*/  MOV R244, R88 ;  /* 0x0000005800f47202 */ /* 0x000fe20000000f00 */
[C---:B------:R-:W-:Y:S01]  /*6c40*/  HMMA.16816.F32 R48, R128.reuse, R50, R240 ;  /* 0x000000328030723c */ /* 0x040fe200000018f0 */
[----:B------:R-:W-:Y:S02]  /*6c50*/  IMAD.MOV.U32 R246, RZ, RZ, R84 ;  /* 0x000000fffff67224 */ /* 0x000fe400078e0054 */
[----:B------:R-:W-:Y:S02]  /*6c60*/  IMAD.MOV.U32 R245, RZ, RZ, R87 ;  /* 0x000000fffff57224 */ /* 0x000fe400078e0057 */
[----:B------:R-:W-:Y:S02]  /*6c70*/  IMAD.MOV.U32 R247, RZ, RZ, R79 ;  /* 0x000000fffff77224 */ /* 0x000fe400078e004f */
[----:B------:R-:W-:Y:S01]  /*6c80*/  IMAD.MOV.U32 R240, RZ, RZ, R89 ;  /* 0x000000fffff07224 */ /* 0x000fe200078e0059 */
[----:B------:R-:W-:Y:S01]  /*6c90*/  MOV R242, R91 ;  /* 0x0000005b00f27202 */ /* 0x000fe20000000f00 */
[----:B------:R-:W-:Y:S01]  /*6ca0*/  IMAD.MOV.U32 R241, RZ, RZ, R90 ;  /* 0x000000fffff17224 */ /* 0x000fe200078e005a */
[----:B------:R-:W-:Y:S01]  /*6cb0*/  HMMA.16816.F32 R164, R128, R166, R64 ;  /* 0x000000a680a4723c */ /* 0x000fe20000001840 */
[----:B------:R-:W-:Y:S01]  /*6cc0*/  FADD.FTZ R0, R240, R0 ;  /* 0x00000000f0007221 */ /* 0x000fe20000010000 */
[----:B------:R-:W1:Y:S01]  /*6cd0*/  LDSM.16.MT88.4 R64, [R207+0x13800] ;  /* 0x01380000cf40783b */ /* 0x000e620000004200 */
[----:B------:R-:W-:-:S02]  /*6ce0*/  IMAD.MOV.U32 R243, RZ, RZ, R104 ;  /* 0x000000fffff37224 */ /* 0x000fc400078e0068 */
[----:B------:R-:W-:Y:S01]  /*6cf0*/  FADD.FTZ R0, R242, R0 ;  /* 0x00000000f2007221 */ /* 0x000fe20000010000 */
[----:B------:R-:W2:Y:S01]  /*6d00*/  LDSM.16.MT88.4 R88, [R208+0x15800] ;  /* 0x01580000d058783b */ /* 0x000ea20000004200 */
[----:B------:R-:W-:Y:S01]  /*6d10*/  FADD.FTZ R2, R241, R2 ;  /* 0x00000002f1027221 */ /* 0x000fe20000010000 */
[C---:B------:R-:W-:Y:S01]  /*6d20*/  HMMA.16816.F32 R68, R128.reuse, R72, R120 ;  /* 0x000000488044723c */ /* 0x040fe20000001878 */
[----:B------:R-:W-:Y:S01]  /*6d30*/  FADD.FTZ R0, R244, R0 ;  /* 0x00000000f4007221 */ /* 0x000fe20000010000 */
[----:B------:R-:W3:Y:S01]  /*6d40*/  LDSM.16.MT88.4 R104, [R205+0x17800] ;  /* 0x01780000cd68783b */ /* 0x000ee20000004200 */
[----:B------:R-:W-:Y:S02]  /*6d50*/  FADD.FTZ R2, R243, R2 ;  /* 0x00000002f3027221 */ /* 0x000fe40000010000 */
[----:B------:R-:W-:Y:S01]  /*6d60*/  FADD.FTZ R0, R246, R0 ;  /* 0x00000000f6007221 */ /* 0x000fe20000010000 */
[----:B------:R-:W-:Y:S01]  /*6d70*/  LDSM.16.MT88.4 R120, [R208+0x17800] ;  /* 0x01780000d078783b */ /* 0x000fe20000004200 */
[----:B------:R-:W-:Y:S01]  /*6d80*/  FADD.FTZ R2, R245, R2 ;  /* 0x00000002f5027221 */ /* 0x000fe20000010000 */
[----:B------:R-:W-:Y:S01]  /*6d90*/  HMMA.16816.F32 R76, R128, R80, R112 ;  /* 0x00000050804c723c */ /* 0x000fe20000001870 */
[----:B------:R-:W-:Y:S01]  /*6da0*/  FADD.FTZ R0, R248, R0 ;  /* 0x00000000f8007221 */ /* 0x000fe20000010000 */
[----:B------:R-:W4:Y:S01]  /*6db0*/  LDSM.16.MT88.4 R112, [R206+0x17800] ;  /* 0x01780000ce70783b */ /* 0x000f220000004200 */
        /* <DEDUP_REMOVED lines=23> */
[C---:B--2---:R-:W-:Y:S02]  /*6f30*/  HMMA.16816.F32 R84, R128.reuse, R88, R196 ;  /* 0x000000588054723c */ /* 0x044fe400000018c4 */
[----:B------:R1:W-:Y:S04]  /*6f40*/  STL [R1+0x20], R135 ;  /* 0x0000208701007387 */ /* 0x0003e80000100800 */
[----:B------:R1:W-:Y:S02]  /*6f50*/  STL [R1], R240 ;  /* 0x000000f001007387 */ /* 0x0003e40000100800 */
[C---:B------:R-:W-:Y:S08]  /*6f60*/  HMMA.16816.F32 R92, R128.reuse, R96, R192 ;  /* 0x00000060805c723c */ /* 0x040ff000000018c0 */
        /* <DEDUP_REMOVED lines=19> */
[----:B------:R-:W1:Y:S01]  /*70a0*/  S2R R134, SR_TID.X ;  /* 0x0000000000867919 */ /* 0x000e620000002100 */
[----:B------:R-:W-:Y:S02]  /*70b0*/  ULDC.64 UR4, c[0x0][0x1a0] ;  /* 0x0000680000047ab9 */ /* 0x000fe40000000a00 */
[----:B------:R-:W-:Y:S02]  /*70c0*/  UIMAD UR29, UR29, UR4, URZ ;  /* 0x000000041d1d72a4 */ /* 0x000fe4000f8e023f */
[----:B------:R-:W-:Y:S02]  /*70d0*/  UIMAD.WIDE.U32 UR32, UR30, UR4, URZ ;  /* 0x000000041e2072a5 */ /* 0x000fe4000f8e003f */
[----:B------:R-:W-:Y:S02]  /*70e0*/  UIMAD UR29, UR30, UR5, UR29 ;  /* 0x000000051e1d72a4 */ /* 0x000fe4000f8e021d */
[----:B------:R-:W-:-:S02]  /*70f0*/  USHF.L.U32 UR4, UR6, 0x5, URZ ;  /* 0x0000000506047899 */ /* 0x000fc4000800063f */
[----:B------:R-:W-:Y:S01]  /*7100*/  UIADD3 UR29, UR33, UR29, URZ ;  /* 0x0000001d211d7290 */ /* 0x000fe2000fffe03f */
[----:B------:R-:W-:Y:S01]  /*7110*/  IMAD.U32 R4, RZ, RZ, UR32 ;  /* 0x00000020ff047e24 */ /* 0x000fe2000f8e00ff */
[----:B------:R-:W-:Y:S01]  /*7120*/  USHF.L.U64.HI UR5, UR6, 0x5, UR5 ;  /* 0x0000000506057899 */ /* 0x000fe20008010205 */
[----:B------:R-:W-:Y:S01]  /*7130*/  IMAD.U32 R5, RZ, RZ, UR33 ;  /* 0x00000021ff057e24 */ /* 0x000fe2000f8e00ff */
[----:B------:R-:W-:Y:S02]  /*7140*/  UISETP.GT.AND UP0, UPT, UR30, UR11, UPT ;  /* 0x0000000b1e00728c */ /* 0x000fe4000bf04270 */
[----:B------:R-:W-:Y:S01]  /*7150*/  IMAD.U32 R2, RZ, RZ, UR29 ;  /* 0x0000001dff027e24 */ /* 0x000fe2000f8e00ff */
[----:B------:R-:W-:Y:S01]  /*7160*/  UMOV UR29, UR30 ;  /* 0x0000001e001d7c82 */ /* 0x000fe20008000000 */
[----:B-1----:R-:W-:-:S05]  /*7170*/  IMAD.SHL.U32 R134, R134, 0x2, RZ ;  /* 0x0000000286867824 */ /* 0x002fca00078e00ff */
[----:B------:R-:W-:Y:S01]  /*7180*/  LOP3.LUT R134, R134, 0x6, RZ, 0xc0, !PT ;  /* 0x0000000686867812 */ /* 0x000fe200078ec0ff */
[----:B------:R-:W-:Y:S01]  /*7190*/  BAR.SYNC.DEFER_BLOCKING 0x0 ;  /* 0x0000000000007b1d */ /* 0x000fe20000010000 */
[----:B--2---:R-:W-:-:S04]  /*71a0*/  LEA R0, P0, R4, R250, 0x6 ;  /* 0x000000fa04007211 */ /* 0x004fc800078030ff */
[----:B------:R-:W-:Y:S02]  /*71b0*/  LEA R8, P1, R0, c[0x0][0x170], 0x1 ;  /* 0x00005c0000087a11 */ /* 0x000fe400078208ff */
[----:B---3--:R-:W-:Y:S02]  /*71c0*/  LEA.HI.X R2, R4, R11, R2, 0x6, P0 ;  /* 0x0000000b04027211 */ /* 0x008fe400000f3402 */
[----:B------:R-:W-:Y:S02]  /*71d0*/  IADD3 R6, P0, R8, UR4, RZ ;  /* 0x0000000408067c10 */ /* 0x000fe4000ff1e0ff */
[----:B------:R-:W-:Y:S01]  /*71e0*/  LEA.HI.X R9, R0, c[0x0][0x174], R2, 0x1, P1 ;  /* 0x00005d0000097a11 */ /* 0x000fe200008f0c02 */
[----:B------:R-:W-:Y:S01]  /*71f0*/  IMAD.U32 R0, RZ, RZ, UR30 ;  /* 0x0000001eff007e24 */ /* 0x000fe2000f8e00ff */
[----:B------:R-:W-:Y:S02]  /*7200*/  IADD3 R4, P1, R6, UR4, RZ ;  /* 0x0000000406047c10 */ /* 0x000fe4000ff3e0ff */
[----:B------:R-:W-:Y:S01]  /*7210*/  IADD3.X R7, R9, UR5, RZ, P0, !PT ;  /* 0x0000000509077c10 */ /* 0x000fe200087fe4ff */
[----:B------:R-:W-:Y:S01]  /*7220*/  @!PT LDS RZ, [RZ] ;  /* 0x00000000fffff984 */ /* 0x000fe20000000800 */
[----:B------:R-:W-:Y:S01]  /*7230*/  @!PT LDS RZ, [RZ] ;  /* 0x00000000fffff984 */ /* 0x000fe20000000800 */
[----:B------:R-:W-:Y:S01]  /*7240*/  @!PT LDS RZ, [RZ] ;  /* 0x00000000fffff984 */ /* 0x000fe20000000800 */
[----:B------:R1:W-:Y:S01]  /*7250*/  LDGSTS.E.BYPASS.LTC128B.128 [R231+0x10000], [R8.64] ;  /* 0x1000000008e77fae */ /* 0x0003e2000b901d4e */
[----:B------:R-:W-:Y:S01]  /*7260*/  IADD3 R10, P0, R4, UR4, RZ ;  /* 0x00000004040a7c10 */ /* 0x000fe2000ff1e0ff */
[----:B------:R-:W-:Y:S01]  /*7270*/  IMAD R0, R0, 0x40, R134 ;  /* 0x0000004000007824 */ /* 0x000fe200078e0286 */
[----:B------:R-:W-:Y:S01]  /*7280*/  IADD3.X R5, R7, UR5, RZ, P1, !PT ;  /* 0x0000000507057c10 */ /* 0x000fe20008ffe4ff */
[----:B------:R1:W-:Y:S03]  /*7290*/  LDGSTS.E.BYPASS.LTC128B.128 [R231+0x12000], [R8.64+0x80] ;  /* 0x1200008008e77fae */ /* 0x0003e6000b901d4e */
[----:B------:R-:W-:Y:S01]  /*72a0*/  IADD3.X R11, R5, UR5, RZ, P0, !PT ;  /* 0x00000005050b7c10 */ /* 0x000fe200087fe4ff */
[----:B------:R1:W-:Y:S01]  /*72b0*/  LDGSTS.E.BYPASS.LTC128B.128 [R231+0x14000], [R8.64+0x100] ;  /* 0x1400010008e77fae */ /* 0x0003e2000b901d4e */
[----:B------:R-:W-:-:S02]  /*72c0*/  IADD3 R2, R0, 0x1, RZ ;  /* 0x0000000100027810 */ /* 0x000fc40007ffe0ff */
[-C--:B------:R-:W-:Y:S01]  /*72d0*/  ISETP.GE.AND P0, PT, R0, R235.reuse, PT ;  /* 0x000000eb0000720c */ /* 0x080fe20003f06270 */
[----:B------:R1:W-:Y:S01]  /*72e0*/  LDGSTS.E.BYPASS.LTC128B.128 [R231+0x16000], [R8.64+0x180] ;  /* 0x1600018008e77fae */ /* 0x0003e2000b901d4e */
[C---:B------:R-:W-:Y:S02]  /*72f0*/  ISETP.GE.AND P6, PT, R2.reuse, R235, PT ;  /* 0x000000eb0200720c */ /* 0x040fe40003fc6270 */
[C---:B------:R-:W-:Y:S01]  /*7300*/  ISETP.GE.AND P2, PT, R2.reuse, R234, PT ;  /* 0x000000ea0200720c */ /* 0x040fe20003f46270 */
[----:B------:R2:W-:Y:S01]  /*7310*/  LDGSTS.E.BYPASS.LTC128B.128 [R231+0x10800], [R6.64] ;  /* 0x1080000006e77fae */ /* 0x0005e2000b901d4e */
[CC--:B------:R-:W-:Y:S02]  /*7320*/  ISETP.LT.OR P6, PT, R2.reuse, R233.reuse, P6 ;  /* 0x000000e90200720c */ /* 0x0c0fe400037c1670 */
[----:B------:R-:W-:Y:S01]  /*7330*/  ISETP.LT.OR P2, PT, R2, R232, P2 ;  /* 0x000000e80200720c */ /* 0x000fe20001741670 */
[----:B------:R2:W-:Y:S01]  /*7340*/  LDGSTS.E.BYPASS.LTC128B.128 [R231+0x12800], [R6.64+0x80] ;  /* 0x1280008006e77fae */ /* 0x0005e2000b901d4e */
[----:B------:R-:W-:-:S02]  /*7350*/  ISETP.LT.OR P0, PT, R0, R233, P0 ;  /* 0x000000e90000720c */ /* 0x000fc40000701670 */
[C---:B------:R-:W-:Y:S01]  /*7360*/  IADD3 R2, R0.reuse, 0x9, RZ ;  /* 0x0000000900027810 */ /* 0x040fe20007ffe0ff */
[----:B------:R2:W-:Y:S01]  /*7370*/  LDGSTS.E.BYPASS.LTC128B.128 [R231+0x14800], [R6.64+0x100] ;  /* 0x1480010006e77fae */ /* 0x0005e2000b901d4e */
[----:B------:R-:W-:Y:S02]  /*7380*/  ISETP.GE.AND P3, PT, R0, R234, PT ;  /* 0x000000ea0000720c */ /* 0x000fe40003f66270 */
[----:B------:R-:W-:Y:S01]  /*7390*/  ISETP.GE.AND P5, PT, R2, R235, PT ;  /* 0x000000eb0200720c */ /* 0x000fe20003fa6270 */
[----:B------:R2:W-:Y:S01]  /*73a0*/  LDGSTS.E.BYPASS.LTC128B.128 [R231+0x16800], [R6.64+0x180] ;  /* 0x1680018006e77fae */ /* 0x0005e2000b901d4e */
[----:B------:R-:W-:Y:S02]  /*73b0*/  ISETP.LT.OR P3, PT, R0, R232, P3 ;  /* 0x000000e80000720c */ /* 0x000fe40001f61670 */
[----:B------:R-:W-:Y:S01]  /*73c0*/  ISETP.LT.OR P5, PT, R2, R233, P5 ;  /* 0x000000e90200720c */ /* 0x000fe20002fa1670 */
        /* <DEDUP_REMOVED lines=10> */
[----:B--2---:R-:W2:Y:S04]  /*7470*/  LDSM.16.M88.4 R4, [R211] ;  /* 0x00000000d304783b */ /* 0x004ea80000000200 */
[----:B------:R-:W3:Y:S04]  /*7480*/  LDSM.16.M88.4 R12, [R204+0x8800] ;  /* 0x00880000cc0c783b */ /* 0x000ee80000000200 */
[----:B------:R-:W-:Y:S04]  /*7490*/  LDSM.16.M88.4 R172, [R215] ;  /* 0x00000000d7ac783b */ /* 0x000fe80000000200 */
[----:B------:R-:W-:Y:S04]  /*74a0*/  LDSM.16.M88.4 R176, [R204+0x9800] ;  /* 0x00980000ccb0783b */ /* 0x000fe80000000200 */
[----:B-1----:R-:W1:Y:S04]  /*74b0*/  LDSM.16.M88.4 R8, [R212] ;  /* 0x00000000d408783b */ /* 0x002e680000000200 */
[----:B------:R-:W4:Y:S04]  /*74c0*/  LDSM.16.M88.4 R184, [R229] ;  /* 0x00000000e5b8783b */ /* 0x000f280000000200 */
[----:B------:R-:W5:Y:S04]  /*74d0*/  LDSM.16.M88.4 R180, [R230] ;  /* 0x00000000e6b4783b */ /* 0x000f680000000200 */
[----:B------:R-:W0:Y:S01]  /*74e0*/  LDGDEPBAR ;  /* 0x00000000000079af */ /* 0x000e220000000000 */
[C---:B--2---:R-:W-:Y:S08]  /*74f0*/  HMMA.16816.F32 R168, R4.reuse, R16, RZ ;  /* 0x0000001004a8723c */ /* 0x044ff000000018ff */
[C---:B------:R-:W-:Y:S08]  /*7500*/  HMMA.16816.F32 R32, R4.reuse, R18, RZ ;  /* 0x000000120420723c */ /* 0x040ff000000018ff */
[C---:B------:R-:W-:Y:S08]  /*7510*/  HMMA.16816.F32 R16, R4.reuse, R28, RZ ;  /* 0x0000001c0410723c */ /* 0x040ff000000018ff */
[C---:B---3--:R-:W-:Y:S08]  /*7520*/  HMMA.16816.F32 R24, R4.reuse, R12, RZ ;  /* 0x0000000c0418723c */ /* 0x048ff000000018ff */
[C---:B------:R-:W-:Y:S08]  /*7530*/  HMMA.16816.F32 R20, R4.reuse, R14, RZ ;  /* 0x0000000e0414723c */ /* 0x040ff000000018ff */
[----:B------:R-:W-:Y:S01]  /*7540*/  HMMA.16816.F32 R12, R4, R30, RZ ;  /* 0x0000001e040c723c */ /* 0x000fe200000018ff */
[----:B------:R-:W2:Y:S07]  /*7550*/  LDSM.16.M88.4 R28, [R228] ;  /* 0x00000000e41c783b */ /* 0x000eae0000000200 */
[C---:B-1----:R-:W-:Y:S08]  /*7560*/  HMMA.16816.F32 R236, R8.reuse, R172, R168 ;  /* 0x000000ac08ec723c */ /* 0x042ff000000018a8 */
[----:B------:R-:W-:Y:S08]  /*7570*/  HMMA.16816.F32 R192, R8, R174, R32 ;  /* 0x000000ae08c0723c */ /* 0x000ff00000001820 */
[C---:B------:R-:W-:Y:S08]  /*7580*/  HMMA.16816.F32 R200, R4.reuse, R176, RZ ;  /* 0x000000b004c8723c */ /* 0x040ff000000018ff */
[----:B------:R-:W-:Y:S01]  /*7590*/  HMMA.16816.F32 R196, R4, R178, RZ ;  /* 0x000000b204c4723c */ /* 0x000fe200000018ff */
[----:B------:R-:W-:Y:S07]  /*75a0*/  LDSM.16.M88.4 R4, [R214] ;  /* 0x00000000d604783b */ /* 0x000fee0000000200 */
[C---:B----4-:R-:W-:Y:S01]  /*75b0*/  HMMA.16816.F32 R172, R8.reuse, R184, R16 ;  /* 0x000000b808ac723c */ /* 0x050fe20000001810 */
[----:B------:R-:W1:Y:S07]  /*75c0*/  LDSM.16.M88.4 R16, [R210+0x8000] ;  /* 0x00800000d210783b */ /* 0x000e6e0000000200 */
[C---:B-----5:R-:W-:Y:S01]  /*75d0*/  HMMA.16816.F32 R188, R8.reuse, R180, R24 ;  /* 0x000000b408bc723c */ /* 0x060fe20000001818 */
[----:B------:R-:W3:Y:S07]  /*75e0*/  LDSM.16.M88.4 R24, [R210+0x9000] ;  /* 0x00900000d218783b */ /* 0x000eee0000000200 */
[C---:B------:R-:W-:Y:S01]  /*75f0*/  HMMA.16816.F32 R176, R8.reuse, R182, R20 ;  /* 0x000000b608b0723c */ /* 0x040fe20000001814 */
[----:B------:R-:W-:Y:S07]  /*7600*/  LDSM.16.M88.4 R180, [R210+0x9800] ;  /* 0x00980000d2b4783b */ /* 0x000fee0000000200 */
[C---:B------:R-:W-:Y:S01]  /*7610*/  HMMA.16816.F32 R20, R8.reuse, R186, R12 ;  /* 0x000000ba0814723c */ /* 0x040fe2000000180c */
[----:B------:R-:W4:Y:S07]  /*7620*/  LDSM.16.M88.4 R12, [R210+0x8800] ;  /* 0x00880000d20c783b */ /* 0x000f2e0000000200 */
[C---:B--2---:R-:W-:Y:S08]  /*7630*/  HMMA.16816.F32 R200, R8.reuse, R28, R200 ;  /* 0x0000001c08c8723c */ /* 0x044ff000000018c8 */
[----:B------:R-:W-:Y:S01]  /*7640*/  HMMA.16816.F32 R168, R8, R30, R196 ;  /* 0x0000001e08a8723c */ /* 0x000fe200000018c4 */
[----:B------:R-:W-:Y:S07]  /*7650*/  LDSM.16.M88.4 R8, [R213] ;  /* 0x00000000d508783b */ /* 0x000fee0000000200 */
[C---:B-1----:R-:W-:Y:S08]  /*7660*/  HMMA.16816.F32 R32, R4.reuse, R16, R236 ;  /* 0x000000100420723c */ /* 0x042ff000000018ec */
[C---:B---3--:R-:W-:Y:S01]  /*7670*/  HMMA.16816.F32 R236, R4.reuse, R26, R20 ;  /* 0x0000001a04ec723c */ /* 0x048fe20000001814 */
[----:B------:R-:W1:Y:S07]  /*7680*/  LDSM.16.M88.4 R20, [R209] ;  /* 0x00000000d114783b */ /* 0x000e6e0000000200 */
[C---:B------:R-:W-:Y:S01]  /*7690*/  HMMA.16816.F32 R28, R4.reuse, R18, R192 ;  /* 0x00000012041c723c */ /* 0x040fe200000018c0 */
[----:B------:R-:W2:Y:S04]  /*76a0*/  LDSM.16.M88.4 R16, [R209+0x800] ;  /* 0x00080000d110783b */ /* 0x000ea80000000200 */
[----:B------:R-:W3:Y:S03]  /*76b0*/  LDSM.16.M88.4 R192, [R209+0x1000] ;  /* 0x00100000d1c0783b */ /* 0x000ee60000000200 */
[C---:B----4-:R-:W-:Y:S08]  /*76c0*/  HMMA.16816.F32 R184, R4.reuse, R12, R188 ;  /* 0x0000000c04b8723c */ /* 0x050ff000000018bc */
[C---:B------:R-:W-:Y:S08]  /*76d0*/  HMMA.16816.F32 R12, R4.reuse, R14, R176 ;  /* 0x0000000e040c723c */ /* 0x040ff000000018b0 */
[C---:B------:R-:W-:Y:S01]  /*76e0*/  HMMA.16816.F32 R196, R4.reuse, R24, R172 ;  /* 0x0000001804c4723c */ /* 0x040fe200000018ac */
[----:B------:R-:W-:Y:S07]  /*76f0*/  LDSM.16.M88.4 R24, [R204+0xb000] ;  /* 0x00b00000cc18783b */ /* 0x000fee0000000200 */
[C---:B------:R-:W-:Y:S08]  /*7700*/  HMMA.16816.F32 R200, R4.reuse, R180, R200 ;  /* 0x000000b404c8723c */ /* 0x040ff000000018c8 */
[----:B------:R-:W-:Y:S01]  /*7710*/  HMMA.16816.F32 R188, R4, R182, R168 ;  /* 0x000000b604bc723c */ /* 0x000fe200000018a8 */
[----:B------:R-:W4:Y:S04]  /*7720*/  LDSM.16.M88.4 R168, [R209+0x1800] ;  /* 0x00180000d1a8783b */ /* 0x000f280000000200 */
[----:B------:R-:W-:Y:S03]  /*7730*/  LDSM.16.M88.4 R4, [R211+0x2000] ;  /* 0x00200000d304783b */ /* 0x000fe60000000200 */
[C---:B-1----:R-:W-:Y:S01]  /*7740*/  HMMA.16816.F32 R180, R8.reuse, R20, R32 ;  /* 0x0000001408b4723c */ /* 0x042fe20000001820 */
[----:B------:R-:W1:Y:S07]  /*7750*/  LDSM.16.M88.4 R32, [R204+0xa000] ;  /* 0x00a00000cc20783b */ /* 0x000e6e0000000200 */
[C---:B------:R-:W-:Y:S01]  /*7760*/  HMMA.16816.F32 R176, R8.reuse, R22, R28 ;  /* 0x0000001608b0723c */ /* 0x040fe2000000181c */
[----:B------:R-:W5:Y:S07]  /*7770*/  LDSM.16.M88.4 R28, [R204+0xa800] ;  /* 0x00a80000cc1c783b */ /* 0x000f6e0000000200 */
[C---:B--2---:R-:W-:Y:S08]  /*7780*/  HMMA.16816.F32 R172, R8.reuse, R16, R184 ;  /* 0x0000001008ac723c */ /* 0x044ff000000018b8 */
[C---:B------:R-:W-:Y:S08]  /*7790*/  HMMA.16816.F32 R20, R8.reuse, R18, R12 ;  /* 0x000000120814723c */ /* 0x040ff0000000180c */
[C---:B---3--:R-:W-:Y:S08]  /*77a0*/  HMMA.16816.F32 R16, R8.reuse, R192, R196 ;  /* 0x000000c00810723c */ /* 0x048ff000000018c4 */
[C---:B------:R-:W-:Y:S08]  /*77b0*/  HMMA.16816.F32 R12, R8.reuse, R194, R236 ;  /* 0x000000c2080c723c */ /* 0x040ff000000018ec */
[----:B----4-:R-:W-:Y:S08]  /*77c0*/  HMMA.16816.F32 R192, R8, R170, R188 ;  /* 0x000000aa08c0723c */ /* 0x010ff000000018bc */
[C---:B-1----:R-:W-:Y:S01]  /*77d0*/  HMMA.16816.F32 R196, R4.reuse, R32, R180 ;  /* 0x0000002004c4723c */ /* 0x042fe200000018b4 */
[----:B------:R-:W1:Y:S07]  /*77e0*/  LDSM.16.M88.4 R180, [R204+0xb800] ;  /* 0x00b80000ccb4783b */ /* 0x000e6e0000000200 */
[----:B------:R-:W-:Y:S08]  /*77f0*/  HMMA.16816.F32 R188, R4, R34, R176 ;  /* 0x0000002204bc723c */ /* 0x000ff000000018b0 */
[----:B------:R-:W-:Y:S01]  /*7800*/  HMMA.16816.F32 R200, R8, R168, R200 ;  /* 0x000000a808c8723c */ /* 0x000fe200000018c8 */
[----:B------:R-:W-:Y:S07]  /*7810*/  LDSM.16.M88.4 R8, [R212+0x2000] ;  /* 0x00200000d408783b */ /* 0x000fee0000000200 */
[C---:B------:R-:W-:Y:S01]  /*7820*/  HMMA.16816.F32 R176, R4.reuse, R24, R16 ;  /* 0x0000001804b0723c */ /* 0x040fe20000001810 */
[----:B------:R-:W2:Y:S07]  /*7830*/  LDSM.16.M88.4 R16, [R227] ;  /* 0x00000000e310783b */ /* 0x000eae0000000200 */
[C---:B------:R-:W-:Y:S01]  /*7840*/  HMMA.16816.F32 R168, R4.reuse, R26, R12 ;  /* 0x0000001a04a8723c */ /* 0x040fe2000000180c */
[----:B------:R-:W3:Y:S07]  /*7850*/  LDSM.16.M88.4 R12, [R226] ;  /* 0x00000000e20c783b */ /* 0x000eee0000000200 */
[C---:B-----5:R-:W-:Y:S08]  /*7860*/  HMMA.16816.F32 R184, R4.reuse, R28, R172 ;  /* 0x0000001c04b8723c */ /* 0x060ff000000018ac */
[C---:B------:R-:W-:Y:S01]  /*7870*/  HMMA.16816.F32 R172, R4.reuse, R30, R20 ;  /* 0x0000001e04ac723c */ /* 0x040fe20000001814 */
[----:B------:R-:W4:Y:S07]  /*7880*/  LDSM.16.M88.4 R28, [R225] ;  /* 0x00000000e11c783b */ /* 0x000f2e0000000200 */
[C---:B-1----:R-:W-:Y:S08]  /*7890*/  HMMA.16816.F32 R32, R4.reuse, R180, R200 ;  /* 0x000000b40420723c */ /* 0x042ff000000018c8 */
[----:B------:R-:W-:Y:S01]  /*78a0*/  HMMA.16816.F32 R20, R4, R182, R192 ;  /* 0x000000b60414723c */ /* 0x000fe200000018c0 */
[----:B------:R-:W-:Y:S07]  /*78b0*/  LDSM.16.M88.4 R4, [R214+0x2000] ;  /* 0x00200000d604783b */ /* 0x000fee0000000200 */
[C---:B--2---:R-:W-:Y:S08]  /*78c0*/  HMMA.16816.F32 R24, R8.reuse, R16, R196 ;  /* 0x000000100818723c */ /* 0x044ff000000018c4 */
[C---:B------:R-:W-:Y:S01]  /*78d0*/  HMMA.16816.F32 R180, R8.reuse, R18, R188 ;  /* 0x0000001208b4723c */ /* 0x040fe200000018bc */
[----:B------:R-:W1:Y:S04]  /*78e0*/  LDSM.16.M88.4 R16, [R224] ;  /* 0x00000000e010783b */ /* 0x000e680000000200 */
[----:B------:R-:W-:Y:S03]  /*78f0*/  LDSM.16.M88.4 R188, [R209+0x2800] ;  /* 0x00280000d1bc783b */ /* 0x000fe60000000200 */
[C---:B---3--:R-:W-:Y:S08]  /*7900*/  HMMA.16816.F32 R184, R8.reuse, R12, R184 ;  /* 0x0000000c08b8723c */ /* 0x048ff000000018b8 */
[C---:B------:R-:W-:Y:S01]  /*7910*/  HMMA.16816.F32 R200, R8.reuse, R14, R172 ;  /* 0x0000000e08c8723c */ /* 0x040fe200000018ac */
[----:B------:R-:W2:Y:S07]  /*7920*/  LDSM.16.M88.4 R12, [R210+0xa000] ;  /* 0x00a00000d20c783b */ /* 0x000eae0000000200 */
[C---:B----4-:R-:W-:Y:S01]  /*7930*/  HMMA.16816.F32 R196, R8.reuse, R28, R176 ;  /* 0x0000001c08c4723c */ /* 0x050fe200000018b0 */
[----:B------:R-:W3:Y:S07]  /*7940*/  LDSM.16.M88.4 R176, [R210+0xa800] ;  /* 0x00a80000d2b0783b */ /* 0x000eee0000000200 */
[C---:B------:R-:W-:Y:S01]  /*7950*/  HMMA.16816.F32 R192, R8.reuse, R30, R168 ;  /* 0x0000001e08c0723c */ /* 0x040fe200000018a8 */
[----:B------:R-:W4:Y:S07]  /*7960*/  LDSM.16.M88.4 R28, [R210+0xb000] ;  /* 0x00b00000d21c783b */ /* 0x000f2e0000000200 */
[C---:B-1----:R-:W-:Y:S08]  /*7970*/  HMMA.16816.F32 R168, R8.reuse, R16, R32 ;  /* 0x0000001008a8723c */ /* 0x042ff00000001820 */
[----:B------:R-:W-:Y:S01]  /*7980*/  HMMA.16816.F32 R32, R8, R18, R20 ;  /* 0x000000120820723c */ /* 0x000fe20000001814 */
[----:B------:R-:W1:Y:S04]  /*7990*/  LDSM.16.M88.4 R20, [R210+0xb800] ;  /* 0x00b80000d214783b */ /* 0x000e680000000200 */
[----:B------:R-:W-:Y:S03]  /*79a0*/  LDSM.16.M88.4 R8, [R213+0x2000] ;  /* 0x00200000d508783b */ /* 0x000fe60000000200 */
[C---:B--2---:R-:W-:Y:S01]  /*79b0*/  HMMA.16816.F32 R24, R4.reuse, R12, R24 ;  /* 0x0000000c0418723c */ /* 0x044fe20000001818 */
[----:B------:R-:W2:Y:S07]  /*79c0*/  LDSM.16.M88.4 R16, [R209+0x2000] ;  /* 0x00200000d110783b */ /* 0x000eae0000000200 */
[C---:B------:R-:W-:Y:S01]  /*79d0*/  HMMA.16816.F32 R12, R4.reuse, R14, R180 ;  /* 0x0000000e040c723c */ /* 0x040fe200000018b4 */
[----:B------:R-:W5:Y:S07]  /*79e0*/  LDSM.16.M88.4 R180, [R209+0x3000] ;  /* 0x00300000d1b4783b */ /* 0x000f6e0000000200 */
[C---:B---3--:R-:W-:Y:S08]  /*79f0*/  HMMA.16816.F32 R172, R4.reuse, R176, R184 ;  /* 0x000000b004ac723c */ /* 0x048ff000000018b8 */
[C---:B------:R-:W-:Y:S08]  /*7a00*/  HMMA.16816.F32 R184, R4.reuse, R178, R200 ;  /* 0x000000b204b8723c */ /* 0x040ff000000018c8 */
[C---:B----4-:R-:W-:Y:S08]  /*7a10*/  HMMA.16816.F32 R200, R4.reuse, R28, R196 ;  /* 0x0000001c04c8723c */ /* 0x050ff000000018c4 */
[C---:B------:R-:W-:Y:S01]  /*7a20*/  HMMA.16816.F32 R196, R4.reuse, R30, R192 ;  /* 0x0000001e04c4723c */ /* 0x040fe200000018c0 */
[----:B------:R-:W-:Y:S07]  /*7a30*/  LDSM.16.M88.4 R28, [R204+0xc000] ;  /* 0x00c00000cc1c783b */ /* 0x000fee0000000200 */
[C---:B-1----:R-:W-:Y:S01]  /*7a40*/  HMMA.16816.F32 R192, R4.reuse, R20, R168 ;  /* 0x0000001404c0723c */ /* 0x042fe200000018a8 */
[----:B------:R-:W1:Y:S07]  /*7a50*/  LDSM.16.M88.4 R168, [R209+0x3800] ;  /* 0x00380000d1a8783b */ /* 0x000e6e0000000200 */
[----:B------:R-:W-:Y:S01]  /*7a60*/  HMMA.16816.F32 R176, R4, R22, R32 ;  /* 0x0000001604b0723c */ /* 0x000fe20000001820 */
[----:B------:R-:W3:Y:S07]  /*7a70*/  LDSM.16.M88.4 R4, [R211+0x4000] ;  /* 0x00400000d304783b */ /* 0x000eee0000000200 */
[C---:B--2---:R-:W-:Y:S01]  /*7a80*/  HMMA.16816.F32 R32, R8.reuse, R16, R24 ;  /* 0x000000100820723c */ /* 0x044fe20000001818 */
[----:B------:R-:W2:Y:S07]  /*7a90*/  LDSM.16.M88.4 R24, [R204+0xc800] ;  /* 0x00c80000cc18783b */ /* 0x000eae0000000200 */
[C---:B------:R-:W-:Y:S08]  /*7aa0*/  HMMA.16816.F32 R20, R8.reuse, R18, R12 ;  /* 0x000000120814723c */ /* 0x040ff0000000180c */
[C---:B------:R-:W-:Y:S08]  /*7ab0*/  HMMA.16816.F32 R16, R8.reuse, R188, R172 ;  /* 0x000000bc0810723c */ /* 0x040ff000000018ac */
[C---:B------:R-:W-:Y:S01]  /*7ac0*/  HMMA.16816.F32 R12, R8.reuse, R190, R184 ;  /* 0x000000be080c723c */ /* 0x040fe200000018b8 */
[----:B------:R-:W-:Y:S07]  /*7ad0*/  LDSM.16.M88.4 R184, [R221] ;  /* 0x00000000ddb8783b */ /* 0x000fee0000000200 */
[C---:B-----5:R-:W-:Y:S08]  /*7ae0*/  HMMA.16816.F32 R200, R8.reuse, R180, R200 ;  /* 0x000000b408c8723c */ /* 0x060ff000000018c8 */
[C---:B------:R-:W-:Y:S08]  /*7af0*/  HMMA.16816.F32 R196, R8.reuse, R182, R196 ;  /* 0x000000b608c4723c */ /* 0x040ff000000018c4 */
[C---:B-1----:R-:W-:Y:S08]  /*7b00*/  HMMA.16816.F32 R192, R8.reuse, R168, R192 ;  /* 0x000000a808c0723c */ /* 0x042ff000000018c0 */
[----:B------:R-:W-:Y:S01]  /*7b10*/  HMMA.16816.F32 R180, R8, R170, R176 ;  /* 0x000000aa08b4723c */ /* 0x000fe200000018b0 */
[----:B------:R-:W1:Y:S04]  /*7b20*/  LDSM.16.M88.4 R176, [R204+0xd000] ;  /* 0x00d00000ccb0783b */ /* 0x000e680000000200 */
[----:B------:R-:W-:Y:S03]  /*7b30*/  LDSM.16.M88.4 R8, [R212+0x4000] ;  /* 0x00400000d408783b */ /* 0x000fe60000000200 */
[C---:B---3--:R-:W-:Y:S08]  /*7b40*/  HMMA.16816.F32 R172, R4.reuse, R28, R32 ;  /* 0x0000001c04ac723c */ /* 0x048ff00000001820 */
[C---:B------:R-:W-:Y:S01]  /*7b50*/  HMMA.16816.F32 R168, R4.reuse, R30, R20 ;  /* 0x0000001e04a8723c */ /* 0x040fe20000001814 */
[----:B------:R-:W3:Y:S07]  /*7b60*/  LDSM.16.M88.4 R20, [R223] ;  /* 0x00000000df14783b */ /* 0x000eee0000000200 */
[C---:B--2---:R-:W-:Y:S01]  /*7b70*/  HMMA.16816.F32 R28, R4.reuse, R24, R16 ;  /* 0x00000018041c723c */ /* 0x044fe20000001810 */
[----:B------:R-:W2:Y:S07]  /*7b80*/  LDSM.16.M88.4 R16, [R222] ;  /* 0x00000000de10783b */ /* 0x000eae0000000200 */
[C---:B------:R-:W-:Y:S01]  /*7b90*/  HMMA.16816.F32 R12, R4.reuse, R26, R12 ;  /* 0x0000001a040c723c */ /* 0x040fe2000000180c */
[----:B------:R-:W4:Y:S07]  /*7ba0*/  LDSM.16.M88.4 R24, [R204+0xd800] ;  /* 0x00d80000cc18783b */ /* 0x000f2e0000000200 */
[C---:B-1----:R-:W-:Y:S08]  /*7bb0*/  HMMA.16816.F32 R32, R4.reuse, R176, R200 ;  /* 0x000000b00420723c */ /* 0x042ff000000018c8 */
[----:B------:R-:W-:Y:S08]  /*7bc0*/  HMMA.16816.F32 R196, R4, R178, R196 ;  /* 0x000000b204c4723c */ /* 0x000ff000000018c4 */
[C---:B---3--:R-:W-:Y:S08]  /*7bd0*/  HMMA.16816.F32 R172, R8.reuse, R20, R172 ;  /* 0x0000001408ac723c */ /* 0x048ff000000018ac */
[----:B--2---:R-:W-:Y:S08]  /*7be0*/  HMMA.16816.F32 R28, R8, R16, R28 ;  /* 0x00000010081c723c */ /* 0x004ff0000000181c */
[C---:B----4-:R-:W-:Y:S01]  /*7bf0*/  HMMA.16816.F32 R188, R4.reuse, R24, R192 ;  /* 0x0000001804bc723c */ /* 0x050fe200000018c0 */
[----:B------:R-:W-:Y:S07]  /*7c00*/  LDSM.16.M88.4 R192, [R210+0xd000] ;  /* 0x00d00000d2c0783b */ /* 0x000fee0000000200 */
[----:B------:R-:W-:Y:S01]  /*7c10*/  HMMA.16816.F32 R176, R4, R26, R180 ;  /* 0x0000001a04b0723c */ /* 0x000fe200000018b4 */
[----:B------:R-:W-:Y:S04]  /*7c20*/  LDSM.16.M88.4 R4, [R214+0x4000] ;  /* 0x00400000d604783b */ /* 0x000fe80000000200 */
[----:B------:R-:W1:Y:S03]  /*7c30*/  LDSM.16.M88.4 R24, [R220] ;  /* 0x00000000dc18783b */ /* 0x000e660000000200 */
[C---:B------:R-:W-:Y:S01]  /*7c40*/  HMMA.16816.F32 R12, R8.reuse, R18, R12 ;  /* 0x00000012080c723c */ /* 0x040fe2000000180c */
[----:B------:R-:W2:Y:S07]  /*7c50*/  LDSM.16.M88.4 R16, [R210+0xc800] ;  /* 0x00c80000d210783b */ /* 0x000eae0000000200 */
[C---:B------:R-:W-:Y:S01]  /*7c60*/  HMMA.16816.F32 R168, R8.reuse, R22, R168 ;  /* 0x0000001608a8723c */ /* 0x040fe200000018a8 */
[----:B------:R-:W3:Y:S07]  /*7c70*/  LDSM.16.M88.4 R20, [R210+0xc000] ;  /* 0x00c00000d214783b */ /* 0x000eee0000000200 */
[C---:B------:R-:W-:Y:S08]  /*7c80*/  HMMA.16816.F32 R180, R8.reuse, R184, R32 ;  /* 0x000000b808b4723c */ /* 0x040ff00000001820 */
[C---:B------:R-:W-:Y:S08]  /*7c90*/  HMMA.16816.F32 R200, R8.reuse, R186, R196 ;  /* 0x000000ba08c8723c */ /* 0x040ff000000018c4 */
[----:B-1----:R-:W-:Y:S08]  /*7ca0*/  HMMA.16816.F32 R196, R8, R24, R188 ;  /* 0x0000001808c4723c */ /* 0x002ff000000018bc */
[----:B--2---:R-:W-:Y:S01]  /*7cb0*/  HMMA.16816.F32 R32, R4, R16, R28 ;  /* 0x000000100420723c */ /* 0x004fe2000000181c */
[----:B------:R-:W1:Y:S07]  /*7cc0*/  LDSM.16.M88.4 R28, [R210+0xd800] ;  /* 0x00d80000d21c783b */ /* 0x000e6e0000000200 */
[----:B------:R-:W-:Y:S01]  /*7cd0*/  HMMA.16816.F32 R188, R8, R26, R176 ;  /* 0x0000001a08bc723c */ /* 0x000fe200000018b0 */
[----:B------:R-:W-:Y:S07]  /*7ce0*/  LDSM.16.M88.4 R24, [R209+0x4000] ;  /* 0x00400000d118783b */ /* 0x000fee0000000200 */
[C---:B------:R-:W-:Y:S01]  /*7cf0*/  HMMA.16816.F32 R16, R4.reuse, R18, R12 ;  /* 0x000000120410723c */ /* 0x040fe2000000180c */
[----:B------:R-:W2:Y:S07]  /*7d00*/  LDSM.16.M88.4 R12, [R213+0x4000] ;  /* 0x00400000d50c783b */ /* 0x000eae0000000200 */
[C---:B---3--:R-:W-:Y:S08]  /*7d10*/  HMMA.16816.F32 R184, R4.reuse, R20, R172 ;  /* 0x0000001404b8723c */ /* 0x048ff000000018ac */
[C---:B------:R-:W-:Y:S01]  /*7d20*/  HMMA.16816.F32 R176, R4.reuse, R22, R168 ;  /* 0x0000001604b0723c */ /* 0x040fe200000018a8 */
[----:B------:R-:W3:Y:S04]  /*7d30*/  LDSM.16.M88.4 R20, [R209+0x4800] ;  /* 0x00480000d114783b */ /* 0x000ee80000000200 */
[----:B------:R-:W4:Y:S03]  /*7d40*/  LDSM.16.M88.4 R168, [R209+0x5000] ;  /* 0x00500000d1a8783b */ /* 0x000f260000000200 */
[C---:B------:R-:W-:Y:S08]  /*7d50*/  HMMA.16816.F32 R8, R4.reuse, R192, R180 ;  /* 0x000000c00408723c */ /* 0x040ff000000018b4 */
[C---:B------:R-:W-:Y:S01]  /*7d60*/  HMMA.16816.F32 R172, R4.reuse, R194, R200 ;  /* 0x000000c204ac723c */ /* 0x040fe200000018c8 */
[----:B------:R-:W-:Y:S07]  /*7d70*/  LDSM.16.M88.4 R200, [R204+0xf800] ;  /* 0x00f80000ccc8783b */ /* 0x000fee0000000200 */
[C---:B-1----:R-:W-:Y:S08]  /*7d80*/  HMMA.16816.F32 R180, R4.reuse, R28, R196 ;  /* 0x0000001c04b4723c */ /* 0x042ff000000018c4 */
[----:B------:R-:W-:Y:S01]  /*7d90*/  HMMA.16816.F32 R196, R4, R30, R188 ;  /* 0x0000001e04c4723c */ /* 0x000fe200000018bc */
[----:B------:R-:W-:Y:S07]  /*7da0*/  LDSM.16.M88.4 R28, [R204+0xe000] ;  /* 0x00e00000cc1c783b */ /* 0x000fee0000000200 */
[C---:B--2---:R-:W-:Y:S08]  /*7db0*/  HMMA.16816.F32 R188, R12.reuse, R26, R176 ;  /* 0x0000001a0cbc723c */ /* 0x044ff000000018b0 */
[C---:B------:R-:W-:Y:S01]  /*7dc0*/  HMMA.16816.F32 R192, R12.reuse, R24, R184 ;  /* 0x000000180cc0723c */ /* 0x040fe200000018b8 */
[----:B------:R-:W1:Y:S04]  /*7dd0*/  LDSM.16.M88.4 R184, [R209+0x5800] ;  /* 0x00580000d1b8783b */ /* 0x000e680000000200 */
[----:B------:R-:W-:Y:S03]  /*7de0*/  LDSM.16.M88.4 R24, [R204+0xe800] ;  /* 0x00e80000cc18783b */ /* 0x000fe60000000200 */
[C---:B---3--:R-:W-:Y:S08]  /*7df0*/  HMMA.16816.F32 R176, R12.reuse, R20, R32 ;  /* 0x000000140cb0723c */ /* 0x048ff00000001820 */
[C---:B------:R-:W-:Y:S01]  /*7e00*/  HMMA.16816.F32 R32, R12.reuse, R22, R16 ;  /* 0x000000160c20723c */ /* 0x040fe20000001810 */
[----:B------:R-:W-:Y:S07]  /*7e10*/  LDSM.16.M88.4 R20, [R204+0xf000] ;  /* 0x00f00000cc14783b */ /* 0x000fee0000000200 */
[C---:B----4-:R-:W-:Y:S01]  /*7e20*/  HMMA.16816.F32 R16, R12.reuse, R168, R8 ;  /* 0x000000a80c10723c */ /* 0x050fe20000001808 */
[----:B------:R-:W2:Y:S07]  /*7e30*/  LDSM.16.M88.4 R8, [R211+0x6000] ;  /* 0x00600000d308783b */ /* 0x000eae0000000200 */
[C---:B------:R-:W-:Y:S08]  /*7e40*/  HMMA.16816.F32 R4, R12.reuse, R170, R172 ;  /* 0x000000aa0c04723c */ /* 0x040ff000000018ac */
[C---:B-1----:R-:W-:Y:S08]  /*7e50*/  HMMA.16816.F32 R180, R12.reuse, R184, R180 ;  /* 0x000000b80cb4723c */ /* 0x042ff000000018b4 */
[----:B------:R-:W-:Y:S08]  /*7e60*/  HMMA.16816.F32 R12, R12, R186, R196 ;  /* 0x000000ba0c0c723c */ /* 0x000ff000000018c4 */
[C---:B--2---:R-:W-:Y:S08]  /*7e70*/  HMMA.16816.F32 R184, R8.reuse, R24, R176 ;  /* 0x0000001808b8723c */ /* 0x044ff000000018b0 */
[C---:B------:R-:W-:Y:S01]  /*7e80*/  HMMA.16816.F32 R176, R8.reuse, R26, R32 ;  /* 0x0000001a08b0723c */ /* 0x040fe20000001820 */
[----:B------:R-:W-:Y:S07]  /*7e90*/  LDSM.16.M88.4 R24, [R219] ;  /* 0x00000000db18783b */ /* 0x000fee0000000200 */
[C---:B------:R-:W-:Y:S01]  /*7ea0*/  HMMA.16816.F32 R168, R8.reuse, R22, R4 ;  /* 0x0000001608a8723c */ /* 0x040fe20000001804 */
[----:B------:R-:W1:Y:S07]  /*7eb0*/  LDSM.16.M88.4 R4, [R212+0x6000] ;  /* 0x00600000d404783b */ /* 0x000e6e0000000200 */
[C---:B------:R-:W-:Y:S01]  /*7ec0*/  HMMA.16816.F32 R172, R8.reuse, R20, R16 ;  /* 0x0000001408ac723c */ /* 0x040fe20000001810 */
[----:B------:R-:W2:Y:S04]  /*7ed0*/  LDSM.16.M88.4 R20, [R218] ;  /* 0x00000000da14783b */ /* 0x000ea80000000200 */
[----:B------:R-:W-:Y:S03]  /*7ee0*/  LDSM.16.M88.4 R16, [R216] ;  /* 0x00000000d810783b */ /* 0x000fe60000000200 */
[C---:B------:R-:W-:Y:S08]  /*7ef0*/  HMMA.16816.F32 R188, R8.reuse, R30, R188 ;  /* 0x0000001e08bc723c */ /* 0x040ff000000018bc */
[C---:B------:R-:W-:Y:S01]  /*7f00*/  HMMA.16816.F32 R192, R8.reuse, R28, R192 ;  /* 0x0000001c08c0723c */ /* 0x040fe200000018c0 */
[----:B------:R-:W3:Y:S07]  /*7f10*/  LDSM.16.M88.4 R28, [R217] ;  /* 0x00000000d91c783b */ /* 0x000eee0000000200 */
[C---:B------:R-:W-:Y:S08]  /*7f20*/  HMMA.16816.F32 R32, R8.reuse, R200, R180 ;  /* 0x000000c80820723c */ /* 0x040ff000000018b4 */
[----:B------:R-:W-:Y:S01]  /*7f30*/  HMMA.16816.F32 R12, R8, R202, R12 ;  /* 0x000000ca080c723c */ /* 0x000fe2000000180c */
[----:B------:R-:W-:Y:S07]  /*7f40*/  LDSM.16.M88.4 R8, [R214+0x6000] ;  /* 0x00600000d608783b */ /* 0x000fee0000000200 */
[C---:B-1----:R-:W-:Y:S08]  /*7f50*/  HMMA.16816.F32 R196, R4.reuse, R26, R188 ;  /* 0x0000001a04c4723c */ /* 0x042ff000000018bc */
[C---:B--2---:R-:W-:Y:S01]  /*7f60*/  HMMA.16816.F32 R188, R4.reuse, R22, R176 ;  /* 0x0000001604bc723c */ /* 0x044fe200000018b0 */
[----:B------:R-:W1:Y:S07]  /*7f70*/  LDSM.16.M88.4 R176, [R210+0xe000] ;  /* 0x00e00000d2b0783b */ /* 0x000e6e0000000200 */
[C---:B------:R-:W-:Y:S01]  /*7f80*/  HMMA.16816.F32 R200, R4.reuse, R24, R192 ;  /* 0x0000001804c8723c */ /* 0x040fe200000018c0 */
[----:B------:R-:W-:Y:S07]  /*7f90*/  LDSM.16.M88.4 R24, [R210+0xf800] ;  /* 0x00f80000d218783b */ /* 0x000fee0000000200 */
[C---:B------:R-:W-:Y:S01]  /*7fa0*/  HMMA.16816.F32 R192, R4.reuse, R20, R184 ;  /* 0x0000001404c0723c */ /* 0x040fe200000018b8 */
[----:B------:R-:W2:Y:S07]  /*7fb0*/  LDSM.16.M88.4 R20, [R210+0xe800] ;  /* 0x00e80000d214783b */ /* 0x000eae0000000200 */
[C---:B---3--:R-:W-:Y:S08]  /*7fc0*/  HMMA.16816.F32 R184, R4.reuse, R28, R172 ;  /* 0x0000001c04b8723c */ /* 0x048ff000000018ac */
[C---:B------:R-:W-:Y:S08]  /*7fd0*/  HMMA.16816.F32 R172, R4.reuse, R16, R32 ;  /* 0x0000001004ac723c */ /* 0x040ff00000001820 */
[C---:B------:R-:W-:Y:S01]  /*7fe0*/  HMMA.16816.F32 R32, R4.reuse, R18, R12 ;  /* 0x000000120420723c */ /* 0x040fe2000000180c */
[----:B------:R-:W3:Y:S07]  /*7ff0*/  LDSM.16.M88.4 R16, [R210+0xf000] ;  /* 0x00f00000d210783b */ /* 0x000eee0000000200 */
[----:B------:R-:W-:Y:S01]  /*8000*/  HMMA.16816.F32 R180, R4, R30, R168 ;  /* 0x0000001e04b4723c */ /* 0x000fe200000018a8 */
[----:B------:R-:W-:Y:S04]  /*8010*/  LDSM.16.M88.4 R4, [R213+0x6000] ;  /* 0x00600000d504783b */ /* 0x000fe80000000200 */
[----:B------:R-:W4:Y:S03]  /*8020*/  LDSM.16.M88.4 R28, [R209+0x6000] ;  /* 0x00600000d11c783b */ /* 0x000f260000000200 */
[C---:B-1----:R-:W-:Y:S08]  /*8030*/  HMMA.16816.F32 R168, R8.reuse, R178, R196 ;  /* 0x000000b208a8723c */ /* 0x042ff000000018c4 */
[C---:B------:R-:W-:Y:S08]  /*8040*/  HMMA.16816.F32 R12, R8.reuse, R176, R200 ;  /* 0x000000b0080c723c */ /* 0x040ff000000018c8 */
[C---:B--2---:R-:W-:Y:S08]  /*8050*/  HMMA.16816.F32 R176, R8.reuse, R20, R192 ;  /* 0x0000001408b0723c */ /* 0x044ff000000018c0 */
[C---:B------:R-:W-:Y:S01]  /*8060*/  HMMA.16816.F32 R188, R8.reuse, R22, R188 ;  /* 0x0000001608bc723c */ /* 0x040fe200000018bc */
[----:B------:R-:W1:Y:S07]  /*8070*/  LDSM.16.M88.4 R20, [R209+0x6800] ;  /* 0x00680000d114783b */ /* 0x000e6e0000000200 */
[C---:B---3--:R-:W-:Y:S08]  /*8080*/  HMMA.16816.F32 R192, R8.reuse, R16, R184 ;  /* 0x0000001008c0723c */ /* 0x048ff000000018b8 */
[----:B------:R-:W-:Y:S08]  /*8090*/  HMMA.16816.F32 R184, R8, R18, R180 ;  /* 0x0000001208b8723c */ /* 0x000ff000000018b4 */
[C---:B----4-:R-:W-:Y:S01]  /*80a0*/  HMMA.16816.F32 R16, R4.reuse, R30, R168 ;  /* 0x0000001e0410723c */ /* 0x050fe200000018a8 */
[----:B------:R-:W2:Y:S07]  /*80b0*/  LDSM.16.M88.4 R168, [R209+0x7000] ;  /* 0x00700000d1a8783b */ /* 0x000eae0000000200 */
[----:B------:R-:W-:Y:S08]  /*80c0*/  HMMA.16816.F32 R12, R4, R28, R12 ;  /* 0x0000001c040c723c */ /* 0x000ff0000000180c */
[C---:B------:R-:W-:Y:S08]  /*80d0*/  HMMA.16816.F32 R180, R8.reuse, R24, R172 ;  /* 0x0000001808b4723c */ /* 0x040ff000000018ac */
[----:B------:R-:W-:Y:S01]  /*80e0*/  HMMA.16816.F32 R172, R8, R26, R32 ;  /* 0x0000001a08ac723c */ /* 0x000fe20000001820 */
[----:B------:R-:W3:Y:S01]  /*80f0*/  LDSM.16.M88.4 R32, [R209+0x7800] ;  /* 0x00780000d120783b */ /* 0x000ee20000000200 */
[----:B------:R-:W-:-:S05]  /*8100*/  DEPBAR.LE SB0, 0x0 ;  /* 0x000080000000791a */ /* 0x000fca0000000000 */
[----:B------:R-:W-:Y:S01]  /*8110*/  IADD3 R8, R0, 0x8, RZ ;  /* 0x0000000800087810 */ /* 0x000fe20007ffe0ff */
[C---:B-1----:R-:W-:Y:S01]  /*8120*/  HMMA.16816.F32 R28, R4.reuse, R20, R176 ;  /* 0x00000014041c723c */ /* 0x042fe200000018b0 */
[----:B------:R-:W-:Y:S01]  /*8130*/  FSEL R12, R12, -INF , !P0 ;  /* 0xff8000000c0c7808 */ /* 0x000fe20004000000 */
[----:B------:R-:W-:Y:S01]  /*8140*/  BAR.SYNC.DEFER_BLOCKING 0x0 ;  /* 0x0000000000007b1d */ /* 0x000fe20000010000 */
[C---:B------:R-:W-:Y:S02]  /*8150*/  ISETP.GE.AND P1, PT, R8.reuse, R235, PT ;  /* 0x000000eb0800720c */ /* 0x040fe40003f26270 */
[-C--:B------:R-:W-:Y:S02]  /*8160*/  ISETP.GE.AND P4, PT, R8, R234.reuse, PT ;  /* 0x000000ea0800720c */ /* 0x080fe40003f86270 */
[----:B------:R-:W-:Y:S01]  /*8170*/  ISETP.GE.AND P0, PT, R2, R234, PT ;  /* 0x000000ea0200720c */ /* 0x000fe20003f06270 */
[----:B------:R-:W-:Y:S01]  /*8180*/  HMMA.16816.F32 R20, R4, R22, R188 ;  /* 0x000000160414723c */ /* 0x000fe200000018bc */
        /* <DEDUP_REMOVED lines=13> */
[----:B------:R-:W-:Y:S02]  /*8260*/  FSEL R24, R18, -INF , !P4 ;  /* 0xff80000012187808 */ /* 0x000fe40006000000 */
[----:B------:R-:W-:Y:S02]  /*8270*/  FSEL R14, R17, -INF , !P5 ;  /* 0xff800000110e7808 */ /* 0x000fe40006800000 */
[----:B------:R-:W-:Y:S02]  /*8280*/  FSEL R25, R19, -INF , !P0 ;  /* 0xff80000013197808 */ /* 0x000fe40004000000 */
[----:B--2---:R-:W-:Y:S01]  /*8290*/  HMMA.16816.F32 R16, R4, R168, R192 ;  /* 0x000000a80410723c */ /* 0x004fe200000018c0 */
[CC--:B------:R-:W-:Y:S02]  /*82a0*/  ISETP.LT.OR P3, PT, R8.reuse, R233.reuse, P3 ;  /* 0x000000e90800720c */ /* 0x0c0fe40001f61670 */
[----:B------:R-:W-:Y:S02]  /*82b0*/  ISETP.LT.OR P2, PT, R8, R232, P2 ;  /* 0x000000e80800720c */ /* 0x000fe40001741670 */
[----:B------:R-:W-:-:S02]  /*82c0*/  ISETP.LT.OR P6, PT, R2, R233, P6 ;  /* 0x000000e90200720c */ /* 0x000fc400037c1670 */
[----:B------:R-:W-:Y:S02]  /*82d0*/  ISETP.LT.OR P1, PT, R2, R232, P1 ;  /* 0x000000e80200720c */ /* 0x000fe40000f21670 */
[C---:B------:R-:W-:Y:S02]  /*82e0*/  IADD3 R8, R0.reuse, 0x18, RZ ;  /* 0x0000001800087810 */ /* 0x040fe40007ffe0ff */
[----:B------:R-:W-:Y:S02]  /*82f0*/  IADD3 R2, R0, 0x19, RZ ;  /* 0x0000001900027810 */ /* 0x000fe40007ffe0ff */
[----:B------:R-:W-:Y:S02]  /*8300*/  FSEL R179, R28, -INF , !P3 ;  /* 0xff8000001cb37808 */ /* 0x000fe40005800000 */
[C---:B------:R-:W-:Y:S02]  /*8310*/  ISETP.GE.AND P0, PT, R8.reuse, R235, PT ;  /* 0x000000eb0800720c */ /* 0x040fe40003f06270 */
[----:B------:R-:W-:-:S02]  /*8320*/  ISETP.GE.AND P4, PT, R8, R234, PT ;  /* 0x000000ea0800720c */ /* 0x000fc40003f86270 */
[C---:B------:R-:W-:Y:S02]  /*8330*/  ISETP.GE.AND P5, PT, R2.reuse, R235, PT ;  /* 0x000000eb0200720c */ /* 0x040fe40003fa6270 */
[----:B------:R-:W-:Y:S02]  /*8340*/  ISETP.GE.AND P3, PT, R2, R234, PT ;  /* 0x000000ea0200720c */ /* 0x000fe40003f66270 */
[----:B------:R-:W-:Y:S02]  /*8350*/  FSEL R177, R30, -INF , !P2 ;  /* 0xff8000001eb17808 */ /* 0x000fe40005000000 */
[----:B------:R-:W-:Y:S02]  /*8360*/  FSEL R176, R29, -INF , !P6 ;  /* 0xff8000001db07808 */ /* 0x000fe40007000000 */
[----:B------:R-:W-:Y:S02]  /*8370*/  FSEL R178, R31, -INF , !P1 ;  /* 0xff8000001fb27808 */ /* 0x000fe40004800000 */
        /* <DEDUP_REMOVED lines=8> */
[CC--:B------:R-:W-:Y:S02]  /*8400*/  ISETP.GE.AND P2, PT, R8.reuse, R235.reuse, PT ;  /* 0x000000eb0800720c */ /* 0x0c0fe40003f46270 */
[-C--:B------:R-:W-:Y:S02]  /*8410*/  ISETP.GE.AND P1, PT, R8, R234.reuse, PT ;  /* 0x000000ea0800720c */ /* 0x080fe40003f26270 */
[C---:B------:R-:W-:Y:S02]  /*8420*/  ISETP.GE.AND P6, PT, R2.reuse, R235, PT ;  /* 0x000000eb0200720c */ /* 0x040fe40003fc6270 */
[----:B------:R-:W-:Y:S02]  /*8430*/  ISETP.GE.AND P0, PT, R2, R234, PT ;  /* 0x000000ea0200720c */ /* 0x000fe40003f06270 */
[----:B------:R-:W-:Y:S02]  /*8440*/  FSEL R170, R22, -INF , !P4 ;  /* 0xff80000016aa7808 */ /* 0x000fe40006000000 */
[----:B------:R-:W-:-:S02]  /*8450*/  FSEL R168, R21, -INF , !P5 ;  /* 0xff80000015a87808 */ /* 0x000fc40006800000 */
[----:B------:R-:W-:Y:S02]  /*8460*/  FSEL R171, R23, -INF , !P3 ;  /* 0xff80000017ab7808 */ /* 0x000fe40005800000 */
[C---:B---3--:R-:W-:Y:S01]  /*8470*/  HMMA.16816.F32 R20, R4.reuse, R32, R180 ;  /* 0x000000200414723c */ /* 0x048fe200000018b4 */
[CC--:B------:R-:W-:Y:S02]  /*8480*/  ISETP.LT.OR P2, PT, R8.reuse, R233.reuse, P2 ;  /* 0x000000e90800720c */ /* 0x0c0fe40001741670 */
[-C--:B------:R-:W-:Y:S02]  /*8490*/  ISETP.LT.OR P1, PT, R8, R232.reuse, P1 ;  /* 0x000000e80800720c */ /* 0x080fe40000f21670 */
[C---:B------:R-:W-:Y:S02]  /*84a0*/  ISETP.LT.OR P6, PT, R2.reuse, R233, P6 ;  /* 0x000000e90200720c */ /* 0x040fe400037c1670 */
[----:B------:R-:W-:Y:S01]  /*84b0*/  ISETP.LT.OR P0, PT, R2, R232, P0 ;  /* 0x000000e80200720c */ /* 0x000fe20000701670 */
[----:B------:R-:W-:Y:S01]  /*84c0*/  HMMA.16816.F32 R4, R4, R34, R172 ;  /* 0x000000220404723c */ /* 0x000fe200000018ac */
[----:B------:R-:W-:-:S02]  /*84d0*/  IADD3 R8, R0, 0x28, RZ ;  /* 0x0000002800087810 */ /* 0x000fc40007ffe0ff */
[----:B------:R-:W-:Y:S02]  /*84e0*/  IADD3 R2, R0, 0x29, RZ ;  /* 0x0000002900027810 */ /* 0x000fe40007ffe0ff */
[----:B------:R-:W-:Y:S02]  /*84f0*/  FSEL R196, R16, -INF , !P2 ;  /* 0xff80000010c47808 */ /* 0x000fe40005000000 */
[-C--:B------:R-:W-:Y:S02]  /*8500*/  ISETP.GE.AND P3, PT, R8, R235.reuse, PT ;  /* 0x000000eb0800720c */ /* 0x080fe40003f66270 */
[C---:B------:R-:W-:Y:S02]  /*8510*/  ISETP.GE.AND P5, PT, R2.reuse, R235, PT ;  /* 0x000000eb0200720c */ /* 0x040fe40003fa6270 */
[-C--:B------:R-:W-:Y:S02]  /*8520*/  ISETP.GE.AND P2, PT, R2, R234.reuse, PT ;  /* 0x000000ea0200720c */ /* 0x080fe40003f46270 */
[----:B------:R-:W-:-:S02]  /*8530*/  ISETP.GE.AND P4, PT, R8, R234, PT ;  /* 0x000000ea0800720c */ /* 0x000fc40003f86270 */
[-C--:B------:R-:W-:Y:S02]  /*8540*/  ISETP.LT.OR P3, PT, R8, R233.reuse, P3 ;  /* 0x000000e90800720c */ /* 0x080fe40001f61670 */
[C---:B------:R-:W-:Y:S02]  /*8550*/  ISETP.LT.OR P5, PT, R2.reuse, R233, P5 ;  /* 0x000000e90200720c */ /* 0x040fe40002fa1670 */
[-C--:B------:R-:W-:Y:S02]  /*8560*/  ISETP.LT.OR P2, PT, R2, R232.reuse, P2 ;  /* 0x000000e80200720c */ /* 0x080fe40001741670 */
[----:B------:R-:W-:Y:S02]  /*8570*/  ISETP.LT.OR P4, PT, R8, R232, P4 ;  /* 0x000000e80800720c */ /* 0x000fe40002781670 */
[C---:B------:R-:W-:Y:S02]  /*8580*/  IADD3 R2, R0.reuse, 0x31, RZ ;  /* 0x0000003100027810 */ /* 0x040fe40007ffe0ff */
[----:B------:R-:W-:-:S02]  /*8590*/  IADD3 R8, R0, 0x30, RZ ;  /* 0x0000003000087810 */ /* 0x000fc40007ffe0ff */
[----:B------:R-:W-:Y:S02]  /*85a0*/  FSEL R198, R17, -INF , !P6 ;  /* 0xff80000011c67808 */ /* 0x000fe40007000000 */
[----:B------:R-:W-:Y:S02]  /*85b0*/  FSEL R199, R28, -INF , !P3 ;  /* 0xff8000001cc77808 */ /* 0x000fe40005800000 */
[----:B------:R-:W-:Y:S02]  /*85c0*/  FSEL R181, R18, -INF , !P1 ;  /* 0xff80000012b57808 */ /* 0x000fe40004800000 */
[CC--:B------:R-:W-:Y:S02]  /*85d0*/  ISETP.GE.AND P6, PT, R2.reuse, R235.reuse, PT ;  /* 0x000000eb0200720c */ /* 0x0c0fe40003fc6270 */
[----:B------:R-:W-:Y:S02]  /*85e0*/  ISETP.GE.AND P3, PT, R2, R234, PT ;  /* 0x000000ea0200720c */ /* 0x000fe40003f66270 */
[----:B------:R-:W-:-:S02]  /*85f0*/  ISETP.GE.AND P1, PT, R8, R235, PT ;  /* 0x000000eb0800720c */ /* 0x000fc40003f26270 */
[CC--:B------:R-:W-:Y:S02]  /*8600*/  ISETP.LT.OR P6, PT, R2.reuse, R233.reuse, P6 ;  /* 0x000000e90200720c */ /* 0x0c0fe400037c1670 */
[----:B------:R-:W-:Y:S02]  /*8610*/  ISETP.LT.OR P3, PT, R2, R232, P3 ;  /* 0x000000e80200720c */ /* 0x000fe40001f61670 */
[----:B------:R-:W-:Y:S02]  /*8620*/  ISETP.LT.OR P1, PT, R8, R233, P1 ;  /* 0x000000e90800720c */ /* 0x000fe40000f21670 */
[C---:B------:R-:W-:Y:S02]  /*8630*/  IADD3 R2, R0.reuse, 0x38, RZ ;  /* 0x0000003800027810 */ /* 0x040fe40007ffe0ff */
[----:B------:R-:W-:Y:S02]  /*8640*/  FSEL R182, R19, -INF , !P0 ;  /* 0xff80000013b67808 */ /* 0x000fe40004000000 */
[----:B------:R-:W-:-:S02]  /*8650*/  IADD3 R0, R0, 0x39, RZ ;  /* 0x0000003900007810 */ /* 0x000fc40007ffe0ff */
[-C--:B------:R-:W-:Y:S02]  /*8660*/  ISETP.GE.AND P0, PT, R8, R234.reuse, PT ;  /* 0x000000ea0800720c */ /* 0x080fe40003f06270 */
[----:B------:R-:W-:Y:S02]  /*8670*/  FSEL R133, R30, -INF , !P4 ;  /* 0xff8000001e857808 */ /* 0x000fe40006000000 */
[----:B------:R-:W-:Y:S02]  /*8680*/  FSEL R200, R20, -INF , !P1 ;  /* 0xff80000014c87808 */ /* 0x000fe40004800000 */
[C---:B------:R-:W-:Y:S02]  /*8690*/  ISETP.GE.AND P4, PT, R0.reuse, R235, PT ;  /* 0x000000eb0000720c */ /* 0x040fe40003f86270 */
[----:B------:R-:W-:Y:S02]  /*86a0*/  ISETP.GE.AND P1, PT, R0, R234, PT ;  /* 0x000000ea0000720c */ /* 0x000fe40003f26270 */
[----:B------:R-:W-:-:S02]  /*86b0*/  ISETP.LT.OR P0, PT, R8, R232, P0 ;  /* 0x000000e80800720c */ /* 0x000fc40000701670 */
[C---:B------:R-:W-:Y:S02]  /*86c0*/  ISETP.LT.OR P4, PT, R0.reuse, R233, P4 ;  /* 0x000000e90000720c */ /* 0x040fe40002781670 */
[----:B------:R-:W-:Y:S02]  /*86d0*/  ISETP.LT.OR P1, PT, R0, R232, P1 ;  /* 0x000000e80000720c */ /* 0x000fe40000f21670 */
[----:B------:R-:W-:Y:S02]  /*86e0*/  FSEL R0, R22, -INF , !P0 ;  /* 0xff80000016007808 */ /* 0x000fe40004000000 */
[----:B------:R-:W-:Y:S02]  /*86f0*/  PLOP3.LUT P0, PT, PT, PT, UP0, 0x80, 0x0 ;  /* 0x000000000000781c */ /* 0x000fe40003f0f008 */
[----:B------:R-:W-:Y:S01]  /*8700*/  FSEL R252, R29, -INF , !P5 ;  /* 0xff8000001dfc7808 */ /* 0x000fe20006800000 */
[----:B------:R1:W-:Y:S01]  /*8710*/  STL [R1+0x48], R0 ;  /* 0x0000480001007387 */ /* 0x0003e20000100800 */
[----:B------:R-:W-:-:S02]  /*8720*/  FSEL R183, R31, -INF , !P2 ;  /* 0xff8000001fb77808 */ /* 0x000fc40005000000 */
[C---:B------:R-:W-:Y:S02]  /*8730*/  ISETP.GE.AND P5, PT, R2.reuse, R235, PT ;  /* 0x000000eb0200720c */ /* 0x040fe40003fa6270 */
[C---:B------:R-:W-:Y:S02]  /*8740*/  ISETP.GE.AND P2, PT, R2.reuse, R234, PT ;  /* 0x000000ea0200720c */ /* 0x040fe40003f46270 */
        /* <DEDUP_REMOVED lines=15> */
[----:B------:R-:W-:Y:S02]  /*8840*/  UIMAD UR28, UR28, UR4, URZ ;  /* 0x000000041c1c72a4 */ /* 0x000fe4000f8e023f */
[----:B------:R-:W-:Y:S02]  /*8850*/  USHF.L.U32 UR4, UR8, 0x5, URZ ;  /* 0x0000000508047899 */ /* 0x000fe4000800063f */
[----:B------:R-:W-:Y:S01]  /*8860*/  UIMAD UR28, UR30, UR5, UR28 ;  /* 0x000000051e1c72a4 */ /* 0x000fe2000f8e021c */
[----:B------:R-:W-:-:S02]  /*8870*/  IMAD.U32 R4, RZ, RZ, UR32 ;  /* 0x00000020ff047e24 */ /* 0x000fc4000f8e00ff */
[----:B------:R-:W-:Y:S01]  /*8880*/  IMAD.U32 R5, RZ, RZ, UR33 ;  /* 0x00000021ff057e24 */ /* 0x000fe2000f8e00ff */
[----:B------:R-:W-:-:S06]  /*8890*/  UIADD3 UR28, UR33, UR28, URZ ;  /* 0x0000001c211c7290 */ /* 0x000fcc000fffe03f */
[----:B------:R-:W-:Y:S01]  /*88a0*/  IMAD.U32 R2, RZ, RZ, UR28 ;  /* 0x0000001cff027e24 */ /* 0x000fe2000f8e00ff */
[----:B------:R-:W-:Y:S02]  /*88b0*/  UMOV UR28, 0x5 ;  /* 0x00000005001c7882 */ /* 0x000fe40000000000 */
[----:B------:R-:W-:Y:S01]  /*88c0*/  USHF.L.U64.HI UR28, UR8, UR28, UR5 ;  /* 0x0000001c081c7299 */ /* 0x000fe20008010205 */
[----:B-12---:R-:W-:-:S04]  /*88d0*/  LEA R0, P0, R4, R248, 0x6 ;  /* 0x000000f804007211 */ /* 0x006fc800078030ff */
[----:B------:R-:W-:Y:S02]  /*88e0*/  LEA R8, P1, R0, c[0x0][0x168], 0x1 ;  /* 0x00005a0000087a11 */ /* 0x000fe400078208ff */
[----:B---3--:R-:W-:Y:S02]  /*88f0*/  LEA.HI.X R2, R4, R251, R2, 0x6, P0 ;  /* 0x000000fb04027211 */ /* 0x008fe400000f3402 */
        /* <DEDUP_REMOVED lines=27> */
.L_x_971:
[----:B------:R-:W2:Y:S01]  /*8ab0*/  LDL.LU.64 R34, [R1+0x50] ;  /* 0x0000500001227983 */ /* 0x000ea20000300a00 */
[----:B------:R-:W-:-:S03]  /*8ac0*/  MOV R175, R196 ;  /* 0x000000c400af7202 */ /* 0x000fc60000000f00 */
[----:B------:R-:W3:Y:S04]  /*8ad0*/  LDL.LU.64 R184, [R1+0x18] ;  /* 0x0000180001b87983 */ /* 0x000ee80000300a00 */
[----:B-1----:R-:W4:Y:S04]  /*8ae0*/  LDL R7, [R1+0x68] ;  /* 0x0000680001077983 */ /* 0x002f280000100800 */
[----:B------:R-:W2:Y:S04]  /*8af0*/  LDL R6, [R1+0x4c] ;  /* 0x00004c0001067983 */ /* 0x000ea80000100800 */
[----:B------:R1:W-:Y:S04]  /*8b00*/  STL [R1+0x78], R204 ;  /* 0x000078cc01007387 */ /* 0x0003e80000100800 */
[----:B-1----:R-:W2:Y:S01]  /*8b10*/  LDL.LU R204, [R1+0x48] ;  /* 0x0000480001cc7983 */ /* 0x002ea20000300800 */
[----:B------:R-:W-:-:S04]  /*8b20*/  FMNMX.FTZ R0, R132, R12, !PT ;  /* 0x0000000c84007209 */ /* 0x000fc80007810000 */
[----:B------:R-:W-:-:S04]  /*8b30*/  FMNMX.FTZ R0, R13, R0, !PT ;  /* 0x000000000d007209 */ /* 0x000fc80007810000 */
[----:B------:R-:W-:-:S04]  /*8b40*/  FMNMX.FTZ R0, R15, R0, !PT ;  /* 0x000000000f007209 */ /* 0x000fc80007810000 */
[----:B------:R-:W-:-:S04]  /*8b50*/  FMNMX.FTZ R0, R14, R0, !PT ;  /* 0x000000000e007209 */ /* 0x000fc80007810000 */
[----:B------:R-:W-:-:S04]  /*8b60*/  FMNMX.FTZ R0, R179, R0, !PT ;  /* 0x00000000b3007209 */ /* 0x000fc80007810000 */
[----:B------:R-:W-:-:S04]  /*8b70*/  FMNMX.FTZ R0, R176, R0, !PT ;  /* 0x00000000b0007209 */ /* 0x000fc80007810000 */
[----:B------:R-:W-:Y:S02]  /*8b80*/  FMNMX.FTZ R2, R169, R0, !PT ;  /* 0x00000000a9027209 */ /* 0x000fe40007810000 */
        /* <DEDUP_REMOVED lines=22> */
[----:B------:R-:W-:-:S06]  /*8cf0*/  USHF.L.U32 UR4, UR29, 0x1, URZ ;  /* 0x000000011d047899 */ /* 0x000fcc000800063f */
[----:B------:R-:W-:Y:S01]  /*8d00*/  IMAD.U32 R4, RZ, RZ, UR4 ;  /* 0x00000004ff047e24 */ /* 0x000fe2000f8e00ff */
[----:B-1----:R-:W-:-:S05]  /*8d10*/  FMNMX.FTZ R0, R0, R5, !PT ;  /* 0x0000000500007209 */ /* 0x002fca0007810000 */
[----:B------:R-:W1:Y:S01]  /*8d20*/  SHFL.BFLY PT, R8, R0, 0x1, 0x1f ;  /* 0x0c201f0000087f89 */ /* 0x000e6200000e0000 */
[----:B------:R-:W1:Y:S02]  /*8d30*/  LDC.U8 R18, c[0x0][0x2d8] ;  /* 0x0000b600ff127b82 */ /* 0x000e640000000000 */
[----:B-1----:R-:W-:-:S04]  /*8d40*/  FMNMX.FTZ R197, R0, R8, !PT ;  /* 0x0000000800c57209 */ /* 0x002fc80007810000 */
[C---:B------:R-:W-:Y:S01]  /*8d50*/  FSETP.NEU.FTZ.AND P1, PT, R197.reuse, -INF , PT ;  /* 0xff800000c500780b */ /* 0x040fe20003f3d000 */
[----:B------:R-:W-:-:S05]  /*8d60*/  FMUL.FTZ R8, R197, c[0x0][0x23c] ;  /* 0x00008f00c5087a20 */ /* 0x000fca0000410000 */
[----:B------:R-:W-:-:S05]  /*8d70*/  FSEL R8, R8, RZ, P1 ;  /* 0x000000ff08087208 */ /* 0x000fca0000800000 */
[----:B------:R-:W-:Y:S01]  /*8d80*/  FFMA.FTZ R13, R13, c[0x0][0x23c], -R8 ;  /* 0x00008f000d0d7a23 */ /* 0x000fe20000010808 */
[----:B------:R-:W-:-:S03]  /*8d90*/  PRMT R18, R18, 0x7054, R18 ;  /* 0x0000705412127816 */ /* 0x000fc60000000012 */
[----:B------:R-:W1:Y:S01]  /*8da0*/  MUFU.EX2 R21, R13 ;  /* 0x0000000d00157308 */ /* 0x000e620000000800 */
[----:B------:R-:W-:-:S07]  /*8db0*/  FFMA.FTZ R12, R12, c[0x0][0x23c], -R8 ;  /* 0x00008f000c0c7a23 */ /* 0x000fce0000010808 */
[----:B------:R-:W-:Y:S01]  /*8dc0*/  MUFU.EX2 R173, R12 ;  /* 0x0000000c00ad7308 */ /* 0x000fe20000000800 */
[----:B----4-:R-:W-:-:S05]  /*8dd0*/  IMAD.WIDE.U32 R30, R7, -0x2daee0ad, RZ ;  /* 0xd2511f53071e7825 */ /* 0x010fca00078e00ff */
[----:B------:R-:W-:Y:S02]  /*8de0*/  LOP3.LUT R4, R31, UR27, R4, 0x96, !PT ;  /* 0x0000001b1f047c12 */ /* 0x000fe4000f8e9604 */
[----:B--2---:R-:W-:-:S04]  /*8df0*/  FMNMX.FTZ R2, R204, R2, !PT ;  /* 0x00000002cc027209 */ /* 0x004fc80007810000 */
[----:B------:R-:W-:-:S04]  /*8e00*/  FMNMX.FTZ R2, R28, R2, !PT ;  /* 0x000000021c027209 */ /* 0x000fc80007810000 */
[----:B------:R-:W-:-:S04]  /*8e10*/  FMNMX.FTZ R2, R186, R2, !PT ;  /* 0x00000002ba027209 */ /* 0x000fc80007810000 */
[----:B------:R-:W-:-:S05]  /*8e20*/  FMNMX.FTZ R2, R180, R2, !PT ;  /* 0x00000002b4027209 */ /* 0x000fca0007810000 */
[----:B------:R-:W2:Y:S01]  /*8e30*/  SHFL.BFLY PT, R7, R2, 0x2, 0x1f ;  /* 0x0c401f0002077f89 */ /* 0x000ea200000e0000 */
[----:B------:R-:W-:Y:S02]  /*8e40*/  IMAD R30, R6, -0x326172a9, RZ ;  /* 0xcd9e8d57061e7824 */ /* 0x000fe400078e02ff */
[----:B------:R-:W-:-:S05]  /*8e50*/  IMAD.WIDE.U32 R4, R4, -0x326172a9, RZ ;  /* 0xcd9e8d5704047825 */ /* 0x000fca00078e00ff */
[----:B------:R-:W-:Y:S02]  /*8e60*/  LOP3.LUT R5, R5, UR23, R30, 0x96, !PT ;  /* 0x0000001705057c12 */ /* 0x000fe4000f8e961e */
[----:B---3--:R-:W-:-:S03]  /*8e70*/  LOP3.LUT R6, R185, UR21, R4, 0x96, !PT ;  /* 0x00000015b9067c12 */ /* 0x008fc6000f8e9604 */
[----:B------:R-:W-:-:S04]  /*8e80*/  IMAD.WIDE.U32 R4, R5, -0x2daee0ad, RZ ;  /* 0xd2511f5305047825 */ /* 0x000fc800078e00ff */
[----:B------:R-:W-:Y:S01]  /*8e90*/  IMAD.WIDE.U32 R16, R6, -0x2daee0ad, RZ ;  /* 0xd2511f5306107825 */ /* 0x000fe200078e00ff */
[----:B------:R-:W-:Y:S02]  /*8ea0*/  LOP3.LUT R5, R5, UR20, R34, 0x96, !PT ;  /* 0x0000001405057c12 */ /* 0x000fe4000f8e9622 */
[----:B--2---:R-:W-:Y:S02]  /*8eb0*/  FMNMX.FTZ R2, R2, R7, !PT ;  /* 0x0000000702027209 */ /* 0x004fe40007810000 */
[----:B------:R-:W-:-:S03]  /*8ec0*/  LOP3.LUT R6, R17, UR18, R4, 0x96, !PT ;  /* 0x0000001211067c12 */ /* 0x000fc6000f8e9604 */
[----:B------:R-:W2:Y:S01]  /*8ed0*/  SHFL.BFLY PT, R9, R2, 0x1, 0x1f ;  /* 0x0c201f0002097f89 */ /* 0x000ea200000e0000 */
[----:B------:R-:W-:-:S04]  /*8ee0*/  IMAD.WIDE.U32 R4, R5, -0x326172a9, RZ ;  /* 0xcd9e8d5705047825 */ /* 0x000fc800078e00ff */
[----:B------:R-:W-:Y:S01]  /*8ef0*/  IMAD.WIDE.U32 R10, R6, -0x326172a9, RZ ;  /* 0xcd9e8d57060a7825 */ /* 0x000fe200078e00ff */
[----:B------:R-:W-:-:S04]  /*8f00*/  LOP3.LUT R5, R5, UR19, R184, 0x96, !PT ;  /* 0x0000001305057c12 */ /* 0x000fc8000f8e96b8 */
[----:B------:R-:W-:Y:S01]  /*8f10*/  LOP3.LUT R0, R11, UR17, R4, 0x96, !PT ;  /* 0x000000110b007c12 */ /* 0x000fe2000f8e9604 */
[----:B------:R-:W-:-:S04]  /*8f20*/  IMAD.WIDE.U32 R4, R5, -0x2daee0ad, RZ ;  /* 0xd2511f5305047825 */ /* 0x000fc800078e00ff */
[----:B------:R-:W-:Y:S01]  /*8f30*/  IMAD.WIDE.U32 R22, R0, -0x2daee0ad, RZ ;  /* 0xd2511f5300167825 */ /* 0x000fe200078e00ff */
[----:B------:R-:W-:-:S04]  /*8f40*/  LOP3.LUT R6, R5, UR16, R16, 0x96, !PT ;  /* 0x0000001005067c12 */ /* 0x000fc8000f8e9610 */
[----:B------:R-:W-:Y:S01]  /*8f50*/  LOP3.LUT R4, R23, UR7, R4, 0x96, !PT ;  /* 0x0000000717047c12 */ /* 0x000fe2000f8e9604 */
[----:B------:R-:W-:Y:S01]  /*8f60*/  IMAD.WIDE.U32 R6, R6, -0x326172a9, RZ ;  /* 0xcd9e8d5706067825 */ /* 0x000fe200078e00ff */
[----:B--2---:R-:W-:-:S03]  /*8f70*/  FMNMX.FTZ R196, R2, R9, !PT ;  /* 0x0000000902c47209 */ /* 0x004fc60007810000 */
[----:B------:R-:W-:Y:S01]  /*8f80*/  IMAD.WIDE.U32 R4, R4, -0x326172a9, RZ ;  /* 0xcd9e8d5704047825 */ /* 0x000fe200078e00ff */
[----:B------:R-:W-:-:S03]  /*8f90*/  LOP3.LUT R20, R7, UR9, R10, 0x96, !PT ;  /* 0x0000000907147c12 */ /* 0x000fc6000f8e960a */
[----:B------:R-:W-:Y:S01]  /*8fa0*/  FFMA.FTZ R2, R15, c[0x0][0x23c], -R8 ;  /* 0x00008f000f027a23 */ /* 0x000fe20000010808 */
[----:B------:R-:W-:Y:S01]  /*8fb0*/  SHF.R.U32.HI R11, RZ, 0x10, R4 ;  /* 0x00000010ff0b7819 */ /* 0x000fe20000011604 */
[C---:B------:R-:W-:Y:S01]  /*8fc0*/  FMUL.FTZ R9, R196.reuse, c[0x0][0x23c] ;  /* 0x00008f00c4097a20 */ /* 0x040fe20000410000 */
[----:B------:R-:W-:Y:S01]  /*8fd0*/  FSETP.NEU.FTZ.AND P0, PT, R196, -INF , PT ;  /* 0xff800000c400780b */ /* 0x000fe20003f1d000 */
[----:B------:R2:W-:Y:S01]  /*8fe0*/  MUFU.EX2 R33, R2 ;  /* 0x0000000200217308 */ /* 0x0005e20000000800 */
[C---:B------:R-:W-:Y:S02]  /*8ff0*/  LOP3.LUT R10, R4.reuse, 0xffff, RZ, 0xc0, !PT ;  /* 0x0000ffff040a7812 */ /* 0x040fe400078ec0ff */
[----:B------:R-:W-:Y:S02]  /*9000*/  LOP3.LUT R0, R5, UR25, R6, 0x96, !PT ;  /* 0x0000001905007c12 */ /* 0x000fe4000f8e9606 */
[----:B------:R-:W-:Y:S02]  /*9010*/  LOP3.LUT R5, R4, 0xff, RZ, 0xc0, !PT ;  /* 0x000000ff04057812 */ /* 0x000fe400078ec0ff */
[----:B------:R-:W-:-:S02]  /*9020*/  SHF.R.U32.HI R4, RZ, 0x18, R4 ;  /* 0x00000018ff047819 */ /* 0x000fc40000011604 */
[----:B------:R-:W-:Y:S02]  /*9030*/  LOP3.LUT R11, R11, 0xff, RZ, 0xc0, !PT ;  /* 0x000000ff0b0b7812 */ /* 0x000fe400078ec0ff */
[----:B------:R-:W-:Y:S02]  /*9040*/  FSEL R9, R9, RZ, P0 ;  /* 0x000000ff09097208 */ /* 0x000fe40000000000 */
[----:B------:R-:W-:Y:S01]  /*9050*/  SHF.R.U32.HI R10, RZ, 0x8, R10 ;  /* 0x00000008ff0a7819 */ /* 0x000fe2000001160a */
[----:B--2---:R-:W-:Y:S01]  /*9060*/  FFMA.FTZ R2, R14, c[0x0][0x23c], -R8 ;  /* 0x00008f000e027a23 */ /* 0x004fe20000010808 */
[----:B------:R-:W-:Y:S01]  /*9070*/  PRMT R11, R11, 0x5410, R4 ;  /* 0x000054100b0b7816 */ /* 0x000fe20000000004 */
[----:B------:R-:W-:Y:S01]  /*9080*/  FFMA.FTZ R4, R24, c[0x0][0x23c], -R9 ;  /* 0x00008f0018047a23 */ /* 0x000fe20000010809 */
[----:B------:R-:W-:Y:S01]  /*9090*/  PRMT R10, R5, 0x5410, R10 ;  /* 0x00005410050a7816 */ /* 0x000fe2000000000a */
[----:B------:R2:W3:Y:S01]  /*90a0*/  MUFU.EX2 R174, R2 ;  /* 0x0000000200ae7308 */ /* 0x0004e20000000800 */
[----:B------:R-:W-:Y:S01]  /*90b0*/  SHF.R.U32.HI R5, RZ, 0x10, R0 ;  /* 0x00000010ff057819 */ /* 0x000fe20000011600 */
[----:B------:R-:W4:Y:S01]  /*90c0*/  LDSM.16.MT88.4 R12, [R205+0x10000] ;  /* 0x01000000cd0c783b */ /* 0x000f220000004200 */
[----:B------:R-:W-:-:S05]  /*90d0*/  LOP3.LUT R7, R0, 0xff, RZ, 0xc0, !PT ;  /* 0x000000ff00077812 */ /* 0x000fca00078ec0ff */
[----:B------:R1:W1:Y:S01]  /*90e0*/  MUFU.EX2 R19, R4 ;  /* 0x0000000400137308 */ /* 0x0002620000000800 */
[----:B--2---:R-:W-:-:S04]  /*90f0*/  LOP3.LUT R2, R0, 0xffff, RZ, 0xc0, !PT ;  /* 0x0000ffff00027812 */ /* 0x004fc800078ec0ff */
[----:B------:R-:W-:Y:S02]  /*9100*/  SHF.R.U32.HI R6, RZ, 0x8, R2 ;  /* 0x00000008ff067819 */ /* 0x000fe40000011602 */
[----:B------:R-:W-:Y:S02]  /*9110*/  SHF.R.U32.HI R2, RZ, 0x18, R0 ;  /* 0x00000018ff027819 */ /* 0x000fe40000011600 */
[----:B------:R-:W-:Y:S01]  /*9120*/  LOP3.LUT R0, R5, 0xff, RZ, 0xc0, !PT ;  /* 0x000000ff05007812 */ /* 0x000fe200078ec0ff */
[----:B-1----:R-:W-:-:S03]  /*9130*/  FFMA.FTZ R4, R25, c[0x0][0x23c], -R9 ;  /* 0x00008f0019047a23 */ /* 0x002fc60000010809 */
[----:B------:R-:W-:Y:S01]  /*9140*/  PRMT R16, R0, 0x5410, R2 ;  /* 0x0000541000107816 */ /* 0x000fe20000000002 */
[----:B------:R-:W1:Y:S01]  /*9150*/  MUFU.EX2 R187, R4 ;  /* 0x0000000400bb7308 */ /* 0x000e620000000800 */
[----:B------:R-:W-:Y:S01]  /*9160*/  FFMA.FTZ R0, R26, c[0x0][0x23c], -R9 ;  /* 0x00008f001a007a23 */ /* 0x000fe20000010809 */
[----:B------:R-:W-:Y:S01]  /*9170*/  PRMT R17, R7, 0x5410, R6 ;  /* 0x0000541007117816 */ /* 0x000fe20000000006 */
[----:B------:R-:W-:Y:S01]  /*9180*/  HSET2.LE.AND R6, R10, R18, PT ;  /* 0x000000120a067233 */ /* 0x000fe20003803000 */
[----:B------:R-:W-:-:S04]  /*9190*/  FSEL R2, R196, RZ, P0 ;  /* 0x000000ffc4027208 */ /* 0x000fc80000000000 */
[----:B------:R3:W-:Y:S01]  /*91a0*/  MUFU.EX2 R24, R0 ;  /* 0x0000000000187308 */ /* 0x0007e20000000800 */
[----:B------:R-:W-:Y:S01]  /*91b0*/  FSEL R5, R197, RZ, P1 ;  /* 0x000000ffc5057208 */ /* 0x000fe20000800000 */
[----:B------:R-:W-:Y:S02]  /*91c0*/  FADD.FTZ R3, R3, -R2 ;  /* 0x8000000203037221 */ /* 0x000fe40000010000 */
[----:B------:R-:W-:Y:S02]  /*91d0*/  FFMA.FTZ R2, R27, c[0x0][0x23c], -R9 ;  /* 0x00008f001b027a23 */ /* 0x000fe40000010809 */
[----:B------:R-:W-:Y:S01]  /*91e0*/  FADD.FTZ R5, R132, -R5 ;  /* 0x8000000584057221 */ /* 0x000fe20000010000 */
[----:B------:R-:W-:Y:S02]  /*91f0*/  MOV R132, R21 ;  /* 0x0000001500847202 */ /* 0x000fe40000000f00 */
[----:B---3--:R-:W-:-:S04]  /*9200*/  F2FP.PACK_AB R0, R174, R33 ;  /* 0x00000021ae00723e */ /* 0x008fc800000000ff */
[----:B------:R-:W-:Y:S01]  /*9210*/  LOP3.LUT R6, R6, R0, RZ, 0xc0, !PT ;  /* 0x0000000006067212 */ /* 0x000fe200078ec0ff */
[----:B------:R-:W-:Y:S01]  /*9220*/  HSET2.LE.AND R0, R11, R18, PT ;  /* 0x000000120b007233 */ /* 0x000fe20003803000 */
[----:B------:R-:W-:Y:S01]  /*9230*/  MOV R11, R19 ;  /* 0x00000013000b7202 */ /* 0x000fe20000000f00 */
[----:B------:R1:W2:Y:S03]  /*9240*/  MUFU.EX2 R21, R2 ;  /* 0x0000000200157308 */ /* 0x0002a60000000800 */
[----:B-1----:R-:W-:-:S04]  /*9250*/  F2FP.PACK_AB R2, R187, R11 ;  /* 0x0000000bbb02723e */ /* 0x002fc800000000ff */
[----:B------:R-:W-:Y:S01]  /*9260*/  LOP3.LUT R7, R0, R2, RZ, 0xc0, !PT ;  /* 0x0000000200077212 */ /* 0x000fe200078ec0ff */
[----:B------:R-:W-:Y:S01]  /*9270*/  HSET2.LE.AND R0, R17, R18, PT ;  /* 0x0000001211007233 */ /* 0x000fe20003803000 */
[----:B------:R-:W-:-:S04]  /*9280*/  F2FP.PACK_AB R2, R132, R173 ;  /* 0x000000ad8402723e */ /* 0x000fc800000000ff */
[----:B------:R-:W-:Y:S01]  /*9290*/  LOP3.LUT R4, R0, R2, RZ, 0xc0, !PT ;  /* 0x0000000200047212 */ /* 0x000fe200078ec0ff */
[----:B------:R-:W-:Y:S02]  /*92a0*/  HSET2.LE.AND R0, R16, R18, PT ;  /* 0x0000001210007233 */ /* 0x000fe40003803000 */
[----:B------:R-:W1:Y:S01]  /*92b0*/  LDSM.16.MT88.4 R16, [R206+0x10000] ;  /* 0x01000000ce10783b */ /* 0x000e620000004200 */
[----:B------:R-:W-:Y:S02]  /*92c0*/  FMUL.FTZ R5, R5, c[0x0][0x23c] ;  /* 0x00008f0005057a20 */ /* 0x000fe40000410000 */
[----:B------:R-:W-:Y:S02]  /*92d0*/  FMUL.FTZ R3, R3, c[0x0][0x23c] ;  /* 0x00008f0003037a20 */ /* 0x000fe40000410000 */
[----:B------:R-:W-:Y:S01]  /*92e0*/  IMAD.MOV.U32 R26, RZ, RZ, R28 ;  /* 0x000000ffff1a7224 */ /* 0x000fe200078e001c */
[----:B------:R3:W3:Y:S08]  /*92f0*/  MUFU.EX2 R29, R5 ;  /* 0x00000005001d7308 */ /* 0x0006f00000000800 */
[----:B------:R-:W4:Y:S01]  /*9300*/  MUFU.EX2 R28, R3 ;  /* 0x00000003001c7308 */ /* 0x000f220000000800 */
[----:B--2---:R-:W-:-:S04]  /*9310*/  F2FP.PACK_AB R2, R21, R24 ;  /* 0x000000181502723e */ /* 0x004fc800000000ff */
[----:B---3--:R-:W-:Y:S01]  /*9320*/  LOP3.LUT R5, R0, R2, RZ, 0xc0, !PT ;  /* 0x0000000200057212 */ /* 0x008fe200078ec0ff */
[-C--:B------:R-:W-:Y:S02]  /*9330*/  FMUL.FTZ R136, R136, R29.reuse ;  /* 0x0000001d88887220 */ /* 0x080fe40000410000 */
[-C--:B------:R-:W-:Y:S02]  /*9340*/  FMUL.FTZ R137, R137, R29.reuse ;  /* 0x0000001d89897220 */ /* 0x080fe40000410000 */
[-C--:B------:R-:W-:Y:S02]  /*9350*/  FMUL.FTZ R140, R140, R29.reuse ;  /* 0x0000001d8c8c7220 */ /* 0x080fe40000410000 */
[----:B------:R-:W-:Y:S02]  /*9360*/  FMUL.FTZ R141, R141, R29 ;  /* 0x0000001d8d8d7220 */ /* 0x000fe40000410000 */
[-C--:B----4-:R-:W-:Y:S02]  /*9370*/  FMUL.FTZ R138, R138, R28.reuse ;  /* 0x0000001c8a8a7220 */ /* 0x090fe40000410000 */
        /* <DEDUP_REMOVED lines=10> */
[----:B------:R-:W-:Y:S01]  /*9420*/  FMUL.FTZ R151, R151, R28 ;  /* 0x0000001c97977220 */ /* 0x000fe20000410000 */
[C---:B------:R-:W-:Y:S08]  /*9430*/  HMMA.16816.F32 R136, R4.reuse, R12, R136 ;  /* 0x0000000c0488723c */ /* 0x040ff00000001888 */
[C---:B------:R-:W-:Y:S01]  /*9440*/  HMMA.16816.F32 R188, R4.reuse, R14, R140 ;  /* 0x0000000e04bc723c */ /* 0x040fe2000000188c */
[----:B------:R-:W2:Y:S07]  /*9450*/  LDSM.16.MT88.4 R12, [R208+0x10000] ;  /* 0x01000000d00c783b */ /* 0x000eae0000004200 */
[C---:B-1----:R-:W-:Y:S08]  /*9460*/  HMMA.16816.F32 R144, R4.reuse, R16, R144 ;  /* 0x000000100490723c */ /* 0x042ff00000001890 */
[----:B------:R-:W-:Y:S01]  /*9470*/  HMMA.16816.F32 R248, R4, R18, R148 ;  /* 0x0000001204f8723c */ /* 0x000fe20000001894 */
[----:B------:R-:W1:Y:S01]  /*9480*/  LDSM.16.MT88.4 R16, [R207+0x10000] ;  /* 0x01000000cf10783b */ /* 0x000e620000004200 */
        /* <DEDUP_REMOVED lines=15> */
[----:B------:R-:W-:Y:S01]  /*9580*/  FMUL.FTZ R167, R167, R28 ;  /* 0x0000001ca7a77220 */ /* 0x000fe20000410000 */
[C---:B--2---:R-:W-:Y:S08]  /*9590*/  HMMA.16816.F32 R152, R4.reuse, R12, R152 ;  /* 0x0000000c0498723c */ /* 0x044ff00000001898 */
        /* <DEDUP_REMOVED lines=18> */
[----:B------:R-:W-:Y:S02]  /*96c0*/  FMUL.FTZ R49, R49, R29 ;  /* 0x0000001d31317220 */ /* 0x000fe40000410000 */
[-C--:B------:R-:W-:Y:S02]  /*96d0*/  FMUL.FTZ R50, R50, R28.reuse ;  /* 0x0000001c32327220 */ /* 0x080fe40000410000 */
[----:B------:R-:W-:Y:S01]  /*96e0*/  FMUL.FTZ R51, R51, R28 ;  /* 0x0000001c33337220 */ /* 0x000fe20000410000 */
[----:B------:R-:W-:Y:S01]  /*96f0*/  MOV R150, R186 ;  /* 0x000000ba00967202 */ /* 0x000fe20000000f00 */
[----:B------:R-:W-:Y:S01]  /*9700*/  IMAD.MOV.U32 R151, RZ, RZ, R187 ;  /* 0x000000ffff977224 */ /* 0x000fe200078e00bb */
[----:B------:R-:W-:Y:S01]  /*9710*/  MOV R149, R185 ;  /* 0x000000b900957202 */ /* 0x000fe20000000f00 */
[----:B------:R-:W-:Y:S01]  /*9720*/  IMAD.MOV.U32 R148, RZ, RZ, R184 ;  /* 0x000000ffff947224 */ /* 0x000fe200078e00b8 */
[----:B--2---:R-:W-:Y:S01]  /*9730*/  HMMA.16816.F32 R192, R4, R12, R36 ;  /* 0x0000000c04c0723c */ /* 0x004fe20000001824 */
[----:B------:R-:W-:Y:S01]  /*9740*/  MOV R25, R240 ;  /* 0x000000f000197202 */ /* 0x000fe20000000f00 */
[----:B------:R-:W-:-:S06]  /*9750*/  IMAD.MOV.U32 R27, RZ, RZ, R200 ;  /* 0x000000ffff1b7224 */ /* 0x000fcc00078e00c8 */
        /* <DEDUP_REMOVED lines=25> */
[----:B------:R-:W-:Y:S01]  /*98f0*/  MOV R142, R182 ;  /* 0x000000b6008e7202 */ /* 0x000fe20000000f00 */
[----:B--2---:R-:W-:Y:S01]  /*9900*/  HMMA.16816.F32 R188, R4, R12, R52 ;  /* 0x0000000c04bc723c */ /* 0x004fe20000001834 */
[----:B------:R-:W-:Y:S01]  /*9910*/  IMAD.MOV.U32 R141, RZ, RZ, R181 ;  /* 0x000000ffff8d7224 */ /* 0x000fe200078e00b5 */
[----:B------:R-:W-:Y:S01]  /*9920*/  MOV R140, R174 ;  /* 0x000000ae008c7202 */ /* 0x000fe20000000f00 */
[----:B------:R-:W-:-:S04]  /*9930*/  IMAD.MOV.U32 R143, RZ, RZ, R173 ;  /* 0x000000ffff8f7224 */ /* 0x000fc800078e00ad */
[----:B------:R-:W-:Y:S01]  /*9940*/  MOV R54, R180 ;  /* 0x000000b400367202 */ /* 0x000fe20000000f00 */
[----:B------:R-:W-:Y:S01]  /*9950*/  IMAD.MOV.U32 R55, RZ, RZ, R132 ;  /* 0x000000ffff377224 */ /* 0x000fe200078e0084 */
[----:B------:R-:W-:Y:S01]  /*9960*/  MOV R52, R183 ;  /* 0x000000b700347202 */ /* 0x000fe20000000f00 */
[----:B------:R-:W-:Y:S01]  /*9970*/  IMAD.MOV.U32 R53, RZ, RZ, R175 ;  /* 0x000000ffff357224 */ /* 0x000fe200078e00af */
[C---:B------:R-:W-:Y:S01]  /*9980*/  HMMA.16816.F32 R180, R4.reuse, R14, R56 ;  /* 0x0000000e04b4723c */ /* 0x040fe20000001838 */
[----:B------:R-:W-:Y:S01]  /*9990*/  IMAD.MOV.U32 R132, RZ, RZ, R172 ;  /* 0x000000ffff847224 */ /* 0x000fe200078e00ac */
[----:B------:R-:W2:Y:S06]  /*99a0*/  LDSM.16.MT88.4 R12, [R205+0x14000] ;  /* 0x01400000cd0c783b */ /* 0x000eac0000004200 */
        /* <DEDUP_REMOVED lines=81> */
[----:B------:R-:W-:Y:S01]  /*9ec0*/  MOV R40, R0 ;  /* 0x0000000000287202 */ /* 0x000fe20000000f00 */
[----:B------:R-:W-:-:S04]  /*9ed0*/  FFMA.FTZ R0, R179, c[0x0][0x23c], -R8 ;  /* 0x00008f00b3007a23 */ /* 0x000fc80000010808 */
[----:B------:R3:W-:Y:S01]  /*9ee0*/  MUFU.EX2 R74, R0 ;  /* 0x00000000004a7308 */ /* 0x0007e20000000800 */
[----:B------:R-:W-:Y:S01]  /*9ef0*/  MOV R42, R3 ;  /* 0x00000003002a7202 */ /* 0x000fe20000000f00 */
[----:B------:R-:W-:Y:S02]  /*9f00*/  IMAD.MOV.U32 R43, RZ, RZ, R2 ;  /* 0x000000ffff2b7224 */ /* 0x000fe400078e0002 */
[----:B---3--:R-:W-:-:S04]  /*9f10*/  FFMA.FTZ R0, R176, c[0x0][0x23c], -R8 ;  /* 0x00008f00b0007a23 */ /* 0x008fc80000010808 */
[----:B------:R3:W4:Y:S01]  /*9f20*/  MUFU.EX2 R56, R0 ;  /* 0x0000000000387308 */ /* 0x0007220000000800 */
[----:B------:R-:W-:Y:S01]  /*9f30*/  IMAD.WIDE.U32 R2, R20, -0x2daee0ad, RZ ;  /* 0xd2511f5314027825 */ /* 0x000fe200078e00ff */
[----:B------:R-:W1:Y:S03]  /*9f40*/  LDC.U8 R69, c[0x0][0x2d8] ;  /* 0x0000b600ff457b82 */ /* 0x000e660000000000 */
[----:B------:R-:W-:Y:S02]  /*9f50*/  FMUL.FTZ R116, R116, R29 ;  /* 0x0000001d74747220 */ /* 0x000fe40000410000 */
[----:B---3--:R-:W-:-:S04]  /*9f60*/  FFMA.FTZ R0, R169, c[0x0][0x23c], -R8 ;  /* 0x00008f00a9007a23 */ /* 0x008fc80000010808 */
[----:B------:R3:W1:Y:S01]  /*9f70*/  MUFU.EX2 R68, R0 ;  /* 0x0000000000447308 */ /* 0x0006620000000800 */
[-C--:B------:R-:W-:Y:S02]  /*9f80*/  FMUL.FTZ R117, R117, R29.reuse ;  /* 0x0000001d75757220 */ /* 0x080fe40000410000 */
[-C--:B------:R-:W-:Y:S02]  /*9f90*/  FMUL.FTZ R118, R118, R28.reuse ;  /* 0x0000001c76767220 */ /* 0x080fe40000410000 */
[----:B------:R-:W-:Y:S02]  /*9fa0*/  FMUL.FTZ R119, R119, R28 ;  /* 0x0000001c77777220 */ /* 0x000fe40000410000 */
[-C--:B------:R-:W-:Y:S02]  /*9fb0*/  FMUL.FTZ R120, R120, R29.reuse ;  /* 0x0000001d78787220 */ /* 0x080fe40000410000 */
[----:B------:R-:W-:Y:S02]  /*9fc0*/  FMUL.FTZ R121, R121, R29 ;  /* 0x0000001d79797220 */ /* 0x000fe40000410000 */
[----:B---3--:R-:W-:-:S02]  /*9fd0*/  FFMA.FTZ R0, R168, c[0x0][0x23c], -R8 ;  /* 0x00008f00a8007a23 */ /* 0x008fc40000010808 */
[-C--:B------:R-:W-:Y:S02]  /*9fe0*/  FMUL.FTZ R122, R122, R28.reuse ;  /* 0x0000001c7a7a7220 */ /* 0x080fe40000410000 */
[----:B------:R3:W-:Y:S01]  /*9ff0*/  MUFU.EX2 R90, R0 ;  /* 0x00000000005a7308 */ /* 0x0007e20000000800 */
[-C--:B------:R-:W-:Y:S02]  /*a000*/  FMUL.FTZ R123, R123, R28.reuse ;  /* 0x0000001c7b7b7220 */ /* 0x080fe40000410000 */
[-C--:B------:R-:W-:Y:S02]  /*a010*/  FMUL.FTZ R124, R124, R29.reuse ;  /* 0x0000001d7c7c7220 */ /* 0x080fe40000410000 */
[----:B------:R-:W-:Y:S02]  /*a020*/  FMUL.FTZ R125, R125, R29 ;  /* 0x0000001d7d7d7220 */ /* 0x000fe40000410000 */
[-C--:B------:R-:W-:Y:S02]  /*a030*/  FMUL.FTZ R126, R126, R28.reuse ;  /* 0x0000001c7e7e7220 */ /* 0x080fe40000410000 */
[----:B------:R-:W-:-:S02]  /*a040*/  FMUL.FTZ R127, R127, R28 ;  /* 0x0000001c7f7f7220 */ /* 0x000fc40000410000 */
[-C--:B------:R-:W-:Y:S02]  /*a050*/  FMUL.FTZ R128, R128, R29.reuse ;  /* 0x0000001d80807220 */ /* 0x080fe40000410000 */
[----:B------:R-:W-:Y:S02]  /*a060*/  FMUL.FTZ R129, R129, R29 ;  /* 0x0000001d81817220 */ /* 0x000fe40000410000 */
[-C--:B------:R-:W-:Y:S02]  /*a070*/  FMUL.FTZ R130, R130, R28.reuse ;  /* 0x0000001c82827220 */ /* 0x080fe40000410000 */
[--C-:B---3--:R-:W-:Y:S02]  /*a080*/  FFMA.FTZ R0, R177, c[0x0][0x23c], -R9.reuse ;  /* 0x00008f00b1007a23 */ /* 0x108fe40000010809 */
[----:B------:R-:W-:Y:S02]  /*a090*/  FMUL.FTZ R131, R131, R28 ;  /* 0x0000001c83837220 */ /* 0x000fe40000410000 */
[----:B------:R3:W-:Y:S01]  /*a0a0*/  MUFU.EX2 R75, R0 ;  /* 0x00000000004b7308 */ /* 0x0007e20000000800 */
[----:B------:R-:W-:Y:S01]  /*a0b0*/  IMAD.MOV.U32 R41, RZ, RZ, R10 ;  /* 0x000000ffff297224 */ /* 0x000fe200078e000a */
[----:B--2---:R-:W-:Y:S01]  /*a0c0*/  HMMA.16816.F32 R116, R4, R12, R116 ;  /* 0x0000000c0474723c */ /* 0x004fe20000001874 */
[----:B------:R-:W-:Y:S01]  /*a0d0*/  FFMA.FTZ R10, R178, c[0x0][0x23c], -R9 ;  /* 0x00008f00b20a7a23 */ /* 0x000fe20000010809 */
[----:B------:R-:W-:Y:S01]  /*a0e0*/  MOV R77, R60 ;  /* 0x0000003c004d7202 */ /* 0x000fe20000000f00 */
[----:B------:R-:W-:Y:S01]  /*a0f0*/  IMAD.MOV.U32 R76, RZ, RZ, R71 ;  /* 0x000000ffff4c7224 */ /* 0x000fe200078e0047 */
[----:B------:R-:W-:Y:S01]  /*a100*/  MOV R78, R62 ;  /* 0x0000003e004e7202 */ /* 0x000fe20000000f00 */
[----:B------:R-:W-:Y:S01]  /*a110*/  IMAD.MOV.U32 R72, RZ, RZ, R61 ;  /* 0x000000ffff487224 */ /* 0x000fe200078e003d */
[----:B------:R-:W-:-:S02]  /*a120*/  MOV R71, R27 ;  /* 0x0000001b00477202 */ /* 0x000fc40000000f00 */
[----:B------:R-:W-:Y:S01]  /*a130*/  HMMA.16816.F32 R120, R4, R14, R120 ;  /* 0x0000000e0478723c */ /* 0x000fe20000001878 */
[----:B------:R-:W-:Y:S01]  /*a140*/  IMAD.MOV.U32 R60, RZ, RZ, R26 ;  /* 0x000000ffff3c7224 */ /* 0x000fe200078e001a */
[----:B---3--:R-:W-:-:S06]  /*a150*/  LOP3.LUT R0, R3, UR24, R22, 0x96, !PT ;  /* 0x0000001803007c12 */ /* 0x008fcc000f8e9616 */
[C---:B-1----:R-:W-:Y:S01]  /*a160*/  HMMA.16816.F32 R44, R4.reuse, R16, R124 ;  /* 0x00000010042c723c */ /* 0x042fe2000000187c */
[----:B------:R-:W-:Y:S01]  /*a170*/  MOV R61, R25 ;  /* 0x00000019003d7202 */ /* 0x000fe20000000f00 */
[----:B------:R1:W2:Y:S01]  /*a180*/  MUFU.EX2 R126, R10 ;  /* 0x0000000a007e7308 */ /* 0x0002a20000000800 */
[----:B------:R-:W-:Y:S02]  /*a190*/  MOV R62, R24 ;  /* 0x00000018003e7202 */ /* 0x000fe40000000f00 */
[----:B------:R-:W3:Y:S03]  /*a1a0*/  LDSM.16.MT88.4 R24, [R206+0x10800] ;  /* 0x01080000ce18783b */ /* 0x000ee60000004200 */
[----:B------:R-:W-:Y:S01]  /*a1b0*/  HMMA.16816.F32 R36, R4, R18, R128 ;  /* 0x000000120424723c */ /* 0x000fe20000001880 */
[----:B------:R-:W-:Y:S01]  /*a1c0*/  MOV R70, R11 ;  /* 0x0000000b00467202 */ /* 0x000fe20000000f00 */
[----:B------:R-:W-:Y:S05]  /*a1d0*/  LDSM.16.MT88.4 R16, [R207+0x10800] ;  /* 0x01080000cf10783b */ /* 0x000fea0000004200 */
[----:B------:R-:W-:Y:S01]  /*a1e0*/  LOP3.LUT R4, R0, 0xffff, RZ, 0xc0, !PT ;  /* 0x0000ffff00047812 */ /* 0x000fe200078ec0ff */
[----:B------:R-:W-:Y:S01]  /*a1f0*/  FFMA.FTZ R5, R170, c[0x0][0x23c], -R9 ;  /* 0x00008f00aa057a23 */ /* 0x000fe20000010809 */
[----:B------:R-:W-:-:S02]  /*a200*/  LOP3.LUT R6, R0, 0xff, RZ, 0xc0, !PT ;  /* 0x000000ff00067812 */ /* 0x000fc400078ec0ff */
[C---:B-1----:R-:W-:Y:S02]  /*a210*/  LOP3.LUT R10, R2.reuse, 0xffff, RZ, 0xc0, !PT ;  /* 0x0000ffff020a7812 */ /* 0x042fe400078ec0ff */
[----:B------:R-:W-:Y:S01]  /*a220*/  SHF.R.U32.HI R3, RZ, 0x8, R4 ;  /* 0x00000008ff037819 */ /* 0x000fe20000011604 */
[----:B------:R-:W-:Y:S01]  /*a230*/  FFMA.FTZ R4, R171, c[0x0][0x23c], -R9 ;  /* 0x00008f00ab047a23 */ /* 0x000fe20000010809 */
[----:B------:R1:W-:Y:S01]  /*a240*/  MUFU.EX2 R88, R5 ;  /* 0x0000000500587308 */ /* 0x0003e20000000800 */
[----:B------:R-:W-:Y:S02]  /*a250*/  LOP3.LUT R12, R2, 0xff, RZ, 0xc0, !PT ;  /* 0x000000ff020c7812 */ /* 0x000fe400078ec0ff */
[--C-:B------:R-:W-:Y:S02]  /*a260*/  SHF.R.U32.HI R11, RZ, 0x18, R2.reuse ;  /* 0x00000018ff0b7819 */ /* 0x100fe40000011602 */
[----:B------:R-:W-:Y:S01]  /*a270*/  MOV R87, R70 ;  /* 0x0000004600577202 */ /* 0x000fe20000000f00 */
[----:B------:R-:W-:Y:S01]  /*a280*/  IMAD.MOV.U32 R70, RZ, RZ, R55 ;  /* 0x000000ffff467224 */ /* 0x000fe200078e0037 */
[----:B------:R-:W-:Y:S01]  /*a290*/  MOV R55, R21 ;  /* 0x0000001500377202 */ /* 0x000fe20000000f00 */
[----:B------:R2:W2:Y:S01]  /*a2a0*/  MUFU.EX2 R91, R4 ;  /* 0x00000004005b7308 */ /* 0x0004a20000000800 */
[----:B------:R-:W3:Y:S01]  /*a2b0*/  LDSM.16.MT88.4 R20, [R208+0x10800] ;  /* 0x01080000d014783b */ /* 0x000ee20000004200 */
[----:B-1----:R-:W-:-:S02]  /*a2c0*/  SHF.R.U32.HI R5, RZ, 0x10, R2 ;  /* 0x00000010ff057819 */ /* 0x002fc40000011602 */
[----:B------:R-:W-:Y:S02]  /*a2d0*/  PRMT R2, R6, 0x5410, R3 ;  /* 0x0000541006027816 */ /* 0x000fe40000000003 */
[----:B------:R-:W-:Y:S02]  /*a2e0*/  SHF.R.U32.HI R3, RZ, 0x10, R0 ;  /* 0x00000010ff037819 */ /* 0x000fe40000011600 */
[----:B------:R-:W-:Y:S02]  /*a2f0*/  LOP3.LUT R6, R5, 0xff, RZ, 0xc0, !PT ;  /* 0x000000ff05067812 */ /* 0x000fe400078ec0ff */
[----:B--2---:R-:W-:Y:S02]  /*a300*/  SHF.R.U32.HI R4, RZ, 0x8, R10 ;  /* 0x00000008ff047819 */ /* 0x004fe4000001160a */
[----:B------:R-:W-:Y:S02]  /*a310*/  LOP3.LUT R5, R3, 0xff, RZ, 0xc0, !PT ;  /* 0x000000ff03057812 */ /* 0x000fe400078ec0ff */
[----:B------:R-:W-:-:S02]  /*a320*/  PRMT R3, R12, 0x5410, R4 ;  /* 0x000054100c037816 */ /* 0x000fc40000000004 */
[----:B------:R-:W1:Y:S01]  /*a330*/  LDSM.16.MT88.4 R12, [R205+0x12800] ;  /* 0x01280000cd0c783b */ /* 0x000e620000004200 */
[----:B------:R-:W-:Y:S02]  /*a340*/  PRMT R69, R69, 0x7054, R69 ;  /* 0x0000705445457816 */ /* 0x000fe40000000045 */
[----:B------:R-:W-:Y:S02]  /*a350*/  SHF.R.U32.HI R7, RZ, 0x18, R0 ;  /* 0x00000018ff077819 */ /* 0x000fe40000011600 */
[----:B------:R-:W-:Y:S01]  /*a360*/  PRMT R10, R6, 0x5410, R11 ;  /* 0x00005410060a7816 */ /* 0x000fe2000000000b */
[--C-:B------:R-:W-:Y:S01]  /*a370*/  HSET2.LE.AND R0, R2, R69.reuse, PT ;  /* 0x0000004502007233 */ /* 0x100fe20003803000 */
[----:B----4-:R-:W-:Y:S01]  /*a380*/  F2FP.PACK_AB R2, R56, R74 ;  /* 0x0000004a3802723e */ /* 0x010fe200000000ff */
[----:B------:R-:W-:Y:S01]  /*a390*/  IMAD.MOV.U32 R11, RZ, RZ, R68 ;  /* 0x000000ffff0b7224 */ /* 0x000fe200078e0044 */
[----:B------:R-:W-:Y:S01]  /*a3a0*/  PRMT R5, R5, 0x5410, R7 ;  /* 0x0000541005057816 */ /* 0x000fe20000000007 */
[--C-:B------:R-:W-:Y:S01]  /*a3b0*/  HSET2.LE.AND R3, R3, R69.reuse, PT ;  /* 0x0000004503037233 */ /* 0x100fe20003803000 */
[----:B------:R-:W-:Y:S01]  /*a3c0*/  LOP3.LUT R4, R0, R2, RZ, 0xc0, !PT ;  /* 0x0000000200047212 */ /* 0x000fe200078ec0ff */
[--C-:B------:R-:W-:Y:S01]  /*a3d0*/  HSET2.LE.AND R7, R10, R69.reuse, PT ;  /* 0x000000450a077233 */ /* 0x100fe20003803000 */
[----:B------:R-:W-:Y:S01]  /*a3e0*/  F2FP.PACK_AB R2, R126, R75 ;  /* 0x0000004b7e02723e */ /* 0x000fe200000000ff */
[----:B------:R-:W-:Y:S01]  /*a3f0*/  HSET2.LE.AND R0, R5, R69, PT ;  /* 0x0000004505007233 */ /* 0x000fe20003803000 */
[----:B------:R-:W-:-:S02]  /*a400*/  F2FP.PACK_AB R6, R90, R11 ;  /* 0x0000000b5a06723e */ /* 0x000fc400000000ff */
[----:B------:R-:W-:Y:S02]  /*a410*/  F2FP.PACK_AB R10, R91, R88 ;  /* 0x000000585b0a723e */ /* 0x000fe400000000ff */
[----:B------:R-:W-:Y:S02]  /*a420*/  LOP3.LUT R5, R0, R2, RZ, 0xc0, !PT ;  /* 0x0000000200057212 */ /* 0x000fe400078ec0ff */
[----:B------:R-:W-:Y:S02]  /*a430*/  LOP3.LUT R6, R3, R6, RZ, 0xc0, !PT ;  /* 0x0000000603067212 */ /* 0x000fe400078ec0ff */
[----:B------:R-:W-:Y:S02]  /*a440*/  LOP3.LUT R7, R7, R10, RZ, 0xc0, !PT ;  /* 0x0000000a07077212 */ /* 0x000fe400078ec0ff */
        /* <DEDUP_REMOVED lines=9> */
[----:B---3--:R-:W-:Y:S01]  /*a4e0*/  HMMA.16816.F32 R144, R4, R24, R144 ;  /* 0x000000180490723c */ /* 0x008fe20000001890 */
[----:B------:R-:W-:Y:S01]  /*a4f0*/  MOV R72, R50 ;  /* 0x0000003200487202 */ /* 0x000fe20000000f00 */
[----:B------:R-:W-:Y:S01]  /*a500*/  IMAD.MOV.U32 R79, RZ, RZ, R63 ;  /* 0x000000ffff4f7224 */ /* 0x000fe200078e003f */
[----:B------:R-:W-:Y:S01]  /*a510*/  MOV R69, R54 ;  /* 0x0000003600457202 */ /* 0x000fe20000000f00 */
[----:B------:R-:W-:Y:S01]  /*a520*/  IMAD.MOV.U32 R68, RZ, RZ, R53 ;  /* 0x000000ffff447224 */ /* 0x000fe200078e0035 */
[----:B------:R-:W-:-:S03]  /*a530*/  MOV R53, R35 ;  /* 0x0000002300357202 */ /* 0x000fc60000000f00 */
        /* <DEDUP_REMOVED lines=15> */
[----:B------:R-:W-:Y:S01]  /*a630*/  IMAD.MOV.U32 R129, RZ, RZ, R71 ;  /* 0x000000ffff817224 */ /* 0x000fe200078e0047 */
[----:B------:R-:W-:Y:S01]  /*a640*/  MOV R2, R61 ;  /* 0x0000003d00027202 */ /* 0x000fe20000000f00 */
[C---:B------:R-:W-:Y:S01]  /*a650*/  HMMA.16816.F32 R52, R4.reuse, R22, R244 ;  /* 0x000000160434723c */ /* 0x040fe200000018f4 */
[----:B------:R-:W-:Y:S01]  /*a660*/  MOV R3, R63 ;  /* 0x0000003f00037202 */ /* 0x000fe20000000f00 */
[----:B------:R-:W3:Y:S01]  /*a670*/  LDSM.16.MT88.4 R20, [R208+0x12800] ;  /* 0x01280000d014783b */ /* 0x000ee20000004200 */
[----:B------:R-:W-:Y:S01]  /*a680*/  MOV R131, R69 ;  /* 0x0000004500837202 */ /* 0x000fe20000000f00 */
[----:B------:R-:W-:Y:S01]  /*a690*/  IMAD.MOV.U32 R169, RZ, RZ, R77 ;  /* 0x000000ffffa97224 */ /* 0x000fe200078e004d */
[----:B------:R-:W-:Y:S01]  /*a6a0*/  MOV R130, R70 ;  /* 0x0000004600827202 */ /* 0x000fe20000000f00 */
[----:B------:R-:W4:Y:S01]  /*a6b0*/  LDSM.16.MT88.4 R32, [R205+0x10800] ;  /* 0x01080000cd20783b */ /* 0x000f220000004200 */
[----:B------:R-:W-:Y:S01]  /*a6c0*/  MOV R168, R76 ;  /* 0x0000004c00a87202 */ /* 0x000fe20000000f00 */
[----:B------:R-:W-:Y:S01]  /*a6d0*/  HMMA.16816.F32 R60, R4, R18, R236 ;  /* 0x00000012043c723c */ /* 0x000fe200000018ec */
[----:B------:R-:W-:-:S06]  /*a6e0*/  MOV R10, R79 ;  /* 0x0000004f000a7202 */ /* 0x000fcc0000000f00 */
[----:B------:R-:W-:Y:S01]  /*a6f0*/  MOV R239, R78 ;  /* 0x0000004e00ef7202 */ /* 0x000fe20000000f00 */
[C---:B-1----:R-:W-:Y:S08]  /*a700*/  HMMA.16816.F32 R68, R4.reuse, R12, R192 ;  /* 0x0000000c0444723c */ /* 0x042ff000000018c0 */
[C---:B------:R-:W-:Y:S01]  /*a710*/  HMMA.16816.F32 R76, R4.reuse, R14, R184 ;  /* 0x0000000e044c723c */ /* 0x040fe200000018b8 */
[----:B------:R-:W1:Y:S07]  /*a720*/  LDSM.16.MT88.4 R12, [R205+0x14800] ;  /* 0x01480000cd0c783b */ /* 0x000e6e0000004200 */
[----:B------:R-:W-:Y:S01]  /*a730*/  HMMA.16816.F32 R160, R4, R16, R160 ;  /* 0x0000001004a0723c */ /* 0x000fe200000018a0 */
[----:B------:R-:W1:Y:S01]  /*a740*/  LDSM.16.MT88.4 R16, [R207+0x12800] ;  /* 0x01280000cf10783b */ /* 0x000e620000004200 */
[----:B------:R-:W-:Y:S01]  /*a750*/  MOV R193, R84 ;  /* 0x0000005400c17202 */ /* 0x000fe20000000f00 */
[----:B------:R-:W-:Y:S01]  /*a760*/  IMAD.MOV.U32 R244, RZ, RZ, R86 ;  /* 0x000000fffff47224 */ /* 0x000fe200078e0056 */
[----:B------:R-:W-:-:S02]  /*a770*/  MOV R236, R85 ;  /* 0x0000005500ec7202 */ /* 0x000fc40000000f00 */
[----:B------:R-:W-:Y:S01]  /*a780*/  MOV R238, R87 ;  /* 0x0000005700ee7202 */ /* 0x000fe20000000f00 */
[----:B------:R-:W-:Y:S01]  /*a790*/  IMAD.MOV.U32 R249, RZ, RZ, R88 ;  /* 0x000000fffff97224 */ /* 0x000fe200078e0058 */
[----:B--2---:R-:W-:Y:S01]  /*a7a0*/  HMMA.16816.F32 R84, R4, R24, R240 ;  /* 0x000000180454723c */ /* 0x004fe200000018f0 */
[----:B------:R-:W-:Y:S01]  /*a7b0*/  MOV R250, R90 ;  /* 0x0000005a00fa7202 */ /* 0x000fe20000000f00 */
[----:B------:R-:W-:-:S05]  /*a7c0*/  IMAD.MOV.U32 R251, RZ, RZ, R91 ;  /* 0x000000fffffb7224 */ /* 0x000fca00078e005b */
[----:B------:R-:W-:Y:S02]  /*a7d0*/  MOV R240, R89 ;  /* 0x0000005900f07202 */ /* 0x000fe40000000f00 */
[C---:B------:R-:W-:Y:S01]  /*a7e0*/  HMMA.16816.F32 R88, R4.reuse, R26, R200 ;  /* 0x0000001a0458723c */ /* 0x040fe200000018c8 */
[----:B------:R-:W2:Y:S01]  /*a7f0*/  LDSM.16.MT88.4 R24, [R208+0x14800] ;  /* 0x01480000d018783b */ /* 0x000ea20000004200 */
[----:B------:R-:W-:Y:S01]  /*a800*/  MOV R195, R72 ;  /* 0x0000004800c37202 */ /* 0x000fe20000000f00 */
[----:B------:R-:W-:Y:S01]  /*a810*/  IMAD.MOV.U32 R245, RZ, RZ, R74 ;  /* 0x000000fffff57224 */ /* 0x000fe200078e004a */
[----:B------:R-:W-:Y:S02]  /*a820*/  MOV R194, R73 ;  /* 0x0000004900c27202 */ /* 0x000fe40000000f00 */
[----:B------:R-:W-:Y:S01]  /*a830*/  MOV R246, R75 ;  /* 0x0000004b00f67202 */ /* 0x000fe20000000f00 */
[----:B------:R-:W-:Y:S01]  /*a840*/  IMAD.MOV.U32 R202, RZ, RZ, R57 ;  /* 0x000000ffffca7224 */ /* 0x000fe200078e0039 */
[----:B------:R-:W-:Y:S01]  /*a850*/  MOV R247, R56 ;  /* 0x0000003800f77202 */ /* 0x000fe20000000f00 */
[----:B---3--:R-:W-:Y:S01]  /*a860*/  HMMA.16816.F32 R72, R4, R22, R180 ;  /* 0x000000160448723c */ /* 0x008fe200000018b4 */
[----:B------:R-:W-:-:S02]  /*a870*/  MOV R201, R58 ;  /* 0x0000003a00c97202 */ /* 0x000fc40000000f00 */
[----:B------:R-:W-:-:S05]  /*a880*/  MOV R203, R59 ;  /* 0x0000003b00cb7202 */ /* 0x000fca0000000f00 */
[C---:B------:R-:W-:Y:S01]  /*a890*/  HMMA.16816.F32 R56, R4.reuse, R20, R188 ;  /* 0x000000140438723c */ /* 0x040fe200000018bc */
[----:B------:R-:W3:Y:S07]  /*a8a0*/  LDSM.16.MT88.4 R20, [R207+0x14800] ;  /* 0x01480000cf14783b */ /* 0x000eee0000004200 */
[C---:B----4-:R-:W-:Y:S08]  /*a8b0*/  HMMA.16816.F32 R136, R4.reuse, R32, R136 ;  /* 0x000000200488723c */ /* 0x050ff00000001888 */
[C---:B------:R-:W-:Y:S01]  /*a8c0*/  HMMA.16816.F32 R40, R4.reuse, R34, R40 ;  /* 0x000000220428723c */ /* 0x040fe20000001828 */
[----:B------:R-:W4:Y:S07]  /*a8d0*/  LDSM.16.MT88.4 R32, [R206+0x14800] ;  /* 0x01480000ce20783b */ /* 0x000f2e0000004200 */
[C---:B-1----:R-:W-:Y:S08]  /*a8e0*/  HMMA.16816.F32 R164, R4.reuse, R12, R164 ;  /* 0x0000000c04a4723c */ /* 0x042ff000000018a4 */
[----:B------:R-:W-:Y:S01]  /*a8f0*/  HMMA.16816.F32 R184, R4, R14, R148 ;  /* 0x0000000e04b8723c */ /* 0x000fe20000001894 */
[----:B------:R-:W1:Y:S01]  /*a900*/  LDSM.16.MT88.4 R12, [R206+0x16800] ;  /* 0x01680000ce0c783b */ /* 0x000e620000004200 */
[----:B------:R-:W-:Y:S01]  /*a910*/  MOV R241, R124 ;  /* 0x0000007c00f17202 */ /* 0x000fe20000000f00 */
[----:B------:R-:W-:Y:S01]  /*a920*/  IMAD.MOV.U32 R192, RZ, RZ, R125 ;  /* 0x000000ffffc07224 */ /* 0x000fe200078e007d */
[----:B------:R-:W-:-:S02]  /*a930*/  MOV R248, R126 ;  /* 0x0000007e00f87202 */ /* 0x000fc40000000f00 */
[----:B------:R-:W-:Y:S02]  /*a940*/  MOV R237, R127 ;  /* 0x0000007f00ed7202 */ /* 0x000fe40000000f00 */
[C---:B------:R-:W-:Y:S08]  /*a950*/  HMMA.16816.F32 R124, R4.reuse, R16, R172 ;  /* 0x00000010047c723c */ /* 0x040ff000000018ac */
[----:B------:R-:W-:Y:S01]  /*a960*/  HMMA.16816.F32 R156, R4, R18, R156 ;  /* 0x00000012049c723c */ /* 0x000fe2000000189c */
[----:B------:R-:W1:Y:S01]  /*a970*/  LDSM.16.MT88.4 R16, [R205+0x16800] ;  /* 0x01680000cd10783b */ /* 0x000e620000004200 */
[----:B------:R-:W-:Y:S01]  /*a980*/  UIADD3 UR4, UR4, 0x1, URZ ;  /* 0x0000000104047890 */ /* 0x000fe2000fffe03f */
[----:B------:R-:W-:Y:S01]  /*a990*/  IMAD.MOV.U32 R242, RZ, RZ, R176 ;  /* 0x000000fffff27224 */ /* 0x000fe200078e00b0 */
[----:B------:R-:W-:-:S04]  /*a9a0*/  MOV R243, R177 ;  /* 0x000000b100f37202 */ /* 0x000fc80000000f00 */
[C---:B--2---:R-:W-:Y:S07]  /*a9b0*/  HMMA.16816.F32 R176, R4.reuse, R24, R80 ;  /* 0x0000001804b0723c */ /* 0x044fee0000001850 */
[----:B------:R-:W-:Y:S02]  /*a9c0*/  MOV R25, R241 ;  /* 0x000000f100197202 */ /* 0x000fe40000000f00 */
[----:B------:R-:W-:Y:S02]  /*a9d0*/  MOV R241, R0 ;  /* 0x0000000000f17202 */ /* 0x000fe40000000f00 */
[----:B------:R-:W-:Y:S01]  /*a9e0*/  MOV R0, UR4 ;  /* 0x0000000400007c02 */ /* 0x000fe20008000f00 */
[----:B---3--:R-:W-:Y:S01]  /*a9f0*/  HMMA.16816.F32 R148, R4, R20, R92 ;  /* 0x000000140494723c */ /* 0x008fe2000000185c */
[----:B------:R-:W-:Y:S01]  /*aa00*/  IMAD.MOV.U32 R174, RZ, RZ, R168 ;  /* 0x000000ffffae7224 */ /* 0x000fe200078e00a8 */
[----:B------:R-:W-:-:S02]  /*aa10*/  MOV R175, R169 ;  /* 0x000000a900af7202 */ /* 0x000fc40000000f00 */
[----:B------:R-:W-:-:S03]  /*aa20*/  LOP3.LUT R0, R31, UR27, R0, 0x96, !PT ;  /* 0x0000001b1f007c12 */ /* 0x000fc6000f8e9600 */
        /* <DEDUP_REMOVED lines=11> */
[----:B------:R-:W-:Y:S01]  /*aae0*/  MOV R203, R2 ;  /* 0x0000000200cb7202 */ /* 0x000fe20000000f00 */
[----:B------:R-:W-:-:S04]  /*aaf0*/  IMAD.WIDE.U32 R2, R0, -0x326172a9, RZ ;  /* 0xcd9e8d5700027825 */ /* 0x000fc800078e00ff */
[----:B------:R-:W-:Y:S02]  /*ab00*/  IMAD.MOV.U32 R21, RZ, RZ, R175 ;  /* 0x000000ffff157224 */ /* 0x000fe400078e00af */
[----:B------:R-:W-:Y:S01]  /*ab10*/  HMMA.16816.F32 R180, R4, R34, R140 ;  /* 0x0000002204b4723c */ /* 0x000fe2000000188c */
[----:B------:R-:W2:Y:S01]  /*ab20*/  LDSM.16.MT88.4 R32, [R208+0x16800] ;  /* 0x01680000d020783b */ /* 0x000ea20000004200 */
[----:B------:R-:W-:-:S06]  /*ab30*/  LOP3.LUT R3, R3, UR23, R30, 0x96, !PT ;  /* 0x0000001703037c12 */ /* 0x000fcc000f8e961e */
[----:B-1----:R-:W-:Y:S01]  /*ab40*/  HMMA.16816.F32 R128, R4, R12, R108 ;  /* 0x0000000c0480723c */ /* 0x002fe2000000186c */
[----:B------:R-:W-:-:S07]  /*ab50*/  LOP3.LUT R0, R21, UR21, R2, 0x96, !PT ;  /* 0x0000001515007c12 */ /* 0x000fce000f8e9602 */
[C---:B------:R-:W-:Y:S01]  /*ab60*/  HMMA.16816.F32 R80, R4.reuse, R14, R112 ;  /* 0x0000000e0450723c */ /* 0x040fe20000001870 */
[----:B------:R-:W1:Y:S01]  /*ab70*/  LDSM.16.MT88.4 R12, [R207+0x16800] ;  /* 0x01680000cf0c783b */ /* 0x000e620000004200 */
[----:B------:R-:W-:Y:S01]  /*ab80*/  IMAD.WIDE.U32 R2, R3, -0x2daee0ad, RZ ;  /* 0xd2511f5303027825 */ /* 0x000fe200078e00ff */
[----:B------:R-:W-:Y:S02]  /*ab90*/  MOV R24, R204 ;  /* 0x000000cc00187202 */ /* 0x000fe40000000f00 */
[----:B------:R-:W-:Y:S01]  /*aba0*/  MOV R20, R174 ;  /* 0x000000ae00147202 */ /* 0x000fe20000000f00 */
[----:B------:R-:W-:Y:S02]  /*abb0*/  FFMA.FTZ R10, R10, c[0x0][0x23c], -R8 ;  /* 0x00008f000a0a7a23 */ /* 0x000fe40000010808 */
[----:B------:R-:W-:Y:S01]  /*abc0*/  HMMA.16816.F32 R140, R4, R16, R100 ;  /* 0x00000010048c723c */ /* 0x000fe20000001864 */
[----:B------:R-:W-:Y:S01]  /*abd0*/  LOP3.LUT R3, R3, UR20, R92, 0x96, !PT ;  /* 0x0000001403037c12 */ /* 0x000fe2000f8e965c */
[----:B------:R-:W-:Y:S01]  /*abe0*/  IMAD.MOV.U32 R93, RZ, RZ, R95 ;  /* 0x000000ffff5d7224 */ /* 0x000fe200078e005f */
[----:B------:R3:W5:Y:S04]  /*abf0*/  LDL.LU R204, [R1+0x78] ;  /* 0x0000780001cc7983 */ /* 0x0007680000300800 */
[----:B------:R-:W-:Y:S01]  /*ac00*/  IMAD.WIDE.U32 R16, R0, -0x2daee0ad, RZ ;  /* 0xd2511f5300107825 */ /* 0x000fe200078e00ff */
[----:B------:R-:W-:-:S04]  /*ac10*/  MOV R94, R24 ;  /* 0x00000018005e7202 */ /* 0x000fc80000000f00 */
[----:B------:R-:W-:Y:S01]  /*ac20*/  LOP3.LUT R0, R17, UR18, R2, 0x96, !PT ;  /* 0x0000001211007c12 */ /* 0x000fe2000f8e9602 */
[----:B------:R-:W-:Y:S01]  /*ac30*/  IMAD.MOV.U32 R92, RZ, RZ, R200 ;  /* 0x000000ffff5c7224 */ /* 0x000fe200078e00c8 */
[----:B------:R-:W-:Y:S01]  /*ac40*/  MOV R24, R201 ;  /* 0x000000c900187202 */ /* 0x000fe20000000f00 */
[----:B------:R-:W-:Y:S01]  /*ac50*/  IMAD.WIDE.U32 R2, R3, -0x326172a9, RZ ;  /* 0xcd9e8d5703027825 */ /* 0x000fe200078e00ff */
[----:B------:R-:W-:-:S03]  /*ac60*/  MOV R95, R25 ;  /* 0x00000019005f7202 */ /* 0x000fc60000000f00 */
[----:B------:R-:W-:Y:S01]  /*ac70*/  IMAD.WIDE.U32 R200, R0, -0x326172a9, RZ ;  /* 0xcd9e8d5700c87825 */ /* 0x000fe200078e00ff */
[----:B------:R-:W-:Y:S01]  /*ac80*/  MOV R25, R240 ;  /* 0x000000f000197202 */ /* 0x000fe20000000f00 */
[----:B------:R-:W-:Y:S01]  /*ac90*/  HMMA.16816.F32 R172, R4, R22, R96 ;  /* 0x0000001604ac723c */ /* 0x000fe20000001860 */
[----:B------:R4:W-:Y:S01]  /*aca0*/  MUFU.EX2 R240, R10 ;  /* 0x0000000a00f07308 */ /* 0x0009e20000000800 */
[----:B------:R-:W-:Y:S01]  /*acb0*/  LOP3.LUT R3, R3, UR19, R20, 0x96, !PT ;  /* 0x0000001303037c12 */ /* 0x000fe2000f8e9614 */
[----:B------:R-:W-:-:S04]  /*acc0*/  FFMA.FTZ R0, R198, c[0x0][0x23c], -R8 ;  /* 0x00008f00c6007a23 */ /* 0x000fc80000010808 */
[----:B------:R-:W-:Y:S01]  /*acd0*/  IMAD.MOV.U32 R99, RZ, RZ, R92 ;  /* 0x000000ffff637224 */ /* 0x000fe200078e005c */
[----:B------:R-:W-:Y:S02]  /*ace0*/  MOV R92, R239 ;  /* 0x000000ef005c7202 */ /* 0x000fe40000000f00 */
[----:B------:R1:W1:Y:S01]  /*acf0*/  MUFU.EX2 R239, R0 ;  /* 0x0000000000ef7308 */ /* 0x0002620000000800 */
[----:B----4-:R-:W-:Y:S01]  /*ad00*/  LOP3.LUT R10, R201, UR17, R2, 0x96, !PT ;  /* 0x00000011c90a7c12 */ /* 0x010fe2000f8e9602 */
[----:B------:R-:W-:Y:S01]  /*ad10*/  IMAD.WIDE.U32 R2, R3, -0x2daee0ad, RZ ;  /* 0xd2511f5303027825 */ /* 0x000fe200078e00ff */
[----:B------:R-:W4:Y:S03]  /*ad20*/  LDC.U8 R98, c[0x0][0x2d8] ;  /* 0x0000b600ff627b82 */ /* 0x000f260000000000 */
[----:B-1----:R-:W-:Y:S02]  /*ad30*/  FFMA.FTZ R0, R199, c[0x0][0x23c], -R8 ;  /* 0x00008f00c7007a23 */ /* 0x002fe40000010808 */
[----:B------:R-:W-:Y:S01]  /*ad40*/  IMAD.WIDE.U32 R198, R10, -0x2daee0ad, RZ ;  /* 0xd2511f530ac67825 */ /* 0x000fe200078e00ff */
[----:B------:R-:W-:-:S02]  /*ad50*/  LOP3.LUT R3, R3, UR16, R16, 0x96, !PT ;  /* 0x0000001003037c12 */ /* 0x000fc4000f8e9610 */
[----:B------:R-:W-:Y:S02]  /*ad60*/  MOV R20, R24 ;  /* 0x0000001800147202 */ /* 0x000fe40000000f00 */
[----:B------:R-:W-:Y:S01]  /*ad70*/  LOP3.LUT R2, R199, UR7, R2, 0x96, !PT ;  /* 0x00000007c7027c12 */ /* 0x000fe2000f8e9602 */
[----:B------:R-:W-:Y:S01]  /*ad80*/  HMMA.16816.F32 R132, R4, R18, R104 ;  /* 0x000000120484723c */ /* 0x000fe20000001868 */
[----:B------:R-:W-:Y:S01]  /*ad90*/  MOV R21, R25 ;  /* 0x0000001900157202 */ /* 0x000fe20000000f00 */
[----:B------:R-:W-:-:S06]  /*ada0*/  IMAD.WIDE.U32 R30, R3, -0x326172a9, RZ ;  /* 0xcd9e8d57031e7825 */ /* 0x000fcc00078e00ff */
[----:B--2---:R-:W-:Y:S01]  /*adb0*/  HMMA.16816.F32 R64, R4, R32, R116 ;  /* 0x000000200440723c */ /* 0x004fe20000001874 */
[----:B------:R-:W-:-:S07]  /*adc0*/  IMAD.WIDE.U32 R2, R2, -0x326172a9, RZ ;  /* 0xcd9e8d5702027825 */ /* 0x000fce00078e00ff */
[C---:B------:R-:W-:Y:S08]  /*add0*/  HMMA.16816.F32 R120, R4.reuse, R34, R120 ;  /* 0x000000220478723c */ /* 0x040ff00000001878 */
[C---:B------:R-:W-:Y:S08]  /*ade0*/  HMMA.16816.F32 R44, R4.reuse, R12, R44 ;  /* 0x0000000c042c723c */ /* 0x040ff0000000182c */
[----:B------:R-:W-:Y:S01]  /*adf0*/  HMMA.16816.F32 R36, R4, R14, R36 ;  /* 0x0000000e0424723c */ /* 0x000fe20000001824 */
[----:B------:R-:W-:Y:S01]  /*ae00*/  MOV R24, R238 ;  /* 0x000000ee00187202 */ /* 0x000fe20000000f00 */
[----:B------:R-:W-:Y:S01]  /*ae10*/  IMAD.MOV.U32 R25, RZ, RZ, R237 ;  /* 0x000000ffff197224 */ /* 0x000fe200078e00ed */
[----:B------:R-:W-:Y:S01]  /*ae20*/  SHF.R.U32.HI R10, RZ, 0x10, R2 ;  /* 0x00000010ff0a7819 */ /* 0x000fe20000011602 */
[----:B------:R-:W1:Y:S03]  /*ae30*/  LDSM.16.MT88.4 R16, [R208+0x11000] ;  /* 0x01100000d010783b */ /* 0x000e660000004200 */
[----:B------:R-:W-:Y:S01]  /*ae40*/  FFMA.FTZ R4, R99, c[0x0][0x23c], -R9 ;  /* 0x00008f0063047a23 */ /* 0x000fe20000010809 */
[----:B------:R-:W-:Y:S01]  /*ae50*/  LOP3.LUT R5, R2, 0xffff, RZ, 0xc0, !PT ;  /* 0x0000ffff02057812 */ /* 0x000fe200078ec0ff */
[----:B------:R-:W-:Y:S01]  /*ae60*/  IMAD.MOV.U32 R99, RZ, RZ, R20 ;  /* 0x000000ffff637224 */ /* 0x000fe200078e0014 */
[----:B------:R-:W-:Y:S01]  /*ae70*/  MOV R20, R21 ;  /* 0x0000001500147202 */ /* 0x000fe20000000f00 */
[----:B------:R-:W-:Y:S01]  /*ae80*/  LDSM.16.MT88.4 R12, [R207+0x11000] ;  /* 0x01100000cf0c783b */ /* 0x000fe20000004200 */
[----:B------:R-:W-:Y:S01]  /*ae90*/  MOV R21, R92 ;  /* 0x0000005c00157202 */ /* 0x000fe20000000f00 */
[----:B------:R-:W-:Y:S01]  /*aea0*/  IMAD.MOV.U32 R92, RZ, RZ, R26 ;  /* 0x000000ffff5c7224 */ /* 0x000fe200078e001a */
[----:B------:R-:W-:Y:S01]  /*aeb0*/  MOV R26, R27 ;  /* 0x0000001b001a7202 */ /* 0x000fe20000000f00 */
[----:B------:R-:W-:Y:S01]  /*aec0*/  LDSM.16.MT88.4 R32, [R205+0x15000] ;  /* 0x01500000cd20783b */ /* 0x000fe20000004200 */
[----:B------:R-:W-:Y:S01]  /*aed0*/  MOV R27, R203 ;  /* 0x000000cb001b7202 */ /* 0x000fe20000000f00 */
[----:B------:R-:W-:Y:S01]  /*aee0*/  IMAD.MOV.U32 R203, RZ, RZ, R241 ;  /* 0x000000ffffcb7224 */ /* 0x000fe200078e00f1 */
[----:B------:R2:W-:Y:S01]  /*aef0*/  MUFU.EX2 R238, R0 ;  /* 0x0000000000ee7308 */ /* 0x0005e20000000800 */
[----:B------:R-:W-:-:S02]  /*af00*/  MOV R241, R242 ;  /* 0x000000f200f17202 */ /* 0x000fc40000000f00 */
[----:B------:R-:W-:Y:S01]  /*af10*/  MOV R242, R243 ;  /* 0x000000f300f27202 */ /* 0x000fe20000000f00 */
[----:B------:R-:W-:Y:S01]  /*af20*/  IMAD.MOV.U32 R243, RZ, RZ, R236 ;  /* 0x000000fffff37224 */ /* 0x000fe200078e00ec */
[----:B------:R-:W-:Y:S01]  /*af30*/  SHF.R.U32.HI R6, RZ, 0x8, R5 ;  /* 0x00000008ff067819 */ /* 0x000fe20000011605 */
[----:B------:R-:W-:Y:S01]  /*af40*/  FFMA.FTZ R5, R99, c[0x0][0x23c], -R9 ;  /* 0x00008f0063057a23 */ /* 0x000fe20000010809 */
[----:B------:R-:W-:Y:S02]  /*af50*/  MOV R99, R21 ;  /* 0x0000001500637202 */ /* 0x000fe40000000f00 */
[----:B------:R-:W-:Y:S01]  /*af60*/  MOV R21, R27 ;  /* 0x0000001b00157202 */ /* 0x000fe20000000f00 */
[----:B------:R-:W-:Y:S01]  /*af70*/  IMAD.MOV.U32 R27, RZ, RZ, R241 ;  /* 0x000000ffff1b7224 */ /* 0x000fe200078e00f1 */
[----:B------:R-:W-:Y:S01]  /*af80*/  MOV R241, R242 ;  /* 0x000000f200f17202 */ /* 0x000fe20000000f00 */
[----:B--2---:R-:W-:Y:S01]  /*af90*/  FFMA.FTZ R0, R252, c[0x0][0x23c], -R8 ;  /* 0x00008f00fc007a23 */ /* 0x004fe20000010808 */
[----:B------:R-:W-:-:S03]  /*afa0*/  MOV R97, R20 ;  /* 0x0000001400617202 */ /* 0x000fc60000000f00 */
[----:B------:R2:W-:Y:S01]  /*afb0*/  MUFU.EX2 R237, R0 ;  /* 0x0000000000ed7308 */ /* 0x0005e20000000800 */
[----:B------:R-:W-:Y:S01]  /*afc0*/  MOV R242, R243 ;  /* 0x000000f300f27202 */ /* 0x000fe20000000f00 */
[----:B------:R-:W-:Y:S02]  /*afd0*/  IMAD.MOV.U32 R20, RZ, RZ, R26 ;  /* 0x000000ffff147224 */ /* 0x000fe400078e001a */
[----:B------:R-:W-:Y:S01]  /*afe0*/  IMAD.MOV.U32 R243, RZ, RZ, R244 ;  /* 0x000000fffff37224 */ /* 0x000fe200078e00f4 */
[----:B------:R-:W-:Y:S02]  /*aff0*/  MOV R244, R245 ;  /* 0x000000f500f47202 */ /* 0x000fe40000000f00 */
[----:B------:R-:W-:Y:S02]  /*b000*/  MOV R26, R203 ;  /* 0x000000cb001a7202 */ /* 0x000fe40000000f00 */
[----:B------:R-:W-:Y:S01]  /*b010*/  MOV R245, R246 ;  /* 0x000000f600f57202 */ /* 0x000fe20000000f00 */
[----:B------:R-:W-:Y:S01]  /*b020*/  IMAD.MOV.U32 R246, RZ, RZ, R247 ;  /* 0x000000fffff67224 */ /* 0x000fe200078e00f7 */
[----:B----4-:R-:W-:-:S02]  /*b030*/  PRMT R100, R98, 0x7054, R98 ;  /* 0x0000705462647816 */ /* 0x010fc40000000062 */
[----:B--2---:R-:W-:Y:S01]  /*b040*/  LOP3.LUT R0, R3, UR25, R30, 0x96, !PT ;  /* 0x0000001903007c12 */ /* 0x004fe2000f8e961e */
[----:B------:R-:W-:Y:S01]  /*b050*/  IMAD.MOV.U32 R98, RZ, RZ, R99 ;  /* 0x000000ffff627224 */ /* 0x000fe200078e0063 */
[----:B------:R-:W-:Y:S02]  /*b060*/  MOV R247, R248 ;  /* 0x000000f800f77202 */ /* 0x000fe40000000f00 */
[----:B------:R-:W-:Y:S01]  /*b070*/  LOP3.LUT R3, R0, 0xffff, RZ, 0xc0, !PT ;  /* 0x0000ffff00037812 */ /* 0x000fe200078ec0ff */
[----:B------:R2:W-:Y:S01]  /*b080*/  MUFU.EX2 R236, R4 ;  /* 0x0000000400ec7308 */ /* 0x0005e20000000800 */
[----:B------:R-:W-:Y:S02]  /*b090*/  LOP3.LUT R7, R2, 0xff, RZ, 0xc0, !PT ;  /* 0x000000ff02077812 */ /* 0x000fe400078ec0ff */
[----:B------:R-:W-:Y:S02]  /*b0a0*/  MOV R248, R11 ;  /* 0x0000000b00f87202 */ /* 0x000fe40000000f00 */
[----:B------:R-:W-:-:S02]  /*b0b0*/  MOV R99, R20 ;  /* 0x0000001400637202 */ /* 0x000fc40000000f00 */
[----:B------:R-:W-:Y:S01]  /*b0c0*/  SHF.R.U32.HI R3, RZ, 0x8, R3 ;  /* 0x00000008ff037819 */ /* 0x000fe20000011603 */
[----:B------:R4:W1:Y:S01]  /*b0d0*/  MUFU.EX2 R203, R5 ;  /* 0x0000000500cb7308 */ /* 0x0008620000000800 */
[----:B------:R-:W-:Y:S02]  /*b0e0*/  SHF.R.U32.HI R11, RZ, 0x18, R2 ;  /* 0x00000018ff0b7819 */ /* 0x000fe40000011602 */
[----:B------:R-:W-:Y:S01]  /*b0f0*/  MOV R20, R21 ;  /* 0x0000001500147202 */ /* 0x000fe20000000f00 */
[----:B------:R-:W-:Y:S01]  /*b100*/  IMAD.MOV.U32 R21, RZ, RZ, R26 ;  /* 0x000000ffff157224 */ /* 0x000fe200078e001a */
[----:B------:R-:W-:Y:S02]  /*b110*/  PRMT R30, R7, 0x5410, R6 ;  /* 0x00005410071e7816 */ /* 0x000fe40000000006 */
[----:B--2---:R-:W-:-:S04]  /*b120*/  LOP3.LUT R4, R0, 0xff, RZ, 0xc0, !PT ;  /* 0x000000ff00047812 */ /* 0x004fc800078ec0ff */
[----:B------:R-:W-:Y:S02]  /*b130*/  PRMT R2, R4, 0x5410, R3 ;  /* 0x0000541004027816 */ /* 0x000fe40000000003 */
[----:B----4-:R-:W-:Y:S01]  /*b140*/  LOP3.LUT R5, R10, 0xff, RZ, 0xc0, !PT ;  /* 0x000000ff0a057812 */ /* 0x010fe200078ec0ff */
[----:B------:R-:W-:Y:S01]  /*b150*/  FFMA.FTZ R4, R97, c[0x0][0x23c], -R9 ;  /* 0x00008f0061047a23 */ /* 0x000fe20000010809 */
[----:B------:R-:W-:Y:S02]  /*b160*/  MOV R97, R21 ;  /* 0x0000001500617202 */ /* 0x000fe40000000f00 */
[----:B------:R-:W-:Y:S01]  /*b170*/  PRMT R7, R5, 0x5410, R11 ;  /* 0x0000541005077816 */ /* 0x000fe2000000000b */
[----:B------:R-:W-:Y:S02]  /*b180*/  FFMA.FTZ R5, R98, c[0x0][0x23c], -R9 ;  /* 0x00008f0062057a23 */ /* 0x000fe40000010809 */
[----:B------:R-:W-:Y:S01]  /*b190*/  IMAD.MOV.U32 R98, RZ, RZ, R20 ;  /* 0x000000ffff627224 */ /* 0x000fe200078e0014 */
[--C-:B------:R-:W-:Y:S01]  /*b1a0*/  SHF.R.U32.HI R3, RZ, 0x10, R0.reuse ;  /* 0x00000010ff037819 */ /* 0x100fe20000011600 */
[----:B------:R-:W2:Y:S01]  /*b1b0*/  LDSM.16.MT88.4 R20, [R206+0x11000] ;  /* 0x01100000ce14783b */ /* 0x000ea20000004200 */
[----:B------:R-:W-:-:S02]  /*b1c0*/  SHF.R.U32.HI R6, RZ, 0x18, R0 ;  /* 0x00000018ff067819 */ /* 0x000fc40000011600 */
[----:B------:R-:W-:Y:S01]  /*b1d0*/  LOP3.LUT R3, R3, 0xff, RZ, 0xc0, !PT ;  /* 0x000000ff03037812 */ /* 0x000fe200078ec0ff */
[----:B------:R-:W-:Y:S01]  /*b1e0*/  HSET2.LE.AND R0, R2, R100, PT ;  /* 0x0000006402007233 */ /* 0x000fe20003803000 */
[----:B------:R-:W-:Y:S02]  /*b1f0*/  MOV R26, R27 ;  /* 0x0000001b001a7202 */ /* 0x000fe40000000f00 */
[----:B------:R-:W-:Y:S02]  /*b200*/  F2FP.PACK_AB R2, R239, R240 ;  /* 0x000000f0ef02723e */ /* 0x000fe400000000ff */
[----:B------:R-:W-:Y:S01]  /*b210*/  PRMT R3, R3, 0x5410, R6 ;  /* 0x0000541003037816 */ /* 0x000fe20000000006 */
[----:B------:R-:W-:Y:S01]  /*b220*/  MUFU.EX2 R201, R5 ;  /* 0x0000000500c97308 */ /* 0x000fe20000000800 */
[----:B------:R-:W-:-:S07]  /*b230*/  MOV R27, R202 ;  /* 0x000000ca001b7202 */ /* 0x000fce0000000f00 */
[----:B------:R4:W1:Y:S02]  /*b240*/  MUFU.EX2 R202, R4 ;  /* 0x0000000400ca7308 */ /* 0x0008640000000800 */
[----:B----4-:R-:W-:Y:S01]  /*b250*/  LOP3.LUT R4, R0, R2, RZ, 0xc0, !PT ;  /* 0x0000000200047212 */ /* 0x010fe200078ec0ff */
[----:B------:R-:W-:Y:S01]  /*b260*/  HSET2.LE.AND R0, R3, R100, PT ;  /* 0x0000006403007233 */ /* 0x000fe20003803000 */
[----:B-1----:R-:W-:-:S04]  /*b270*/  F2FP.PACK_AB R2, R203, R236 ;  /* 0x000000eccb02723e */ /* 0x002fc800000000ff */
[----:B------:R-:W-:Y:S01]  /*b280*/  LOP3.LUT R5, R0, R2, RZ, 0xc0, !PT ;  /* 0x0000000200057212 */ /* 0x000fe200078ec0ff */
[----:B------:R-:W-:Y:S01]  /*b290*/  HSET2.LE.AND R0, R30, R100, PT ;  /* 0x000000641e007233 */ /* 0x000fe20003803000 */
[----:B------:R-:W-:-:S04]  /*b2a0*/  F2FP.PACK_AB R2, R237, R238 ;  /* 0x000000eeed02723e */ /* 0x000fc800000000ff */
[----:B------:R-:W-:Y:S01]  /*b2b0*/  LOP3.LUT R6, R0, R2, RZ, 0xc0, !PT ;  /* 0x0000000200067212 */ /* 0x000fe200078ec0ff */
[----:B------:R-:W-:Y:S01]  /*b2c0*/  HSET2.LE.AND R0, R7, R100, PT ;  /* 0x0000006407007233 */ /* 0x000fe20003803000 */
[----:B------:R-:W-:-:S04]  /*b2d0*/  F2FP.PACK_AB R2, R201, R202 ;  /* 0x000000cac902723e */ /* 0x000fc800000000ff */
[----:B------:R-:W-:Y:S01]  /*b2e0*/  LOP3.LUT R7, R0, R2, RZ, 0xc0, !PT ;  /* 0x0000000200077212 */ /* 0x000fe200078ec0ff */
[----:B------:R-:W-:Y:S01]  /*b2f0*/  IMAD.MOV.U32 R102, RZ, RZ, R27 ;  /* 0x000000ffff667224 */ /* 0x000fe200078e001b */
[----:B------:R-:W-:Y:S02]  /*b300*/  MOV R101, R26 ;  /* 0x0000001a00657202 */ /* 0x000fe40000000f00 */
[----:B------:R-:W-:-:S03]  /*b310*/  MOV R103, R24 ;  /* 0x0000001800677202 */ /* 0x000fc60000000f00 */
[C---:B------:R-:W-:Y:S01]  /*b320*/  HMMA.16816.F32 R152, R4.reuse, R16, R152 ;  /* 0x000000100498723c */ /* 0x040fe20000001898 */
[----:B------:R-:W-:Y:S02]  /*b330*/  MOV R96, R25 ;  /* 0x0000001900607202 */ /* 0x000fe40000000f00 */
[----:B------:R-:W-:Y:S05]  /*b340*/  LDSM.16.MT88.4 R24, [R205+0x11000] ;  /* 0x01100000cd18783b */ /* 0x000fea0000004200 */
[C---:B------:R-:W-:Y:S01]  /*b350*/  HMMA.16816.F32 R52, R4.reuse, R18, R52 ;  /* 0x000000120434723c */ /* 0x040fe20000001834 */
[----:B------:R-:W1:Y:S07]  /*b360*/  LDSM.16.MT88.4 R16, [R208+0x13000] ;  /* 0x01300000d010783b */ /* 0x000e6e0000004200 */
[C---:B--2---:R-:W-:Y:S08]  /*b370*/  HMMA.16816.F32 R144, R4.reuse, R20, R144 ;  /* 0x000000140490723c */ /* 0x044ff00000001890 */
[C---:B------:R-:W-:Y:S01]  /*b380*/  HMMA.16816.F32 R48, R4.reuse, R22, R48 ;  /* 0x000000160430723c */ /* 0x040fe20000001830 */
[----:B------:R-:W2:Y:S07]  /*b390*/  LDSM.16.MT88.4 R20, [R206+0x13000] ;  /* 0x01300000ce14783b */ /* 0x000eae0000004200 */
[C---:B------:R-:W-:Y:S08]  /*b3a0*/  HMMA.16816.F32 R160, R4.reuse, R12, R160 ;  /* 0x0000000c04a0723c */ /* 0x040ff000000018a0 */
[----:B------:R-:W-:Y:S01]  /*b3b0*/  HMMA.16816.F32 R60, R4, R14, R60 ;  /* 0x0000000e043c723c */ /* 0x000fe2000000183c */
[----:B------:R-:W4:Y:S01]  /*b3c0*/  LDSM.16.MT88.4 R12, [R207+0x13000] ;  /* 0x01300000cf0c783b */ /* 0x000f220000004200 */
[----:B------:R-:W-:Y:S01]  /*b3d0*/  IMAD.MOV.U32 R100, RZ, RZ, R96 ;  /* 0x000000ffff647224 */ /* 0x000fe200078e0060 */
[----:B------:R-:W-:-:S02]  /*b3e0*/  MOV R96, R97 ;  /* 0x0000006100607202 */ /* 0x000fc40000000f00 */
[----:B------:R-:W-:Y:S01]  /*b3f0*/  MOV R97, R98 ;  /* 0x0000006200617202 */ /* 0x000fe20000000f00 */
[----:B------:R-:W-:Y:S01]  /*b400*/  IMAD.MOV.U32 R98, RZ, RZ, R99 ;  /* 0x000000ffff627224 */ /* 0x000fe200078e0063 */
[----:B------:R-:W-:Y:S01]  /*b410*/  MOV R99, R92 ;  /* 0x0000005c00637202 */ /* 0x000fe20000000f00 */
[----:B------:R-:W-:Y:S01]  /*b420*/  IMAD.MOV.U32 R252, RZ, RZ, R101 ;  /* 0x000000fffffc7224 */ /* 0x000fe200078e0065 */
[----:B------:R-:W-:Y:S01]  /*b430*/  MOV R3, R102 ;  /* 0x0000006600037202 */ /* 0x000fe20000000f00 */
[----:B------:R-:W-:Y:S01]  /*b440*/  IMAD.MOV.U32 R102, RZ, RZ, R94 ;  /* 0x000000ffff667224 */ /* 0x000fe200078e005e */
[----:B------:R-:W-:Y:S02]  /*b450*/  MOV R107, R103 ;  /* 0x00000067006b7202 */ /* 0x000fe40000000f00 */
[----:B------:R-:W-:Y:S02]  /*b460*/  MOV R101, R93 ;  /* 0x0000005d00657202 */ /* 0x000fe40000000f00 */
[----:B------:R-:W-:Y:S01]  /*b470*/  MOV R103, R95 ;  /* 0x0000005f00677202 */ /* 0x000fe20000000f00 */
[----:B------:R-:W-:Y:S01]  /*b480*/  IMAD.MOV.U32 R10, RZ, RZ, R98 ;  /* 0x000000ffff0a7224 */ /* 0x000fe200078e0062 */
[----:B-1----:R-:W-:Y:S01]  /*b490*/  HMMA.16816.F32 R92, R4, R16, R56 ;  /* 0x00000010045c723c */ /* 0x002fe20000001838 */
[----:B------:R-:W-:-:S02]  /*b4a0*/  MOV R0, R99 ;  /* 0x0000006300007202 */ /* 0x000fc40000000f00 */
[----:B------:R-:W-:-:S04]  /*b4b0*/  MOV R199, R103 ;  /* 0x0000006700c77202 */ /* 0x000fc80000000f00 */
[----:B------:R-:W-:Y:S01]  /*b4c0*/  MOV R57, R96 ;  /* 0x0000006000397202 */ /* 0x000fe20000000f00 */
[----:B--2---:R-:W-:Y:S01]  /*b4d0*/  HMMA.16816.F32 R84, R4, R20, R84 ;  /* 0x000000140454723c */ /* 0x004fe20000001854 */
[----:B------:R-:W-:Y:S01]  /*b4e0*/  MOV R58, R97 ;  /* 0x00000061003a7202 */ /* 0x000fe20000000f00 */
[----:B------:R-:W-:Y:S01]  /*b4f0*/  IMAD.MOV.U32 R56, RZ, RZ, R100 ;  /* 0x000000ffff387224 */ /* 0x000fe200078e0064 */
[----:B------:R-:W-:-:S05]  /*b500*/  MOV R59, R107 ;  /* 0x0000006b003b7202 */ /* 0x000fca0000000f00 */
[C---:B------:R-:W-:Y:S01]  /*b510*/  HMMA.16816.F32 R88, R4.reuse, R22, R88 ;  /* 0x000000160458723c */ /* 0x040fe20000001858 */
[----:B------:R-:W1:Y:S07]  /*b520*/  LDSM.16.MT88.4 R20, [R208+0x15000] ;  /* 0x01500000d014783b */ /* 0x000e6e0000004200 */
[C---:B------:R-:W-:Y:S01]  /*b530*/  HMMA.16816.F32 R96, R4.reuse, R18, R72 ;  /* 0x000000120460723c */ /* 0x040fe20000001848 */
[----:B------:R-:W-:Y:S06]  /*b540*/  LDSM.16.MT88.4 R16, [R207+0x15000] ;  /* 0x01500000cf10783b */ /* 0x000fec0000004200 */
[----:B------:R-:W-:Y:S01]  /*b550*/  MOV R72, R101 ;  /* 0x0000006500487202 */ /* 0x000fe20000000f00 */
[----:B------:R-:W-:Y:S01]  /*b560*/  HMMA.16816.F32 R136, R4, R24, R136 ;  /* 0x000000180488723c */ /* 0x000fe20000001888 */
[----:B------:R-:W-:-:S07]  /*b570*/  IMAD.MOV.U32 R74, RZ, RZ, R102 ;  /* 0x000000ffff4a7224 */ /* 0x000fce00078e0066 */
[C---:B------:R-:W-:Y:S01]  /*b580*/  HMMA.16816.F32 R40, R4.reuse, R26, R40 ;  /* 0x0000001a0428723c */ /* 0x040fe20000001828 */
[----:B------:R-:W2:Y:S07]  /*b590*/  LDSM.16.MT88.4 R24, [R205+0x13000] ;  /* 0x01300000cd18783b */ /* 0x000eae0000004200 */
[C---:B----4-:R-:W-:Y:S08]  /*b5a0*/  HMMA.16816.F32 R100, R4.reuse, R12, R124 ;  /* 0x0000000c0464723c */ /* 0x050ff0000000187c */
[C---:B------:R-:W-:Y:S01]  /*b5b0*/  HMMA.16816.F32 R104, R4.reuse, R14, R156 ;  /* 0x0000000e0468723c */ /* 0x040fe2000000189c */
[----:B------:R-:W4:Y:S07]  /*b5c0*/  LDSM.16.MT88.4 R12, [R205+0x17000] ;  /* 0x01700000cd0c783b */ /* 0x000f2e0000004200 */
[C---:B-1----:R-:W-:Y:S08]  /*b5d0*/  HMMA.16816.F32 R124, R4.reuse, R20, R176 ;  /* 0x00000014047c723c */ /* 0x042ff000000018b0 */
[C---:B------:R-:W-:Y:S08]  /*b5e0*/  HMMA.16816.F32 R20, R4.reuse, R22, R168 ;  /* 0x000000160414723c */ /* 0x040ff000000018a8 */
[C---:B--2---:R-:W-:Y:S08]  /*b5f0*/  HMMA.16816.F32 R68, R4.reuse, R24, R68 ;  /* 0x000000180444723c */ /* 0x044ff00000001844 */
[C---:B------:R-:W-:Y:S01]  /*b600*/  HMMA.16816.F32 R76, R4.reuse, R26, R76 ;  /* 0x0000001a044c723c */ /* 0x040fe2000000184c */
[----:B------:R-:W1:Y:S07]  /*b610*/  LDSM.16.MT88.4 R24, [R206+0x15000] ;  /* 0x01500000ce18783b */ /* 0x000e6e0000004200 */
[----:B----4-:R-:W-:Y:S01]  /*b620*/  HMMA.16816.F32 R168, R4, R12, R140 ;  /* 0x0000000c04a8723c */ /* 0x010fe2000000188c */
[----:B------:R-:W-:Y:S01]  /*b630*/  FFMA.FTZ R0, R0, c[0x0][0x23c], -R8 ;  /* 0x00008f0000007a23 */ /* 0x000fe20000010808 */
[----:B------:R-:W-:Y:S01]  /*b640*/  LOP3.LUT R2, R31, UR9, R200, 0x96, !PT ;  /* 0x000000091f027c12 */ /* 0x000fe2000f8e96c8 */
[----:B------:R-:W-:Y:S01]  /*b650*/  IMAD.MOV.U32 R11, RZ, RZ, R193 ;  /* 0x000000ffff0b7224 */ /* 0x000fe200078e00c1 */
[----:B------:R-:W-:-:S04]  /*b660*/  MOV R73, R194 ;  /* 0x000000c200497202 */ /* 0x000fc80000000f00 */
[----:B------:R-:W-:Y:S01]  /*b670*/  HMMA.16816.F32 R132, R4, R14, R132 ;  /* 0x0000000e0484723c */ /* 0x000fe20000001884 */
[----:B------:R-:W2:Y:S01]  /*b680*/  LDSM.16.MT88.4 R12, [R208+0x17000] ;  /* 0x01700000d00c783b */ /* 0x000ea20000004200 */
[----:B------:R4:W-:Y:S01]  /*b690*/  MUFU.EX2 R31, R0 ;  /* 0x00000000001f7308 */ /* 0x0009e20000000800 */
[----:B------:R-:W-:Y:S02]  /*b6a0*/  MOV R159, R195 ;  /* 0x000000c3009f7202 */ /* 0x000fe40000000f00 */
[----:B------:R-:W-:Y:S01]  /*b6b0*/  MOV R75, R192 ;  /* 0x000000c0004b7202 */ /* 0x000fe20000000f00 */
[----:B------:R-:W-:Y:S01]  /*b6c0*/  LDSM.16.MT88.4 R140, [R205+0x11800] ;  /* 0x01180000cd8c783b */ /* 0x000fe20000004200 */
[----:B----4-:R-:W-:-:S04]  /*b6d0*/  FFMA.FTZ R0, R199, c[0x0][0x23c], -R8 ;  /* 0x00008f00c7007a23 */ /* 0x010fc80000010808 */
[----:B------:R4:W2:Y:S01]  /*b6e0*/  MUFU.EX2 R199, R0 ;  /* 0x0000000000c77308 */ /* 0x0008a20000000800 */
[C---:B-1----:R-:W-:Y:S01]  /*b6f0*/  HMMA.16816.F32 R116, R4.reuse, R24, R188 ;  /* 0x000000180474723c */ /* 0x042fe200000018bc */
[----:B----4-:R-:W-:Y:S02]  /*b700*/  FFMA.FTZ R0, R73, c[0x0][0x23c], -R8 ;  /* 0x00008f0049007a23 */ /* 0x010fe40000010808 */
[----:B------:R-:W-:Y:S01]  /*b710*/  IMAD.MOV.U32 R73, RZ, RZ, R74 ;  /* 0x000000ffff497224 */ /* 0x000fe200078e004a */
[----:B------:R-:W-:Y:S02]  /*b720*/  MOV R74, R59 ;  /* 0x0000003b004a7202 */ /* 0x000fe40000000f00 */
[----:B------:R-:W-:Y:S01]  /*b730*/  MOV R59, R3 ;  /* 0x00000003003b7202 */ /* 0x000fe20000000f00 */
[----:B------:R-:W-:Y:S01]  /*b740*/  IMAD.WIDE.U32 R2, R2, -0x2daee0ad, RZ ;  /* 0xd2511f5302027825 */ /* 0x000fe200078e00ff */
[----:B------:R1:W-:Y:S03]  /*b750*/  MUFU.EX2 R30, R0 ;  /* 0x00000000001e7308 */ /* 0x0003e60000000800 */
[----:B------:R-:W-:Y:S01]  /*b760*/  FFMA.FTZ R8, R159, c[0x0][0x23c], -R8 ;  /* 0x00008f009f087a23 */ /* 0x000fe20000010808 */
[----:B------:R-:W-:Y:S01]  /*b770*/  HMMA.16816.F32 R24, R4, R26, R180 ;  /* 0x0000001a0418723c */ /* 0x000fe200000018b4 */
[----:B------:R-:W-:Y:S01]  /*b780*/  IMAD.MOV.U32 R159, RZ, RZ, R10 ;  /* 0x000000ffff9f7224 */ /* 0x000fe200078e000a */
[----:B------:R-:W-:-:S06]  /*b790*/  LOP3.LUT R10, R2, 0xffff, RZ, 0xc0, !PT ;  /* 0x0000ffff020a7812 */ /* 0x000fcc00078ec0ff */
[----:B--2---:R-:W-:Y:S01]  /*b7a0*/  HMMA.16816.F32 R176, R4, R14, R120 ;  /* 0x0000000e04b0723c */ /* 0x004fe20000001878 */
[----:B------:R2:W4:Y:S01]  /*b7b0*/  MUFU.EX2 R15, R8 ;  /* 0x00000008000f7308 */ /* 0x0005220000000800 */
[----:B------:R-:W-:Y:S01]  /*b7c0*/  LDSM.16.MT88.4 R120, [R208+0x17800] ;  /* 0x01780000d078783b */ /* 0x000fe20000004200 */
[----:B-1----:R-:W-:Y:S01]  /*b7d0*/  LOP3.LUT R0, R3, UR24, R198, 0x96, !PT ;  /* 0x0000001803007c12 */ /* 0x002fe2000f8e96c6 */
[----:B------:R-:W-:Y:S01]  /*b7e0*/  FFMA.FTZ R3, R73, c[0x0][0x23c], -R9 ;  /* 0x00008f0049037a23 */ /* 0x000fe20000010809 */
[----:B------:R-:W-:-:S03]  /*b7f0*/  MOV R73, R74 ;  /* 0x0000004a00497202 */ /* 0x000fc60000000f00 */
[----:B------:R-:W-:Y:S01]  /*b800*/  HMMA.16816.F32 R180, R4, R12, R64 ;  /* 0x0000000c04b4723c */ /* 0x000fe20000001840 */
[----:B------:R-:W-:Y:S01]  /*b810*/  MOV R74, R75 ;  /* 0x0000004b004a7202 */ /* 0x000fe20000000f00 */
[----:B------:R-:W-:Y:S01]  /*b820*/  IMAD.MOV.U32 R75, RZ, RZ, R11 ;  /* 0x000000ffff4b7224 */ /* 0x000fe200078e000b */
[----:B------:R-:W-:Y:S02]  /*b830*/  SHF.R.U32.HI R11, RZ, 0x8, R10 ;  /* 0x00000008ff0b7819 */ /* 0x000fe4000001160a */
[----:B--2---:R-:W-:-:S03]  /*b840*/  SHF.R.U32.HI R8, RZ, 0x10, R2 ;  /* 0x00000010ff087819 */ /* 0x004fc60000011602 */
[----:B------:R-:W-:Y:S01]  /*b850*/  HMMA.16816.F32 R108, R4, R32, R164 ;  /* 0x00000020046c723c */ /* 0x000fe200000018a4 */
[----:B------:R-:W-:-:S07]  /*b860*/  LOP3.LUT R13, R2, 0xff, RZ, 0xc0, !PT ;  /* 0x000000ff020d7812 */ /* 0x000fce00078ec0ff */
[----:B------:R-:W-:Y:S01]  /*b870*/  HMMA.16816.F32 R112, R4, R34, R184 ;  /* 0x000000220470723c */ /* 0x000fe200000018b8 */
[----:B------:R-:W-:Y:S01]  /*b880*/  SHF.R.U32.HI R12, RZ, 0x18, R2 ;  /* 0x00000018ff0c7819 */ /* 0x000fe20000011602 */
[----:B------:R-:W1:Y:S01]  /*b890*/  LDSM.16.MT88.4 R32, [R206+0x17000] ;  /* 0x01700000ce20783b */ /* 0x000e620000004200 */
[----:B------:R-:W-:Y:S02]  /*b8a0*/  LOP3.LUT R2, R0, 0xffff, RZ, 0xc0, !PT ;  /* 0x0000ffff00027812 */ /* 0x000fe400078ec0ff */
[----:B------:R-:W-:-:S03]  /*b8b0*/  LOP3.LUT R10, R8, 0xff, RZ, 0xc0, !PT ;  /* 0x000000ff080a7812 */ /* 0x000fc600078ec0ff */
[----:B------:R-:W-:Y:S01]  /*b8c0*/  HMMA.16816.F32 R192, R4, R16, R148 ;  /* 0x0000001004c0723c */ /* 0x000fe20000001894 */
[----:B------:R-:W-:-:S07]  /*b8d0*/  LOP3.LUT R8, R0, 0xff, RZ, 0xc0, !PT ;  /* 0x000000ff00087812 */ /* 0x000fce00078ec0ff */
[----:B------:R-:W-:Y:S01]  /*b8e0*/  HMMA.16816.F32 R172, R4, R18, R172 ;  /* 0x0000001204ac723c */ /* 0x000fe200000018ac */
[----:B------:R-:W-:Y:S01]  /*b8f0*/  SHF.R.U32.HI R2, RZ, 0x8, R2 ;  /* 0x00000008ff027819 */ /* 0x000fe20000011602 */
[----:B------:R-:W2:Y:S03]  /*b900*/  LDSM.16.MT88.4 R16, [R207+0x17000] ;  /* 0x01700000cf10783b */ /* 0x000ea60000004200 */
[----:B------:R-:W-:Y:S01]  /*b910*/  PRMT R8, R8, 0x5410, R2 ;  /* 0x0000541008087816 */ /* 0x000fe20000000002 */
[----:B------:R-:W-:Y:S01]  /*b920*/  FFMA.FTZ R2, R73, c[0x0][0x23c], -R9 ;  /* 0x00008f0049027a23 */ /* 0x000fe20000010809 */
[----:B------:R3:W-:Y:S01]  /*b930*/  MUFU.EX2 R14, R3 ;  /* 0x00000003000e7308 */ /* 0x0007e20000000800 */
[----:B------:R-:W1:Y:S01]  /*b940*/  LDC.U8 R73, c[0x0][0x2d8] ;  /* 0x0000b600ff497b82 */ /* 0x000e620000000000 */
[----:B------:R-:W-:Y:S01]  /*b950*/  PRMT R11, R13, 0x5410, R11 ;  /* 0x000054100d0b7816 */ /* 0x000fe2000000000b */
[----:B------:R-:W2:Y:S01]  /*b960*/  LDSM.16.MT88.4 R148, [R206+0x11800] ;  /* 0x01180000ce94783b */ /* 0x000ea20000004200 */
[----:B------:R-:W-:-:S02]  /*b970*/  PRMT R10, R10, 0x5410, R12 ;  /* 0x000054100a0a7816 */ /* 0x000fc4000000000c */
[----:B------:R-:W-:Y:S01]  /*b980*/  MOV R200, R74 ;  /* 0x0000004a00c87202 */ /* 0x000fe20000000f00 */
[----:B------:R-:W-:Y:S04]  /*b990*/  LDSM.16.MT88.4 R164, [R207+0x11800] ;  /* 0x01180000cfa4783b */ /* 0x000fe80000004200 */
[----:B------:R-:W-:Y:S01]  /*b9a0*/  LDSM.16.MT88.4 R64, [R207+0x13800] ;  /* 0x01380000cf40783b */ /* 0x000fe20000004200 */
[----:B---3--:R-:W-:Y:S01]  /*b9b0*/  FFMA.FTZ R3, R159, c[0x0][0x23c], -R9 ;  /* 0x00008f009f037a23 */ /* 0x008fe20000010809 */
[----:B------:R3:W-:Y:S02]  /*b9c0*/  MUFU.EX2 R12, R2 ;  /* 0x00000002000c7308 */ /* 0x0007e40000000800 */
[----:B------:R-:W2:Y:S06]  /*b9d0*/  LDSM.16.MT88.4 R156, [R208+0x11800] ;  /* 0x01180000d09c783b */ /* 0x000eac0000004200 */
[----:B------:R4:W2:Y:S01]  /*b9e0*/  MUFU.EX2 R13, R3 ;  /* 0x00000003000d7308 */ /* 0x0008a20000000800 */
[----:B-1----:R-:W-:Y:S01]  /*b9f0*/  PRMT R73, R73, 0x7054, R73 ;  /* 0x0000705449497816 */ /* 0x002fe20000000049 */
[----:B---3--:R-:W-:Y:S01]  /*ba00*/  FFMA.FTZ R2, R72, c[0x0][0x23c], -R9 ;  /* 0x00008f0048027a23 */ /* 0x008fe20000010809 */
[----:B----4-:R-:W-:-:S02]  /*ba10*/  SHF.R.U32.HI R3, RZ, 0x10, R0 ;  /* 0x00000010ff037819 */ /* 0x010fc40000011600 */
[----:B------:R-:W-:Y:S02]  /*ba20*/  SHF.R.U32.HI R0, RZ, 0x18, R0 ;  /* 0x00000018ff007819 */ /* 0x000fe40000011600 */
[----:B------:R-:W-:-:S04]  /*ba30*/  LOP3.LUT R3, R3, 0xff, RZ, 0xc0, !PT ;  /* 0x000000ff03037812 */ /* 0x000fc800078ec0ff */
[----:B------:R-:W-:Y:S01]  /*ba40*/  PRMT R3, R3, 0x5410, R0 ;  /* 0x0000541003037816 */ /* 0x000fe20000000000 */
[--C-:B------:R-:W-:Y:S02]  /*ba50*/  HSET2.LE.AND R0, R8, R73.reuse, PT ;  /* 0x0000004908007233 */ /* 0x100fe40003803000 */
[----:B------:R1:W3:Y:S01]  /*ba60*/  MUFU.EX2 R8, R2 ;  /* 0x0000000200087308 */ /* 0x0002e20000000800 */
[C---:B------:R-:W-:Y:S08]  /*ba70*/  HMMA.16816.F32 R188, R4.reuse, R32, R128 ;  /* 0x0000002004bc723c */ /* 0x040ff00000001880 */
[----:B------:R-:W-:Y:S01]  /*ba80*/  HMMA.16816.F32 R184, R4, R34, R80 ;  /* 0x0000002204b8723c */ /* 0x000fe20000001850 */
[----:B------:R-:W-:Y:S01]  /*ba90*/  HSET2.LE.AND R3, R3, R73, PT ;  /* 0x0000004903037233 */ /* 0x000fe20003803000 */
[----:B------:R-:W-:Y:S01]  /*baa0*/  MOV R198, R75 ;  /* 0x0000004b00c67202 */ /* 0x000fe20000000f00 */
[----:B------:R-:W-:Y:S01]  /*bab0*/  IMAD.MOV.U32 R9, RZ, RZ, R56 ;  /* 0x000000ffff097224 */ /* 0x000fe200078e0038 */
[----:B------:R-:W-:Y:S01]  /*bac0*/  LDSM.16.MT88.4 R80, [R206+0x15800] ;  /* 0x01580000ce50783b */ /* 0x000fe20000004200 */
[----:B-1----:R-:W-:-:S03]  /*bad0*/  F2FP.PACK_AB R2, R199, R31 ;  /* 0x0000001fc702723e */ /* 0x002fc600000000ff */
[----:B--2---:R-:W-:Y:S01]  /*bae0*/  HMMA.16816.F32 R32, R4, R16, R44 ;  /* 0x000000100420723c */ /* 0x004fe2000000182c */
[----:B------:R-:W-:Y:S02]  /*baf0*/  LOP3.LUT R128, R0, R2, RZ, 0xc0, !PT ;  /* 0x0000000200807212 */ /* 0x000fe400078ec0ff */
[----:B------:R-:W-:-:S05]  /*bb00*/  F2FP.PACK_AB R0, R15, R30 ;  /* 0x0000001e0f00723e */ /* 0x000fca00000000ff */
[----:B------:R-:W-:Y:S07]  /*bb10*/  HMMA.16816.F32 R16, R4, R18, R36 ;  /* 0x000000120410723c */ /* 0x000fee0000001824 */
[--C-:B------:R-:W-:Y:S01]  /*bb20*/  HSET2.LE.AND R5, R11, R73.reuse, PT ;  /* 0x000000490b057233 */ /* 0x100fe20003803000 */
[----:B------:R-:W-:Y:S01]  /*bb30*/  F2FP.PACK_AB R4, R13, R14 ;  /* 0x0000000e0d04723e */ /* 0x000fe200000000ff */
[----:B------:R-:W-:-:S03]  /*bb40*/  HSET2.LE.AND R6, R10, R73, PT ;  /* 0x000000490a067233 */ /* 0x000fc60003803000 */
[----:B------:R-:W-:Y:S01]  /*bb50*/  LOP3.LUT R130, R5, R0, RZ, 0xc0, !PT ;  /* 0x0000000005827212 */ /* 0x000fe200078ec0ff */
[----:B------:R-:W-:Y:S01]  /*bb60*/  IMAD.MOV.U32 R2, RZ, RZ, R59 ;  /* 0x000000ffff027224 */ /* 0x000fe200078e003b */
[----:B---3--:R-:W-:Y:S01]  /*bb70*/  F2FP.PACK_AB R0, R8, R12 ;  /* 0x0000000c0800723e */ /* 0x008fe200000000ff */
[----:B------:R-:W-:Y:S01]  /*bb80*/  LDSM.16.MT88.4 R72, [R205+0x15800] ;  /* 0x01580000cd48783b */ /* 0x000fe20000004200 */
[----:B------:R-:W-:Y:S02]  /*bb90*/  LOP3.LUT R129, R3, R4, RZ, 0xc0, !PT ;  /* 0x0000000403817212 */ /* 0x000fe400078ec0ff */
[----:B------:R-:W-:Y:S02]  /*bba0*/  LOP3.LUT R131, R6, R0, RZ, 0xc0, !PT ;  /* 0x0000000006837212 */ /* 0x000fe400078ec0ff */
[----:B------:R-:W-:Y:S01]  /*bbb0*/  MOV R11, R57 ;  /* 0x00000039000b7202 */ /* 0x000fe20000000f00 */
[----:B------:R-:W-:Y:S01]  /*bbc0*/  LDSM.16.MT88.4 R4, [R207+0x17800] ;  /* 0x01780000cf04783b */ /* 0x000fe20000004200 */
[----:B------:R-:W-:-:S03]  /*bbd0*/  MOV R10, R58 ;  /* 0x0000003a000a7202 */ /* 0x000fc60000000f00 */
[C---:B------:R-:W-:Y:S01]  /*bbe0*/  HMMA.16816.F32 R136, R128.reuse, R140, R136 ;  /* 0x0000008c8088723c */ /* 0x040fe20000001888 */
[----:B------:R-:W-:Y:S07]  /*bbf0*/  LDSM.16.MT88.4 R56, [R208+0x13800] ;  /* 0x01380000d038783b */ /* 0x000fee0000004200 */
[C---:B------:R-:W-:Y:S01]  /*bc00*/  HMMA.16816.F32 R140, R128.reuse, R142, R40 ;  /* 0x0000008e808c723c */ /* 0x040fe20000001828 */
[----:B------:R-:W1:Y:S07]  /*bc10*/  LDSM.16.MT88.4 R40, [R205+0x13800] ;  /* 0x01380000cd28783b */ /* 0x000e6e0000004200 */
[C---:B------:R-:W-:Y:S08]  /*bc20*/  HMMA.16816.F32 R144, R128.reuse, R148, R144 ;  /* 0x000000948090723c */ /* 0x040ff00000001890 */
[----:B------:R-:W-:Y:S01]  /*bc30*/  HMMA.16816.F32 R148, R128, R150, R48 ;  /* 0x000000968094723c */ /* 0x000fe20000001830 */
[----:B------:R-:W2:Y:S01]  /*bc40*/  LDSM.16.MT88.4 R48, [R206+0x13800] ;  /* 0x01380000ce30783b */ /* 0x000ea20000004200 */
[----:B------:R-:W-:-:S02]  /*bc50*/  FFMA.FTZ R2, R10, R29, R2 ;  /* 0x0000001d0a027223 */ /* 0x000fc40000010002 */
[----:B------:R-:W-:Y:S02]  /*bc60*/  FFMA.FTZ R0, R9, R28, R11 ;  /* 0x0000001c09007223 */ /* 0x000fe4000001000b */
        /* <DEDUP_REMOVED lines=9> */
[----:B------:R-:W-:Y:S01]  /*bd00*/  HMMA.16816.F32 R152, R128, R156, R152 ;  /* 0x0000009c8098723c */ /* 0x000fe20000001898 */
[----:B------:R-:W-:Y:S02]  /*bd10*/  FADD.FTZ R0, R247, R0 ;  /* 0x00000000f7007221 */ /* 0x000fe40000010000 */
[----:B------:R-:W-:-:S02]  /*bd20*/  FADD.FTZ R2, R248, R2 ;  /* 0x00000002f8027221 */ /* 0x000fc40000010000 */
[----:B------:R-:W-:-:S03]  /*bd30*/  FADD.FTZ R0, R249, R0 ;  /* 0x00000000f9007221 */ /* 0x000fc60000010000 */
[----:B------:R-:W-:Y:S01]  /*bd40*/  HMMA.16816.F32 R160, R128, R164, R160 ;  /* 0x000000a480a0723c */ /* 0x000fe200000018a0 */
[----:B------:R-:W-:-:S07]  /*bd50*/  FADD.FTZ R2, R250, R2 ;  /* 0x00000002fa027221 */ /* 0x000fce0000010000 */
[----:B------:R-:W-:Y:S01]  /*bd60*/  HMMA.16816.F32 R156, R128, R158, R52 ;  /* 0x0000009e809c723c */ /* 0x000fe20000001834 */
[----:B------:R-:W-:-:S07]  /*bd70*/  FADD.FTZ R0, R251, R0 ;  /* 0x00000000fb007221 */ /* 0x000fce0000010000 */
[C---:B------:R-:W-:Y:S08]  /*bd80*/  HMMA.16816.F32 R164, R128.reuse, R166, R60 ;  /* 0x000000a680a4723c */ /* 0x040ff0000000183c */
[C---:B-1----:R-:W-:Y:S08]  /*bd90*/  HMMA.16816.F32 R36, R128.reuse, R40, R68 ;  /* 0x000000288024723c */ /* 0x042ff00000001844 */
[C---:B--2---:R-:W-:Y:S08]  /*bda0*/  HMMA.16816.F32 R44, R128.reuse, R48, R84 ;  /* 0x00000030802c723c */ /* 0x044ff00000001854 */
[C---:B------:R-:W-:Y:S08]  /*bdb0*/  HMMA.16816.F32 R52, R128.reuse, R56, R92 ;  /* 0x000000388034723c */ /* 0x040ff0000000185c */
[C---:B------:R-:W-:Y:S08]  /*bdc0*/  HMMA.16816.F32 R60, R128.reuse, R64, R100 ;  /* 0x00000040803c723c */ /* 0x040ff00000001864 */
[----:B------:R-:W-:Y:S01]  /*bdd0*/  HMMA.16816.F32 R68, R128, R72, R108 ;  /* 0x000000488044723c */ /* 0x000fe2000000186c */
[----:B------:R-:W-:-:S07]  /*bde0*/  FADD.FTZ R2, R240, R2 ;  /* 0x00000002f0027221 */ /* 0x000fce0000010000 */
        /* <DEDUP_REMOVED lines=22> */
[----:B------:R-:W-:Y:S01]  /*bf50*/  FADD.FTZ R0, R8, R0 ;  /* 0x0000000008007221 */ /* 0x000fe20000010000 */
[C---:B------:R-:W-:Y:S02]  /*bf60*/  HMMA.16816.F32 R40, R128.reuse, R42, R76 ;  /* 0x0000002a8028723c */ /* 0x040fe4000000184c */
[----:B------:R3:W-:Y:S04]  /*bf70*/  STL [R1], R2 ;  /* 0x0000000201007387 */ /* 0x0007e80000100800 */
[----:B------:R3:W-:Y:S02]  /*bf80*/  STL [R1+0x20], R0 ;  /* 0x0000200001007387 */ /* 0x0007e40000100800 */
[C---:B------:R-:W-:Y:S08]  /*bf90*/  HMMA.16816.F32 R76, R128.reuse, R80, R116 ;  /* 0x00000050804c723c */ /* 0x040ff00000001874 */
[C---:B-1----:R-:W-:Y:S08]  /*bfa0*/  HMMA.16816.F32 R84, R128.reuse, R88, R124 ;  /* 0x000000588054723c */ /* 0x042ff0000000187c */
[C---:B--2---:R-:W-:Y:S08]  /*bfb0*/  HMMA.16816.F32 R92, R128.reuse, R96, R192 ;  /* 0x00000060805c723c */ /* 0x044ff000000018c0 */
        /* <DEDUP_REMOVED lines=11> */
[----:B------:R-:W-:-:S02]  /*c070*/  MOV R3, R196 ;  /* 0x000000c400037202 */ /* 0x000fc40000000f00 */
[----:B------:R-:W-:-:S05]  /*c080*/  MOV R132, R197 ;  /* 0x000000c500847202 */ /* 0x000fca0000000f00 */
.L_x_970:
[----:B-1----:R-:W-:-:S06]  /*c090*/  UISETP.GT.AND UP0, UPT, UR29, UR11, UPT ;  /* 0x0000000b1d00728c */ /* 0x002fcc000bf04270 */
[----:B------:R-:W-:-:S13]  /*c0a0*/  PLOP3.LUT P0, PT, PT, PT, UP0, 0x80, 0x0 ;  /* 0x000000000000781c */ /* 0x000fda0003f0f008 */
[----:B------:R-:W-:Y:S05]  /*c0b0*/  @!P0 BRA `(.L_x_972) ;  /* 0x0000454000008947 */ /* 0x000fea0003800000 */
[----:B------:R-:W1:Y:S01]  /*c0c0*/  LDC.U8 R0, c[0x0][0x2d8] ;  /* 0x0000b600ff007b82 */ /* 0x000e620000000000 */
[----:B------:R-:W-:Y:S01]  /*c0d0*/  MOV R134, R3 ;  /* 0x0000000300867202 */ /* 0x000fe20000000f00 */
[----:B------:R-:W-:Y:S01]  /*c0e0*/  UMOV UR31, 0x5 ;  /* 0x00000005001f7882 */ /* 0x000fe20000000000 */
[----:B------:R-:W-:Y:S01]  /*c0f0*/  MOV R133, R132 ;  /* 0x0000008400857202 */ /* 0x000fe20000000f00 */
[----:B------:R-:W-:Y:S02]  /*c100*/  ULDC UR4, c[0x0][0x19c] ;  /* 0x0000670000047ab9 */ /* 0x000fe40000000800 */
[----:B------:R-:W-:Y:S02]  /*c110*/  USHF.L.U32 UR28, UR8, 0x5, URZ ;  /* 0x00000005081c7899 */ /* 0x000fe4000800063f */
[----:B------:R-:W-:Y:S02]  /*c120*/  USHF.L.U64.HI UR8, UR8, UR31, UR4 ;  /* 0x0000001f08087299 */ /* 0x000fe40008010204 */
[----:B------:R-:W-:-:S02]  /*c130*/  UMOV UR33, 0x6 ;  /* 0x0000000600217882 */ /* 0x000fc40000000000 */
[----:B------:R-:W-:Y:S02]  /*c140*/  ULDC UR4, c[0x0][0x1a4] ;  /* 0x0000690000047ab9 */ /* 0x000fe40000000800 */
[----:B------:R-:W-:Y:S02]  /*c150*/  USHF.L.U32 UR30, UR6, 0x5, URZ ;  /* 0x00000005061e7899 */ /* 0x000fe4000800063f */
[----:B------:R-:W-:Y:S02]  /*c160*/  USHF.L.U32 UR32, UR6, 0x6, URZ ;  /* 0x0000000606207899 */ /* 0x000fe4000800063f */
[----:B------:R-:W-:Y:S02]  /*c170*/  USHF.L.U64.HI UR31, UR6, UR31, UR4 ;  /* 0x0000001f061f7299 */ /* 0x000fe40008010204 */
[----:B------:R-:W-:Y:S01]  /*c180*/  USHF.L.U64.HI UR33, UR6, UR33, UR4 ;  /* 0x0000002106217299 */ /* 0x000fe20008010204 */
[----:B-1----:R-:W-:-:S06]  /*c190*/  PRMT R0, R0, 0x7054, R0 ;  /* 0x0000705400007816 */ /* 0x002fcc0000000000 */
[----:B------:R-:W2:Y:S04]  /*c1a0*/  LDL.LU R0, [R1+0x6c] ;  /* 0x00006c0001007983 */ /* 0x000ea80000300800 */
[----:B------:R-:W3:Y:S04]  /*c1b0*/  LDL.LU R2, [R1+0x68] ;  /* 0x0000680001027983 */ /* 0x000ee80000300800 */
[----:B------:R-:W4:Y:S04]  /*c1c0*/  LDL.LU.64 R6, [R1+0x60] ;  /* 0x0000600001067983 */ /* 0x000f280000300a00 */
[----:B------:R-:W4:Y:S04]  /*c1d0*/  LDL.LU.64 R4, [R1+0x30] ;  /* 0x0000300001047983 */ /* 0x000f280000300a00 */
[----:B------:R-:W2:Y:S01]  /*c1e0*/  LDL.LU R8, [R1+0x4c] ;  /* 0x00004c0001087983 */ /* 0x000ea20000300800 */
[----:B----4-:R-:W-:Y:S01]  /*c1f0*/  MOV R4, R6 ;  /* 0x0000000600047202 */ /* 0x010fe20000000f00 */
[----:B--2---:R-:W-:-:S05]  /*c200*/  IMAD.WIDE.U32 R8, R8, -0x326172a9, RZ ;  /* 0xcd9e8d5708087825 */ /* 0x004fca00078e00ff */
[----:B------:R-:W-:Y:S01]  /*c210*/  LOP3.LUT R0, R9, R0, RZ, 0x3c, !PT ;  /* 0x0000000009007212 */ /* 0x000fe200078e3cff */
[----:B------:R3:W-:Y:S02]  /*c220*/  STL.64 [R1+0x18], R8 ;  /* 0x0000180801007387 */ /* 0x0007e40000100a00 */
[----:B---3--:R-:W-:-:S04]  /*c230*/  IMAD.WIDE.U32 R8, R2, -0x2daee0ad, RZ ;  /* 0xd2511f5302087825 */ /* 0x008fc800078e00ff */
[----:B------:R-:W-:Y:S01]  /*c240*/  IMAD.WIDE.U32 R2, R0, -0x2daee0ad, RZ ;  /* 0xd2511f5300027825 */ /* 0x000fe200078e00ff */
[----:B------:R1:W-:Y:S04]  /*c250*/  STL.64 [R1+0x10], R8 ;  /* 0x0000100801007387 */ /* 0x0003e80000100a00 */
[----:B------:R1:W-:Y:S04]  /*c260*/  STL.64 [R1+0x30], R4 ;  /* 0x0000300401007387 */ /* 0x0003e80000100a00 */
[----:B------:R1:W-:Y:S01]  /*c270*/  STL.64 [R1+0x8], R2 ;  /* 0x0000080201007387 */ /* 0x0003e20000100a00 */
[----:B------:R-:W-:Y:S05]  /*c280*/  BRA `(.L_x_973) ;  /* 0x000002b000007947 */ /* 0x000fea0003800000 */
.L_x_975:
        /* <DEDUP_REMOVED lines=43> */
.L_x_973:
[----:B-1----:R-:W2:Y:S01]  /*c540*/  LDL.64 R4, [R1+0x30] ;  /* 0x0000300001047983 */ /* 0x002ea20000100a00 */
        /* <DEDUP_REMOVED lines=8> */
[----:B--2---:R-:W-:Y:S05]  /*c5d0*/  IMAD.WIDE.U32 R2, R2, UR32, R4 ;  /* 0x0000002002027c25 */ /* 0x004fea000f8e0004 */
        /* <DEDUP_REMOVED lines=31> */
[----:B------:R-:W3:Y:S04]  /*c7d0*/  LDSM.16.M88.4 R16, [R204+0x8800] ;  /* 0x00880000cc10783b */ /* 0x000ee80000000200 */
[----:B------:R-:W4:Y:S04]  /*c7e0*/  LDSM.16.M88.4 R24, [R204+0x9000] ;  /* 0x00900000cc18783b */ /* 0x000f280000000200 */
[----:B------:R-:W0:Y:S04]  /*c7f0*/  LDGDEPBAR ;  /* 0x00000000000079af */ /* 0x000e280000000000 */
[----:B------:R-:W2:Y:S04]  /*c800*/  LDSM.16.M88.4 R168, [R204+0x9800] ;  /* 0x00980000cca8783b */ /* 0x000ea80000000200 */
[----:B------:R-:W-:Y:S04]  /*c810*/  LDSM.16.M88.4 R172, [R212] ;  /* 0x00000000d4ac783b */ /* 0x000fe80000000200 */
[----:B------:R-:W2:Y:S04]  /*c820*/  LDSM.16.M88.4 R176, [R215] ;  /* 0x00000000d7b0783b */ /* 0x000ea80000000200 */
[----:B------:R-:W2:Y:S04]  /*c830*/  LDSM.16.M88.4 R180, [R230] ;  /* 0x00000000e6b4783b */ /* 0x000ea80000000200 */
[----:B------:R-:W2:Y:S04]  /*c840*/  LDSM.16.M88.4 R184, [R229] ;  /* 0x00000000e5b8783b */ /* 0x000ea80000000200 */
[----:B------:R-:W2:Y:S01]  /*c850*/  LDSM.16.M88.4 R188, [R228] ;  /* 0x00000000e4bc783b */ /* 0x000ea20000000200 */
[C---:B-1----:R-:W-:Y:S03]  /*c860*/  HMMA.16816.F32 R4, R32.reuse, R8, RZ ;  /* 0x000000082004723c */ /* 0x042fe600000018ff */
[----:B------:R-:W-:Y:S04]  /*c870*/  LDSM.16.M88.4 R192, [R210+0x8000] ;  /* 0x00800000d2c0783b */ /* 0x000fe80000000200 */
[----:B------:R-:W-:Y:S01]  /*c880*/  LDSM.16.M88.4 R196, [R210+0x8800] ;  /* 0x00880000d2c4783b */ /* 0x000fe20000000200 */
[C---:B------:R-:W-:Y:S03]  /*c890*/  HMMA.16816.F32 R8, R32.reuse, R10, RZ ;  /* 0x0000000a2008723c */ /* 0x040fe600000018ff */
[----:B------:R-:W-:Y:S05]  /*c8a0*/  LDSM.16.M88.4 R200, [R210+0x9800] ;  /* 0x00980000d2c8783b */ /* 0x000fea0000000200 */
[C---:B---3--:R-:W-:Y:S08]  /*c8b0*/  HMMA.16816.F32 R12, R32.reuse, R16, RZ ;  /* 0x00000010200c723c */ /* 0x048ff000000018ff */
[C---:B------:R-:W-:Y:S08]  /*c8c0*/  HMMA.16816.F32 R16, R32.reuse, R18, RZ ;  /* 0x000000122010723c */ /* 0x040ff000000018ff */
[C---:B----4-:R-:W-:Y:S08]  /*c8d0*/  HMMA.16816.F32 R20, R32.reuse, R24, RZ ;  /* 0x000000182014723c */ /* 0x050ff000000018ff */
        /* <DEDUP_REMOVED lines=14> */
[----:B------:R-:W-:Y:S01]  /*c9c0*/  HMMA.16816.F32 R32, R172, R190, R32 ;  /* 0x000000beac20723c */ /* 0x000fe20000001820 */
[----:B------:R-:W4:Y:S04]  /*c9d0*/  LDSM.16.M88.4 R172, [R209+0x800] ;  /* 0x00080000d1ac783b */ /* 0x000f280000000200 */
[----:B------:R-:W-:Y:S03]  /*c9e0*/  LDSM.16.M88.4 R188, [R211+0x2000] ;  /* 0x00200000d3bc783b */ /* 0x000fe60000000200 */
        /* <DEDUP_REMOVED lines=12> */
[----:B------:R-:W-:Y:S03]  /*cab0*/  LDSM.16.M88.4 R200, [R204+0xb800] ;  /* 0x00b80000ccc8783b */ /* 0x000fe60000000200 */
[C---:B---3--:R-:W-:Y:S08]  /*cac0*/  HMMA.16816.F32 R4, R180.reuse, R184, R4 ;  /* 0x000000b8b404723c */ /* 0x048ff00000001804 */
[C---:B------:R-:W-:Y:S01]  /*cad0*/  HMMA.16816.F32 R8, R180.reuse, R186, R8 ;  /* 0x000000bab408723c */ /* 0x040fe20000001808 */
[----:B------:R-:W3:Y:S07]  /*cae0*/  LDSM.16.M88.4 R184, [R204+0xb000] ;  /* 0x00b00000ccb8783b */ /* 0x000eee0000000200 */
[C---:B----4-:R-:W-:Y:S08]  /*caf0*/  HMMA.16816.F32 R12, R180.reuse, R172, R12 ;  /* 0x000000acb40c723c */ /* 0x050ff0000000180c */
[C---:B------:R-:W-:Y:S01]  /*cb00*/  HMMA.16816.F32 R16, R180.reuse, R174, R16 ;  /* 0x000000aeb410723c */ /* 0x040fe20000001810 */
[----:B------:R-:W-:Y:S07]  /*cb10*/  LDSM.16.M88.4 R172, [R227] ;  /* 0x00000000e3ac783b */ /* 0x000fee0000000200 */
[C---:B-1----:R-:W-:Y:S08]  /*cb20*/  HMMA.16816.F32 R20, R180.reuse, R176, R20 ;  /* 0x000000b0b414723c */ /* 0x042ff00000001814 */
[C---:B------:R-:W-:Y:S01]  /*cb30*/  HMMA.16816.F32 R24, R180.reuse, R178, R24 ;  /* 0x000000b2b418723c */ /* 0x040fe20000001818 */
[----:B------:R-:W-:Y:S07]  /*cb40*/  LDSM.16.M88.4 R176, [R226] ;  /* 0x00000000e2b0783b */ /* 0x000fee0000000200 */
[C---:B--2---:R-:W-:Y:S08]  /*cb50*/  HMMA.16816.F32 R28, R180.reuse, R168, R28 ;  /* 0x000000a8b41c723c */ /* 0x044ff0000000181c */
[----:B------:R-:W-:Y:S01]  /*cb60*/  HMMA.16816.F32 R32, R180, R170, R32 ;  /* 0x000000aab420723c */ /* 0x000fe20000001820 */
[----:B------:R-:W1:Y:S04]  /*cb70*/  LDSM.16.M88.4 R168, [R212+0x2000] ;  /* 0x00200000d4a8783b */ /* 0x000e680000000200 */
[----:B------:R-:W2:Y:S03]  /*cb80*/  LDSM.16.M88.4 R180, [R225] ;  /* 0x00000000e1b4783b */ /* 0x000ea60000000200 */
[C---:B------:R-:W-:Y:S08]  /*cb90*/  HMMA.16816.F32 R4, R188.reuse, R192, R4 ;  /* 0x000000c0bc04723c */ /* 0x040ff00000001804 */
[C---:B------:R-:W-:Y:S01]  /*cba0*/  HMMA.16816.F32 R8, R188.reuse, R194, R8 ;  /* 0x000000c2bc08723c */ /* 0x040fe20000001808 */
[----:B------:R-:W-:Y:S07]  /*cbb0*/  LDSM.16.M88.4 R192, [R214+0x2000] ;  /* 0x00200000d6c0783b */ /* 0x000fee0000000200 */
[C---:B------:R-:W-:Y:S08]  /*cbc0*/  HMMA.16816.F32 R12, R188.reuse, R196, R12 ;  /* 0x000000c4bc0c723c */ /* 0x040ff0000000180c */
[C---:B------:R-:W-:Y:S01]  /*cbd0*/  HMMA.16816.F32 R16, R188.reuse, R198, R16 ;  /* 0x000000c6bc10723c */ /* 0x040fe20000001810 */
[----:B------:R-:W-:Y:S07]  /*cbe0*/  LDSM.16.M88.4 R196, [R210+0xa000] ;  /* 0x00a00000d2c4783b */ /* 0x000fee0000000200 */
[C---:B---3--:R-:W-:Y:S08]  /*cbf0*/  HMMA.16816.F32 R20, R188.reuse, R184, R20 ;  /* 0x000000b8bc14723c */ /* 0x048ff00000001814 */
        /* <DEDUP_REMOVED lines=21> */
[----:B------:R-:W2:Y:S07]  /*cd50*/  LDSM.16.M88.4 R196, [R209+0x3800] ;  /* 0x00380000d1c4783b */ /* 0x000eae0000000200 */
        /* <DEDUP_REMOVED lines=8> */
[----:B------:R-:W-:Y:S04]  /*cde0*/  LDSM.16.M88.4 R192, [R223] ;  /* 0x00000000dfc0783b */ /* 0x000fe80000000200 */
[----:B------:R-:W-:Y:S03]  /*cdf0*/  LDSM.16.M88.4 R200, [R220] ;  /* 0x00000000dcc8783b */ /* 0x000fe60000000200 */
        /* <DEDUP_REMOVED lines=8> */
[----:B------:R-:W-:Y:S07]  /*ce80*/  LDSM.16.M88.4 R184, [R212+0x4000] ;  /* 0x00400000d4b8783b */ /* 0x000fee0000000200 */
[C---:B------:R-:W-:Y:S08]  /*ce90*/  HMMA.16816.F32 R28, R168.reuse, R196, R28 ;  /* 0x000000c4a81c723c */ /* 0x040ff0000000181c */
[----:B------:R-:W-:Y:S01]  /*cea0*/  HMMA.16816.F32 R32, R168, R198, R32 ;  /* 0x000000c6a820723c */ /* 0x000fe20000001820 */
[----:B------:R-:W3:Y:S04]  /*ceb0*/  LDSM.16.M88.4 R168, [R204+0xd800] ;  /* 0x00d80000cca8783b */ /* 0x000ee80000000200 */
[----:B------:R-:W3:Y:S03]  /*cec0*/  LDSM.16.M88.4 R196, [R222] ;  /* 0x00000000dec4783b */ /* 0x000ee60000000200 */
[C---:B-1----:R-:W-:Y:S08]  /*ced0*/  HMMA.16816.F32 R4, R172.reuse, R188, R4 ;  /* 0x000000bcac04723c */ /* 0x042ff00000001804 */
[C---:B------:R-:W-:Y:S01]  /*cee0*/  HMMA.16816.F32 R8, R172.reuse, R190, R8 ;  /* 0x000000beac08723c */ /* 0x040fe20000001808 */
[----:B------:R-:W1:Y:S07]  /*cef0*/  LDSM.16.M88.4 R188, [R221] ;  /* 0x00000000ddbc783b */ /* 0x000e6e0000000200 */
[C---:B--2---:R-:W-:Y:S08]  /*cf00*/  HMMA.16816.F32 R12, R172.reuse, R176, R12 ;  /* 0x000000b0ac0c723c */ /* 0x044ff0000000180c */
[C---:B------:R-:W-:Y:S01]  /*cf10*/  HMMA.16816.F32 R16, R172.reuse, R178, R16 ;  /* 0x000000b2ac10723c */ /* 0x040fe20000001810 */
[----:B------:R-:W-:Y:S07]  /*cf20*/  LDSM.16.M88.4 R176, [R210+0xc800] ;  /* 0x00c80000d2b0783b */ /* 0x000fee0000000200 */
[C---:B----4-:R-:W-:Y:S08]  /*cf30*/  HMMA.16816.F32 R20, R172.reuse, R180, R20 ;  /* 0x000000b4ac14723c */ /* 0x050ff00000001814 */
        /* <DEDUP_REMOVED lines=8> */
[----:B------:R-:W3:Y:S07]  /*cfc0*/  LDSM.16.M88.4 R192, [R210+0xd800] ;  /* 0x00d80000d2c0783b */ /* 0x000eee0000000200 */
        /* <DEDUP_REMOVED lines=15> */
[----:B------:R-:W2:Y:S07]  /*d0c0*/  LDSM.16.M88.4 R176, [R209+0x5800] ;  /* 0x00580000d1b0783b */ /* 0x000eae0000000200 */
[C---:B------:R-:W-:Y:S08]  /*d0d0*/  HMMA.16816.F32 R20, R168.reuse, R180, R20 ;  /* 0x000000b4a814723c */ /* 0x040ff00000001814 */
[C---:B------:R-:W-:Y:S01]  /*d0e0*/  HMMA.16816.F32 R24, R168.reuse, R182, R24 ;  /* 0x000000b6a818723c */ /* 0x040fe20000001818 */
[----:B------:R-:W2:Y:S07]  /*d0f0*/  LDSM.16.M88.4 R180, [R211+0x6000] ;  /* 0x00600000d3b4783b */ /* 0x000eae0000000200 */
[C---:B---3--:R-:W-:Y:S08]  /*d100*/  HMMA.16816.F32 R28, R168.reuse, R192, R28 ;  /* 0x000000c0a81c723c */ /* 0x048ff0000000181c */
        /* <DEDUP_REMOVED lines=8> */
[----:B------:R-:W-:Y:S07]  /*d190*/  LDSM.16.M88.4 R184, [R218] ;  /* 0x00000000dab8783b */ /* 0x000fee0000000200 */
[C---:B--2---:R-:W-:Y:S08]  /*d1a0*/  HMMA.16816.F32 R20, R188.reuse, R172, R20 ;  /* 0x000000acbc14723c */ /* 0x044ff00000001814 */
[C---:B------:R-:W-:Y:S01]  /*d1b0*/  HMMA.16816.F32 R24, R188.reuse, R174, R24 ;  /* 0x000000aebc18723c */ /* 0x040fe20000001818 */
[----:B------:R-:W-:Y:S07]  /*d1c0*/  LDSM.16.M88.4 R172, [R212+0x6000] ;  /* 0x00600000d4ac783b */ /* 0x000fee0000000200 */
[C---:B------:R-:W-:Y:S08]  /*d1d0*/  HMMA.16816.F32 R28, R188.reuse, R176, R28 ;  /* 0x000000b0bc1c723c */ /* 0x040ff0000000181c */
[----:B------:R-:W-:Y:S01]  /*d1e0*/  HMMA.16816.F32 R32, R188, R178, R32 ;  /* 0x000000b2bc20723c */ /* 0x000fe20000001820 */
[----:B------:R-:W2:Y:S04]  /*d1f0*/  LDSM.16.M88.4 R176, [R219] ;  /* 0x00000000dbb0783b */ /* 0x000ea80000000200 */
[----:B------:R-:W-:Y:S03]  /*d200*/  LDSM.16.M88.4 R188, [R216] ;  /* 0x00000000d8bc783b */ /* 0x000fe60000000200 */
[C---:B------:R-:W-:Y:S08]  /*d210*/  HMMA.16816.F32 R4, R180.reuse, R200, R4 ;  /* 0x000000c8b404723c */ /* 0x040ff00000001804 */
[C---:B------:R-:W-:Y:S01]  /*d220*/  HMMA.16816.F32 R8, R180.reuse, R202, R8 ;  /* 0x000000cab408723c */ /* 0x040fe20000001808 */
[----:B------:R-:W-:Y:S07]  /*d230*/  LDSM.16.M88.4 R200, [R210+0xe000] ;  /* 0x00e00000d2c8783b */ /* 0x000fee0000000200 */
[C---:B---3--:R-:W-:Y:S08]  /*d240*/  HMMA.16816.F32 R12, R180.reuse, R168, R12 ;  /* 0x000000a8b40c723c */ /* 0x048ff0000000180c */
[C---:B------:R-:W-:Y:S01]  /*d250*/  HMMA.16816.F32 R16, R180.reuse, R170, R16 ;  /* 0x000000aab410723c */ /* 0x040fe20000001810 */
[----:B------:R-:W3:Y:S07]  /*d260*/  LDSM.16.M88.4 R168, [R217] ;  /* 0x00000000d9a8783b */ /* 0x000eee0000000200 */
[C---:B------:R-:W-:Y:S08]  /*d270*/  HMMA.16816.F32 R20, R180.reuse, R192, R20 ;  /* 0x000000c0b414723c */ /* 0x040ff00000001814 */
[C---:B------:R-:W-:Y:S01]  /*d280*/  HMMA.16816.F32 R24, R180.reuse, R194, R24 ;  /* 0x000000c2b418723c */ /* 0x040fe20000001818 */
[----:B------:R-:W4:Y:S07]  /*d290*/  LDSM.16.M88.4 R192, [R214+0x6000] ;  /* 0x00600000d6c0783b */ /* 0x000f2e0000000200 */
[C---:B-1----:R-:W-:Y:S08]  /*d2a0*/  HMMA.16816.F32 R28, R180.reuse, R196, R28 ;  /* 0x000000c4b41c723c */ /* 0x042ff0000000181c */
[----:B------:R-:W-:Y:S01]  /*d2b0*/  HMMA.16816.F32 R32, R180, R198, R32 ;  /* 0x000000c6b420723c */ /* 0x000fe20000001820 */
[----:B------:R-:W1:Y:S04]  /*d2c0*/  LDSM.16.M88.4 R180, [R210+0xe800] ;  /* 0x00e80000d2b4783b */ /* 0x000e680000000200 */
        /* <DEDUP_REMOVED lines=14> */
[C---:B----4-:R-:W-:Y:S08]  /*d3b0*/  HMMA.16816.F32 R4, R192.reuse, R200, R4 ;  /* 0x000000c8c004723c */ /* 0x050ff00000001804 */
[C---:B------:R-:W-:Y:S01]  /*d3c0*/  HMMA.16816.F32 R8, R192.reuse, R202, R8 ;  /* 0x000000cac008723c */ /* 0x040fe20000001808 */
[----:B------:R-:W4:Y:S01]  /*d3d0*/  LDSM.16.M88.4 R200, [R209+0x7800] ;  /* 0x00780000d1c8783b */ /* 0x000f220000000200 */
[----:B------:R-:W-:Y:S04]  /*d3e0*/  DEPBAR.LE SB0, 0x0 ;  /* 0x000080000000791a */ /* 0x000fe80000000000 */
[----:B------:R-:W-:Y:S02]  /*d3f0*/  BAR.SYNC.DEFER_BLOCKING 0x0 ;  /* 0x0000000000007b1d */ /* 0x000fe40000010000 */
[C---:B-1----:R-:W-:Y:S08]  /*d400*/  HMMA.16816.F32 R12, R192.reuse, R180, R12 ;  /* 0x000000b4c00c723c */ /* 0x042ff0000000180c */
        /* <DEDUP_REMOVED lines=9> */
[C---:B------:R-:W-:Y:S08]  /*d4a0*/  HMMA.16816.F32 R20, R168.reuse, R188, R20 ;  /* 0x000000bca814723c */ /* 0x040ff00000001814 */
[C---:B------:R-:W-:Y:S08]  /*d4b0*/  HMMA.16816.F32 R24, R168.reuse, R190, R24 ;  /* 0x000000bea818723c */ /* 0x040ff00000001818 */
[C---:B----4-:R-:W-:Y:S08]  /*d4c0*/  HMMA.16816.F32 R28, R168.reuse, R200, R28 ;  /* 0x000000c8a81c723c */ /* 0x050ff0000000181c */
[----:B------:R-:W-:Y:S01]  /*d4d0*/  HMMA.16816.F32 R32, R168, R202, R32 ;  /* 0x000000caa820723c */ /* 0x000fe20000001820 */
[----:B------:R-:W-:-:S07]  /*d4e0*/  @P0 BRA `(.L_x_975) ;  /* 0xffffeda000000947 */ /* 0x000fce000383ffff */
.L_x_974:
[----:B------:R-:W2:Y:S01]  /*d4f0*/  LDL.64 R238, [R1+0x10] ;  /* 0x0000100001ee7983 */ /* 0x000ea20000100a00 */
[----:B------:R-:W-:Y:S01]  /*d500*/  IMAD.U32 R0, RZ, RZ, UR6 ;  /* 0x00000006ff007e24 */ /* 0x000fe2000f8e00ff */
[----:B------:R-:W-:Y:S01]  /*d510*/  USHF.L.U32 UR4, UR6, 0x1, URZ ;  /* 0x0000000106047899 */ /* 0x000fe2000800063f */
[----:B-1----:R-:W1:Y:S01]  /*d520*/  LDC.U8 R169, c[0x0][0x2d8] ;  /* 0x0000b600ffa97b82 */ /* 0x002e620000000000 */
[----:B------:R-:W-:Y:S02]  /*d530*/  UISETP.GT.AND UP0, UPT, UR6, UR11, UPT ;  /* 0x0000000b0600728c */ /* 0x000fe4000bf04270 */
[----:B------:R-:W3:Y:S01]  /*d540*/  LDL.64 R202, [R1+0x8] ;  /* 0x0000080001ca7983 */ /* 0x000ee20000100a00 */
[----:B------:R-:W-:Y:S05]  /*d550*/  UMOV UR29, UR6 ;  /* 0x00000006001d7c82 */ /* 0x000fea0008000000 */
[----:B------:R-:W4:Y:S06]  /*d560*/  LDL.64 R236, [R1+0x18] ;  /* 0x0000180001ec7983 */ /* 0x000f2c0000100a00 */
[----:B------:R-:W5:Y:S01]  /*d570*/  S2R R2, SR_TID.X ;  /* 0x0000000000027919 */ /* 0x000f620000002100 */
[----:B-1----:R-:W-:Y:S01]  /*d580*/  PRMT R169, R169, 0x7054, R169 ;  /* 0x00007054a9a97816 */ /* 0x002fe200000000a9 */
[----:B-----5:R-:W-:Y:S05]  /*d590*/  IMAD.SHL.U32 R2, R2, 0x2, RZ ;  /* 0x0000000202027824 */ /* 0x020fea00078e00ff */
[----:B------:R-:W-:Y:S05]  /*d5a0*/  LOP3.LUT R2, R2, 0x6, RZ, 0xc0, !PT ;  /* 0x0000000602027812 */ /* 0x000fea00078ec0ff */
[----:B------:R-:W-:Y:S05]  /*d5b0*/  IMAD R0, R0, 0x40, R2 ;  /* 0x0000004000007824 */ /* 0x000fea00078e0202 */
[C---:B------:R-:W-:Y:S02]  /*d5c0*/  IADD3 R2, R0.reuse, 0x8, RZ ;  /* 0x0000000800027810 */ /* 0x040fe40007ffe0ff */
[----:B------:R-:W-:Y:S02]  /*d5d0*/  IADD3 R3, R0, 0x1, RZ ;  /* 0x0000000100037810 */ /* 0x000fe40007ffe0ff */
[CC--:B------:R-:W-:Y:S02]  /*d5e0*/  ISETP.GE.AND P0, PT, R2.reuse, R233.reuse, PT ;  /* 0x000000e90200720c */ /* 0x0c0fe40003f06270 */
[----:B------:R-:W-:Y:S02]  /*d5f0*/  ISETP.GE.AND P5, PT, R2, R232, PT ;  /* 0x000000e80200720c */ /* 0x000fe40003fa6270 */
[-C--:B------:R-:W-:Y:S02]  /*d600*/  ISETP.GE.AND P2, PT, R0, R233.reuse, PT ;  /* 0x000000e90000720c */ /* 0x080fe40003f46270 */
[C---:B------:R-:W-:Y:S02]  /*d610*/  ISETP.GE.AND P3, PT, R3.reuse, R233, PT ;  /* 0x000000e90300720c */ /* 0x040fe40003f66270 */
[CC--:B------:R-:W-:Y:S02]  /*d620*/  ISETP.GE.OR P0, PT, R2.reuse, R235.reuse, !P0 ;  /* 0x000000eb0200720c */ /* 0x0c0fe40004706670 */
[----:B------:R-:W-:Y:S02]  /*d630*/  ISETP.GE.OR P5, PT, R2, R234, !P5 ;  /* 0x000000ea0200720c */ /* 0x000fe40006fa6670 */
[CC--:B------:R-:W-:Y:S02]  /*d640*/  ISETP.GE.OR P2, PT, R0.reuse, R235.reuse, !P2 ;  /* 0x000000eb0000720c */ /* 0x0c0fe40005746670 */
[C---:B------:R-:W-:Y:S02]  /*d650*/  IADD3 R2, R0.reuse, 0x9, RZ ;  /* 0x0000000900027810 */ /* 0x040fe40007ffe0ff */
[CC--:B------:R-:W-:Y:S02]  /*d660*/  ISETP.GE.AND P4, PT, R3.reuse, R232.reuse, PT ;  /* 0x000000e80300720c */ /* 0x0c0fe40003f86270 */
[-C--:B------:R-:W-:Y:S02]  /*d670*/  ISETP.GE.AND P1, PT, R0, R232.reuse, PT ;  /* 0x000000e80000720c */ /* 0x080fe40003f26270 */
[----:B------:R-:W-:Y:S02]  /*d680*/  FSEL R4, R4, -INF , !P2 ;  /* 0xff80000004047808 */ /* 0x000fe40005000000 */
[C---:B------:R-:W-:Y:S02]  /*d690*/  ISETP.GE.OR P3, PT, R3.reuse, R235, !P3 ;  /* 0x000000eb0300720c */ /* 0x040fe40005f66670 */
[C---:B------:R-:W-:Y:S02]  /*d6a0*/  ISETP.GE.AND P6, PT, R2.reuse, R233, PT ;  /* 0x000000e90200720c */ /* 0x040fe40003fc6270 */
[----:B------:R-:W-:Y:S02]  /*d6b0*/  ISETP.GE.AND P2, PT, R2, R232, PT ;  /* 0x000000e80200720c */ /* 0x000fe40003f46270 */
[C---:B------:R-:W-:Y:S02]  /*d6c0*/  IADD3 R132, R0.reuse, 0x10, RZ ;  /* 0x0000001000847810 */ /* 0x040fe40007ffe0ff */
[-C--:B------:R-:W-:Y:S02]  /*d6d0*/  ISETP.GE.OR P4, PT, R3, R234.reuse, !P4 ;  /* 0x000000ea0300720c */ /* 0x080fe40006786670 */
[C---:B------:R-:W-:Y:S02]  /*d6e0*/  IADD3 R3, R0.reuse, 0x11, RZ ;  /* 0x0000001100037810 */ /* 0x040fe40007ffe0ff */
[-C--:B------:R-:W-:Y:S02]  /*d6f0*/  ISETP.GE.OR P1, PT, R0, R234.reuse, !P1 ;  /* 0x000000ea0000720c */ /* 0x080fe40004f26670 */
[----:B------:R-:W-:Y:S02]  /*d700*/  FSEL R168, R5, -INF , !P3 ;  /* 0xff80000005a87808 */ /* 0x000fe40005800000 */
[----:B------:R-:W-:Y:S02]  /*d710*/  FMNMX.FTZ R5, R4, R133, !PT ;  /* 0x0000008504057209 */ /* 0x000fe40007810000 */
[C---:B------:R-:W-:Y:S02]  /*d720*/  ISETP.GE.OR P6, PT, R2.reuse, R235, !P6 ;  /* 0x000000eb0200720c */ /* 0x040fe400077c6670 */
[----:B------:R-:W-:Y:S02]  /*d730*/  ISETP.GE.OR P2, PT, R2, R234, !P2 ;  /* 0x000000ea0200720c */ /* 0x000fe40005746670 */
[----:B------:R-:W-:Y:S02]  /*d740*/  IADD3 R2, R0, 0x18, RZ ;  /* 0x0000001800027810 */ /* 0x000fe40007ffe0ff */
[----:B------:R-:W-:Y:S02]  /*d750*/  FSEL R6, R6, -INF , !P1 ;  /* 0xff80000006067808 */ /* 0x000fe40004800000 */
[-C--:B------:R-:W-:Y:S02]  /*d760*/  ISETP.GE.AND P1, PT, R132, R233.reuse, PT ;  /* 0x000000e98400720c */ /* 0x080fe40003f26270 */
[----:B------:R-:W-:Y:S02]  /*d770*/  FSEL R7, R7, -INF , !P4 ;  /* 0xff80000007077808 */ /* 0x000fe40006000000 */
[C---:B------:R-:W-:Y:S02]  /*d780*/  ISETP.GE.AND P4, PT, R3.reuse, R233, PT ;  /* 0x000000e90300720c */ /* 0x040fe40003f86270 */
[----:B------:R-:W-:Y:S02]  /*d790*/  FSEL R8, R8, -INF , !P0 ;  /* 0xff80000008087808 */ /* 0x000fe40004000000 */
[-C--:B------:R-:W-:Y:S02]  /*d7a0*/  ISETP.GE.AND P0, PT, R3, R232.reuse, PT ;  /* 0x000000e80300720c */ /* 0x080fe40003f06270 */
[-C--:B------:R-:W-:Y:S02]  /*d7b0*/  ISETP.GE.AND P3, PT, R132, R232.reuse, PT ;  /* 0x000000e88400720c */ /* 0x080fe40003f66270 */
[----:B------:R-:W-:Y:S02]  /*d7c0*/  FSEL R9, R9, -INF , !P6 ;  /* 0xff80000009097808 */ /* 0x000fe40007000000 */
[----:B------:R-:W-:Y:S02]  /*d7d0*/  FSEL R10, R10, -INF , !P5 ;  /* 0xff8000000a0a7808 */ /* 0x000fe40006800000 */
[----:B------:R-:W-:Y:S02]  /*d7e0*/  FMNMX.FTZ R5, R168, R5, !PT ;  /* 0x00000005a8057209 */ /* 0x000fe40007810000 */
[C---:B------:R-:W-:Y:S02]  /*d7f0*/  ISETP.GE.AND P6, PT, R2.reuse, R233, PT ;  /* 0x000000e90200720c */ /* 0x040fe40003fc6270 */
[----:B------:R-:W-:Y:S02]  /*d800*/  ISETP.GE.AND P5, PT, R2, R232, PT ;  /* 0x000000e80200720c */ /* 0x000fe40003fa6270 */
[-C--:B------:R-:W-:Y:S02]  /*d810*/  ISETP.GE.OR P1, PT, R132, R235.reuse, !P1 ;  /* 0x000000eb8400720c */ /* 0x080fe40004f26670 */
[CC--:B------:R-:W-:Y:S02]  /*d820*/  ISETP.GE.OR P4, PT, R3.reuse, R235.reuse, !P4 ;  /* 0x000000eb0300720c */ /* 0x0c0fe40006786670 */
[-C--:B------:R-:W-:Y:S02]  /*d830*/  ISETP.GE.OR P0, PT, R3, R234.reuse, !P0 ;  /* 0x000000ea0300720c */ /* 0x080fe40004706670 */
[----:B------:R-:W-:Y:S02]  /*d840*/  IADD3 R3, R0, 0x19, RZ ;  /* 0x0000001900037810 */ /* 0x000fe40007ffe0ff */
[-C--:B------:R-:W-:Y:S02]  /*d850*/  ISETP.GE.OR P3, PT, R132, R234.reuse, !P3 ;  /* 0x000000ea8400720c */ /* 0x080fe40005f66670 */
[C---:B------:R-:W-:Y:S02]  /*d860*/  ISETP.GE.OR P6, PT, R2.reuse, R235, !P6 ;  /* 0x000000eb0200720c */ /* 0x040fe400077c6670 */
[----:B------:R-:W-:Y:S02]  /*d870*/  ISETP.GE.OR P5, PT, R2, R234, !P5 ;  /* 0x000000ea0200720c */ /* 0x000fe40006fa6670 */
[----:B------:R-:W-:Y:S02]  /*d880*/  IADD3 R2, R0, 0x20, RZ ;  /* 0x0000002000027810 */ /* 0x000fe40007ffe0ff */
[----:B------:R-:W-:Y:S02]  /*d890*/  FMNMX.FTZ R5, R8, R5, !PT ;  /* 0x0000000508057209 */ /* 0x000fe40007810000 */
[----:B------:R-:W-:Y:S02]  /*d8a0*/  FSEL R184, R12, -INF , !P1 ;  /* 0xff8000000cb87808 */ /* 0x000fe40004800000 */
[----:B------:R-:W-:Y:S02]  /*d8b0*/  FSEL R11, R11, -INF , !P2 ;  /* 0xff8000000b0b7808 */ /* 0x000fe40005000000 */
[CC--:B------:R-:W-:Y:S02]  /*d8c0*/  ISETP.GE.AND P2, PT, R3.reuse, R233.reuse, PT ;  /* 0x000000e90300720c */ /* 0x0c0fe40003f46270 */
[-C--:B------:R-:W-:Y:S02]  /*d8d0*/  ISETP.GE.AND P1, PT, R3, R232.reuse, PT ;  /* 0x000000e80300720c */ /* 0x080fe40003f26270 */
[----:B------:R-:W-:Y:S02]  /*d8e0*/  FSEL R185, R13, -INF , !P4 ;  /* 0xff8000000db97808 */ /* 0x000fe40006000000 */
[----:B------:R-:W-:Y:S02]  /*d8f0*/  FSEL R186, R14, -INF , !P3 ;  /* 0xff8000000eba7808 */ /* 0x000fe40005800000 */
[C---:B------:R-:W-:Y:S02]  /*d900*/  ISETP.GE.AND P4, PT, R2.reuse, R233, PT ;  /* 0x000000e90200720c */ /* 0x040fe40003f86270 */
[----:B------:R-:W-:Y:S02]  /*d910*/  ISETP.GE.AND P3, PT, R2, R232, PT ;  /* 0x000000e80200720c */ /* 0x000fe40003f66270 */
[----:B------:R-:W-:Y:S02]  /*d920*/  FMNMX.FTZ R5, R9, R5, !PT ;  /* 0x0000000509057209 */ /* 0x000fe40007810000 */
[CC--:B------:R-:W-:Y:S02]  /*d930*/  ISETP.GE.OR P2, PT, R3.reuse, R235.reuse, !P2 ;  /* 0x000000eb0300720c */ /* 0x0c0fe40005746670 */
[-C--:B------:R-:W-:Y:S02]  /*d940*/  ISETP.GE.OR P1, PT, R3, R234.reuse, !P1 ;  /* 0x000000ea0300720c */ /* 0x080fe40004f26670 */
[----:B------:R-:W-:Y:S02]  /*d950*/  IADD3 R3, R0, 0x21, RZ ;  /* 0x0000002100037810 */ /* 0x000fe40007ffe0ff */
[C---:B------:R-:W-:Y:S02]  /*d960*/  ISETP.GE.OR P4, PT, R2.reuse, R235, !P4 ;  /* 0x000000eb0200720c */ /* 0x040fe40006786670 */
[----:B------:R-:W-:Y:S02]  /*d970*/  ISETP.GE.OR P3, PT, R2, R234, !P3 ;  /* 0x000000ea0200720c */ /* 0x000fe40005f66670 */
[----:B------:R-:W-:Y:S02]  /*d980*/  IADD3 R2, R0, 0x28, RZ ;  /* 0x0000002800027810 */ /* 0x000fe40007ffe0ff */
[----:B------:R-:W-:Y:S02]  /*d990*/  FMNMX.FTZ R5, R184, R5, !PT ;  /* 0x00000005b8057209 */ /* 0x000fe40007810000 */
[----:B------:R-:W-:Y:S02]  /*d9a0*/  FSEL R187, R15, -INF , !P0 ;  /* 0xff8000000fbb7808 */ /* 0x000fe40004000000 */
[----:B------:R-:W-:Y:S01]  /*d9b0*/  FSEL R180, R16, -INF , !P6 ;  /* 0xff80000010b47808 */ /* 0x000fe20007000000 */
[----:B------:R-:W-:Y:S01]  /*d9c0*/  LDSM.16.MT88.4 R12, [R205+0x10000] ;  /* 0x01000000cd0c783b */ /* 0x000fe20000004200 */
[C---:B------:R-:W-:Y:S02]  /*d9d0*/  ISETP.GE.AND P0, PT, R3.reuse, R233, PT ;  /* 0x000000e90300720c */ /* 0x040fe40003f06270 */
[-C--:B------:R-:W-:Y:S02]  /*d9e0*/  ISETP.GE.AND P6, PT, R3, R232.reuse, PT ;  /* 0x000000e80300720c */ /* 0x080fe40003fc6270 */
[----:B------:R-:W-:Y:S02]  /*d9f0*/  FSEL R181, R17, -INF , !P2 ;  /* 0xff80000011b57808 */ /* 0x000fe40005000000 */
[----:B------:R-:W-:Y:S02]  /*da00*/  FSEL R182, R18, -INF , !P5 ;  /* 0xff80000012b67808 */ /* 0x000fe40006800000 */
[----:B------:R-:W-:Y:S02]  /*da10*/  FMNMX.FTZ R5, R185, R5, !PT ;  /* 0x00000005b9057209 */ /* 0x000fe40007810000 */
[C---:B------:R-:W-:Y:S02]  /*da20*/  ISETP.GE.AND P2, PT, R2.reuse, R233, PT ;  /* 0x000000e90200720c */ /* 0x040fe40003f46270 */
[----:B------:R-:W-:Y:S02]  /*da30*/  ISETP.GE.AND P5, PT, R2, R232, PT ;  /* 0x000000e80200720c */ /* 0x000fe40003fa6270 */
[C---:B------:R-:W-:Y:S02]  /*da40*/  ISETP.GE.OR P0, PT, R3.reuse, R235, !P0 ;  /* 0x000000eb0300720c */ /* 0x040fe40004706670 */
[-C--:B------:R-:W-:Y:S02]  /*da50*/  ISETP.GE.OR P6, PT, R3, R234.reuse, !P6 ;  /* 0x000000ea0300720c */ /* 0x080fe400077c6670 */
[----:B------:R-:W-:Y:S02]  /*da60*/  IADD3 R3, R0, 0x29, RZ ;  /* 0x0000002900037810 */ /* 0x000fe40007ffe0ff */
[----:B------:R-:W-:Y:S02]  /*da70*/  FMNMX.FTZ R5, R180, R5, !PT ;  /* 0x00000005b4057209 */ /* 0x000fe40007810000 */
[C---:B------:R-:W-:Y:S02]  /*da80*/  ISETP.GE.OR P5, PT, R2.reuse, R234, !P5 ;  /* 0x000000ea0200720c */ /* 0x040fe40006fa6670 */
[----:B------:R-:W-:Y:S02]  /*da90*/  ISETP.GE.OR P2, PT, R2, R235, !P2 ;  /* 0x000000eb0200720c */ /* 0x000fe40005746670 */
[----:B------:R-:W-:Y:S02]  /*daa0*/  IADD3 R2, R0, 0x30, RZ ;  /* 0x0000003000027810 */ /* 0x000fe40007ffe0ff */
[----:B------:R-:W-:Y:S02]  /*dab0*/  FSEL R197, R20, -INF , !P4 ;  /* 0xff80000014c57808 */ /* 0x000fe40006000000 */
[----:B------:R-:W-:Y:S02]  /*dac0*/  FSEL R183, R19, -INF , !P1 ;  /* 0xff80000013b77808 */ /* 0x000fe40004800000 */
[C---:B------:R-:W-:Y:S02]  /*dad0*/  ISETP.GE.AND P1, PT, R3.reuse, R233, PT ;  /* 0x000000e90300720c */ /* 0x040fe40003f26270 */
[-C--:B------:R-:W-:Y:S02]  /*dae0*/  ISETP.GE.AND P4, PT, R3, R232.reuse, PT ;  /* 0x000000e80300720c */ /* 0x080fe40003f86270 */
[----:B------:R-:W-:Y:S02]  /*daf0*/  FSEL R198, R21, -INF , !P0 ;  /* 0xff80000015c67808 */ /* 0x000fe40004000000 */
[----:B------:R-:W-:Y:S02]  /*db00*/  FSEL R199, R22, -INF , !P3 ;  /* 0xff80000016c77808 */ /* 0x000fe40005800000 */
[----:B------:R-:W-:Y:S02]  /*db10*/  FMNMX.FTZ R132, R181, R5, !PT ;  /* 0x00000005b5847209 */ /* 0x000fe40007810000 */
[C---:B------:R-:W-:Y:S02]  /*db20*/  ISETP.GE.AND P0, PT, R2.reuse, R233, PT ;  /* 0x000000e90200720c */ /* 0x040fe40003f06270 */
[----:B------:R-:W-:Y:S02]  /*db30*/  ISETP.GE.AND P3, PT, R2, R232, PT ;  /* 0x000000e80200720c */ /* 0x000fe40003f66270 */
[CC--:B------:R-:W-:Y:S02]  /*db40*/  ISETP.GE.OR P1, PT, R3.reuse, R235.reuse, !P1 ;  /* 0x000000eb0300720c */ /* 0x0c0fe40004f26670 */
[----:B------:R-:W-:Y:S02]  /*db50*/  ISETP.GE.OR P4, PT, R3, R234, !P4 ;  /* 0x000000ea0300720c */ /* 0x000fe40006786670 */
[----:B------:R-:W-:Y:S02]  /*db60*/  FMNMX.FTZ R3, R6, R134, !PT ;  /* 0x0000008606037209 */ /* 0x000fe40007810000 */
[C---:B------:R-:W-:Y:S02]  /*db70*/  ISETP.GE.OR P0, PT, R2.reuse, R235, !P0 ;  /* 0x000000eb0200720c */ /* 0x040fe40004706670 */
[----:B------:R-:W-:Y:S02]  /*db80*/  ISETP.GE.OR P3, PT, R2, R234, !P3 ;  /* 0x000000ea0200720c */ /* 0x000fe40005f66670 */
[----:B------:R-:W-:Y:S02]  /*db90*/  IADD3 R2, R0, 0x31, RZ ;  /* 0x0000003100027810 */ /* 0x000fe40007ffe0ff */
[----:B------:R-:W-:Y:S02]  /*dba0*/  FMNMX.FTZ R132, R197, R132, !PT ;  /* 0x00000084c5847209 */ /* 0x000fe40007810000 */
[----:B------:R-:W-:Y:S02]  /*dbb0*/  FMNMX.FTZ R3, R7, R3, !PT ;  /* 0x0000000307037209 */ /* 0x000fe40007810000 */
[----:B------:R-:W-:Y:S02]  /*dbc0*/  FSEL R200, R23, -INF , !P6 ;  /* 0xff80000017c87808 */ /* 0x000fe40007000000 */
[----:B------:R-:W-:Y:S01]  /*dbd0*/  ISETP.GE.AND P6, PT, R2, R233, PT ;  /* 0x000000e90200720c */ /* 0x000fe20003fc6270 */
[----:B------:R-:W-:Y:S01]  /*dbe0*/  LDSM.16.MT88.4 R20, [R206+0x10000] ;  /* 0x01000000ce14783b */ /* 0x000fe20000004200 */
[----:B------:R-:W-:Y:S02]  /*dbf0*/  FSEL R190, R24, -INF , !P2 ;  /* 0xff80000018be7808 */ /* 0x000fe40005000000 */
[----:B------:R-:W-:Y:S02]  /*dc00*/  ISETP.GE.AND P2, PT, R2, R232, PT ;  /* 0x000000e80200720c */ /* 0x000fe40003f46270 */
[----:B------:R-:W-:Y:S02]  /*dc10*/  FMNMX.FTZ R132, R198, R132, !PT ;  /* 0x00000084c6847209 */ /* 0x000fe40007810000 */
[----:B------:R-:W-:Y:S02]  /*dc20*/  FMNMX.FTZ R3, R10, R3, !PT ;  /* 0x000000030a037209 */ /* 0x000fe40007810000 */
[C---:B------:R-:W-:Y:S02]  /*dc30*/  ISETP.GE.OR P6, PT, R2.reuse, R235, !P6 ;  /* 0x000000eb0200720c */ /* 0x040fe400077c6670 */
[----:B------:R-:W-:Y:S02]  /*dc40*/  ISETP.GE.OR P2, PT, R2, R234, !P2 ;  /* 0x000000ea0200720c */ /* 0x000fe40005746670 */
[----:B------:R-:W-:Y:S02]  /*dc50*/  IADD3 R2, R0, 0x38, RZ ;  /* 0x0000003800027810 */ /* 0x000fe40007ffe0ff */
[----:B------:R-:W-:Y:S02]  /*dc60*/  FSEL R191, R25, -INF , !P1 ;  /* 0xff80000019bf7808 */ /* 0x000fe40004800000 */
[----:B------:R-:W-:Y:S02]  /*dc70*/  FMNMX.FTZ R132, R190, R132, !PT ;  /* 0x00000084be847209 */ /* 0x000fe40007810000 */
[----:B------:R-:W-:Y:S02]  /*dc80*/  FMNMX.FTZ R3, R11, R3, !PT ;  /* 0x000000030b037209 */ /* 0x000fe40007810000 */
[----:B------:R-:W-:Y:S02]  /*dc90*/  FSEL R242, R28, -INF , !P0 ;  /* 0xff8000001cf27808 */ /* 0x000fe40004000000 */
[----:B------:R-:W-:Y:S02]  /*dca0*/  ISETP.GE.AND P1, PT, R2, R233, PT ;  /* 0x000000e90200720c */ /* 0x000fe40003f26270 */
[----:B------:R-:W-:Y:S02]  /*dcb0*/  IADD3 R0, R0, 0x39, RZ ;  /* 0x0000003900007810 */ /* 0x000fe40007ffe0ff */
[----:B------:R-:W-:Y:S02]  /*dcc0*/  FMNMX.FTZ R132, R191, R132, !PT ;  /* 0x00000084bf847209 */ /* 0x000fe40007810000 */
[----:B------:R-:W-:Y:S02]  /*dcd0*/  FMNMX.FTZ R3, R186, R3, !PT ;  /* 0x00000003ba037209 */ /* 0x000fe40007810000 */
[----:B------:R-:W-:Y:S02]  /*dce0*/  FSEL R244, R29, -INF , !P6 ;  /* 0xff8000001df47808 */ /* 0x000fe40007000000 */
[----:B------:R-:W-:Y:S02]  /*dcf0*/  ISETP.GE.OR P1, PT, R2, R235, !P1 ;  /* 0x000000eb0200720c */ /* 0x000fe40004f26670 */
[----:B------:R-:W-:Y:S02]  /*dd00*/  ISETP.GE.AND P6, PT, R0, R233, PT ;  /* 0x000000e90000720c */ /* 0x000fe40003fc6270 */
[----:B------:R-:W-:Y:S02]  /*dd10*/  FMNMX.FTZ R132, R242, R132, !PT ;  /* 0x00000084f2847209 */ /* 0x000fe40007810000 */
[----:B------:R-:W-:Y:S02]  /*dd20*/  FMNMX.FTZ R3, R187, R3, !PT ;  /* 0x00000003bb037209 */ /* 0x000fe40007810000 */
[----:B------:R-:W-:Y:S02]  /*dd30*/  ISETP.GE.OR P6, PT, R0, R235, !P6 ;  /* 0x000000eb0000720c */ /* 0x000fe400077c6670 */
[----:B------:R-:W-:Y:S02]  /*dd40*/  FSEL R245, R32, -INF , !P1 ;  /* 0xff80000020f57808 */ /* 0x000fe40004800000 */
[----:B------:R-:W-:Y:S02]  /*dd50*/  FMNMX.FTZ R132, R244, R132, !PT ;  /* 0x00000084f4847209 */ /* 0x000fe40007810000 */
[----:B------:R-:W-:Y:S02]  /*dd60*/  FMNMX.FTZ R3, R182, R3, !PT ;  /* 0x00000003b6037209 */ /* 0x000fe40007810000 */
[----:B------:R-:W-:Y:S02]  /*dd70*/  FSEL R246, R33, -INF , !P6 ;  /* 0xff80000021f67808 */ /* 0x000fe40007000000 */
[----:B------:R-:W-:Y:S02]  /*dd80*/  FMNMX.FTZ R132, R245, R132, !PT ;  /* 0x00000084f5847209 */ /* 0x000fe40007810000 */
[----:B------:R-:W-:Y:S02]  /*dd90*/  ISETP.GE.AND P0, PT, R2, R232, PT ;  /* 0x000000e80200720c */ /* 0x000fe40003f06270 */
[----:B------:R-:W-:Y:S02]  /*dda0*/  FMNMX.FTZ R3, R183, R3, !PT ;  /* 0x00000003b7037209 */ /* 0x000fe40007810000 */
[----:B------:R-:W-:Y:S02]  /*ddb0*/  FMNMX.FTZ R132, R246, R132, !PT ;  /* 0x00000084f6847209 */ /* 0x000fe40007810000 */
[----:B------:R-:W-:Y:S02]  /*ddc0*/  ISETP.GE.OR P0, PT, R2, R234, !P0 ;  /* 0x000000ea0200720c */ /* 0x000fe40004706670 */
[----:B------:R-:W-:Y:S02]  /*ddd0*/  FMNMX.FTZ R2, R199, R3, !PT ;  /* 0x00000003c7027209 */ /* 0x000fe40007810000 */
[----:B------:R-:W1:Y:S01]  /*dde0*/  SHFL.BFLY PT, R3, R132, 0x2, 0x1f ;  /* 0x0c401f0084037f89 */ /* 0x000e6200000e0000 */
[----:B------:R-:W-:Y:S02]  /*ddf0*/  FSEL R192, R26, -INF , !P5 ;  /* 0xff8000001ac07808 */ /* 0x000fe40006800000 */
[----:B------:R-:W-:Y:S02]  /*de00*/  FMNMX.FTZ R2, R200, R2, !PT ;  /* 0x00000002c8027209 */ /* 0x000fe40007810000 */
[----:B------:R-:W-:Y:S02]  /*de10*/  FSEL R196, R27, -INF , !P4 ;  /* 0xff8000001bc47808 */ /* 0x000fe40006000000 */
[----:B------:R-:W-:Y:S02]  /*de20*/  FMNMX.FTZ R2, R192, R2, !PT ;  /* 0x00000002c0027209 */ /* 0x000fe40007810000 */
[----:B------:R-:W-:Y:S02]  /*de30*/  FSEL R241, R30, -INF , !P3 ;  /* 0xff8000001ef17808 */ /* 0x000fe40005800000 */
[----:B------:R-:W-:Y:S02]  /*de40*/  FMNMX.FTZ R2, R196, R2, !PT ;  /* 0x00000002c4027209 */ /* 0x000fe40007810000 */
[----:B------:R-:W-:Y:S02]  /*de50*/  FSEL R243, R31, -INF , !P2 ;  /* 0xff8000001ff37808 */ /* 0x000fe40005000000 */
[C---:B------:R-:W-:Y:S01]  /*de60*/  ISETP.GE.AND P1, PT, R0.reuse, R232, PT ;  /* 0x000000e80000720c */ /* 0x040fe20003f26270 */
[----:B------:R-:W-:Y:S01]  /*de70*/  LDSM.16.MT88.4 R28, [R208+0x10000] ;  /* 0x01000000d01c783b */ /* 0x000fe20000004200 */
[----:B------:R-:W-:Y:S02]  /*de80*/  FMNMX.FTZ R2, R241, R2, !PT ;  /* 0x00000002f1027209 */ /* 0x000fe40007810000 */
[----:B------:R-:W-:Y:S02]  /*de90*/  ISETP.GE.OR P1, PT, R0, R234, !P1 ;  /* 0x000000ea0000720c */ /* 0x000fe40004f26670 */
[----:B------:R-:W-:Y:S02]  /*dea0*/  FSEL R247, R34, -INF , !P0 ;  /* 0xff80000022f77808 */ /* 0x000fe40004000000 */
[----:B------:R-:W-:Y:S02]  /*deb0*/  FMNMX.FTZ R0, R243, R2, !PT ;  /* 0x00000002f3007209 */ /* 0x000fe40007810000 */
[----:B------:R-:W-:Y:S02]  /*dec0*/  FSEL R135, R35, -INF , !P1 ;  /* 0xff80000023877808 */ /* 0x000fe40004800000 */
[----:B-1----:R-:W-:Y:S02]  /*ded0*/  FMNMX.FTZ R132, R132, R3, !PT ;  /* 0x0000000384847209 */ /* 0x002fe40007810000 */
[----:B------:R-:W-:Y:S03]  /*dee0*/  FMNMX.FTZ R0, R247, R0, !PT ;  /* 0x00000000f7007209 */ /* 0x000fe60007810000 */
[----:B------:R-:W1:Y:S01]  /*def0*/  SHFL.BFLY PT, R3, R132, 0x1, 0x1f ;  /* 0x0c201f0084037f89 */ /* 0x000e6200000e0000 */
[----:B------:R-:W-:Y:S07]  /*df00*/  FMNMX.FTZ R0, R135, R0, !PT ;  /* 0x0000000087007209 */ /* 0x000fee0007810000 */
[----:B------:R-:W5:Y:S01]  /*df10*/  SHFL.BFLY PT, R2, R0, 0x2, 0x1f ;  /* 0x0c401f0000027f89 */ /* 0x000f6200000e0000 */
[----:B-1----:R-:W-:Y:S04]  /*df20*/  FMNMX.FTZ R132, R132, R3, !PT ;  /* 0x0000000384847209 */ /* 0x002fe80007810000 */
[C---:B------:R-:W-:Y:S01]  /*df30*/  FSETP.NEU.FTZ.AND P1, PT, R132.reuse, -INF , PT ;  /* 0xff8000008400780b */ /* 0x040fe20003f3d000 */
[----:B------:R-:W-:Y:S01]  /*df40*/  FMUL.FTZ R172, R132, c[0x0][0x23c] ;  /* 0x00008f0084ac7a20 */ /* 0x000fe20000410000 */
[----:B-----5:R-:W-:Y:S04]  /*df50*/  FMNMX.FTZ R0, R0, R2, !PT ;  /* 0x0000000200007209 */ /* 0x020fe80007810000 */
[----:B------:R-:W-:Y:S01]  /*df60*/  FSEL R172, R172, RZ, P1 ;  /* 0x000000ffacac7208 */ /* 0x000fe20000800000 */
[----:B------:R-:W1:Y:S04]  /*df70*/  SHFL.BFLY PT, R2, R0, 0x1, 0x1f ;  /* 0x0c201f0000027f89 */ /* 0x000e6800000e0000 */
[--C-:B------:R-:W-:Y:S02]  /*df80*/  FFMA.FTZ R8, R8, c[0x0][0x23c], -R172.reuse ;  /* 0x00008f0008087a23 */ /* 0x100fe400000108ac */
[--C-:B------:R-:W-:Y:S02]  /*df90*/  FFMA.FTZ R9, R9, c[0x0][0x23c], -R172.reuse ;  /* 0x00008f0009097a23 */ /* 0x100fe400000108ac */
[----:B------:R-:W-:Y:S01]  /*dfa0*/  MUFU.EX2 R193, R8 ;  /* 0x0000000800c17308 */ /* 0x000fe20000000800 */
[----:B------:R-:W-:Y:S09]  /*dfb0*/  FFMA.FTZ R168, R168, c[0x0][0x23c], -R172 ;  /* 0x00008f00a8a87a23 */ /* 0x000ff200000108ac */
[----:B------:R5:W-:Y:S01]  /*dfc0*/  MUFU.EX2 R195, R9 ;  /* 0x0000000900c37308 */ /* 0x000be20000000800 */
[----:B-1----:R-:W-:Y:S01]  /*dfd0*/  FMNMX.FTZ R3, R0, R2, !PT ;  /* 0x0000000200037209 */ /* 0x002fe20007810000 */
[----:B------:R-:W-:Y:S08]  /*dfe0*/  IMAD.U32 R0, RZ, RZ, UR27 ;  /* 0x0000001bff007e24 */ /* 0x000ff0000f8e00ff */
[----:B------:R-:W-:Y:S01]  /*dff0*/  MUFU.EX2 R251, R168 ;  /* 0x000000a800fb7308 */ /* 0x000fe20000000800 */
[C---:B------:R-:W-:Y:S01]  /*e000*/  FSETP.NEU.FTZ.AND P0, PT, R3.reuse, -INF , PT ;  /* 0xff8000000300780b */ /* 0x040fe20003f1d000 */
[----:B------:R-:W-:Y:S01]  /*e010*/  FMUL.FTZ R173, R3, c[0x0][0x23c] ;  /* 0x00008f0003ad7a20 */ /* 0x000fe20000410000 */
[----:B--2---:R-:W-:Y:S01]  /*e020*/  LOP3.LUT R2, R239, UR4, R0, 0x96, !PT ;  /* 0x00000004ef027c12 */ /* 0x004fe2000f8e9600 */
[----:B------:R-:W-:Y:S01]  /*e030*/  UIADD3 UR4, UR4, 0x1, URZ ;  /* 0x0000000104047890 */ /* 0x000fe2000fffe03f */
[----:B---3--:R-:W-:Y:S02]  /*e040*/  LOP3.LUT R0, R203, UR22, R238, 0x96, !PT ;  /* 0x00000016cb007c12 */ /* 0x008fe4000f8e96ee */
[----:B------:R-:W-:Y:S03]  /*e050*/  FSEL R173, R173, RZ, P0 ;  /* 0x000000ffadad7208 */ /* 0x000fe60000000000 */
[----:B------:R-:W-:Y:S04]  /*e060*/  IMAD.WIDE.U32 R174, R0, -0x326172a9, RZ ;  /* 0xcd9e8d5700ae7825 */ /* 0x000fe800078e00ff */
[----:B-----5:R-:W-:Y:S04]  /*e070*/  IMAD.WIDE.U32 R8, R2, -0x326172a9, RZ ;  /* 0xcd9e8d5702087825 */ /* 0x020fe800078e00ff */
[--C-:B------:R-:W-:Y:S01]  /*e080*/  FFMA.FTZ R10, R10, c[0x0][0x23c], -R173.reuse ;  /* 0x00008f000a0a7a23 */ /* 0x100fe200000108ad */
[----:B----4-:R-:W-:Y:S01]  /*e090*/  LOP3.LUT R0, R9, UR23, R236, 0x96, !PT ;  /* 0x0000001709007c12 */ /* 0x010fe2000f8e96ec */
[--C-:B------:R-:W-:Y:S01]  /*e0a0*/  FFMA.FTZ R11, R11, c[0x0][0x23c], -R173.reuse ;  /* 0x00008f000b0b7a23 */ /* 0x100fe200000108ad */
[----:B------:R-:W-:Y:S01]  /*e0b0*/  LOP3.LUT R5, R175, UR21, R8, 0x96, !PT ;  /* 0x00000015af057c12 */ /* 0x000fe2000f8e9608 */
[----:B------:R-:W-:Y:S01]  /*e0c0*/  MUFU.EX2 R194, R10 ;  /* 0x0000000a00c27308 */ /* 0x000fe20000000800 */
[--C-:B------:R-:W-:Y:S02]  /*e0d0*/  FFMA.FTZ R6, R6, c[0x0][0x23c], -R173.reuse ;  /* 0x00008f0006067a23 */ /* 0x100fe400000108ad */
[----:B------:R-:W-:Y:S04]  /*e0e0*/  IMAD.WIDE.U32 R8, R0, -0x2daee0ad, RZ ;  /* 0xd2511f5300087825 */ /* 0x000fe800078e00ff */
[----:B------:R-:W-:Y:S01]  /*e0f0*/  FFMA.FTZ R0, R4, c[0x0][0x23c], -R172 ;  /* 0x00008f0004007a23 */ /* 0x000fe200000108ac */
[----:B------:R-:W-:Y:S01]  /*e100*/  LOP3.LUT R2, R9, UR20, R202, 0x96, !PT ;  /* 0x0000001409027c12 */ /* 0x000fe2000f8e96ca */
[----:B------:R-:W-:Y:S01]  /*e110*/  IMAD.WIDE.U32 R4, R5, -0x2daee0ad, RZ ;  /* 0xd2511f5305047825 */ /* 0x000fe200078e00ff */
[----:B------:R1:W-:Y:S03]  /*e120*/  MUFU.EX2 R252, R11 ;  /* 0x0000000b00fc7308 */ /* 0x0003e60000000800 */
[----:B------:R-:W-:Y:S07]  /*e130*/  FFMA.FTZ R7, R7, c[0x0][0x23c], -R173 ;  /* 0x00008f0007077a23 */ /* 0x000fee00000108ad */
[----:B------:R2:W-:Y:S10]  /*e140*/  MUFU.EX2 R250, R0 ;  /* 0x0000000000fa7308 */ /* 0x0005f40000000800 */
[----:B------:R-:W-:Y:S01]  /*e150*/  MUFU.EX2 R249, R6 ;  /* 0x0000000600f97308 */ /* 0x000fe20000000800 */
[----:B-1----:R-:W-:Y:S01]  /*e160*/  IMAD.WIDE.U32 R10, R2, -0x326172a9, RZ ;  /* 0xcd9e8d57020a7825 */ /* 0x002fe200078e00ff */
[----:B------:R-:W-:Y:S08]  /*e170*/  FSEL R2, R132, RZ, P1 ;  /* 0x000000ff84027208 */ /* 0x000ff00000800000 */
[----:B------:R-:W-:Y:S01]  /*e180*/  MUFU.EX2 R248, R7 ;  /* 0x0000000700f87308 */ /* 0x000fe20000000800 */
[----:B------:R-:W-:Y:S02]  /*e190*/  FADD.FTZ R2, -R2, R133 ;  /* 0x0000008502027221 */ /* 0x000fe40000010100 */
[----:B------:R-:W-:Y:S01]  /*e1a0*/  FFMA.FTZ R133, R180, c[0x0][0x23c], -R172 ;  /* 0x00008f00b4857a23 */ /* 0x000fe200000108ac */
[----:B--2---:R-:W-:Y:S01]  /*e1b0*/  LOP3.LUT R0, R5, UR18, R8, 0x96, !PT ;  /* 0x0000001205007c12 */ /* 0x004fe2000f8e9608 */
[----:B------:R-:W-:Y:S01]  /*e1c0*/  FMUL.FTZ R2, R2, c[0x0][0x23c] ;  /* 0x00008f0002027a20 */ /* 0x000fe20000410000 */
[----:B------:R-:W-:Y:S03]  /*e1d0*/  LOP3.LUT R8, R11, UR19, R174, 0x96, !PT ;  /* 0x000000130b087c12 */ /* 0x000fe6000f8e96ae */
[----:B------:R-:W-:Y:S01]  /*e1e0*/  IMAD.WIDE.U32 R176, R0, -0x326172a9, RZ ;  /* 0xcd9e8d5700b07825 */ /* 0x000fe200078e00ff */
[----:B------:R1:W-:Y:S03]  /*e1f0*/  MUFU.EX2 R240, R133 ;  /* 0x0000008500f07308 */ /* 0x0003e60000000800 */
[----:B------:R-:W-:Y:S01]  /*e200*/  IMAD.WIDE.U32 R8, R8, -0x2daee0ad, RZ ;  /* 0xd2511f5308087825 */ /* 0x000fe200078e00ff */
[----:B------:R-:W-:Y:S05]  /*e210*/  LOP3.LUT R0, R177, UR17, R10, 0x96, !PT ;  /* 0x00000011b1007c12 */ /* 0x000fea000f8e960a */
[----:B------:R-:W-:Y:S01]  /*e220*/  IMAD.WIDE.U32 R178, R0, -0x2daee0ad, RZ ;  /* 0xd2511f5300b27825 */ /* 0x000fe200078e00ff */
[----:B------:R-:W-:Y:S01]  /*e230*/  FSEL R0, R3, RZ, P0 ;  /* 0x000000ff03007208 */ /* 0x000fe20000000000 */
[----:B------:R-:W2:Y:S01]  /*e240*/  MUFU.EX2 R2, R2 ;  /* 0x0000000200027308 */ /* 0x000ea20000000800 */
[----:B------:R-:W-:Y:S02]  /*e250*/  PLOP3.LUT P0, PT, PT, PT, UP0, 0x80, 0x0 ;  /* 0x000000000000781c */ /* 0x000fe40003f0f008 */
[----:B------:R-:W-:Y:S01]  /*e260*/  LOP3.LUT R5, R179, UR7, R8, 0x96, !PT ;  /* 0x00000007b3057c12 */ /* 0x000fe2000f8e9608 */
[----:B------:R-:W-:Y:S01]  /*e270*/  FADD.FTZ R0, -R0, R134 ;  /* 0x0000008600007221 */ /* 0x000fe20000010100 */
[----:B------:R-:W-:Y:S01]  /*e280*/  LOP3.LUT R8, R9, UR16, R4, 0x96, !PT ;  /* 0x0000001009087c12 */ /* 0x000fe2000f8e9604 */
[----:B------:R-:W-:Y:S02]  /*e290*/  FFMA.FTZ R134, R186, c[0x0][0x23c], -R173 ;  /* 0x00008f00ba867a23 */ /* 0x000fe400000108ad */
[----:B------:R-:W-:Y:S02]  /*e2a0*/  FMUL.FTZ R0, R0, c[0x0][0x23c] ;  /* 0x00008f0000007a20 */ /* 0x000fe40000410000 */
[----:B------:R-:W-:Y:S04]  /*e2b0*/  IMAD.WIDE.U32 R188, R8, -0x326172a9, RZ ;  /* 0xcd9e8d5708bc7825 */ /* 0x000fe800078e00ff */
[----:B------:R-:W-:Y:S01]  /*e2c0*/  IMAD.WIDE.U32 R4, R5, -0x326172a9, RZ ;  /* 0xcd9e8d5705047825 */ /* 0x000fe200078e00ff */
[----:B------:R-:W3:Y:S03]  /*e2d0*/  MUFU.EX2 R0, R0 ;  /* 0x0000000000007308 */ /* 0x000ee60000000800 */
[----:B-1----:R-:W-:Y:S01]  /*e2e0*/  FFMA.FTZ R133, R181, c[0x0][0x23c], -R172 ;  /* 0x00008f00b5857a23 */ /* 0x002fe200000108ac */
[----:B------:R-:W-:Y:S02]  /*e2f0*/  LOP3.LUT R6, R4, 0xffff, RZ, 0xc0, !PT ;  /* 0x0000ffff04067812 */ /* 0x000fe400078ec0ff */
[----:B------:R-:W-:Y:S02]  /*e300*/  LOP3.LUT R5, R5, UR25, R188, 0x96, !PT ;  /* 0x0000001905057c12 */ /* 0x000fe4000f8e96bc */
[--C-:B------:R-:W-:Y:S01]  /*e310*/  SHF.R.U32.HI R7, RZ, 0x10, R4.reuse ;  /* 0x00000010ff077819 */ /* 0x100fe20000011604 */
[----:B--2---:R-:W-:Y:S01]  /*e320*/  FMUL.FTZ R17, R2, R149 ;  /* 0x0000009502117220 */ /* 0x004fe20000410000 */
[----:B------:R-:W-:Y:S01]  /*e330*/  LOP3.LUT R16, R4, 0xff, RZ, 0xc0, !PT ;  /* 0x000000ff04107812 */ /* 0x000fe200078ec0ff */
[C---:B------:R-:W-:Y:S01]  /*e340*/  FMUL.FTZ R25, R2.reuse, R157 ;  /* 0x0000009d02197220 */ /* 0x040fe20000410000 */
[----:B------:R-:W-:Y:S01]  /*e350*/  SHF.R.U32.HI R11, RZ, 0x18, R4 ;  /* 0x00000018ff0b7819 */ /* 0x000fe20000011604 */
[C---:B------:R-:W-:Y:S01]  /*e360*/  FMUL.FTZ R24, R2.reuse, R156 ;  /* 0x0000009c02187220 */ /* 0x040fe20000410000 */
[----:B------:R-:W-:Y:S01]  /*e370*/  LOP3.LUT R9, R7, 0xff, RZ, 0xc0, !PT ;  /* 0x000000ff07097812 */ /* 0x000fe200078ec0ff */
[C---:B------:R-:W-:Y:S01]  /*e380*/  FMUL.FTZ R32, R2.reuse, R164 ;  /* 0x000000a402207220 */ /* 0x040fe20000410000 */
[--C-:B------:R-:W-:Y:S01]  /*e390*/  SHF.R.U32.HI R7, RZ, 0x10, R5.reuse ;  /* 0x00000010ff077819 */ /* 0x100fe20000011605 */
[C---:B------:R-:W-:Y:S01]  /*e3a0*/  FMUL.FTZ R33, R2.reuse, R165 ;  /* 0x000000a502217220 */ /* 0x040fe20000410000 */
[C---:B------:R-:W-:Y:S01]  /*e3b0*/  LOP3.LUT R4, R5.reuse, 0xffff, RZ, 0xc0, !PT ;  /* 0x0000ffff05047812 */ /* 0x040fe200078ec0ff */
[C---:B------:R-:W-:Y:S01]  /*e3c0*/  FMUL.FTZ R36, R2.reuse, R36 ;  /* 0x0000002402247220 */ /* 0x040fe20000410000 */
[----:B------:R-:W-:Y:S01]  /*e3d0*/  LOP3.LUT R8, R5, 0xff, RZ, 0xc0, !PT ;  /* 0x000000ff05087812 */ /* 0x000fe200078ec0ff */
[C---:B------:R-:W-:Y:S01]  /*e3e0*/  FMUL.FTZ R37, R2.reuse, R37 ;  /* 0x0000002502257220 */ /* 0x040fe20000410000 */
[----:B------:R-:W-:Y:S01]  /*e3f0*/  SHF.R.U32.HI R10, RZ, 0x8, R6 ;  /* 0x00000008ff0a7819 */ /* 0x000fe20000011606 */
[----:B------:R-:W-:Y:S01]  /*e400*/  FMUL.FTZ R40, R2, R40 ;  /* 0x0000002802287220 */ /* 0x000fe20000410000 */
[----:B------:R-:W-:Y:S01]  /*e410*/  SHF.R.U32.HI R6, RZ, 0x18, R5 ;  /* 0x00000018ff067819 */ /* 0x000fe20000011605 */
[C---:B---3--:R-:W-:Y:S01]  /*e420*/  FMUL.FTZ R18, R0.reuse, R150 ;  /* 0x0000009600127220 */ /* 0x048fe20000410000 */
[----:B------:R-:W-:Y:S01]  /*e430*/  SHF.R.U32.HI R5, RZ, 0x8, R4 ;  /* 0x00000008ff057819 */ /* 0x000fe20000011604 */
[C---:B------:R-:W-:Y:S01]  /*e440*/  FMUL.FTZ R19, R0.reuse, R151 ;  /* 0x0000009700137220 */ /* 0x040fe20000410000 */
[----:B------:R-:W-:Y:S01]  /*e450*/  LOP3.LUT R4, R7, 0xff, RZ, 0xc0, !PT ;  /* 0x000000ff07047812 */ /* 0x000fe200078ec0ff */
[----:B------:R-:W-:Y:S01]  /*e460*/  FMUL.FTZ R26, R0, R158 ;  /* 0x0000009e001a7220 */ /* 0x000fe20000410000 */
[----:B------:R-:W-:Y:S01]  /*e470*/  PRMT R10, R16, 0x5410, R10 ;  /* 0x00005410100a7816 */ /* 0x000fe2000000000a */
[----:B------:R-:W-:Y:S01]  /*e480*/  FMUL.FTZ R16, R2, R148 ;  /* 0x0000009402107220 */ /* 0x000fe20000410000 */
        /* <DEDUP_REMOVED lines=22> */
[----:B------:R-:W-:Y:S01]  /*e5f0*/  LDSM.16.MT88.4 R148, [R206+0x10800] ;  /* 0x01080000ce94783b */ /* 0x000fe20000004200 */
[C---:B------:R-:W-:Y:S01]  /*e600*/  FMUL.FTZ R10, R0.reuse, R142 ;  /* 0x0000008e000a7220 */ /* 0x040fe20000410000 */
[----:B------:R-:W1:Y:S01]  /*e610*/  LDC.U8 R156, c[0x0][0x2d8] ;  /* 0x0000b600ff9c7b82 */ /* 0x000e620000000000 */
[C---:B------:R-:W-:Y:S02]  /*e620*/  FMUL.FTZ R27, R0.reuse, R159 ;  /* 0x0000009f001b7220 */ /* 0x040fe40000410000 */
[C---:B------:R-:W-:Y:S01]  /*e630*/  FMUL.FTZ R34, R0.reuse, R166 ;  /* 0x000000a600227220 */ /* 0x040fe20000410000 */
[C---:B------:R-:W-:Y:S02]  /*e640*/  HMMA.16816.F32 R4, R168.reuse, R12, R4 ;  /* 0x0000000ca804723c */ /* 0x040fe40000001804 */
[----:B------:R-:W2:Y:S03]  /*e650*/  LDSM.16.MT88.4 R136, [R207+0x10000] ;  /* 0x01000000cf88783b */ /* 0x000ea60000004200 */
[----:B------:R-:W-:Y:S02]  /*e660*/  FMUL.FTZ R35, R0, R167 ;  /* 0x000000a700237220 */ /* 0x000fe40000410000 */
[C---:B------:R-:W-:Y:S01]  /*e670*/  FMUL.FTZ R12, R2.reuse, R144 ;  /* 0x00000090020c7220 */ /* 0x040fe20000410000 */
[C---:B------:R-:W-:Y:S02]  /*e680*/  HMMA.16816.F32 R8, R168.reuse, R14, R8 ;  /* 0x0000000ea808723c */ /* 0x040fe40000001808 */
[----:B------:R-:W3:Y:S02]  /*e690*/  LDSM.16.MT88.4 R140, [R205+0x12000] ;  /* 0x01200000cd8c783b */ /* 0x000ee40000004200 */
[----:B------:R-:W-:Y:S02]  /*e6a0*/  FMUL.FTZ R13, R2, R145 ;  /* 0x00000091020d7220 */ /* 0x000fe40000410000 */
[C---:B------:R-:W-:Y:S02]  /*e6b0*/  FMUL.FTZ R38, R0.reuse, R38 ;  /* 0x0000002600267220 */ /* 0x040fe40000410000 */
[C---:B------:R-:W-:Y:S04]  /*e6c0*/  FMUL.FTZ R14, R0.reuse, R146 ;  /* 0x00000092000e7220 */ /* 0x040fe80000410000 */
[----:B------:R-:W-:Y:S01]  /*e6d0*/  FMUL.FTZ R15, R0, R147 ;  /* 0x00000093000f7220 */ /* 0x000fe20000410000 */
[----:B-1----:R-:W-:Y:S01]  /*e6e0*/  PRMT R180, R156, 0x7054, R156 ;  /* 0x000070549cb47816 */ /* 0x002fe2000000009c */
[----:B------:R-:W1:Y:S01]  /*e6f0*/  LDSM.16.MT88.4 R144, [R206+0x12000] ;  /* 0x01200000ce90783b */ /* 0x000e620000004200 */
[----:B------:R-:W-:Y:S02]  /*e700*/  IMAD.MOV.U32 R167, RZ, RZ, R203 ;  /* 0x000000ffffa77224 */ /* 0x000fe400078e00cb */
[----:B------:R-:W-:Y:S02]  /*e710*/  FMUL.FTZ R39, R0, R39 ;  /* 0x0000002700277220 */ /* 0x000fe40000410000 */
[C---:B------:R-:W-:Y:S03]  /*e720*/  HMMA.16816.F32 R12, R168.reuse, R20, R12 ;  /* 0x00000014a80c723c */ /* 0x040fe6000000180c */
[----:B------:R-:W-:Y:S01]  /*e730*/  LDSM.16.MT88.4 R156, [R207+0x10800] ;  /* 0x01080000cf9c783b */ /* 0x000fe20000004200 */
[----:B------:R-:W-:Y:S02]  /*e740*/  IMAD.MOV.U32 R181, RZ, RZ, R167 ;  /* 0x000000ffffb57224 */ /* 0x000fe400078e00a7 */
[C---:B------:R-:W-:Y:S02]  /*e750*/  FMUL.FTZ R41, R2.reuse, R41 ;  /* 0x0000002902297220 */ /* 0x040fe40000410000 */
[C---:B------:R-:W-:Y:S04]  /*e760*/  HMMA.16816.F32 R16, R168.reuse, R22, R16 ;  /* 0x00000016a810723c */ /* 0x040fe80000001810 */
[C---:B------:R-:W-:Y:S02]  /*e770*/  FMUL.FTZ R21, R2.reuse, R153 ;  /* 0x0000009902157220 */ /* 0x040fe40000410000 */
[----:B------:R-:W-:Y:S02]  /*e780*/  FMUL.FTZ R20, R2, R152 ;  /* 0x0000009802147220 */ /* 0x000fe40000410000 */
[C---:B------:R-:W-:Y:S04]  /*e790*/  FMUL.FTZ R23, R0.reuse, R155 ;  /* 0x0000009b00177220 */ /* 0x040fe80000410000 */
[C---:B------:R-:W-:Y:S02]  /*e7a0*/  FMUL.FTZ R22, R0.reuse, R154 ;  /* 0x0000009a00167220 */ /* 0x040fe40000410000 */
[C---:B------:R-:W-:Y:S02]  /*e7b0*/  FMUL.FTZ R42, R0.reuse, R42 ;  /* 0x0000002a002a7220 */ /* 0x040fe40000410000 */
[----:B------:R-:W-:Y:S02]  /*e7c0*/  FMUL.FTZ R43, R0, R43 ;  /* 0x0000002b002b7220 */ /* 0x000fe40000410000 */
[C---:B------:R-:W-:Y:S01]  /*e7d0*/  FMUL.FTZ R44, R2.reuse, R44 ;  /* 0x0000002c022c7220 */ /* 0x040fe20000410000 */
[C---:B------:R-:W-:Y:S03]  /*e7e0*/  HMMA.16816.F32 R20, R168.reuse, R28, R20 ;  /* 0x0000001ca814723c */ /* 0x040fe60000001814 */
[----:B------:R-:W-:Y:S02]  /*e7f0*/  FMUL.FTZ R45, R2, R45 ;  /* 0x0000002d022d7220 */ /* 0x000fe40000410000 */
[----:B------:R-:W-:Y:S02]  /*e800*/  FMUL.FTZ R46, R0, R46 ;  /* 0x0000002e002e7220 */ /* 0x000fe40000410000 */
[C---:B------:R-:W-:Y:S01]  /*e810*/  FMUL.FTZ R28, R2.reuse, R160 ;  /* 0x000000a0021c7220 */ /* 0x040fe20000410000 */
[C---:B------:R-:W-:Y:S04]  /*e820*/  HMMA.16816.F32 R24, R168.reuse, R30, R24 ;  /* 0x0000001ea818723c */ /* 0x040fe80000001818 */
[----:B------:R-:W-:Y:S02]  /*e830*/  FMUL.FTZ R29, R2, R161 ;  /* 0x000000a1021d7220 */ /* 0x000fe40000410000 */
[C---:B------:R-:W-:Y:S02]  /*e840*/  FMUL.FTZ R47, R0.reuse, R47 ;  /* 0x0000002f002f7220 */ /* 0x040fe40000410000 */
[C---:B------:R-:W-:Y:S04]  /*e850*/  FMUL.FTZ R30, R0.reuse, R162 ;  /* 0x000000a2001e7220 */ /* 0x040fe80000410000 */
[----:B------:R-:W-:Y:S02]  /*e860*/  FMUL.FTZ R31, R0, R163 ;  /* 0x000000a3001f7220 */ /* 0x000fe40000410000 */
[----:B------:R-:W-:Y:S02]  /*e870*/  IMAD.MOV.U32 R163, RZ, RZ, R239 ;  /* 0x000000ffffa37224 */ /* 0x000fe400078e00ef */
[----:B------:R-:W-:Y:S01]  /*e880*/  IMAD.MOV.U32 R162, RZ, RZ, R238 ;  /* 0x000000ffffa27224 */ /* 0x000fe200078e00ee */
[----:B------:R4:W5:Y:S01]  /*e890*/  MUFU.EX2 R239, R133 ;  /* 0x0000008500ef7308 */ /* 0x0009620000000800 */
        /* <DEDUP_REMOVED lines=33> */
[--C-:B----4-:R-:W-:Y:S02]  /*eab0*/  FFMA.FTZ R133, R182, c[0x0][0x23c], -R173.reuse ;  /* 0x00008f00b6857a23 */ /* 0x110fe400000108ad */
[C---:B------:R-:W-:Y:S02]  /*eac0*/  FMUL.FTZ R68, R2.reuse, R68 ;  /* 0x0000004402447220 */ /* 0x040fe40000410000 */
[C---:B------:R-:W-:Y:S01]  /*ead0*/  HMMA.16816.F32 R64, R168.reuse, R142, R64 ;  /* 0x0000008ea840723c */ /* 0x040fe20000001840 */
[----:B------:R3:W-:Y:S01]  /*eae0*/  MUFU.EX2 R238, R133 ;  /* 0x0000008500ee7308 */ /* 0x0007e20000000800 */
[----:B------:R-:W4:Y:S02]  /*eaf0*/  LDSM.16.MT88.4 R140, [R208+0x14000] ;  /* 0x01400000d08c783b */ /* 0x000f240000004200 */
[----:B------:R-:W-:Y:S02]  /*eb00*/  FMUL.FTZ R69, R2, R69 ;  /* 0x0000004502457220 */ /* 0x000fe40000410000 */
[C---:B------:R-:W-:Y:S02]  /*eb10*/  FMUL.FTZ R70, R0.reuse, R70 ;  /* 0x0000004600467220 */ /* 0x040fe40000410000 */
[----:B------:R-:W-:Y:S04]  /*eb20*/  FMUL.FTZ R71, R0, R71 ;  /* 0x0000004700477220 */ /* 0x000fe80000410000 */
[C---:B------:R-:W-:Y:S02]  /*eb30*/  FMUL.FTZ R72, R2.reuse, R72 ;  /* 0x0000004802487220 */ /* 0x040fe40000410000 */
[----:B------:R-:W-:Y:S01]  /*eb40*/  FMUL.FTZ R73, R2, R73 ;  /* 0x0000004902497220 */ /* 0x000fe20000410000 */
        /* <DEDUP_REMOVED lines=9> */
[----:B---3--:R-:W-:Y:S02]  /*ebe0*/  FFMA.FTZ R133, R183, c[0x0][0x23c], -R173 ;  /* 0x00008f00b7857a23 */ /* 0x008fe400000108ad */
[----:B------:R-:W-:Y:S02]  /*ebf0*/  IMAD.MOV.U32 R165, RZ, RZ, R237 ;  /* 0x000000ffffa57224 */ /* 0x000fe400078e00ed */
[----:B------:R3:W1:Y:S01]  /*ec00*/  MUFU.EX2 R237, R133 ;  /* 0x0000008500ed7308 */ /* 0x0006620000000800 */
[C---:B--2---:R-:W-:Y:S03]  /*ec10*/  HMMA.16816.F32 R76, R168.reuse, R136, R76 ;  /* 0x00000088a84c723c */ /* 0x044fe6000000184c */
[C---:B------:R-:W-:Y:S02]  /*ec20*/  FMUL.FTZ R80, R2.reuse, R80 ;  /* 0x0000005002507220 */ /* 0x040fe40000410000 */
[----:B------:R-:W-:Y:S02]  /*ec30*/  FMUL.FTZ R81, R2, R81 ;  /* 0x0000005102517220 */ /* 0x000fe40000410000 */
[C---:B------:R-:W-:Y:S02]  /*ec40*/  FMUL.FTZ R82, R0.reuse, R82 ;  /* 0x0000005200527220 */ /* 0x040fe40000410000 */
[----:B------:R-:W-:Y:S03]  /*ec50*/  FMUL.FTZ R83, R0, R83 ;  /* 0x0000005300537220 */ /* 0x000fe60000410000 */
[C---:B------:R-:W-:Y:S02]  /*ec60*/  FMUL.FTZ R84, R2.reuse, R84 ;  /* 0x0000005402547220 */ /* 0x040fe40000410000 */
[----:B------:R-:W-:Y:S02]  /*ec70*/  FMUL.FTZ R85, R2, R85 ;  /* 0x0000005502557220 */ /* 0x000fe40000410000 */
        /* <DEDUP_REMOVED lines=15> */
[----:B---3--:R-:W-:Y:S02]  /*ed70*/  FFMA.FTZ R133, R184, c[0x0][0x23c], -R172 ;  /* 0x00008f00b8857a23 */ /* 0x008fe400000108ac */
[----:B------:R-:W-:Y:S02]  /*ed80*/  IMAD.MOV.U32 R164, RZ, RZ, R236 ;  /* 0x000000ffffa47224 */ /* 0x000fe400078e00ec */
[----:B------:R3:W-:Y:S01]  /*ed90*/  MUFU.EX2 R236, R133 ;  /* 0x0000008500ec7308 */ /* 0x0007e20000000800 */
[C---:B-1----:R-:W-:Y:S03]  /*eda0*/  HMMA.16816.F32 R92, R168.reuse, R144, R92 ;  /* 0x00000090a85c723c */ /* 0x042fe6000000185c */
[C---:B------:R-:W-:Y:S02]  /*edb0*/  FMUL.FTZ R96, R2.reuse, R96 ;  /* 0x0000006002607220 */ /* 0x040fe40000410000 */
[----:B------:R-:W-:Y:S02]  /*edc0*/  FMUL.FTZ R97, R2, R97 ;  /* 0x0000006102617220 */ /* 0x000fe40000410000 */
[C---:B------:R-:W-:Y:S02]  /*edd0*/  FMUL.FTZ R98, R0.reuse, R98 ;  /* 0x0000006200627220 */ /* 0x040fe40000410000 */
[----:B------:R-:W-:Y:S03]  /*ede0*/  FMUL.FTZ R99, R0, R99 ;  /* 0x0000006300637220 */ /* 0x000fe60000410000 */
[C---:B------:R-:W-:Y:S02]  /*edf0*/  FMUL.FTZ R100, R2.reuse, R100 ;  /* 0x0000006402647220 */ /* 0x040fe40000410000 */
[----:B------:R-:W-:Y:S02]  /*ee00*/  FMUL.FTZ R101, R2, R101 ;  /* 0x0000006502657220 */ /* 0x000fe40000410000 */
        /* <DEDUP_REMOVED lines=9> */
[----:B---3--:R-:W-:Y:S02]  /*eea0*/  FFMA.FTZ R133, R185, c[0x0][0x23c], -R172 ;  /* 0x00008f00b9857a23 */ /* 0x008fe400000108ac */
[C---:B------:R-:W-:Y:S02]  /*eeb0*/  FMUL.FTZ R116, R2.reuse, R116 ;  /* 0x0000007402747220 */ /* 0x040fe40000410000 */
[----:B------:R2:W3:Y:S01]  /*eec0*/  MUFU.EX2 R203, R133 ;  /* 0x0000008500cb7308 */ /* 0x0004e20000000800 */
[C---:B------:R-:W-:Y:S01]  /*eed0*/  HMMA.16816.F32 R104, R168.reuse, R138, R104 ;  /* 0x0000008aa868723c */ /* 0x040fe20000001868 */
[----:B------:R-:W3:Y:S02]  /*eee0*/  LDSM.16.MT88.4 R136, [R207+0x16000] ;  /* 0x01600000cf88783b */ /* 0x000ee40000004200 */
[C---:B------:R-:W-:Y:S02]  /*eef0*/  FMUL.FTZ R108, R2.reuse, R108 ;  /* 0x0000006c026c7220 */ /* 0x040fe40000410000 */
[----:B------:R-:W-:Y:S02]  /*ef00*/  FMUL.FTZ R109, R2, R109 ;  /* 0x0000006d026d7220 */ /* 0x000fe40000410000 */
[C---:B------:R-:W-:Y:S02]  /*ef10*/  FMUL.FTZ R110, R0.reuse, R110 ;  /* 0x0000006e006e7220 */ /* 0x040fe40000410000 */
[----:B------:R-:W-:Y:S03]  /*ef20*/  FMUL.FTZ R111, R0, R111 ;  /* 0x0000006f006f7220 */ /* 0x000fe60000410000 */
[----:B------:R-:W-:Y:S02]  /*ef30*/  FMUL.FTZ R117, R2, R117 ;  /* 0x0000007502757220 */ /* 0x000fe40000410000 */
[----:B------:R-:W-:Y:S02]  /*ef40*/  FMUL.FTZ R118, R0, R118 ;  /* 0x0000007600767220 */ /* 0x000fe40000410000 */
[C---:B----4-:R-:W-:Y:S03]  /*ef50*/  HMMA.16816.F32 R108, R168.reuse, R140, R108 ;  /* 0x0000008ca86c723c */ /* 0x050fe6000000186c */
[C---:B------:R-:W-:Y:S02]  /*ef60*/  FMUL.FTZ R112, R2.reuse, R112 ;  /* 0x0000007002707220 */ /* 0x040fe40000410000 */
[----:B------:R-:W-:Y:S02]  /*ef70*/  FMUL.FTZ R113, R2, R113 ;  /* 0x0000007102717220 */ /* 0x000fe40000410000 */
[C---:B------:R-:W-:Y:S01]  /*ef80*/  FMUL.FTZ R114, R0.reuse, R114 ;  /* 0x0000007200727220 */ /* 0x040fe20000410000 */
[----:B------:R-:W-:Y:S01]  /*ef90*/  LOP3.LUT R140, R189, UR9, R176, 0x96, !PT ;  /* 0x00000009bd8c7c12 */ /* 0x000fe2000f8e96b0 */
[C---:B------:R-:W-:Y:S03]  /*efa0*/  FMUL.FTZ R115, R0.reuse, R115 ;  /* 0x0000007300737220 */ /* 0x040fe60000410000 */
[----:B------:R-:W-:Y:S02]  /*efb0*/  FMUL.FTZ R119, R0, R119 ;  /* 0x0000007700777220 */ /* 0x000fe40000410000 */
[----:B------:R-:W-:Y:S02]  /*efc0*/  IMAD.WIDE.U32 R140, R140, -0x2daee0ad, RZ ;  /* 0xd2511f538c8c7825 */ /* 0x000fe400078e00ff */
[C---:B------:R-:W-:Y:S03]  /*efd0*/  HMMA.16816.F32 R112, R168.reuse, R142, R112 ;  /* 0x0000008ea870723c */ /* 0x040fe60000001870 */
[----:B------:R-:W-:Y:S01]  /*efe0*/  IMAD.MOV.U32 R166, RZ, RZ, R202 ;  /* 0x000000ffffa67224 */ /* 0x000fe200078e00ca */
[----:B--2---:R-:W-:Y:S01]  /*eff0*/  LOP3.LUT R133, R141, UR24, R178, 0x96, !PT ;  /* 0x000000188d857c12 */ /* 0x004fe2000f8e96b2 */
[----:B------:R2:W-:Y:S01]  /*f000*/  MUFU.EX2 R202, R134 ;  /* 0x0000008600ca7308 */ /* 0x0005e20000000800 */
[----:B------:R-:W-:Y:S01]  /*f010*/  LDSM.16.MT88.4 R176, [R206+0x13800] ;  /* 0x01380000ceb0783b */ /* 0x000fe20000004200 */
[----:B------:R-:W-:Y:S01]  /*f020*/  LOP3.LUT R143, R140, 0xffff, RZ, 0xc0, !PT ;  /* 0x0000ffff8c8f7812 */ /* 0x000fe200078ec0ff */
[C---:B-1----:R-:W-:Y:S04]  /*f030*/  HMMA.16816.F32 R116, R168.reuse, R144, R116 ;  /* 0x00000090a874723c */ /* 0x042fe80000001874 */
[----:B------:R-:W-:Y:S01]  /*f040*/  FFMA.FTZ R141, R187, c[0x0][0x23c], -R173 ;  /* 0x00008f00bb8d7a23 */ /* 0x000fe200000108ad */
[--C-:B------:R-:W-:Y:S01]  /*f050*/  SHF.R.U32.HI R152, RZ, 0x10, R140.reuse ;  /* 0x00000010ff987819 */ /* 0x100fe2000001168c */
[----:B------:R-:W-:Y:S01]  /*f060*/  FMUL.FTZ R120, R2, R120 ;  /* 0x0000007802787220 */ /* 0x000fe20000410000 */
[----:B------:R-:W-:Y:S01]  /*f070*/  LOP3.LUT R154, R140, 0xff, RZ, 0xc0, !PT ;  /* 0x000000ff8c9a7812 */ /* 0x000fe200078ec0ff */
[----:B------:R-:W-:Y:S01]  /*f080*/  FMUL.FTZ R121, R2, R121 ;  /* 0x0000007902797220 */ /* 0x000fe20000410000 */
[----:B------:R1:W4:Y:S03]  /*f090*/  MUFU.EX2 R201, R141 ;  /* 0x0000008d00c97308 */ /* 0x0003260000000800 */
[C---:B------:R-:W-:Y:S01]  /*f0a0*/  FMUL.FTZ R122, R0.reuse, R122 ;  /* 0x0000007a007a7220 */ /* 0x040fe20000410000 */
[----:B------:R-:W-:Y:S01]  /*f0b0*/  SHF.R.U32.HI R153, RZ, 0x18, R140 ;  /* 0x00000018ff997819 */ /* 0x000fe2000001168c */
[----:B------:R-:W-:Y:S01]  /*f0c0*/  FMUL.FTZ R123, R0, R123 ;  /* 0x0000007b007b7220 */ /* 0x000fe20000410000 */
[----:B------:R-:W-:Y:S01]  /*f0d0*/  LOP3.LUT R152, R152, 0xff, RZ, 0xc0, !PT ;  /* 0x000000ff98987812 */ /* 0x000fe200078ec0ff */
[C---:B------:R-:W-:Y:S01]  /*f0e0*/  FMUL.FTZ R124, R2.reuse, R124 ;  /* 0x0000007c027c7220 */ /* 0x040fe20000410000 */
[----:B------:R-:W-:Y:S01]  /*f0f0*/  SHF.R.U32.HI R143, RZ, 0x8, R143 ;  /* 0x00000008ff8f7819 */ /* 0x000fe2000001168f */
[----:B------:R-:W-:Y:S01]  /*f100*/  FMUL.FTZ R125, R2, R125 ;  /* 0x0000007d027d7220 */ /* 0x000fe20000410000 */
[C---:B------:R-:W-:Y:S01]  /*f110*/  LOP3.LUT R142, R133.reuse, 0xff, RZ, 0xc0, !PT ;  /* 0x000000ff858e7812 */ /* 0x040fe200078ec0ff */
[C---:B------:R-:W-:Y:S01]  /*f120*/  FMUL.FTZ R126, R0.reuse, R126 ;  /* 0x0000007e007e7220 */ /* 0x040fe20000410000 */
[C---:B------:R-:W-:Y:S01]  /*f130*/  HMMA.16816.F32 R120, R168.reuse, R146, R120 ;  /* 0x00000092a878723c */ /* 0x040fe20000001878 */
[----:B------:R-:W4:Y:S02]  /*f140*/  LDSM.16.MT88.4 R144, [R205+0x10800] ;  /* 0x01080000cd90783b */ /* 0x000f240000004200 */
[----:B--2---:R-:W-:Y:S01]  /*f150*/  LOP3.LUT R134, R133, 0xffff, RZ, 0xc0, !PT ;  /* 0x0000ffff85867812 */ /* 0x004fe200078ec0ff */
[----:B------:R-:W-:Y:S01]  /*f160*/  FMUL.FTZ R127, R0, R127 ;  /* 0x0000007f007f7220 */ /* 0x000fe20000410000 */
[--C-:B------:R-:W-:Y:S01]  /*f170*/  SHF.R.U32.HI R140, RZ, 0x10, R133.reuse ;  /* 0x00000010ff8c7819 */ /* 0x100fe20000011685 */
[C---:B------:R-:W-:Y:S01]  /*f180*/  FMUL.FTZ R128, R2.reuse, R128 ;  /* 0x0000008002807220 */ /* 0x040fe20000410000 */
[----:B------:R-:W-:Y:S01]  /*f190*/  SHF.R.U32.HI R133, RZ, 0x18, R133 ;  /* 0x00000018ff857819 */ /* 0x000fe20000011685 */
[----:B------:R-:W-:Y:S01]  /*f1a0*/  FMUL.FTZ R129, R2, R129 ;  /* 0x0000008102817220 */ /* 0x000fe20000410000 */
[----:B------:R-:W-:Y:S02]  /*f1b0*/  SHF.R.U32.HI R134, RZ, 0x8, R134 ;  /* 0x00000008ff867819 */ /* 0x000fe40000011686 */
[C---:B---3--:R-:W-:Y:S03]  /*f1c0*/  HMMA.16816.F32 R124, R168.reuse, R136, R124 ;  /* 0x00000088a87c723c */ /* 0x048fe6000000187c */
[----:B-1----:R-:W-:Y:S01]  /*f1d0*/  PRMT R141, R154, 0x5410, R143 ;  /* 0x000054109a8d7816 */ /* 0x002fe2000000008f */
[----:B------:R-:W-:Y:S01]  /*f1e0*/  FMUL.FTZ R130, R0, R130 ;  /* 0x0000008200827220 */ /* 0x000fe20000410000 */
[----:B------:R-:W-:Y:S01]  /*f1f0*/  PRMT R143, R152, 0x5410, R153 ;  /* 0x00005410988f7816 */ /* 0x000fe20000000099 */
[----:B------:R-:W-:Y:S01]  /*f200*/  FMUL.FTZ R131, R0, R131 ;  /* 0x0000008300837220 */ /* 0x000fe20000410000 */
[----:B------:R-:W-:Y:S01]  /*f210*/  LOP3.LUT R140, R140, 0xff, RZ, 0xc0, !PT ;  /* 0x000000ff8c8c7812 */ /* 0x000fe200078ec0ff */
[----:B------:R-:W1:Y:S01]  /*f220*/  LDSM.16.MT88.4 R152, [R208+0x10800] ;  /* 0x01080000d098783b */ /* 0x000e620000004200 */
[----:B------:R-:W-:Y:S03]  /*f230*/  PRMT R161, R142, 0x5410, R134 ;  /* 0x000054108ea17816 */ /* 0x000fe60000000086 */
[----:B------:R-:W-:Y:S01]  /*f240*/  PRMT R160, R140, 0x5410, R133 ;  /* 0x000054108ca07816 */ /* 0x000fe20000000085 */
[----:B------:R-:W-:Y:S03]  /*f250*/  HMMA.16816.F32 R128, R168, R138, R128 ;  /* 0x0000008aa880723c */ /* 0x000fe60000001880 */
[--C-:B------:R-:W-:Y:S01]  /*f260*/  HSET2.LE.AND R142, R141, R180.reuse, PT ;  /* 0x000000b48d8e7233 */ /* 0x100fe20003803000 */
[----:B-----5:R-:W-:Y:S01]  /*f270*/  F2FP.PACK_AB R133, R239, R240 ;  /* 0x000000f0ef85723e */ /* 0x020fe200000000ff */
[--C-:B------:R-:W-:Y:S01]  /*f280*/  HSET2.LE.AND R143, R143, R180.reuse, PT ;  /* 0x000000b48f8f7233 */ /* 0x100fe20003803000 */
[----:B------:R-:W-:Y:S01]  /*f290*/  F2FP.PACK_AB R134, R237, R238 ;  /* 0x000000eeed86723e */ /* 0x000fe200000000ff */
[--C-:B------:R-:W-:Y:S01]  /*f2a0*/  HSET2.LE.AND R140, R161, R180.reuse, PT ;  /* 0x000000b4a18c7233 */ /* 0x100fe20003803000 */
[----:B------:R-:W-:Y:S01]  /*f2b0*/  LOP3.LUT R142, R142, R133, RZ, 0xc0, !PT ;  /* 0x000000858e8e7212 */ /* 0x000fe200078ec0ff */
[----:B------:R-:W-:Y:S01]  /*f2c0*/  HSET2.LE.AND R141, R160, R180, PT ;  /* 0x000000b4a08d7233 */ /* 0x000fe20003803000 */
[----:B------:R-:W2:Y:S02]  /*f2d0*/  LDSM.16.MT88.4 R136, [R205+0x12800] ;  /* 0x01280000cd88783b */ /* 0x000ea40000004200 */
[----:B------:R-:W-:Y:S01]  /*f2e0*/  LOP3.LUT R143, R143, R134, RZ, 0xc0, !PT ;  /* 0x000000868f8f7212 */ /* 0x000fe200078ec0ff */
[----:B------:R-:W-:Y:S01]  /*f2f0*/  IMAD.MOV.U32 R182, RZ, RZ, R164 ;  /* 0x000000ffffb67224 */ /* 0x000fe200078e00a4 */
[----:B------:R-:W-:Y:S01]  /*f300*/  F2FP.PACK_AB R133, R203, R236 ;  /* 0x000000eccb85723e */ /* 0x000fe200000000ff */
[----:B------:R-:W-:Y:S01]  /*f310*/  IMAD.MOV.U32 R164, RZ, RZ, R162 ;  /* 0x000000ffffa47224 */ /* 0x000fe200078e00a2 */
[----:B----4-:R-:W-:Y:S01]  /*f320*/  F2FP.PACK_AB R134, R201, R202 ;  /* 0x000000cac986723e */ /* 0x010fe200000000ff */
[----:B------:R-:W-:Y:S01]  /*f330*/  IMAD.MOV.U32 R183, RZ, RZ, R165 ;  /* 0x000000ffffb77224 */ /* 0x000fe200078e00a5 */
[----:B------:R-:W-:Y:S01]  /*f340*/  LOP3.LUT R140, R140, R133, RZ, 0xc0, !PT ;  /* 0x000000858c8c7212 */ /* 0x000fe200078ec0ff */
[----:B------:R-:W-:Y:S01]  /*f350*/  IMAD.MOV.U32 R165, RZ, RZ, R163 ;  /* 0x000000ffffa57224 */ /* 0x000fe200078e00a3 */
[----:B------:R-:W-:Y:S01]  /*f360*/  LOP3.LUT R141, R141, R134, RZ, 0xc0, !PT ;  /* 0x000000868d8d7212 */ /* 0x000fe200078ec0ff */
[----:B------:R-:W-:Y:S01]  /*f370*/  LDSM.16.MT88.4 R160, [R205+0x14800] ;  /* 0x01480000cda0783b */ /* 0x000fe20000004200 */
[----:B------:R-:W-:Y:S02]  /*f380*/  IMAD.MOV.U32 R180, RZ, RZ, R166 ;  /* 0x000000ffffb47224 */ /* 0x000fe400078e00a6 */
[----:B------:R-:W-:Y:S02]  /*f390*/  IMAD.MOV.U32 R166, RZ, RZ, R193 ;  /* 0x000000ffffa67224 */ /* 0x000fe400078e00c1 */
[----:B------:R-:W-:Y:S01]  /*f3a0*/  FFMA.FTZ R134, R190, c[0x0][0x23c], -R172 ;  /* 0x00008f00be867a23 */ /* 0x000fe200000108ac */
[C---:B------:R-:W-:Y:S01]  /*f3b0*/  HMMA.16816.F32 R4, R140.reuse, R144, R4 ;  /* 0x000000908c04723c */ /* 0x040fe20000001804 */
[----:B------:R-:W-:Y:S04]  /*f3c0*/  IMAD.U32 R133, RZ, RZ, UR4 ;  /* 0x00000004ff857e24 */ /* 0x000fe8000f8e00ff */
[----:B------:R-:W-:Y:S01]  /*f3d0*/  IMAD.MOV.U32 R164, RZ, RZ, R195 ;  /* 0x000000ffffa47224 */ /* 0x000fe200078e00c3 */
[----:B------:R-:W-:Y:S01]  /*f3e0*/  LOP3.LUT R133, R165, UR27, R133, 0x96, !PT ;  /* 0x0000001ba5857c12 */ /* 0x000fe2000f8e9685 */
[----:B------:R-:W-:Y:S01]  /*f3f0*/  IMAD.MOV.U32 R165, RZ, RZ, R194 ;  /* 0x000000ffffa57224 */ /* 0x000fe200078e00c2 */
[C---:B------:R-:W-:Y:S01]  /*f400*/  HMMA.16816.F32 R8, R140.reuse, R146, R8 ;  /* 0x000000928c08723c */ /* 0x040fe20000001808 */
[----:B------:R-:W3:Y:S01]  /*f410*/  LDSM.16.MT88.4 R144, [R206+0x12800] ;  /* 0x01280000ce90783b */ /* 0x000ee20000004200 */
[----:B------:R4:W-:Y:S06]  /*f420*/  MUFU.EX2 R195, R134 ;  /* 0x0000008600c37308 */ /* 0x0009ec0000000800 */
[C---:B------:R-:W-:Y:S08]  /*f430*/  HMMA.16816.F32 R12, R140.reuse, R148, R12 ;  /* 0x000000948c0c723c */ /* 0x040ff0000000180c */
        /* <DEDUP_REMOVED lines=19> */
[----:B------:R-:W-:Y:S07]  /*f570*/  LDSM.16.MT88.4 R152, [R208+0x16800] ;  /* 0x01680000d098783b */ /* 0x000fee0000004200 */
[C---:B------:R-:W-:Y:S08]  /*f580*/  HMMA.16816.F32 R68, R140.reuse, R160, R68 ;  /* 0x000000a08c44723c */ /* 0x040ff00000001844 */
[C---:B------:R-:W-:Y:S08]  /*f590*/  HMMA.16816.F32 R72, R140.reuse, R162, R72 ;  /* 0x000000a28c48723c */ /* 0x040ff00000001848 */
[C---:B------:R-:W-:Y:S07]  /*f5a0*/  HMMA.16816.F32 R76, R140.reuse, R156, R76 ;  /* 0x0000009c8c4c723c */ /* 0x040fee000000184c */
[----:B------:R-:W-:Y:S01]  /*f5b0*/  IMAD.WIDE.U32 R156, R133, -0x326172a9, RZ ;  /* 0xcd9e8d57859c7825 */ /* 0x000fe200078e00ff */
[C---:B------:R-:W-:Y:S04]  /*f5c0*/  HMMA.16816.F32 R80, R140.reuse, R158, R80 ;  /* 0x0000009e8c50723c */ /* 0x040fe80000001850 */
[----:B------:R-:W-:Y:S01]  /*f5d0*/  FFMA.FTZ R133, R191, c[0x0][0x23c], -R172 ;  /* 0x00008f00bf857a23 */ /* 0x000fe200000108ac */
[----:B------:R-:W-:Y:S02]  /*f5e0*/  LOP3.LUT R156, R175, UR21, R156, 0x96, !PT ;  /* 0x00000015af9c7c12 */ /* 0x000fe4000f8e969c */
[----:B----4-:R-:W-:Y:S01]  /*f5f0*/  LOP3.LUT R134, R157, UR23, R182, 0x96, !PT ;  /* 0x000000179d867c12 */ /* 0x010fe2000f8e96b6 */
[C---:B--2---:R-:W-:Y:S01]  /*f600*/  HMMA.16816.F32 R84, R140.reuse, R136, R84 ;  /* 0x000000888c54723c */ /* 0x044fe20000001854 */
[----:B------:R1:W2:Y:S03]  /*f610*/  MUFU.EX2 R194, R133 ;  /* 0x0000008500c27308 */ /* 0x0002a60000000800 */
[----:B------:R-:W-:Y:S04]  /*f620*/  IMAD.WIDE.U32 R156, R156, -0x2daee0ad, RZ ;  /* 0xd2511f539c9c7825 */ /* 0x000fe800078e00ff */
[C---:B------:R-:W-:Y:S01]  /*f630*/  HMMA.16816.F32 R88, R140.reuse, R138, R88 ;  /* 0x0000008a8c58723c */ /* 0x040fe20000001858 */
[----:B------:R-:W4:Y:S07]  /*f640*/  LDSM.16.MT88.4 R136, [R206+0x16800] ;  /* 0x01680000ce88783b */ /* 0x000f2e0000004200 */
[C---:B---3--:R-:W-:Y:S08]  /*f650*/  HMMA.16816.F32 R92, R140.reuse, R144, R92 ;  /* 0x000000908c5c723c */ /* 0x048ff0000000185c */
[C---:B------:R-:W-:Y:S04]  /*f660*/  HMMA.16816.F32 R96, R140.reuse, R146, R96 ;  /* 0x000000928c60723c */ /* 0x040fe80000001860 */
[----:B-1----:R-:W-:Y:S03]  /*f670*/  FFMA.FTZ R133, R192, c[0x0][0x23c], -R173 ;  /* 0x00008f00c0857a23 */ /* 0x002fe600000108ad */
[----:B------:R-:W-:Y:S01]  /*f680*/  IMAD.WIDE.U32 R146, R134, -0x2daee0ad, RZ ;  /* 0xd2511f5386927825 */ /* 0x000fe200078e00ff */
[C---:B-----5:R-:W-:Y:S01]  /*f690*/  HMMA.16816.F32 R100, R140.reuse, R148, R100 ;  /* 0x000000948c64723c */ /* 0x060fe20000001864 */
[----:B------:R1:W-:Y:S03]  /*f6a0*/  MUFU.EX2 R193, R133 ;  /* 0x0000008500c17308 */ /* 0x0003e60000000800 */
[----:B------:R-:W-:Y:S02]  /*f6b0*/  LOP3.LUT R144, R147, UR20, R180, 0x96, !PT ;  /* 0x0000001493907c12 */ /* 0x000fe4000f8e96b4 */
[----:B------:R-:W-:Y:S02]  /*f6c0*/  LOP3.LUT R134, R157, UR18, R146, 0x96, !PT ;  /* 0x000000129d867c12 */ /* 0x000fe4000f8e9692 */
[C---:B------:R-:W-:Y:S04]  /*f6d0*/  HMMA.16816.F32 R104, R140.reuse, R150, R104 ;  /* 0x000000968c68723c */ /* 0x040fe80000001868 */
[----:B------:R-:W-:Y:S04]  /*f6e0*/  IMAD.WIDE.U32 R146, R144, -0x326172a9, RZ ;  /* 0xcd9e8d5790927825 */ /* 0x000fe800078e00ff */
[----:B------:R-:W-:Y:S01]  /*f6f0*/  IMAD.WIDE.U32 R162, R134, -0x326172a9, RZ ;  /* 0xcd9e8d5786a27825 */ /* 0x000fe200078e00ff */
[C---:B----4-:R-:W-:Y:S03]  /*f700*/  HMMA.16816.F32 R108, R140.reuse, R136, R108 ;  /* 0x000000888c6c723c */ /* 0x050fe6000000186c */
[----:B------:R-:W-:Y:S01]  /*f710*/  LOP3.LUT R144, R147, UR19, R174, 0x96, !PT ;  /* 0x0000001393907c12 */ /* 0x000fe2000f8e96ae */
[----:B------:R-:W-:Y:S02]  /*f720*/  FFMA.FTZ R134, R197, c[0x0][0x23c], -R172 ;  /* 0x00008f00c5867a23 */ /* 0x000fe400000108ac */
[----:B------:R-:W-:Y:S02]  /*f730*/  IMAD.MOV.U32 R197, RZ, RZ, R165 ;  /* 0x000000ffffc57224 */ /* 0x000fe400078e00a5 */
[C---:B------:R-:W-:Y:S01]  /*f740*/  HMMA.16816.F32 R112, R140.reuse, R138, R112 ;  /* 0x0000008a8c70723c */ /* 0x040fe20000001870 */
[----:B------:R-:W-:Y:S03]  /*f750*/  MUFU.EX2 R191, R134 ;  /* 0x0000008600bf7308 */ /* 0x000fe60000000800 */
[--C-:B-1----:R-:W-:Y:S02]  /*f760*/  FFMA.FTZ R133, R196, c[0x0][0x23c], -R173.reuse ;  /* 0x00008f00c4857a23 */ /* 0x102fe400000108ad */
[----:B------:R-:W-:Y:S02]  /*f770*/  IMAD.WIDE.U32 R148, R144, -0x2daee0ad, RZ ;  /* 0xd2511f5390947825 */ /* 0x000fe400078e00ff */
[C---:B------:R-:W-:Y:S03]  /*f780*/  HMMA.16816.F32 R116, R140.reuse, R152, R116 ;  /* 0x000000988c74723c */ /* 0x040fe60000001874 */
[----:B------:R1:W3:Y:S01]  /*f790*/  MUFU.EX2 R192, R133 ;  /* 0x0000008500c07308 */ /* 0x0002e20000000800 */
[--C-:B------:R-:W-:Y:S01]  /*f7a0*/  FFMA.FTZ R138, R200, c[0x0][0x23c], -R173.reuse ;  /* 0x00008f00c88a7a23 */ /* 0x100fe200000108ad */
[----:B------:R-:W-:Y:S01]  /*f7b0*/  LOP3.LUT R156, R149, UR16, R156, 0x96, !PT ;  /* 0x00000010959c7c12 */ /* 0x000fe2000f8e969c */
[----:B------:R-:W-:Y:S01]  /*f7c0*/  IMAD.MOV.U32 R196, RZ, RZ, R164 ;  /* 0x000000ffffc47224 */ /* 0x000fe200078e00a4 */
[----:B------:R-:W4:Y:S01]  /*f7d0*/  LDL.LU R200, [R1] ;  /* 0x0000000001c87983 */ /* 0x000f220000300800 */
[C---:B------:R-:W-:Y:S03]  /*f7e0*/  HMMA.16816.F32 R120, R140.reuse, R154, R120 ;  /* 0x0000009a8c78723c */ /* 0x040fe60000001878 */
[----:B------:R-:W-:Y:S01]  /*f7f0*/  LDSM.16.MT88.4 R152, [R206+0x11000] ;  /* 0x01100000ce98783b */ /* 0x000fe20000004200 */
[----:B------:R-:W-:Y:S01]  /*f800*/  IMAD.WIDE.U32 R164, R156, -0x326172a9, RZ ;  /* 0xcd9e8d579ca47825 */ /* 0x000fe200078e00ff */
[----:B------:R-:W-:Y:S01]  /*f810*/  MUFU.EX2 R188, R138 ;  /* 0x0000008a00bc7308 */ /* 0x000fe20000000800 */
[----:B-1----:R-:W-:Y:S05]  /*f820*/  LOP3.LUT R133, R163, UR17, R146, 0x96, !PT ;  /* 0x00000011a3857c12 */ /* 0x002fea000f8e9692 */
[----:B------:R-:W1:Y:S01]  /*f830*/  LDSM.16.MT88.4 R144, [R207+0x16800] ;  /* 0x01680000cf90783b */ /* 0x000e620000004200 */
[----:B------:R-:W-:Y:S04]  /*f840*/  IMAD.WIDE.U32 R160, R133, -0x2daee0ad, RZ ;  /* 0xd2511f5385a07825 */ /* 0x000fe800078e00ff */
[----:B------:R-:W-:Y:S01]  /*f850*/  FFMA.FTZ R133, R198, c[0x0][0x23c], -R172 ;  /* 0x00008f00c6857a23 */ /* 0x000fe200000108ac */
[----:B------:R-:W-:Y:S01]  /*f860*/  LOP3.LUT R136, R161, UR7, R148, 0x96, !PT ;  /* 0x00000007a1887c12 */ /* 0x000fe2000f8e9694 */
[----:B------:R-:W-:Y:S01]  /*f870*/  IMAD.MOV.U32 R198, RZ, RZ, R166 ;  /* 0x000000ffffc67224 */ /* 0x000fe200078e00a6 */
[----:B------:R-:W5:Y:S01]  /*f880*/  LDSM.16.MT88.4 R148, [R205+0x11000] ;  /* 0x01100000cd94783b */ /* 0x000f620000004200 */
[----:B------:R2:W1:Y:S01]  /*f890*/  MUFU.EX2 R190, R133 ;  /* 0x0000008500be7308 */ /* 0x0004620000000800 */
[----:B------:R-:W3:Y:S01]  /*f8a0*/  LDC.U8 R166, c[0x0][0x2d8] ;  /* 0x0000b600ffa67b82 */ /* 0x000ee20000000000 */
[----:B------:R-:W-:Y:S05]  /*f8b0*/  IMAD.WIDE.U32 R136, R136, -0x326172a9, RZ ;  /* 0xcd9e8d5788887825 */ /* 0x000fea00078e00ff */
[--C-:B------:R-:W-:Y:S02]  /*f8c0*/  SHF.R.U32.HI R156, RZ, 0x10, R136.reuse ;  /* 0x00000010ff9c7819 */ /* 0x100fe40000011688 */
[----:B------:R-:W-:Y:S02]  /*f8d0*/  LOP3.LUT R139, R136, 0xff, RZ, 0xc0, !PT ;  /* 0x000000ff888b7812 */ /* 0x000fe400078ec0ff */
[----:B------:R-:W-:Y:S01]  /*f8e0*/  SHF.R.U32.HI R158, RZ, 0x18, R136 ;  /* 0x00000018ff9e7819 */ /* 0x000fe20000011688 */
[----:B--2---:R-:W-:Y:S01]  /*f8f0*/  FFMA.FTZ R133, R199, c[0x0][0x23c], -R173 ;  /* 0x00008f00c7857a23 */ /* 0x004fe200000108ad */
[----:B---3--:R-:W-:Y:S01]  /*f900*/  PRMT R169, R166, 0x7054, R166 ;  /* 0x00007054a6a97816 */ /* 0x008fe200000000a6 */
[----:B------:R-:W2:Y:S02]  /*f910*/  LDL.LU R199, [R1+0x20] ;  /* 0x0000200001c77983 */ /* 0x000ea40000300800 */
[----:B------:R3:W3:Y:S01]  /*f920*/  MUFU.EX2 R189, R133 ;  /* 0x0000008500bd7308 */ /* 0x0006e20000000800 */
[C---:B-1----:R-:W-:Y:S08]  /*f930*/  HMMA.16816.F32 R124, R140.reuse, R144, R124 ;  /* 0x000000908c7c723c */ /* 0x042ff0000000187c */
[----:B------:R-:W-:Y:S01]  /*f940*/  HMMA.16816.F32 R128, R140, R146, R128 ;  /* 0x000000928c80723c */ /* 0x000fe20000001880 */
[----:B------:R-:W-:Y:S08]  /*f950*/  LDSM.16.MT88.4 R140, [R207+0x11000] ;  /* 0x01100000cf8c783b */ /* 0x000ff00000004200 */
[----:B------:R-:W-:Y:S03]  /*f960*/  LDSM.16.MT88.4 R144, [R205+0x13000] ;  /* 0x01300000cd90783b */ /* 0x000fe60000004200 */
[----:B---3--:R-:W-:Y:S04]  /*f970*/  LOP3.LUT R133, R136, 0xffff, RZ, 0xc0, !PT ;  /* 0x0000ffff88857812 */ /* 0x008fe800078ec0ff */
[----:B------:R-:W-:Y:S02]  /*f980*/  SHF.R.U32.HI R134, RZ, 0x8, R133 ;  /* 0x00000008ff867819 */ /* 0x000fe40000011685 */
[----:B------:R-:W-:Y:S02]  /*f990*/  LOP3.LUT R133, R137, UR25, R164, 0x96, !PT ;  /* 0x0000001989857c12 */ /* 0x000fe4000f8e96a4 */
[----:B------:R-:W-:Y:S02]  /*f9a0*/  PRMT R138, R139, 0x5410, R134 ;  /* 0x000054108b8a7816 */ /* 0x000fe40000000086 */
[----:B------:R-:W-:Y:S02]  /*f9b0*/  LOP3.LUT R139, R156, 0xff, RZ, 0xc0, !PT ;  /* 0x000000ff9c8b7812 */ /* 0x000fe400078ec0ff */
[--C-:B------:R-:W-:Y:S01]  /*f9c0*/  SHF.R.U32.HI R136, RZ, 0x10, R133.reuse ;  /* 0x00000010ff887819 */ /* 0x100fe20000011685 */
[--C-:B------:R-:W-:Y:S01]  /*f9d0*/  HSET2.LE.AND R138, R138, R169.reuse, PT ;  /* 0x000000a98a8a7233 */ /* 0x100fe20003803000 */
[C---:B------:R-:W-:Y:S02]  /*f9e0*/  LOP3.LUT R134, R133.reuse, 0xffff, RZ, 0xc0, !PT ;  /* 0x0000ffff85867812 */ /* 0x040fe400078ec0ff */
[----:B------:R-:W-:Y:S02]  /*f9f0*/  LOP3.LUT R157, R133, 0xff, RZ, 0xc0, !PT ;  /* 0x000000ff859d7812 */ /* 0x000fe400078ec0ff */
[----:B------:R-:W-:Y:S02]  /*fa00*/  SHF.R.U32.HI R156, RZ, 0x18, R133 ;  /* 0x00000018ff9c7819 */ /* 0x000fe40000011685 */
[----:B------:R-:W-:Y:S02]  /*fa10*/  PRMT R139, R139, 0x5410, R158 ;  /* 0x000054108b8b7816 */ /* 0x000fe4000000009e */
[----:B------:R-:W-:Y:S02]  /*fa20*/  SHF.R.U32.HI R137, RZ, 0x8, R134 ;  /* 0x00000008ff897819 */ /* 0x000fe40000011686 */
[----:B------:R-:W-:Y:S01]  /*fa30*/  LOP3.LUT R134, R136, 0xff, RZ, 0xc0, !PT ;  /* 0x000000ff88867812 */ /* 0x000fe200078ec0ff */
[--C-:B------:R-:W-:Y:S01]  /*fa40*/  HSET2.LE.AND R139, R139, R169.reuse, PT ;  /* 0x000000a98b8b7233 */ /* 0x100fe20003803000 */
[----:B------:R-:W-:Y:S02]  /*fa50*/  PRMT R136, R157, 0x5410, R137 ;  /* 0x000054109d887816 */ /* 0x000fe40000000089 */
[----:B------:R-:W-:Y:S02]  /*fa60*/  PRMT R137, R134, 0x5410, R156 ;  /* 0x0000541086897816 */ /* 0x000fe4000000009c */
[----:B------:R-:W-:Y:S01]  /*fa70*/  F2FP.PACK_AB R133, R194, R195 ;  /* 0x000000c3c285723e */ /* 0x000fe200000000ff */
[--C-:B------:R-:W-:Y:S01]  /*fa80*/  HSET2.LE.AND R136, R136, R169.reuse, PT ;  /* 0x000000a988887233 */ /* 0x100fe20003803000 */
[----:B------:R-:W-:Y:S01]  /*fa90*/  F2FP.PACK_AB R134, R192, R193 ;  /* 0x000000c1c086723e */ /* 0x000fe200000000ff */
[--C-:B------:R-:W-:Y:S01]  /*faa0*/  HSET2.LE.AND R137, R137, R169.reuse, PT ;  /* 0x000000a989897233 */ /* 0x100fe20003803000 */
[----:B------:R-:W-:Y:S01]  /*fab0*/  LOP3.LUT R138, R138, R133, RZ, 0xc0, !PT ;  /* 0x000000858a8a7212 */ /* 0x000fe200078ec0ff */
[----:B------:R-:W1:Y:S01]  /*fac0*/  LDSM.16.MT88.4 R156, [R208+0x11000] ;  /* 0x01100000d09c783b */ /* 0x000e620000004200 */
[----:B------:R-:W-:Y:S02]  /*fad0*/  LOP3.LUT R139, R139, R134, RZ, 0xc0, !PT ;  /* 0x000000868b8b7212 */ /* 0x000fe400078ec0ff */
[----:B------:R-:W-:Y:S02]  /*fae0*/  F2FP.PACK_AB R133, R190, R191 ;  /* 0x000000bfbe85723e */ /* 0x000fe400000000ff */
[----:B------:R-:W-:Y:S02]  /*faf0*/  F2FP.PACK_AB R134, R188, R189 ;  /* 0x000000bdbc86723e */ /* 0x000fe400000000ff */
[----:B------:R-:W-:Y:S01]  /*fb00*/  LOP3.LUT R136, R136, R133, RZ, 0xc0, !PT ;  /* 0x0000008588887212 */ /* 0x000fe200078ec0ff */
[--C-:B------:R-:W-:Y:S01]  /*fb10*/  FFMA.FTZ R133, R242, c[0x0][0x23c], -R172.reuse ;  /* 0x00008f00f2857a23 */ /* 0x100fe200000108ac */
[----:B------:R-:W-:Y:S01]  /*fb20*/  LOP3.LUT R137, R137, R134, RZ, 0xc0, !PT ;  /* 0x0000008689897212 */ /* 0x000fe200078ec0ff */
[--C-:B------:R-:W-:Y:S02]  /*fb30*/  FFMA.FTZ R134, R247, c[0x0][0x23c], -R173.reuse ;  /* 0x00008f00f7867a23 */ /* 0x100fe400000108ad */
[----:B------:R3:W1:Y:S04]  /*fb40*/  MUFU.EX2 R187, R133 ;  /* 0x0000008500bb7308 */ /* 0x0006680000000800 */
[C---:B-----5:R-:W-:Y:S06]  /*fb50*/  HMMA.16816.F32 R4, R136.reuse, R148, R4 ;  /* 0x000000948804723c */ /* 0x060fec0000001804 */
[----:B------:R-:W-:Y:S02]  /*fb60*/  MUFU.EX2 R181, R134 ;  /* 0x0000008600b57308 */ /* 0x000fe40000000800 */
[C---:B------:R-:W-:Y:S01]  /*fb70*/  HMMA.16816.F32 R8, R136.reuse, R150, R8 ;  /* 0x000000968808723c */ /* 0x040fe20000001808 */
[----:B------:R-:W5:Y:S07]  /*fb80*/  LDSM.16.MT88.4 R148, [R206+0x13000] ;  /* 0x01300000ce94783b */ /* 0x000f6e0000004200 */
[C---:B------:R-:W-:Y:S04]  /*fb90*/  HMMA.16816.F32 R12, R136.reuse, R152, R12 ;  /* 0x00000098880c723c */ /* 0x040fe8000000180c */
        /* <DEDUP_REMOVED lines=8> */
[--C-:B-----5:R-:W-:Y:S04]  /*fc20*/  FFMA.FTZ R133, R241, c[0x0][0x23c], -R173.reuse ;  /* 0x00008f00f1857a23 */ /* 0x120fe800000108ad */
[C---:B------:R-:W-:Y:S01]  /*fc30*/  HMMA.16816.F32 R32, R136.reuse, R142, R32 ;  /* 0x0000008e8820723c */ /* 0x040fe20000001820 */
[----:B------:R-:W5:Y:S01]  /*fc40*/  LDSM.16.MT88.4 R140, [R205+0x15000] ;  /* 0x01500000cd8c783b */ /* 0x000f620000004200 */
[----:B------:R1:W-:Y:S06]  /*fc50*/  MUFU.EX2 R185, R133 ;  /* 0x0000008500b97308 */ /* 0x0003ec0000000800 */
[C---:B------:R-:W-:Y:S08]  /*fc60*/  HMMA.16816.F32 R36, R136.reuse, R144, R36 ;  /* 0x000000908824723c */ /* 0x040ff00000001824 */
[C---:B------:R-:W-:Y:S01]  /*fc70*/  HMMA.16816.F32 R40, R136.reuse, R146, R40 ;  /* 0x000000928828723c */ /* 0x040fe20000001828 */
[----:B------:R-:W5:Y:S07]  /*fc80*/  LDSM.16.MT88.4 R144, [R206+0x15000] ;  /* 0x01500000ce90783b */ /* 0x000f6e0000004200 */
[C---:B------:R-:W-:Y:S04]  /*fc90*/  HMMA.16816.F32 R44, R136.reuse, R148, R44 ;  /* 0x00000094882c723c */ /* 0x040fe8000000182c */
[--C-:B-1----:R-:W-:Y:S02]  /*fca0*/  FFMA.FTZ R133, R243, c[0x0][0x23c], -R173.reuse ;  /* 0x00008f00f3857a23 */ /* 0x102fe400000108ad */
[----:B------:R-:W-:Y:S02]  /*fcb0*/  FFMA.FTZ R173, R135, c[0x0][0x23c], -R173 ;  /* 0x00008f0087ad7a23 */ /* 0x000fe400000108ad */
[C---:B------:R-:W-:Y:S01]  /*fcc0*/  HMMA.16816.F32 R48, R136.reuse, R150, R48 ;  /* 0x000000968830723c */ /* 0x040fe20000001830 */
[----:B------:R-:W1:Y:S01]  /*fcd0*/  LDSM.16.MT88.4 R148, [R208+0x15000] ;  /* 0x01500000d094783b */ /* 0x000e620000004200 */
[----:B------:R-:W-:Y:S06]  /*fce0*/  MUFU.EX2 R180, R173 ;  /* 0x000000ad00b47308 */ /* 0x000fec0000000800 */
[C---:B---3--:R-:W-:Y:S04]  /*fcf0*/  HMMA.16816.F32 R52, R136.reuse, R152, R52 ;  /* 0x000000988834723c */ /* 0x048fe80000001834 */
[----:B------:R3:W-:Y:S04]  /*fd00*/  MUFU.EX2 R184, R133 ;  /* 0x0000008500b87308 */ /* 0x0007e80000000800 */
[C---:B------:R-:W-:Y:S01]  /*fd10*/  HMMA.16816.F32 R56, R136.reuse, R154, R56 ;  /* 0x0000009a8838723c */ /* 0x040fe20000001838 */
[----:B------:R-:W1:Y:S07]  /*fd20*/  LDSM.16.MT88.4 R152, [R207+0x15000] ;  /* 0x01500000cf98783b */ /* 0x000e6e0000004200 */
[C---:B------:R-:W-:Y:S08]  /*fd30*/  HMMA.16816.F32 R60, R136.reuse, R156, R60 ;  /* 0x0000009c883c723c */ /* 0x040ff0000000183c */
[C---:B------:R-:W-:Y:S01]  /*fd40*/  HMMA.16816.F32 R64, R136.reuse, R158, R64 ;  /* 0x0000009e8840723c */ /* 0x040fe20000001840 */
[----:B------:R-:W4:Y:S03]  /*fd50*/  LDSM.16.MT88.4 R156, [R205+0x17000] ;  /* 0x01700000cd9c783b */ /* 0x000f260000004200 */
[--C-:B---3--:R-:W-:Y:S02]  /*fd60*/  FFMA.FTZ R133, R245, c[0x0][0x23c], -R172.reuse ;  /* 0x00008f00f5857a23 */ /* 0x108fe400000108ac */
[----:B------:R-:W-:Y:S02]  /*fd70*/  FFMA.FTZ R172, R246, c[0x0][0x23c], -R172 ;  /* 0x00008f00f6ac7a23 */ /* 0x000fe400000108ac */
[C---:B-----5:R-:W-:Y:S01]  /*fd80*/  HMMA.16816.F32 R68, R136.reuse, R140, R68 ;  /* 0x0000008c8844723c */ /* 0x060fe20000001844 */
[----:B------:R-:W3:Y:S07]  /*fd90*/  MUFU.EX2 R183, R133 ;  /* 0x0000008500b77308 */ /* 0x000eee0000000800 */
[C---:B------:R-:W-:Y:S01]  /*fda0*/  HMMA.16816.F32 R72, R136.reuse, R142, R72 ;  /* 0x0000008e8848723c */ /* 0x040fe20000001848 */
[----:B------:R-:W5:Y:S02]  /*fdb0*/  LDSM.16.MT88.4 R140, [R206+0x17000] ;  /* 0x01700000ce8c783b */ /* 0x000f640000004200 */
[----:B------:R3:W2:Y:S05]  /*fdc0*/  MUFU.EX2 R182, R172 ;  /* 0x000000ac00b67308 */ /* 0x0006aa0000000800 */
[C---:B------:R-:W-:Y:S08]  /*fdd0*/  HMMA.16816.F32 R76, R136.reuse, R144, R76 ;  /* 0x00000090884c723c */ /* 0x040ff0000000184c */
[C---:B------:R-:W-:Y:S01]  /*fde0*/  HMMA.16816.F32 R80, R136.reuse, R146, R80 ;  /* 0x000000928850723c */ /* 0x040fe20000001850 */
[----:B------:R-:W2:Y:S07]  /*fdf0*/  LDSM.16.MT88.4 R144, [R208+0x17000] ;  /* 0x01700000d090783b */ /* 0x000eae0000004200 */
[C---:B-1----:R-:W-:Y:S01]  /*fe00*/  HMMA.16816.F32 R84, R136.reuse, R148, R84 ;  /* 0x000000948854723c */ /* 0x042fe20000001854 */
[----:B---3--:R-:W-:Y:S03]  /*fe10*/  LDSM.16.MT88.4 R172, [R205+0x13800] ;  /* 0x01380000cdac783b */ /* 0x008fe60000004200 */
[----:B----4-:R-:W-:Y:S04]  /*fe20*/  FFMA.FTZ R2, R2, R200, R250 ;  /* 0x000000c802027223 */ /* 0x010fe800000100fa */
[C---:B------:R-:W-:Y:S01]  /*fe30*/  HMMA.16816.F32 R88, R136.reuse, R150, R88 ;  /* 0x000000968858723c */ /* 0x040fe20000001858 */
[----:B------:R-:W1:Y:S03]  /*fe40*/  LDSM.16.MT88.4 R148, [R207+0x17000] ;  /* 0x01700000cf94783b */ /* 0x000e660000004200 */
[----:B------:R-:W-:Y:S04]  /*fe50*/  FADD.FTZ R2, R251, R2 ;  /* 0x00000002fb027221 */ /* 0x000fe80000010000 */
[C---:B------:R-:W-:Y:S04]  /*fe60*/  HMMA.16816.F32 R92, R136.reuse, R152, R92 ;  /* 0x00000098885c723c */ /* 0x040fe8000000185c */
[----:B------:R-:W-:Y:S04]  /*fe70*/  FADD.FTZ R2, R198, R2 ;  /* 0x00000002c6027221 */ /* 0x000fe80000010000 */
[C---:B------:R-:W-:Y:S01]  /*fe80*/  HMMA.16816.F32 R96, R136.reuse, R154, R96 ;  /* 0x0000009a8860723c */ /* 0x040fe20000001860 */
[----:B------:R-:W-:Y:S03]  /*fe90*/  LDSM.16.MT88.4 R152, [R206+0x11800] ;  /* 0x01180000ce98783b */ /* 0x000fe60000004200 */
[----:B------:R-:W-:Y:S04]  /*fea0*/  FADD.FTZ R2, R196, R2 ;  /* 0x00000002c4027221 */ /* 0x000fe80000010000 */
[C---:B------:R-:W-:Y:S04]  /*feb0*/  HMMA.16816.F32 R100, R136.reuse, R156, R100 ;  /* 0x0000009c8864723c */ /* 0x040fe80000001864 */
[----:B------:R-:W-:Y:S04]  /*fec0*/  FADD.FTZ R2, R236, R2 ;  /* 0x00000002ec027221 */ /* 0x000fe80000010000 */
[C---:B------:R-:W-:Y:S01]  /*fed0*/  HMMA.16816.F32 R104, R136.reuse, R158, R104 ;  /* 0x0000009e8868723c */ /* 0x040fe20000001868 */
[----:B------:R-:W-:Y:S03]  /*fee0*/  LDSM.16.MT88.4 R156, [R208+0x11800] ;  /* 0x01180000d09c783b */ /* 0x000fe60000004200 */
[----:B------:R-:W-:Y:S04]  /*fef0*/  FADD.FTZ R2, R203, R2 ;  /* 0x00000002cb027221 */ /* 0x000fe80000010000 */
[C---:B-----5:R-:W-:Y:S04]  /*ff00*/  HMMA.16816.F32 R108, R136.reuse, R140, R108 ;  /* 0x0000008c886c723c */ /* 0x060fe8000000186c */
[----:B------:R-:W-:Y:S03]  /*ff10*/  FADD.FTZ R2, R240, R2 ;  /* 0x00000002f0027221 */ /* 0x000fe60000010000 */
[----:B------:R-:W-:Y:S01]  /*ff20*/  LOP3.LUT R140, R165, UR9, R162, 0x96, !PT ;  /* 0x00000009a58c7c12 */ /* 0x000fe2000f8e96a2 */
[C---:B------:R-:W-:Y:S01]  /*ff30*/  HMMA.16816.F32 R112, R136.reuse, R142, R112 ;  /* 0x0000008e8870723c */ /* 0x040fe20000001870 */
[----:B------:R-:W-:Y:S03]  /*ff40*/  LDSM.16.MT88.4 R164, [R207+0x11800] ;  /* 0x01180000cfa4783b */ /* 0x000fe60000004200 */
[----:B------:R-:W-:Y:S04]  /*ff50*/  IMAD.WIDE.U32 R140, R140, -0x2daee0ad, RZ ;  /* 0xd2511f538c8c7825 */ /* 0x000fe800078e00ff */
[C---:B--2---:R-:W-:Y:S04]  /*ff60*/  HMMA.16816.F32 R116, R136.reuse, R144, R116 ;  /* 0x000000908874723c */ /* 0x044fe80000001874 */
[----:B------:R-:W-:Y:S01]  /*ff70*/  LOP3.LUT R133, R141, UR24, R160, 0x96, !PT ;  /* 0x000000188d857c12 */ /* 0x000fe2000f8e96a0 */
[----:B------:R-:W-:Y:S01]  /*ff80*/  FADD.FTZ R2, R239, R2 ;  /* 0x00000002ef027221 */ /* 0x000fe20000010000 */
[----:B------:R-:W-:Y:S01]  /*ff90*/  LOP3.LUT R160, R140, 0xff, RZ, 0xc0, !PT ;  /* 0x000000ff8ca07812 */ /* 0x000fe200078ec0ff */
[----:B------:R-:W-:Y:S01]  /*ffa0*/  FFMA.FTZ R0, R0, R199, R249 ;  /* 0x000000c700007223 */ /* 0x000fe200000100f9 */
[C---:B------:R-:W-:Y:S04]  /*ffb0*/  HMMA.16816.F32 R120, R136.reuse, R146, R120 ;  /* 0x000000928878723c */ /* 0x040fe80000001878 */
[----:B------:R-:W-:Y:S01]  /*ffc0*/  SHF.R.U32.HI R145, RZ, 0x10, R140 ;  /* 0x00000010ff917819 */ /* 0x000fe2000001168c */
[----:B------:R-:W-:Y:S01]  /*ffd0*/  FADD.FTZ R2, R191, R2 ;  /* 0x00000002bf027221 */ /* 0x000fe20000010000 */
[----:B------:R-:W-:Y:S01]  /*ffe0*/  LOP3.LUT R144, R133, 0xff, RZ, 0xc0, !PT ;  /* 0x000000ff85907812 */ /* 0x000fe200078ec0ff */
[----:B------:R-:W-:Y:S01]  /*fff0*/  FADD.FTZ R0, R248, R0 ;  /* 0x00000000f8007221 */ /* 0x000fe20000010000 */
[C---:B-1----:R-:W-:Y:S04]  /*10000*/  HMMA.16816.F32 R124, R136.reuse, R148, R124 ;  /* 0x00000094887c723c */ /* 0x042fe8000000187c */
[----:B------:R-:W-:Y:S01]  /*10010*/  LOP3.LUT R146, R140, 0xffff, RZ, 0xc0, !PT ;  /* 0x0000ffff8c927812 */ /* 0x000fe200078ec0ff */
[----:B------:R-:W-:Y:S01]  /*10020*/  FADD.FTZ R2, R190, R2 ;  /* 0x00000002be027221 */ /* 0x000fe20000010000 */
[----:B------:R-:W-:Y:S01]  /*10030*/  SHF.R.U32.HI R147, RZ, 0x18, R140 ;  /* 0x00000018ff937819 */ /* 0x000fe2000001168c */
[----:B------:R-:W-:Y:S01]  /*10040*/  FADD.FTZ R0, R197, R0 ;  /* 0x00000000c5007221 */ /* 0x000fe20000010000 */
[----:B------:R-:W-:Y:S01]  /*10050*/  HMMA.16816.F32 R128, R136, R150, R128 ;  /* 0x000000968880723c */ /* 0x000fe20000001880 */
[----:B------:R-:W1:Y:S03]  /*10060*/  LDSM.16.MT88.4 R140, [R205+0x11800] ;  /* 0x01180000cd8c783b */ /* 0x000e660000004200 */
[----:B------:R-:W-:Y:S01]  /*10070*/  LOP3.LUT R134, R133, 0xffff, RZ, 0xc0, !PT ;  /* 0x0000ffff85867812 */ /* 0x000fe200078ec0ff */
[----:B------:R-:W-:Y:S01]  /*10080*/  FADD.FTZ R2, R195, R2 ;  /* 0x00000002c3027221 */ /* 0x000fe20000010000 */
[--C-:B------:R-:W-:Y:S01]  /*10090*/  SHF.R.U32.HI R135, RZ, 0x10, R133.reuse ;  /* 0x00000010ff877819 */ /* 0x100fe20000011685 */
[----:B------:R-:W-:Y:S01]  /*100a0*/  FADD.FTZ R0, R252, R0 ;  /* 0x00000000fc007221 */ /* 0x000fe20000010000 */
[----:B------:R-:W-:Y:S01]  /*100b0*/  SHF.R.U32.HI R146, RZ, 0x8, R146 ;  /* 0x00000008ff927819 */ /* 0x000fe20000011692 */
[----:B------:R-:W-:Y:S03]  /*100c0*/  FADD.FTZ R2, R194, R2 ;  /* 0x00000002c2027221 */ /* 0x000fe60000010000 */
[----:B------:R-:W-:Y:S01]  /*100d0*/  LOP3.LUT R145, R145, 0xff, RZ, 0xc0, !PT ;  /* 0x000000ff91917812 */ /* 0x000fe200078ec0ff */
[----:B------:R-:W-:Y:S01]  /*100e0*/  FADD.FTZ R2, R187, R2 ;  /* 0x00000002bb027221 */ /* 0x000fe20000010000 */
[----:B------:R-:W-:Y:S01]  /*100f0*/  SHF.R.U32.HI R134, RZ, 0x8, R134 ;  /* 0x00000008ff867819 */ /* 0x000fe20000011686 */
[----:B------:R-:W-:Y:S01]  /*10100*/  FADD.FTZ R0, R202, R0 ;  /* 0x00000000ca007221 */ /* 0x000fe20000010000 */
[----:B------:R-:W-:Y:S01]  /*10110*/  LOP3.LUT R135, R135, 0xff, RZ, 0xc0, !PT ;  /* 0x000000ff87877812 */ /* 0x000fe200078ec0ff */
[----:B------:R-:W-:Y:S01]  /*10120*/  FADD.FTZ R2, R186, R2 ;  /* 0x00000002ba027221 */ /* 0x000fe20000010000 */
[----:B------:R-:W-:Y:S01]  /*10130*/  SHF.R.U32.HI R133, RZ, 0x18, R133 ;  /* 0x00000018ff857819 */ /* 0x000fe20000011685 */
[----:B------:R-:W-:Y:S01]  /*10140*/  FADD.FTZ R0, R201, R0 ;  /* 0x00000000c9007221 */ /* 0x000fe20000010000 */
[----:B------:R-:W-:Y:S01]  /*10150*/  PRMT R146, R160, 0x5410, R146 ;  /* 0x00005410a0927816 */ /* 0x000fe20000000092 */
[----:B------:R-:W-:Y:S01]  /*10160*/  FADD.FTZ R2, R183, R2 ;  /* 0x00000002b7027221 */ /* 0x000fe20000010000 */
[----:B------:R-:W-:Y:S01]  /*10170*/  PRMT R145, R145, 0x5410, R147 ;  /* 0x0000541091917816 */ /* 0x000fe20000000093 */
[----:B------:R-:W-:Y:S01]  /*10180*/  FADD.FTZ R0, R238, R0 ;  /* 0x00000000ee007221 */ /* 0x000fe20000010000 */
        /* <DEDUP_REMOVED lines=9> */
[C---:B------:R-:W-:Y:S01]  /*10220*/  FADD.FTZ R2, R182.reuse, R2 ;  /* 0x00000002b6027221 */ /* 0x040fe20000010000 */
[----:B------:R-:W-:Y:S01]  /*10230*/  F2FP.PACK_AB R135, R182, R183 ;  /* 0x000000b7b687723e */ /* 0x000fe200000000ff */
[----:B------:R-:W-:Y:S01]  /*10240*/  FADD.FTZ R0, R237, R0 ;  /* 0x00000000ed007221 */ /* 0x000fe20000010000 */
[----:B------:R-:W-:Y:S01]  /*10250*/  LOP3.LUT R168, R168, R133, RZ, 0xc0, !PT ;  /* 0x00000085a8a87212 */ /* 0x000fe200078ec0ff */
[----:B------:R-:W-:Y:S01]  /*10260*/  IMAD.MOV.U32 R133, RZ, RZ, R132 ;  /* 0x000000ffff857224 */ /* 0x000fe200078e0084 */
[----:B------:R-:W-:Y:S01]  /*10270*/  LOP3.LUT R169, R169, R134, RZ, 0xc0, !PT ;  /* 0x00000086a9a97212 */ /* 0x000fe200078ec0ff */
[----:B------:R-:W-:Y:S01]  /*10280*/  STL [R1], R2 ;  /* 0x0000000201007387 */ /* 0x000fe20000100800 */
[----:B------:R-:W-:Y:S01]  /*10290*/  LOP3.LUT R170, R170, R135, RZ, 0xc0, !PT ;  /* 0x00000087aaaa7212 */ /* 0x000fe200078ec0ff */
[----:B------:R-:W-:Y:S01]  /*102a0*/  FADD.FTZ R0, R189, R0 ;  /* 0x00000000bd007221 */ /* 0x000fe20000010000 */
[----:B------:R-:W-:Y:S01]  /*102b0*/  LOP3.LUT R171, R171, R136, RZ, 0xc0, !PT ;  /* 0x00000088abab7212 */ /* 0x000fe200078ec0ff */
[----:B------:R-:W-:Y:S02]  /*102c0*/  IMAD.MOV.U32 R134, RZ, RZ, R3 ;  /* 0x000000ffff867224 */ /* 0x000fe400078e0003 */
[----:B------:R-:W-:Y:S04]  /*102d0*/  FADD.FTZ R0, R188, R0 ;  /* 0x00000000bc007221 */ /* 0x000fe80000010000 */
[C---:B-1----:R-:W-:Y:S01]  /*102e0*/  HMMA.16816.F32 R136, R168.reuse, R140, R4 ;  /* 0x0000008ca888723c */ /* 0x042fe20000001804 */
[----:B------:R-:W1:Y:S04]  /*102f0*/  LDSM.16.MT88.4 R4, [R208+0x13800] ;  /* 0x01380000d004783b */ /* 0x000e680000004200 */
[----:B------:R-:W-:Y:S03]  /*10300*/  FADD.FTZ R0, R193, R0 ;  /* 0x00000000c1007221 */ /* 0x000fe60000010000 */
[C---:B------:R-:W-:Y:S01]  /*10310*/  HMMA.16816.F32 R140, R168.reuse, R142, R8 ;  /* 0x0000008ea88c723c */ /* 0x040fe20000001808 */
[----:B------:R-:W2:Y:S03]  /*10320*/  LDSM.16.MT88.4 R8, [R207+0x13800] ;  /* 0x01380000cf08783b */ /* 0x000ea60000004200 */
[----:B------:R-:W-:Y:S04]  /*10330*/  FADD.FTZ R0, R192, R0 ;  /* 0x00000000c0007221 */ /* 0x000fe80000010000 */
[C---:B------:R-:W-:Y:S01]  /*10340*/  HMMA.16816.F32 R144, R168.reuse, R152, R12 ;  /* 0x00000098a890723c */ /* 0x040fe2000000180c */
[----:B------:R-:W3:Y:S03]  /*10350*/  LDSM.16.MT88.4 R12, [R205+0x15800] ;  /* 0x01580000cd0c783b */ /* 0x000ee60000004200 */
[----:B------:R-:W-:Y:S04]  /*10360*/  FADD.FTZ R0, R185, R0 ;  /* 0x00000000b9007221 */ /* 0x000fe80000010000 */
[C---:B------:R-:W-:Y:S01]  /*10370*/  HMMA.16816.F32 R148, R168.reuse, R154, R16 ;  /* 0x0000009aa894723c */ /* 0x040fe20000001810 */
[----:B------:R-:W4:Y:S03]  /*10380*/  LDSM.16.MT88.4 R16, [R206+0x15800] ;  /* 0x01580000ce10783b */ /* 0x000f260000004200 */
[----:B------:R-:W-:Y:S04]  /*10390*/  FADD.FTZ R0, R184, R0 ;  /* 0x00000000b8007221 */ /* 0x000fe80000010000 */
[C---:B------:R-:W-:Y:S01]  /*103a0*/  HMMA.16816.F32 R152, R168.reuse, R156, R20 ;  /* 0x0000009ca898723c */ /* 0x040fe20000001814 */
[----:B------:R-:W5:Y:S03]  /*103b0*/  LDSM.16.MT88.4 R20, [R208+0x15800] ;  /* 0x01580000d014783b */ /* 0x000f660000004200 */
[----:B------:R-:W-:Y:S04]  /*103c0*/  FADD.FTZ R0, R181, R0 ;  /* 0x00000000b5007221 */ /* 0x000fe80000010000 */
[C---:B------:R-:W-:Y:S01]  /*103d0*/  HMMA.16816.F32 R156, R168.reuse, R158, R24 ;  /* 0x0000009ea89c723c */ /* 0x040fe20000001818 */
[----:B------:R-:W1:Y:S03]  /*103e0*/  LDSM.16.MT88.4 R24, [R207+0x15800] ;  /* 0x01580000cf18783b */ /* 0x000e660000004200 */
[----:B------:R-:W-:Y:S04]  /*103f0*/  FADD.FTZ R0, R180, R0 ;  /* 0x00000000b4007221 */ /* 0x000fe80000010000 */
[C---:B------:R-:W-:Y:S01]  /*10400*/  HMMA.16816.F32 R160, R168.reuse, R164, R28 ;  /* 0x000000a4a8a0723c */ /* 0x040fe2000000181c */
[----:B------:R-:W1:Y:S07]  /*10410*/  LDSM.16.MT88.4 R28, [R205+0x17800] ;  /* 0x01780000cd1c783b */ /* 0x000e6e0000004200 */
[C---:B------:R-:W-:Y:S01]  /*10420*/  HMMA.16816.F32 R164, R168.reuse, R166, R32 ;  /* 0x000000a6a8a4723c */ /* 0x040fe20000001820 */
[----:B------:R-:W-:Y:S07]  /*10430*/  STL [R1+0x20], R0 ;  /* 0x0000200001007387 */ /* 0x000fee0000100800 */
        /* <DEDUP_REMOVED lines=28> */
.L_x_972:
[----:B------:R-:W2:Y:S04]  /*10600*/  LDL.LU R5, [R1] ;  /* 0x0000000001057983 */ /* 0x000ea80000300800 */
[----:B------:R-:W1:Y:S01]  /*10610*/  S2R R174, SR_TID.X ;  /* 0x0000000000ae7919 */ /* 0x000e620000002100 */
[----:B------:R-:W3:Y:S01]  /*10620*/  S2UR UR6, SR_CTAID.Y ;  /* 0x00000000000679c3 */ /* 0x000ee20000002600 */
[----:B------:R-:W-:-:S02]  /*10630*/  UISETP.NE.AND UP4, UPT, UR12, -0x1, UPT ;  /* 0xffffffff0c00788c */ /* 0x000fc4000bf85270 */
[----:B------:R-:W4:Y:S01]  /*10640*/  LDL.LU R4, [R1+0x20] ;  /* 0x0000200001047983 */ /* 0x000f220000300800 */
[----:B------:R-:W-:-:S03]  /*10650*/  ULDC.64 UR4, c[0x0][0x1e8] ;  /* 0x00007a0000047ab9 */ /* 0x000fc60000000a00 */
[----:B------:R-:W4:Y:S01]  /*10660*/  LDL.LU R176, [R1+0x74] ;  /* 0x0000740001b07983 */ /* 0x000f220000300800 */
[----:B-1----:R-:W-:-:S04]  /*10670*/  SHF.R.S32.HI R175, RZ, 0x1f, R174 ;  /* 0x0000001fffaf7819 */ /* 0x002fc800000114ae */
[----:B------:R-:W-:-:S04]  /*10680*/  LEA.HI R173, R175, R174, RZ, 0x2 ;  /* 0x000000aeafad7211 */ /* 0x000fc800078f10ff */
[----:B------:R-:W-:Y:S01]  /*10690*/  SHF.R.S32.HI R19, RZ, 0x2, R173 ;  /* 0x00000002ff137819 */ /* 0x000fe200000114ad */
[----:B------:R-:W-:Y:S02]  /*106a0*/  ULDC.U8 UR11, c[0x0][0x329] ;  /* 0x0000ca40000b7ab9 */ /* 0x000fe40000000000 */
[----:B------:R-:W-:Y:S02]  /*106b0*/  UISETP.NE.AND UP3, UPT, UR11, URZ, UPT ;  /* 0x0000003f0b00728c */ /* 0x000fe4000bf65270 */
[----:B------:R-:W-:Y:S02]  /*106c0*/  ULDC.U8 UR9, c[0x0][0x328] ;  /* 0x0000ca0000097ab9 */ /* 0x000fe40000000000 */
[----:B------:R-:W-:Y:S02]  /*106d0*/  @UP4 UIMAD.WIDE.U32 UR18, UR12, UR4, URZ ;  /* 0x000000040c1242a5 */ /* 0x000fe4000f8e003f */
[----:B------:R-:W-:Y:S02]  /*106e0*/  UISETP.NE.AND UP2, UPT, UR9, URZ, UPT ;  /* 0x0000003f0900728c */ /* 0x000fe4000bf45270 */
[----:B---3--:R-:W-:-:S03]  /*106f0*/  @!UP4 USHF.R.S32.HI UR16, URZ, 0x1f, UR6 ;  /* 0x0000001f3f10c899 */ /* 0x008fc60008011406 */
[----:B------:R-:W-:Y:S01]  /*10700*/  @!UP3 UISETP.NE.AND UP1, UPT, UR9, URZ, UPT ;  /* 0x0000003f0900b28c */ /* 0x000fe2000bf25270 */
[----:B------:R-:W1:Y:S01]  /*10710*/  S2UR UR9, SR_CTAID.X ;  /* 0x00000000000979c3 */ /* 0x000e620000002500 */
[----:B------:R-:W-:Y:S02]  /*10720*/  @UP4 UIMAD UR7, UR12, UR5, UR19 ;  /* 0x000000050c0742a4 */ /* 0x000fe4000f8e0213 */
[----:B------:R-:W-:Y:S02]  /*10730*/  UISETP.EQ.AND UP2, UPT, UR11, URZ, UP2 ;  /* 0x0000003f0b00728c */ /* 0x000fe40009742270 */
[----:B------:R-:W-:Y:S02]  /*10740*/  ULDC.64 UR4, c[0x0][0x1e0] ;  /* 0x0000780000047ab9 */ /* 0x000fe40000000a00 */
[----:B------:R-:W-:Y:S01]  /*10750*/  @!UP4 UIMAD UR16, UR16, UR4, URZ ;  /* 0x000000041010c2a4 */ /* 0x000fe2000f8e023f */
[----:B------:R-:W3:Y:S01]  /*10760*/  S2UR UR11, SR_CTAID.Z ;  /* 0x00000000000b79c3 */ /* 0x000ee20000002700 */
[----:B------:R-:W-:-:S02]  /*10770*/  ULDC UR8, c[0x0][0x214] ;  /* 0x0000850000087ab9 */ /* 0x000fc40000000800 */
[----:B------:R-:W-:Y:S02]  /*10780*/  @!UP4 UIMAD UR16, UR6, UR5, UR16 ;  /* 0x000000050610c2a4 */ /* 0x000fe4000f8e0210 */
[----:B------:R-:W-:Y:S02]  /*10790*/  @UP3 ULDC UR19, c[0x0][0x210] ;  /* 0x0000840000133ab9 */ /* 0x000fe40000000800 */
[----:B------:R-:W-:Y:S02]  /*107a0*/  ULDC UR5, c[0x0][0x234] ;  /* 0x00008d0000057ab9 */ /* 0x000fe40000000800 */
[----:B------:R-:W-:Y:S02]  /*107b0*/  @UP3 UIMAD UR19, UR19, UR8, URZ ;  /* 0x00000008131332a4 */ /* 0x000fe4000f8e023f */
[----:B------:R-:W-:Y:S02]  /*107c0*/  UISETP.NE.OR UP0, UPT, UR12, -0x1, !UP2 ;  /* 0xffffffff0c00788c */ /* 0x000fe4000d705670 */
[----:B------:R-:W-:-:S02]  /*107d0*/  @!UP3 USEL UR19, UR8, UR5, !UP1 ;  /* 0x000000050813b287 */ /* 0x000fc4000c800000 */
[----:B------:R-:W-:Y:S02]  /*107e0*/  @!UP4 UIMAD.WIDE.U32 UR22, UR6, UR4, URZ ;  /* 0x000000040616c2a5 */ /* 0x000fe4000f8e003f */
[----:B------:R-:W-:Y:S02]  /*107f0*/  @UP3 UMOV UR17, 0x1 ;  /* 0x0000000100113882 */ /* 0x000fe40000000000 */
[----:B------:R-:W-:Y:S02]  /*10800*/  ULDC UR4, c[0x0][0x1c0] ;  /* 0x0000700000047ab9 */ /* 0x000fe40000000800 */
[----:B------:R-:W-:Y:S02]  /*10810*/  @!UP3 UIMAD UR17, UR19, UR4, URZ ;  /* 0x000000041311b2a4 */ /* 0x000fe4000f8e023f */
[----:B------:R-:W-:Y:S02]  /*10820*/  @UP3 ULDC UR20, c[0x0][0x210] ;  /* 0x0000840000143ab9 */ /* 0x000fe40000000800 */
[----:B------:R-:W-:-:S02]  /*10830*/  UIMAD UR5, UR6, UR17, URZ ;  /* 0x00000011060572a4 */ /* 0x000fc4000f8e023f */
[----:B------:R-:W-:Y:S02]  /*10840*/  @!UP3 UMOV UR20, 0x1 ;  /* 0x000000010014b882 */ /* 0x000fe40000000000 */
[----:B------:R-:W-:Y:S02]  /*10850*/  @!UP0 UIMAD UR12, UR6, UR8, URZ ;  /* 0x00000008060c82a4 */ /* 0x000fe4000f8e023f */
[----:B-1----:R-:W-:Y:S02]  /*10860*/  UIMAD UR4, UR9, UR20, URZ ;  /* 0x00000014090472a4 */ /* 0x002fe4000f8e023f */
[----:B------:R-:W-:Y:S01]  /*10870*/  USEL UR5, UR5, URZ, !UP2 ;  /* 0x0000003f05057287 */ /* 0x000fe2000d000000 */
[----:B--2---:R-:W1:Y:S04]  /*10880*/  SHFL.BFLY PT, R2, R5, 0x2, 0x1f ;  /* 0x0c401f0005027f89 */ /* 0x004e6800000e0000 */
[----:B----4-:R-:W2:Y:S01]  /*10890*/  SHFL.BFLY PT, R0, R4, 0x2, 0x1f ;  /* 0x0c401f0004007f89 */ /* 0x010ea200000e0000 */
[----:B-1----:R-:W-:-:S05]  /*108a0*/  FADD.FTZ R2, R2, R5 ;  /* 0x0000000502027221 */ /* 0x002fca0000010000 */
[----:B------:R-:W1:Y:S01]  /*108b0*/  SHFL.BFLY PT, R5, R2, 0x1, 0x1f ;  /* 0x0c201f0002057f89 */ /* 0x000e6200000e0000 */
[----:B--2---:R-:W-:-:S05]  /*108c0*/  FADD.FTZ R0, R0, R4 ;  /* 0x0000000400007221 */ /* 0x004fca0000010000 */
[----:B------:R-:W2:Y:S01]  /*108d0*/  SHFL.BFLY PT, R4, R0, 0x1, 0x1f ;  /* 0x0c201f0000047f89 */ /* 0x000ea200000e0000 */
[----:B-1----:R-:W-:-:S05]  /*108e0*/  FADD.FTZ R133, R2, R5 ;  /* 0x0000000502857221 */ /* 0x002fca0000010000 */
[----:B------:R-:W-:Y:S01]  /*108f0*/  FSETP.NE.FTZ.AND P4, PT, R133, RZ, PT ;  /* 0x000000ff8500720b */ /* 0x000fe20003f95000 */
[----:B--2---:R-:W-:Y:S01]  /*10900*/  FADD.FTZ R134, R0, R4 ;  /* 0x0000000400867221 */ /* 0x004fe20000010000 */
[----:B------:R-:W-:-:S04]  /*10910*/  MOV R2, 0x3f800000 ;  /* 0x3f80000000027802 */ /* 0x000fc80000000f00 */
[----:B------:R-:W-:Y:S02]  /*10920*/  FSETP.NE.FTZ.AND P3, PT, R134, RZ, PT ;  /* 0x000000ff8600720b */ /* 0x000fe40003f75000 */
[----:B------:R-:W-:-:S05]  /*10930*/  MOV R0, 0x3f800000 ;  /* 0x3f80000000007802 */ /* 0x000fca0000000f00 */
[----:B------:R-:W1:Y:S08]  /*10940*/  @P4 MUFU.RCP R2, R133 ;  /* 0x0000008500024308 */ /* 0x000e700000001000 */
[----:B------:R-:W2:Y:S01]  /*10950*/  @P3 MUFU.RCP R0, R134 ;  /* 0x0000008600003308 */ /* 0x000ea20000001000 */
[----:B------:R-:W-:-:S04]  /*10960*/  SHF.R.S32.HI R4, RZ, 0x1f, R173 ;  /* 0x0000001fff047819 */ /* 0x000fc800000114ad */
[----:B------:R-:W-:Y:S01]  /*10970*/  LEA.HI R4, R4, R19, RZ, 0x3 ;  /* 0x0000001304047211 */ /* 0x000fe200078f18ff */
[----:B-1----:R-:W-:-:S03]  /*10980*/  FMUL.FTZ R2, R2, c[0x0][0x2dc] ;  /* 0x0000b70002027a20 */ /* 0x002fc60000410000 */
[----:B------:R-:W-:Y:S01]  /*10990*/  LOP3.LUT R4, R4, 0xfffffff8, RZ, 0xc0, !PT ;  /* 0xfffffff804047812 */ /* 0x000fe200078ec0ff */
[C---:B------:R-:W-:Y:S02]  /*109a0*/  FMUL.FTZ R8, R2.reuse, R145 ;  /* 0x0000009102087220 */ /* 0x040fe40000410000 */
[----:B------:R-:W-:Y:S02]  /*109b0*/  FMUL.FTZ R169, R2, R148 ;  /* 0x0000009402a97220 */ /* 0x000fe40000410000 */
[----:B--2---:R-:W-:Y:S02]  /*109c0*/  FMUL.FTZ R0, R0, c[0x0][0x2dc] ;  /* 0x0000b70000007a20 */ /* 0x004fe40000410000 */
        /* <DEDUP_REMOVED lines=61> */
[----:B------:R-:W-:Y:S02]  /*10da0*/  FMUL.FTZ R129, R2, R129 ;  /* 0x0000008102817220 */ /* 0x000fe40000410000 */
[----:B------:R-:W-:-:S02]  /*10db0*/  FMUL.FTZ R42, R0, R42 ;  /* 0x0000002a002a7220 */ /* 0x000fc40000410000 */
[C---:B------:R-:W-:Y:S02]  /*10dc0*/  FMUL.FTZ R61, R0.reuse, R43 ;  /* 0x0000002b003d7220 */ /* 0x040fe40000410000 */
[C---:B------:R-:W-:Y:S02]  /*10dd0*/  FMUL.FTZ R46, R0.reuse, R46 ;  /* 0x0000002e002e7220 */ /* 0x040fe40000410000 */
[C---:B------:R-:W-:Y:S01]  /*10de0*/  FMUL.FTZ R2, R0.reuse, R47 ;  /* 0x0000002f00027220 */ /* 0x040fe20000410000 */
[----:B------:R-:W-:Y:S01]  /*10df0*/  IADD3 R19, R19, -R4, RZ ;  /* 0x8000000413137210 */ /* 0x000fe20007ffe0ff */
[C---:B------:R-:W-:Y:S01]  /*10e00*/  FMUL.FTZ R38, R0.reuse, R38 ;  /* 0x0000002600267220 */ /* 0x040fe20000410000 */
[----:B------:R-:W-:Y:S01]  /*10e10*/  F2FP.PACK_AB R61, R61, R42 ;  /* 0x0000002a3d3d723e */ /* 0x000fe200000000ff */
[C---:B------:R-:W-:Y:S01]  /*10e20*/  FMUL.FTZ R6, R0.reuse, R39 ;  /* 0x0000002700067220 */ /* 0x040fe20000410000 */
[----:B------:R-:W-:Y:S01]  /*10e30*/  F2FP.PACK_AB R42, R81, R80 ;  /* 0x00000050512a723e */ /* 0x000fe200000000ff */
[----:B------:R-:W-:-:S02]  /*10e40*/  FMUL.FTZ R57, R0, R51 ;  /* 0x0000003300397220 */ /* 0x000fc40000410000 */
[----:B------:R-:W-:Y:S01]  /*10e50*/  FMUL.FTZ R53, R0, R59 ;  /* 0x0000003b00357220 */ /* 0x000fe20000410000 */
[----:B------:R-:W-:Y:S01]  /*10e60*/  F2FP.PACK_AB R59, R2, R46 ;  /* 0x0000002e023b723e */ /* 0x000fe200000000ff */
[C---:B------:R-:W-:Y:S02]  /*10e70*/  FMUL.FTZ R14, R0.reuse, R66 ;  /* 0x00000042000e7220 */ /* 0x040fe40000410000 */
[C---:B------:R-:W-:Y:S01]  /*10e80*/  FMUL.FTZ R49, R0.reuse, R67 ;  /* 0x0000004300317220 */ /* 0x040fe20000410000 */
[----:B------:R-:W-:Y:S01]  /*10e90*/  LEA.HI R80, R175, R174, RZ, 0x5 ;  /* 0x000000aeaf507211 */ /* 0x000fe200078f28ff */
[C---:B------:R-:W-:Y:S01]  /*10ea0*/  FMUL.FTZ R138, R0.reuse, R138 ;  /* 0x0000008a008a7220 */ /* 0x040fe20000410000 */
[----:B------:R-:W-:Y:S01]  /*10eb0*/  SHF.L.U32 R2, R19, 0x6, RZ ;  /* 0x0000000613027819 */ /* 0x000fe200000006ff */
        /* <DEDUP_REMOVED lines=53> */
[----:B------:R-:W-:Y:S02]  /*11210*/  LOP3.LUT R0, R173, 0x3ffffffc, RZ, 0xc0, !PT ;  /* 0x3ffffffcad007812 */ /* 0x000fe400078ec0ff */
[----:B------:R-:W-:Y:S02]  /*11220*/  F2FP.PACK_AB R63, R6, R38 ;  /* 0x00000026063f723e */ /* 0x000fe400000000ff */
[----:B------:R-:W-:Y:S02]  /*11230*/  F2FP.PACK_AB R49, R49, R14 ;  /* 0x0000000e3131723e */ /* 0x000fe400000000ff */
[----:B------:R-:W-:-:S02]  /*11240*/  SHF.R.S32.HI R14, RZ, 0x5, R80 ;  /* 0x00000005ff0e7819 */ /* 0x000fc40000011450 */
[----:B------:R-:W-:Y:S02]  /*11250*/  IADD3 R0, -R0, R174, RZ ;  /* 0x000000ae00007210 */ /* 0x000fe40007ffe1ff */
[----:B------:R-:W-:Y:S02]  /*11260*/  LOP3.LUT R2, R2, 0x1c0, RZ, 0xc0, !PT ;  /* 0x000001c002027812 */ /* 0x000fe400078ec0ff */
[C---:B------:R-:W-:Y:S02]  /*11270*/  LOP3.LUT R6, R19.reuse, 0x1, RZ, 0xc0, !PT ;  /* 0x0000000113067812 */ /* 0x040fe400078ec0ff */
[----:B------:R-:W-:Y:S02]  /*11280*/  R2P PR, R19, 0x6 ;  /* 0x0000000613007804 */ /* 0x000fe40000000000 */
[----:B------:R-:W-:Y:S02]  /*11290*/  LEA R0, R14, R0, 0x9 ;  /* 0x000000000e007211 */ /* 0x000fe400078e48ff */
[----:B------:R-:W-:-:S02]  /*112a0*/  LEA.HI R2, R2, R2, RZ, 0x1d ;  /* 0x0000000202027211 */ /* 0x000fc400078fe8ff */
[----:B------:R-:W-:Y:S02]  /*112b0*/  ISETP.NE.U32.AND P0, PT, R6, 0x1, PT ;  /* 0x000000010600780c */ /* 0x000fe40003f05070 */
[----:B------:R-:W-:Y:S02]  /*112c0*/  LEA R0, R0, R2, 0x1 ;  /* 0x0000000200007211 */ /* 0x000fe400078e08ff */
[----:B------:R-:W-:Y:S02]  /*112d0*/  MOV R6, 0x20 ;  /* 0x0000002000067802 */ /* 0x000fe40000000f00 */
[----:B------:R-:W-:Y:S02]  /*112e0*/  F2FP.PACK_AB R5, R5, R172 ;  /* 0x000000ac0505723e */ /* 0x000fe400000000ff */
[----:B------:R-:W-:Y:S02]  /*112f0*/  SHF.L.U32 R0, R0, 0x1, RZ ;  /* 0x0000000100007819 */ /* 0x000fe400000006ff */
[----:B------:R-:W-:-:S02]  /*11300*/  SEL R6, R6, 0xffffffe0, !P1 ;  /* 0xffffffe006067807 */ /* 0x000fc40004800000 */
[----:B------:R-:W-:Y:S01]  /*11310*/  F2FP.PACK_AB R47, R47, R10 ;  /* 0x0000000a2f2f723e */ /* 0x000fe200000000ff */
[----:B------:R1:W-:Y:S01]  /*11320*/  STS [R0], R5 ;  /* 0x0000000500007388 */ /* 0x0003e20000000800 */
[----:B------:R-:W-:Y:S02]  /*11330*/  F2FP.PACK_AB R4, R4, R138 ;  /* 0x0000008a0404723e */ /* 0x000fe400000000ff */
[----:B------:R-:W-:Y:S02]  /*11340*/  IADD3 R2, R0, -0x10, RZ ;  /* 0xfffffff000027810 */ /* 0x000fe40007ffe0ff */
[----:B------:R-:W-:Y:S02]  /*11350*/  MOV R10, 0x40 ;  /* 0x00000040000a7802 */ /* 0x000fe40000000f00 */
[----:B------:R-:W-:Y:S02]  /*11360*/  F2FP.PACK_AB R7, R7, R171 ;  /* 0x000000ab0707723e */ /* 0x000fe400000000ff */
[----:B------:R-:W-:-:S02]  /*11370*/  F2FP.PACK_AB R9, R9, R142 ;  /* 0x0000008e0909723e */ /* 0x000fc400000000ff */
[----:B------:R-:W-:Y:S02]  /*11380*/  @P0 IADD3 R2, R0, 0x10, RZ ;  /* 0x0000001000020810 */ /* 0x000fe40007ffe0ff */
[----:B------:R-:W-:Y:S01]  /*11390*/  F2FP.PACK_AB R8, R8, R170 ;  /* 0x000000aa0808723e */ /* 0x000fe200000000ff */
[----:B------:R2:W-:Y:S01]  /*113a0*/  STS [R0+0x400], R4 ;  /* 0x0004000400007388 */ /* 0x0005e20000000800 */
[----:B------:R-:W-:Y:S02]  /*113b0*/  SEL R10, R10, 0xffffffc0, !P2 ;  /* 0xffffffc00a0a7807 */ /* 0x000fe40005000000 */
[----:B------:R-:W-:Y:S01]  /*113c0*/  F2FP.PACK_AB R13, R13, R146 ;  /* 0x000000920d0d723e */ /* 0x000fe200000000ff */
[----:B------:R4:W-:Y:S01]  /*113d0*/  STS [R2], R7 ;  /* 0x0000000702007388 */ /* 0x0009e20000000800 */
[----:B------:R-:W-:Y:S02]  /*113e0*/  F2FP.PACK_AB R12, R12, R169 ;  /* 0x000000a90c0c723e */ /* 0x000fe400000000ff */
[----:B-1----:R-:W-:Y:S01]  /*113f0*/  IADD3 R5, R0, R6, RZ ;  /* 0x0000000600057210 */ /* 0x002fe20007ffe0ff */
[----:B------:R1:W-:Y:S01]  /*11400*/  STS [R2+0x400], R9 ;  /* 0x0004000902007388 */ /* 0x0003e20000000800 */
[----:B------:R-:W-:-:S02]  /*11410*/  F2FP.PACK_AB R11, R11, R150 ;  /* 0x000000960b0b723e */ /* 0x000fc400000000ff */
[----:B------:R-:W-:Y:S01]  /*11420*/  F2FP.PACK_AB R15, R15, R168 ;  /* 0x000000a80f0f723e */ /* 0x000fe200000000ff */
[----:B------:R3:W-:Y:S01]  /*11430*/  STS [R5], R8 ;  /* 0x0000000805007388 */ /* 0x0007e20000000800 */
[----:B------:R-:W-:Y:S02]  /*11440*/  F2FP.PACK_AB R16, R16, R154 ;  /* 0x0000009a1010723e */ /* 0x000fe400000000ff */
[----:B------:R-:W-:Y:S02]  /*11450*/  F2FP.PACK_AB R70, R157, R156 ;  /* 0x0000009c9d46723e */ /* 0x000fe400000000ff */
[----:B------:R-:W-:Y:S02]  /*11460*/  F2FP.PACK_AB R69, R69, R158 ;  /* 0x0000009e4545723e */ /* 0x000fe400000000ff */
[----:B--2---:R-:W-:Y:S01]  /*11470*/  IADD3 R4, R6, R2, RZ ;  /* 0x0000000206047210 */ /* 0x004fe20007ffe0ff */
[----:B------:R-:W-:Y:S01]  /*11480*/  STS [R5+0x400], R13 ;  /* 0x0004000d05007388 */ /* 0x000fe20000000800 */
[----:B------:R-:W-:-:S02]  /*11490*/  F2FP.PACK_AB R68, R161, R160 ;  /* 0x000000a0a144723e */ /* 0x000fc400000000ff */
[----:B------:R-:W-:Y:S02]  /*114a0*/  F2FP.PACK_AB R67, R163, R162 ;  /* 0x000000a2a343723e */ /* 0x000fe400000000ff */
[----:B----4-:R-:W-:Y:S01]  /*114b0*/  IADD3 R7, R5, R10, RZ ;  /* 0x0000000a05077210 */ /* 0x010fe20007ffe0ff */
[----:B------:R-:W-:Y:S01]  /*114c0*/  STS [R4], R12 ;  /* 0x0000000c04007388 */ /* 0x000fe20000000800 */
[----:B------:R-:W-:Y:S02]  /*114d0*/  F2FP.PACK_AB R66, R165, R164 ;  /* 0x000000a4a542723e */ /* 0x000fe400000000ff */
[----:B------:R-:W-:Y:S02]  /*114e0*/  F2FP.PACK_AB R65, R65, R166 ;  /* 0x000000a64141723e */ /* 0x000fe400000000ff */
[----:B-1----:R-:W-:Y:S02]  /*114f0*/  IADD3 R9, R10, R2, RZ ;  /* 0x000000020a097210 */ /* 0x002fe40007ffe0ff */
[-C--:B---3--:R-:W-:Y:S01]  /*11500*/  IADD3 R8, R0, R10.reuse, RZ ;  /* 0x0000000a00087210 */ /* 0x088fe20007ffe0ff */
[----:B------:R-:W-:Y:S01]  /*11510*/  STS [R4+0x400], R11 ;  /* 0x0004000b04007388 */ /* 0x000fe20000000800 */
[----:B------:R-:W-:-:S02]  /*11520*/  IADD3 R6, R4, R10, RZ ;  /* 0x0000000a04067210 */ /* 0x000fc40007ffe0ff */
[----:B------:R-:W-:Y:S01]  /*11530*/  F2FP.PACK_AB R64, R136, R153 ;  /* 0x000000998840723e */ /* 0x000fe200000000ff */
[----:B------:R-:W-:Y:S01]  /*11540*/  STS [R8], R15 ;  /* 0x0000000f08007388 */ /* 0x000fe20000000800 */
[----:B------:R-:W-:Y:S02]  /*11550*/  F2FP.PACK_AB R62, R135, R152 ;  /* 0x00000098873e723e */ /* 0x000fe400000000ff */
[----:B------:R-:W-:Y:S01]  /*11560*/  F2FP.PACK_AB R60, R28, R149 ;  /* 0x000000951c3c723e */ /* 0x000fe200000000ff */
[----:B------:R-:W-:Y:S01]  /*11570*/  STS [R8+0x400], R16 ;  /* 0x0004001008007388 */ /* 0x000fe20000000800 */
[----:B------:R-:W-:Y:S02]  /*11580*/  F2FP.PACK_AB R58, R26, R148 ;  /* 0x000000941a3a723e */ /* 0x000fe400000000ff */
        /* <DEDUP_REMOVED lines=92> */
[----:B------:R-:W-:Y:S01]  /*11b50*/  BAR.SYNC.DEFER_BLOCKING 0x0 ;  /* 0x0000000000007b1d */ /* 0x000fe20000010000 */
[----:B-1----:R-:W-:-:S02]  /*11b60*/  LOP3.LUT R0, R80, 0xffffffe0, RZ, 0xc0, !PT ;  /* 0xffffffe050007812 */ /* 0x002fc400078ec0ff */
[----:B--2---:R-:W-:Y:S02]  /*11b70*/  SHF.R.S32.HI R2, RZ, 0x1f, R14 ;  /* 0x0000001fff027819 */ /* 0x004fe4000001140e */
[----:B------:R-:W-:Y:S01]  /*11b80*/  IADD3 R0, -R0, R174, RZ ;  /* 0x000000ae00007210 */ /* 0x000fe20007ffe1ff */
[----:B---3--:R-:W1:Y:S01]  /*11b90*/  @P4 MUFU.LG2 R4, R133 ;  /* 0x0000008500044308 */ /* 0x008e620000000c00 */
        /* <DEDUP_REMOVED lines=13> */
[----:B------:R1:W2:Y:S04]  /*11c70*/  LDS.128 R32, [R231+0x6800] ;  /* 0x00680000e7207984 */ /* 0x0002a80000000c00 */
[----:B------:R1:W2:Y:S04]  /*11c80*/  LDS.128 R48, [R231+0x7000] ;  /* 0x00700000e7307984 */ /* 0x0002a80000000c00 */
[----:B------:R2:W2:Y:S01]  /*11c90*/  LDS.128 R64, [R231+0x7800] ;  /* 0x00780000e7407984 */ /* 0x0004a20000000c00 */
[----:B------:R-:W1:Y:S01]  /*11ca0*/  @P3 MUFU.LG2 R5, R134 ;  /* 0x0000008600053308 */ /* 0x000e620000000c00 */
[----:B------:R-:W-:Y:S01]  /*11cb0*/  LOP3.LUT P0, RZ, R0, 0x3, RZ, 0xc0, !PT ;  /* 0x0000000300ff7812 */ /* 0x000fe2000780c0ff */
[----:B------:R-:W-:Y:S01]  /*11cc0*/  USHF.L.U32 UR4, UR4, 0x6, URZ ;  /* 0x0000000604047899 */ /* 0x000fe2000800063f */
[----:B------:R-:W-:Y:S01]  /*11cd0*/  LEA.HI R2, R2, R14, RZ, 0x2 ;  /* 0x0000000e02027211 */ /* 0x000fe200078f10ff */
[----:B------:R-:W-:-:S02]  /*11ce0*/  UIMAD UR19, UR11, UR19, UR5 ;  /* 0x000000130b1372a4 */ /* 0x000fc4000f8e0205 */
[----:B------:R-:W-:Y:S01]  /*11cf0*/  @!UP2 UMOV UR24, URZ ;  /* 0x0000003f0018ac82 */ /* 0x000fe20008000000 */
[----:B------:R-:W-:Y:S01]  /*11d00*/  LOP3.LUT R2, R2, 0xffffffc, RZ, 0xc0, !PT ;  /* 0x0ffffffc02027812 */ /* 0x000fe200078ec0ff */
[----:B------:R-:W-:Y:S02]  /*11d10*/  @UP2 UMOV UR24, UR12 ;  /* 0x0000000c00182c82 */ /* 0x000fe40008000000 */
[----:B------:R-:W-:Y:S02]  /*11d20*/  @!UP2 UMOV UR25, URZ ;  /* 0x0000003f0019ac82 */ /* 0x000fe40008000000 */
[----:B------:R-:W-:Y:S02]  /*11d30*/  USHF.R.S32.HI UR5, URZ, 0x1f, UR4 ;  /* 0x0000001f3f057899 */ /* 0x000fe40008011404 */
[----:B------:R-:W-:Y:S02]  /*11d40*/  @UP2 USHF.R.S32.HI UR25, URZ, 0x1f, UR12 ;  /* 0x0000001f3f192899 */ /* 0x000fe4000801140c */
[----:B------:R-:W-:-:S02]  /*11d50*/  USHF.R.S32.HI UR6, URZ, 0x1f, UR19 ;  /* 0x0000001f3f067899 */ /* 0x000fc40008011413 */
        /* <DEDUP_REMOVED lines=8> */
[----:B----4-:R-:W-:Y:S01]  /*11de0*/  MOV R7, 0x7f800000 ;  /* 0x7f80000000077802 */ /* 0x010fe20000000f00 */
[----:B------:R-:W-:Y:S01]  /*11df0*/  @P4 FFMA.FTZ R7, R132, c[0x0][0x238], R4 ;  /* 0x00008e0084074a23 */ /* 0x000fe20000010004 */
[----:B------:R-:W-:Y:S01]  /*11e00*/  MOV R8, 0x7f800000 ;  /* 0x7f80000000087802 */ /* 0x000fe20000000f00 */
[----:B------:R-:W-:Y:S01]  /*11e10*/  @P3 FFMA.FTZ R8, R3, c[0x0][0x238], R2 ;  /* 0x00008e0003083a23 */ /* 0x000fe20000010002 */
[----:B------:R-:W-:Y:S01]  /*11e20*/  LEA R0, R0, R176, 0x4 ;  /* 0x000000b000007211 */ /* 0x000fe200078e20ff */
[----:B------:R-:W-:Y:S05]  /*11e30*/  @P0 BRA `(.L_x_977) ;  /* 0x0000010000000947 */ /* 0x000fea0003800000 */
[----:B---3--:R-:W-:Y:S01]  /*11e40*/  UIMAD UR6, UR9, -0x40, UR13 ;  /* 0xffffffc0090678a4 */ /* 0x008fe2000f8e020d */
        /* <DEDUP_REMOVED lines=15> */
.L_x_977:
[----:B---3--:R-:W-:Y:S05]  /*11f40*/  BSYNC B0 ;  /* 0x0000000000007941 */ /* 0x008fea0003800000 */
.L_x_976:
[----:B-1----:R-:W3:Y:S04]  /*11f50*/  LDL.LU.64 R4, [R1+0x58] ;  /* 0x0000580001047983 */ /* 0x002ee80000300a00 */
[----:B------:R-:W1:Y:S04]  /*11f60*/  S2R R3, SR_TID.X ;  /* 0x0000000000037919 */ /* 0x000e680000002100 */
[----:B------:R-:W4:Y:S01]  /*11f70*/  S2R R8, SR_CTAID.Z ;  /* 0x0000000000087919 */ /* 0x000f220000002700 */
        /* <DEDUP_REMOVED lines=9> */
[----:B---3--:R-:W-:-:S04]  /*12010*/  IADD3 R2, P0, R4, UR18, RZ ;  /* 0x0000001204027c10 */ /* 0x008fc8000ff1e0ff */
[----:B------:R-:W-:Y:S02]  /*12020*/  IADD3.X R3, R5, UR7, RZ, P0, !PT ;  /* 0x0000000705037c10 */ /* 0x000fe400087fe4ff */
[----:B------:R-:W-:-:S03]  /*12030*/  ISETP.GE.AND P0, PT, R11, UR10, PT ;  /* 0x0000000a0b007c0c */ /* 0x000fc6000bf06270 */
[----:B----4-:R-:W-:-:S05]  /*12040*/  IMAD.WIDE.U32 R8, R8, c[0x0][0x1f0], R2 ;  /* 0x00007c0008087a25 */ /* 0x010fca00078e0002 */
[----:B------:R-:W-:-:S05]  /*12050*/  IADD3 R7, R9, UR4, RZ ;  /* 0x0000000409077c10 */ /* 0x000fca000fffe0ff */
[----:B------:R-:W-:Y:S05]  /*12060*/  @P0 BRA `(.L_x_979) ;  /* 0x000000b000000947 */ /* 0x000fea0003800000 */
[----:B--2---:R-:W-:Y:S01]  /*12070*/  MOV R6, R8 ;  /* 0x0000000800067202 */ /* 0x004fe20000000f00 */
        /* <DEDUP_REMOVED lines=10> */
.L_x_979:
[----:B--2---:R-:W-:Y:S05]  /*12120*/  BSYNC B0 ;  /* 0x0000000000007941 */ /* 0x004fea0003800000 */
.L_x_978:
        /* <DEDUP_REMOVED lines=18> */
.L_x_981:
[----:B------:R-:W-:Y:S05]  /*12250*/  BSYNC B0 ;  /* 0x0000000000007941 */ /* 0x000fea0003800000 */
.L_x_980:
        /* <DEDUP_REMOVED lines=18> */
.L_x_983:
[----:B------:R-:W-:Y:S05]  /*12380*/  BSYNC B0 ;  /* 0x0000000000007941 */ /* 0x000fea0003800000 */
.L_x_982:
        /* <DEDUP_REMOVED lines=18> */
.L_x_984:
        /* <DEDUP_REMOVED lines=13> */
.L_x_2043:


//--------------------- .text._ZN5flash16flash_fwd_kernelI23Flash_fwd_kernel_traitsILi256ELi64ELi64ELi4ELb0ELb0EN7cutlass6half_tE19Flash_kernel_traitsILi256ELi64ELi64ELi4ES3_EELb0ELb0ELb1ELb0ELb0ELb1ELb1ELb0EEEvNS_16Flash_fwd_paramsE --------------------------
	.section	.text._ZN5flash16flash_fwd_kernelI23Flash_fwd_kernel_traitsILi256ELi64ELi64ELi4ELb0ELb0EN7cutlass6half_tE19Flash_kernel_traitsILi256ELi64ELi64ELi4ES3_EELb0ELb0ELb1ELb0ELb0ELb1ELb1ELb0EEEvNS_16Flash_fwd_paramsE,"ax",@progbits
	.sectioninfo	@"SHI_REGISTERS=255"
	.align	128
        .global         _ZN5flash16flash_fwd_kernelI23Flash_fwd_kernel_traitsILi256ELi64ELi64ELi4ELb0ELb0EN7cutlass6half_tE19Flash_kernel_traitsILi256ELi64ELi64ELi4ES3_EELb0ELb0ELb1ELb0ELb0ELb1ELb1ELb0EEEvNS_16Flash_fwd_paramsE
        .type           _ZN5flash16flash_fwd_kernelI23Flash_fwd_kernel_traitsILi256ELi64ELi64ELi4ELb0ELb0EN7cutlass6half_tE19Flash_kernel_traitsILi256ELi64ELi64ELi4ES3_EELb0ELb0ELb1ELb0ELb0ELb1ELb1ELb0EEEvNS_16Flash_fwd_paramsE,@function
        .size           _ZN5flash16flash_fwd_kernelI23Flash_fwd_kernel_traitsILi256ELi64ELi64ELi4ELb0ELb0EN7cutlass6half_tE19Flash_kernel_traitsILi256ELi64ELi64ELi4ES3_EELb0ELb0ELb1ELb0ELb0ELb1ELb1ELb0EEEvNS_16Flash_fwd_paramsE,(.L_x_2044 - _ZN5flash16flash_fwd_kernelI23Flash_fwd_kernel_traitsILi256ELi64ELi64ELi4ELb0ELb0EN7cutlass6half_tE19Flash_kernel_traitsILi256ELi64ELi64ELi4ES3_EELb0ELb0ELb1ELb0ELb0ELb1ELb1ELb0EEEvNS_16Flash_fwd_paramsE)
        .other          _ZN5flash16flash_fwd_kernelI23Flash_fwd_kernel_traitsILi256ELi64ELi64ELi4ELb0ELb0EN7cutlass6half_tE19Flash_kernel_traitsILi256ELi64ELi64ELi4ES3_EELb0ELb0ELb1ELb0ELb0ELb1ELb1ELb0EEEvNS_16Flash_fwd_paramsE,@"STO_CUDA_ENTRY STV_DEFAULT"
_ZN5flash16flash_fwd_kernelI23Flash_fwd_kernel_traitsILi256ELi64ELi64ELi4ELb0ELb0EN7cutlass6half_tE19Flash_kernel_traitsILi256ELi64ELi64ELi4ES3_EELb0ELb0ELb1ELb0ELb0ELb1ELb1ELb0EEEvNS_16Flash_fwd_paramsE:
.text._ZN5flash16flash_fwd_kernelI23Flash_fwd_kernel_traitsILi256ELi64ELi64ELi4ELb0ELb0EN7cutlass6half_tE19Flash_kernel_traitsILi256ELi64ELi64ELi4ES3_EELb0ELb0ELb1ELb0ELb0ELb1ELb1ELb0EEEvNS_16Flash_fwd_paramsE:
        /* <DEDUP_REMOVED lines=57> */
.L_x_985:
[----:B------:R-:W-:Y:S02]  /*0390*/  ULDC UR6, c[0x0][0x218] ;  /* 0x0000860000067ab9 */ /* 0x000fe40000000800 */
.L_x_986:
        /* <DEDUP_REMOVED lines=117> */
.L_x_989:
[----:B------:R-:W-:Y:S05]  /*0af0*/  BSYNC B0 ;  /* 0x0000000000007941 */ /* 0x000fea0003800000 */
.L_x_988:
        /* <DEDUP_REMOVED lines=18> */
.L_x_991:
[----:B------:R-:W-:Y:S05]  /*0c20*/  BSYNC B0 ;  /* 0x0000000000007941 */ /* 0x000fea0003800000 */
.L_x_990:
        /* <DEDUP_REMOVED lines=18> */
.L_x_993:
[----:B------:R-:W-:Y:S05]  /*0d50*/  BSYNC B0 ;  /* 0x0000000000007941 */ /* 0x000fea0003800000 */
.L_x_992:
        /* <DEDUP_REMOVED lines=17> */
.L_x_995:
[----:B------:R-:W-:Y:S05]  /*0e70*/  BSYNC B0 ;  /* 0x0000000000007941 */ /* 0x000fea0003800000 */
.L_x_994:
        /* <DEDUP_REMOVED lines=35> */
.L_x_987:
        /* <DEDUP_REMOVED lines=32> */
.L_x_996:
        /* <DEDUP_REMOVED lines=44> */
.L_x_997:
        /* <DEDUP_REMOVED lines=20> */
[----:B------:R-:W-:-:S02]  /*16b0*/  IADD3 R5, R12, 0x20, RZ ;  /* 0x000000200c057810 */ /* 0x000fc40007ffe0ff */
[----:B------:R-:W-:Y:S02]  /*16c0*/  SHF.R.U32.HI R235, RZ, 0x3, R3 ;  /* 0x00000003ffeb7819 */ /* 0x000fe40000011603 */
[----:B------:R-:W-:Y:S01]  /*16d0*/  LOP3.LUT R2, R3, 0x38, R250, 0xf8, !PT ;  /* 0x0000003803027812 */ /* 0x000fe200078ef8fa */
[----:B-1----:R-:W-:Y:S01]  /*16e0*/  IMAD.WIDE R236, R237, 0x40, R12 ;  /* 0x00000040edec7825 */ /* 0x002fe200078e020c */
[--C-:B------:R-:W-:Y:S02]  /*16f0*/  SHF.R.S32.HI R251, RZ, 0x1f, R250.reuse ;  /* 0x0000001ffffb7819 */ /* 0x100fe400000114fa */
[----:B------:R-:W-:Y:S01]  /*1700*/  LOP3.LUT R235, R2, R235, RZ, 0x3c, !PT ;  /* 0x000000eb02eb7212 */ /* 0x000fe200078e3cff */
[----:B------:R-:W-:Y:S01]  /*1710*/  IMAD R3, R13, c[0x0][0x198], RZ ;  /* 0x000066000d037a24 */ /* 0x000fe200078e02ff */
[C---:B------:R-:W-:Y:S01]  /*1720*/  IADD3 R2, R12.reuse, 0x30, RZ ;  /* 0x000000300c027810 */ /* 0x040fe20007ffe0ff */
[----:B------:R-:W-:Y:S01]  /*1730*/  IMAD.WIDE.U32 R16, R12, c[0x0][0x198], R250 ;  /* 0x000066000c107a25 */ /* 0x000fe200078e00fa */
[----:B------:R-:W-:-:S02]  /*1740*/  IADD3 R8, P0, R250, UR6, RZ ;  /* 0x00000006fa087c10 */ /* 0x000fc4000ff1e0ff */
[----:B------:R-:W-:Y:S01]  /*1750*/  ISETP.GE.AND P3, PT, R5, UR11, PT ;  /* 0x0000000b05007c0c */ /* 0x000fe2000bf66270 */
[----:B------:R-:W-:Y:S01]  /*1760*/  IMAD R3, R12, c[0x0][0x19c], R3 ;  /* 0x000067000c037a24 */ /* 0x000fe200078e0203 */
[----:B------:R-:W-:Y:S02]  /*1770*/  ISETP.GE.AND P2, PT, R2, UR11, PT ;  /* 0x0000000b02007c0c */ /* 0x000fe4000bf46270 */
[----:B------:R-:W-:Y:S01]  /*1780*/  IADD3.X R9, R251, UR17, RZ, P0, !PT ;  /* 0x00000011fb097c10 */ /* 0x000fe200087fe4ff */
[----:B------:R-:W-:Y:S01]  /*1790*/  UIADD3 UR17, UR8, -0x1, URZ ;  /* 0xffffffff08117890 */ /* 0x000fe2000fffe03f */
[----:B------:R-:W-:Y:S02]  /*17a0*/  ISETP.GE.AND P5, PT, R12, UR11, PT ;  /* 0x0000000b0c007c0c */ /* 0x000fe4000bfa6270 */
[----:B------:R-:W-:Y:S01]  /*17b0*/  @!P4 IADD3 R11, P0, R236, 0x10, RZ ;  /* 0x00000010ec0bc810 */ /* 0x000fe20007f1e0ff */
[----:B--2---:R-:W-:Y:S01]  /*17c0*/  IMAD.WIDE.U32 R22, R22, c[0x0][0x1a8], R8 ;  /* 0x00006a0016167a25 */ /* 0x004fe200078e0008 */
[----:B------:R-:W-:Y:S01]  /*17d0*/  LOP3.LUT R235, R235, 0xfffffe00, R6, 0xf8, !PT ;  /* 0xfffffe00ebeb7812 */ /* 0x000fe200078ef806 */
[----:B------:R-:W-:Y:S01]  /*17e0*/  UIMAD UR12, UR17, -0x40, UR14 ;  /* 0xffffffc0110c78a4 */ /* 0x000fe2000f8e020e */
[----:B------:R-:W-:Y:S01]  /*17f0*/  IADD3 R238, P6, R16, UR22, RZ ;  /* 0x0000001610ee7c10 */ /* 0x000fe2000ffde0ff */
[----:B------:R-:W-:Y:S01]  /*1800*/  @!P4 IMAD.X R10, RZ, RZ, R237, P0 ;  /* 0x000000ffff0ac224 */ /* 0x000fe200000e06ed */
[----:B------:R-:W-:Y:S01]  /*1810*/  IADD3 R23, R23, UR4, RZ ;  /* 0x0000000417177c10 */ /* 0x000fe2000fffe0ff */
[--C-:B------:R-:W-:Y:S01]  /*1820*/  @!P4 IMAD.MOV.U32 R20, RZ, RZ, R22.reuse ;  /* 0x000000ffff14c224 */ /* 0x100fe200078e0016 */
[----:B------:R-:W-:Y:S01]  /*1830*/  @!P3 IADD3 R9, P1, R236, 0x20, RZ ;  /* 0x00000020ec09b810 */ /* 0x000fe20007f3e0ff */
[----:B------:R-:W-:Y:S01]  /*1840*/  @!P4 IMAD R10, R10, c[0x0][0x190], RZ ;  /* 0x000064000a0aca24 */ /* 0x000fe200078e02ff */
[C---:B------:R-:W-:Y:S01]  /*1850*/  @!P2 IADD3 R6, P0, R236.reuse, 0x30, RZ ;  /* 0x00000030ec06a810 */ /* 0x040fe20007f1e0ff */
[----:B------:R-:W-:Y:S01]  /*1860*/  @!P5 IMAD R15, R237, c[0x0][0x190], RZ ;  /* 0x00006400ed0fda24 */ /* 0x000fe200078e02ff */
[----:B------:R-:W-:Y:S01]  /*1870*/  IADD3.X R239, R17, UR7, R3, P6, !PT ;  /* 0x0000000711ef7c10 */ /* 0x000fe2000b7fe403 */
[----:B------:R-:W-:Y:S01]  /*1880*/  @!P4 IMAD.MOV.U32 R21, RZ, RZ, R23 ;  /* 0x000000ffff15c224 */ /* 0x000fe200078e0017 */
[----:B------:R-:W-:Y:S01]  /*1890*/  ULDC.64 UR6, c[0x0][0x198] ;  /* 0x0000660000067ab9 */ /* 0x000fe20000000a00 */
[--C-:B------:R-:W-:Y:S01]  /*18a0*/  @!P3 IMAD.X R8, RZ, RZ, R237.reuse, P1 ;  /* 0x000000ffff08b224 */ /* 0x100fe200008e06ed */
[----:B------:R-:W-:Y:S01]  /*18b0*/  UMOV UR22, 0x6 ;  /* 0x0000000600167882 */ /* 0x000fe20000000000 */
[----:B------:R-:W-:Y:S01]  /*18c0*/  @!P2 IMAD.X R3, RZ, RZ, R237, P0 ;  /* 0x000000ffff03a224 */ /* 0x000fe200000e06ed */
[----:B------:R-:W-:Y:S01]  /*18d0*/  USHF.L.U32 UR23, UR6, 0x6, URZ ;  /* 0x0000000606177899 */ /* 0x000fe2000800063f */
[--C-:B------:R-:W-:Y:S01]  /*18e0*/  @!P3 IMAD.MOV.U32 R18, RZ, RZ, R22.reuse ;  /* 0x000000ffff12b224 */ /* 0x100fe200078e0016 */
[----:B------:R-:W-:Y:S01]  /*18f0*/  USHF.L.U64.HI UR22, UR6, UR22, UR7 ;  /* 0x0000001606167299 */ /* 0x000fe20008010207 */
[--C-:B------:R-:W-:Y:S01]  /*1900*/  @!P3 IMAD.MOV.U32 R19, RZ, RZ, R23.reuse ;  /* 0x000000ffff13b224 */ /* 0x100fe200078e0017 */
[----:B------:R-:W-:Y:S01]  /*1910*/  USHF.R.S32.HI UR15, URZ, 0x1f, UR17 ;  /* 0x0000001f3f0f7899 */ /* 0x000fe20008011411 */
[----:B------:R-:W-:Y:S01]  /*1920*/  @!P2 IMAD.MOV.U32 R16, RZ, RZ, R22 ;  /* 0x000000ffff10a224 */ /* 0x000fe200078e0016 */
[----:B------:R-:W-:Y:S01]  /*1930*/  UIMAD UR4, UR22, UR17, URZ ;  /* 0x00000011160472a4 */ /* 0x000fe2000f8e023f */
[----:B------:R-:W-:Y:S01]  /*1940*/  @!P2 IMAD.MOV.U32 R17, RZ, RZ, R23 ;  /* 0x000000ffff11a224 */ /* 0x000fe200078e0017 */
[----:B------:R-:W-:Y:S01]  /*1950*/  USHF.L.U32 UR20, UR7, 0x5, URZ ;  /* 0x0000000507147899 */ /* 0x000fe2000800063f */
[C---:B------:R-:W-:Y:S01]  /*1960*/  @!P5 IMAD R15, R236.reuse, c[0x0][0x194], R15 ;  /* 0x00006500ec0fda24 */ /* 0x040fe200078e020f */
[----:B------:R-:W-:Y:S01]  /*1970*/  UIMAD UR4, UR15, UR23, UR4 ;  /* 0x000000170f0472a4 */ /* 0x000fe2000f8e0204 */
[----:B------:R-:W-:Y:S01]  /*1980*/  @!P4 IMAD R10, R11, c[0x0][0x194], R10 ;  /* 0x000065000b0aca24 */ /* 0x000fe200078e020a */
[----:B------:R-:W-:Y:S01]  /*1990*/  UIMAD.WIDE.U32 UR26, UR6, 0x20, URZ ;  /* 0x00000020061a78a5 */ /* 0x000fe2000f8e003f */
[----:B------:R-:W-:Y:S01]  /*19a0*/  @!P5 IMAD.WIDE.U32 R22, R236, c[0x0][0x190], R22 ;  /* 0x00006400ec16da25 */ /* 0x000fe200078e0016 */
[----:B------:R-:W-:-:S02]  /*19b0*/  LEA.HI R96, R7, R4, RZ, 0x5 ;  /* 0x0000000407607211 */ /* 0x000fc400078f28ff */
[----:B------:R-:W-:Y:S01]  /*19c0*/  LOP3.LUT R246, R246, 0x6, RZ, 0xc0, !PT ;  /* 0x00000006f6f67812 */ /* 0x000fe200078ec0ff */
[----:B------:R-:W-:Y:S01]  /*19d0*/  @!P4 IMAD.WIDE.U32 R20, R11, c[0x0][0x190], R20 ;  /* 0x000064000b14ca25 */ /* 0x000fe200078e0014 */
[----:B------:R-:W-:Y:S02]  /*19e0*/  @!P5 LEA R26, P1, R22, c[0x0][0x160], 0x1 ;  /* 0x00005800161ada11 */ /* 0x000fe400078208ff */
[----:B------:R-:W-:Y:S01]  /*19f0*/  LOP3.LUT R247, R96, 0xffffffe0, RZ, 0xc0, !PT ;  /* 0xffffffe060f77812 */ /* 0x000fe200078ec0ff */
[----:B------:R-:W-:Y:S01]  /*1a00*/  @!P3 IMAD R8, R8, c[0x0][0x190], RZ ;  /* 0x000064000808ba24 */ /* 0x000fe200078e02ff */
[----:B------:R-:W-:Y:S01]  /*1a10*/  @!P4 LEA R24, P0, R20, c[0x0][0x160], 0x1 ;  /* 0x000058001418ca11 */ /* 0x000fe200078008ff */
[----:B------:R-:W-:Y:S02]  /*1a20*/  @!P2 IMAD R3, R3, c[0x0][0x190], RZ ;  /* 0x000064000303aa24 */ /* 0x000fe400078e02ff */
[----:B------:R-:W-:Y:S02]  /*1a30*/  @!P5 IMAD.IADD R15, R23, 0x1, R15 ;  /* 0x00000001170fd824 */ /* 0x000fe400078e020f */
[----:B------:R-:W-:-:S02]  /*1a40*/  @!P4 IMAD.IADD R10, R21, 0x1, R10 ;  /* 0x00000001150ac824 */ /* 0x000fc400078e020a */
[C---:B------:R-:W-:Y:S01]  /*1a50*/  @!P3 IMAD R8, R9.reuse, c[0x0][0x194], R8 ;  /* 0x000065000908ba24 */ /* 0x040fe200078e0208 */
[----:B------:R-:W-:Y:S01]  /*1a60*/  @!P5 LEA.HI.X R27, R22, c[0x0][0x164], R15, 0x1, P1 ;  /* 0x00005900161bda11 */ /* 0x000fe200008f0c0f */
[----:B------:R-:W-:Y:S01]  /*1a70*/  @!P3 IMAD.WIDE.U32 R18, R9, c[0x0][0x190], R18 ;  /* 0x000064000912ba25 */ /* 0x000fe200078e0012 */
[----:B------:R-:W-:-:S03]  /*1a80*/  @!P4 LEA.HI.X R25, R20, c[0x0][0x164], R10, 0x1, P0 ;  /* 0x000059001419ca11 */ /* 0x000fc600000f0c0a */
[----:B------:R-:W-:Y:S01]  /*1a90*/  @!P2 IMAD R3, R6, c[0x0][0x194], R3 ;  /* 0x000065000603aa24 */ /* 0x000fe200078e0203 */
[----:B------:R-:W-:Y:S01]  /*1aa0*/  @!P3 LEA R20, P1, R18, c[0x0][0x160], 0x1 ;  /* 0x000058001214ba11 */ /* 0x000fe200078208ff */
[----:B------:R-:W-:Y:S01]  /*1ab0*/  @!P2 IMAD.WIDE.U32 R28, R6, c[0x0][0x190], R16 ;  /* 0x00006400061caa25 */ /* 0x000fe200078e0010 */
[----:B------:R-:W-:-:S03]  /*1ac0*/  SHF.R.S32.HI R6, RZ, 0x1f, R166 ;  /* 0x0000001fff067819 */ /* 0x000fc600000114a6 */
[----:B------:R-:W-:Y:S01]  /*1ad0*/  @!P3 IMAD.IADD R9, R19, 0x1, R8 ;  /* 0x000000011309b824 */ /* 0x000fe200078e0208 */
[----:B------:R-:W-:Y:S01]  /*1ae0*/  @!P2 LEA R16, P0, R28, c[0x0][0x160], 0x1 ;  /* 0x000058001c10aa11 */ /* 0x000fe200078008ff */
[----:B------:R-:W-:Y:S02]  /*1af0*/  IMAD R249, R6, c[0x0][0x1b0], RZ ;  /* 0x00006c0006f97a24 */ /* 0x000fe400078e02ff */
[----:B------:R-:W-:Y:S01]  /*1b00*/  IMAD.SHL.U32 R235, R235, 0x2, RZ ;  /* 0x00000002ebeb7824 */ /* 0x000fe200078e00ff */
[----:B------:R-:W-:Y:S01]  /*1b10*/  @!P3 LEA.HI.X R21, R18, c[0x0][0x164], R9, 0x1, P1 ;  /* 0x000059001215ba11 */ /* 0x000fe200008f0c09 */
[----:B------:R-:W-:Y:S01]  /*1b20*/  @!P2 IMAD.IADD R3, R29, 0x1, R3 ;  /* 0x000000011d03a824 */ /* 0x000fe200078e0203 */
[----:B------:R-:W-:Y:S01]  /*1b30*/  ISETP.GE.AND P1, PT, R14, UR12, PT ;  /* 0x0000000c0e007c0c */ /* 0x000fe2000bf26270 */
[C---:B------:R-:W-:Y:S01]  /*1b40*/  IMAD R249, R166.reuse, c[0x0][0x1b4], R249 ;  /* 0x00006d00a6f97a24 */ /* 0x040fe200078e02f9 */
[----:B------:R-:W-:Y:S01]  /*1b50*/  @!PT LDS RZ, [RZ] ;  /* 0x00000000fffff984 */ /* 0x000fe20000000800 */
[----:B------:R-:W-:Y:S01]  /*1b60*/  @!PT LDS RZ, [RZ] ;  /* 0x00000000fffff984 */ /* 0x000fe20000000800 */
[----:B------:R-:W-:Y:S01]  /*1b70*/  @!PT LDS RZ, [RZ] ;  /* 0x00000000fffff984 */ /* 0x000fe20000000800 */
[----:B------:R1:W-:Y:S01]  /*1b80*/  @!P5 LDGSTS.E.BYPASS.LTC128B.128 [R235], [R26.64] ;  /* 0x000000001aebdfae */ /* 0x0003e2000b901d52 */
[----:B------:R-:W-:Y:S01]  /*1b90*/  IMAD.WIDE.U32 R238, R166, c[0x0][0x1b0], R238 ;  /* 0x00006c00a6ee7a25 */ /* 0x000fe200078e00ee */
[----:B------:R-:W-:-:S02]  /*1ba0*/  @!P2 LEA.HI.X R17, R28, c[0x0][0x164], R3, 0x1, P0 ;  /* 0x000059001c11aa11 */ /* 0x000fc400000f0c03 */
[----:B------:R1:W-:Y:S01]  /*1bb0*/  @!P5 LDGSTS.E.BYPASS.LTC128B.128 [R235+0x2000], [R26.64+0x80] ;  /* 0x020000801aebdfae */ /* 0x0003e2000b901d52 */
[----:B------:R-:W-:Y:S01]  /*1bc0*/  IMAD.IADD R249, R239, 0x1, R249 ;  /* 0x00000001eff97824 */ /* 0x000fe200078e02f9 */
[----:B------:R-:W-:Y:S01]  /*1bd0*/  ISETP.GE.AND P0, PT, R14, UR12, PT ;  /* 0x0000000c0e007c0c */ /* 0x000fe2000bf06270 */
[----:B------:R-:W-:Y:S01]  /*1be0*/  IMAD.U32 R3, RZ, RZ, UR23 ;  /* 0x00000017ff037e24 */ /* 0x000fe2000f8e00ff */
[----:B------:R1:W-:Y:S01]  /*1bf0*/  @!P5 LDGSTS.E.BYPASS.LTC128B.128 [R235+0x4000], [R26.64+0x100] ;  /* 0x040001001aebdfae */ /* 0x0003e2000b901d52 */
[----:B------:R-:W-:Y:S02]  /*1c00*/  IMAD.MOV.U32 R248, RZ, RZ, R238 ;  /* 0x000000fffff87224 */ /* 0x000fe400078e00ee */
[----:B------:R-:W-:Y:S01]  /*1c10*/  IMAD.U32 R15, RZ, RZ, UR6 ;  /* 0x00000006ff0f7e24 */ /* 0x000fe2000f8e00ff */
[----:B------:R1:W-:Y:S01]  /*1c20*/  @!P5 LDGSTS.E.BYPASS.LTC128B.128 [R235+0x6000], [R26.64+0x180] ;  /* 0x060001801aebdfae */ /* 0x0003e2000b901d52 */
[----:B------:R-:W-:Y:S01]  /*1c30*/  ISETP.GE.AND P5, PT, R12, UR12, PT ;  /* 0x0000000c0c007c0c */ /* 0x000fe2000bfa6270 */
[----:B------:R-:W-:-:S02]  /*1c40*/  IMAD.WIDE.U32 R10, R3, UR17, R248 ;  /* 0x00000011030a7c25 */ /* 0x000fc4000f8e00f8 */
[----:B------:R2:W-:Y:S02]  /*1c50*/  @!P4 LDGSTS.E.BYPASS.LTC128B.128 [R235+0x800], [R24.64] ;  /* 0x0080000018ebcfae */ /* 0x0005e4000b901d52 */
[----:B------:R-:W-:Y:S01]  /*1c60*/  IMAD.U32 R14, RZ, RZ, UR6 ;  /* 0x00000006ff0e7e24 */ /* 0x000fe2000f8e00ff */
[----:B------:R-:W-:Y:S01]  /*1c70*/  @!P1 LEA R8, P6, R15, R10, 0x4 ;  /* 0x0000000a0f089211 */ /* 0x000fe200078c20ff */
[----:B------:R-:W-:Y:S01]  /*1c80*/  IMAD.U32 R9, RZ, RZ, UR7 ;  /* 0x00000007ff097e24 */ /* 0x000fe2000f8e00ff */
[----:B------:R-:W-:Y:S01]  /*1c90*/  IADD3 R11, R11, UR4, RZ ;  /* 0x000000040b0b7c10 */ /* 0x000fe2000fffe0ff */
[----:B------:R2:W-:Y:S01]  /*1ca0*/  @!P4 LDGSTS.E.BYPASS.LTC128B.128 [R235+0x2800], [R24.64+0x80] ;  /* 0x0280008018ebcfae */ /* 0x0005e2000b901d52 */
[----:B------:R-:W-:Y:S01]  /*1cb0*/  IMAD.WIDE.U32 R18, R12, c[0x0][0x1a0], R250 ;  /* 0x000068000c127a25 */ /* 0x000fe200078e00fa */
[----:B------:R-:W-:Y:S01]  /*1cc0*/  ULDC.64 UR4, c[0x0][0x1a0] ;  /* 0x0000680000047ab9 */ /* 0x000fe20000000a00 */
[----:B------:R-:W-:Y:S01]  /*1cd0*/  @!P1 LEA.HI.X R9, R14, R11, R9, 0x4, P6 ;  /* 0x0000000b0e099211 */ /* 0x000fe200030f2409 */
[----:B------:R2:W-:Y:S01]  /*1ce0*/  @!P4 LDGSTS.E.BYPASS.LTC128B.128 [R235+0x4800], [R24.64+0x100] ;  /* 0x0480010018ebcfae */ /* 0x0005e2000b901d52 */
[----:B------:R-:W-:Y:S01]  /*1cf0*/  @!P5 LEA R14, P6, R10, c[0x0][0x168], 0x1 ;  /* 0x00005a000a0eda11 */ /* 0x000fe200078c08ff */
[----:B------:R-:W-:Y:S01]  /*1d00*/  UIMAD UR15, UR15, UR4, URZ ;  /* 0x000000040f0f72a4 */ /* 0x000fe2000f8e023f */
[----:B------:R-:W-:Y:S01]  /*1d10*/  IMAD R245, R6, c[0x0][0x1b8], RZ ;  /* 0x00006e0006f57a24 */ /* 0x000fe200078e02ff */
[----:B------:R2:W-:Y:S01]  /*1d20*/  @!P4 LDGSTS.E.BYPASS.LTC128B.128 [R235+0x6800], [R24.64+0x180] ;  /* 0x0680018018ebcfae */ /* 0x0005e2000b901d52 */
[----:B------:R-:W-:Y:S01]  /*1d30*/  @!P5 LEA.HI.X R15, R10, c[0x0][0x16c], R11, 0x1, P6 ;  /* 0x00005b000a0fda11 */ /* 0x000fe200030f0c0b */
[----:B------:R-:W-:Y:S01]  /*1d40*/  UIMAD UR15, UR17, UR5, UR15 ;  /* 0x00000005110f72a4 */ /* 0x000fe2000f8e020f */
[----:B------:R-:W-:Y:S01]  /*1d50*/  ISETP.GE.AND P6, PT, R2, UR12, PT ;  /* 0x0000000c02007c0c */ /* 0x000fe2000bfc6270 */
[----:B------:R3:W-:Y:S01]  /*1d60*/  @!P3 LDGSTS.E.BYPASS.LTC128B.128 [R235+0x1000], [R20.64] ;  /* 0x0100000014ebbfae */ /* 0x0007e2000b901d52 */
[----:B------:R-:W-:Y:S01]  /*1d70*/  ISETP.GE.AND P4, PT, R5, UR12, PT ;  /* 0x0000000c05007c0c */ /* 0x000fe2000bf86270 */
[----:B------:R-:W-:-:S02]  /*1d80*/  IMAD.U32 R6, RZ, RZ, UR6 ;  /* 0x00000006ff067e24 */ /* 0x000fc4000f8e00ff */
[----:B------:R3:W-:Y:S01]  /*1d90*/  @!P3 LDGSTS.E.BYPASS.LTC128B.128 [R235+0x3000], [R20.64+0x80] ;  /* 0x0300008014ebbfae */ /* 0x0007e2000b901d52 */
[----:B------:R-:W-:Y:S02]  /*1da0*/  IMAD R245, R166, c[0x0][0x1bc], R245 ;  /* 0x00006f00a6f57a24 */ /* 0x000fe400078e02f5 */
[----:B------:R-:W-:Y:S01]  /*1db0*/  IMAD.IADD R247, R4, 0x1, -R247 ;  /* 0x0000000104f77824 */ /* 0x000fe200078e0af7 */
[----:B------:R3:W-:Y:S04]  /*1dc0*/  @!P3 LDGSTS.E.BYPASS.LTC128B.128 [R235+0x5000], [R20.64+0x100] ;  /* 0x0500010014ebbfae */ /* 0x0007e8000b901d52 */
[----:B------:R3:W-:Y:S01]  /*1dd0*/  @!P3 LDGSTS.E.BYPASS.LTC128B.128 [R235+0x7000], [R20.64+0x180] ;  /* 0x0700018014ebbfae */ /* 0x0007e2000b901d52 */
[----:B------:R-:W-:Y:S01]  /*1de0*/  ISETP.GE.AND P3, PT, R5, UR12, PT ;  /* 0x0000000c05007c0c */ /* 0x000fe2000bf66270 */
[----:B------:R-:W-:Y:S01]  /*1df0*/  IMAD R5, R13, c[0x0][0x1a0], RZ ;  /* 0x000068000d057a24 */ /* 0x000fe200078e02ff */
[----:B------:R-:W-:Y:S01]  /*1e00*/  VOTEU.ALL UP0, P6 ;  /* 0x00000000003f7886 */ /* 0x000fe20003000000 */
[----:B------:R4:W-:Y:S02]  /*1e10*/  @!P2 LDGSTS.E.BYPASS.LTC128B.128 [R235+0x1800], [R16.64] ;  /* 0x0180000010ebafae */ /* 0x0009e4000b901d52 */
[----:B------:R-:W-:-:S02]  /*1e20*/  IMAD R5, R12, c[0x0][0x1a4], R5 ;  /* 0x000069000c057a24 */ /* 0x000fc400078e0205 */
[----:B------:R4:W-:Y:S04]  /*1e30*/  @!P2 LDGSTS.E.BYPASS.LTC128B.128 [R235+0x3800], [R16.64+0x80] ;  /* 0x0380008010ebafae */ /* 0x0009e8000b901d52 */
[----:B------:R4:W-:Y:S04]  /*1e40*/  @!P2 LDGSTS.E.BYPASS.LTC128B.128 [R235+0x5800], [R16.64+0x100] ;  /* 0x0580010010ebafae */ /* 0x0009e8000b901d52 */
[----:B------:R4:W-:Y:S01]  /*1e50*/  @!P2 LDGSTS.E.BYPASS.LTC128B.128 [R235+0x7800], [R16.64+0x180] ;  /* 0x0780018010ebafae */ /* 0x0009e2000b901d52 */
[----:B------:R-:W-:-:S03]  /*1e60*/  @!P1 LEA R22, P2, R8, c[0x0][0x168], 0x1 ;  /* 0x00005a0008169a11 */ /* 0x000fc600078408ff */
[----:B------:R5:W-:Y:S01]  /*1e70*/  @!P5 LDGSTS.E.BYPASS.LTC128B.128 [R235+0x8000], [R14.64] ;  /* 0x080000000eebdfae */ /* 0x000be2000b901d52 */
[----:B------:R-:W-:Y:S01]  /*1e80*/  @!P1 LEA.HI.X R23, R8, c[0x0][0x16c], R9, 0x1, P2 ;  /* 0x00005b0008179a11 */ /* 0x000fe200010f0c09 */
[----:B------:R-:W-:Y:S01]  /*1e90*/  IMAD.U32 R8, RZ, RZ, UR20 ;  /* 0x00000014ff087e24 */ /* 0x000fe2000f8e00ff */
[----:B------:R-:W-:Y:S01]  /*1ea0*/  IADD3 R18, P2, R18, UR24, RZ ;  /* 0x0000001812127c10 */ /* 0x000fe2000ff5e0ff */
[----:B------:R-:W-:Y:S01]  /*1eb0*/  UIMAD.WIDE.U32 UR24, UR17, UR4, URZ ;  /* 0x00000004111872a5 */ /* 0x000fe2000f8e003f */
[----:B------:R5:W-:Y:S01]  /*1ec0*/  @!P5 LDGSTS.E.BYPASS.LTC128B.128 [R235+0xa000], [R14.64+0x80] ;  /* 0x0a0000800eebdfae */ /* 0x000be2000b901d52 */
[----:B------:R-:W-:Y:S01]  /*1ed0*/  IMAD.U32 R9, RZ, RZ, UR5 ;  /* 0x00000005ff097e24 */ /* 0x000fe2000f8e00ff */
[----:B------:R-:W-:Y:S01]  /*1ee0*/  IADD3.X R19, R19, UR21, R5, P2, !PT ;  /* 0x0000001513137c10 */ /* 0x000fe200097fe405 */
[----:B------:R-:W-:Y:S01]  /*1ef0*/  UIADD3 UR20, UR25, UR15, URZ ;  /* 0x0000000f19147290 */ /* 0x000fe2000fffe03f */
[----:B------:R-:W-:Y:S01]  /*1f00*/  @!P4 IADD3 R5, P2, R10, UR26, RZ ;  /* 0x0000001a0a05cc10 */ /* 0x000fe2000ff5e0ff */
[----:B------:R-:W-:Y:S01]  /*1f10*/  @!UP0 UIMAD UR15, UR7, 0x30, URZ ;  /* 0x00000030070f88a4 */ /* 0x000fe2000f8e023f */
[----:B------:R5:W-:Y:S01]  /*1f20*/  @!P5 LDGSTS.E.BYPASS.LTC128B.128 [R235+0xc000], [R14.64+0x100] ;  /* 0x0c0001000eebdfae */ /* 0x000be2000b901d52 */
[----:B------:R-:W-:Y:S01]  /*1f30*/  IMAD.WIDE.U32 R166, R166, c[0x0][0x1b8], R18 ;  /* 0x00006e00a6a67a25 */ /* 0x000fe200078e0012 */
[----:B------:R-:W-:-:S02]  /*1f40*/  @!P4 IADD3.X R8, R11, UR27, R8, P2, !PT ;  /* 0x0000001b0b08cc10 */ /* 0x000fc400097fe408 */
[----:B---3--:R-:W-:Y:S01]  /*1f50*/  @!P4 LEA R20, P2, R5, c[0x0][0x168], 0x1 ;  /* 0x00005a000514ca11 */ /* 0x008fe200078408ff */
[----:B------:R-:W-:Y:S01]  /*1f60*/  @!P6 IMAD.WIDE.U32 R10, R6, 0x30, R10 ;  /* 0x00000030060ae825 */ /* 0x000fe200078e000a */
[----:B------:R5:W-:Y:S01]  /*1f70*/  @!P5 LDGSTS.E.BYPASS.LTC128B.128 [R235+0xe000], [R14.64+0x180] ;  /* 0x0e0001800eebdfae */ /* 0x000be2000b901d52 */
[----:B------:R-:W-:Y:S02]  /*1f80*/  LEA.HI R6, R7, R4, RZ, 0x4 ;  /* 0x0000000407067211 */ /* 0x000fe400078f20ff */
[----:B------:R-:W-:Y:S01]  /*1f90*/  @!P4 LEA.HI.X R21, R5, c[0x0][0x16c], R8, 0x1, P2 ;  /* 0x00005b000515ca11 */ /* 0x000fe200010f0c08 */
[----:B------:R3:W-:Y:S01]  /*1fa0*/  @!P1 LDGSTS.E.BYPASS.LTC128B.128 [R235+0x8800], [R22.64] ;  /* 0x0880000016eb9fae */ /* 0x0007e2000b901d52 */
[----:B------:R-:W-:Y:S01]  /*1fb0*/  @!P6 IADD3 R8, R11, UR15, RZ ;  /* 0x0000000f0b08ec10 */ /* 0x000fe2000fffe0ff */
[----:B--2---:R-:W-:Y:S01]  /*1fc0*/  IMAD.U32 R24, RZ, RZ, UR24 ;  /* 0x00000018ff187e24 */ /* 0x004fe2000f8e00ff */
[C---:B------:R-:W-:Y:S01]  /*1fd0*/  @!P6 LEA R18, P5, R10.reuse, c[0x0][0x168], 0x1 ;  /* 0x00005a000a12ea11 */ /* 0x040fe200078a08ff */
[----:B------:R3:W-:Y:S01]  /*1fe0*/  @!P1 LDGSTS.E.BYPASS.LTC128B.128 [R235+0xa800], [R22.64+0x80] ;  /* 0x0a80008016eb9fae */ /* 0x0007e2000b901d52 */
[----:B------:R-:W-:Y:S01]  /*1ff0*/  IMAD.U32 R5, RZ, RZ, UR20 ;  /* 0x00000014ff057e24 */ /* 0x000fe2000f8e00ff */
[----:B------:R-:W-:Y:S01]  /*2000*/  SHF.R.S32.HI R13, RZ, 0x4, R6 ;  /* 0x00000004ff0d7819 */ /* 0x000fe20000011406 */
[----:B------:R-:W-:Y:S01]  /*2010*/  IMAD.IADD R245, R167, 0x1, R245 ;  /* 0x00000001a7f57824 */ /* 0x000fe200078e02f5 */
[----:B------:R3:W-:Y:S01]  /*2020*/  @!P1 LDGSTS.E.BYPASS.LTC128B.128 [R235+0xc800], [R22.64+0x100] ;  /* 0x0c80010016eb9fae */ /* 0x0007e2000b901d52 */
[----:B------:R-:W-:Y:S01]  /*2030*/  @!P6 LEA.HI.X R19, R10, c[0x0][0x16c], R8, 0x1, P5 ;  /* 0x00005b000a13ea11 */ /* 0x000fe200028f0c08 */
[----:B------:R-:W-:Y:S01]  /*2040*/  IMAD.SHL.U32 R11, R0, 0x40, RZ ;  /* 0x00000040000b7824 */ /* 0x000fe200078e00ff */
[----:B----4-:R-:W-:Y:S01]  /*2050*/  LEA R16, P2, R24, R166, 0x6 ;  /* 0x000000a618107211 */ /* 0x010fe200078430ff */
[----:B------:R3:W-:Y:S01]  /*2060*/  @!P1 LDGSTS.E.BYPASS.LTC128B.128 [R235+0xe800], [R22.64+0x180] ;  /* 0x0e80018016eb9fae */ /* 0x0007e2000b901d52 */
[----:B------:R-:W-:Y:S01]  /*2070*/  ISETP.GE.AND P5, PT, R2, UR12, PT ;  /* 0x0000000c02007c0c */ /* 0x000fe2000bfa6270 */
[----:B------:R-:W-:Y:S01]  /*2080*/  IMAD.U32 R8, RZ, RZ, UR4 ;  /* 0x00000004ff087e24 */ /* 0x000fe2000f8e00ff */
[----:B------:R-:W-:Y:S01]  /*2090*/  LEA.HI.X R17, R24, R245, R5, 0x6, P2 ;  /* 0x000000f518117211 */ /* 0x000fe200010f3405 */
[----:B------:R2:W-:Y:S01]  /*20a0*/  @!P4 LDGSTS.E.BYPASS.LTC128B.128 [R235+0x9000], [R20.64] ;  /* 0x0900000014ebcfae */ /* 0x0005e2000b901d52 */
[----:B------:R-:W-:Y:S01]  /*20b0*/  LOP3.LUT R5, R6, 0xfffffff0, RZ, 0xc0, !PT ;  /* 0xfffffff006057812 */ /* 0x000fe200078ec0ff */
[----:B------:R-:W-:Y:S01]  /*20c0*/  IMAD.U32 R10, RZ, RZ, UR4 ;  /* 0x00000004ff0a7e24 */ /* 0x000fe2000f8e00ff */
[C---:B------:R-:W-:Y:S01]  /*20d0*/  ISETP.GE.AND P2, PT, R12.reuse, UR12, PT ;  /* 0x0000000c0c007c0c */ /* 0x040fe2000bf46270 */
[----:B------:R2:W-:Y:S01]  /*20e0*/  @!P4 LDGSTS.E.BYPASS.LTC128B.128 [R235+0xb000], [R20.64+0x80] ;  /* 0x0b00008014ebcfae */ /* 0x0005e2000b901d52 */
[----:B------:R-:W-:Y:S01]  /*20f0*/  IMAD.SHL.U32 R12, R12, 0x8, RZ ;  /* 0x000000080c0c7824 */ /* 0x000fe200078e00ff */
[----:B------:R-:W-:Y:S01]  /*2100*/  LOP3.LUT R11, R11, 0x1c0, RZ, 0xc0, !PT ;  /* 0x000001c00b0b7812 */ /* 0x000fe200078ec0ff */
[----:B-----5:R-:W-:Y:S01]  /*2110*/  IMAD.IADD R14, R4, 0x1, -R5 ;  /* 0x00000001040e7824 */ /* 0x020fe200078e0a05 */
[----:B------:R2:W-:Y:S01]  /*2120*/  @!P4 LDGSTS.E.BYPASS.LTC128B.128 [R235+0xd000], [R20.64+0x100] ;  /* 0x0d00010014ebcfae */ /* 0x0005e2000b901d52 */
[----:B------:R-:W-:Y:S01]  /*2130*/  LEA.HI R6, R6, R13, RZ, 0x1 ;  /* 0x0000000d06067211 */ /* 0x000fe200078f08ff */
[----:B------:R-:W-:Y:S01]  /*2140*/  USHF.L.U32 UR12, UR5, 0x5, URZ ;  /* 0x00000005050c7899 */ /* 0x000fe2000800063f */
[----:B------:R-:W-:Y:S01]  /*2150*/  LOP3.LUT R12, R11, 0x8, R12, 0xf8, !PT ;  /* 0x000000080b0c7812 */ /* 0x000fe200078ef80c */
[----:B------:R2:W-:Y:S01]  /*2160*/  @!P4 LDGSTS.E.BYPASS.LTC128B.128 [R235+0xf000], [R20.64+0x180] ;  /* 0x0f00018014ebcfae */ /* 0x0005e2000b901d52 */
[----:B------:R-:W-:Y:S01]  /*2170*/  SHF.R.S32.HI R5, RZ, 0x1f, R14 ;  /* 0x0000001fff057819 */ /* 0x000fe2000001140e */
[----:B------:R-:W-:Y:S01]  /*2180*/  UIMAD.WIDE.U32 UR20, UR4, 0x20, URZ ;  /* 0x00000020041478a5 */ /* 0x000fe2000f8e003f */
[----:B------:R-:W-:Y:S01]  /*2190*/  LOP3.LUT R6, R6, 0xfffffffe, RZ, 0xc0, !PT ;  /* 0xfffffffe06067812 */ /* 0x000fe200078ec0ff */
[----:B------:R4:W-:Y:S01]  /*21a0*/  @!P6 LDGSTS.E.BYPASS.LTC128B.128 [R235+0x9800], [R18.64] ;  /* 0x0980000012ebefae */ /* 0x0009e2000b901d52 */
[----:B------:R-:W-:Y:S01]  /*21b0*/  LEA.HI R2, R5, R14, RZ, 0x3 ;  /* 0x0000000e05027211 */ /* 0x000fe200078f18ff */
[----:B------:R-:W-:Y:S01]  /*21c0*/  IMAD.U32 R15, RZ, RZ, UR4 ;  /* 0x00000004ff0f7e24 */ /* 0x000fe2000f8e00ff */
[----:B------:R-:W-:Y:S01]  /*21d0*/  SHF.R.U32.HI R11, RZ, 0x3, R11 ;  /* 0x00000003ff0b7819 */ /* 0x000fe2000001160b */
[----:B------:R4:W-:Y:S01]  /*21e0*/  @!P6 LDGSTS.E.BYPASS.LTC128B.128 [R235+0xb800], [R18.64+0x80] ;  /* 0x0b80008012ebefae */ /* 0x0009e2000b901d52 */
[----:B------:R-:W-:Y:S01]  /*21f0*/  LOP3.LUT R5, R2, 0xfffffff8, RZ, 0xc0, !PT ;  /* 0xfffffff802057812 */ /* 0x000fe200078ec0ff */
[----:B------:R-:W-:Y:S01]  /*2200*/  IMAD.IADD R6, R13, 0x1, -R6 ;  /* 0x000000010d067824 */ /* 0x000fe200078e0a06 */
[----:B------:R-:W-:Y:S01]  /*2210*/  @!P0 LEA R8, P1, R8, R16, 0x4 ;  /* 0x0000001008088211 */ /* 0x000fe200078220ff */
[----:B------:R4:W-:Y:S01]  /*2220*/  @!P6 LDGSTS.E.BYPASS.LTC128B.128 [R235+0xd800], [R18.64+0x100] ;  /* 0x0d80010012ebefae */ /* 0x0009e2000b901d52 */
[----:B------:R-:W-:Y:S01]  /*2230*/  LOP3.LUT R11, R12, R11, RZ, 0x3c, !PT ;  /* 0x0000000b0c0b7212 */ /* 0x000fe200078e3cff */
[----:B------:R-:W-:Y:S01]  /*2240*/  IMAD.IADD R5, R14, 0x1, -R5 ;  /* 0x000000010e057824 */ /* 0x000fe200078e0a05 */
[----:B------:R-:W-:Y:S01]  /*2250*/  @!P0 LEA.HI.X R9, R10, R17, R9, 0x4, P1 ;  /* 0x000000110a098211 */ /* 0x000fe200008f2409 */
[----:B------:R4:W-:Y:S01]  /*2260*/  @!P6 LDGSTS.E.BYPASS.LTC128B.128 [R235+0xf800], [R18.64+0x180] ;  /* 0x0f80018012ebefae */ /* 0x0009e2000b901d52 */
[----:B------:R-:W-:Y:S01]  /*2270*/  VOTEU.ALL UP0, P5 ;  /* 0x00000000003f7886 */ /* 0x000fe20002800000 */
[----:B------:R-:W-:Y:S01]  /*2280*/  IMAD.SHL.U32 R10, R5, 0x40, RZ ;  /* 0x00000040050a7824 */ /* 0x000fe200078e00ff */
[----:B------:R-:W-:Y:S01]  /*2290*/  ULDC UR15, c[0x0][0x2e4] ;  /* 0x0000b900000f7ab9 */ /* 0x000fe20000000800 */
[----:B------:R-:W0:Y:S01]  /*22a0*/  LDGDEPBAR ;  /* 0x00000000000079af */ /* 0x000e220000000000 */
[C---:B------:R-:W-:Y:S01]  /*22b0*/  IMAD R233, R6.reuse, 0x200, R11 ;  /* 0x0000020006e97824 */ /* 0x040fe200078e020b */
[----:B------:R-:W-:Y:S01]  /*22c0*/  UIADD3 UR15, UR14, -UR15, -UR16 ;  /* 0x8000000f0e0f7290 */ /* 0x000fe2000fffe810 */
[----:B------:R-:W-:Y:S01]  /*22d0*/  IMAD.SHL.U32 R11, R6, 0x8, RZ ;  /* 0x00000008060b7824 */ /* 0x000fe200078e00ff */
[----:B------:R-:W-:Y:S01]  /*22e0*/  LOP3.LUT R10, R10, 0x1c0, RZ, 0xc0, !PT ;  /* 0x000001c00a0a7812 */ /* 0x000fe200078ec0ff */
[----:B------:R-:W-:Y:S01]  /*22f0*/  IMAD.U32 R13, RZ, RZ, UR12 ;  /* 0x0000000cff0d7e24 */ /* 0x000fe2000f8e00ff */
[----:B------:R-:W-:Y:S01]  /*2300*/  @!UP0 UIMAD UR12, UR5, 0x30, URZ ;  /* 0x00000030050c88a4 */ /* 0x000fe2000f8e023f */
[----:B--2---:R-:W-:Y:S01]  /*2310*/  @!P2 LEA R20, P4, R16, c[0x0][0x170], 0x1 ;  /* 0x00005c001014aa11 */ /* 0x004fe200078808ff */
[----:B------:R-:W-:Y:S01]  /*2320*/  IMAD.SHL.U32 R97, R2, 0x40, RZ ;  /* 0x0000004002617824 */ /* 0x000fe200078e00ff */
[----:B------:R-:W-:Y:S01]  /*2330*/  LOP3.LUT R11, R10, 0x8, R11, 0xf8, !PT ;  /* 0x000000080a0b7812 */ /* 0x000fe200078ef80b */
[----:B------:R-:W-:Y:S01]  /*2340*/  IMAD.SHL.U32 R233, R233, 0x2, RZ ;  /* 0x00000002e9e97824 */ /* 0x000fe200078e00ff */
[----:B------:R-:W-:Y:S01]  /*2350*/  @!P2 LEA.HI.X R21, R16, c[0x0][0x174], R17, 0x1, P4 ;  /* 0x00005d001015aa11 */ /* 0x000fe200020f0c11 */
[----:B------:R-:W-:Y:S01]  /*2360*/  IMAD.U32 R25, RZ, RZ, UR25 ;  /* 0x00000019ff197e24 */ /* 0x000fe2000f8e00ff */
[----:B------:R-:W-:Y:S01]  /*2370*/  SHF.R.U32.HI R6, RZ, 0x3, R10 ;  /* 0x00000003ff067819 */ /* 0x000fe2000001160a */
[----:B------:R-:W-:Y:S01]  /*2380*/  UISETP.GT.AND UP0, UPT, UR17, UR9, UPT ;  /* 0x000000091100728c */ /* 0x000fe2000bf04270 */
[----:B------:R-:W-:-:S02]  /*2390*/  @!P0 LEA R14, P4, R8, c[0x0][0x170], 0x1 ;  /* 0x00005c00080e8a11 */ /* 0x000fc400078808ff */
[----:B------:R-:W-:Y:S01]  /*23a0*/  @!P3 IADD3 R10, P1, R16, UR20, RZ ;  /* 0x00000014100abc10 */ /* 0x000fe2000ff3e0ff */
[----:B------:R-:W-:Y:S01]  /*23b0*/  UIADD3 UR20, UR14, 0x1, -UR16 ;  /* 0x000000010e147890 */ /* 0x000fe2000fffe810 */
[----:B------:R-:W-:Y:S02]  /*23c0*/  SHF.R.S32.HI R2, RZ, 0x5, R96 ;  /* 0x00000005ff027819 */ /* 0x000fe40000011460 */
[----:B------:R-:W-:Y:S01]  /*23d0*/  @!P3 IADD3.X R13, R17, UR21, R13, P1, !PT ;  /* 0x00000015110dbc10 */ /* 0x000fe20008ffe40d */
[----:B----4-:R-:W-:Y:S01]  /*23e0*/  @!P5 IMAD.WIDE.U32 R18, R15, 0x30, R16 ;  /* 0x000000300f12d825 */ /* 0x010fe200078e0010 */
[----:B------:R-:W-:-:S04]  /*23f0*/  DEPBAR.LE SB0, 0x0 ;  /* 0x000080000000791a */ /* 0x000fc80000000000 */
[----:B------:R-:W-:Y:S01]  /*2400*/  BAR.SYNC.DEFER_BLOCKING 0x0 ;  /* 0x0000000000007b1d */ /* 0x000fe20000010000 */
[----:B------:R-:W-:Y:S02]  /*2410*/  @!P0 LEA.HI.X R15, R8, c[0x0][0x174], R9, 0x1, P4 ;  /* 0x00005d00080f8a11 */ /* 0x000fe400020f0c09 */
[C---:B------:R-:W-:Y:S02]  /*2420*/  @!P3 LEA R16, P4, R10.reuse, c[0x0][0x170], 0x1 ;  /* 0x00005c000a10ba11 */ /* 0x040fe400078808ff */
[----:B------:R-:W-:Y:S02]  /*2430*/  LOP3.LUT R97, R97, 0xfffffe00, RZ, 0xc0, !PT ;  /* 0xfffffe0061617812 */ /* 0x000fe400078ec0ff */
[----:B------:R-:W-:Y:S02]  /*2440*/  LOP3.LUT R6, R11, R6, RZ, 0x3c, !PT ;  /* 0x000000060b067212 */ /* 0x000fe400078e3cff */
[----:B------:R-:W-:Y:S01]  /*2450*/  @!P3 LEA.HI.X R17, R10, c[0x0][0x174], R13, 0x1, P4 ;  /* 0x00005d000a11ba11 */ /* 0x000fe200020f0c0d */
[----:B------:R-:W-:Y:S01]  /*2460*/  IMAD R7, R2, 0x400, R97 ;  /* 0x0000040002077824 */ /* 0x000fe200078e0261 */
[----:B------:R-:W-:Y:S01]  /*2470*/  @!P5 IADD3 R8, R19, UR12, RZ ;  /* 0x0000000c1308dc10 */ /* 0x000fe2000fffe0ff */
[----:B------:R-:W-:Y:S01]  /*2480*/  ULDC UR12, c[0x0][0x2e8] ;  /* 0x0000ba00000c7ab9 */ /* 0x000fe20000000800 */
[----:B------:R-:W-:Y:S01]  /*2490*/  @!P5 LEA R12, P1, R18, c[0x0][0x170], 0x1 ;  /* 0x00005c00120cda11 */ /* 0x000fe200078208ff */
[----:B------:R-:W-:Y:S01]  /*24a0*/  IMAD.IADD R234, R6, 0x1, R7 ;  /* 0x0000000106ea7824 */ /* 0x000fe200078e0207 */
[----:B------:R-:W-:Y:S01]  /*24b0*/  IADD3 R231, R233, 0x8020, RZ ;  /* 0x00008020e9e77810 */ /* 0x000fe20007ffe0ff */
[----:B------:R-:W-:Y:S01]  /*24c0*/  IMAD.MOV.U32 R7, RZ, RZ, 0x10 ;  /* 0x00000010ff077424 */ /* 0x000fe200078e00ff */
[----:B------:R-:W-:Y:S01]  /*24d0*/  @!P5 LEA.HI.X R13, R18, c[0x0][0x174], R8, 0x1, P1 ;  /* 0x00005d00120dda11 */ /* 0x000fe200008f0c08 */
[----:B------:R-:W-:Y:S01]  /*24e0*/  IMAD.SHL.U32 R234, R234, 0x2, RZ ;  /* 0x00000002eaea7824 */ /* 0x000fe200078e00ff */
[----:B------:R-:W-:Y:S01]  /*24f0*/  LEA R242, R2, UR13, 0x4 ;  /* 0x0000000d02f27c11 */ /* 0x000fe2000f8e20ff */
[----:B------:R-:W-:Y:S01]  /*2500*/  UIADD3 UR12, UR20, UR12, URZ ;  /* 0x0000000c140c7290 */ /* 0x000fe2000fffe03f */
        /* <DEDUP_REMOVED lines=37> */
[----:B------:R-:W-:Y:S01]  /*2760*/  @P3 STS.128 [R235+0x11000], RZ ;  /* 0x011000ffeb003388 */ /* 0x000fe20000000c00 */
[----:B------:R-:W-:Y:S01]  /*2770*/  IMAD.IADD R227, R233, 0x1, R0 ;  /* 0x00000001e9e37824 */ /* 0x000fe200078e0200 */
[----:B------:R-:W-:Y:S01]  /*2780*/  IADD3 R219, R231, 0x2000, RZ ;  /* 0x00002000e7db7810 */ /* 0x000fe20007ffe0ff */
[----:B------:R-:W-:Y:S01]  /*2790*/  IMAD.IADD R220, R0, 0x1, R231 ;  /* 0x0000000100dc7824 */ /* 0x000fe200078e02e7 */
[----:B------:R-:W-:Y:S01]  /*27a0*/  @P3 STS.128 [R235+0x13000], RZ ;  /* 0x013000ffeb003388 */ /* 0x000fe20000000c00 */
[----:B------:R-:W-:-:S02]  /*27b0*/  SHF.R.S32.HI R0, RZ, 0x1f, R247 ;  /* 0x0000001fff007819 */ /* 0x000fc400000114f7 */
[----:B------:R-:W-:Y:S01]  /*27c0*/  IADD3 R218, R231, 0x2800, RZ ;  /* 0x00002800e7da7810 */ /* 0x000fe20007ffe0ff */
[----:B------:R-:W-:Y:S01]  /*27d0*/  @P3 STS.128 [R235+0x15000], RZ ;  /* 0x015000ffeb003388 */ /* 0x000fe20000000c00 */
[----:B------:R-:W-:Y:S01]  /*27e0*/  LEA.HI R247, R0, R247, RZ, 0x2 ;  /* 0x000000f700f77211 */ /* 0x000fe200078f10ff */
[----:B------:R-:W-:Y:S01]  /*27f0*/  IMAD.IADD R0, R97, 0x1, R6 ;  /* 0x0000000161007824 */ /* 0x000fe200078e0206 */
[C---:B------:R-:W-:Y:S01]  /*2800*/  IADD3 R217, R231.reuse, 0x3000, RZ ;  /* 0x00003000e7d97810 */ /* 0x040fe20007ffe0ff */
[----:B------:R-:W-:Y:S01]  /*2810*/  @P3 STS.128 [R235+0x17000], RZ ;  /* 0x017000ffeb003388 */ /* 0x000fe20000000c00 */
[----:B------:R-:W-:Y:S02]  /*2820*/  SHF.R.S32.HI R247, RZ, 0x2, R247 ;  /* 0x00000002fff77819 */ /* 0x000fe400000114f7 */
[C---:B------:R-:W-:Y:S01]  /*2830*/  IADD3 R216, R231.reuse, 0x3800, RZ ;  /* 0x00003800e7d87810 */ /* 0x040fe20007ffe0ff */
[----:B------:R-:W-:Y:S01]  /*2840*/  @!PT LDS RZ, [RZ] ;  /* 0x00000000fffff984 */ /* 0x000fe20000000800 */
[----:B------:R-:W-:Y:S01]  /*2850*/  @!PT LDS RZ, [RZ] ;  /* 0x00000000fffff984 */ /* 0x000fe20000000800 */
[----:B------:R-:W-:Y:S01]  /*2860*/  @!PT LDS RZ, [RZ] ;  /* 0x00000000fffff984 */ /* 0x000fe20000000800 */
[----:B------:R4:W-:Y:S01]  /*2870*/  @!P3 LDGSTS.E.BYPASS.LTC128B.128 [R235+0x11000], [R16.64] ;  /* 0x1100000010ebbfae */ /* 0x0009e2000b901d52 */
[----:B------:R-:W-:Y:S01]  /*2880*/  IADD3 R215, R231, 0x4000, RZ ;  /* 0x00004000e7d77810 */ /* 0x000fe20007ffe0ff */
[----:B------:R-:W-:Y:S01]  /*2890*/  IMAD.IADD R242, R247, 0x1, R242 ;  /* 0x00000001f7f27824 */ /* 0x000fe200078e02f2 */
[C---:B------:R-:W-:Y:S01]  /*28a0*/  IADD3 R214, R231.reuse, 0x4800, RZ ;  /* 0x00004800e7d67810 */ /* 0x040fe20007ffe0ff */
[----:B------:R4:W-:Y:S01]  /*28b0*/  @!P3 LDGSTS.E.BYPASS.LTC128B.128 [R235+0x13000], [R16.64+0x80] ;  /* 0x1300008010ebbfae */ /* 0x0009e2000b901d52 */
[----:B------:R-:W-:-:S02]  /*28c0*/  IADD3 R213, R231, 0x5000, RZ ;  /* 0x00005000e7d57810 */ /* 0x000fc40007ffe0ff */
[C---:B------:R-:W-:Y:S01]  /*28d0*/  IADD3 R240, R242.reuse, 0x8, RZ ;  /* 0x00000008f2f07810 */ /* 0x040fe20007ffe0ff */
[----:B------:R4:W-:Y:S01]  /*28e0*/  @!P3 LDGSTS.E.BYPASS.LTC128B.128 [R235+0x15000], [R16.64+0x100] ;  /* 0x1500010010ebbfae */ /* 0x0009e2000b901d52 */
[----:B------:R-:W-:Y:S02]  /*28f0*/  IADD3 R243, R242, UR15, RZ ;  /* 0x0000000ff2f37c10 */ /* 0x000fe4000fffe0ff */
[----:B------:R-:W-:Y:S01]  /*2900*/  IADD3 R241, R240, UR15, RZ ;  /* 0x0000000ff0f17c10 */ /* 0x000fe2000fffe0ff */
[----:B------:R4:W-:Y:S01]  /*2910*/  @!P3 LDGSTS.E.BYPASS.LTC128B.128 [R235+0x17000], [R16.64+0x180] ;  /* 0x1700018010ebbfae */ /* 0x0009e2000b901d52 */
[----:B------:R-:W-:Y:S02]  /*2920*/  IADD3 R242, R242, UR12, RZ ;  /* 0x0000000cf2f27c10 */ /* 0x000fe4000fffe0ff */
[----:B------:R-:W-:Y:S01]  /*2930*/  IADD3 R240, R240, UR12, RZ ;  /* 0x0000000cf0f07c10 */ /* 0x000fe2000fffe0ff */
[----:B------:R-:W-:Y:S01]  /*2940*/  @P5 STS.128 [R235+0x11800], RZ ;  /* 0x011800ffeb005388 */ /* 0x000fe20000000c00 */
[----:B------:R-:W-:-:S02]  /*2950*/  IMNMX R242, R242, UR14, PT ;  /* 0x0000000ef2f27c17 */ /* 0x000fc4000b800200 */
[----:B------:R-:W-:Y:S01]  /*2960*/  IMNMX R240, R240, UR14, PT ;  /* 0x0000000ef0f07c17 */ /* 0x000fe2000b800200 */
[----:B------:R-:W-:Y:S01]  /*2970*/  @P5 STS.128 [R235+0x13800], RZ ;  /* 0x013800ffeb005388 */ /* 0x000fe20000000c00 */
[----:B------:R-:W-:Y:S02]  /*2980*/  IMNMX R243, RZ, R243, !PT ;  /* 0x000000f3fff37217 */ /* 0x000fe40007800200 */
[----:B------:R-:W-:Y:S01]  /*2990*/  IMNMX R241, RZ, R241, !PT ;  /* 0x000000f1fff17217 */ /* 0x000fe20007800200 */
[----:B------:R-:W-:Y:S01]  /*29a0*/  @P5 STS.128 [R235+0x15800], RZ ;  /* 0x015800ffeb005388 */ /* 0x000fe20000000c00 */
[C---:B------:R-:W-:Y:S02]  /*29b0*/  IADD3 R212, R231.reuse, 0x5800, RZ ;  /* 0x00005800e7d47810 */ /* 0x040fe40007ffe0ff */
[C---:B------:R-:W-:Y:S01]  /*29c0*/  IADD3 R211, R231.reuse, 0x6000, RZ ;  /* 0x00006000e7d37810 */ /* 0x040fe20007ffe0ff */
[----:B------:R-:W-:Y:S01]  /*29d0*/  @P5 STS.128 [R235+0x17800], RZ ;  /* 0x017800ffeb005388 */ /* 0x000fe20000000c00 */
[----:B------:R-:W-:-:S02]  /*29e0*/  IADD3 R210, R231, 0x6800, RZ ;  /* 0x00006800e7d27810 */ /* 0x000fc40007ffe0ff */
[C---:B------:R-:W-:Y:S01]  /*29f0*/  IADD3 R209, R231.reuse, 0x7000, RZ ;  /* 0x00007000e7d17810 */ /* 0x040fe20007ffe0ff */
[----:B------:R-:W-:Y:S01]  /*2a00*/  @!PT LDS RZ, [RZ] ;  /* 0x00000000fffff984 */ /* 0x000fe20000000800 */
[----:B------:R-:W-:Y:S01]  /*2a10*/  @!PT LDS RZ, [RZ] ;  /* 0x00000000fffff984 */ /* 0x000fe20000000800 */
[----:B------:R-:W-:Y:S01]  /*2a20*/  @!PT LDS RZ, [RZ] ;  /* 0x00000000fffff984 */ /* 0x000fe20000000800 */
[----:B------:R2:W-:Y:S01]  /*2a30*/  @!P5 LDGSTS.E.BYPASS.LTC128B.128 [R235+0x11800], [R12.64] ;  /* 0x118000000cebdfae */ /* 0x0005e2000b901d52 */
[----:B------:R-:W-:-:S03]  /*2a40*/  IADD3 R208, R231, 0x7800, RZ ;  /* 0x00007800e7d07810 */ /* 0x000fc60007ffe0ff */
[----:B------:R2:W-:Y:S04]  /*2a50*/  @!P5 LDGSTS.E.BYPASS.LTC128B.128 [R235+0x13800], [R12.64+0x80] ;  /* 0x138000800cebdfae */ /* 0x0005e8000b901d52 */
[----:B------:R2:W-:Y:S04]  /*2a60*/  @!P5 LDGSTS.E.BYPASS.LTC128B.128 [R235+0x15800], [R12.64+0x100] ;  /* 0x158001000cebdfae */ /* 0x0005e8000b901d52 */
[----:B------:R2:W-:Y:S04]  /*2a70*/  @!P5 LDGSTS.E.BYPASS.LTC128B.128 [R235+0x17800], [R12.64+0x180] ;  /* 0x178001800cebdfae */ /* 0x0005e8000b901d52 */
[----:B---3--:R-:W-:Y:S04]  /*2a80*/  LDSM.16.M88.4 R20, [R234] ;  /* 0x00000000ea14783b */ /* 0x008fe80000000200 */
[----:B------:R-:W4:Y:S04]  /*2a90*/  LDSM.16.M88.4 R28, [R233+0x8000] ;  /* 0x00800000e91c783b */ /* 0x000f280000000200 */
[----:B------:R-:W-:Y:S04]  /*2aa0*/  LDSM.16.M88.4 R32, [R232] ;  /* 0x00000000e820783b */ /* 0x000fe80000000200 */
[----:B------:R-:W-:Y:S04]  /*2ab0*/  LDSM.16.M88.4 R8, [R231] ;  /* 0x00000000e708783b */ /* 0x000fe80000000200 */
[----:B------:R-:W3:Y:S04]  /*2ac0*/  LDSM.16.M88.4 R40, [R233+0x8800] ;  /* 0x00880000e928783b */ /* 0x000ee80000000200 */
[----:B------:R-:W5:Y:S04]  /*2ad0*/  LDSM.16.M88.4 R72, [R233+0x9000] ;  /* 0x00900000e948783b */ /* 0x000f680000000200 */
[----:B-1----:R-:W1:Y:S04]  /*2ae0*/  LDSM.16.M88.4 R24, [R233+0x9800] ;  /* 0x00980000e918783b */ /* 0x002e680000000200 */
[----:B------:R-:W-:Y:S04]  /*2af0*/  LDSM.16.M88.4 R64, [R230] ;  /* 0x00000000e640783b */ /* 0x000fe80000000200 */
[----:B--2---:R-:W2:Y:S04]  /*2b00*/  LDSM.16.M88.4 R12, [R227+0x8000] ;  /* 0x00800000e30c783b */ /* 0x004ea80000000200 */
[----:B------:R-:W1:Y:S04]  /*2b10*/  LDSM.16.M88.4 R80, [R231+0x800] ;  /* 0x00080000e750783b */ /* 0x000e680000000200 */
[----:B------:R-:W1:Y:S01]  /*2b20*/  LDSM.16.M88.4 R48, [R231+0x1000] ;  /* 0x00100000e730783b */ /* 0x000e620000000200 */
[C---:B----4-:R-:W-:Y:S03]  /*2b30*/  HMMA.16816.F32 R16, R20.reuse, R28, RZ ;  /* 0x0000001c1410723c */ /* 0x050fe600000018ff */
[----:B------:R-:W4:Y:S04]  /*2b40*/  LDSM.16.M88.4 R36, [R231+0x1800] ;  /* 0x00180000e724783b */ /* 0x000f280000000200 */
[----:B------:R-:W-:Y:S01]  /*2b50*/  LDSM.16.M88.4 R60, [R227+0x8800] ;  /* 0x00880000e33c783b */ /* 0x000fe20000000200 */
[C---:B------:R-:W-:Y:S03]  /*2b60*/  HMMA.16816.F32 R28, R20.reuse, R30, RZ ;  /* 0x0000001e141c723c */ /* 0x040fe600000018ff */
[----:B------:R-:W-:Y:S04]  /*2b70*/  LDSM.16.M88.4 R56, [R227+0x9000] ;  /* 0x00900000e338783b */ /* 0x000fe80000000200 */
[----:B------:R-:W-:Y:S01]  /*2b80*/  LDSM.16.M88.4 R52, [R227+0x9800] ;  /* 0x00980000e334783b */ /* 0x000fe20000000200 */
[----:B---3--:R-:W-:Y:S03]  /*2b90*/  HMMA.16816.F32 R44, R20, R40, RZ ;  /* 0x00000028142c723c */ /* 0x008fe600000018ff */
[----:B------:R-:W-:Y:S04]  /*2ba0*/  LDSM.16.M88.4 R88, [R230+0x4000] ;  /* 0x00400000e658783b */ /* 0x000fe80000000200 */
[----:B------:R-:W-:Y:S01]  /*2bb0*/  LDSM.16.M88.4 R84, [R227+0xd000] ;  /* 0x00d00000e354783b */ /* 0x000fe20000000200 */
[C---:B------:R-:W-:Y:S03]  /*2bc0*/  HMMA.16816.F32 R16, R32.reuse, R8, R16 ;  /* 0x000000082010723c */ /* 0x040fe60000001810 */
[----:B------:R-:W-:Y:S04]  /*2bd0*/  LDSM.16.M88.4 R92, [R233+0xe000] ;  /* 0x00e00000e95c783b */ /* 0x000fe80000000200 */
[----:B------:R-:W0:Y:S01]  /*2be0*/  LDGDEPBAR ;  /* 0x00000000000079af */ /* 0x000e220000000000 */
[----:B------:R-:W-:Y:S03]  /*2bf0*/  HMMA.16816.F32 R28, R32, R10, R28 ;  /* 0x0000000a201c723c */ /* 0x000fe6000000181c */
[----:B------:R-:W-:Y:S05]  /*2c00*/  LDSM.16.M88.4 R8, [R220] ;  /* 0x00000000dc08783b */ /* 0x000fea0000000200 */
[C---:B-----5:R-:W-:Y:S08]  /*2c10*/  HMMA.16816.F32 R76, R20.reuse, R72, RZ ;  /* 0x00000048144c723c */ /* 0x060ff000000018ff */
[C---:B------:R-:W-:Y:S08]  /*2c20*/  HMMA.16816.F32 R40, R20.reuse, R42, RZ ;  /* 0x0000002a1428723c */ /* 0x040ff000000018ff */
[C---:B------:R-:W-:Y:S08]  /*2c30*/  HMMA.16816.F32 R72, R20.reuse, R74, RZ ;  /* 0x0000004a1448723c */ /* 0x040ff000000018ff */
[C---:B-1----:R-:W-:Y:S08]  /*2c40*/  HMMA.16816.F32 R68, R20.reuse, R24, RZ ;  /* 0x000000181444723c */ /* 0x042ff000000018ff */
[----:B------:R-:W-:Y:S01]  /*2c50*/  HMMA.16816.F32 R20, R20, R26, RZ ;  /* 0x0000001a1414723c */ /* 0x000fe200000018ff */
[----:B------:R-:W1:Y:S07]  /*2c60*/  LDSM.16.M88.4 R24, [R229] ;  /* 0x00000000e518783b */ /* 0x000e6e0000000200 */
[C---:B--2---:R-:W-:Y:S08]  /*2c70*/  HMMA.16816.F32 R16, R64.reuse, R12, R16 ;  /* 0x0000000c4010723c */ /* 0x044ff00000001810 */
[----:B------:R-:W-:Y:S01]  /*2c80*/  HMMA.16816.F32 R28, R64, R14, R28 ;  /* 0x0000000e401c723c */ /* 0x000fe2000000181c */
[----:B------:R-:W-:Y:S07]  /*2c90*/  LDSM.16.M88.4 R12, [R233+0xa000] ;  /* 0x00a00000e90c783b */ /* 0x000fee0000000200 */
        /* <DEDUP_REMOVED lines=8> */
[----:B------:R-:W2:Y:S04]  /*2d20*/  LDSM.16.M88.4 R32, [R234+0x2000] ;  /* 0x00200000ea20783b */ /* 0x000ea80000000200 */
[----:B------:R-:W3:Y:S03]  /*2d30*/  LDSM.16.M88.4 R36, [R220+0x1800] ;  /* 0x00180000dc24783b */ /* 0x000ee60000000200 */
[C---:B-1----:R-:W-:Y:S08]  /*2d40*/  HMMA.16816.F32 R16, R24.reuse, R8, R16 ;  /* 0x000000081810723c */ /* 0x042ff00000001810 */
        /* <DEDUP_REMOVED lines=66> */
[----:B------:R-:W2:Y:S07]  /*3170*/  LDSM.16.M88.4 R20, [R227+0xc000] ;  /* 0x00c00000e314783b */ /* 0x000eae0000000200 */
        /* <DEDUP_REMOVED lines=8> */
[----:B------:R-:W3:Y:S04]  /*3200*/  LDSM.16.M88.4 R36, [R231+0x5000] ;  /* 0x00500000e724783b */ /* 0x000ee80000000200 */
[----:B------:R-:W5:Y:S03]  /*3210*/  LDSM.16.M88.4 R32, [R231+0x5800] ;  /* 0x00580000e720783b */ /* 0x000f660000000200 */
[C---:B-1----:R-:W-:Y:S08]  /*3220*/  HMMA.16816.F32 R16, R24.reuse, R8, R16 ;  /* 0x000000081810723c */ /* 0x042ff00000001810 */
[----:B------:R-:W-:Y:S01]  /*3230*/  HMMA.16816.F32 R28, R24, R10, R28 ;  /* 0x0000000a181c723c */ /* 0x000fe2000000181c */
[----:B------:R-:W-:Y:S07]  /*3240*/  LDSM.16.M88.4 R8, [R220+0x4000] ;  /* 0x00400000dc08783b */ /* 0x000fee0000000200 */
[C---:B------:R-:W-:Y:S08]  /*3250*/  HMMA.16816.F32 R44, R12.reuse, R60, R44 ;  /* 0x0000003c0c2c723c */ /* 0x040ff0000000182c */
[C---:B------:R-:W-:Y:S01]  /*3260*/  HMMA.16816.F32 R40, R12.reuse, R62, R40 ;  /* 0x0000003e0c28723c */ /* 0x040fe20000001828 */
[----:B------:R-:W1:Y:S07]  /*3270*/  LDSM.16.M88.4 R60, [R229+0x4000] ;  /* 0x00400000e53c783b */ /* 0x000e6e0000000200 */
[C---:B------:R-:W-:Y:S08]  /*3280*/  HMMA.16816.F32 R76, R12.reuse, R56, R76 ;  /* 0x000000380c4c723c */ /* 0x040ff0000000184c */
[C---:B------:R-:W-:Y:S01]  /*3290*/  HMMA.16816.F32 R72, R12.reuse, R58, R72 ;  /* 0x0000003a0c48723c */ /* 0x040fe20000001848 */
[----:B------:R-:W-:Y:S07]  /*32a0*/  LDSM.16.M88.4 R56, [R220+0x4800] ;  /* 0x00480000dc38783b */ /* 0x000fee0000000200 */
[C---:B----4-:R-:W-:Y:S08]  /*32b0*/  HMMA.16816.F32 R68, R12.reuse, R52, R68 ;  /* 0x000000340c44723c */ /* 0x050ff00000001844 */
[----:B------:R-:W-:Y:S01]  /*32c0*/  HMMA.16816.F32 R64, R12, R54, R64 ;  /* 0x000000360c40723c */ /* 0x000fe20000001840 */
[----:B------:R-:W4:Y:S04]  /*32d0*/  LDSM.16.M88.4 R12, [R227+0xc800] ;  /* 0x00c80000e30c783b */ /* 0x000f280000000200 */
[----:B------:R-:W-:Y:S03]  /*32e0*/  LDSM.16.M88.4 R52, [R220+0x5000] ;  /* 0x00500000dc34783b */ /* 0x000fe60000000200 */
[C---:B--2---:R-:W-:Y:S08]  /*32f0*/  HMMA.16816.F32 R16, R88.reuse, R20, R16 ;  /* 0x000000145810723c */ /* 0x044ff00000001810 */
[----:B------:R-:W-:Y:S01]  /*3300*/  HMMA.16816.F32 R28, R88, R22, R28 ;  /* 0x00000016581c723c */ /* 0x000fe2000000181c */
[----:B------:R-:W-:Y:S07]  /*3310*/  LDSM.16.M88.4 R20, [R231+0x6000] ;  /* 0x00600000e714783b */ /* 0x000fee0000000200 */
[C---:B---3--:R-:W-:Y:S08]  /*3320*/  HMMA.16816.F32 R76, R24.reuse, R36, R76 ;  /* 0x00000024184c723c */ /* 0x048ff0000000184c */
        /* <DEDUP_REMOVED lines=8> */
[----:B------:R-:W-:Y:S03]  /*33b0*/  LDSM.16.M88.4 R32, [R233+0xe800] ;  /* 0x00e80000e920783b */ /* 0x000fe60000000200 */
[C---:B-1----:R-:W-:Y:S08]  /*33c0*/  HMMA.16816.F32 R16, R60.reuse, R8, R16 ;  /* 0x000000083c10723c */ /* 0x042ff00000001810 */
[----:B------:R-:W-:Y:S01]  /*33d0*/  HMMA.16816.F32 R28, R60, R10, R28 ;  /* 0x0000000a3c1c723c */ /* 0x000fe2000000181c */
[----:B------:R-:W-:Y:S07]  /*33e0*/  LDSM.16.M88.4 R8, [R230+0x6000] ;  /* 0x00600000e608783b */ /* 0x000fee0000000200 */
[C---:B------:R-:W-:Y:S08]  /*33f0*/  HMMA.16816.F32 R76, R88.reuse, R84, R76 ;  /* 0x00000054584c723c */ /* 0x040ff0000000184c */
[C---:B----4-:R-:W-:Y:S08]  /*3400*/  HMMA.16816.F32 R44, R88.reuse, R12, R44 ;  /* 0x0000000c582c723c */ /* 0x050ff0000000182c */
[C---:B------:R-:W-:Y:S01]  /*3410*/  HMMA.16816.F32 R40, R88.reuse, R14, R40 ;  /* 0x0000000e5828723c */ /* 0x040fe20000001828 */
[----:B------:R-:W-:Y:S07]  /*3420*/  LDSM.16.M88.4 R12, [R227+0xe000] ;  /* 0x00e00000e30c783b */ /* 0x000fee0000000200 */
[----:B------:R-:W-:Y:S01]  /*3430*/  HMMA.16816.F32 R72, R88, R86, R72 ;  /* 0x000000565848723c */ /* 0x000fe20000001848 */
[----:B------:R-:W-:Y:S07]  /*3440*/  LDSM.16.M88.4 R84, [R233+0xf800] ;  /* 0x00f80000e954783b */ /* 0x000fee0000000200 */
[----:B--2---:R-:W-:Y:S08]  /*3450*/  HMMA.16816.F32 R16, R36, R92, R16 ;  /* 0x0000005c2410723c */ /* 0x004ff00000001810 */
[C---:B------:R-:W-:Y:S08]  /*3460*/  HMMA.16816.F32 R68, R88.reuse, R80, R68 ;  /* 0x000000505844723c */ /* 0x040ff00000001844 */
[----:B------:R-:W-:Y:S01]  /*3470*/  HMMA.16816.F32 R64, R88, R82, R64 ;  /* 0x000000525840723c */ /* 0x000fe20000001840 */
[----:B------:R-:W1:Y:S04]  /*3480*/  LDSM.16.M88.4 R88, [R233+0xf000] ;  /* 0x00f00000e958783b */ /* 0x000e680000000200 */
[----:B------:R-:W-:Y:S03]  /*3490*/  LDSM.16.M88.4 R80, [R231+0x6800] ;  /* 0x00680000e750783b */ /* 0x000fe60000000200 */
[----:B------:R-:W-:Y:S08]  /*34a0*/  HMMA.16816.F32 R28, R36, R94, R28 ;  /* 0x0000005e241c723c */ /* 0x000ff0000000181c */
[C---:B------:R-:W-:Y:S01]  /*34b0*/  HMMA.16816.F32 R92, R60.reuse, R52, R76 ;  /* 0x000000343c5c723c */ /* 0x040fe2000000184c */
[----:B------:R-:W-:Y:S07]  /*34c0*/  LDSM.16.M88.4 R76, [R220+0x6000] ;  /* 0x00600000dc4c783b */ /* 0x000fee0000000200 */
[C---:B------:R-:W-:Y:S08]  /*34d0*/  HMMA.16816.F32 R44, R60.reuse, R56, R44 ;  /* 0x000000383c2c723c */ /* 0x040ff0000000182c */
[C---:B------:R-:W-:Y:S08]  /*34e0*/  HMMA.16816.F32 R40, R60.reuse, R58, R40 ;  /* 0x0000003a3c28723c */ /* 0x040ff00000001828 */
[----:B------:R-:W-:Y:S08]  /*34f0*/  HMMA.16816.F32 R72, R60, R54, R72 ;  /* 0x000000363c48723c */ /* 0x000ff00000001848 */
[C---:B---3--:R-:W-:Y:S01]  /*3500*/  HMMA.16816.F32 R56, R24.reuse, R20, R16 ;  /* 0x000000141838723c */ /* 0x048fe20000001810 */
[----:B------:R-:W-:Y:S07]  /*3510*/  LDSM.16.M88.4 R16, [R229+0x6000] ;  /* 0x00600000e510783b */ /* 0x000fee0000000200 */
[----:B------:R-:W-:Y:S01]  /*3520*/  HMMA.16816.F32 R28, R24, R22, R28 ;  /* 0x00000016181c723c */ /* 0x000fe2000000181c */
[----:B------:R-:W2:Y:S07]  /*3530*/  LDSM.16.M88.4 R20, [R231+0x7000] ;  /* 0x00700000e714783b */ /* 0x000eae0000000200 */
[C---:B-1----:R-:W-:Y:S08]  /*3540*/  HMMA.16816.F32 R92, R36.reuse, R88, R92 ;  /* 0x00000058245c723c */ /* 0x042ff0000000185c */
[----:B------:R-:W-:Y:S08]  /*3550*/  HMMA.16816.F32 R72, R36, R90, R72 ;  /* 0x0000005a2448723c */ /* 0x000ff00000001848 */
[C---:B------:R-:W-:Y:S08]  /*3560*/  HMMA.16816.F32 R56, R8.reuse, R12, R56 ;  /* 0x0000000c0838723c */ /* 0x040ff00000001838 */
[----:B------:R-:W-:Y:S01]  /*3570*/  HMMA.16816.F32 R28, R8, R14, R28 ;  /* 0x0000000e081c723c */ /* 0x000fe2000000181c */
[----:B------:R-:W1:Y:S07]  /*3580*/  LDSM.16.M88.4 R12, [R227+0xf000] ;  /* 0x00f00000e30c783b */ /* 0x000e6e0000000200 */
[----:B------:R-:W-:Y:S08]  /*3590*/  HMMA.16816.F32 R44, R36, R32, R44 ;  /* 0x00000020242c723c */ /* 0x000ff0000000182c */
[----:B------:R-:W-:Y:S08]  /*35a0*/  HMMA.16816.F32 R68, R60, R48, R68 ;  /* 0x000000303c44723c */ /* 0x000ff00000001844 */
[----:B------:R-:W-:Y:S01]  /*35b0*/  HMMA.16816.F32 R40, R36, R34, R40 ;  /* 0x000000222428723c */ /* 0x000fe20000001828 */
[----:B------:R-:W3:Y:S07]  /*35c0*/  LDSM.16.M88.4 R32, [R227+0xe800] ;  /* 0x00e80000e320783b */ /* 0x000eee0000000200 */
[----:B------:R-:W-:Y:S01]  /*35d0*/  HMMA.16816.F32 R64, R60, R50, R64 ;  /* 0x000000323c40723c */ /* 0x000fe20000001840 */
[----:B------:R-:W4:Y:S07]  /*35e0*/  LDSM.16.M88.4 R48, [R231+0x7800] ;  /* 0x00780000e730783b */ /* 0x000f2e0000000200 */
[C---:B--2---:R-:W-:Y:S08]  /*35f0*/  HMMA.16816.F32 R92, R24.reuse, R20, R92 ;  /* 0x00000014185c723c */ /* 0x044ff0000000185c */
[C---:B------:R-:W-:Y:S01]  /*3600*/  HMMA.16816.F32 R72, R24.reuse, R22, R72 ;  /* 0x000000161848723c */ /* 0x040fe20000001848 */
[----:B------:R-:W2:Y:S07]  /*3610*/  LDSM.16.M88.4 R20, [R220+0x7000] ;  /* 0x00700000dc14783b */ /* 0x000eae0000000200 */
[----:B------:R-:W-:Y:S08]  /*3620*/  HMMA.16816.F32 R44, R24, R80, R44 ;  /* 0x00000050182c723c */ /* 0x000ff0000000182c */
[C---:B------:R-:W-:Y:S08]  /*3630*/  HMMA.16816.F32 R68, R36.reuse, R84, R68 ;  /* 0x000000542444723c */ /* 0x040ff00000001844 */
[----:B------:R-:W-:Y:S01]  /*3640*/  HMMA.16816.F32 R64, R36, R86, R64 ;  /* 0x000000562440723c */ /* 0x000fe20000001840 */
[----:B------:R-:W5:Y:S07]  /*3650*/  LDSM.16.M88.4 R36, [R220+0x6800] ;  /* 0x00680000dc24783b */ /* 0x000f6e0000000200 */
[----:B-1----:R-:W-:Y:S08]  /*3660*/  HMMA.16816.F32 R92, R8, R12, R92 ;  /* 0x0000000c085c723c */ /* 0x002ff0000000185c */
[----:B------:R-:W-:Y:S08]  /*3670*/  HMMA.16816.F32 R40, R24, R82, R40 ;  /* 0x000000521828723c */ /* 0x000ff00000001828 */
[C---:B------:R-:W-:Y:S01]  /*3680*/  HMMA.16816.F32 R72, R8.reuse, R14, R72 ;  /* 0x0000000e0848723c */ /* 0x040fe20000001848 */
[----:B------:R-:W1:Y:S07]  /*3690*/  LDSM.16.M88.4 R12, [R227+0xf800] ;  /* 0x00f80000e30c783b */ /* 0x000e6e0000000200 */
[----:B---3--:R-:W-:Y:S08]  /*36a0*/  HMMA.16816.F32 R44, R8, R32, R44 ;  /* 0x00000020082c723c */ /* 0x008ff0000000182c */
[----:B----4-:R-:W-:Y:S08]  /*36b0*/  HMMA.16816.F32 R68, R24, R48, R68 ;  /* 0x000000301844723c */ /* 0x010ff00000001844 */
[----:B--2---:R-:W-:Y:S07]  /*36c0*/  HMMA.16816.F32 R92, R16, R20, R92 ;  /* 0x00000014105c723c */ /* 0x004fee000000185c */
[----:B------:R-:W-:Y:S01]  /*36d0*/  IMAD.U32 R21, RZ, RZ, UR17 ;  /* 0x00000011ff157e24 */ /* 0x000fe2000f8e00ff */
[----:B------:R-:W-:Y:S08]  /*36e0*/  HMMA.16816.F32 R40, R8, R34, R40 ;  /* 0x000000220828723c */ /* 0x000ff00000001828 */
[----:B------:R-:W-:Y:S07]  /*36f0*/  HMMA.16816.F32 R64, R24, R50, R64 ;  /* 0x000000321840723c */ /* 0x000fee0000001840 */
[----:B------:R-:W-:Y:S01]  /*3700*/  IMAD R26, R21, 0x40, R246 ;  /* 0x00000040151a7824 */ /* 0x000fe200078e02f6 */
[----:B------:R-:W-:Y:S01]  /*3710*/  HMMA.16816.F32 R56, R16, R76, R56 ;  /* 0x0000004c1038723c */ /* 0x000fe20000001838 */
[----:B------:R-:W-:-:S02]  /*3720*/  FMUL.FTZ R93, R93, c[0x0][0x2ec] ;  /* 0x0000bb005d5d7a20 */ /* 0x000fc40000410000 */
[----:B------:R-:W-:Y:S01]  /*3730*/  FMUL.FTZ R92, R92, c[0x0][0x2ec] ;  /* 0x0000bb005c5c7a20 */ /* 0x000fe20000410000 */
[C---:B------:R-:W-:Y:S01]  /*3740*/  IADD3 R4, R26.reuse, 0x1, RZ ;  /* 0x000000011a047810 */ /* 0x040fe20007ffe0ff */
[----:B------:R-:W-:Y:S01]  /*3750*/  MUFU.TANH R183, R93 ;  /* 0x0000005d00b77308 */ /* 0x000fe20000002400 */
[----:B------:R-:W-:Y:S01]  /*3760*/  IADD3 R2, R26, 0x8, RZ ;  /* 0x000000081a027810 */ /* 0x000fe20007ffe0ff */
[----:B------:R-:W-:Y:S01]  /*3770*/  FMUL.FTZ R94, R94, c[0x0][0x2ec] ;  /* 0x0000bb005e5e7a20 */ /* 0x000fe20000410000 */
[----:B------:R-:W-:Y:S01]  /*3780*/  HMMA.16816.F32 R72, R16, R22, R72 ;  /* 0x000000161048723c */ /* 0x000fe20000001848 */
[----:B------:R-:W2:Y:S01]  /*3790*/  LDSM.16.M88.4 R20, [R220+0x7800] ;  /* 0x00780000dc14783b */ /* 0x000ea20000000200 */
[C---:B------:R-:W-:Y:S01]  /*37a0*/  ISETP.GE.AND P2, PT, R4.reuse, R242, PT ;  /* 0x000000f20400720c */ /* 0x040fe20003f46270 */
[----:B------:R-:W-:Y:S01]  /*37b0*/  FMUL.FTZ R95, R95, c[0x0][0x2ec] ;  /* 0x0000bb005f5f7a20 */ /* 0x000fe20000410000 */
[C---:B------:R-:W-:Y:S01]  /*37c0*/  ISETP.GE.AND P4, PT, R4.reuse, R240, PT ;  /* 0x000000f00400720c */ /* 0x040fe20003f86270 */
[----:B------:R-:W-:Y:S01]  /*37d0*/  MUFU.TANH R191, R92 ;  /* 0x0000005c00bf7308 */ /* 0x000fe20000002400 */
[----:B------:R-:W-:Y:S01]  /*37e0*/  ISETP.LT.OR P2, PT, R4, R243, P2 ;  /* 0x000000f30400720c */ /* 0x000fe20001741670 */
[----:B------:R-:W-:-:S04]  /*37f0*/  DEPBAR.LE SB0, 0x0 ;  /* 0x000080000000791a */ /* 0x000fc80000000000 */
[C---:B------:R-:W-:Y:S01]  /*3800*/  HMMA.16816.F32 R28, R16.reuse, R78, R28 ;  /* 0x0000004e101c723c */ /* 0x040fe2000000181c */
[----:B------:R-:W-:Y:S01]  /*3810*/  ISETP.LT.OR P4, PT, R4, R241, P4 ;  /* 0x000000f10400720c */ /* 0x000fe20002781670 */
[----:B------:R-:W-:Y:S01]  /*3820*/  MUFU.TANH R196, R94 ;  /* 0x0000005e00c47308 */ /* 0x000fe20000002400 */
[----:B------:R-:W-:Y:S02]  /*3830*/  IADD3 R4, R26, 0x9, RZ ;  /* 0x000000091a047810 */ /* 0x000fe40007ffe0ff */
[----:B------:R-:W-:Y:S01]  /*3840*/  FMUL.FTZ R34, R57, c[0x0][0x2ec] ;  /* 0x0000bb0039227a20 */ /* 0x000fe20000410000 */
[----:B------:R-:W-:Y:S01]  /*3850*/  ISETP.GE.AND P5, PT, R2, R242, PT ;  /* 0x000000f20200720c */ /* 0x000fe20003fa6270 */
[----:B------:R-:W-:Y:S01]  /*3860*/  FMUL.FTZ R32, R56, c[0x0][0x2ec] ;  /* 0x0000bb0038207a20 */ /* 0x000fe20000410000 */
[----:B-----5:R-:W-:Y:S01]  /*3870*/  HMMA.16816.F32 R44, R16, R36, R44 ;  /* 0x00000024102c723c */ /* 0x020fe2000000182c */
[----:B------:R-:W-:Y:S01]  /*3880*/  FMUL.FTZ R35, R58, c[0x0][0x2ec] ;  /* 0x0000bb003a237a20 */ /* 0x000fe20000410000 */
[----:B------:R-:W-:Y:S01]  /*3890*/  ISETP.GE.AND P0, PT, R2, R240, PT ;  /* 0x000000f00200720c */ /* 0x000fe20003f06270 */
[----:B------:R-:W3:Y:S01]  /*38a0*/  MUFU.TANH R34, R34 ;  /* 0x0000002200227308 */ /* 0x000ee20000002400 */
[-C--:B------:R-:W-:Y:S01]  /*38b0*/  ISETP.GE.AND P1, PT, R26, R242.reuse, PT ;  /* 0x000000f21a00720c */ /* 0x080fe20003f26270 */
[----:B------:R-:W-:Y:S01]  /*38c0*/  FMUL.FTZ R33, R59, c[0x0][0x2ec] ;  /* 0x0000bb003b217a20 */ /* 0x000fe20000410000 */
[----:B------:R-:W-:Y:S01]  /*38d0*/  ISETP.GE.AND P6, PT, R4, R242, PT ;  /* 0x000000f20400720c */ /* 0x000fe20003fc6270 */
[----:B------:R-:W-:Y:S01]  /*38e0*/  FMUL.FTZ R72, R72, c[0x0][0x2ec] ;  /* 0x0000bb0048487a20 */ /* 0x000fe20000410000 */
[----:B-1----:R-:W-:Y:S01]  /*38f0*/  HMMA.16816.F32 R68, R8, R12, R68 ;  /* 0x0000000c0844723c */ /* 0x002fe20000001844 */
[C---:B------:R-:W-:Y:S01]  /*3900*/  ISETP.LT.OR P5, PT, R2.reuse, R243, P5 ;  /* 0x000000f30200720c */ /* 0x040fe20002fa1670 */
[----:B------:R-:W-:Y:S01]  /*3910*/  FMUL.FTZ R73, R73, c[0x0][0x2ec] ;  /* 0x0000bb0049497a20 */ /* 0x000fe20000410000 */
[----:B------:R-:W1:Y:S01]  /*3920*/  MUFU.TANH R32, R32 ;  /* 0x0000002000207308 */ /* 0x000e620000002400 */
[----:B------:R-:W-:Y:S01]  /*3930*/  ISETP.LT.OR P0, PT, R2, R241, P0 ;  /* 0x000000f10200720c */ /* 0x000fe20000701670 */
[----:B------:R-:W-:Y:S01]  /*3940*/  FMUL.FTZ R74, R74, c[0x0][0x2ec] ;  /* 0x0000bb004a4a7a20 */ /* 0x000fe20000410000 */
[----:B------:R-:W-:Y:S01]  /*3950*/  IADD3 R2, R26, 0x10, RZ ;  /* 0x000000101a027810 */ /* 0x000fe20007ffe0ff */
[----:B------:R-:W-:Y:S01]  /*3960*/  FMUL.FTZ R75, R75, c[0x0][0x2ec] ;  /* 0x0000bb004b4b7a20 */ /* 0x000fe20000410000 */
[----:B------:R-:W-:Y:S01]  /*3970*/  HMMA.16816.F32 R40, R16, R38, R40 ;  /* 0x000000261028723c */ /* 0x000fe20000001828 */
[----:B------:R-:W-:Y:S01]  /*3980*/  FMUL.FTZ R28, R28, c[0x0][0x2ec] ;  /* 0x0000bb001c1c7a20 */ /* 0x000fe20000410000 */
[-C--:B------:R-:W-:Y:S01]  /*3990*/  ISETP.LT.OR P1, PT, R26, R243.reuse, P1 ;  /* 0x000000f31a00720c */ /* 0x080fe20000f21670 */
[----:B------:R-:W-:Y:S01]  /*39a0*/  FMUL.FTZ R29, R29, c[0x0][0x2ec] ;  /* 0x0000bb001d1d7a20 */ /* 0x000fe20000410000 */
[----:B------:R-:W4:Y:S01]  /*39b0*/  MUFU.TANH R35, R35 ;  /* 0x0000002300237308 */ /* 0x000f220000002400 */
[----:B------:R-:W-:Y:S01]  /*39c0*/  FMUL.FTZ R30, R30, c[0x0][0x2ec] ;  /* 0x0000bb001e1e7a20 */ /* 0x000fe20000410000 */
[----:B------:R-:W-:Y:S01]  /*39d0*/  ISETP.LT.OR P6, PT, R4, R243, P6 ;  /* 0x000000f30400720c */ /* 0x000fe200037c1670 */
[----:B------:R-:W-:Y:S01]  /*39e0*/  FMUL.FTZ R31, R31, c[0x0][0x2ec] ;  /* 0x0000bb001f1f7a20 */ /* 0x000fe20000410000 */
[----:B------:R-:W-:Y:S01]  /*39f0*/  HMMA.16816.F32 R64, R8, R14, R64 ;  /* 0x0000000e0840723c */ /* 0x000fe20000001840 */
[----:B------:R-:W-:Y:S01]  /*3a00*/  FMUL.FTZ R39, R44, c[0x0][0x2ec] ;  /* 0x0000bb002c277a20 */ /* 0x000fe20000410000 */
[----:B---3--:R-:W-:Y:S01]  /*3a10*/  FSEL R25, R34, -INF , !P2 ;  /* 0xff80000022197808 */ /* 0x008fe20005000000 */
[----:B------:R-:W-:Y:S01]  /*3a20*/  FMUL.FTZ R44, R46, c[0x0][0x2ec] ;  /* 0x0000bb002e2c7a20 */ /* 0x000fe20000410000 */
[----:B------:R-:W3:Y:S01]  /*3a30*/  MUFU.TANH R28, R28 ;  /* 0x0000001c001c7308 */ /* 0x000ee20000002400 */
[----:B------:R-:W-:Y:S01]  /*3a40*/  IADD3 R12, R26, 0x18, RZ ;  /* 0x000000181a0c7810 */ /* 0x000fe20007ffe0ff */
[----:B------:R-:W-:Y:S01]  /*3a50*/  FMUL.FTZ R37, R47, c[0x0][0x2ec] ;  /* 0x0000bb002f257a20 */ /* 0x000fe20000410000 */
[----:B-1----:R-:W-:Y:S01]  /*3a60*/  FSEL R24, R32, -INF , !P1 ;  /* 0xff80000020187808 */ /* 0x002fe20004800000 */
[----:B--2---:R-:W-:Y:S01]  /*3a70*/  HMMA.16816.F32 R68, R16, R20, R68 ;  /* 0x000000141044723c */ /* 0x004fe20000001844 */
[-C--:B------:R-:W-:Y:S01]  /*3a80*/  ISETP.GE.AND P2, PT, R2, R240.reuse, PT ;  /* 0x000000f00200720c */ /* 0x080fe20003f46270 */
[----:B------:R-:W-:Y:S01]  /*3a90*/  FMUL.FTZ R38, R45, c[0x0][0x2ec] ;  /* 0x0000bb002d267a20 */ /* 0x000fe20000410000 */
[----:B------:R-:W-:Y:S01]  /*3aa0*/  ISETP.GE.AND P3, PT, R26, R240, PT ;  /* 0x000000f01a00720c */ /* 0x000fe20003f66270 */
[----:B------:R3:W1:Y:S01]  /*3ab0*/  MUFU.TANH R27, R29 ;  /* 0x0000001d001b7308 */ /* 0x0006620000002400 */
[----:B------:R-:W-:-:S02]  /*3ac0*/  ISETP.LT.OR P2, PT, R2, R241, P2 ;  /* 0x000000f10200720c */ /* 0x000fc40001741670 */
[----:B------:R-:W-:Y:S01]  /*3ad0*/  IADD3 R8, R26, 0x19, RZ ;  /* 0x000000191a087810 */ /* 0x000fe20007ffe0ff */
[----:B------:R-:W-:Y:S01]  /*3ae0*/  FMUL.FTZ R43, R43, c[0x0][0x2ec] ;  /* 0x0000bb002b2b7a20 */ /* 0x000fe20000410000 */
[----:B------:R-:W-:Y:S01]  /*3af0*/  ISETP.GE.AND P1, PT, R2, R242, PT ;  /* 0x000000f20200720c */ /* 0x000fe20003f26270 */
[----:B------:R-:W-:Y:S01]  /*3b00*/  FMUL.FTZ R36, R40, c[0x0][0x2ec] ;  /* 0x0000bb0028247a20 */ /* 0x000fe20000410000 */
[C---:B------:R-:W-:Y:S01]  /*3b10*/  ISETP.LT.OR P3, PT, R26.reuse, R241, P3 ;  /* 0x000000f11a00720c */ /* 0x040fe20001f61670 */
[----:B------:R-:W2:Y:S01]  /*3b20*/  MUFU.TANH R44, R44 ;  /* 0x0000002c002c7308 */ /* 0x000ea20000002400 */
[----:B------:R-:W-:Y:S01]  /*3b30*/  IADD3 R13, R26, 0x11, RZ ;  /* 0x000000111a0d7810 */ /* 0x000fe20007ffe0ff */
[----:B------:R-:W-:Y:S01]  /*3b40*/  FMUL.FTZ R40, R41, c[0x0][0x2ec] ;  /* 0x0000bb0029287a20 */ /* 0x000fe20000410000 */
[----:B------:R-:W-:Y:S01]  /*3b50*/  ISETP.LT.OR P1, PT, R2, R243, P1 ;  /* 0x000000f30200720c */ /* 0x000fe20000f21670 */
[----:B------:R-:W-:Y:S01]  /*3b60*/  HMMA.16816.F32 R64, R16, R22, R64 ;  /* 0x000000161040723c */ /* 0x000fe20000001840 */
[----:B----4-:R-:W-:Y:S01]  /*3b70*/  FSEL R6, R35, -INF , !P3 ;  /* 0xff80000023067808 */ /* 0x010fe20005800000 */
[----:B------:R-:W-:Y:S01]  /*3b80*/  FMUL.FTZ R41, R42, c[0x0][0x2ec] ;  /* 0x0000bb002a297a20 */ /* 0x000fe20000410000 */
[----:B------:R-:W-:Y:S01]  /*3b90*/  ISETP.GE.AND P3, PT, R4, R240, PT ;  /* 0x000000f00400720c */ /* 0x000fe20003f66270 */
[----:B------:R-:W4:Y:S01]  /*3ba0*/  MUFU.TANH R30, R30 ;  /* 0x0000001e001e7308 */ /* 0x000f220000002400 */
[----:B---3--:R-:W-:-:S02]  /*3bb0*/  FSEL R29, R28, -INF , !P5 ;  /* 0xff8000001c1d7808 */ /* 0x008fc40006800000 */
[----:B-1----:R-:W-:Y:S01]  /*3bc0*/  FSEL R27, R27, -INF , !P6 ;  /* 0xff8000001b1b7808 */ /* 0x002fe20007000000 */
[----:B------:R-:W-:Y:S01]  /*3bd0*/  FMUL.FTZ R68, R68, c[0x0][0x2ec] ;  /* 0x0000bb0044447a20 */ /* 0x000fe20000410000 */
[C---:B------:R-:W-:Y:S01]  /*3be0*/  ISETP.GE.AND P5, PT, R12.reuse, R242, PT ;  /* 0x000000f20c00720c */ /* 0x040fe20003fa6270 */
[----:B------:R-:W-:Y:S01]  /*3bf0*/  FMUL.FTZ R69, R69, c[0x0][0x2ec] ;  /* 0x0000bb0045457a20 */ /* 0x000fe20000410000 */
[C---:B------:R-:W-:Y:S01]  /*3c00*/  ISETP.GE.AND P6, PT, R12.reuse, R240, PT ;  /* 0x000000f00c00720c */ /* 0x040fe20003fc6270 */
[----:B------:R-:W1:Y:S01]  /*3c10*/  MUFU.TANH R32, R43 ;  /* 0x0000002b00207308 */ /* 0x000e620000002400 */
[C---:B------:R-:W-:Y:S01]  /*3c20*/  ISETP.LT.OR P5, PT, R12.reuse, R243, P5 ;  /* 0x000000f30c00720c */ /* 0x040fe20002fa1670 */
[----:B------:R-:W-:Y:S01]  /*3c30*/  FMUL.FTZ R71, R71, c[0x0][0x2ec] ;  /* 0x0000bb0047477a20 */ /* 0x000fe20000410000 */
[----:B------:R-:W-:Y:S02]  /*3c40*/  ISETP.LT.OR P6, PT, R12, R241, P6 ;  /* 0x000000f10c00720c */ /* 0x000fe400037c1670 */
[----:B--2---:R-:W-:-:S02]  /*3c50*/  FSEL R12, R44, -INF , !P2 ;  /* 0xff8000002c0c7808 */ /* 0x004fc40005000000 */
[-C--:B------:R-:W-:Y:S01]  /*3c60*/  ISETP.GE.AND P2, PT, R8, R240.reuse, PT ;  /* 0x000000f00800720c */ /* 0x080fe20003f46270 */
[----:B------:R-:W2:Y:S01]  /*3c70*/  MUFU.TANH R33, R33 ;  /* 0x0000002100217308 */ /* 0x000ea20000002400 */
[----:B----4-:R-:W-:Y:S02]  /*3c80*/  FSEL R2, R30, -INF , !P0 ;  /* 0xff8000001e027808 */ /* 0x010fe40004000000 */
[-C--:B------:R-:W-:Y:S01]  /*3c90*/  ISETP.LT.OR P2, PT, R8, R241.reuse, P2 ;  /* 0x000000f10800720c */ /* 0x080fe20001741670 */
[----:B------:R-:W-:Y:S01]  /*3ca0*/  FMUL.FTZ R35, R64, c[0x0][0x2ec] ;  /* 0x0000bb0040237a20 */ /* 0x000fe20000410000 */
[C---:B------:R-:W-:Y:S01]  /*3cb0*/  ISETP.GE.AND P0, PT, R13.reuse, R240, PT ;  /* 0x000000f00d00720c */ /* 0x040fe20003f06270 */
[----:B------:R-:W-:Y:S01]  /*3cc0*/  FMUL.FTZ R66, R66, c[0x0][0x2ec] ;  /* 0x0000bb0042427a20 */ /* 0x000fe20000410000 */
[-C--:B------:R-:W-:Y:S01]  /*3cd0*/  ISETP.LT.OR P3, PT, R4, R241.reuse, P3 ;  /* 0x000000f10400720c */ /* 0x080fe20001f61670 */
[----:B------:R-:W3:Y:S01]  /*3ce0*/  MUFU.TANH R37, R37 ;  /* 0x0000002500257308 */ /* 0x000ee20000002400 */
[----:B-1----:R-:W-:Y:S01]  /*3cf0*/  FSEL R16, R32, -INF , !P2 ;  /* 0xff80000020107808 */ /* 0x002fe20005000000 */
[----:B------:R-:W-:Y:S01]  /*3d00*/  FMUL.FTZ R32, R70, c[0x0][0x2ec] ;  /* 0x0000bb0046207a20 */ /* 0x000fe20000410000 */
[----:B------:R-:W-:Y:S01]  /*3d10*/  ISETP.LT.OR P0, PT, R13, R241, P0 ;  /* 0x000000f10d00720c */ /* 0x000fe20000701670 */
[----:B------:R-:W-:Y:S01]  /*3d20*/  FMUL.FTZ R67, R67, c[0x0][0x2ec] ;  /* 0x0000bb0043437a20 */ /* 0x000fe20000410000 */
[----:B------:R-:W-:-:S02]  /*3d30*/  IADD3 R21, R26, 0x21, RZ ;  /* 0x000000211a157810 */ /* 0x000fc40007ffe0ff */
[C---:B------:R-:W-:Y:S01]  /*3d40*/  IADD3 R9, R26.reuse, 0x20, RZ ;  /* 0x000000201a097810 */ /* 0x040fe20007ffe0ff */
[----:B------:R-:W1:Y:S01]  /*3d50*/  MUFU.TANH R39, R39 ;  /* 0x0000002700277308 */ /* 0x000e620000002400 */
[----:B--2---:R-:W-:Y:S01]  /*3d60*/  FSEL R4, R33, -INF , !P4 ;  /* 0xff80000021047808 */ /* 0x004fe20006000000 */
[----:B------:R-:W-:Y:S01]  /*3d70*/  FMUL.FTZ R33, R65, c[0x0][0x2ec] ;  /* 0x0000bb0041217a20 */ /* 0x000fe20000410000 */
[C---:B------:R-:W-:Y:S02]  /*3d80*/  ISETP.GE.AND P4, PT, R13.reuse, R242, PT ;  /* 0x000000f20d00720c */ /* 0x040fe40003f86270 */
[----:B------:R-:W-:Y:S02]  /*3d90*/  IADD3 R17, R26, 0x30, RZ ;  /* 0x000000301a117810 */ /* 0x000fe40007ffe0ff */
[----:B------:R-:W-:Y:S01]  /*3da0*/  ISETP.LT.OR P4, PT, R13, R243, P4 ;  /* 0x000000f30d00720c */ /* 0x000fe20002781670 */
[----:B------:R-:W2:Y:S01]  /*3db0*/  MUFU.TANH R38, R38 ;  /* 0x0000002600267308 */ /* 0x000ea20000002400 */
[----:B---3--:R-:W-:-:S02]  /*3dc0*/  FSEL R10, R37, -INF , !P0 ;  /* 0xff800000250a7808 */ /* 0x008fc40004000000 */
[CC--:B------:R-:W-:Y:S02]  /*3dd0*/  ISETP.GE.AND P0, PT, R21.reuse, R242.reuse, PT ;  /* 0x000000f21500720c */ /* 0x0c0fe40003f06270 */
[----:B------:R-:W-:Y:S02]  /*3de0*/  IADD3 R18, R26, 0x29, RZ ;  /* 0x000000291a127810 */ /* 0x000fe40007ffe0ff */
[----:B------:R-:W-:Y:S01]  /*3df0*/  ISETP.LT.OR P0, PT, R21, R243, P0 ;  /* 0x000000f31500720c */ /* 0x000fe20000701670 */
[----:B------:R-:W3:Y:S01]  /*3e00*/  MUFU.TANH R31, R31 ;  /* 0x0000001f001f7308 */ /* 0x000ee20000002400 */
[----:B-1----:R-:W-:Y:S02]  /*3e10*/  FSEL R15, R39, -INF , !P1 ;  /* 0xff800000270f7808 */ /* 0x002fe40004800000 */
[----:B------:R-:W-:Y:S02]  /*3e20*/  ISETP.GE.AND P1, PT, R9, R242, PT ;  /* 0x000000f20900720c */ /* 0x000fe40003f26270 */
[----:B------:R-:W-:-:S02]  /*3e30*/  FSEL R183, R183, -INF , !P0 ;  /* 0xff800000b7b77808 */ /* 0x000fc40004000000 */
[-C--:B------:R-:W-:Y:S01]  /*3e40*/  ISETP.GE.AND P0, PT, R17, R240.reuse, PT ;  /* 0x000000f01100720c */ /* 0x080fe20003f06270 */
[----:B------:R-:W1:Y:S01]  /*3e50*/  MUFU.TANH R36, R36 ;  /* 0x0000002400247308 */ /* 0x000e620000002400 */
[----:B--2---:R-:W-:Y:S02]  /*3e60*/  FSEL R11, R38, -INF , !P4 ;  /* 0xff800000260b7808 */ /* 0x004fe40006000000 */
[C---:B------:R-:W-:Y:S02]  /*3e70*/  ISETP.GE.AND P4, PT, R9.reuse, R240, PT ;  /* 0x000000f00900720c */ /* 0x040fe40003f86270 */
[C---:B------:R-:W-:Y:S02]  /*3e80*/  ISETP.LT.OR P1, PT, R9.reuse, R243, P1 ;  /* 0x000000f30900720c */ /* 0x040fe40000f21670 */
[----:B------:R-:W-:Y:S01]  /*3e90*/  ISETP.LT.OR P4, PT, R9, R241, P4 ;  /* 0x000000f10900720c */ /* 0x000fe20002781670 */
[----:B------:R-:W2:Y:S01]  /*3ea0*/  MUFU.TANH R40, R40 ;  /* 0x0000002800287308 */ /* 0x000ea20000002400 */
[----:B---3--:R-:W-:-:S02]  /*3eb0*/  FSEL R14, R31, -INF , !P3 ;  /* 0xff8000001f0e7808 */ /* 0x008fc40005800000 */
[----:B------:R-:W-:Y:S02]  /*3ec0*/  ISETP.GE.AND P3, PT, R8, R242, PT ;  /* 0x000000f20800720c */ /* 0x000fe40003f66270 */
[----:B------:R-:W-:Y:S02]  /*3ed0*/  IADD3 R20, R26, 0x28, RZ ;  /* 0x000000281a147810 */ /* 0x000fe40007ffe0ff */
[----:B------:R-:W-:Y:S01]  /*3ee0*/  ISETP.LT.OR P3, PT, R8, R243, P3 ;  /* 0x000000f30800720c */ /* 0x000fe20001f61670 */
[----:B------:R-:W3:Y:S01]  /*3ef0*/  MUFU.TANH R41, R41 ;  /* 0x0000002900297308 */ /* 0x000ee20000002400 */
[----:B------:R-:W-:Y:S02]  /*3f00*/  ISETP.LT.OR P0, PT, R17, R241, P0 ;  /* 0x000000f11100720c */ /* 0x000fe40000701670 */
[----:B------:R-:W-:Y:S02]  /*3f10*/  FSEL R191, R191, -INF , !P1 ;  /* 0xff800000bfbf7808 */ /* 0x000fe40004800000 */
[----:B------:R-:W-:-:S02]  /*3f20*/  FSEL R196, R196, -INF , !P4 ;  /* 0xff800000c4c47808 */ /* 0x000fc40006000000 */
[----:B-1----:R-:W-:Y:S01]  /*3f30*/  FSEL R13, R36, -INF , !P5 ;  /* 0xff800000240d7808 */ /* 0x002fe20006800000 */
[----:B------:R-:W1:Y:S01]  /*3f40*/  MUFU.TANH R32, R32 ;  /* 0x0000002000207308 */ /* 0x000e620000002400 */
[----:B--2---:R-:W-:Y:S02]  /*3f50*/  FSEL R9, R40, -INF , !P3 ;  /* 0xff80000028097808 */ /* 0x004fe40005800000 */
[CC--:B------:R-:W-:Y:S02]  /*3f60*/  ISETP.GE.AND P2, PT, R18.reuse, R242.reuse, PT ;  /* 0x000000f21200720c */ /* 0x0c0fe40003f46270 */
[----:B------:R-:W-:Y:S02]  /*3f70*/  ISETP.GE.AND P1, PT, R17, R242, PT ;  /* 0x000000f21100720c */ /* 0x000fe40003f26270 */
[----:B------:R-:W-:Y:S01]  /*3f80*/  ISETP.GE.AND P4, PT, R18, R240, PT ;  /* 0x000000f01200720c */ /* 0x000fe20003f86270 */
[----:B------:R-:W2:Y:S01]  /*3f90*/  MUFU.TANH R190, R95 ;  /* 0x0000005f00be7308 */ /* 0x000ea20000002400 */
[----:B---3--:R-:W-:-:S02]  /*3fa0*/  FSEL R8, R41, -INF , !P6 ;  /* 0xff80000029087808 */ /* 0x008fc40007000000 */
[C---:B------:R-:W-:Y:S02]  /*3fb0*/  ISETP.GE.AND P5, PT, R20.reuse, R242, PT ;  /* 0x000000f21400720c */ /* 0x040fe40003fa6270 */
[-C--:B------:R-:W-:Y:S02]  /*3fc0*/  ISETP.GE.AND P6, PT, R21, R240.reuse, PT ;  /* 0x000000f01500720c */ /* 0x080fe40003fc6270 */
[----:B------:R-:W-:Y:S01]  /*3fd0*/  ISETP.GE.AND P3, PT, R20, R240, PT ;  /* 0x000000f01400720c */ /* 0x000fe20003f66270 */
[----:B------:R-:W3:Y:S01]  /*3fe0*/  MUFU.TANH R189, R72 ;  /* 0x0000004800bd7308 */ /* 0x000ee20000002400 */
[----:B-1----:R-:W-:Y:S02]  /*3ff0*/  FSEL R32, R32, -INF , !P0 ;  /* 0xff80000020207808 */ /* 0x002fe40004000000 */
[----:B------:R-:W-:Y:S02]  /*4000*/  PLOP3.LUT P0, PT, PT, PT, UP0, 0x80, 0x0 ;  /* 0x000000000000781c */ /* 0x000fe40003f0f008 */
[----:B------:R-:W-:-:S02]  /*4010*/  ISETP.LT.OR P2, PT, R18, R243, P2 ;  /* 0x000000f31200720c */ /* 0x000fc40001741670 */
[----:B------:R-:W-:Y:S01]  /*4020*/  ISETP.LT.OR P4, PT, R18, R241, P4 ;  /* 0x000000f11200720c */ /* 0x000fe20002781670 */
[----:B------:R-:W1:Y:S01]  /*4030*/  MUFU.TANH R185, R73 ;  /* 0x0000004900b97308 */ /* 0x000e620000002400 */
[----:B------:R-:W-:Y:S02]  /*4040*/  ISETP.LT.OR P1, PT, R17, R243, P1 ;  /* 0x000000f31100720c */ /* 0x000fe40000f21670 */
[----:B------:R-:W-:Y:S02]  /*4050*/  ISETP.LT.OR P6, PT, R21, R241, P6 ;  /* 0x000000f11500720c */ /* 0x000fe400037c1670 */
[C---:B------:R-:W-:Y:S02]  /*4060*/  ISETP.LT.OR P5, PT, R20.reuse, R243, P5 ;  /* 0x000000f31400720c */ /* 0x040fe40002fa1670 */
[----:B------:R-:W-:Y:S01]  /*4070*/  ISETP.LT.OR P3, PT, R20, R241, P3 ;  /* 0x000000f11400720c */ /* 0x000fe20001f61670 */
[----:B------:R-:W4:Y:S01]  /*4080*/  MUFU.TANH R194, R74 ;  /* 0x0000004a00c27308 */ /* 0x000f220000002400 */
[----:B------:R-:W-:-:S02]  /*4090*/  IADD3 R17, R26, 0x31, RZ ;  /* 0x000000311a117810 */ /* 0x000fc40007ffe0ff */
[C---:B------:R-:W-:Y:S02]  /*40a0*/  IADD3 R18, R26.reuse, 0x38, RZ ;  /* 0x000000381a127810 */ /* 0x040fe40007ffe0ff */
[----:B------:R-:W-:Y:S02]  /*40b0*/  IADD3 R26, R26, 0x39, RZ ;  /* 0x000000391a1a7810 */ /* 0x000fe40007ffe0ff */
[----:B--2---:R-:W-:Y:S01]  /*40c0*/  FSEL R190, R190, -INF , !P6 ;  /* 0xff800000bebe7808 */ /* 0x004fe20007000000 */
[----:B------:R-:W2:Y:S01]  /*40d0*/  MUFU.TANH R192, R75 ;  /* 0x0000004b00c07308 */ /* 0x000ea20000002400 */
[----:B---3--:R-:W-:Y:S02]  /*40e0*/  FSEL R189, R189, -INF , !P5 ;  /* 0xff800000bdbd7808 */ /* 0x008fe40006800000 */
[----:B-1----:R-:W-:Y:S02]  /*40f0*/  FSEL R185, R185, -INF , !P2 ;  /* 0xff800000b9b97808 */ /* 0x002fe40005000000 */
[----:B------:R-:W-:-:S02]  /*4100*/  ISETP.GE.AND P6, PT, R17, R242, PT ;  /* 0x000000f21100720c */ /* 0x000fc40003fc6270 */
[----:B------:R-:W-:Y:S01]  /*4110*/  ISETP.GE.AND P5, PT, R18, R242, PT ;  /* 0x000000f21200720c */ /* 0x000fe20003fa6270 */
[----:B------:R-:W1:Y:S01]  /*4120*/  MUFU.TANH R195, R68 ;  /* 0x0000004400c37308 */ /* 0x000e620000002400 */
[----:B----4-:R-:W-:Y:S02]  /*4130*/  FSEL R194, R194, -INF , !P3 ;  /* 0xff800000c2c27808 */ /* 0x010fe40005800000 */
[CC--:B------:R-:W-:Y:S02]  /*4140*/  ISETP.GE.AND P3, PT, R17.reuse, R240.reuse, PT ;  /* 0x000000f01100720c */ /* 0x0c0fe40003f66270 */
[----:B------:R-:W-:Y:S02]  /*4150*/  ISETP.GE.AND P2, PT, R18, R240, PT ;  /* 0x000000f01200720c */ /* 0x000fe40003f46270 */
[----:B------:R-:W-:Y:S01]  /*4160*/  ISETP.LT.OR P6, PT, R17, R243, P6 ;  /* 0x000000f31100720c */ /* 0x000fe200037c1670 */
[----:B------:R-:W3:Y:S01]  /*4170*/  MUFU.TANH R193, R69 ;  /* 0x0000004500c17308 */ /* 0x000ee20000002400 */
[----:B--2---:R-:W-:-:S02]  /*4180*/  FSEL R192, R192, -INF , !P4 ;  /* 0xff800000c0c07808 */ /* 0x004fc40006000000 */
[----:B------:R-:W-:Y:S02]  /*4190*/  ISETP.GE.AND P4, PT, R26, R242, PT ;  /* 0x000000f21a00720c */ /* 0x000fe40003f86270 */
[----:B------:R-:W-:Y:S02]  /*41a0*/  ISETP.LT.OR P3, PT, R17, R241, P3 ;  /* 0x000000f11100720c */ /* 0x000fe40001f61670 */
[----:B------:R-:W-:Y:S01]  /*41b0*/  ISETP.LT.OR P5, PT, R18, R243, P5 ;  /* 0x000000f31200720c */ /* 0x000fe20002fa1670 */
[----:B------:R-:W2:Y:S01]  /*41c0*/  MUFU.TANH R188, R71 ;  /* 0x0000004700bc7308 */ /* 0x000ea20000002400 */
[----:B-1----:R-:W-:Y:S02]  /*41d0*/  FSEL R195, R195, -INF , !P1 ;  /* 0xff800000c3c37808 */ /* 0x002fe40004800000 */
[----:B------:R-:W-:Y:S02]  /*41e0*/  ISETP.GE.AND P1, PT, R26, R240, PT ;  /* 0x000000f01a00720c */ /* 0x000fe40003f26270 */
[----:B------:R-:W-:-:S02]  /*41f0*/  ISETP.LT.OR P2, PT, R18, R241, P2 ;  /* 0x000000f11200720c */ /* 0x000fc40001741670 */
[C---:B------:R-:W-:Y:S01]  /*4200*/  ISETP.LT.OR P4, PT, R26.reuse, R243, P4 ;  /* 0x000000f31a00720c */ /* 0x040fe20002781670 */
[----:B------:R-:W1:Y:S01]  /*4210*/  MUFU.TANH R35, R35 ;  /* 0x0000002300237308 */ /* 0x000e620000002400 */
[----:B------:R-:W-:Y:S01]  /*4220*/  BAR.SYNC.DEFER_BLOCKING 0x0 ;  /* 0x0000000000007b1d */ /* 0x000fe20000010000 */
[----:B------:R-:W-:Y:S02]  /*4230*/  ISETP.LT.OR P1, PT, R26, R241, P1 ;  /* 0x000000f11a00720c */ /* 0x000fe40000f21670 */
[----:B---3--:R-:W-:-:S04]  /*4240*/  FSEL R193, R193, -INF , !P6 ;  /* 0xff800000c1c17808 */ /* 0x008fc80007000000 */
[----:B------:R-:W3:Y:S01]  /*4250*/  MUFU.TANH R33, R33 ;  /* 0x0000002100217308 */ /* 0x000ee20000002400 */
[----:B--2---:R-:W-:-:S07]  /*4260*/  FSEL R188, R188, -INF , !P3 ;  /* 0xff800000bcbc7808 */ /* 0x004fce0005800000 */
[----:B------:R-:W2:Y:S01]  /*4270*/  MUFU.TANH R186, R66 ;  /* 0x0000004200ba7308 */ /* 0x000ea20000002400 */
[----:B-1----:R-:W-:-:S07]  /*4280*/  FSEL R35, R35, -INF , !P5 ;  /* 0xff80000023237808 */ /* 0x002fce0006800000 */
[----:B------:R-:W1:Y:S01]  /*4290*/  MUFU.TANH R184, R67 ;  /* 0x0000004300b87308 */ /* 0x000e620000002400 */
[----:B---3--:R-:W-:Y:S02]  /*42a0*/  FSEL R33, R33, -INF , !P4 ;  /* 0xff80000021217808 */ /* 0x008fe40006000000 */
[----:B--2---:R-:W-:Y:S02]  /*42b0*/  FSEL R186, R186, -INF , !P2 ;  /* 0xff800000baba7808 */ /* 0x004fe40005000000 */
[----:B-1----:R-:W-:Y:S01]  /*42c0*/  FSEL R184, R184, -INF , !P1 ;  /* 0xff800000b8b87808 */ /* 0x002fe20004800000 */
        /* <DEDUP_REMOVED lines=37> */
.L_x_998:
        /* <DEDUP_REMOVED lines=51> */
[----:B--2---:R-:W-:Y:S01]  /*4850*/  FMNMX.FTZ R3, R18, R3, !PT ;  /* 0x0000000312037209 */ /* 0x004fe20007810000 */
[C---:B------:R-:W-:Y:S01]  /*4860*/  FMUL.FTZ R34, R164.reuse, c[0x0][0x23c] ;  /* 0x00008f00a4227a20 */ /* 0x040fe20000410000 */
[----:B------:R-:W-:Y:S01]  /*4870*/  FSETP.NEU.FTZ.AND P1, PT, R164, -INF , PT ;  /* 0xff800000a400780b */ /* 0x000fe20003f3d000 */
[----:B------:R-:W2:Y:S02]  /*4880*/  LDSM.16.MT88.4 R88, [R225+0x14000] ;  /* 0x01400000e158783b */ /* 0x000ea40000004200 */
[C---:B------:R-:W-:Y:S01]  /*4890*/  FMUL.FTZ R187, R3.reuse, c[0x0][0x23c] ;  /* 0x00008f0003bb7a20 */ /* 0x040fe20000410000 */
[----:B------:R-:W-:Y:S01]  /*48a0*/  FSEL R34, R34, RZ, P1 ;  /* 0x000000ff22227208 */ /* 0x000fe20000800000 */
[----:B------:R-:W1:Y:S01]  /*48b0*/  LDSM.16.MT88.4 R96, [R224+0x14000] ;  /* 0x01400000e060783b */ /* 0x000e620000004200 */
[----:B------:R-:W-:-:S03]  /*48c0*/  FSETP.NEU.FTZ.AND P1, PT, R3, -INF , PT ;  /* 0xff8000000300780b */ /* 0x000fc60003f3d000 */
[--C-:B------:R-:W-:Y:S01]  /*48d0*/  FFMA.FTZ R177, R24, c[0x0][0x23c], -R34.reuse ;  /* 0x00008f0018b17a23 */ /* 0x100fe20000010822 */
[----:B------:R-:W-:Y:S01]  /*48e0*/  FSEL R187, R187, RZ, P1 ;  /* 0x000000ffbbbb7208 */ /* 0x000fe20000800000 */
[--C-:B------:R-:W-:Y:S01]  /*48f0*/  FFMA.FTZ R176, R25, c[0x0][0x23c], -R34.reuse ;  /* 0x00008f0019b07a23 */ /* 0x100fe20000010822 */
[----:B------:R-:W1:Y:S01]  /*4900*/  LDSM.16.MT88.4 R104, [R228+0x16000] ;  /* 0x01600000e468783b */ /* 0x000e620000004200 */
[--C-:B------:R-:W-:Y:S02]  /*4910*/  FFMA.FTZ R174, R29, c[0x0][0x23c], -R34.reuse ;  /* 0x00008f001dae7a23 */ /* 0x100fe40000010822 */
[----:B------:R-:W-:Y:S01]  /*4920*/  FFMA.FTZ R171, R27, c[0x0][0x23c], -R34 ;  /* 0x00008f001bab7a23 */ /* 0x000fe20000010822 */
[----:B------:R-:W1:Y:S01]  /*4930*/  LDSM.16.MT88.4 R112, [R226+0x16000] ;  /* 0x01600000e270783b */ /* 0x000e620000004200 */
[--C-:B------:R-:W-:Y:S01]  /*4940*/  FFMA.FTZ R178, R6, c[0x0][0x23c], -R187.reuse ;  /* 0x00008f0006b27a23 */ /* 0x100fe200000108bb */
[----:B------:R-:W-:Y:S01]  /*4950*/  MUFU.EX2 R177, R177 ;  /* 0x000000b100b17308 */ /* 0x000fe20000000800 */
[--C-:B------:R-:W-:Y:S01]  /*4960*/  FFMA.FTZ R181, R4, c[0x0][0x23c], -R187.reuse ;  /* 0x00008f0004b57a23 */ /* 0x100fe200000108bb */
[----:B------:R-:W1:Y:S01]  /*4970*/  LDSM.16.MT88.4 R120, [R225+0x16000] ;  /* 0x01600000e178783b */ /* 0x000e620000004200 */
        /* <DEDUP_REMOVED lines=29> */
[--C-:B------:R-:W-:Y:S01]  /*4b50*/  FFMA.FTZ R192, R192, c[0x0][0x23c], -R187.reuse ;  /* 0x00008f00c0c07a23 */ /* 0x100fe200000108bb */
[----:B------:R-:W4:Y:S01]  /*4b60*/  MUFU.EX2 R181, R181 ;  /* 0x000000b500b57308 */ /* 0x000f220000000800 */
[----:B---3--:R-:W-:Y:S01]  /*4b70*/  F2FP.PACK_AB R130, R171, R174 ;  /* 0x000000aeab82723e */ /* 0x008fe200000000ff */
[----:B------:R-:W-:Y:S02]  /*4b80*/  FFMA.FTZ R194, R195, c[0x0][0x23c], -R34 ;  /* 0x00008f00c3c27a23 */ /* 0x000fe40000010822 */
[--C-:B------:R-:W-:Y:S02]  /*4b90*/  FFMA.FTZ R197, R32, c[0x0][0x23c], -R187.reuse ;  /* 0x00008f0020c57a23 */ /* 0x100fe400000108bb */
[----:B------:R-:W-:-:S02]  /*4ba0*/  FFMA.FTZ R188, R188, c[0x0][0x23c], -R187 ;  /* 0x00008f00bcbc7a23 */ /* 0x000fc400000108bb */
[----:B------:R-:W-:Y:S01]  /*4bb0*/  MUFU.EX2 R179, R179 ;  /* 0x000000b300b37308 */ /* 0x000fe20000000800 */
[--C-:B------:R-:W-:Y:S02]  /*4bc0*/  FFMA.FTZ R186, R186, c[0x0][0x23c], -R187.reuse ;  /* 0x00008f00baba7a23 */ /* 0x100fe400000108bb */
[--C-:B------:R-:W-:Y:S02]  /*4bd0*/  FFMA.FTZ R193, R193, c[0x0][0x23c], -R34.reuse ;  /* 0x00008f00c1c17a23 */ /* 0x100fe40000010822 */
[--C-:B------:R-:W-:Y:S02]  /*4be0*/  FFMA.FTZ R195, R35, c[0x0][0x23c], -R34.reuse ;  /* 0x00008f0023c37a23 */ /* 0x100fe40000010822 */
[----:B------:R-:W-:Y:S01]  /*4bf0*/  FFMA.FTZ R196, R33, c[0x0][0x23c], -R34 ;  /* 0x00008f0021c47a23 */ /* 0x000fe20000010822 */
[----:B------:R-:W3:Y:S01]  /*4c00*/  MUFU.EX2 R172, R172 ;  /* 0x000000ac00ac7308 */ /* 0x000ee20000000800 */
[----:B----4-:R-:W-:Y:S01]  /*4c10*/  F2FP.PACK_AB R129, R181, R178 ;  /* 0x000000b2b581723e */ /* 0x010fe200000000ff */
[----:B------:R-:W-:Y:S01]  /*4c20*/  FFMA.FTZ R187, R184, c[0x0][0x23c], -R187 ;  /* 0x00008f00b8bb7a23 */ /* 0x000fe200000108bb */
[----:B------:R-:W-:Y:S01]  /*4c30*/  LDSM.16.MT88.4 R32, [R228+0x11800] ;  /* 0x01180000e420783b */ /* 0x000fe20000004200 */
[----:B------:R-:W-:-:S02]  /*4c40*/  FADD.FTZ R177, R177, R176 ;  /* 0x000000b0b1b17221 */ /* 0x000fc40000010000 */
[----:B------:R-:W-:Y:S02]  /*4c50*/  FADD.FTZ R178, R178, R181 ;  /* 0x000000b5b2b27221 */ /* 0x000fe40000010000 */
        /* <DEDUP_REMOVED lines=79> */
[C---:B--2---:R-:W-:Y:S08]  /*5150*/  HMMA.16816.F32 R136, R4.reuse, R16, R136 ;  /* 0x000000100488723c */ /* 0x044ff00000001888 */
[C---:B------:R-:W-:Y:S01]  /*5160*/  HMMA.16816.F32 R132, R4.reuse, R18, R132 ;  /* 0x000000120484723c */ /* 0x040fe20000001884 */
[----:B------:R-:W-:Y:S07]  /*5170*/  LDSM.16.MT88.4 R16, [R228+0x14800] ;  /* 0x01480000e410783b */ /* 0x000fee0000004200 */
[C---:B------:R-:W-:Y:S08]  /*5180*/  HMMA.16816.F32 R144, R4.reuse, R24, R144 ;  /* 0x000000180490723c */ /* 0x040ff00000001890 */
[C---:B---3--:R-:W-:Y:S08]  /*5190*/  HMMA.16816.F32 R44, R4.reuse, R12, R44 ;  /* 0x0000000c042c723c */ /* 0x048ff0000000182c */
[C---:B------:R-:W-:Y:S01]  /*51a0*/  HMMA.16816.F32 R48, R4.reuse, R14, R48 ;  /* 0x0000000e0430723c */ /* 0x040fe20000001830 */
[----:B------:R-:W2:Y:S07]  /*51b0*/  LDSM.16.MT88.4 R12, [R225+0x14800] ;  /* 0x01480000e10c783b */ /* 0x000eae0000004200 */
[C---:B----4-:R-:W-:Y:S08]  /*51c0*/  HMMA.16816.F32 R52, R4.reuse, R8, R52 ;  /* 0x000000080434723c */ /* 0x050ff00000001834 */
[C---:B------:R-:W-:Y:S01]  /*51d0*/  HMMA.16816.F32 R56, R4.reuse, R10, R56 ;  /* 0x0000000a0438723c */ /* 0x040fe20000001838 */
[----:B------:R-:W3:Y:S07]  /*51e0*/  LDSM.16.MT88.4 R8, [R224+0x14800] ;  /* 0x01480000e008783b */ /* 0x000eee0000004200 */
[C---:B------:R-:W-:Y:S01]  /*51f0*/  HMMA.16816.F32 R140, R4.reuse, R26, R140 ;  /* 0x0000001a048c723c */ /* 0x040fe2000000188c */
[----:B------:R-:W-:Y:S07]  /*5200*/  LDSM.16.MT88.4 R24, [R226+0x14800] ;  /* 0x01480000e218783b */ /* 0x000fee0000004200 */
        /* <DEDUP_REMOVED lines=20> */
[----:B------:R-:W-:Y:S07]  /*5350*/  LDSM.16.MT88.4 R28, [R228+0x11000] ;  /* 0x01100000e41c783b */ /* 0x000fee0000004200 */
[C---:B------:R-:W-:Y:S08]  /*5360*/  HMMA.16816.F32 R76, R4.reuse, R24, R76 ;  /* 0x00000018044c723c */ /* 0x040ff0000000184c */
[C---:B------:R-:W-:Y:S01]  /*5370*/  HMMA.16816.F32 R80, R4.reuse, R26, R80 ;  /* 0x0000001a0450723c */ /* 0x040fe20000001850 */
[----:B------:R-:W-:Y:S07]  /*5380*/  LDSM.16.MT88.4 R24, [R225+0x11000] ;  /* 0x01100000e118783b */ /* 0x000fee0000004200 */
[C---:B------:R-:W-:Y:S08]  /*5390*/  HMMA.16816.F32 R100, R4.reuse, R20, R100 ;  /* 0x000000140464723c */ /* 0x040ff00000001864 */
[C---:B------:R-:W-:Y:S01]  /*53a0*/  HMMA.16816.F32 R104, R4.reuse, R22, R104 ;  /* 0x000000160468723c */ /* 0x040fe20000001868 */
[----:B------:R-:W3:Y:S07]  /*53b0*/  LDSM.16.MT88.4 R20, [R226+0x11000] ;  /* 0x01100000e214783b */ /* 0x000eee0000004200 */
        /* <DEDUP_REMOVED lines=9> */
[----:B-----5:R-:W-:Y:S01]  /*5450*/  F2FP.PACK_AB R7, R192, R191 ;  /* 0x000000bfc007723e */ /* 0x020fe200000000ff */
        /* <DEDUP_REMOVED lines=47> */
[C---:B---3--:R-:W-:Y:S08]  /*5750*/  HMMA.16816.F32 R100, R4.reuse, R20, R100 ;  /* 0x000000140464723c */ /* 0x048ff00000001864 */
[C---:B------:R-:W-:Y:S01]  /*5760*/  HMMA.16816.F32 R104, R4.reuse, R22, R104 ;  /* 0x000000160468723c */ /* 0x040fe20000001868 */
[----:B------:R-:W3:Y:S07]  /*5770*/  LDSM.16.MT88.4 R20, [R224+0x11800] ;  /* 0x01180000e014783b */ /* 0x000eee0000004200 */
[C---:B----4-:R-:W-:Y:S08]  /*5780*/  HMMA.16816.F32 R108, R4.reuse, R16, R108 ;  /* 0x00000010046c723c */ /* 0x050ff0000000186c */
[----:B------:R-:W-:Y:S01]  /*5790*/  HMMA.16816.F32 R112, R4, R18, R112 ;  /* 0x000000120470723c */ /* 0x000fe20000001870 */
[----:B------:R-:W4:Y:S06]  /*57a0*/  LDSM.16.MT88.4 R16, [R226+0x13800] ;  /* 0x01380000e210783b */ /* 0x000f2c0000004200 */
        /* <DEDUP_REMOVED lines=12> */
[----:B------:R-:W-:-:S03]  /*5870*/  FADD.FTZ R252, R187, R186 ;  /* 0x000000babbfc7221 */ /* 0x000fc60000010000 */
[----:B------:R-:W-:Y:S02]  /*5880*/  STL [R1], R200 ;  /* 0x000000c801007387 */ /* 0x000fe40000100800 */
[C---:B------:R-:W-:Y:S02]  /*5890*/  HMMA.16816.F32 R40, R4.reuse, R14, R40 ;  /* 0x0000000e0428723c */ /* 0x040fe40000001828 */
[----:B------:R-:W1:Y:S06]  /*58a0*/  LDSM.16.MT88.4 R12, [R228+0x15800] ;  /* 0x01580000e40c783b */ /* 0x000e6c0000004200 */
        /* <DEDUP_REMOVED lines=30> */
[C---:B---3--:R-:W-:Y:S08]  /*5a90*/  HMMA.16816.F32 R92, R4.reuse, R20, R92 ;  /* 0x00000014045c723c */ /* 0x048ff0000000185c */
[C---:B------:R-:W-:Y:S08]  /*5aa0*/  HMMA.16816.F32 R96, R4.reuse, R22, R96 ;  /* 0x000000160460723c */ /* 0x040ff00000001860 */
[C---:B----4-:R-:W-:Y:S08]  /*5ab0*/  HMMA.16816.F32 R108, R4.reuse, R16, R108 ;  /* 0x00000010046c723c */ /* 0x050ff0000000186c */
        /* <DEDUP_REMOVED lines=8> */
[----:B------:R-:W-:Y:S02]  /*5b40*/  USHF.R.S32.HI UR14, URZ, 0x1f, UR17 ;  /* 0x0000001f3f0e7899 */ /* 0x000fe40008011411 */
        /* <DEDUP_REMOVED lines=16> */
[----:B------:R-:W-:Y:S02]  /*5c50*/  LEA.HI.X R5, R0, c[0x0][0x174], R5, 0x1, P1 ;  /* 0x00005d0000057a11 */ /* 0x000fe400008f0c05 */
[----:B------:R-:W-:Y:S02]  /*5c60*/  IADD3 R12, P1, R6, UR13, RZ ;  /* 0x0000000d060c7c10 */ /* 0x000fe4000ff3e0ff */
[----:B------:R-:W-:-:S02]  /*5c70*/  IADD3.X R7, R5, UR12, RZ, P0, !PT ;  /* 0x0000000c05077c10 */ /* 0x000fc400087fe4ff */
[----:B------:R-:W-:Y:S02]  /*5c80*/  IADD3 R16, P0, R12, UR13, RZ ;  /* 0x0000000d0c107c10 */ /* 0x000fe4000ff1e0ff */
[----:B------:R-:W-:-:S04]  /*5c90*/  IADD3.X R13, R7, UR12, RZ, P1, !PT ;  /* 0x0000000c070d7c10 */ /* 0x000fc80008ffe4ff */
        /* <DEDUP_REMOVED lines=22> */
[----:B------:R-:W1:Y:S04]  /*5e00*/  LDSM.16.M88.4 R8, [R233+0x8000] ;  /* 0x00800000e908783b */ /* 0x000e680000000200 */
[----:B------:R-:W5:Y:S04]  /*5e10*/  LDSM.16.M88.4 R172, [R233+0x9000] ;  /* 0x00900000e9ac783b */ /* 0x000f680000000200 */
[----:B------:R-:W1:Y:S04]  /*5e20*/  LDSM.16.M88.4 R188, [R233+0x9800] ;  /* 0x00980000e9bc783b */ /* 0x000e680000000200 */
[----:B------:R-:W-:Y:S04]  /*5e30*/  LDSM.16.M88.4 R24, [R232] ;  /* 0x00000000e818783b */ /* 0x000fe80000000200 */
[----:B--2---:R-:W2:Y:S04]  /*5e40*/  LDSM.16.M88.4 R12, [R223] ;  /* 0x00000000df0c783b */ /* 0x004ea80000000200 */
[----:B------:R-:W2:Y:S04]  /*5e50*/  LDSM.16.M88.4 R28, [R231] ;  /* 0x00000000e71c783b */ /* 0x000ea80000000200 */
[----:B---3--:R-:W3:Y:S04]  /*5e60*/  LDSM.16.M88.4 R16, [R222] ;  /* 0x00000000de10783b */ /* 0x008ee80000000200 */
[----:B------:R-:W2:Y:S04]  /*5e70*/  LDSM.16.M88.4 R184, [R221] ;  /* 0x00000000ddb8783b */ /* 0x000ea80000000200 */
[----:B------:R-:W-:Y:S01]  /*5e80*/  LDSM.16.M88.4 R192, [R227+0x8000] ;  /* 0x00800000e3c0783b */ /* 0x000fe20000000200 */
[C---:B----4-:R-:W-:Y:S03]  /*5e90*/  HMMA.16816.F32 R20, R32.reuse, R180, RZ ;  /* 0x000000b42014723c */ /* 0x050fe600000018ff */
[----:B------:R-:W-:Y:S04]  /*5ea0*/  LDSM.16.M88.4 R196, [R210] ;  /* 0x00000000d2c4783b */ /* 0x000fe80000000200 */
[----:B------:R-:W0:Y:S01]  /*5eb0*/  LDGDEPBAR ;  /* 0x00000000000079af */ /* 0x000e220000000000 */
[C---:B------:R-:W-:Y:S08]  /*5ec0*/  HMMA.16816.F32 R180, R32.reuse, R182, RZ ;  /* 0x000000b620b4723c */ /* 0x040ff000000018ff */
[C---:B-1----:R-:W-:Y:S08]  /*5ed0*/  HMMA.16816.F32 R4, R32.reuse, R8, RZ ;  /* 0x000000082004723c */ /* 0x042ff000000018ff */
[C---:B-----5:R-:W-:Y:S08]  /*5ee0*/  HMMA.16816.F32 R176, R32.reuse, R172, RZ ;  /* 0x000000ac20b0723c */ /* 0x060ff000000018ff */
[C---:B------:R-:W-:Y:S08]  /*5ef0*/  HMMA.16816.F32 R8, R32.reuse, R10, RZ ;  /* 0x0000000a2008723c */ /* 0x040ff000000018ff */
[C---:B------:R-:W-:Y:S08]  /*5f00*/  HMMA.16816.F32 R172, R32.reuse, R174, RZ ;  /* 0x000000ae20ac723c */ /* 0x040ff000000018ff */
[C---:B------:R-:W-:Y:S08]  /*5f10*/  HMMA.16816.F32 R168, R32.reuse, R188, RZ ;  /* 0x000000bc20a8723c */ /* 0x040ff000000018ff */
[----:B------:R-:W-:Y:S01]  /*5f20*/  HMMA.16816.F32 R32, R32, R190, RZ ;  /* 0x000000be2020723c */ /* 0x000fe200000018ff */
[----:B------:R-:W-:Y:S07]  /*5f30*/  LDSM.16.M88.4 R188, [R227+0x8800] ;  /* 0x00880000e3bc783b */ /* 0x000fee0000000200 */
[C---:B--2---:R-:W-:Y:S08]  /*5f40*/  HMMA.16816.F32 R20, R24.reuse, R12, R20 ;  /* 0x0000000c1814723c */ /* 0x044ff00000001814 */
[C---:B------:R-:W-:Y:S01]  /*5f50*/  HMMA.16816.F32 R180, R24.reuse, R14, R180 ;  /* 0x0000000e18b4723c */ /* 0x040fe200000018b4 */
[----:B------:R-:W1:Y:S07]  /*5f60*/  LDSM.16.M88.4 R12, [R230] ;  /* 0x00000000e60c783b */ /* 0x000e6e0000000200 */
        /* <DEDUP_REMOVED lines=8> */
[----:B------:R-:W-:Y:S04]  /*5ff0*/  LDSM.16.M88.4 R24, [R229] ;  /* 0x00000000e518783b */ /* 0x000fe80000000200 */
[----:B------:R-:W4:Y:S03]  /*6000*/  LDSM.16.M88.4 R184, [R220] ;  /* 0x00000000dcb8783b */ /* 0x000f260000000200 */
        /* <DEDUP_REMOVED lines=11> */
[----:B------:R-:W-:Y:S04]  /*60c0*/  LDSM.16.M88.4 R16, [R234+0x2000] ;  /* 0x00200000ea10783b */ /* 0x000fe80000000200 */
[----:B------:R-:W3:Y:S03]  /*60d0*/  LDSM.16.M88.4 R12, [R233+0xa000] ;  /* 0x00a00000e90c783b */ /* 0x000ee60000000200 */
[C---:B----4-:R-:W-:Y:S08]  /*60e0*/  HMMA.16816.F32 R4, R24.reuse, R184, R4 ;  /* 0x000000b81804723c */ /* 0x050ff00000001804 */
[C---:B------:R-:W-:Y:S01]  /*60f0*/  HMMA.16816.F32 R8, R24.reuse, R186, R8 ;  /* 0x000000ba1808723c */ /* 0x040fe20000001808 */
[----:B------:R-:W4:Y:S07]  /*6100*/  LDSM.16.M88.4 R184, [R233+0xa800] ;  /* 0x00a80000e9b8783b */ /* 0x000f2e0000000200 */
        /* <DEDUP_REMOVED lines=22> */
[----:B------:R-:W-:Y:S03]  /*6270*/  LDSM.16.M88.4 R16, [R227+0xa800] ;  /* 0x00a80000e310783b */ /* 0x000fe60000000200 */
[C---:B---3--:R-:W-:Y:S08]  /*6280*/  HMMA.16816.F32 R4, R188.reuse, R12, R4 ;  /* 0x0000000cbc04723c */ /* 0x048ff00000001804 */
[C---:B------:R-:W-:Y:S01]  /*6290*/  HMMA.16816.F32 R8, R188.reuse, R14, R8 ;  /* 0x0000000ebc08723c */ /* 0x040fe20000001808 */
[----:B------:R-:W2:Y:S07]  /*62a0*/  LDSM.16.M88.4 R12, [R230+0x2000] ;  /* 0x00200000e60c783b */ /* 0x000eae0000000200 */
[C---:B------:R-:W-:Y:S08]  /*62b0*/  HMMA.16816.F32 R20, R188.reuse, R24, R20 ;  /* 0x00000018bc14723c */ /* 0x040ff00000001814 */
[C---:B------:R-:W-:Y:S01]  /*62c0*/  HMMA.16816.F32 R180, R188.reuse, R26, R180 ;  /* 0x0000001abcb4723c */ /* 0x040fe200000018b4 */
[----:B------:R-:W3:Y:S07]  /*62d0*/  LDSM.16.M88.4 R24, [R227+0xb000] ;  /* 0x00b00000e318783b */ /* 0x000eee0000000200 */
[C---:B----4-:R-:W-:Y:S08]  /*62e0*/  HMMA.16816.F32 R176, R188.reuse, R184, R176 ;  /* 0x000000b8bcb0723c */ /* 0x050ff000000018b0 */
[C---:B------:R-:W-:Y:S01]  /*62f0*/  HMMA.16816.F32 R172, R188.reuse, R186, R172 ;  /* 0x000000babcac723c */ /* 0x040fe200000018ac */
[----:B------:R-:W4:Y:S07]  /*6300*/  LDSM.16.M88.4 R184, [R227+0xb800] ;  /* 0x00b80000e3b8783b */ /* 0x000f2e0000000200 */
[C---:B-1----:R-:W-:Y:S08]  /*6310*/  HMMA.16816.F32 R168, R188.reuse, R192, R168 ;  /* 0x000000c0bca8723c */ /* 0x042ff000000018a8 */
[----:B------:R-:W-:Y:S01]  /*6320*/  HMMA.16816.F32 R32, R188, R194, R32 ;  /* 0x000000c2bc20723c */ /* 0x000fe20000001820 */
[----:B------:R-:W-:Y:S04]  /*6330*/  LDSM.16.M88.4 R192, [R220+0x2000] ;  /* 0x00200000dcc0783b */ /* 0x000fe80000000200 */
[----:B------:R-:W-:Y:S03]  /*6340*/  LDSM.16.M88.4 R188, [R220+0x2800] ;  /* 0x00280000dcbc783b */ /* 0x000fe60000000200 */
[C---:B--2---:R-:W-:Y:S08]  /*6350*/  HMMA.16816.F32 R4, R12.reuse, R28, R4 ;  /* 0x0000001c0c04723c */ /* 0x044ff00000001804 */
[C---:B------:R-:W-:Y:S01]  /*6360*/  HMMA.16816.F32 R8, R12.reuse, R30, R8 ;  /* 0x0000001e0c08723c */ /* 0x040fe20000001808 */
[----:B------:R-:W-:Y:S07]  /*6370*/  LDSM.16.M88.4 R28, [R220+0x3000] ;  /* 0x00300000dc1c783b */ /* 0x000fee0000000200 */
[C---:B------:R-:W-:Y:S08]  /*6380*/  HMMA.16816.F32 R20, R12.reuse, R16, R20 ;  /* 0x000000100c14723c */ /* 0x040ff00000001814 */
[C---:B------:R-:W-:Y:S01]  /*6390*/  HMMA.16816.F32 R180, R12.reuse, R18, R180 ;  /* 0x000000120cb4723c */ /* 0x040fe200000018b4 */
[----:B------:R-:W1:Y:S07]  /*63a0*/  LDSM.16.M88.4 R16, [R229+0x2000] ;  /* 0x00200000e510783b */ /* 0x000e6e0000000200 */
[C---:B---3--:R-:W-:Y:S08]  /*63b0*/  HMMA.16816.F32 R176, R12.reuse, R24, R176 ;  /* 0x000000180cb0723c */ /* 0x048ff000000018b0 */
[C---:B------:R-:W-:Y:S01]  /*63c0*/  HMMA.16816.F32 R172, R12.reuse, R26, R172 ;  /* 0x0000001a0cac723c */ /* 0x040fe200000018ac */
[----:B------:R-:W2:Y:S07]  /*63d0*/  LDSM.16.M88.4 R24, [R220+0x3800] ;  /* 0x00380000dc18783b */ /* 0x000eae0000000200 */
[C---:B----4-:R-:W-:Y:S08]  /*63e0*/  HMMA.16816.F32 R168, R12.reuse, R184, R168 ;  /* 0x000000b80ca8723c */ /* 0x050ff000000018a8 */
        /* <DEDUP_REMOVED lines=11> */
[----:B------:R-:W-:Y:S07]  /*64a0*/  LDSM.16.M88.4 R188, [R215] ;  /* 0x00000000d7bc783b */ /* 0x000fee0000000200 */
[C---:B--2---:R-:W-:Y:S08]  /*64b0*/  HMMA.16816.F32 R168, R16.reuse, R24, R168 ;  /* 0x0000001810a8723c */ /* 0x044ff000000018a8 */
[----:B------:R-:W-:Y:S01]  /*64c0*/  HMMA.16816.F32 R32, R16, R26, R32 ;  /* 0x0000001a1020723c */ /* 0x000fe20000001820 */
[----:B------:R-:W2:Y:S04]  /*64d0*/  LDSM.16.M88.4 R16, [R233+0xd800] ;  /* 0x00d80000e910783b */ /* 0x000ea80000000200 */
[----:B------:R-:W5:Y:S03]  /*64e0*/  LDSM.16.M88.4 R24, [R232+0x4000] ;  /* 0x00400000e818783b */ /* 0x000f660000000200 */
        /* <DEDUP_REMOVED lines=8> */
[----:B------:R-:W4:Y:S07]  /*6570*/  LDSM.16.M88.4 R28, [R212] ;  /* 0x00000000d41c783b */ /* 0x000f2e0000000200 */
[C---:B--2---:R-:W-:Y:S08]  /*6580*/  HMMA.16816.F32 R168, R12.reuse, R16, R168 ;  /* 0x000000100ca8723c */ /* 0x044ff000000018a8 */
[----:B------:R-:W-:Y:S01]  /*6590*/  HMMA.16816.F32 R32, R12, R18, R32 ;  /* 0x000000120c20723c */ /* 0x000fe20000001820 */
[----:B------:R-:W-:Y:S04]  /*65a0*/  LDSM.16.M88.4 R16, [R230+0x4000] ;  /* 0x00400000e610783b */ /* 0x000fe80000000200 */
[----:B------:R-:W2:Y:S03]  /*65b0*/  LDSM.16.M88.4 R12, [R227+0xc000] ;  /* 0x00c00000e30c783b */ /* 0x000ea60000000200 */
[C---:B-----5:R-:W-:Y:S08]  /*65c0*/  HMMA.16816.F32 R4, R24.reuse, R188, R4 ;  /* 0x000000bc1804723c */ /* 0x060ff00000001804 */
[C---:B------:R-:W-:Y:S01]  /*65d0*/  HMMA.16816.F32 R8, R24.reuse, R190, R8 ;  /* 0x000000be1808723c */ /* 0x040fe20000001808 */
[----:B------:R-:W5:Y:S07]  /*65e0*/  LDSM.16.M88.4 R188, [R227+0xc800] ;  /* 0x00c80000e3bc783b */ /* 0x000f6e0000000200 */
[C---:B---3--:R-:W-:Y:S08]  /*65f0*/  HMMA.16816.F32 R20, R24.reuse, R184, R20 ;  /* 0x000000b81814723c */ /* 0x048ff00000001814 */
[C---:B------:R-:W-:Y:S01]  /*6600*/  HMMA.16816.F32 R180, R24.reuse, R186, R180 ;  /* 0x000000ba18b4723c */ /* 0x040fe200000018b4 */
[----:B------:R-:W3:Y:S07]  /*6610*/  LDSM.16.M88.4 R184, [R227+0xd000] ;  /* 0x00d00000e3b8783b */ /* 0x000eee0000000200 */
[C---:B-1----:R-:W-:Y:S08]  /*6620*/  HMMA.16816.F32 R176, R24.reuse, R192, R176 ;  /* 0x000000c018b0723c */ /* 0x042ff000000018b0 */
[C---:B------:R-:W-:Y:S01]  /*6630*/  HMMA.16816.F32 R172, R24.reuse, R194, R172 ;  /* 0x000000c218ac723c */ /* 0x040fe200000018ac */
[----:B------:R-:W-:Y:S07]  /*6640*/  LDSM.16.M88.4 R192, [R220+0x4800] ;  /* 0x00480000dcc0783b */ /* 0x000fee0000000200 */
[C---:B----4-:R-:W-:Y:S08]  /*6650*/  HMMA.16816.F32 R168, R24.reuse, R28, R168 ;  /* 0x0000001c18a8723c */ /* 0x050ff000000018a8 */
        /* <DEDUP_REMOVED lines=8> */
[----:B------:R-:W4:Y:S07]  /*66e0*/  LDSM.16.M88.4 R188, [R220+0x5000] ;  /* 0x00500000dcbc783b */ /* 0x000f2e0000000200 */
[C---:B---3--:R-:W-:Y:S08]  /*66f0*/  HMMA.16816.F32 R176, R16.reuse, R184, R176 ;  /* 0x000000b810b0723c */ /* 0x048ff000000018b0 */
[C---:B------:R-:W-:Y:S01]  /*6700*/  HMMA.16816.F32 R172, R16.reuse, R186, R172 ;  /* 0x000000ba10ac723c */ /* 0x040fe200000018ac */
[----:B------:R-:W3:Y:S07]  /*6710*/  LDSM.16.M88.4 R184, [R220+0x5800] ;  /* 0x00580000dcb8783b */ /* 0x000eee0000000200 */
        /* <DEDUP_REMOVED lines=15> */
[----:B------:R-:W3:Y:S04]  /*6810*/  LDSM.16.M88.4 R24, [R211] ;  /* 0x00000000d318783b */ /* 0x000ee80000000200 */
[----:B------:R-:W4:Y:S03]  /*6820*/  LDSM.16.M88.4 R184, [R233+0xf800] ;  /* 0x00f80000e9b8783b */ /* 0x000f260000000200 */
[C---:B-1----:R-:W-:Y:S08]  /*6830*/  HMMA.16816.F32 R4, R16.reuse, R28, R4 ;  /* 0x0000001c1004723c */ /* 0x042ff00000001804 */
[C---:B------:R-:W-:Y:S01]  /*6840*/  HMMA.16816.F32 R8, R16.reuse, R30, R8 ;  /* 0x0000001e1008723c */ /* 0x040fe20000001808 */
[----:B------:R-:W-:Y:S07]  /*6850*/  LDSM.16.M88.4 R28, [R230+0x6000] ;  /* 0x00600000e61c783b */ /* 0x000fee0000000200 */
[C---:B--2---:R-:W-:Y:S08]  /*6860*/  HMMA.16816.F32 R20, R16.reuse, R12, R20 ;  /* 0x0000000c1014723c */ /* 0x044ff00000001814 */
[C---:B------:R-:W-:Y:S01]  /*6870*/  HMMA.16816.F32 R180, R16.reuse, R14, R180 ;  /* 0x0000000e10b4723c */ /* 0x040fe200000018b4 */
[----:B------:R-:W1:Y:S07]  /*6880*/  LDSM.16.M88.4 R12, [R227+0xe000] ;  /* 0x00e00000e30c783b */ /* 0x000e6e0000000200 */
[----:B-----5:R-:W-:Y:S08]  /*6890*/  HMMA.16816.F32 R176, R16, R192, R176 ;  /* 0x000000c010b0723c */ /* 0x020ff000000018b0 */
[----:B---3--:R-:W-:Y:S08]  /*68a0*/  HMMA.16816.F32 R4, R188, R24, R4 ;  /* 0x00000018bc04723c */ /* 0x008ff00000001804 */
[C---:B------:R-:W-:Y:S01]  /*68b0*/  HMMA.16816.F32 R172, R16.reuse, R194, R172 ;  /* 0x000000c210ac723c */ /* 0x040fe200000018ac */
[----:B------:R-:W-:Y:S07]  /*68c0*/  LDSM.16.M88.4 R192, [R220+0x6000] ;  /* 0x00600000dcc0783b */ /* 0x000fee0000000200 */
[C---:B----4-:R-:W-:Y:S08]  /*68d0*/  HMMA.16816.F32 R168, R16.reuse, R184, R168 ;  /* 0x000000b810a8723c */ /* 0x050ff000000018a8 */
[----:B------:R-:W-:Y:S01]  /*68e0*/  HMMA.16816.F32 R32, R16, R186, R32 ;  /* 0x000000ba1020723c */ /* 0x000fe20000001820 */
[----:B------:R-:W2:Y:S04]  /*68f0*/  LDSM.16.M88.4 R16, [R229+0x6000] ;  /* 0x00600000e510783b */ /* 0x000ea80000000200 */
[----:B------:R-:W-:Y:S03]  /*6900*/  LDSM.16.M88.4 R184, [R209] ;  /* 0x00000000d1b8783b */ /* 0x000fe60000000200 */
[----:B------:R-:W-:Y:S01]  /*6910*/  HMMA.16816.F32 R8, R188, R26, R8 ;  /* 0x0000001abc08723c */ /* 0x000fe20000001808 */
[----:B------:R-:W3:Y:S07]  /*6920*/  LDSM.16.M88.4 R24, [R227+0xe800] ;  /* 0x00e80000e318783b */ /* 0x000eee0000000200 */
[----:B-1----:R-:W-:Y:S08]  /*6930*/  HMMA.16816.F32 R4, R28, R12, R4 ;  /* 0x0000000c1c04723c */ /* 0x002ff00000001804 */
[----:B------:R-:W-:Y:S08]  /*6940*/  HMMA.16816.F32 R20, R188, R196, R20 ;  /* 0x000000c4bc14723c */ /* 0x000ff00000001814 */
[----:B------:R-:W-:Y:S01]  /*6950*/  HMMA.16816.F32 R8, R28, R14, R8 ;  /* 0x0000000e1c08723c */ /* 0x000fe20000001808 */
[----:B------:R-:W1:Y:S07]  /*6960*/  LDSM.16.M88.4 R12, [R220+0x6800] ;  /* 0x00680000dc0c783b */ /* 0x000e6e0000000200 */
[----:B------:R-:W-:Y:S08]  /*6970*/  HMMA.16816.F32 R180, R188, R198, R180 ;  /* 0x000000c6bcb4723c */ /* 0x000ff000000018b4 */
[C---:B--2---:R-:W-:Y:S08]  /*6980*/  HMMA.16816.F32 R4, R16.reuse, R192, R4 ;  /* 0x000000c01004723c */ /* 0x044ff00000001804 */
[----:B------:R-:W-:Y:S01]  /*6990*/  HMMA.16816.F32 R8, R16, R194, R8 ;  /* 0x000000c21008723c */ /* 0x000fe20000001808 */
[----:B------:R-:W2:Y:S07]  /*69a0*/  LDSM.16.M88.4 R192, [R227+0xf000] ;  /* 0x00f00000e3c0783b */ /* 0x000eae0000000200 */
[----:B---3--:R-:W-:Y:S08]  /*69b0*/  HMMA.16816.F32 R20, R28, R24, R20 ;  /* 0x000000181c14723c */ /* 0x008ff00000001814 */
[----:B------:R-:W-:Y:S01]  /*69c0*/  HMMA.16816.F32 R176, R188, R184, R176 ;  /* 0x000000b8bcb0723c */ /* 0x000fe200000018b0 */
[----:B------:R-:W-:-:S02]  /*69d0*/  FMUL.FTZ R2, R4, c[0x0][0x2ec] ;  /* 0x0000bb0004027a20 */ /* 0x000fc40000410000 */
[----:B------:R-:W-:Y:S02]  /*69e0*/  FMUL.FTZ R0, R5, c[0x0][0x2ec] ;  /* 0x0000bb0005007a20 */ /* 0x000fe40000410000 */
[----:B------:R-:W-:Y:S02]  /*69f0*/  FMUL.FTZ R165, R6, c[0x0][0x2ec] ;  /* 0x0000bb0006a57a20 */ /* 0x000fe40000410000 */
[----:B------:R-:W-:Y:S01]  /*6a00*/  FMUL.FTZ R184, R7, c[0x0][0x2ec] ;  /* 0x0000bb0007b87a20 */ /* 0x000fe20000410000 */
[----:B------:R-:W-:Y:S01]  /*6a10*/  HMMA.16816.F32 R180, R28, R26, R180 ;  /* 0x0000001a1cb4723c */ /* 0x000fe200000018b4 */
[----:B------:R-:W3:Y:S01]  /*6a20*/  LDSM.16.M88.4 R4, [R208] ;  /* 0x00000000d004783b */ /* 0x000ee20000000200 */
[----:B------:R-:W-:Y:S01]  /*6a30*/  FMUL.FTZ R8, R8, c[0x0][0x2ec] ;  /* 0x0000bb0008087a20 */ /* 0x000fe20000410000 */
[----:B------:R-:W4:Y:S01]  /*6a40*/  MUFU.TANH R2, R2 ;  /* 0x0000000200027308 */ /* 0x000f220000002400 */
[----:B------:R-:W-:Y:S01]  /*6a50*/  FMUL.FTZ R185, R10, c[0x0][0x2ec] ;  /* 0x0000bb000ab97a20 */ /* 0x000fe20000410000 */
[----:B------:R-:W-:Y:S03]  /*6a60*/  LDSM.16.M88.4 R24, [R220+0x7000] ;  /* 0x00700000dc18783b */ /* 0x000fe60000000200 */
[----:B-1----:R-:W-:Y:S03]  /*6a70*/  HMMA.16816.F32 R20, R16, R12, R20 ;  /* 0x0000000c1014723c */ /* 0x002fe60000001814 */
[----:B------:R1:W-:Y:S04]  /*6a80*/  MUFU.TANH R12, R8 ;  /* 0x00000008000c7308 */ /* 0x0003e80000002400 */
[----:B------:R-:W-:Y:S01]  /*6a90*/  FMUL.FTZ R13, R9, c[0x0][0x2ec] ;  /* 0x0000bb00090d7a20 */ /* 0x000fe20000410000 */
[----:B------:R-:W-:Y:S03]  /*6aa0*/  HMMA.16816.F32 R172, R188, R186, R172 ;  /* 0x000000babcac723c */ /* 0x000fe600000018ac */
[----:B------:R-:W5:Y:S04]  /*6ab0*/  MUFU.TANH R165, R165 ;  /* 0x000000a500a57308 */ /* 0x000f680000002400 */
[----:B------:R-:W-:Y:S01]  /*6ac0*/  FMUL.FTZ R186, R11, c[0x0][0x2ec] ;  /* 0x0000bb000bba7a20 */ /* 0x000fe20000410000 */
[----:B------:R-:W-:Y:S01]  /*6ad0*/  HMMA.16816.F32 R180, R16, R14, R180 ;  /* 0x0000000e10b4723c */ /* 0x000fe200000018b4 */
[----:B-1----:R-:W1:Y:S02]  /*6ae0*/  LDSM.16.M88.4 R8, [R227+0xf800] ;  /* 0x00f80000e308783b */ /* 0x002e640000000200 */
[----:B------:R-:W1:Y:S05]  /*6af0*/  MUFU.TANH R0, R0 ;  /* 0x0000000000007308 */ /* 0x000e6a0000002400 */
[----:B------:R-:W-:Y:S01]  /*6b00*/  FMUL.FTZ R14, R21, c[0x0][0x2ec] ;  /* 0x0000bb00150e7a20 */ /* 0x000fe20000410000 */
[----:B--2---:R-:W-:Y:S01]  /*6b10*/  HMMA.16816.F32 R176, R28, R192, R176 ;  /* 0x000000c01cb0723c */ /* 0x004fe200000018b0 */
[----:B------:R-:W-:-:S02]  /*6b20*/  FMUL.FTZ R21, R22, c[0x0][0x2ec] ;  /* 0x0000bb0016157a20 */ /* 0x000fc40000410000 */
[----:B------:R-:W-:Y:S01]  /*6b30*/  FMUL.FTZ R20, R20, c[0x0][0x2ec] ;  /* 0x0000bb0014147a20 */ /* 0x000fe20000410000 */
[----:B------:R-:W2:Y:S01]  /*6b40*/  MUFU.TANH R15, R186 ;  /* 0x000000ba000f7308 */ /* 0x000ea20000002400 */
[----:B------:R-:W-:-:S03]  /*6b50*/  FMUL.FTZ R23, R23, c[0x0][0x2ec] ;  /* 0x0000bb0017177a20 */ /* 0x000fc60000410000 */
[C---:B---3--:R-:W-:Y:S04]  /*6b60*/  HMMA.16816.F32 R168, R188.reuse, R4, R168 ;  /* 0x00000004bca8723c */ /* 0x048fe800000018a8 */
[----:B------:R-:W3:Y:S03]  /*6b70*/  MUFU.TANH R20, R20 ;  /* 0x0000001400147308 */ /* 0x000ee60000002400 */
[----:B------:R-:W-:Y:S01]  /*6b80*/  IMAD.U32 R5, RZ, RZ, UR17 ;  /* 0x00000011ff057e24 */ /* 0x000fe2000f8e00ff */
[----:B------:R-:W-:Y:S01]  /*6b90*/  HMMA.16816.F32 R32, R188, R6, R32 ;  /* 0x00000006bc20723c */ /* 0x000fe20000001820 */
[----:B------:R-:W-:Y:S02]  /*6ba0*/  FMUL.FTZ R183, R183, c[0x0][0x2ec] ;  /* 0x0000bb00b7b77a20 */ /* 0x000fe40000410000 */
[----:B------:R-:W-:Y:S01]  /*6bb0*/  IMAD R22, R5, 0x40, R246 ;  /* 0x0000004005167824 */ /* 0x000fe200078e02f6 */
[----:B------:R-:W-:Y:S01]  /*6bc0*/  MUFU.TANH R13, R13 ;  /* 0x0000000d000d7308 */ /* 0x000fe20000002400 */
[----:B------:R-:W2:Y:S01]  /*6bd0*/  LDSM.16.M88.4 R4, [R220+0x7800] ;  /* 0x00780000dc04783b */ /* 0x000ea20000000200 */
[----:B------:R-:W-:Y:S01]  /*6be0*/  FMUL.FTZ R180, R180, c[0x0][0x2ec] ;  /* 0x0000bb00b4b47a20 */ /* 0x000fe20000410000 */
[----:B------:R-:W-:-:S04]  /*6bf0*/  DEPBAR.LE SB0, 0x0 ;  /* 0x000080000000791a */ /* 0x000fc80000000000 */
[C---:B------:R-:W-:Y:S01]  /*6c00*/  HMMA.16816.F32 R172, R28.reuse, R194, R172 ;  /* 0x000000c21cac723c */ /* 0x040fe200000018ac */
[CC--:B------:R-:W-:Y:S01]  /*6c10*/  ISETP.GE.AND P2, PT, R22.reuse, R242.reuse, PT ;  /* 0x000000f21600720c */ /* 0x0c0fe20003f46270 */
[----:B------:R-:W2:Y:S01]  /*6c20*/  MUFU.TANH R185, R185 ;  /* 0x000000b900b97308 */ /* 0x000ea20000002400 */
[----:B------:R-:W-:Y:S02]  /*6c30*/  FMUL.FTZ R181, R181, c[0x0][0x2ec] ;  /* 0x0000bb00b5b57a20 */ /* 0x000fe40000410000 */
[----:B------:R-:W-:Y:S01]  /*6c40*/  ISETP.LT.OR P2, PT, R22, R243, P2 ;  /* 0x000000f31600720c */ /* 0x000fe20001741670 */
[----:B------:R-:W-:Y:S02]  /*6c50*/  FMUL.FTZ R182, R182, c[0x0][0x2ec] ;  /* 0x0000bb00b6b67a20 */ /* 0x000fe40000410000 */
[----:B-1----:R-:W-:Y:S02]  /*6c60*/  HMMA.16816.F32 R168, R28, R8, R168 ;  /* 0x000000081ca8723c */ /* 0x002fe400000018a8 */
[----:B------:R-:W1:Y:S05]  /*6c70*/  MUFU.TANH R21, R21 ;  /* 0x0000001500157308 */ /* 0x000e6a0000002400 */
[C---:B------:R-:W-:Y:S01]  /*6c80*/  IADD3 R8, R22.reuse, 0x1, RZ ;  /* 0x0000000116087810 */ /* 0x040fe20007ffe0ff */
[----:B------:R-:W-:Y:S01]  /*6c90*/  HMMA.16816.F32 R176, R16, R24, R176 ;  /* 0x0000001810b0723c */ /* 0x000fe200000018b0 */
[----:B------:R-:W-:Y:S01]  /*6ca0*/  IADD3 R9, R22, 0x8, RZ ;  /* 0x0000000816097810 */ /* 0x000fe20007ffe0ff */
[----:B------:R-:W1:Y:S01]  /*6cb0*/  MUFU.TANH R184, R184 ;  /* 0x000000b800b87308 */ /* 0x000e620000002400 */
[----:B------:R-:W-:-:S02]  /*6cc0*/  ISETP.GE.AND P4, PT, R8, R242, PT ;  /* 0x000000f20800720c */ /* 0x000fc40003f86270 */
[C---:B------:R-:W-:Y:S02]  /*6cd0*/  ISETP.GE.AND P1, PT, R8.reuse, R240, PT ;  /* 0x000000f00800720c */ /* 0x040fe40003f26270 */
[C---:B------:R-:W-:Y:S01]  /*6ce0*/  ISETP.GE.AND P0, PT, R9.reuse, R242, PT ;  /* 0x000000f20900720c */ /* 0x040fe20003f06270 */
[----:B------:R-:W-:Y:S01]  /*6cf0*/  HMMA.16816.F32 R32, R28, R10, R32 ;  /* 0x0000000a1c20723c */ /* 0x000fe20000001820 */
[C---:B------:R-:W-:Y:S01]  /*6d00*/  ISETP.GE.AND P6, PT, R9.reuse, R240, PT ;  /* 0x000000f00900720c */ /* 0x040fe20003fc6270 */
[----:B------:R-:W1:Y:S01]  /*6d10*/  MUFU.TANH R23, R23 ;  /* 0x0000001700177308 */ /* 0x000e620000002400 */
[C---:B------:R-:W-:Y:S02]  /*6d20*/  ISETP.LT.OR P4, PT, R8.reuse, R243, P4 ;  /* 0x000000f30800720c */ /* 0x040fe40002781670 */
[----:B------:R-:W-:Y:S02]  /*6d30*/  ISETP.LT.OR P1, PT, R8, R241, P1 ;  /* 0x000000f10800720c */ /* 0x000fe40000f21670 */
[----:B------:R-:W-:Y:S01]  /*6d40*/  IADD3 R8, R22, 0x9, RZ ;  /* 0x0000000916087810 */ /* 0x000fe20007ffe0ff */
[----:B------:R-:W-:Y:S01]  /*6d50*/  HMMA.16816.F32 R172, R16, R26, R172 ;  /* 0x0000001a10ac723c */ /* 0x000fe200000018ac */
[C---:B------:R-:W-:Y:S01]  /*6d60*/  ISETP.LT.OR P0, PT, R9.reuse, R243, P0 ;  /* 0x000000f30900720c */ /* 0x040fe20000701670 */
[----:B------:R1:W1:Y:S01]  /*6d70*/  MUFU.TANH R192, R183 ;  /* 0x000000b700c07308 */ /* 0x0002620000002400 */
[----:B------:R-:W-:-:S02]  /*6d80*/  ISETP.LT.OR P6, PT, R9, R241, P6 ;  /* 0x000000f10900720c */ /* 0x000fc400037c1670 */
[----:B----4-:R-:W-:Y:S02]  /*6d90*/  FSEL R9, R2, -INF , !P2 ;  /* 0xff80000002097808 */ /* 0x010fe40005000000 */
[C---:B------:R-:W-:Y:S01]  /*6da0*/  ISETP.GE.AND P3, PT, R8.reuse, R242, PT ;  /* 0x000000f20800720c */ /* 0x040fe20003f66270 */
[C---:B--2---:R-:W-:Y:S01]  /*6db0*/  HMMA.16816.F32 R168, R16.reuse, R4, R168 ;  /* 0x0000000410a8723c */ /* 0x044fe200000018a8 */
[-C--:B------:R-:W-:Y:S01]  /*6dc0*/  ISETP.GE.AND P5, PT, R8, R240.reuse, PT ;  /* 0x000000f00800720c */ /* 0x080fe20003fa6270 */
[----:B------:R-:W-:Y:S01]  /*6dd0*/  FMUL.FTZ R176, R176, c[0x0][0x2ec] ;  /* 0x0000bb00b0b07a20 */ /* 0x000fe20000410000 */
[----:B------:R-:W-:Y:S01]  /*6de0*/  ISETP.GE.AND P2, PT, R22, R240, PT ;  /* 0x000000f01600720c */ /* 0x000fe20003f46270 */
[----:B------:R-:W-:Y:S01]  /*6df0*/  MUFU.TANH R14, R14 ;  /* 0x0000000e000e7308 */ /* 0x000fe20000002400 */
[C---:B------:R-:W-:Y:S01]  /*6e00*/  ISETP.LT.OR P3, PT, R8.reuse, R243, P3 ;  /* 0x000000f30800720c */ /* 0x040fe20001f61670 */
[----:B------:R-:W-:Y:S01]  /*6e10*/  FMUL.FTZ R177, R177, c[0x0][0x2ec] ;  /* 0x0000bb00b1b17a20 */ /* 0x000fe20000410000 */
[-C--:B------:R-:W-:Y:S01]  /*6e20*/  ISETP.LT.OR P5, PT, R8, R241.reuse, P5 ;  /* 0x000000f10800720c */ /* 0x080fe20002fa1670 */
[----:B------:R-:W-:Y:S01]  /*6e30*/  HMMA.16816.F32 R32, R16, R6, R32 ;  /* 0x000000061020723c */ /* 0x000fe20000001820 */
[C---:B------:R-:W-:Y:S01]  /*6e40*/  ISETP.LT.OR P2, PT, R22.reuse, R241, P2 ;  /* 0x000000f11600720c */ /* 0x040fe20001741670 */
[----:B------:R-:W-:Y:S01]  /*6e50*/  FMUL.FTZ R179, R179, c[0x0][0x2ec] ;  /* 0x0000bb00b3b37a20 */ /* 0x000fe20000410000 */
[----:B------:R-:W-:Y:S01]  /*6e60*/  IADD3 R8, R22, 0x10, RZ ;  /* 0x0000001016087810 */ /* 0x000fe20007ffe0ff */
[----:B------:R-:W2:Y:S01]  /*6e70*/  MUFU.TANH R193, R176 ;  /* 0x000000b000c17308 */ /* 0x000ea20000002400 */
[----:B-----5:R-:W-:Y:S01]  /*6e80*/  FSEL R2, R165, -INF , !P2 ;  /* 0xff800000a5027808 */ /* 0x020fe20005000000 */
[----:B------:R-:W-:Y:S01]  /*6e90*/  FMUL.FTZ R178, R178, c[0x0][0x2ec] ;  /* 0x0000bb00b2b27a20 */ /* 0x000fe20000410000 */
[----:B------:R-:W-:Y:S01]  /*6ea0*/  ISETP.GE.AND P2, PT, R8, R242, PT ;  /* 0x000000f20800720c */ /* 0x000fe20003f46270 */
[----:B------:R-:W-:Y:S01]  /*6eb0*/  FMUL.FTZ R31, R172, c[0x0][0x2ec] ;  /* 0x0000bb00ac1f7a20 */ /* 0x000fe20000410000 */
[----:B------:R-:W-:Y:S01]  /*6ec0*/  IADD3 R5, R22, 0x19, RZ ;  /* 0x0000001916057810 */ /* 0x000fe20007ffe0ff */
[----:B------:R-:W-:Y:S01]  /*6ed0*/  FMUL.FTZ R29, R173, c[0x0][0x2ec] ;  /* 0x0000bb00ad1d7a20 */ /* 0x000fe20000410000 */
[----:B------:R-:W-:Y:S01]  /*6ee0*/  ISETP.LT.OR P2, PT, R8, R243, P2 ;  /* 0x000000f30800720c */ /* 0x000fe20001741670 */
[----:B------:R-:W4:Y:S01]  /*6ef0*/  MUFU.TANH R180, R180 ;  /* 0x000000b400b47308 */ /* 0x000f220000002400 */
[----:B------:R-:W-:Y:S01]  /*6f00*/  FSEL R11, R0, -INF , !P4 ;  /* 0xff800000000b7808 */ /* 0x000fe20006000000 */
[----:B------:R-:W-:Y:S01]  /*6f10*/  FMUL.FTZ R30, R174, c[0x0][0x2ec] ;  /* 0x0000bb00ae1e7a20 */ /* 0x000fe20000410000 */
[----:B------:R-:W-:Y:S01]  /*6f20*/  FSEL R4, R15, -INF , !P5 ;  /* 0xff8000000f047808 */ /* 0x000fe20006800000 */
[----:B------:R-:W-:Y:S01]  /*6f30*/  FMUL.FTZ R170, R170, c[0x0][0x2ec] ;  /* 0x0000bb00aaaa7a20 */ /* 0x000fe20000410000 */
[----:B---3--:R-:W-:Y:S01]  /*6f40*/  FSEL R27, R20, -INF , !P2 ;  /* 0xff800000141b7808 */ /* 0x008fe20005000000 */
[----:B------:R-:W-:Y:S01]  /*6f50*/  FMUL.FTZ R28, R175, c[0x0][0x2ec] ;  /* 0x0000bb00af1c7a20 */ /* 0x000fe20000410000 */
[----:B------:R-:W-:Y:S01]  /*6f60*/  ISETP.GE.AND P4, PT, R8, R240, PT ;  /* 0x000000f00800720c */ /* 0x000fe20003f86270 */
[----:B------:R-:W-:Y:S01]  /*6f70*/  MUFU.TANH R181, R181 ;  /* 0x000000b500b57308 */ /* 0x000fe20000002400 */
[C---:B------:R-:W-:Y:S01]  /*6f80*/  ISETP.GE.AND P5, PT, R5.reuse, R242, PT ;  /* 0x000000f20500720c */ /* 0x040fe20003fa6270 */
[----:B------:R-:W-:Y:S01]  /*6f90*/  FMUL.FTZ R168, R168, c[0x0][0x2ec] ;  /* 0x0000bb00a8a87a20 */ /* 0x000fe20000410000 */
[----:B------:R-:W-:Y:S01]  /*6fa0*/  ISETP.GE.AND P2, PT, R5, R240, PT ;  /* 0x000000f00500720c */ /* 0x000fe20003f46270 */
[----:B------:R-:W-:Y:S01]  /*6fb0*/  FMUL.FTZ R169, R169, c[0x0][0x2ec] ;  /* 0x0000bb00a9a97a20 */ /* 0x000fe20000410000 */
[----:B------:R-:W-:Y:S01]  /*6fc0*/  ISETP.LT.OR P4, PT, R8, R241, P4 ;  /* 0x000000f10800720c */ /* 0x000fe20002781670 */
[----:B------:R-:W-:Y:S01]  /*6fd0*/  FMUL.FTZ R171, R171, c[0x0][0x2ec] ;  /* 0x0000bb00abab7a20 */ /* 0x000fe20000410000 */
[C---:B------:R-:W-:Y:S01]  /*6fe0*/  ISETP.LT.OR P5, PT, R5.reuse, R243, P5 ;  /* 0x000000f30500720c */ /* 0x040fe20002fa1670 */
[----:B------:R-:W3:Y:S01]  /*6ff0*/  MUFU.TANH R186, R182 ;  /* 0x000000b600ba7308 */ /* 0x000ee20000002400 */
[----:B------:R-:W-:Y:S01]  /*7000*/  ISETP.LT.OR P2, PT, R5, R241, P2 ;  /* 0x000000f10500720c */ /* 0x000fe20001741670 */
[----:B------:R-:W-:Y:S01]  /*7010*/  FMUL.FTZ R32, R32, c[0x0][0x2ec] ;  /* 0x0000bb0020207a20 */ /* 0x000fe20000410000 */
[C---:B------:R-:W-:Y:S01]  /*7020*/  IADD3 R10, R22.reuse, 0x11, RZ ;  /* 0x00000011160a7810 */ /* 0x040fe20007ffe0ff */
[----:B------:R-:W-:Y:S01]  /*7030*/  FMUL.FTZ R33, R33, c[0x0][0x2ec] ;  /* 0x0000bb0021217a20 */ /* 0x000fe20000410000 */
[----:B------:R-:W-:Y:S01]  /*7040*/  IADD3 R8, R22, 0x18, RZ ;  /* 0x0000001816087810 */ /* 0x000fe20007ffe0ff */
[----:B------:R-:W-:Y:S01]  /*7050*/  FMUL.FTZ R34, R34, c[0x0][0x2ec] ;  /* 0x0000bb0022227a20 */ /* 0x000fe20000410000 */
[----:B------:R-:W-:Y:S01]  /*7060*/  IADD3 R5, R22, 0x20, RZ ;  /* 0x0000002016057810 */ /* 0x000fe20007ffe0ff */
[----:B------:R-:W5:Y:S01]  /*7070*/  MUFU.TANH R191, R177 ;  /* 0x000000b100bf7308 */ /* 0x000f620000002400 */
[----:B-1----:R-:W-:Y:S01]  /*7080*/  FSEL R183, R12, -INF , !P0 ;  /* 0xff8000000cb77808 */ /* 0x002fe20004000000 */
[----:B------:R-:W-:Y:S01]  /*7090*/  FMUL.FTZ R35, R35, c[0x0][0x2ec] ;  /* 0x0000bb0023237a20 */ /* 0x000fe20000410000 */
[----:B------:R-:W-:-:S02]  /*70a0*/  FSEL R0, R185, -INF , !P6 ;  /* 0xff800000b9007808 */ /* 0x000fc40007000000 */
[----:B------:R-:W-:Y:S02]  /*70b0*/  FSEL R13, R13, -INF , !P3 ;  /* 0xff8000000d0d7808 */ /* 0x000fe40005800000 */
[----:B------:R-:W-:Y:S01]  /*70c0*/  FSEL R26, R21, -INF , !P4 ;  /* 0xff800000151a7808 */ /* 0x000fe20006000000 */
[----:B------:R-:W1:Y:S01]  /*70d0*/  MUFU.TANH R188, R179 ;  /* 0x000000b300bc7308 */ /* 0x000e620000002400 */
[----:B------:R-:W-:Y:S02]  /*70e0*/  ISETP.GE.AND P0, PT, R10, R240, PT ;  /* 0x000000f00a00720c */ /* 0x000fe40003f06270 */
[C---:B------:R-:W-:Y:S02]  /*70f0*/  ISETP.GE.AND P6, PT, R8.reuse, R242, PT ;  /* 0x000000f20800720c */ /* 0x040fe40003fc6270 */
[----:B------:R-:W-:Y:S02]  /*7100*/  ISETP.GE.AND P3, PT, R8, R240, PT ;  /* 0x000000f00800720c */ /* 0x000fe40003f66270 */
[----:B------:R-:W-:Y:S01]  /*7110*/  ISETP.GE.AND P4, PT, R5, R242, PT ;  /* 0x000000f20500720c */ /* 0x000fe20003f86270 */
[----:B------:R-:W1:Y:S01]  /*7120*/  MUFU.TANH R31, R31 ;  /* 0x0000001f001f7308 */ /* 0x000e620000002400 */
[----:B------:R-:W-:-:S02]  /*7130*/  FSEL R184, R184, -INF , !P1 ;  /* 0xff800000b8b87808 */ /* 0x000fc40004800000 */
[C---:B------:R-:W-:Y:S02]  /*7140*/  ISETP.GE.AND P1, PT, R10.reuse, R242, PT ;  /* 0x000000f20a00720c */ /* 0x040fe40003f26270 */
[----:B------:R-:W-:Y:S02]  /*7150*/  ISETP.LT.OR P0, PT, R10, R241, P0 ;  /* 0x000000f10a00720c */ /* 0x000fe40000701670 */
[C---:B------:R-:W-:Y:S01]  /*7160*/  ISETP.LT.OR P6, PT, R8.reuse, R243, P6 ;  /* 0x000000f30800720c */ /* 0x040fe200037c1670 */
[----:B------:R-:W1:Y:S01]  /*7170*/  MUFU.TANH R190, R178 ;  /* 0x000000b200be7308 */ /* 0x000e620000002400 */
[----:B------:R-:W-:Y:S02]  /*7180*/  ISETP.LT.OR P3, PT, R8, R241, P3 ;  /* 0x000000f10800720c */ /* 0x000fe40001f61670 */
[----:B------:R-:W-:Y:S02]  /*7190*/  ISETP.LT.OR P4, PT, R5, R243, P4 ;  /* 0x000000f30500720c */ /* 0x000fe40002781670 */
[----:B------:R-:W-:-:S02]  /*71a0*/  IADD3 R8, R22, 0x21, RZ ;  /* 0x0000002116087810 */ /* 0x000fc40007ffe0ff */
[----:B------:R-:W-:Y:S01]  /*71b0*/  IADD3 R7, R22, 0x29, RZ ;  /* 0x0000002916077810 */ /* 0x000fe20007ffe0ff */
[----:B------:R-:W1:Y:S01]  /*71c0*/  MUFU.TANH R176, R170 ;  /* 0x000000aa00b07308 */ /* 0x000e620000002400 */
[----:B------:R-:W-:Y:S02]  /*71d0*/  ISETP.LT.OR P1, PT, R10, R243, P1 ;  /* 0x000000f30a00720c */ /* 0x000fe40000f21670 */
[----:B------:R-:W-:Y:S02]  /*71e0*/  FSEL R24, R23, -INF , !P0 ;  /* 0xff80000017187808 */ /* 0x000fe40004000000 */
[----:B------:R-:W-:Y:S02]  /*71f0*/  FSEL R192, R192, -INF , !P2 ;  /* 0xff800000c0c07808 */ /* 0x000fe40005000000 */
[----:B--2---:R-:W-:Y:S01]  /*7200*/  FSEL R193, R193, -INF , !P4 ;  /* 0xff800000c1c17808 */ /* 0x004fe20006000000 */
[----:B------:R-:W-:Y:S01]  /*7210*/  MUFU.TANH R29, R29 ;  /* 0x0000001d001d7308 */ /* 0x000fe20000002400 */
[----:B------:R-:W-:-:S02]  /*7220*/  ISETP.GE.AND P0, PT, R8, R242, PT ;  /* 0x000000f20800720c */ /* 0x000fc40003f06270 */
[C---:B------:R-:W-:Y:S02]  /*7230*/  ISETP.GE.AND P2, PT, R7.reuse, R242, PT ;  /* 0x000000f20700720c */ /* 0x040fe40003f46270 */
[-C--:B------:R-:W-:Y:S02]  /*7240*/  ISETP.GE.AND P4, PT, R7, R240.reuse, PT ;  /* 0x000000f00700720c */ /* 0x080fe40003f86270 */
[----:B------:R-:W-:Y:S01]  /*7250*/  FSEL R25, R14, -INF , !P1 ;  /* 0xff8000000e197808 */ /* 0x000fe20004800000 */
[----:B------:R-:W2:Y:S01]  /*7260*/  MUFU.TANH R30, R30 ;  /* 0x0000001e001e7308 */ /* 0x000ea20000002400 */
[----:B------:R-:W-:Y:S02]  /*7270*/  IADD3 R6, R22, 0x28, RZ ;  /* 0x0000002816067810 */ /* 0x000fe40007ffe0ff */
[----:B------:R-:W-:Y:S02]  /*7280*/  ISETP.GE.AND P1, PT, R5, R240, PT ;  /* 0x000000f00500720c */ /* 0x000fe40003f26270 */
[----:B------:R-:W-:-:S02]  /*7290*/  ISETP.LT.OR P0, PT, R8, R243, P0 ;  /* 0x000000f30800720c */ /* 0x000fc40000701670 */
[C---:B------:R-:W-:Y:S01]  /*72a0*/  ISETP.LT.OR P2, PT, R7.reuse, R243, P2 ;  /* 0x000000f30700720c */ /* 0x040fe20001741670 */
[----:B------:R-:W1:Y:S01]  /*72b0*/  MUFU.TANH R28, R28 ;  /* 0x0000001c001c7308 */ /* 0x000e620000002400 */
[----:B------:R-:W-:Y:S02]  /*72c0*/  ISETP.LT.OR P4, PT, R7, R241, P4 ;  /* 0x000000f10700720c */ /* 0x000fe40002781670 */
[----:B----4-:R-:W-:Y:S02]  /*72d0*/  FSEL R21, R180, -INF , !P6 ;  /* 0xff800000b4157808 */ /* 0x010fe40007000000 */
[----:B---3--:R-:W-:Y:S02]  /*72e0*/  FSEL R186, R186, -INF , !P3 ;  /* 0xff800000baba7808 */ /* 0x008fe40005800000 */
[----:B------:R-:W-:Y:S01]  /*72f0*/  FSEL R23, R181, -INF , !P5 ;  /* 0xff800000b5177808 */ /* 0x000fe20006800000 */
[----:B------:R-:W-:Y:S01]  /*7300*/  MUFU.TANH R179, R169 ;  /* 0x000000a900b37308 */ /* 0x000fe20000002400 */
[----:B------:R-:W-:-:S02]  /*7310*/  IADD3 R7, R22, 0x30, RZ ;  /* 0x0000003016077810 */ /* 0x000fc40007ffe0ff */
[----:B------:R-:W-:Y:S02]  /*7320*/  ISETP.GE.AND P6, PT, R8, R240, PT ;  /* 0x000000f00800720c */ /* 0x000fe40003fc6270 */
[C---:B------:R-:W-:Y:S02]  /*7330*/  ISETP.GE.AND P3, PT, R6.reuse, R242, PT ;  /* 0x000000f20600720c */ /* 0x040fe40003f66270 */
[-C--:B------:R-:W-:Y:S01]  /*7340*/  ISETP.GE.AND P5, PT, R6, R240.reuse, PT ;  /* 0x000000f00600720c */ /* 0x080fe20003fa6270 */
[----:B------:R-:W-:Y:S01]  /*7350*/  MUFU.TANH R174, R171 ;  /* 0x000000ab00ae7308 */ /* 0x000fe20000002400 */
[----:B------:R-:W-:Y:S02]  /*7360*/  ISETP.LT.OR P1, PT, R5, R241, P1 ;  /* 0x000000f10500720c */ /* 0x000fe40000f21670 */
[----:B-----5:R-:W-:Y:S02]  /*7370*/  FSEL R191, R191, -INF , !P0 ;  /* 0xff800000bfbf7808 */ /* 0x020fe40004000000 */
[----:B------:R-:W-:-:S02]  /*7380*/  ISETP.GE.AND P0, PT, R7, R240, PT ;  /* 0x000000f00700720c */ /* 0x000fc40003f06270 */
[----:B------:R-:W-:Y:S01]  /*7390*/  ISETP.LT.OR P6, PT, R8, R241, P6 ;  /* 0x000000f10800720c */ /* 0x000fe200037c1670 */
[----:B------:R-:W3:Y:S01]  /*73a0*/  MUFU.TANH R5, R168 ;  /* 0x000000a800057308 */ /* 0x000ee20000002400 */
[C---:B------:R-:W-:Y:S02]  /*73b0*/  ISETP.LT.OR P3, PT, R6.reuse, R243, P3 ;  /* 0x000000f30600720c */ /* 0x040fe40001f61670 */
[-C--:B------:R-:W-:Y:S02]  /*73c0*/  ISETP.LT.OR P5, PT, R6, R241.reuse, P5 ;  /* 0x000000f10600720c */ /* 0x080fe40002fa1670 */
[----:B------:R-:W-:Y:S02]  /*73d0*/  IADD3 R6, R22, 0x31, RZ ;  /* 0x0000003116067810 */ /* 0x000fe40007ffe0ff */
[----:B------:R-:W-:Y:S01]  /*73e0*/  ISETP.LT.OR P0, PT, R7, R241, P0 ;  /* 0x000000f10700720c */ /* 0x000fe20000701670 */
[----:B------:R-:W4:Y:S01]  /*73f0*/  MUFU.TANH R177, R32 ;  /* 0x0000002000b17308 */ /* 0x000f220000002400 */
[----:B-1----:R-:W-:-:S02]  /*7400*/  FSEL R188, R188, -INF , !P6 ;  /* 0xff800000bcbc7808 */ /* 0x002fc40007000000 */
[----:B------:R-:W-:Y:S02]  /*7410*/  FSEL R31, R31, -INF , !P3 ;  /* 0xff8000001f1f7808 */ /* 0x000fe40005800000 */
[----:B------:R-:W-:Y:S02]  /*7420*/  FSEL R190, R190, -INF , !P1 ;  /* 0xff800000bebe7808 */ /* 0x000fe40004800000 */
[C---:B------:R-:W-:Y:S01]  /*7430*/  ISETP.GE.AND P6, PT, R6.reuse, R242, PT ;  /* 0x000000f20600720c */ /* 0x040fe20003fc6270 */
[----:B------:R-:W-:Y:S01]  /*7440*/  MUFU.TANH R175, R33 ;  /* 0x0000002100af7308 */ /* 0x000fe20000002400 */
[----:B------:R-:W-:Y:S02]  /*7450*/  ISETP.GE.AND P3, PT, R6, R240, PT ;  /* 0x000000f00600720c */ /* 0x000fe40003f66270 */
[----:B------:R-:W-:Y:S02]  /*7460*/  ISETP.GE.AND P1, PT, R7, R242, PT ;  /* 0x000000f20700720c */ /* 0x000fe40003f26270 */
[----:B------:R-:W-:-:S02]  /*7470*/  FSEL R176, R176, -INF , !P0 ;  /* 0xff800000b0b07808 */ /* 0x000fc40004000000 */
[----:B------:R-:W-:Y:S01]  /*7480*/  PLOP3.LUT P0, PT, PT, PT, UP0, 0x80, 0x0 ;  /* 0x000000000000781c */ /* 0x000fe20003f0f008 */
[----:B------:R-:W1:Y:S01]  /*7490*/  MUFU.TANH R172, R34 ;  /* 0x0000002200ac7308 */ /* 0x000e620000002400 */
[----:B------:R-:W-:Y:S01]  /*74a0*/  BAR.SYNC.DEFER_BLOCKING 0x0 ;  /* 0x0000000000007b1d */ /* 0x000fe20000010000 */
[C---:B------:R-:W-:Y:S02]  /*74b0*/  ISETP.LT.OR P6, PT, R6.reuse, R243, P6 ;  /* 0x000000f30600720c */ /* 0x040fe400037c1670 */
[----:B------:R-:W-:Y:S02]  /*74c0*/  ISETP.LT.OR P3, PT, R6, R241, P3 ;  /* 0x000000f10600720c */ /* 0x000fe40001f61670 */
[----:B------:R-:W-:Y:S02]  /*74d0*/  ISETP.LT.OR P1, PT, R7, R243, P1 ;  /* 0x000000f30700720c */ /* 0x000fe40000f21670 */
[----:B------:R-:W5:Y:S01]  /*74e0*/  MUFU.TANH R170, R35 ;  /* 0x0000002300aa7308 */ /* 0x000f620000002400 */
[----:B------:R-:W-:-:S02]  /*74f0*/  IADD3 R6, R22, 0x38, RZ ;  /* 0x0000003816067810 */ /* 0x000fc40007ffe0ff */
[----:B------:R-:W-:Y:S02]  /*7500*/  IADD3 R22, R22, 0x39, RZ ;  /* 0x0000003916167810 */ /* 0x000fe40007ffe0ff */
[----:B--2---:R-:W-:Y:S02]  /*7510*/  FSEL R30, R30, -INF , !P5 ;  /* 0xff8000001e1e7808 */ /* 0x004fe40006800000 */
[----:B------:R-:W-:Y:S02]  /*7520*/  FSEL R29, R29, -INF , !P2 ;  /* 0xff8000001d1d7808 */ /* 0x000fe40005000000 */
[----:B------:R-:W-:Y:S02]  /*7530*/  FSEL R28, R28, -INF , !P4 ;  /* 0xff8000001c1c7808 */ /* 0x000fe40006000000 */
[----:B---3--:R-:W-:Y:S02]  /*7540*/  FSEL R181, R5, -INF , !P1 ;  /* 0xff80000005b57808 */ /* 0x008fe40004800000 */
        /* <DEDUP_REMOVED lines=10> */
[----:B----4-:R-:W-:Y:S02]  /*75f0*/  FSEL R177, R177, -INF , !P5 ;  /* 0xff800000b1b17808 */ /* 0x010fe40006800000 */
[----:B-1----:R-:W-:Y:S02]  /*7600*/  FSEL R172, R172, -INF , !P2 ;  /* 0xff800000acac7808 */ /* 0x002fe40005000000 */
[----:B------:R-:W-:-:S02]  /*7610*/  FSEL R175, R175, -INF , !P4 ;  /* 0xff800000afaf7808 */ /* 0x000fc40006000000 */
[----:B-----5:R-:W-:Y:S01]  /*7620*/  FSEL R170, R170, -INF , !P1 ;  /* 0xff800000aaaa7808 */ /* 0x020fe20004800000 */
        /* <DEDUP_REMOVED lines=43> */
.L_x_1000:
[----:B------:R-:W-:Y:S01]  /*78e0*/  FMNMX.FTZ R5, R3, R2, !PT ;  /* 0x0000000203057209 */ /* 0x000fe20007810000 */
[----:B-1----:R-:W-:Y:S01]  /*78f0*/  LDSM.16.MT88.4 R16, [R228+0x10000] ;  /* 0x01000000e410783b */ /* 0x002fe20000004200 */
        /* <DEDUP_REMOVED lines=42> */
[----:B------:R-:W-:Y:S01]  /*7ba0*/  FMUL.FTZ R178, R169, c[0x0][0x23c] ;  /* 0x00008f00a9b27a20 */ /* 0x000fe20000410000 */
[----:B------:R-:W-:Y:S02]  /*7bb0*/  FSEL R173, R173, RZ, P0 ;  /* 0x000000ffadad7208 */ /* 0x000fe40000000000 */
[----:B------:R-:W-:Y:S02]  /*7bc0*/  FSEL R5, R169, RZ, P1 ;  /* 0x000000ffa9057208 */ /* 0x000fe40000800000 */
[----:B------:R-:W-:Y:S01]  /*7bd0*/  FSEL R178, R178, RZ, P1 ;  /* 0x000000ffb2b27208 */ /* 0x000fe20000800000 */
[----:B------:R-:W-:Y:S01]  /*7be0*/  FFMA.FTZ R171, R4, c[0x0][0x23c], -R173 ;  /* 0x00008f0004ab7a23 */ /* 0x000fe200000108ad */
[----:B------:R-:W-:Y:S01]  /*7bf0*/  FSEL R4, R168, RZ, P0 ;  /* 0x000000ffa8047208 */ /* 0x000fe20000000000 */
[----:B------:R-:W-:-:S02]  /*7c00*/  FADD.FTZ R5, R164, -R5 ;  /* 0x80000005a4057221 */ /* 0x000fc40000010000 */
[----:B------:R-:W-:Y:S02]  /*7c10*/  FFMA.FTZ R32, R13, c[0x0][0x23c], -R178 ;  /* 0x00008f000d207a23 */ /* 0x000fe400000108b2 */
[----:B------:R-:W-:Y:S01]  /*7c20*/  FADD.FTZ R4, R3, -R4 ;  /* 0x8000000403047221 */ /* 0x000fe20000010000 */
[----:B------:R-:W1:Y:S01]  /*7c30*/  LDSM.16.MT88.4 R12, [R226+0x10000] ;  /* 0x01000000e20c783b */ /* 0x000e620000004200 */
[--C-:B------:R-:W-:Y:S01]  /*7c40*/  FFMA.FTZ R33, R2, c[0x0][0x23c], -R173.reuse ;  /* 0x00008f0002217a23 */ /* 0x100fe200000108ad */
[----:B------:R-:W-:Y:S01]  /*7c50*/  MUFU.EX2 R171, R171 ;  /* 0x000000ab00ab7308 */ /* 0x000fe20000000800 */
[--C-:B------:R-:W-:Y:S02]  /*7c60*/  FFMA.FTZ R165, R9, c[0x0][0x23c], -R178.reuse ;  /* 0x00008f0009a57a23 */ /* 0x100fe400000108b2 */
[--C-:B------:R-:W-:Y:S02]  /*7c70*/  FFMA.FTZ R34, R11, c[0x0][0x23c], -R178.reuse ;  /* 0x00008f000b227a23 */ /* 0x100fe400000108b2 */
[----:B------:R-:W-:Y:S01]  /*7c80*/  FFMA.FTZ R35, R183, c[0x0][0x23c], -R178 ;  /* 0x00008f00b7237a23 */ /* 0x000fe200000108b2 */
[----:B------:R-:W2:Y:S01]  /*7c90*/  LDSM.16.MT88.4 R8, [R225+0x10000] ;  /* 0x01000000e108783b */ /* 0x000ea20000004200 */
[--C-:B------:R-:W-:Y:S01]  /*7ca0*/  FFMA.FTZ R2, R184, c[0x0][0x23c], -R173.reuse ;  /* 0x00008f00b8027a23 */ /* 0x100fe200000108ad */
[----:B------:R-:W-:Y:S01]  /*7cb0*/  MUFU.EX2 R165, R165 ;  /* 0x000000a500a57308 */ /* 0x000fe20000000800 */
[----:B------:R-:W-:-:S02]  /*7cc0*/  FFMA.FTZ R0, R0, c[0x0][0x23c], -R173 ;  /* 0x00008f0000007a23 */ /* 0x000fc400000108ad */
[----:B------:R-:W-:Y:S02]  /*7cd0*/  FMUL.FTZ R164, R5, c[0x0][0x23c] ;  /* 0x00008f0005a47a20 */ /* 0x000fe40000410000 */
[----:B------:R-:W-:Y:S02]  /*7ce0*/  FMUL.FTZ R3, R4, c[0x0][0x23c] ;  /* 0x00008f0004037a20 */ /* 0x000fe40000410000 */
[--C-:B------:R-:W-:Y:S01]  /*7cf0*/  FFMA.FTZ R182, R21, c[0x0][0x23c], -R178.reuse ;  /* 0x00008f0015b67a23 */ /* 0x100fe200000108b2 */
[----:B------:R-:W3:Y:S01]  /*7d00*/  MUFU.EX2 R34, R34 ;  /* 0x0000002200227308 */ /* 0x000ee20000000800 */
[--C-:B------:R-:W-:Y:S02]  /*7d10*/  FFMA.FTZ R185, R23, c[0x0][0x23c], -R178.reuse ;  /* 0x00008f0017b97a23 */ /* 0x100fe400000108b2 */
[----:B------:R-:W-:Y:S01]  /*7d20*/  LDSM.16.MT88.4 R20, [R224+0x16000] ;  /* 0x01600000e014783b */ /* 0x000fe20000004200 */
[--C-:B------:R-:W-:Y:S02]  /*7d30*/  FFMA.FTZ R180, R27, c[0x0][0x23c], -R178.reuse ;  /* 0x00008f001bb47a23 */ /* 0x100fe400000108b2 */
[----:B------:R-:W-:-:S02]  /*7d40*/  FFMA.FTZ R183, R25, c[0x0][0x23c], -R178 ;  /* 0x00008f0019b77a23 */ /* 0x000fc400000108b2 */
[----:B------:R-:W-:Y:S01]  /*7d50*/  MUFU.EX2 R35, R35 ;  /* 0x0000002300237308 */ /* 0x000fe20000000800 */
[--C-:B------:R-:W-:Y:S02]  /*7d60*/  FFMA.FTZ R184, R26, c[0x0][0x23c], -R173.reuse ;  /* 0x00008f001ab87a23 */ /* 0x100fe400000108ad */
[--C-:B------:R-:W-:Y:S02]  /*7d70*/  FFMA.FTZ R187, R24, c[0x0][0x23c], -R173.reuse ;  /* 0x00008f0018bb7a23 */ /* 0x100fe400000108ad */
[--C-:B------:R-:W-:Y:S01]  /*7d80*/  FFMA.FTZ R186, R186, c[0x0][0x23c], -R173.reuse ;  /* 0x00008f00baba7a23 */ /* 0x100fe200000108ad */
[----:B------:R-:W-:Y:S01]  /*7d90*/  LDSM.16.MT88.4 R24, [R228+0x10800] ;  /* 0x01080000e418783b */ /* 0x000fe20000004200 */
[----:B------:R-:W-:Y:S01]  /*7da0*/  FFMA.FTZ R189, R192, c[0x0][0x23c], -R173 ;  /* 0x00008f00c0bd7a23 */ /* 0x000fe200000108ad */
[----:B------:R-:W4:Y:S01]  /*7db0*/  MUFU.EX2 R32, R32 ;  /* 0x0000002000207308 */ /* 0x000f220000000800 */
[----:B---3--:R-:W-:Y:S01]  /*7dc0*/  F2FP.PACK_AB R4, R34, R165 ;  /* 0x000000a52204723e */ /* 0x008fe200000000ff */
[----:B------:R-:W-:-:S02]  /*7dd0*/  FFMA.FTZ R192, R193, c[0x0][0x23c], -R178 ;  /* 0x00008f00c1c07a23 */ /* 0x000fc400000108b2 */
[--C-:B------:R-:W-:Y:S02]  /*7de0*/  FFMA.FTZ R195, R188, c[0x0][0x23c], -R173.reuse ;  /* 0x00008f00bcc37a23 */ /* 0x100fe400000108ad */
[--C-:B------:R-:W-:Y:S02]  /*7df0*/  FFMA.FTZ R191, R191, c[0x0][0x23c], -R178.reuse ;  /* 0x00008f00bfbf7a23 */ /* 0x100fe400000108b2 */
        /* <DEDUP_REMOVED lines=9> */
[--C-:B------:R-:W-:Y:S02]  /*7e90*/  FFMA.FTZ R181, R181, c[0x0][0x23c], -R178.reuse ;  /* 0x00008f00b5b57a23 */ /* 0x100fe400000108b2 */
[--C-:B------:R-:W-:Y:S01]  /*7ea0*/  FFMA.FTZ R196, R179, c[0x0][0x23c], -R178.reuse ;  /* 0x00008f00b3c47a23 */ /* 0x100fe200000108b2 */
[----:B------:R-:W4:Y:S01]  /*7eb0*/  MUFU.EX2 R0, R0 ;  /* 0x0000000000007308 */ /* 0x000f220000000800 */
[--C-:B------:R-:W-:Y:S02]  /*7ec0*/  FFMA.FTZ R177, R177, c[0x0][0x23c], -R178.reuse ;  /* 0x00008f00b1b17a23 */ /* 0x100fe400000108b2 */
[----:B------:R-:W-:Y:S02]  /*7ed0*/  FFMA.FTZ R178, R175, c[0x0][0x23c], -R178 ;  /* 0x00008f00afb27a23 */ /* 0x000fe400000108b2 */
[--C-:B------:R-:W-:Y:S02]  /*7ee0*/  FFMA.FTZ R175, R176, c[0x0][0x23c], -R173.reuse ;  /* 0x00008f00b0af7a23 */ /* 0x100fe400000108ad */
[--C-:B------:R-:W-:Y:S01]  /*7ef0*/  FFMA.FTZ R174, R174, c[0x0][0x23c], -R173.reuse ;  /* 0x00008f00aeae7a23 */ /* 0x100fe200000108ad */
[----:B------:R-:W5:Y:S01]  /*7f00*/  MUFU.EX2 R164, R164 ;  /* 0x000000a400a47308 */ /* 0x000f620000000800 */
[----:B---3--:R-:W-:Y:S01]  /*7f10*/  F2FP.PACK_AB R5, R2, R33 ;  /* 0x000000210205723e */ /* 0x008fe200000000ff */
[----:B------:R-:W-:-:S02]  /*7f20*/  FFMA.FTZ R172, R172, c[0x0][0x23c], -R173 ;  /* 0x00008f00acac7a23 */ /* 0x000fc400000108ad */
[----:B------:R-:W-:-:S04]  /*7f30*/  FFMA.FTZ R173, R170, c[0x0][0x23c], -R173 ;  /* 0x00008f00aaad7a23 */ /* 0x000fc800000108ad */
[----:B------:R-:W3:Y:S01]  /*7f40*/  MUFU.EX2 R3, R3 ;  /* 0x0000000300037308 */ /* 0x000ee20000000800 */
[----:B----4-:R-:W-:Y:S01]  /*7f50*/  F2FP.PACK_AB R7, R171, R0 ;  /* 0x00000000ab07723e */ /* 0x010fe200000000ff */
[----:B-----5:R-:W-:-:S06]  /*7f60*/  FMUL.FTZ R160, R160, R164 ;  /* 0x000000a4a0a07220 */ /* 0x020fcc0000410000 */
[----:B------:R-:W-:Y:S01]  /*7f70*/  MUFU.EX2 R180, R180 ;  /* 0x000000b400b47308 */ /* 0x000fe20000000800 */
[-C--:B------:R-:W-:Y:S02]  /*7f80*/  FMUL.FTZ R161, R161, R164.reuse ;  /* 0x000000a4a1a17220 */ /* 0x080fe40000410000 */
[-C--:B------:R-:W-:Y:S02]  /*7f90*/  FMUL.FTZ R156, R156, R164.reuse ;  /* 0x000000a49c9c7220 */ /* 0x080fe40000410000 */
[----:B------:R-:W-:Y:S02]  /*7fa0*/  FMUL.FTZ R157, R157, R164 ;  /* 0x000000a49d9d7220 */ /* 0x000fe40000410000 */
[-C--:B---3--:R-:W-:Y:S01]  /*7fb0*/  FMUL.FTZ R162, R162, R3.reuse ;  /* 0x00000003a2a27220 */ /* 0x088fe20000410000 */
[----:B------:R-:W3:Y:S01]  /*7fc0*/  MUFU.EX2 R183, R183 ;  /* 0x000000b700b77308 */ /* 0x000ee20000000800 */
        /* <DEDUP_REMOVED lines=11> */
[----:B------:R-:W4:Y:S01]  /*8080*/  LDSM.16.MT88.4 R16, [R224+0x10000] ;  /* 0x01000000e010783b */ /* 0x000f220000004200 */
[----:B------:R-:W-:Y:S01]  /*8090*/  FMUL.FTZ R149, R149, R164 ;  /* 0x000000a495957220 */ /* 0x000fe20000410000 */
[----:B------:R-:W-:Y:S01]  /*80a0*/  MUFU.EX2 R185, R185 ;  /* 0x000000b900b97308 */ /* 0x000fe20000000800 */
[----:B------:R-:W-:-:S02]  /*80b0*/  FMUL.FTZ R150, R150, R3 ;  /* 0x0000000396967220 */ /* 0x000fc40000410000 */
[-C--:B------:R-:W-:Y:S02]  /*80c0*/  FMUL.FTZ R151, R151, R3.reuse ;  /* 0x0000000397977220 */ /* 0x080fe40000410000 */
[C---:B-1----:R-:W-:Y:S01]  /*80d0*/  HMMA.16816.F32 R152, R4.reuse, R12, R152 ;  /* 0x0000000c0498723c */ /* 0x042fe20000001898 */
[-C--:B------:R-:W-:Y:S02]  /*80e0*/  FMUL.FTZ R144, R144, R164.reuse ;  /* 0x000000a490907220 */ /* 0x080fe40000410000 */
[-C--:B------:R-:W-:Y:S01]  /*80f0*/  FMUL.FTZ R145, R145, R164.reuse ;  /* 0x000000a491917220 */ /* 0x080fe20000410000 */
[----:B------:R-:W-:Y:S01]  /*8100*/  MUFU.EX2 R184, R184 ;  /* 0x000000b800b87308 */ /* 0x000fe20000000800 */
[-C--:B------:R-:W-:Y:S02]  /*8110*/  FMUL.FTZ R146, R146, R3.reuse ;  /* 0x0000000392927220 */ /* 0x080fe40000410000 */
[----:B------:R-:W-:Y:S01]  /*8120*/  FMUL.FTZ R147, R147, R3 ;  /* 0x0000000393937220 */ /* 0x000fe20000410000 */
[----:B------:R-:W-:Y:S01]  /*8130*/  HMMA.16816.F32 R148, R4, R14, R148 ;  /* 0x0000000e0494723c */ /* 0x000fe20000001894 */
[----:B------:R-:W1:Y:S01]  /*8140*/  LDSM.16.MT88.4 R12, [R228+0x12000] ;  /* 0x01200000e40c783b */ /* 0x000e620000004200 */
[----:B------:R-:W-:-:S02]  /*8150*/  FMUL.FTZ R140, R140, R164 ;  /* 0x000000a48c8c7220 */ /* 0x000fc40000410000 */
[-C--:B------:R-:W-:Y:S01]  /*8160*/  FMUL.FTZ R141, R141, R164.reuse ;  /* 0x000000a48d8d7220 */ /* 0x080fe20000410000 */
[----:B------:R-:W5:Y:S01]  /*8170*/  MUFU.EX2 R187, R187 ;  /* 0x000000bb00bb7308 */ /* 0x000f620000000800 */
[-C--:B------:R-:W-:Y:S02]  /*8180*/  FMUL.FTZ R142, R142, R3.reuse ;  /* 0x000000038e8e7220 */ /* 0x080fe40000410000 */
[-C--:B------:R-:W-:Y:S01]  /*8190*/  FMUL.FTZ R143, R143, R3.reuse ;  /* 0x000000038f8f7220 */ /* 0x080fe20000410000 */
[----:B--2---:R-:W-:Y:S01]  /*81a0*/  HMMA.16816.F32 R144, R4, R8, R144 ;  /* 0x000000080490723c */ /* 0x004fe20000001890 */
[-C--:B------:R-:W-:Y:S02]  /*81b0*/  FMUL.FTZ R136, R136, R164.reuse ;  /* 0x000000a488887220 */ /* 0x080fe40000410000 */
[----:B------:R-:W-:Y:S01]  /*81c0*/  FMUL.FTZ R137, R137, R164 ;  /* 0x000000a489897220 */ /* 0x000fe20000410000 */
[----:B------:R-:W-:Y:S01]  /*81d0*/  MUFU.EX2 R186, R186 ;  /* 0x000000ba00ba7308 */ /* 0x000fe20000000800 */
[----:B------:R-:W-:-:S02]  /*81e0*/  FMUL.FTZ R138, R138, R3 ;  /* 0x000000038a8a7220 */ /* 0x000fc40000410000 */
[-C--:B------:R-:W-:Y:S01]  /*81f0*/  FMUL.FTZ R139, R139, R3.reuse ;  /* 0x000000038b8b7220 */ /* 0x080fe20000410000 */
[C---:B------:R-:W-:Y:S01]  /*8200*/  HMMA.16816.F32 R140, R4.reuse, R10, R140 ;  /* 0x0000000a048c723c */ /* 0x040fe2000000188c */
[----:B------:R-:W2:Y:S01]  /*8210*/  LDSM.16.MT88.4 R8, [R226+0x12000] ;  /* 0x01200000e208783b */ /* 0x000ea20000004200 */
[-C--:B------:R-:W-:Y:S02]  /*8220*/  FMUL.FTZ R132, R132, R164.reuse ;  /* 0x000000a484847220 */ /* 0x080fe40000410000 */
[-C--:B------:R-:W-:Y:S01]  /*8230*/  FMUL.FTZ R133, R133, R164.reuse ;  /* 0x000000a485857220 */ /* 0x080fe20000410000 */
[----:B------:R-:W1:Y:S01]  /*8240*/  MUFU.EX2 R189, R189 ;  /* 0x000000bd00bd7308 */ /* 0x000e620000000800 */
[-C--:B------:R-:W-:Y:S02]  /*8250*/  FMUL.FTZ R134, R134, R3.reuse ;  /* 0x0000000386867220 */ /* 0x080fe40000410000 */
[----:B------:R-:W-:Y:S01]  /*8260*/  FMUL.FTZ R135, R135, R3 ;  /* 0x0000000387877220 */ /* 0x000fe20000410000 */
[----:B----4-:R-:W-:Y:S01]  /*8270*/  HMMA.16816.F32 R136, R4, R16, R136 ;  /* 0x000000100488723c */ /* 0x010fe20000001888 */
[----:B------:R-:W-:-:S02]  /*8280*/  FMUL.FTZ R36, R36, R164 ;  /* 0x000000a424247220 */ /* 0x000fc40000410000 */
[-C--:B------:R-:W-:Y:S01]  /*8290*/  FMUL.FTZ R37, R37, R164.reuse ;  /* 0x000000a425257220 */ /* 0x080fe20000410000 */
[----:B------:R-:W4:Y:S01]  /*82a0*/  MUFU.EX2 R192, R192 ;  /* 0x000000c000c07308 */ /* 0x000f220000000800 */
[-C--:B------:R-:W-:Y:S02]  /*82b0*/  FMUL.FTZ R38, R38, R3.reuse ;  /* 0x0000000326267220 */ /* 0x080fe40000410000 */
[-C--:B------:R-:W-:Y:S01]  /*82c0*/  FMUL.FTZ R39, R39, R3.reuse ;  /* 0x0000000327277220 */ /* 0x080fe20000410000 */
[----:B------:R-:W-:Y:S01]  /*82d0*/  HMMA.16816.F32 R132, R4, R18, R132 ;  /* 0x000000120484723c */ /* 0x000fe20000001884 */
[-C--:B------:R-:W-:Y:S01]  /*82e0*/  FMUL.FTZ R40, R40, R164.reuse ;  /* 0x000000a428287220 */ /* 0x080fe20000410000 */
[----:B------:R-:W3:Y:S01]  /*82f0*/  LDSM.16.MT88.4 R16, [R225+0x12000] ;  /* 0x01200000e110783b */ /* 0x000ee20000004200 */
[----:B------:R-:W-:Y:S01]  /*8300*/  FMUL.FTZ R41, R41, R164 ;  /* 0x000000a429297220 */ /* 0x000fe20000410000 */
[----:B------:R-:W2:Y:S01]  /*8310*/  MUFU.EX2 R191, R191 ;  /* 0x000000bf00bf7308 */ /* 0x000ea20000000800 */
[----:B------:R-:W-:-:S02]  /*8320*/  FMUL.FTZ R42, R42, R3 ;  /* 0x000000032a2a7220 */ /* 0x000fc40000410000 */
[-C--:B------:R-:W-:Y:S01]  /*8330*/  FMUL.FTZ R43, R43, R3.reuse ;  /* 0x000000032b2b7220 */ /* 0x080fe20000410000 */
        /* <DEDUP_REMOVED lines=10> */
[----:B------:R-:W-:Y:S01]  /*83e0*/  MUFU.EX2 R194, R194 ;  /* 0x000000c200c27308 */ /* 0x000fe20000000800 */
        /* <DEDUP_REMOVED lines=9> */
[-C--:B------:R-:W-:Y:S01]  /*8480*/  FMUL.FTZ R56, R56, R164.reuse ;  /* 0x000000a438387220 */ /* 0x080fe20000410000 */
[----:B------:R-:W2:Y:S01]  /*8490*/  LDSM.16.MT88.4 R8, [R228+0x14000] ;  /* 0x01400000e408783b */ /* 0x000ea20000004200 */
[-C--:B------:R-:W-:Y:S01]  /*84a0*/  FMUL.FTZ R57, R57, R164.reuse ;  /* 0x000000a439397220 */ /* 0x080fe20000410000 */
[----:B------:R-:W1:Y:S01]  /*84b0*/  MUFU.EX2 R195, R195 ;  /* 0x000000c300c37308 */ /* 0x000e620000000800 */
[-C--:B------:R-:W-:Y:S02]  /*84c0*/  FMUL.FTZ R58, R58, R3.reuse ;  /* 0x000000033a3a7220 */ /* 0x080fe40000410000 */
[----:B------:R-:W-:Y:S01]  /*84d0*/  FMUL.FTZ R59, R59, R3 ;  /* 0x000000033b3b7220 */ /* 0x000fe20000410000 */
[----:B---3--:R-:W-:Y:S01]  /*84e0*/  HMMA.16816.F32 R52, R4, R16, R52 ;  /* 0x000000100434723c */ /* 0x008fe20000001834 */
[----:B------:R-:W-:-:S02]  /*84f0*/  FMUL.FTZ R60, R60, R164 ;  /* 0x000000a43c3c7220 */ /* 0x000fc40000410000 */
[-C--:B------:R-:W-:Y:S01]  /*8500*/  FMUL.FTZ R61, R61, R164.reuse ;  /* 0x000000a43d3d7220 */ /* 0x080fe20000410000 */
[----:B------:R-:W-:Y:S01]  /*8510*/  MUFU.EX2 R188, R188 ;  /* 0x000000bc00bc7308 */ /* 0x000fe20000000800 */
[-C--:B------:R-:W-:Y:S02]  /*8520*/  FMUL.FTZ R62, R62, R3.reuse ;  /* 0x000000033e3e7220 */ /* 0x080fe40000410000 */
[-C--:B------:R-:W-:Y:S01]  /*8530*/  FMUL.FTZ R63, R63, R3.reuse ;  /* 0x000000033f3f7220 */ /* 0x080fe20000410000 */
[----:B------:R-:W-:Y:S01]  /*8540*/  HMMA.16816.F32 R56, R4, R18, R56 ;  /* 0x000000120438723c */ /* 0x000fe20000001838 */
[----:B------:R-:W3:Y:S01]  /*8550*/  LDSM.16.MT88.4 R16, [R226+0x14000] ;  /* 0x01400000e210783b */ /* 0x000ee20000004200 */
[-C--:B------:R-:W-:Y:S02]  /*8560*/  FMUL.FTZ R64, R64, R164.reuse ;  /* 0x000000a440407220 */ /* 0x080fe40000410000 */
        /* <DEDUP_REMOVED lines=14> */
[----:B------:R-:W1:Y:S01]  /*8650*/  MUFU.EX2 R196, R196 ;  /* 0x000000c400c47308 */ /* 0x000e620000000800 */
        /* <DEDUP_REMOVED lines=12> */
[----:B------:R-:W-:Y:S01]  /*8720*/  MUFU.EX2 R178, R178 ;  /* 0x000000b200b27308 */ /* 0x000fe20000000800 */
        /* <DEDUP_REMOVED lines=30> */
[----:B------:R-:W-:Y:S02]  /*8910*/  FMUL.FTZ R101, R101, R164 ;  /* 0x000000a465657220 */ /* 0x000fe40000410000 */
[----:B------:R-:W-:-:S02]  /*8920*/  FMUL.FTZ R102, R102, R3 ;  /* 0x0000000366667220 */ /* 0x000fc40000410000 */
[-C--:B------:R-:W-:Y:S01]  /*8930*/  FMUL.FTZ R103, R103, R3.reuse ;  /* 0x0000000367677220 */ /* 0x080fe20000410000 */
[C---:B------:R-:W-:Y:S01]  /*8940*/  HMMA.16816.F32 R96, R4.reuse, R10, R96 ;  /* 0x0000000a0460723c */ /* 0x040fe20000001860 */
[-C--:B------:R-:W-:Y:S01]  /*8950*/  FMUL.FTZ R104, R104, R164.reuse ;  /* 0x000000a468687220 */ /* 0x080fe20000410000 */
[----:B------:R-:W2:Y:S01]  /*8960*/  LDSM.16.MT88.4 R8, [R225+0x16000] ;  /* 0x01600000e108783b */ /* 0x000ea20000004200 */
        /* <DEDUP_REMOVED lines=36> */
[----:B------:R-:W-:Y:S01]  /*8bb0*/  HMMA.16816.F32 R124, R4, R20, R124 ;  /* 0x00000014047c723c */ /* 0x000fe2000000187c */
[----:B------:R-:W-:Y:S01]  /*8bc0*/  FFMA.FTZ R165, R200, R164, R165 ;  /* 0x000000a4c8a57223 */ /* 0x000fe200000100a5 */
[----:B------:R-:W-:Y:S01]  /*8bd0*/  MOV R164, R169 ;  /* 0x000000a900a47202 */ /* 0x000fe20000000f00 */
[----:B------:R-:W-:-:S02]  /*8be0*/  FFMA.FTZ R3, R252, R3, R33 ;  /* 0x00000003fc037223 */ /* 0x000fc40000010021 */
[----:B------:R-:W-:Y:S02]  /*8bf0*/  FADD.FTZ R34, R34, R165 ;  /* 0x000000a522227221 */ /* 0x000fe40000010000 */
[----:B------:R-:W-:Y:S01]  /*8c00*/  FADD.FTZ R3, R2, R3 ;  /* 0x0000000302037221 */ /* 0x000fe20000010000 */
[----:B------:R-:W-:Y:S01]  /*8c10*/  HMMA.16816.F32 R128, R4, R22, R128 ;  /* 0x000000160480723c */ /* 0x000fe20000001880 */
[----:B------:R-:W2:Y:S01]  /*8c20*/  LDSM.16.MT88.4 R20, [R228+0x12800] ;  /* 0x01280000e414783b */ /* 0x000ea20000004200 */
[----:B------:R-:W-:Y:S02]  /*8c30*/  FADD.FTZ R35, R35, R34 ;  /* 0x0000002223237221 */ /* 0x000fe40000010000 */
[----:B------:R-:W-:Y:S02]  /*8c40*/  FADD.FTZ R0, R0, R3 ;  /* 0x0000000300007221 */ /* 0x000fe40000010000 */
[----:B------:R-:W-:Y:S01]  /*8c50*/  FADD.FTZ R3, R32, R35 ;  /* 0x0000002320037221 */ /* 0x000fe20000010000 */
[----:B------:R-:W-:Y:S01]  /*8c60*/  F2FP.PACK_AB R4, R183, R180 ;  /* 0x000000b4b704723e */ /* 0x000fe200000000ff */
        /* <DEDUP_REMOVED lines=10> */
[C---:B---3--:R-:W-:Y:S01]  /*8d10*/  HMMA.16816.F32 R152, R4.reuse, R16, R152 ;  /* 0x000000100498723c */ /* 0x048fe20000001898 */
[----:B------:R-:W-:Y:S02]  /*8d20*/  FADD.FTZ R186, R186, R187 ;  /* 0x000000bbbaba7221 */ /* 0x000fe40000010000 */
[----:B------:R-:W-:Y:S02]  /*8d30*/  FADD.FTZ R185, R185, R182 ;  /* 0x000000b6b9b97221 */ /* 0x000fe40000010000 */
[----:B------:R-:W-:Y:S02]  /*8d40*/  FADD.FTZ R189, R189, R186 ;  /* 0x000000babdbd7221 */ /* 0x000fe40000010000 */
[----:B----4-:R-:W-:Y:S01]  /*8d50*/  FADD.FTZ R0, R192, R185 ;  /* 0x000000b9c0007221 */ /* 0x010fe20000010000 */
[----:B------:R-:W-:Y:S01]  /*8d60*/  HMMA.16816.F32 R148, R4, R18, R148 ;  /* 0x000000120494723c */ /* 0x000fe20000001894 */
[----:B------:R-:W3:Y:S02]  /*8d70*/  LDSM.16.MT88.4 R16, [R225+0x12800] ;  /* 0x01280000e110783b */ /* 0x000ee40000004200 */
[----:B------:R-:W-:-:S05]  /*8d80*/  FADD.FTZ R0, R191, R0 ;  /* 0x00000000bf007221 */ /* 0x000fca0000010000 */
        /* <DEDUP_REMOVED lines=39> */
[C---:B-----5:R-:W-:Y:S08]  /*9000*/  HMMA.16816.F32 R116, R4.reuse, R20, R116 ;  /* 0x000000140474723c */ /* 0x060ff00000001874 */
[C---:B------:R-:W-:Y:S01]  /*9010*/  HMMA.16816.F32 R120, R4.reuse, R22, R120 ;  /* 0x000000160478723c */ /* 0x040fe20000001878 */
[----:B------:R-:W-:Y:S07]  /*9020*/  LDSM.16.MT88.4 R20, [R225+0x11000] ;  /* 0x01100000e114783b */ /* 0x000fee0000004200 */
[C---:B---3--:R-:W-:Y:S08]  /*9030*/  HMMA.16816.F32 R124, R4.reuse, R16, R124 ;  /* 0x00000010047c723c */ /* 0x048ff0000000187c */
[----:B------:R-:W-:Y:S01]  /*9040*/  HMMA.16816.F32 R128, R4, R18, R128 ;  /* 0x000000120480723c */ /* 0x000fe20000001880 */
[----:B------:R-:W3:Y:S06]  /*9050*/  LDSM.16.MT88.4 R16, [R225+0x13000] ;  /* 0x01300000e110783b */ /* 0x000eec0000004200 */
        /* <DEDUP_REMOVED lines=9> */
[----:B-1----:R-:W-:Y:S02]  /*90f0*/  HMMA.16816.F32 R160, R4, R12, R160 ;  /* 0x0000000c04a0723c */ /* 0x002fe400000018a0 */
[----:B------:R-:W-:-:S06]  /*9100*/  FADD.FTZ R0, R197, R0 ;  /* 0x00000000c5007221 */ /* 0x000fcc0000010000 */
        /* <DEDUP_REMOVED lines=17> */
[C---:B------:R-:W-:Y:S08]  /*9220*/  HMMA.16816.F32 R136, R4.reuse, R28, R136 ;  /* 0x0000001c0488723c */ /* 0x040ff00000001888 */
[C---:B------:R-:W-:Y:S01]  /*9230*/  HMMA.16816.F32 R132, R4.reuse, R30, R132 ;  /* 0x0000001e0484723c */ /* 0x040fe20000001884 */
[----:B------:R-:W-:Y:S07]  /*9240*/  LDSM.16.MT88.4 R28, [R226+0x17000] ;  /* 0x01700000e21c783b */ /* 0x000fee0000004200 */
[C---:B--2---:R-:W-:Y:S08]  /*9250*/  HMMA.16816.F32 R60, R4.reuse, R8, R60 ;  /* 0x00000008043c723c */ /* 0x044ff0000000183c */
[C---:B------:R-:W-:Y:S01]  /*9260*/  HMMA.16816.F32 R64, R4.reuse, R10, R64 ;  /* 0x0000000a0440723c */ /* 0x040fe20000001840 */
[----:B------:R-:W2:Y:S07]  /*9270*/  LDSM.16.MT88.4 R8, [R228+0x17000] ;  /* 0x01700000e408783b */ /* 0x000eae0000004200 */
[C---:B----4-:R-:W-:Y:S08]  /*9280*/  HMMA.16816.F32 R68, R4.reuse, R24, R68 ;  /* 0x000000180444723c */ /* 0x050ff00000001844 */
[C---:B------:R-:W-:Y:S01]  /*9290*/  HMMA.16816.F32 R72, R4.reuse, R26, R72 ;  /* 0x0000001a0448723c */ /* 0x040fe20000001848 */
[----:B------:R-:W-:Y:S07]  /*92a0*/  LDSM.16.MT88.4 R24, [R224+0x17000] ;  /* 0x01700000e018783b */ /* 0x000fee0000004200 */
        /* <DEDUP_REMOVED lines=31> */
[----:B---3--:R-:W-:Y:S01]  /*94a0*/  HMMA.16816.F32 R160, R4, R16, R160 ;  /* 0x0000001004a0723c */ /* 0x008fe200000018a0 */
[----:B------:R-:W-:Y:S02]  /*94b0*/  FADD.FTZ R0, R178, R177 ;  /* 0x000000b1b2007221 */ /* 0x000fe40000010000 */
[----:B------:R-:W-:-:S03]  /*94c0*/  FADD.FTZ R252, R173, R172 ;  /* 0x000000acadfc7221 */ /* 0x000fc60000010000 */
[----:B------:R-:W-:Y:S02]  /*94d0*/  STL [R1], R0 ;  /* 0x0000000001007387 */ /* 0x000fe40000100800 */
[C---:B------:R-:W-:Y:S02]  /*94e0*/  HMMA.16816.F32 R156, R4.reuse, R18, R156 ;  /* 0x00000012049c723c */ /* 0x040fe4000000189c */
[----:B------:R-:W3:Y:S06]  /*94f0*/  LDSM.16.MT88.4 R16, [R226+0x13800] ;  /* 0x01380000e210783b */ /* 0x000eec0000004200 */
        /* <DEDUP_REMOVED lines=28> */
[C---:B------:R-:W-:Y:S08]  /*96c0*/  HMMA.16816.F32 R80, R4.reuse, R26, R80 ;  /* 0x0000001a0450723c */ /* 0x040ff00000001850 */
[C---:B------:R-:W-:Y:S08]  /*96d0*/  HMMA.16816.F32 R84, R4.reuse, R28, R84 ;  /* 0x0000001c0454723c */ /* 0x040ff00000001854 */
[C---:B------:R-:W-:Y:S08]  /*96e0*/  HMMA.16816.F32 R88, R4.reuse, R30, R88 ;  /* 0x0000001e0458723c */ /* 0x040ff00000001858 */
[C---:B----4-:R-:W-:Y:S08]  /*96f0*/  HMMA.16816.F32 R92, R4.reuse, R20, R92 ;  /* 0x00000014045c723c */ /* 0x050ff0000000185c */
[C---:B------:R-:W-:Y:S08]  /*9700*/  HMMA.16816.F32 R96, R4.reuse, R22, R96 ;  /* 0x000000160460723c */ /* 0x040ff00000001860 */
[C---:B--2---:R-:W-:Y:S08]  /*9710*/  HMMA.16816.F32 R108, R4.reuse, R8, R108 ;  /* 0x00000008046c723c */ /* 0x044ff0000000186c */
[C---:B------:R-:W-:Y:S08]  /*9720*/  HMMA.16816.F32 R112, R4.reuse, R10, R112 ;  /* 0x0000000a0470723c */ /* 0x040ff00000001870 */
[C---:B-1----:R-:W-:Y:S08]  /*9730*/  HMMA.16816.F32 R116, R4.reuse, R12, R116 ;  /* 0x0000000c0474723c */ /* 0x042ff00000001874 */
[C---:B------:R-:W-:Y:S08]  /*9740*/  HMMA.16816.F32 R120, R4.reuse, R14, R120 ;  /* 0x0000000e0478723c */ /* 0x040ff00000001878 */
[C---:B---3--:R-:W-:Y:S08]  /*9750*/  HMMA.16816.F32 R124, R4.reuse, R16, R124 ;  /* 0x00000010047c723c */ /* 0x048ff0000000187c */
[----:B------:R-:W-:Y:S08]  /*9760*/  HMMA.16816.F32 R128, R4, R18, R128 ;  /* 0x000000120480723c */ /* 0x000ff00000001880 */
.L_x_999:
        /* <DEDUP_REMOVED lines=13> */
.L_x_1004:
        /* <DEDUP_REMOVED lines=41> */
.L_x_1002:
[----:B------:R-:W-:Y:S01]  /*9ad0*/  UIADD3 UR14, UR17, -0x1, URZ ;  /* 0xffffffff110e7890 */ /* 0x000fe2000fffe03f */
[----:B------:R-:W-:Y:S04]  /*9ae0*/  DEPBAR.LE SB0, 0x0 ;  /* 0x000080000000791a */ /* 0x000fe80000000000 */
[----:B------:R-:W-:Y:S01]  /*9af0*/  BAR.SYNC.DEFER_BLOCKING 0x0 ;  /* 0x0000000000007b1d */ /* 0x000fe20000010000 */
[----:B------:R-:W-:Y:S01]  /*9b00*/  MOV R3, UR14 ;  /* 0x0000000e00037c02 */ /* 0x000fe20008000f00 */
[----:B------:R-:W-:Y:S02]  /*9b10*/  USHF.R.S32.HI UR5, URZ, 0x1f, UR14 ;  /* 0x0000001f3f057899 */ /* 0x000fe4000801140e */
[----:B------:R-:W-:Y:S02]  /*9b20*/  UIMAD UR4, UR13, UR14, URZ ;  /* 0x0000000e0d0472a4 */ /* 0x000fe4000f8e023f */
[----:B------:R-:W-:Y:S01]  /*9b30*/  IMAD.WIDE.U32 R18, R3, UR15, R244 ;  /* 0x0000000f03127c25 */ /* 0x000fe2000f8e00f4 */
[----:B------:R-:W-:Y:S02]  /*9b40*/  UISETP.GT.AND UP0, UPT, UR14, UR9, UPT ;  /* 0x000000090e00728c */ /* 0x000fe4000bf04270 */
[----:B------:R-:W-:Y:S02]  /*9b50*/  UIMAD UR4, UR5, UR15, UR4 ;  /* 0x0000000f050472a4 */ /* 0x000fe4000f8e0204 */
[C---:B------:R-:W-:Y:S04]  /*9b60*/  LEA R14, P0, R18.reuse, c[0x0][0x170], 0x1 ;  /* 0x00005c00120e7a11 */ /* 0x040fe800078008ff */
        /* <DEDUP_REMOVED lines=8> */
[----:B------:R-:W-:Y:S03]  /*9bf0*/  IADD3 R22, P0, R26, UR8, RZ ;  /* 0x000000081a167c10 */ /* 0x000fe6000ff1e0ff */
[----:B------:R1:W-:Y:S01]  /*9c00*/  LDGSTS.E.BYPASS.LTC128B.128 [R235+0x12000], [R14.64+0x80] ;  /* 0x120000800eeb7fae */ /* 0x0003e2000b901d52 */
[----:B------:R-:W-:Y:S02]  /*9c10*/  IADD3.X R23, R27, UR12, RZ, P0, !PT ;  /* 0x0000000c1b177c10 */ /* 0x000fe400087fe4ff */
[----:B------:R-:W-:Y:S03]  /*9c20*/  IADD3 R18, P0, R22, UR8, RZ ;  /* 0x0000000816127c10 */ /* 0x000fe6000ff1e0ff */
[----:B------:R1:W-:Y:S01]  /*9c30*/  LDGSTS.E.BYPASS.LTC128B.128 [R235+0x14000], [R14.64+0x100] ;  /* 0x140001000eeb7fae */ /* 0x0003e2000b901d52 */
[----:B------:R-:W-:Y:S02]  /*9c40*/  IADD3.X R19, R23, UR12, RZ, P0, !PT ;  /* 0x0000000c17137c10 */ /* 0x000fe400087fe4ff */
[----:B------:R-:W-:Y:S03]  /*9c50*/  PLOP3.LUT P0, PT, PT, PT, UP0, 0x80, 0x0 ;  /* 0x000000000000781c */ /* 0x000fe60003f0f008 */
        /* <DEDUP_REMOVED lines=14> */
[----:B------:R-:W5:Y:S06]  /*9d40*/  LDSM.16.M88.4 R168, [R233+0x8000] ;  /* 0x00800000e9a8783b */ /* 0x000f6c0000000200 */
[----:B------:R-:W1:Y:S06]  /*9d50*/  LDSM.16.M88.4 R172, [R233+0x8800] ;  /* 0x00880000e9ac783b */ /* 0x000e6c0000000200 */
[----:B------:R-:W3:Y:S06]  /*9d60*/  LDSM.16.M88.4 R176, [R233+0x9000] ;  /* 0x00900000e9b0783b */ /* 0x000eec0000000200 */
[----:B------:R-:W0:Y:S06]  /*9d70*/  LDGDEPBAR ;  /* 0x00000000000079af */ /* 0x000e2c0000000000 */
[----:B------:R-:W2:Y:S06]  /*9d80*/  LDSM.16.M88.4 R180, [R233+0x9800] ;  /* 0x00980000e9b4783b */ /* 0x000eac0000000200 */
[----:B------:R-:W-:Y:S06]  /*9d90*/  LDSM.16.M88.4 R184, [R232] ;  /* 0x00000000e8b8783b */ /* 0x000fec0000000200 */
[----:B------:R-:W2:Y:S01]  /*9da0*/  LDSM.16.M88.4 R188, [R231] ;  /* 0x00000000e7bc783b */ /* 0x000ea20000000200 */
[C---:B-----5:R-:W-:Y:S05]  /*9db0*/  HMMA.16816.F32 R4, R164.reuse, R168, RZ ;  /* 0x000000a8a404723c */ /* 0x060fea00000018ff */
[----:B------:R-:W5:Y:S03]  /*9dc0*/  LDSM.16.M88.4 R192, [R223] ;  /* 0x00000000dfc0783b */ /* 0x000f660000000200 */
[C---:B------:R-:W-:Y:S03]  /*9dd0*/  HMMA.16816.F32 R8, R164.reuse, R170, RZ ;  /* 0x000000aaa408723c */ /* 0x040fe600000018ff */
[----:B------:R-:W5:Y:S06]  /*9de0*/  LDSM.16.M88.4 R168, [R222] ;  /* 0x00000000dea8783b */ /* 0x000f6c0000000200 */
[----:B------:R-:W5:Y:S01]  /*9df0*/  LDSM.16.M88.4 R196, [R221] ;  /* 0x00000000ddc4783b */ /* 0x000f620000000200 */
[C---:B-1----:R-:W-:Y:S05]  /*9e00*/  HMMA.16816.F32 R12, R164.reuse, R172, RZ ;  /* 0x000000aca40c723c */ /* 0x042fea00000018ff */
[----:B------:R-:W-:Y:S03]  /*9e10*/  LDSM.16.M88.4 R200, [R230] ;  /* 0x00000000e6c8783b */ /* 0x000fe60000000200 */
[C---:B----4-:R-:W-:Y:S03]  /*9e20*/  HMMA.16816.F32 R16, R164.reuse, R174, RZ ;  /* 0x000000aea410723c */ /* 0x050fe600000018ff */
[----:B------:R-:W1:Y:S05]  /*9e30*/  LDSM.16.M88.4 R204, [R227+0x8000] ;  /* 0x00800000e3cc783b */ /* 0x000e6a0000000200 */
[C---:B---3--:R-:W-:Y:S01]  /*9e40*/  HMMA.16816.F32 R20, R164.reuse, R176, RZ ;  /* 0x000000b0a414723c */ /* 0x048fe200000018ff */
[----:B------:R-:W-:Y:S07]  /*9e50*/  LDSM.16.M88.4 R172, [R227+0x9000] ;  /* 0x00900000e3ac783b */ /* 0x000fee0000000200 */
[C---:B--2---:R-:W-:Y:S01]  /*9e60*/  HMMA.16816.F32 R24, R164.reuse, R178, RZ ;  /* 0x000000b2a418723c */ /* 0x044fe200000018ff */
[----:B------:R-:W-:Y:S07]  /*9e70*/  LDSM.16.M88.4 R176, [R227+0x9800] ;  /* 0x00980000e3b0783b */ /* 0x000fee0000000200 */
[C---:B------:R-:W-:Y:S08]  /*9e80*/  HMMA.16816.F32 R28, R164.reuse, R180, RZ ;  /* 0x000000b4a41c723c */ /* 0x040ff000000018ff */
[----:B------:R-:W-:Y:S01]  /*9e90*/  HMMA.16816.F32 R32, R164, R182, RZ ;  /* 0x000000b6a420723c */ /* 0x000fe200000018ff */
[----:B------:R-:W2:Y:S06]  /*9ea0*/  LDSM.16.M88.4 R164, [R227+0x8800] ;  /* 0x00880000e3a4783b */ /* 0x000eac0000000200 */
[----:B------:R-:W-:Y:S01]  /*9eb0*/  LDSM.16.M88.4 R180, [R220] ;  /* 0x00000000dcb4783b */ /* 0x000fe20000000200 */
[C---:B------:R-:W-:Y:S08]  /*9ec0*/  HMMA.16816.F32 R4, R184.reuse, R188, R4 ;  /* 0x000000bcb804723c */ /* 0x040ff00000001804 */
[C---:B------:R-:W-:Y:S01]  /*9ed0*/  HMMA.16816.F32 R8, R184.reuse, R190, R8 ;  /* 0x000000beb808723c */ /* 0x040fe20000001808 */
[----:B------:R-:W-:Y:S07]  /*9ee0*/  LDSM.16.M88.4 R188, [R220+0x1000] ;  /* 0x00100000dcbc783b */ /* 0x000fee0000000200 */
[C---:B-----5:R-:W-:Y:S08]  /*9ef0*/  HMMA.16816.F32 R12, R184.reuse, R192, R12 ;  /* 0x000000c0b80c723c */ /* 0x060ff0000000180c */
[C---:B------:R-:W-:Y:S01]  /*9f00*/  HMMA.16816.F32 R16, R184.reuse, R194, R16 ;  /* 0x000000c2b810723c */ /* 0x040fe20000001810 */
[----:B------:R-:W-:Y:S07]  /*9f10*/  LDSM.16.M88.4 R192, [R233+0xa000] ;  /* 0x00a00000e9c0783b */ /* 0x000fee0000000200 */
[C---:B------:R-:W-:Y:S08]  /*9f20*/  HMMA.16816.F32 R20, R184.reuse, R168, R20 ;  /* 0x000000a8b814723c */ /* 0x040ff00000001814 */
[C---:B------:R-:W-:Y:S01]  /*9f30*/  HMMA.16816.F32 R24, R184.reuse, R170, R24 ;  /* 0x000000aab818723c */ /* 0x040fe20000001818 */
[----:B------:R-:W3:Y:S07]  /*9f40*/  LDSM.16.M88.4 R168, [R229] ;  /* 0x00000000e5a8783b */ /* 0x000eee0000000200 */
[C---:B------:R-:W-:Y:S08]  /*9f50*/  HMMA.16816.F32 R28, R184.reuse, R196, R28 ;  /* 0x000000c4b81c723c */ /* 0x040ff0000000181c */
[----:B------:R-:W-:Y:S01]  /*9f60*/  HMMA.16816.F32 R32, R184, R198, R32 ;  /* 0x000000c6b820723c */ /* 0x000fe20000001820 */
[----:B------:R-:W4:Y:S06]  /*9f70*/  LDSM.16.M88.4 R184, [R220+0x800] ;  /* 0x00080000dcb8783b */ /* 0x000f2c0000000200 */
[----:B------:R-:W-:Y:S01]  /*9f80*/  LDSM.16.M88.4 R196, [R233+0xa800] ;  /* 0x00a80000e9c4783b */ /* 0x000fe20000000200 */
        /* <DEDUP_REMOVED lines=11> */
[----:B------:R-:W5:Y:S06]  /*a040*/  LDSM.16.M88.4 R176, [R233+0xb000] ;  /* 0x00b00000e9b0783b */ /* 0x000f6c0000000200 */
[----:B------:R-:W-:Y:S01]  /*a050*/  LDSM.16.M88.4 R200, [R218] ;  /* 0x00000000dac8783b */ /* 0x000fe20000000200 */
[C---:B---3--:R-:W-:Y:S08]  /*a060*/  HMMA.16816.F32 R4, R168.reuse, R180, R4 ;  /* 0x000000b4a804723c */ /* 0x048ff00000001804 */
[C---:B------:R-:W-:Y:S01]  /*a070*/  HMMA.16816.F32 R8, R168.reuse, R182, R8 ;  /* 0x000000b6a808723c */ /* 0x040fe20000001808 */
[----:B------:R-:W3:Y:S07]  /*a080*/  LDSM.16.M88.4 R180, [R233+0xb800] ;  /* 0x00b80000e9b4783b */ /* 0x000eee0000000200 */
[C---:B----4-:R-:W-:Y:S08]  /*a090*/  HMMA.16816.F32 R12, R168.reuse, R184, R12 ;  /* 0x000000b8a80c723c */ /* 0x050ff0000000180c */
[C---:B------:R-:W-:Y:S01]  /*a0a0*/  HMMA.16816.F32 R16, R168.reuse, R186, R16 ;  /* 0x000000baa810723c */ /* 0x040fe20000001810 */
[----:B------:R-:W-:Y:S07]  /*a0b0*/  LDSM.16.M88.4 R184, [R232+0x2000] ;  /* 0x00200000e8b8783b */ /* 0x000fee0000000200 */
[C---:B------:R-:W-:Y:S08]  /*a0c0*/  HMMA.16816.F32 R20, R168.reuse, R188, R20 ;  /* 0x000000bca814723c */ /* 0x040ff00000001814 */
[C---:B------:R-:W-:Y:S01]  /*a0d0*/  HMMA.16816.F32 R24, R168.reuse, R190, R24 ;  /* 0x000000bea818723c */ /* 0x040fe20000001818 */
[----:B------:R-:W4:Y:S07]  /*a0e0*/  LDSM.16.M88.4 R188, [R219] ;  /* 0x00000000dbbc783b */ /* 0x000f2e0000000200 */
[C---:B-1----:R-:W-:Y:S08]  /*a0f0*/  HMMA.16816.F32 R28, R168.reuse, R164, R28 ;  /* 0x000000a4a81c723c */ /* 0x042ff0000000181c */
[----:B------:R-:W-:Y:S01]  /*a100*/  HMMA.16816.F32 R32, R168, R166, R32 ;  /* 0x000000a6a820723c */ /* 0x000fe20000001820 */
[----:B------:R-:W1:Y:S06]  /*a110*/  LDSM.16.M88.4 R164, [R217] ;  /* 0x00000000d9a4783b */ /* 0x000e6c0000000200 */
[----:B------:R-:W1:Y:S01]  /*a120*/  LDSM.16.M88.4 R168, [R216] ;  /* 0x00000000d8a8783b */ /* 0x000e620000000200 */
[C---:B--2---:R-:W-:Y:S08]  /*a130*/  HMMA.16816.F32 R4, R172.reuse, R192, R4 ;  /* 0x000000c0ac04723c */ /* 0x044ff00000001804 */
[C---:B------:R-:W-:Y:S01]  /*a140*/  HMMA.16816.F32 R8, R172.reuse, R194, R8 ;  /* 0x000000c2ac08723c */ /* 0x040fe20000001808 */
[----:B------:R-:W-:Y:S07]  /*a150*/  LDSM.16.M88.4 R192, [R227+0xa000] ;  /* 0x00a00000e3c0783b */ /* 0x000fee0000000200 */
[C---:B------:R-:W-:Y:S08]  /*a160*/  HMMA.16816.F32 R12, R172.reuse, R196, R12 ;  /* 0x000000c4ac0c723c */ /* 0x040ff0000000180c */
[C---:B------:R-:W-:Y:S01]  /*a170*/  HMMA.16816.F32 R16, R172.reuse, R198, R16 ;  /* 0x000000c6ac10723c */ /* 0x040fe20000001810 */
[----:B------:R-:W-:Y:S07]  /*a180*/  LDSM.16.M88.4 R196, [R227+0xa800] ;  /* 0x00a80000e3c4783b */ /* 0x000fee0000000200 */
[C---:B-----5:R-:W-:Y:S08]  /*a190*/  HMMA.16816.F32 R20, R172.reuse, R176, R20 ;  /* 0x000000b0ac14723c */ /* 0x060ff00000001814 */
[C---:B------:R-:W-:Y:S01]  /*a1a0*/  HMMA.16816.F32 R24, R172.reuse, R178, R24 ;  /* 0x000000b2ac18723c */ /* 0x040fe20000001818 */
[----:B------:R-:W2:Y:S07]  /*a1b0*/  LDSM.16.M88.4 R176, [R230+0x2000] ;  /* 0x00200000e6b0783b */ /* 0x000eae0000000200 */
[C---:B---3--:R-:W-:Y:S08]  /*a1c0*/  HMMA.16816.F32 R28, R172.reuse, R180, R28 ;  /* 0x000000b4ac1c723c */ /* 0x048ff0000000181c */
[----:B------:R-:W-:Y:S01]  /*a1d0*/  HMMA.16816.F32 R32, R172, R182, R32 ;  /* 0x000000b6ac20723c */ /* 0x000fe20000001820 */
[----:B------:R-:W3:Y:S06]  /*a1e0*/  LDSM.16.M88.4 R172, [R227+0xb000] ;  /* 0x00b00000e3ac783b */ /* 0x000eec0000000200 */
[----:B------:R-:W-:Y:S01]  /*a1f0*/  LDSM.16.M88.4 R180, [R229+0x2000] ;  /* 0x00200000e5b4783b */ /* 0x000fe20000000200 */
[C---:B----4-:R-:W-:Y:S08]  /*a200*/  HMMA.16816.F32 R4, R184.reuse, R188, R4 ;  /* 0x000000bcb804723c */ /* 0x050ff00000001804 */
        /* <DEDUP_REMOVED lines=10> */
[----:B------:R-:W4:Y:S06]  /*a2b0*/  LDSM.16.M88.4 R168, [R220+0x2800] ;  /* 0x00280000dca8783b */ /* 0x000f2c0000000200 */
[----:B------:R-:W5:Y:S01]  /*a2c0*/  LDSM.16.M88.4 R184, [R220+0x3000] ;  /* 0x00300000dcb8783b */ /* 0x000f620000000200 */
        /* <DEDUP_REMOVED lines=9> */
[C---:B-1----:R-:W-:Y:S08]  /*a360*/  HMMA.16816.F32 R28, R176.reuse, R164, R28 ;  /* 0x000000a4b01c723c */ /* 0x042ff0000000181c */
[----:B------:R-:W-:Y:S01]  /*a370*/  HMMA.16816.F32 R32, R176, R166, R32 ;  /* 0x000000a6b020723c */ /* 0x000fe20000001820 */
[----:B------:R-:W1:Y:S06]  /*a380*/  LDSM.16.M88.4 R164, [R233+0xc800] ;  /* 0x00c80000e9a4783b */ /* 0x000e6c0000000200 */
[----:B------:R-:W-:Y:S01]  /*a390*/  LDSM.16.M88.4 R176, [R232+0x4000] ;  /* 0x00400000e8b0783b */ /* 0x000fe20000000200 */
[C---:B------:R-:W-:Y:S08]  /*a3a0*/  HMMA.16816.F32 R4, R180.reuse, R188, R4 ;  /* 0x000000bcb404723c */ /* 0x040ff00000001804 */
[C---:B------:R-:W-:Y:S01]  /*a3b0*/  HMMA.16816.F32 R8, R180.reuse, R190, R8 ;  /* 0x000000beb408723c */ /* 0x040fe20000001808 */
[----:B------:R-:W-:Y:S07]  /*a3c0*/  LDSM.16.M88.4 R188, [R213] ;  /* 0x00000000d5bc783b */ /* 0x000fee0000000200 */
[C---:B----4-:R-:W-:Y:S08]  /*a3d0*/  HMMA.16816.F32 R12, R180.reuse, R168, R12 ;  /* 0x000000a8b40c723c */ /* 0x050ff0000000180c */
[C---:B------:R-:W-:Y:S01]  /*a3e0*/  HMMA.16816.F32 R16, R180.reuse, R170, R16 ;  /* 0x000000aab410723c */ /* 0x040fe20000001810 */
[----:B------:R-:W3:Y:S07]  /*a3f0*/  LDSM.16.M88.4 R168, [R233+0xd800] ;  /* 0x00d80000e9a8783b */ /* 0x000eee0000000200 */
[C---:B-----5:R-:W-:Y:S08]  /*a400*/  HMMA.16816.F32 R20, R180.reuse, R184, R20 ;  /* 0x000000b8b414723c */ /* 0x060ff00000001814 */
[C---:B------:R-:W-:Y:S01]  /*a410*/  HMMA.16816.F32 R24, R180.reuse, R186, R24 ;  /* 0x000000bab418723c */ /* 0x040fe20000001818 */
[----:B------:R-:W-:Y:S07]  /*a420*/  LDSM.16.M88.4 R184, [R214] ;  /* 0x00000000d6b8783b */ /* 0x000fee0000000200 */
[C---:B--2---:R-:W-:Y:S08]  /*a430*/  HMMA.16816.F32 R28, R180.reuse, R192, R28 ;  /* 0x000000c0b41c723c */ /* 0x044ff0000000181c */
[----:B------:R-:W-:Y:S01]  /*a440*/  HMMA.16816.F32 R32, R180, R194, R32 ;  /* 0x000000c2b420723c */ /* 0x000fe20000001820 */
[----:B------:R-:W2:Y:S06]  /*a450*/  LDSM.16.M88.4 R180, [R215] ;  /* 0x00000000d7b4783b */ /* 0x000eac0000000200 */
[----:B------:R-:W-:Y:S01]  /*a460*/  LDSM.16.M88.4 R192, [R227+0xc000] ;  /* 0x00c00000e3c0783b */ /* 0x000fe20000000200 */
        /* <DEDUP_REMOVED lines=8> */
[----:B------:R-:W4:Y:S07]  /*a4f0*/  LDSM.16.M88.4 R172, [R230+0x4000] ;  /* 0x00400000e6ac783b */ /* 0x000f2e0000000200 */
[C---:B---3--:R-:W-:Y:S08]  /*a500*/  HMMA.16816.F32 R28, R200.reuse, R168, R28 ;  /* 0x000000a8c81c723c */ /* 0x048ff0000000181c */
[----:B------:R-:W-:Y:S01]  /*a510*/  HMMA.16816.F32 R32, R200, R170, R32 ;  /* 0x000000aac820723c */ /* 0x000fe20000001820 */
[----:B------:R-:W3:Y:S06]  /*a520*/  LDSM.16.M88.4 R168, [R227+0xc800] ;  /* 0x00c80000e3a8783b */ /* 0x000eec0000000200 */
[----:B------:R-:W-:Y:S01]  /*a530*/  LDSM.16.M88.4 R200, [R233+0xe000] ;  /* 0x00e00000e9c8783b */ /* 0x000fe20000000200 */
        /* <DEDUP_REMOVED lines=11> */
[----:B------:R-:W1:Y:S06]  /*a5f0*/  LDSM.16.M88.4 R164, [R227+0xd800] ;  /* 0x00d80000e3a4783b */ /* 0x000e6c0000000200 */
[----:B------:R-:W5:Y:S01]  /*a600*/  LDSM.16.M88.4 R176, [R229+0x4000] ;  /* 0x00400000e5b0783b */ /* 0x000f620000000200 */
[C---:B----4-:R-:W-:Y:S08]  /*a610*/  HMMA.16816.F32 R4, R172.reuse, R192, R4 ;  /* 0x000000c0ac04723c */ /* 0x050ff00000001804 */
[C---:B------:R-:W-:Y:S01]  /*a620*/  HMMA.16816.F32 R8, R172.reuse, R194, R8 ;  /* 0x000000c2ac08723c */ /* 0x040fe20000001808 */
[----:B------:R-:W4:Y:S07]  /*a630*/  LDSM.16.M88.4 R192, [R220+0x5000] ;  /* 0x00500000dcc0783b */ /* 0x000f2e0000000200 */
[C---:B---3--:R-:W-:Y:S08]  /*a640*/  HMMA.16816.F32 R12, R172.reuse, R168, R12 ;  /* 0x000000a8ac0c723c */ /* 0x048ff0000000180c */
[C---:B------:R-:W-:Y:S01]  /*a650*/  HMMA.16816.F32 R16, R172.reuse, R170, R16 ;  /* 0x000000aaac10723c */ /* 0x040fe20000001810 */
[----:B------:R-:W3:Y:S07]  /*a660*/  LDSM.16.M88.4 R168, [R220+0x5800] ;  /* 0x00580000dca8783b */ /* 0x000eee0000000200 */
[C---:B--2---:R-:W-:Y:S08]  /*a670*/  HMMA.16816.F32 R20, R172.reuse, R180, R20 ;  /* 0x000000b4ac14723c */ /* 0x044ff00000001814 */
[C---:B------:R-:W-:Y:S01]  /*a680*/  HMMA.16816.F32 R24, R172.reuse, R182, R24 ;  /* 0x000000b6ac18723c */ /* 0x040fe20000001818 */
[----:B------:R-:W-:Y:S07]  /*a690*/  LDSM.16.M88.4 R180, [R232+0x6000] ;  /* 0x00600000e8b4783b */ /* 0x000fee0000000200 */
[C---:B-1----:R-:W-:Y:S08]  /*a6a0*/  HMMA.16816.F32 R28, R172.reuse, R164, R28 ;  /* 0x000000a4ac1c723c */ /* 0x042ff0000000181c */
[----:B------:R-:W-:Y:S01]  /*a6b0*/  HMMA.16816.F32 R32, R172, R166, R32 ;  /* 0x000000a6ac20723c */ /* 0x000fe20000001820 */
[----:B------:R-:W1:Y:S06]  /*a6c0*/  LDSM.16.M88.4 R164, [R233+0xf000] ;  /* 0x00f00000e9a4783b */ /* 0x000e6c0000000200 */
[----:B------:R-:W2:Y:S01]  /*a6d0*/  LDSM.16.M88.4 R172, [R233+0xf800] ;  /* 0x00f80000e9ac783b */ /* 0x000ea20000000200 */
[C---:B-----5:R-:W-:Y:S08]  /*a6e0*/  HMMA.16816.F32 R4, R176.reuse, R184, R4 ;  /* 0x000000b8b004723c */ /* 0x060ff00000001804 */
[C---:B------:R-:W-:Y:S01]  /*a6f0*/  HMMA.16816.F32 R8, R176.reuse, R186, R8 ;  /* 0x000000bab008723c */ /* 0x040fe20000001808 */
[----:B------:R-:W5:Y:S07]  /*a700*/  LDSM.16.M88.4 R184, [R211] ;  /* 0x00000000d3b8783b */ /* 0x000f6e0000000200 */
[C---:B------:R-:W-:Y:S08]  /*a710*/  HMMA.16816.F32 R12, R176.reuse, R188, R12 ;  /* 0x000000bcb00c723c */ /* 0x040ff0000000180c */
[C---:B------:R-:W-:Y:S01]  /*a720*/  HMMA.16816.F32 R16, R176.reuse, R190, R16 ;  /* 0x000000beb010723c */ /* 0x040fe20000001810 */
[----:B------:R-:W1:Y:S07]  /*a730*/  LDSM.16.M88.4 R188, [R210] ;  /* 0x00000000d2bc783b */ /* 0x000e6e0000000200 */
[C---:B----4-:R-:W-:Y:S08]  /*a740*/  HMMA.16816.F32 R20, R176.reuse, R192, R20 ;  /* 0x000000c0b014723c */ /* 0x050ff00000001814 */
[C---:B------:R-:W-:Y:S01]  /*a750*/  HMMA.16816.F32 R24, R176.reuse, R194, R24 ;  /* 0x000000c2b018723c */ /* 0x040fe20000001818 */
[----:B------:R-:W-:Y:S07]  /*a760*/  LDSM.16.M88.4 R192, [R230+0x6000] ;  /* 0x00600000e6c0783b */ /* 0x000fee0000000200 */
[C---:B---3--:R-:W-:Y:S08]  /*a770*/  HMMA.16816.F32 R28, R176.reuse, R168, R28 ;  /* 0x000000a8b01c723c */ /* 0x048ff0000000181c */
[----:B------:R-:W-:Y:S01]  /*a780*/  HMMA.16816.F32 R32, R176, R170, R32 ;  /* 0x000000aab020723c */ /* 0x000fe20000001820 */
[----:B------:R-:W3:Y:S06]  /*a790*/  LDSM.16.M88.4 R168, [R209] ;  /* 0x00000000d1a8783b */ /* 0x000eec0000000200 */
[----:B------:R-:W4:Y:S01]  /*a7a0*/  LDSM.16.M88.4 R176, [R208] ;  /* 0x00000000d0b0783b */ /* 0x000f220000000200 */
        /* <DEDUP_REMOVED lines=9> */
[C---:B--2---:R-:W-:Y:S08]  /*a840*/  HMMA.16816.F32 R28, R196.reuse, R172, R28 ;  /* 0x000000acc41c723c */ /* 0x044ff0000000181c */
[----:B------:R-:W-:Y:S01]  /*a850*/  HMMA.16816.F32 R32, R196, R174, R32 ;  /* 0x000000aec420723c */ /* 0x000fe20000001820 */
[----:B------:R-:W2:Y:S06]  /*a860*/  LDSM.16.M88.4 R172, [R227+0xf000] ;  /* 0x00f00000e3ac783b */ /* 0x000eac0000000200 */
[----:B------:R-:W-:Y:S01]  /*a870*/  LDSM.16.M88.4 R196, [R229+0x6000] ;  /* 0x00600000e5c4783b */ /* 0x000fe20000000200 */
[C---:B-----5:R-:W-:Y:S08]  /*a880*/  HMMA.16816.F32 R4, R180.reuse, R184, R4 ;  /* 0x000000b8b404723c */ /* 0x060ff00000001804 */
[C---:B------:R-:W-:Y:S01]  /*a890*/  HMMA.16816.F32 R8, R180.reuse, R186, R8 ;  /* 0x000000bab408723c */ /* 0x040fe20000001808 */
[----:B------:R-:W5:Y:S07]  /*a8a0*/  LDSM.16.M88.4 R184, [R227+0xf800] ;  /* 0x00f80000e3b8783b */ /* 0x000f6e0000000200 */
[C---:B------:R-:W-:Y:S08]  /*a8b0*/  HMMA.16816.F32 R12, R180.reuse, R188, R12 ;  /* 0x000000bcb40c723c */ /* 0x040ff0000000180c */
[C---:B------:R-:W-:Y:S08]  /*a8c0*/  HMMA.16816.F32 R16, R180.reuse, R190, R16 ;  /* 0x000000beb410723c */ /* 0x040ff00000001810 */
[C---:B---3--:R-:W-:Y:S08]  /*a8d0*/  HMMA.16816.F32 R20, R180.reuse, R168, R20 ;  /* 0x000000a8b414723c */ /* 0x048ff00000001814 */
[C---:B------:R-:W-:Y:S01]  /*a8e0*/  HMMA.16816.F32 R24, R180.reuse, R170, R24 ;  /* 0x000000aab418723c */ /* 0x040fe20000001818 */
[----:B------:R-:W-:Y:S07]  /*a8f0*/  LDSM.16.M88.4 R168, [R220+0x7000] ;  /* 0x00700000dca8783b */ /* 0x000fee0000000200 */
[C---:B----4-:R-:W-:Y:S08]  /*a900*/  HMMA.16816.F32 R28, R180.reuse, R176, R28 ;  /* 0x000000b0b41c723c */ /* 0x050ff0000000181c */
[----:B------:R-:W-:Y:S08]  /*a910*/  HMMA.16816.F32 R32, R180, R178, R32 ;  /* 0x000000b2b420723c */ /* 0x000ff00000001820 */
[C---:B------:R-:W-:Y:S08]  /*a920*/  HMMA.16816.F32 R4, R192.reuse, R200, R4 ;  /* 0x000000c8c004723c */ /* 0x040ff00000001804 */
[C---:B------:R-:W-:Y:S08]  /*a930*/  HMMA.16816.F32 R8, R192.reuse, R202, R8 ;  /* 0x000000cac008723c */ /* 0x040ff00000001808 */
[C---:B-1----:R-:W-:Y:S08]  /*a940*/  HMMA.16816.F32 R12, R192.reuse, R164, R12 ;  /* 0x000000a4c00c723c */ /* 0x042ff0000000180c */
[C---:B------:R-:W-:Y:S01]  /*a950*/  HMMA.16816.F32 R16, R192.reuse, R166, R16 ;  /* 0x000000a6c010723c */ /* 0x040fe20000001810 */
[----:B------:R-:W1:Y:S07]  /*a960*/  LDSM.16.M88.4 R164, [R220+0x6800] ;  /* 0x00680000dca4783b */ /* 0x000e6e0000000200 */
[C---:B--2---:R-:W-:Y:S08]  /*a970*/  HMMA.16816.F32 R20, R192.reuse, R172, R20 ;  /* 0x000000acc014723c */ /* 0x044ff00000001814 */
[C---:B------:R-:W-:Y:S08]  /*a980*/  HMMA.16816.F32 R24, R192.reuse, R174, R24 ;  /* 0x000000aec018723c */ /* 0x040ff00000001818 */
[C---:B-----5:R-:W-:Y:S08]  /*a990*/  HMMA.16816.F32 R28, R192.reuse, R184, R28 ;  /* 0x000000b8c01c723c */ /* 0x060ff0000000181c */
[----:B------:R-:W-:Y:S08]  /*a9a0*/  HMMA.16816.F32 R32, R192, R186, R32 ;  /* 0x000000bac020723c */ /* 0x000ff00000001820 */
[C---:B------:R-:W-:Y:S08]  /*a9b0*/  HMMA.16816.F32 R4, R196.reuse, R204, R4 ;  /* 0x000000ccc404723c */ /* 0x040ff00000001804 */
[C---:B------:R-:W-:Y:S08]  /*a9c0*/  HMMA.16816.F32 R8, R196.reuse, R206, R8 ;  /* 0x000000cec408723c */ /* 0x040ff00000001808 */
[C---:B-1----:R-:W-:Y:S08]  /*a9d0*/  HMMA.16816.F32 R12, R196.reuse, R164, R12 ;  /* 0x000000a4c40c723c */ /* 0x042ff0000000180c */
[C---:B------:R-:W-:Y:S01]  /*a9e0*/  HMMA.16816.F32 R16, R196.reuse, R166, R16 ;  /* 0x000000a6c410723c */ /* 0x040fe20000001810 */
[----:B------:R-:W1:Y:S01]  /*a9f0*/  LDSM.16.M88.4 R164, [R220+0x7800] ;  /* 0x00780000dca4783b */ /* 0x000e620000000200 */
[----:B------:R-:W-:Y:S04]  /*aa00*/  DEPBAR.LE SB0, 0x0 ;  /* 0x000080000000791a */ /* 0x000fe80000000000 */
[----:B------:R-:W-:Y:S02]  /*aa10*/  FMUL.FTZ R193, R4, c[0x0][0x2ec] ;  /* 0x0000bb0004c17a20 */ /* 0x000fe40000410000 */
[C---:B------:R-:W-:Y:S04]  /*aa20*/  HMMA.16816.F32 R20, R196.reuse, R168, R20 ;  /* 0x000000a8c414723c */ /* 0x040fe80000001814 */
[----:B------:R-:W2:Y:S01]  /*aa30*/  MUFU.TANH R193, R193 ;  /* 0x000000c100c17308 */ /* 0x000ea20000002400 */
[----:B------:R-:W-:Y:S01]  /*aa40*/  BAR.SYNC.DEFER_BLOCKING 0x0 ;  /* 0x0000000000007b1d */ /* 0x000fe20000010000 */
[----:B------:R-:W-:Y:S02]  /*aa50*/  FMUL.FTZ R194, R5, c[0x0][0x2ec] ;  /* 0x0000bb0005c27a20 */ /* 0x000fe40000410000 */
[C---:B------:R-:W-:Y:S04]  /*aa60*/  HMMA.16816.F32 R24, R196.reuse, R170, R24 ;  /* 0x000000aac418723c */ /* 0x040fe80000001818 */
[----:B------:R-:W-:Y:S02]  /*aa70*/  FMUL.FTZ R195, R6, c[0x0][0x2ec] ;  /* 0x0000bb0006c37a20 */ /* 0x000fe40000410000 */
[----:B------:R-:W3:Y:S01]  /*aa80*/  MUFU.TANH R194, R194 ;  /* 0x000000c200c27308 */ /* 0x000ee20000002400 */
[----:B------:R-:W-:Y:S02]  /*aa90*/  FMUL.FTZ R3, R7, c[0x0][0x2ec] ;  /* 0x0000bb0007037a20 */ /* 0x000fe40000410000 */
[----:B------:R-:W-:Y:S03]  /*aaa0*/  FMUL.FTZ R201, R8, c[0x0][0x2ec] ;  /* 0x0000bb0008c97a20 */ /* 0x000fe60000410000 */
[----:B------:R-:W-:Y:S02]  /*aab0*/  FMUL.FTZ R205, R9, c[0x0][0x2ec] ;  /* 0x0000bb0009cd7a20 */ /* 0x000fe40000410000 */
[----:B------:R-:W-:Y:S02]  /*aac0*/  FMUL.FTZ R203, R10, c[0x0][0x2ec] ;  /* 0x0000bb000acb7a20 */ /* 0x000fe40000410000 */
[----:B------:R-:W4:Y:S01]  /*aad0*/  MUFU.TANH R195, R195 ;  /* 0x000000c300c37308 */ /* 0x000f220000002400 */
[----:B------:R-:W-:Y:S02]  /*aae0*/  FMUL.FTZ R21, R21, c[0x0][0x2ec] ;  /* 0x0000bb0015157a20 */ /* 0x000fe40000410000 */
[----:B------:R-:W-:Y:S02]  /*aaf0*/  FMUL.FTZ R202, R11, c[0x0][0x2ec] ;  /* 0x0000bb000bca7a20 */ /* 0x000fe40000410000 */
[----:B------:R-:W-:Y:S02]  /*ab00*/  FMUL.FTZ R207, R12, c[0x0][0x2ec] ;  /* 0x0000bb000ccf7a20 */ /* 0x000fe40000410000 */
[----:B------:R-:W-:Y:S01]  /*ab10*/  FMUL.FTZ R206, R13, c[0x0][0x2ec] ;  /* 0x0000bb000dce7a20 */ /* 0x000fe20000410000 */
[C---:B-1----:R-:W-:Y:S02]  /*ab20*/  HMMA.16816.F32 R28, R196.reuse, R164, R28 ;  /* 0x000000a4c41c723c */ /* 0x042fe4000000181c */
[----:B------:R1:W1:Y:S01]  /*ab30*/  MUFU.TANH R177, R21 ;  /* 0x0000001500b17308 */ /* 0x0002620000002400 */
[----:B------:R-:W-:Y:S02]  /*ab40*/  FMUL.FTZ R14, R14, c[0x0][0x2ec] ;  /* 0x0000bb000e0e7a20 */ /* 0x000fe40000410000 */
[----:B------:R-:W-:Y:S02]  /*ab50*/  FMUL.FTZ R13, R15, c[0x0][0x2ec] ;  /* 0x0000bb000f0d7a20 */ /* 0x000fe40000410000 */
[----:B------:R-:W-:Y:S01]  /*ab60*/  FMUL.FTZ R174, R16, c[0x0][0x2ec] ;  /* 0x0000bb0010ae7a20 */ /* 0x000fe20000410000 */
[----:B------:R-:W-:Y:S04]  /*ab70*/  HMMA.16816.F32 R32, R196, R166, R32 ;  /* 0x000000a6c420723c */ /* 0x000fe80000001820 */
[----:B------:R-:W2:Y:S01]  /*ab80*/  MUFU.TANH R3, R3 ;  /* 0x0000000300037308 */ /* 0x000ea20000002400 */
[----:B------:R-:W-:Y:S02]  /*ab90*/  FMUL.FTZ R173, R17, c[0x0][0x2ec] ;  /* 0x0000bb0011ad7a20 */ /* 0x000fe40000410000 */
[----:B------:R-:W-:Y:S02]  /*aba0*/  FMUL.FTZ R17, R18, c[0x0][0x2ec] ;  /* 0x0000bb0012117a20 */ /* 0x000fe40000410000 */
[----:B------:R-:W-:Y:S03]  /*abb0*/  FMUL.FTZ R15, R19, c[0x0][0x2ec] ;  /* 0x0000bb00130f7a20 */ /* 0x000fe60000410000 */
[----:B------:R-:W-:Y:S02]  /*abc0*/  FMUL.FTZ R175, R20, c[0x0][0x2ec] ;  /* 0x0000bb0014af7a20 */ /* 0x000fe40000410000 */
[----:B------:R-:W2:Y:S01]  /*abd0*/  MUFU.TANH R201, R201 ;  /* 0x000000c900c97308 */ /* 0x000ea20000002400 */
[----:B------:R-:W-:Y:S02]  /*abe0*/  FMUL.FTZ R19, R22, c[0x0][0x2ec] ;  /* 0x0000bb0016137a20 */ /* 0x000fe40000410000 */
[----:B------:R-:W-:Y:S02]  /*abf0*/  FMUL.FTZ R29, R29, c[0x0][0x2ec] ;  /* 0x0000bb001d1d7a20 */ /* 0x000fe40000410000 */
[----:B------:R-:W-:Y:S02]  /*ac00*/  FMUL.FTZ R18, R23, c[0x0][0x2ec] ;  /* 0x0000bb0017127a20 */ /* 0x000fe40000410000 */
[----:B------:R-:W-:Y:S02]  /*ac10*/  FMUL.FTZ R178, R24, c[0x0][0x2ec] ;  /* 0x0000bb0018b27a20 */ /* 0x000fe40000410000 */
[----:B------:R-:W-:Y:S01]  /*ac20*/  FMUL.FTZ R23, R25, c[0x0][0x2ec] ;  /* 0x0000bb0019177a20 */ /* 0x000fe20000410000 */
[----:B------:R5:W2:Y:S01]  /*ac30*/  MUFU.TANH R179, R29 ;  /* 0x0000001d00b37308 */ /* 0x000aa20000002400 */
[----:B------:R-:W-:Y:S02]  /*ac40*/  FMUL.FTZ R22, R26, c[0x0][0x2ec] ;  /* 0x0000bb001a167a20 */ /* 0x000fe40000410000 */
[----:B-1----:R-:W-:Y:S02]  /*ac50*/  FMUL.FTZ R21, R27, c[0x0][0x2ec] ;  /* 0x0000bb001b157a20 */ /* 0x002fe40000410000 */
        /* <DEDUP_REMOVED lines=8> */
[----:B-----5:R-:W-:Y:S09]  /*ace0*/  FMUL.FTZ R29, R35, c[0x0][0x2ec] ;  /* 0x0000bb00231d7a20 */ /* 0x020ff20000410000 */
[----:B------:R-:W1:Y:S10]  /*acf0*/  MUFU.TANH R202, R202 ;  /* 0x000000ca00ca7308 */ /* 0x000e740000002400 */
        /* <DEDUP_REMOVED lines=19> */
[----:B------:R-:W1:Y:S10]  /*ae30*/  MUFU.TANH R31, R31 ;  /* 0x0000001f001f7308 */ /* 0x000e740000002400 */
[----:B------:R-:W1:Y:S10]  /*ae40*/  MUFU.TANH R30, R30 ;  /* 0x0000001e001e7308 */ /* 0x000e740000002400 */
[----:B------:R-:W1:Y:S02]  /*ae50*/  MUFU.TANH R29, R29 ;  /* 0x0000001d001d7308 */ /* 0x000e640000002400 */
[----:B-1234-:R-:W-:-:S05]  /*ae60*/  @P0 BRA `(.L_x_1004) ;  /* 0xffffe9d000000947 */ /* 0x01efca000383ffff */
.L_x_1003:
[----:B-1----:R-:W-:Y:S01]  /*ae70*/  MOV R5, UR14 ;  /* 0x0000000e00057c02 */ /* 0x002fe20008000f00 */
[----:B------:R-:W-:Y:S02]  /*ae80*/  UISETP.GT.AND UP0, UPT, UR14, UR9, UPT ;  /* 0x000000090e00728c */ /* 0x000fe4000bf04270 */
[----:B------:R-:W-:Y:S01]  /*ae90*/  UMOV UR17, UR14 ;  /* 0x0000000e00117c82 */ /* 0x000fe20008000000 */
[----:B------:R-:W-:Y:S04]  /*aea0*/  LEA R4, R5, R246, 0x6 ;  /* 0x000000f605047211 */ /* 0x000fe800078e30ff */
[C---:B------:R-:W-:Y:S02]  /*aeb0*/  IADD3 R6, R4.reuse, 0x1, RZ ;  /* 0x0000000104067810 */ /* 0x040fe40007ffe0ff */
[----:B------:R-:W-:Y:S02]  /*aec0*/  ISETP.GE.AND P2, PT, R4, R241, PT ;  /* 0x000000f10400720c */ /* 0x000fe40003f46270 */
[C---:B------:R-:W-:Y:S02]  /*aed0*/  ISETP.GE.AND P1, PT, R6.reuse, R243, PT ;  /* 0x000000f30600720c */ /* 0x040fe40003f26270 */
[----:B------:R-:W-:Y:S02]  /*aee0*/  ISETP.GE.AND P6, PT, R6, R241, PT ;  /* 0x000000f10600720c */ /* 0x000fe40003fc6270 */
[C---:B------:R-:W-:Y:S02]  /*aef0*/  IADD3 R5, R4.reuse, 0x8, RZ ;  /* 0x0000000804057810 */ /* 0x040fe40007ffe0ff */
[----:B------:R-:W-:Y:S02]  /*af00*/  ISETP.GE.OR P2, PT, R4, R240, !P2 ;  /* 0x000000f00400720c */ /* 0x000fe40005746670 */
[C---:B------:R-:W-:Y:S02]  /*af10*/  ISETP.GE.OR P1, PT, R6.reuse, R242, !P1 ;  /* 0x000000f20600720c */ /* 0x040fe40004f26670 */
[----:B------:R-:W-:Y:S02]  /*af20*/  ISETP.GE.OR P6, PT, R6, R240, !P6 ;  /* 0x000000f00600720c */ /* 0x000fe400077c6670 */
[C---:B------:R-:W-:Y:S02]  /*af30*/  IADD3 R6, R4.reuse, 0x10, RZ ;  /* 0x0000001004067810 */ /* 0x040fe40007ffe0ff */
[C---:B------:R-:W-:Y:S02]  /*af40*/  ISETP.GE.AND P5, PT, R5.reuse, R243, PT ;  /* 0x000000f30500720c */ /* 0x040fe40003fa6270 */
[----:B------:R-:W-:Y:S02]  /*af50*/  ISETP.GE.AND P4, PT, R5, R241, PT ;  /* 0x000000f10500720c */ /* 0x000fe40003f86270 */
[-C--:B------:R-:W-:Y:S02]  /*af60*/  ISETP.GE.AND P3, PT, R4, R243.reuse, PT ;  /* 0x000000f30400720c */ /* 0x080fe40003f66270 */
[----:B------:R-:W-:Y:S02]  /*af70*/  FSEL R195, R195, -INF , !P2 ;  /* 0xff800000c3c37808 */ /* 0x000fe40005000000 */
[----:B------:R-:W-:Y:S02]  /*af80*/  FSEL R194, R194, -INF , !P1 ;  /* 0xff800000c2c27808 */ /* 0x000fe40004800000 */
[C---:B------:R-:W-:Y:S02]  /*af90*/  ISETP.GE.AND P2, PT, R6.reuse, R243, PT ;  /* 0x000000f30600720c */ /* 0x040fe40003f46270 */
[----:B------:R-:W-:Y:S02]  /*afa0*/  ISETP.GE.AND P1, PT, R6, R241, PT ;  /* 0x000000f10600720c */ /* 0x000fe40003f26270 */
[C---:B------:R-:W-:Y:S02]  /*afb0*/  ISETP.GE.OR P5, PT, R5.reuse, R242, !P5 ;  /* 0x000000f20500720c */ /* 0x040fe40006fa6670 */
[----:B------:R-:W-:Y:S02]  /*afc0*/  ISETP.GE.OR P4, PT, R5, R240, !P4 ;  /* 0x000000f00500720c */ /* 0x000fe40006786670 */
[C---:B------:R-:W-:Y:S02]  /*afd0*/  IADD3 R5, R4.reuse, 0x9, RZ ;  /* 0x0000000904057810 */ /* 0x040fe40007ffe0ff */
[----:B------:R-:W-:Y:S02]  /*afe0*/  ISETP.GE.OR P3, PT, R4, R242, !P3 ;  /* 0x000000f20400720c */ /* 0x000fe40005f66670 */
[C---:B------:R-:W-:Y:S02]  /*aff0*/  ISETP.GE.OR P1, PT, R6.reuse, R240, !P1 ;  /* 0x000000f00600720c */ /* 0x040fe40004f26670 */
[-C--:B------:R-:W-:Y:S02]  /*b000*/  ISETP.GE.OR P2, PT, R6, R242.reuse, !P2 ;  /* 0x000000f20600720c */ /* 0x080fe40005746670 */
[----:B------:R-:W-:Y:S02]  /*b010*/  IADD3 R6, R4, 0x18, RZ ;  /* 0x0000001804067810 */ /* 0x000fe40007ffe0ff */
[----:B------:R-:W-:Y:S02]  /*b020*/  FSEL R193, R193, -INF , !P3 ;  /* 0xff800000c1c17808 */ /* 0x000fe40005800000 */
[C---:B------:R-:W-:Y:S02]  /*b030*/  ISETP.GE.AND P0, PT, R5.reuse, R243, PT ;  /* 0x000000f30500720c */ /* 0x040fe40003f06270 */
[----:B------:R-:W-:Y:S02]  /*b040*/  ISETP.GE.AND P3, PT, R5, R241, PT ;  /* 0x000000f10500720c */ /* 0x000fe40003f66270 */
[----:B------:R-:W-:Y:S02]  /*b050*/  FSEL R190, R207, -INF , !P2 ;  /* 0xff800000cfbe7808 */ /* 0x000fe40005000000 */
[-C--:B------:R-:W-:Y:S02]  /*b060*/  ISETP.GE.AND P2, PT, R6, R243.reuse, PT ;  /* 0x000000f30600720c */ /* 0x080fe40003f46270 */
[C---:B------:R-:W-:Y:S02]  /*b070*/  ISETP.GE.OR P0, PT, R5.reuse, R242, !P0 ;  /* 0x000000f20500720c */ /* 0x040fe40004706670 */
[----:B------:R-:W-:Y:S02]  /*b080*/  ISETP.GE.OR P3, PT, R5, R240, !P3 ;  /* 0x000000f00500720c */ /* 0x000fe40005f66670 */
[----:B------:R-:W-:Y:S02]  /*b090*/  IADD3 R5, R4, 0x11, RZ ;  /* 0x0000001104057810 */ /* 0x000fe40007ffe0ff */
[-C--:B------:R-:W-:Y:S02]  /*b0a0*/  ISETP.GE.OR P2, PT, R6, R242.reuse, !P2 ;  /* 0x000000f20600720c */ /* 0x080fe40005746670 */
[----:B------:R-:W-:Y:S02]  /*b0b0*/  IADD3 R7, R4, 0x20, RZ ;  /* 0x0000002004077810 */ /* 0x000fe40007ffe0ff */
[----:B------:R-:W-:Y:S02]  /*b0c0*/  FSEL R12, R201, -INF , !P5 ;  /* 0xff800000c90c7808 */ /* 0x000fe40006800000 */
[-C--:B------:R-:W-:Y:S02]  /*b0d0*/  ISETP.GE.AND P5, PT, R5, R243.reuse, PT ;  /* 0x000000f30500720c */ /* 0x080fe40003fa6270 */
[----:B------:R-:W-:Y:S02]  /*b0e0*/  FSEL R174, R174, -INF , !P2 ;  /* 0xff800000aeae7808 */ /* 0x000fe40005000000 */
[-C--:B------:R-:W-:Y:S02]  /*b0f0*/  ISETP.GE.AND P2, PT, R7, R243.reuse, PT ;  /* 0x000000f30700720c */ /* 0x080fe40003f46270 */
[-C--:B------:R-:W-:Y:S02]  /*b100*/  ISETP.GE.OR P5, PT, R5, R242.reuse, !P5 ;  /* 0x000000f20500720c */ /* 0x080fe40006fa6670 */
[C---:B------:R-:W-:Y:S02]  /*b110*/  IADD3 R11, R4.reuse, 0x19, RZ ;  /* 0x00000019040b7810 */ /* 0x040fe40007ffe0ff */
[-C--:B------:R-:W-:Y:S02]  /*b120*/  ISETP.GE.OR P2, PT, R7, R242.reuse, !P2 ;  /* 0x000000f20700720c */ /* 0x080fe40005746670 */
[----:B------:R-:W-:Y:S02]  /*b130*/  IADD3 R8, R4, 0x21, RZ ;  /* 0x0000002104087810 */ /* 0x000fe40007ffe0ff */
[----:B------:R-:W-:Y:S02]  /*b140*/  FSEL R192, R206, -INF , !P5 ;  /* 0xff800000cec07808 */ /* 0x000fe40006800000 */
[----:B------:R-:W-:Y:S02]  /*b150*/  ISETP.GE.AND P5, PT, R11, R243, PT ;  /* 0x000000f30b00720c */ /* 0x000fe40003fa6270 */
[----:B------:R-:W-:Y:S02]  /*b160*/  FSEL R10, R205, -INF , !P0 ;  /* 0xff800000cd0a7808 */ /* 0x000fe40004000000 */
[----:B------:R-:W-:Y:S02]  /*b170*/  FSEL R204, R175, -INF , !P2 ;  /* 0xff800000afcc7808 */ /* 0x000fe40005000000 */
[----:B------:R-:W-:Y:S02]  /*b180*/  ISETP.GE.AND P0, PT, R5, R241, PT ;  /* 0x000000f10500720c */ /* 0x000fe40003f06270 */
[----:B------:R-:W-:Y:S02]  /*b190*/  ISETP.GE.AND P2, PT, R8, R243, PT ;  /* 0x000000f30800720c */ /* 0x000fe40003f46270 */
[----:B------:R-:W-:Y:S02]  /*b1a0*/  ISETP.GE.OR P5, PT, R11, R242, !P5 ;  /* 0x000000f20b00720c */ /* 0x000fe40006fa6670 */
[----:B------:R-:W-:Y:S02]  /*b1b0*/  FSEL R9, R203, -INF , !P4 ;  /* 0xff800000cb097808 */ /* 0x000fe40006000000 */
[----:B------:R-:W-:Y:S02]  /*b1c0*/  FSEL R199, R14, -INF , !P1 ;  /* 0xff8000000ec77808 */ /* 0x000fe40004800000 */
[----:B------:R-:W-:Y:S02]  /*b1d0*/  FMNMX.FTZ R14, R195, R0, !PT ;  /* 0x00000000c30e7209 */ /* 0x000fe40007810000 */
[----:B------:R-:W-:Y:S02]  /*b1e0*/  ISETP.GE.OR P0, PT, R5, R240, !P0 ;  /* 0x000000f00500720c */ /* 0x000fe40004706670 */
[----:B------:R-:W-:Y:S02]  /*b1f0*/  FSEL R5, R3, -INF , !P6 ;  /* 0xff80000003057808 */ /* 0x000fe40007000000 */
[-C--:B------:R-:W-:Y:S02]  /*b200*/  ISETP.GE.AND P4, PT, R7, R241.reuse, PT ;  /* 0x000000f10700720c */ /* 0x080fe40003f86270 */
[----:B------:R-:W-:Y:S02]  /*b210*/  ISETP.GE.OR P2, PT, R8, R242, !P2 ;  /* 0x000000f20800720c */ /* 0x000fe40005746670 */
[----:B------:R-:W-:Y:S02]  /*b220*/  IADD3 R3, R4, 0x28, RZ ;  /* 0x0000002804037810 */ /* 0x000fe40007ffe0ff */
[----:B------:R-:W-:Y:S02]  /*b230*/  FSEL R172, R173, -INF , !P5 ;  /* 0xff800000adac7808 */ /* 0x000fe40006800000 */
[-C--:B------:R-:W-:Y:S02]  /*b240*/  ISETP.GE.AND P5, PT, R11, R241.reuse, PT ;  /* 0x000000f10b00720c */ /* 0x080fe40003fa6270 */
[----:B------:R-:W-:Y:S02]  /*b250*/  ISETP.GE.AND P6, PT, R6, R241, PT ;  /* 0x000000f10600720c */ /* 0x000fe40003fc6270 */
[----:B------:R-:W-:Y:S02]  /*b260*/  ISETP.GE.OR P4, PT, R7, R240, !P4 ;  /* 0x000000f00700720c */ /* 0x000fe40006786670 */
[----:B------:R-:W-:Y:S02]  /*b270*/  FSEL R7, R202, -INF , !P3 ;  /* 0xff800000ca077808 */ /* 0x000fe40005800000 */
[----:B------:R-:W-:Y:S02]  /*b280*/  FSEL R202, R177, -INF , !P2 ;  /* 0xff800000b1ca7808 */ /* 0x000fe40005000000 */
[----:B------:R-:W-:Y:S02]  /*b290*/  FMNMX.FTZ R14, R5, R14, !PT ;  /* 0x0000000e050e7209 */ /* 0x000fe40007810000 */
[----:B------:R-:W-:Y:S02]  /*b2a0*/  ISETP.GE.AND P2, PT, R3, R243, PT ;  /* 0x000000f30300720c */ /* 0x000fe40003f46270 */
[----:B------:R-:W-:Y:S02]  /*b2b0*/  ISETP.GE.OR P5, PT, R11, R240, !P5 ;  /* 0x000000f00b00720c */ /* 0x000fe40006fa6670 */
[----:B------:R-:W-:Y:S02]  /*b2c0*/  FMNMX.FTZ R11, R193, R2, !PT ;  /* 0x00000002c10b7209 */ /* 0x000fe40007810000 */
[----:B------:R-:W-:Y:S02]  /*b2d0*/  ISETP.GE.OR P6, PT, R6, R240, !P6 ;  /* 0x000000f00600720c */ /* 0x000fe400077c6670 */
[----:B------:R-:W-:Y:S02]  /*b2e0*/  FMNMX.FTZ R14, R9, R14, !PT ;  /* 0x0000000e090e7209 */ /* 0x000fe40007810000 */
[----:B------:R-:W-:Y:S02]  /*b2f0*/  IADD3 R6, R4, 0x29, RZ ;  /* 0x0000002904067810 */ /* 0x000fe40007ffe0ff */
[----:B------:R-:W-:Y:S02]  /*b300*/  ISETP.GE.OR P2, PT, R3, R242, !P2 ;  /* 0x000000f20300720c */ /* 0x000fe40005746670 */
[----:B------:R-:W-:Y:S02]  /*b310*/  FMNMX.FTZ R11, R194, R11, !PT ;  /* 0x0000000bc20b7209 */ /* 0x000fe40007810000 */
[----:B------:R-:W-:Y:S02]  /*b320*/  FSEL R200, R178, -INF , !P2 ;  /* 0xff800000b2c87808 */ /* 0x000fe40005000000 */
[----:B------:R-:W-:Y:S02]  /*b330*/  FMNMX.FTZ R14, R7, R14, !PT ;  /* 0x0000000e070e7209 */ /* 0x000fe40007810000 */
[----:B------:R-:W-:Y:S02]  /*b340*/  ISETP.GE.AND P2, PT, R6, R243, PT ;  /* 0x000000f30600720c */ /* 0x000fe40003f46270 */
[----:B------:R-:W-:Y:S02]  /*b350*/  ISETP.GE.AND P3, PT, R8, R241, PT ;  /* 0x000000f10800720c */ /* 0x000fe40003f66270 */
[----:B------:R-:W-:Y:S02]  /*b360*/  FMNMX.FTZ R11, R12, R11, !PT ;  /* 0x0000000b0c0b7209 */ /* 0x000fe40007810000 */
[----:B------:R-:W-:Y:S02]  /*b370*/  FSEL R197, R13, -INF , !P0 ;  /* 0xff8000000dc57808 */ /* 0x000fe40004000000 */
[----:B------:R-:W-:Y:S02]  /*b380*/  ISETP.GE.OR P2, PT, R6, R242, !P2 ;  /* 0x000000f20600720c */ /* 0x000fe40005746670 */
[----:B------:R-:W-:Y:S02]  /*b390*/  FMNMX.FTZ R14, R199, R14, !PT ;  /* 0x0000000ec70e7209 */ /* 0x000fe40007810000 */
[----:B------:R-:W-:Y:S02]  /*b3a0*/  ISETP.GE.OR P3, PT, R8, R240, !P3 ;  /* 0x000000f00800720c */ /* 0x000fe40005f66670 */
[----:B------:R-:W-:Y:S02]  /*b3b0*/  IADD3 R8, R4, 0x30, RZ ;  /* 0x0000003004087810 */ /* 0x000fe40007ffe0ff */
[----:B------:R-:W-:Y:S02]  /*b3c0*/  FMNMX.FTZ R11, R10, R11, !PT ;  /* 0x0000000b0a0b7209 */ /* 0x000fe40007810000 */
[----:B------:R-:W-:Y:S02]  /*b3d0*/  FSEL R198, R23, -INF , !P2 ;  /* 0xff80000017c67808 */ /* 0x000fe40005000000 */
[----:B------:R-:W-:Y:S02]  /*b3e0*/  FSEL R175, R17, -INF , !P6 ;  /* 0xff80000011af7808 */ /* 0x000fe40007000000 */
[----:B------:R-:W-:Y:S02]  /*b3f0*/  FMNMX.FTZ R14, R197, R14, !PT ;  /* 0x0000000ec50e7209 */ /* 0x000fe40007810000 */
[----:B------:R-:W-:Y:S02]  /*b400*/  ISETP.GE.AND P1, PT, R3, R241, PT ;  /* 0x000000f10300720c */ /* 0x000fe40003f26270 */
[----:B------:R-:W-:Y:S02]  /*b410*/  ISETP.GE.AND P2, PT, R8, R243, PT ;  /* 0x000000f30800720c */ /* 0x000fe40003f46270 */
[----:B------:R-:W-:Y:S02]  /*b420*/  FMNMX.FTZ R11, R190, R11, !PT ;  /* 0x0000000bbe0b7209 */ /* 0x000fe40007810000 */
[----:B------:R-:W-:Y:S02]  /*b430*/  FSEL R173, R15, -INF , !P5 ;  /* 0xff8000000fad7808 */ /* 0x000fe40006800000 */
[----:B------:R-:W-:Y:S02]  /*b440*/  FMNMX.FTZ R14, R175, R14, !PT ;  /* 0x0000000eaf0e7209 */ /* 0x000fe40007810000 */
[----:B------:R-:W-:Y:S02]  /*b450*/  ISETP.GE.OR P1, PT, R3, R240, !P1 ;  /* 0x000000f00300720c */ /* 0x000fe40004f26670 */
[----:B------:R-:W-:Y:S02]  /*b460*/  IADD3 R3, R4, 0x38, RZ ;  /* 0x0000003804037810 */ /* 0x000fe40007ffe0ff */
[----:B------:R-:W-:Y:S02]  /*b470*/  ISETP.GE.OR P2, PT, R8, R242, !P2 ;  /* 0x000000f20800720c */ /* 0x000fe40005746670 */
[----:B------:R-:W-:Y:S02]  /*b480*/  FMNMX.FTZ R11, R192, R11, !PT ;  /* 0x0000000bc00b7209 */ /* 0x000fe40007810000 */
[----:B------:R-:W-:Y:S02]  /*b490*/  FMNMX.FTZ R14, R173, R14, !PT ;  /* 0x0000000ead0e7209 */ /* 0x000fe40007810000 */
[----:B------:R-:W-:Y:S02]  /*b4a0*/  FSEL R188, R25, -INF , !P2 ;  /* 0xff80000019bc7808 */ /* 0x000fe40005000000 */
[----:B------:R-:W-:Y:S02]  /*b4b0*/  FSEL R207, R19, -INF , !P4 ;  /* 0xff80000013cf7808 */ /* 0x000fe40006000000 */
[C---:B------:R-:W-:Y:S02]  /*b4c0*/  ISETP.GE.AND P2, PT, R3.reuse, R243, PT ;  /* 0x000000f30300720c */ /* 0x040fe40003f46270 */
[----:B------:R-:W-:Y:S02]  /*b4d0*/  FMNMX.FTZ R11, R174, R11, !PT ;  /* 0x0000000bae0b7209 */ /* 0x000fe40007810000 */
[----:B------:R-:W-:Y:S02]  /*b4e0*/  FSEL R205, R18, -INF , !P3 ;  /* 0xff80000012cd7808 */ /* 0x000fe40005800000 */
[----:B------:R-:W-:Y:S02]  /*b4f0*/  ISETP.GE.AND P0, PT, R6, R241, PT ;  /* 0x000000f10600720c */ /* 0x000fe40003f06270 */
[----:B------:R-:W-:Y:S02]  /*b500*/  ISETP.GE.OR P2, PT, R3, R242, !P2 ;  /* 0x000000f20300720c */ /* 0x000fe40005746670 */
[----:B------:R-:W-:Y:S02]  /*b510*/  FMNMX.FTZ R14, R207, R14, !PT ;  /* 0x0000000ecf0e7209 */ /* 0x000fe40007810000 */
[----:B------:R-:W-:Y:S02]  /*b520*/  FMNMX.FTZ R11, R172, R11, !PT ;  /* 0x0000000bac0b7209 */ /* 0x000fe40007810000 */
[----:B------:R-:W-:Y:S02]  /*b530*/  FSEL R203, R22, -INF , !P1 ;  /* 0xff80000016cb7808 */ /* 0x000fe40004800000 */
[----:B------:R-:W-:Y:S02]  /*b540*/  ISETP.GE.OR P0, PT, R6, R240, !P0 ;  /* 0x000000f00600720c */ /* 0x000fe40004706670 */
[----:B------:R-:W-:Y:S02]  /*b550*/  FSEL R184, R181, -INF , !P2 ;  /* 0xff800000b5b87808 */ /* 0x000fe40005000000 */
[----:B------:R-:W-:Y:S02]  /*b560*/  FMNMX.FTZ R14, R205, R14, !PT ;  /* 0x0000000ecd0e7209 */ /* 0x000fe40007810000 */
[----:B------:R-:W-:Y:S02]  /*b570*/  IADD3 R6, R4, 0x31, RZ ;  /* 0x0000003104067810 */ /* 0x000fe40007ffe0ff */
[----:B------:R-:W-:Y:S02]  /*b580*/  ISETP.GE.AND P2, PT, R8, R241, PT ;  /* 0x000000f10800720c */ /* 0x000fe40003f46270 */
[----:B------:R-:W-:Y:S02]  /*b590*/  FMNMX.FTZ R11, R204, R11, !PT ;  /* 0x0000000bcc0b7209 */ /* 0x000fe40007810000 */
[----:B------:R-:W-:Y:S02]  /*b5a0*/  FSEL R201, R21, -INF , !P0 ;  /* 0xff80000015c97808 */ /* 0x000fe40004000000 */
[----:B------:R-:W-:Y:S01]  /*b5b0*/  ISETP.GE.AND P6, PT, R6, R243, PT ;  /* 0x000000f30600720c */ /* 0x000fe20003fc6270 */
[----:B------:R-:W-:Y:S01]  /*b5c0*/  LDSM.16.MT88.4 R20, [R226+0x10000] ;  /* 0x01000000e214783b */ /* 0x000fe20000004200 */
[----:B------:R-:W-:Y:S02]  /*b5d0*/  ISETP.GE.OR P2, PT, R8, R240, !P2 ;  /* 0x000000f00800720c */ /* 0x000fe40005746670 */
[----:B------:R-:W-:Y:S02]  /*b5e0*/  FMNMX.FTZ R8, R203, R14, !PT ;  /* 0x0000000ecb087209 */ /* 0x000fe40007810000 */
[----:B------:R-:W-:Y:S02]  /*b5f0*/  ISETP.GE.AND P1, PT, R6, R241, PT ;  /* 0x000000f10600720c */ /* 0x000fe40003f26270 */
[----:B------:R-:W-:Y:S02]  /*b600*/  FMNMX.FTZ R11, R202, R11, !PT ;  /* 0x0000000bca0b7209 */ /* 0x000fe40007810000 */
[----:B------:R-:W-:Y:S02]  /*b610*/  ISETP.GE.OR P1, PT, R6, R240, !P1 ;  /* 0x000000f00600720c */ /* 0x000fe40004f26670 */
[----:B------:R-:W-:Y:S02]  /*b620*/  FSEL R189, R27, -INF , !P2 ;  /* 0xff8000001bbd7808 */ /* 0x000fe40005000000 */
[----:B------:R-:W-:Y:S02]  /*b630*/  IADD3 R4, R4, 0x39, RZ ;  /* 0x0000003904047810 */ /* 0x000fe40007ffe0ff */
[----:B------:R-:W-:Y:S02]  /*b640*/  ISETP.GE.OR P6, PT, R6, R242, !P6 ;  /* 0x000000f20600720c */ /* 0x000fe400077c6670 */
[----:B------:R-:W-:Y:S02]  /*b650*/  ISETP.GE.AND P0, PT, R3, R241, PT ;  /* 0x000000f10300720c */ /* 0x000fe40003f06270 */
[----:B------:R-:W-:Y:S02]  /*b660*/  FMNMX.FTZ R8, R201, R8, !PT ;  /* 0x00000008c9087209 */ /* 0x000fe40007810000 */
[----:B------:R-:W-:Y:S02]  /*b670*/  FMNMX.FTZ R11, R200, R11, !PT ;  /* 0x0000000bc80b7209 */ /* 0x000fe40007810000 */
[----:B------:R-:W-:Y:S02]  /*b680*/  FSEL R186, R179, -INF , !P6 ;  /* 0xff800000b3ba7808 */ /* 0x000fe40007000000 */
[----:B------:R-:W-:Y:S02]  /*b690*/  FSEL R179, R26, -INF , !P1 ;  /* 0xff8000001ab37808 */ /* 0x000fe40004800000 */
[----:B------:R-:W-:Y:S02]  /*b6a0*/  ISETP.GE.OR P2, PT, R3, R240, !P0 ;  /* 0x000000f00300720c */ /* 0x000fe40004746670 */
[----:B------:R-:W-:Y:S02]  /*b6b0*/  FMNMX.FTZ R8, R189, R8, !PT ;  /* 0x00000008bd087209 */ /* 0x000fe40007810000 */
[----:B------:R-:W-:Y:S02]  /*b6c0*/  ISETP.GE.AND P0, PT, R4, R241, PT ;  /* 0x000000f10400720c */ /* 0x000fe40003f06270 */
[----:B------:R-:W-:Y:S02]  /*b6d0*/  FMNMX.FTZ R11, R198, R11, !PT ;  /* 0x0000000bc60b7209 */ /* 0x000fe40007810000 */
[----:B------:R-:W-:Y:S02]  /*b6e0*/  FSEL R177, R30, -INF , !P2 ;  /* 0xff8000001eb17808 */ /* 0x000fe40005000000 */
[----:B------:R-:W-:Y:S02]  /*b6f0*/  FMNMX.FTZ R8, R179, R8, !PT ;  /* 0x00000008b3087209 */ /* 0x000fe40007810000 */
[C---:B------:R-:W-:Y:S02]  /*b700*/  ISETP.GE.OR P0, PT, R4.reuse, R240, !P0 ;  /* 0x000000f00400720c */ /* 0x040fe40004706670 */
[----:B------:R-:W-:Y:S02]  /*b710*/  ISETP.GE.AND P5, PT, R4, R243, PT ;  /* 0x000000f30400720c */ /* 0x000fe40003fa6270 */
[----:B------:R-:W-:Y:S02]  /*b720*/  FMNMX.FTZ R11, R188, R11, !PT ;  /* 0x0000000bbc0b7209 */ /* 0x000fe40007810000 */
[----:B------:R-:W-:Y:S02]  /*b730*/  FSEL R165, R29, -INF , !P0 ;  /* 0xff8000001da57808 */ /* 0x000fe40004000000 */
[----:B------:R-:W-:Y:S02]  /*b740*/  FMNMX.FTZ R8, R177, R8, !PT ;  /* 0x00000008b1087209 */ /* 0x000fe40007810000 */
[----:B------:R-:W-:Y:S02]  /*b750*/  ISETP.GE.OR P5, PT, R4, R242, !P5 ;  /* 0x000000f20400720c */ /* 0x000fe40006fa6670 */
[----:B------:R-:W-:Y:S02]  /*b760*/  FMNMX.FTZ R11, R186, R11, !PT ;  /* 0x0000000bba0b7209 */ /* 0x000fe40007810000 */
[----:B------:R-:W-:Y:S02]  /*b770*/  FMNMX.FTZ R6, R165, R8, !PT ;  /* 0x00000008a5067209 */ /* 0x000fe40007810000 */
[----:B------:R-:W-:Y:S02]  /*b780*/  FSEL R178, R31, -INF , !P5 ;  /* 0xff8000001fb27808 */ /* 0x000fe40006800000 */
[----:B------:R-:W-:Y:S01]  /*b790*/  FMNMX.FTZ R13, R184, R11, !PT ;  /* 0x0000000bb80d7209 */ /* 0x000fe20007810000 */
[----:B------:R-:W1:Y:S03]  /*b7a0*/  SHFL.BFLY PT, R3, R6, 0x2, 0x1f ;  /* 0x0c401f0006037f89 */ /* 0x000e6600000e0000 */
[----:B------:R-:W-:Y:S05]  /*b7b0*/  FMNMX.FTZ R11, R178, R13, !PT ;  /* 0x0000000db20b7209 */ /* 0x000fea0007810000 */
[----:B------:R-:W2:Y:S08]  /*b7c0*/  SHFL.BFLY PT, R14, R11, 0x2, 0x1f ;  /* 0x0c401f000b0e7f89 */ /* 0x000eb000000e0000 */
[----:B------:R-:W-:Y:S01]  /*b7d0*/  LDSM.16.MT88.4 R28, [R225+0x10000] ;  /* 0x01000000e11c783b */ /* 0x000fe20000004200 */
[----:B-1----:R-:W-:Y:S07]  /*b7e0*/  FMNMX.FTZ R4, R6, R3, !PT ;  /* 0x0000000306047209 */ /* 0x002fee0007810000 */
[----:B------:R-:W1:Y:S01]  /*b7f0*/  SHFL.BFLY PT, R3, R4, 0x1, 0x1f ;  /* 0x0c201f0004037f89 */ /* 0x000e6200000e0000 */
[----:B--2---:R-:W-:Y:S07]  /*b800*/  FMNMX.FTZ R11, R11, R14, !PT ;  /* 0x0000000e0b0b7209 */ /* 0x004fee0007810000 */
[----:B------:R-:W2:Y:S01]  /*b810*/  SHFL.BFLY PT, R164, R11, 0x1, 0x1f ;  /* 0x0c201f000ba47f89 */ /* 0x000ea200000e0000 */
[----:B-1----:R-:W-:Y:S04]  /*b820*/  FMNMX.FTZ R3, R4, R3, !PT ;  /* 0x0000000304037209 */ /* 0x002fe80007810000 */
[C---:B------:R-:W-:Y:S01]  /*b830*/  FSETP.NEU.FTZ.AND P0, PT, R3.reuse, -INF , PT ;  /* 0xff8000000300780b */ /* 0x040fe20003f1d000 */
[----:B------:R-:W-:Y:S01]  /*b840*/  FMUL.FTZ R176, R3, c[0x0][0x23c] ;  /* 0x00008f0003b07a20 */ /* 0x000fe20000410000 */
[----:B--2---:R-:W-:Y:S04]  /*b850*/  FMNMX.FTZ R164, R11, R164, !PT ;  /* 0x000000a40ba47209 */ /* 0x004fe80007810000 */
[----:B------:R-:W-:Y:S02]  /*b860*/  FSEL R176, R176, RZ, P0 ;  /* 0x000000ffb0b07208 */ /* 0x000fe40000000000 */
[C---:B------:R-:W-:Y:S01]  /*b870*/  FSETP.NEU.FTZ.AND P1, PT, R164.reuse, -INF , PT ;  /* 0xff800000a400780b */ /* 0x040fe20003f3d000 */
[C---:B------:R-:W-:Y:S02]  /*b880*/  FMUL.FTZ R191, R164.reuse, c[0x0][0x23c] ;  /* 0x00008f00a4bf7a20 */ /* 0x040fe40000410000 */
[--C-:B------:R-:W-:Y:S01]  /*b890*/  FFMA.FTZ R181, R5, c[0x0][0x23c], -R176.reuse ;  /* 0x00008f0005b57a23 */ /* 0x100fe200000108b0 */
[----:B------:R-:W-:Y:S01]  /*b8a0*/  FSEL R5, R164, RZ, P1 ;  /* 0x000000ffa4057208 */ /* 0x000fe20000800000 */
[--C-:B------:R-:W-:Y:S01]  /*b8b0*/  FFMA.FTZ R183, R195, c[0x0][0x23c], -R176.reuse ;  /* 0x00008f00c3b77a23 */ /* 0x100fe200000108b0 */
[----:B------:R-:W-:Y:S01]  /*b8c0*/  FSEL R191, R191, RZ, P1 ;  /* 0x000000ffbfbf7208 */ /* 0x000fe20000800000 */
[----:B------:R-:W-:Y:S02]  /*b8d0*/  FFMA.FTZ R180, R9, c[0x0][0x23c], -R176 ;  /* 0x00008f0009b47a23 */ /* 0x000fe400000108b0 */
[----:B------:R-:W-:Y:S01]  /*b8e0*/  FADD.FTZ R4, -R5, R2 ;  /* 0x0000000205047221 */ /* 0x000fe20000010100 */
[----:B------:R-:W-:Y:S01]  /*b8f0*/  FSEL R5, R3, RZ, P0 ;  /* 0x000000ff03057208 */ /* 0x000fe20000000000 */
[--C-:B------:R-:W-:Y:S01]  /*b900*/  FFMA.FTZ R185, R12, c[0x0][0x23c], -R191.reuse ;  /* 0x00008f000cb97a23 */ /* 0x100fe200000108bf */
[----:B------:R-:W-:Y:S01]  /*b910*/  MUFU.EX2 R183, R183 ;  /* 0x000000b700b77308 */ /* 0x000fe20000000800 */
[----:B------:R-:W1:Y:S01]  /*b920*/  LDSM.16.MT88.4 R12, [R228+0x10000] ;  /* 0x01000000e40c783b */ /* 0x000e620000004200 */
[--C-:B------:R-:W-:Y:S01]  /*b930*/  FFMA.FTZ R187, R193, c[0x0][0x23c], -R191.reuse ;  /* 0x00008f00c1bb7a23 */ /* 0x100fe200000108bf */
[----:B------:R-:W-:Y:S01]  /*b940*/  PLOP3.LUT P0, PT, PT, PT, UP0, 0x80, 0x0 ;  /* 0x000000000000781c */ /* 0x000fe20003f0f008 */
[----:B------:R-:W-:Y:S02]  /*b950*/  FADD.FTZ R5, -R5, R0 ;  /* 0x0000000005057221 */ /* 0x000fe40000010100 */
[--C-:B------:R-:W-:Y:S02]  /*b960*/  FFMA.FTZ R166, R194, c[0x0][0x23c], -R191.reuse ;  /* 0x00008f00c2a67a23 */ /* 0x100fe400000108bf */
[--C-:B------:R-:W-:Y:S02]  /*b970*/  FFMA.FTZ R182, R10, c[0x0][0x23c], -R191.reuse ;  /* 0x00008f000ab67a23 */ /* 0x100fe400000108bf */
[--C-:B------:R-:W-:Y:S01]  /*b980*/  FFMA.FTZ R167, R7, c[0x0][0x23c], -R176.reuse ;  /* 0x00008f0007a77a23 */ /* 0x100fe200000108b0 */
[----:B------:R-:W-:Y:S01]  /*b990*/  MUFU.EX2 R187, R187 ;  /* 0x000000bb00bb7308 */ /* 0x000fe20000000800 */
[----:B------:R-:W-:Y:S02]  /*b9a0*/  FMUL.FTZ R2, R4, c[0x0][0x23c] ;  /* 0x00008f0004027a20 */ /* 0x000fe40000410000 */
[----:B------:R-:W-:Y:S02]  /*b9b0*/  FMUL.FTZ R0, R5, c[0x0][0x23c] ;  /* 0x00008f0005007a20 */ /* 0x000fe40000410000 */
[--C-:B------:R-:W-:Y:S02]  /*b9c0*/  FFMA.FTZ R195, R172, c[0x0][0x23c], -R191.reuse ;  /* 0x00008f00acc37a23 */ /* 0x100fe400000108bf */
        /* <DEDUP_REMOVED lines=9> */
[----:B------:R-:W-:Y:S01]  /*ba60*/  LDSM.16.MT88.4 R172, [R226+0x14800] ;  /* 0x01480000e2ac783b */ /* 0x000fe20000004200 */
[--C-:B------:R-:W-:Y:S02]  /*ba70*/  FFMA.FTZ R197, R197, c[0x0][0x23c], -R176.reuse ;  /* 0x00008f00c5c57a23 */ /* 0x100fe400000108b0 */
[--C-:B------:R-:W-:Y:S02]  /*ba80*/  FFMA.FTZ R204, R204, c[0x0][0x23c], -R191.reuse ;  /* 0x00008f00cccc7a23 */ /* 0x100fe400000108bf */
[--C-:B------:R-:W-:Y:S02]  /*ba90*/  FFMA.FTZ R202, R202, c[0x0][0x23c], -R191.reuse ;  /* 0x00008f00caca7a23 */ /* 0x100fe400000108bf */
[--C-:B------:R-:W-:Y:S02]  /*baa0*/  FFMA.FTZ R200, R200, c[0x0][0x23c], -R191.reuse ;  /* 0x00008f00c8c87a23 */ /* 0x100fe400000108bf */
[----:B------:R-:W3:Y:S01]  /*bab0*/  MUFU.EX2 R182, R182 ;  /* 0x000000b600b67308 */ /* 0x000ee20000000800 */
[--C-:B------:R-:W-:Y:S02]  /*bac0*/  FFMA.FTZ R198, R198, c[0x0][0x23c], -R191.reuse ;  /* 0x00008f00c6c67a23 */ /* 0x100fe400000108bf */
[--C-:B------:R-:W-:Y:S01]  /*bad0*/  FFMA.FTZ R206, R207, c[0x0][0x23c], -R176.reuse ;  /* 0x00008f00cfce7a23 */ /* 0x100fe200000108b0 */
[----:B--2---:R-:W-:Y:S01]  /*bae0*/  F2FP.PACK_AB R168, R166, R187 ;  /* 0x000000bba6a8723e */ /* 0x004fe200000000ff */
[--C-:B------:R-:W-:Y:S02]  /*baf0*/  FFMA.FTZ R205, R205, c[0x0][0x23c], -R176.reuse ;  /* 0x00008f00cdcd7a23 */ /* 0x100fe400000108b0 */
[--C-:B------:R-:W-:Y:S02]  /*bb00*/  FFMA.FTZ R203, R203, c[0x0][0x23c], -R176.reuse ;  /* 0x00008f00cbcb7a23 */ /* 0x100fe400000108b0 */
[--C-:B------:R-:W-:Y:S01]  /*bb10*/  FFMA.FTZ R201, R201, c[0x0][0x23c], -R176.reuse ;  /* 0x00008f00c9c97a23 */ /* 0x100fe200000108b0 */
[----:B------:R-:W2:Y:S01]  /*bb20*/  MUFU.EX2 R181, R181 ;  /* 0x000000b500b57308 */ /* 0x000ea20000000800 */
[--C-:B------:R-:W-:Y:S02]  /*bb30*/  FFMA.FTZ R188, R188, c[0x0][0x23c], -R191.reuse ;  /* 0x00008f00bcbc7a23 */ /* 0x100fe400000108bf */
[--C-:B------:R-:W-:Y:S02]  /*bb40*/  FFMA.FTZ R207, R186, c[0x0][0x23c], -R191.reuse ;  /* 0x00008f00bacf7a23 */ /* 0x100fe400000108bf */
[--C-:B------:R-:W-:Y:S02]  /*bb50*/  FFMA.FTZ R184, R184, c[0x0][0x23c], -R191.reuse ;  /* 0x00008f00b8b87a23 */ /* 0x100fe400000108bf */
[----:B------:R-:W-:Y:S02]  /*bb60*/  FFMA.FTZ R191, R178, c[0x0][0x23c], -R191 ;  /* 0x00008f00b2bf7a23 */ /* 0x000fe400000108bf */
[--C-:B------:R-:W-:Y:S01]  /*bb70*/  FFMA.FTZ R186, R189, c[0x0][0x23c], -R176.reuse ;  /* 0x00008f00bdba7a23 */ /* 0x100fe200000108b0 */
[----:B------:R-:W-:Y:S01]  /*bb80*/  MUFU.EX2 R180, R180 ;  /* 0x000000b400b47308 */ /* 0x000fe20000000800 */
[--C-:B------:R-:W-:Y:S02]  /*bb90*/  FFMA.FTZ R189, R179, c[0x0][0x23c], -R176.reuse ;  /* 0x00008f00b3bd7a23 */ /* 0x100fe400000108b0 */
[----:B------:R-:W-:Y:S01]  /*bba0*/  FFMA.FTZ R176, R165, c[0x0][0x23c], -R176 ;  /* 0x00008f00a5b07a23 */ /* 0x000fe200000108b0 */
[----:B---3--:R-:W-:Y:S06]  /*bbb0*/  F2FP.PACK_AB R170, R182, R185 ;  /* 0x000000b9b6aa723e */ /* 0x008fec00000000ff */
[----:B------:R-:W3:Y:S01]  /*bbc0*/  MUFU.EX2 R167, R167 ;  /* 0x000000a700a77308 */ /* 0x000ee20000000800 */
[----:B--2---:R-:W-:Y:S09]  /*bbd0*/  F2FP.PACK_AB R169, R181, R183 ;  /* 0x000000b7b5a9723e */ /* 0x004ff200000000ff */
[----:B------:R-:W2:Y:S10]  /*bbe0*/  MUFU.EX2 R2, R2 ;  /* 0x0000000200027308 */ /* 0x000eb40000000800 */
[----:B------:R-:W4:Y:S01]  /*bbf0*/  MUFU.EX2 R0, R0 ;  /* 0x0000000000007308 */ /* 0x000f220000000800 */
[----:B---3--:R-:W-:Y:S09]  /*bc00*/  F2FP.PACK_AB R171, R167, R180 ;  /* 0x000000b4a7ab723e */ /* 0x008ff200000000ff */
[----:B------:R-:W-:Y:S01]  /*bc10*/  MUFU.EX2 R165, R176 ;  /* 0x000000b000a57308 */ /* 0x000fe20000000800 */
[C---:B--2---:R-:W-:Y:S02]  /*bc20*/  FMUL.FTZ R4, R2.reuse, R160 ;  /* 0x000000a002047220 */ /* 0x044fe40000410000 */
[C---:B------:R-:W-:Y:S02]  /*bc30*/  FMUL.FTZ R5, R2.reuse, R161 ;  /* 0x000000a102057220 */ /* 0x040fe40000410000 */
[C---:B------:R-:W-:Y:S02]  /*bc40*/  FMUL.FTZ R8, R2.reuse, R156 ;  /* 0x0000009c02087220 */ /* 0x040fe40000410000 */
[C---:B------:R-:W-:Y:S03]  /*bc50*/  FMUL.FTZ R9, R2.reuse, R157 ;  /* 0x0000009d02097220 */ /* 0x040fe60000410000 */
[----:B------:R-:W-:Y:S01]  /*bc60*/  MUFU.EX2 R191, R191 ;  /* 0x000000bf00bf7308 */ /* 0x000fe20000000800 */
[----:B------:R-:W-:Y:S02]  /*bc70*/  FMUL.FTZ R16, R2, R148 ;  /* 0x0000009402107220 */ /* 0x000fe40000410000 */
[C---:B----4-:R-:W-:Y:S02]  /*bc80*/  FMUL.FTZ R6, R0.reuse, R162 ;  /* 0x000000a200067220 */ /* 0x050fe40000410000 */
[C---:B------:R-:W-:Y:S02]  /*bc90*/  FMUL.FTZ R7, R0.reuse, R163 ;  /* 0x000000a300077220 */ /* 0x040fe40000410000 */
[----:B------:R-:W-:Y:S01]  /*bca0*/  LDSM.16.MT88.4 R160, [R225+0x12800] ;  /* 0x01280000e1a0783b */ /* 0x000fe20000004200 */
[C---:B------:R-:W-:Y:S02]  /*bcb0*/  FMUL.FTZ R10, R0.reuse, R158 ;  /* 0x0000009e000a7220 */ /* 0x040fe40000410000 */
[----:B------:R-:W-:Y:S01]  /*bcc0*/  FMUL.FTZ R11, R0, R159 ;  /* 0x0000009f000b7220 */ /* 0x000fe20000410000 */
[----:B------:R-:W-:Y:S01]  /*bcd0*/  MUFU.EX2 R190, R190 ;  /* 0x000000be00be7308 */ /* 0x000fe20000000800 */
[C---:B-1----:R-:W-:Y:S03]  /*bce0*/  HMMA.16816.F32 R4, R168.reuse, R12, R4 ;  /* 0x0000000ca804723c */ /* 0x042fe60000001804 */
[----:B------:R-:W-:Y:S02]  /*bcf0*/  LDSM.16.MT88.4 R156, [R226+0x12800] ;  /* 0x01280000e29c783b */ /* 0x000fe40000004200 */
[C---:B------:R-:W-:Y:S02]  /*bd00*/  FMUL.FTZ R17, R2.reuse, R149 ;  /* 0x0000009502117220 */ /* 0x040fe40000410000 */
[C---:B------:R-:W-:Y:S01]  /*bd10*/  FMUL.FTZ R12, R2.reuse, R152 ;  /* 0x00000098020c7220 */ /* 0x040fe20000410000 */
[C---:B------:R-:W-:Y:S01]  /*bd20*/  HMMA.16816.F32 R8, R168.reuse, R14, R8 ;  /* 0x0000000ea808723c */ /* 0x040fe20000001808 */
[----:B------:R-:W1:Y:S03]  /*bd30*/  MUFU.EX2 R193, R193 ;  /* 0x000000c100c17308 */ /* 0x000e660000000800 */
        /* <DEDUP_REMOVED lines=15> */
[----:B------:R-:W-:Y:S01]  /*be30*/  MUFU.EX2 R194, R194 ;  /* 0x000000c200c27308 */ /* 0x000fe20000000800 */
[----:B------:R-:W-:Y:S02]  /*be40*/  FMUL.FTZ R21, R2, R145 ;  /* 0x0000009102157220 */ /* 0x000fe40000410000 */
[C---:B------:R-:W-:Y:S04]  /*be50*/  FMUL.FTZ R22, R0.reuse, R146 ;  /* 0x0000009200167220 */ /* 0x040fe80000410000 */
[C---:B------:R-:W-:Y:S02]  /*be60*/  FMUL.FTZ R23, R0.reuse, R147 ;  /* 0x0000009300177220 */ /* 0x040fe40000410000 */
[----:B------:R-:W3:Y:S01]  /*be70*/  LDSM.16.MT88.4 R144, [R228+0x12000] ;  /* 0x01200000e490783b */ /* 0x000ee20000004200 */
[----:B------:R-:W-:Y:S01]  /*be80*/  FMUL.FTZ R27, R0, R143 ;  /* 0x0000008f001b7220 */ /* 0x000fe20000410000 */
[----:B------:R-:W4:Y:S01]  /*be90*/  MUFU.EX2 R197, R197 ;  /* 0x000000c500c57308 */ /* 0x000f220000000800 */
[C---:B------:R-:W-:Y:S02]  /*bea0*/  FMUL.FTZ R32, R2.reuse, R132 ;  /* 0x0000008402207220 */ /* 0x040fe40000410000 */
[C---:B------:R-:W-:Y:S03]  /*beb0*/  HMMA.16816.F32 R20, R168.reuse, R28, R20 ;  /* 0x0000001ca814723c */ /* 0x040fe60000001814 */
[----:B------:R-:W-:Y:S01]  /*bec0*/  LDSM.16.MT88.4 R140, [R224+0x12000] ;  /* 0x01200000e08c783b */ /* 0x000fe20000004200 */
[----:B------:R-:W-:Y:S02]  /*bed0*/  FMUL.FTZ R33, R2, R133 ;  /* 0x0000008502217220 */ /* 0x000fe40000410000 */
[----:B------:R-:W-:Y:S01]  /*bee0*/  FMUL.FTZ R34, R0, R134 ;  /* 0x0000008600227220 */ /* 0x000fe20000410000 */
[----:B------:R-:W-:Y:S01]  /*bef0*/  MUFU.EX2 R196, R196 ;  /* 0x000000c400c47308 */ /* 0x000fe20000000800 */
[C---:B------:R-:W-:Y:S04]  /*bf00*/  HMMA.16816.F32 R24, R168.reuse, R30, R24 ;  /* 0x0000001ea818723c */ /* 0x040fe80000001818 */
[C---:B------:R-:W-:Y:S02]  /*bf10*/  FMUL.FTZ R28, R2.reuse, R136 ;  /* 0x00000088021c7220 */ /* 0x040fe40000410000 */
[----:B------:R-:W-:Y:S02]  /*bf20*/  FMUL.FTZ R29, R2, R137 ;  /* 0x00000089021d7220 */ /* 0x000fe40000410000 */
[C---:B------:R-:W-:Y:S01]  /*bf30*/  FMUL.FTZ R30, R0.reuse, R138 ;  /* 0x0000008a001e7220 */ /* 0x040fe20000410000 */
[----:B------:R-:W5:Y:S03]  /*bf40*/  MUFU.EX2 R199, R199 ;  /* 0x000000c700c77308 */ /* 0x000f660000000800 */
        /* <DEDUP_REMOVED lines=15> */
[C---:B---3--:R-:W-:Y:S03]  /*c040*/  HMMA.16816.F32 R36, R168.reuse, R144, R36 ;  /* 0x00000090a824723c */ /* 0x048fe60000001824 */
        /* <DEDUP_REMOVED lines=13> */
[----:B------:R-:W1:Y:S02]  /*c120*/  MUFU.EX2 R206, R206 ;  /* 0x000000ce00ce7308 */ /* 0x000e640000000800 */
[C---:B------:R-:W-:Y:S02]  /*c130*/  FMUL.FTZ R50, R0.reuse, R50 ;  /* 0x0000003200327220 */ /* 0x040fe40000410000 */
[----:B------:R-:W-:Y:S02]  /*c140*/  FMUL.FTZ R51, R0, R51 ;  /* 0x0000003300337220 */ /* 0x000fe40000410000 */
[C---:B------:R-:W-:Y:S02]  /*c150*/  FMUL.FTZ R52, R2.reuse, R52 ;  /* 0x0000003402347220 */ /* 0x040fe40000410000 */
[----:B------:R-:W-:Y:S02]  /*c160*/  FMUL.FTZ R53, R2, R53 ;  /* 0x0000003502357220 */ /* 0x000fe40000410000 */
[----:B------:R-:W3:Y:S01]  /*c170*/  MUFU.EX2 R205, R205 ;  /* 0x000000cd00cd7308 */ /* 0x000ee20000000800 */
[C---:B------:R-:W-:Y:S01]  /*c180*/  HMMA.16816.F32 R48, R168.reuse, R138, R48 ;  /* 0x0000008aa830723c */ /* 0x040fe20000001830 */
[----:B------:R-:W1:Y:S02]  /*c190*/  LDSM.16.MT88.4 R136, [R228+0x14000] ;  /* 0x01400000e488783b */ /* 0x000e640000004200 */
[C---:B------:R-:W-:Y:S02]  /*c1a0*/  FMUL.FTZ R54, R0.reuse, R54 ;  /* 0x0000003600367220 */ /* 0x040fe40000410000 */
[----:B------:R-:W-:Y:S02]  /*c1b0*/  FMUL.FTZ R55, R0, R55 ;  /* 0x0000003700377220 */ /* 0x000fe40000410000 */
[C---:B------:R-:W-:Y:S02]  /*c1c0*/  FMUL.FTZ R56, R2.reuse, R56 ;  /* 0x0000003802387220 */ /* 0x040fe40000410000 */
[----:B------:R-:W-:Y:S01]  /*c1d0*/  FMUL.FTZ R57, R2, R57 ;  /* 0x0000003902397220 */ /* 0x000fe20000410000 */
[----:B------:R-:W1:Y:S02]  /*c1e0*/  MUFU.EX2 R203, R203 ;  /* 0x000000cb00cb7308 */ /* 0x000e640000000800 */
        /* <DEDUP_REMOVED lines=15> */
[----:B------:R-:W2:Y:S01]  /*c2e0*/  MUFU.EX2 R207, R207 ;  /* 0x000000cf00cf7308 */ /* 0x000ea20000000800 */
[----:B------:R-:W-:Y:S02]  /*c2f0*/  FMUL.FTZ R67, R0, R67 ;  /* 0x0000004300437220 */ /* 0x000fe40000410000 */
[C---:B------:R-:W-:Y:S02]  /*c300*/  FMUL.FTZ R68, R2.reuse, R68 ;  /* 0x0000004402447220 */ /* 0x040fe40000410000 */
[----:B------:R-:W-:Y:S03]  /*c310*/  FMUL.FTZ R69, R2, R69 ;  /* 0x0000004502457220 */ /* 0x000fe60000410000 */
[C---:B------:R-:W-:Y:S01]  /*c320*/  HMMA.16816.F32 R64, R168.reuse, R142, R64 ;  /* 0x0000008ea840723c */ /* 0x040fe20000001840 */
[----:B------:R-:W3:Y:S01]  /*c330*/  LDSM.16.MT88.4 R140, [R225+0x14000] ;  /* 0x01400000e18c783b */ /* 0x000ee20000004200 */
        /* <DEDUP_REMOVED lines=90> */
[----:B------:R-:W-:Y:S01]  /*c8e0*/  HMMA.16816.F32 R128, R168, R134, R128 ;  /* 0x00000086a880723c */ /* 0x000fe20000001880 */
[----:B------:R-:W-:Y:S02]  /*c8f0*/  LDSM.16.MT88.4 R168, [R228+0x14800] ;  /* 0x01480000e4a8783b */ /* 0x000fe40000004200 */
[----:B------:R-:W-:Y:S04]  /*c900*/  FADD.FTZ R183, R181, R183 ;  /* 0x000000b7b5b77221 */ /* 0x000fe80000010000 */
[----:B------:R-:W-:Y:S01]  /*c910*/  F2FP.PACK_AB R134, R195, R192 ;  /* 0x000000c0c386723e */ /* 0x000fe200000000ff */
[----:B------:R-:W-:Y:S01]  /*c920*/  FADD.FTZ R180, R180, R183 ;  /* 0x000000b7b4b47221 */ /* 0x000fe20000010000 */
[----:B-----5:R-:W-:Y:S03]  /*c930*/  F2FP.PACK_AB R135, R199, R196 ;  /* 0x000000c4c787723e */ /* 0x020fe600000000ff */
[----:B------:R-:W-:Y:S04]  /*c940*/  FADD.FTZ R167, R167, R180 ;  /* 0x000000b4a7a77221 */ /* 0x000fe80000010000 */
[----:B------:R-:W-:Y:S01]  /*c950*/  FADD.FTZ R194, R194, R167 ;  /* 0x000000a7c2c27221 */ /* 0x000fe20000010000 */
[C---:B-1----:R-:W-:Y:S05]  /*c960*/  HMMA.16816.F32 R4, R132.reuse, R136, R4 ;  /* 0x000000888404723c */ /* 0x042fea0000001804 */
[----:B------:R-:W-:Y:S03]  /*c970*/  FADD.FTZ R197, R197, R194 ;  /* 0x000000c2c5c57221 */ /* 0x000fe60000010000 */
        /* <DEDUP_REMOVED lines=29> */
[----:B------:R4:W5:Y:S06]  /*cb50*/  MUFU.EX2 R169, R177 ;  /* 0x000000b100a97308 */ /* 0x00096c0000000800 */
[----:B------:R-:W-:Y:S01]  /*cb60*/  F2FP.PACK_AB R168, R207, R188 ;  /* 0x000000bccfa8723e */ /* 0x000fe200000000ff */
[C---:B------:R-:W-:Y:S07]  /*cb70*/  HMMA.16816.F32 R72, R132.reuse, R170, R72 ;  /* 0x000000aa8448723c */ /* 0x040fee0000001848 */
        /* <DEDUP_REMOVED lines=26> */
[C---:B------:R-:W-:Y:S01]  /*cd20*/  F2FP.PACK_AB R135, R201.reuse, R203 ;  /* 0x000000cbc987723e */ /* 0x040fe200000000ff */
[----:B------:R-:W-:Y:S06]  /*cd30*/  FADD.FTZ R201, R201, R0 ;  /* 0x00000000c9c97221 */ /* 0x000fec0000010000 */
        /* <DEDUP_REMOVED lines=45> */
[----:B------:R-:W-:Y:S03]  /*d010*/  F2FP.PACK_AB R169, R189, R186 ;  /* 0x000000babda9723e */ /* 0x000fe600000000ff */
[-C--:B------:R-:W-:Y:S01]  /*d020*/  F2FP.PACK_AB R171, R165, R135.reuse ;  /* 0x00000087a5ab723e */ /* 0x080fe200000000ff */
[----:B------:R-:W-:Y:S04]  /*d030*/  FADD.FTZ R186, R186, R201 ;  /* 0x000000c9baba7221 */ /* 0x000fe80000010000 */
[----:B------:R-:W-:Y:S02]  /*d040*/  FADD.FTZ R186, R189, R186 ;  /* 0x000000babdba7221 */ /* 0x000fe40000010000 */
        /* <DEDUP_REMOVED lines=9> */
[----:B------:R-:W2:Y:S07]  /*d0e0*/  LDSM.16.MT88.4 R20, [R226+0x15800] ;  /* 0x01580000e214783b */ /* 0x000eae0000004200 */
[C---:B------:R-:W-:Y:S01]  /*d0f0*/  HMMA.16816.F32 R140, R168.reuse, R142, R24 ;  /* 0x0000008ea88c723c */ /* 0x040fe20000001818 */
[----:B------:R-:W2:Y:S07]  /*d100*/  LDSM.16.MT88.4 R24, [R225+0x15800] ;  /* 0x01580000e118783b */ /* 0x000eae0000004200 */
[C---:B------:R-:W-:Y:S01]  /*d110*/  HMMA.16816.F32 R136, R168.reuse, R172, R28 ;  /* 0x000000aca888723c */ /* 0x040fe2000000181c */
[----:B------:R-:W5:Y:S04]  /*d120*/  LDL.LU R172, [R1] ;  /* 0x0000000001ac7983 */ /* 0x000f680000300800 */
[----:B------:R-:W2:Y:S02]  /*d130*/  LDSM.16.MT88.4 R28, [R224+0x15800] ;  /* 0x01580000e01c783b */ /* 0x000ea40000004200 */
[----:B------:R-:W-:Y:S02]  /*d140*/  MOV R173, R135 ;  /* 0x0000008700ad7202 */ /* 0x000fe40000000f00 */
[C---:B------:R-:W-:Y:S03]  /*d150*/  HMMA.16816.F32 R132, R168.reuse, R174, R32 ;  /* 0x000000aea884723c */ /* 0x040fe60000001820 */
[----:B------:R-:W-:Y:S01]  /*d160*/  FADD.FTZ R186, R173, R186 ;  /* 0x000000baadba7221 */ /* 0x000fe20000010000 */
[----:B------:R-:W4:Y:S03]  /*d170*/  LDSM.16.MT88.4 R32, [R228+0x17800] ;  /* 0x01780000e420783b */ /* 0x000f260000004200 */
[----:B------:R-:W-:Y:S01]  /*d180*/  FADD.FTZ R252, R165, R186 ;  /* 0x000000baa5fc7221 */ /* 0x000fe20000010000 */
        /* <DEDUP_REMOVED lines=25> */
[C---:B--2---:R-:W-:Y:S08]  /*d320*/  HMMA.16816.F32 R124, R168.reuse, R12, R124 ;  /* 0x0000000ca87c723c */ /* 0x044ff0000000187c */
[----:B------:R-:W-:Y:S04]  /*d330*/  HMMA.16816.F32 R128, R168, R14, R128 ;  /* 0x0000000ea880723c */ /* 0x000fe80000001880 */
[----:B-----5:R-:W-:Y:S01]  /*d340*/  FFMA.FTZ R187, R2, R172, R187 ;  /* 0x000000ac02bb7223 */ /* 0x020fe200000100bb */
        /* <DEDUP_REMOVED lines=16> */
[----:B------:R1:W-:Y:S02]  /*d450*/  STL [R1], R0 ;  /* 0x0000000001007387 */ /* 0x0003e40000100800 */
[----:B-1----:R-:W-:Y:S01]  /*d460*/  MOV R0, R3 ;  /* 0x0000000300007202 */ /* 0x002fe20000000f00 */
[----:B------:R-:W-:-:S05]  /*d470*/  @P0 BRA `(.L_x_1002) ;  /* 0xffffc65000000947 */ /* 0x000fca000383ffff */
.L_x_1001:
[----:B------:R-:W2:Y:S01]  /*d480*/  LDL.LU R4, [R1] ;  /* 0x0000000001047983 */ /* 0x000ea20000300800 */
        /* <DEDUP_REMOVED lines=14> */
[----:B------:R-:W-:Y:S02]  /*d570*/  @UP1 UMOV UR17, 0x1 ;  /* 0x0000000100111882 */ /* 0x000fe40000000000 */
[----:B------:R-:W-:Y:S02]  /*d580*/  ULDC.64 UR4, c[0x0][0x1e0] ;  /* 0x0000780000047ab9 */ /* 0x000fe40000000a00 */
[----:B------:R-:W-:Y:S02]  /*d590*/  @UP1 ULDC UR15, c[0x0][0x210] ;  /* 0x00008400000f1ab9 */ /* 0x000fe40000000800 */
        /* <DEDUP_REMOVED lines=14> */
[----:B------:R-:W-:Y:S02]  /*d680*/  ULDC UR4, c[0x0][0x1c0] ;  /* 0x0000700000047ab9 */ /* 0x000fe40000000800 */
        /* <DEDUP_REMOVED lines=221> */
[----:B------:R-:W1:Y:S03]  /*e460*/  S2R R4, SR_TID.X ;  /* 0x0000000000047919 */ /* 0x000e660000002100 */
[----:B------:R-:W-:Y:S02]  /*e470*/  F2FP.PACK_AB R128, R129, R128 ;  /* 0x000000808180723e */ /* 0x000fe400000000ff */
[----:B-1----:R-:W-:-:S04]  /*e480*/  SHF.R.S32.HI R7, RZ, 0x1f, R4 ;  /* 0x0000001fff077819 */ /* 0x002fc80000011404 */
[CC--:B------:R-:W-:Y:S02]  /*e490*/  LEA.HI R6, R7.reuse, R4.reuse, RZ, 0x2 ;  /* 0x0000000407067211 */ /* 0x0c0fe400078f10ff */
[----:B------:R-:W-:Y:S02]  /*e4a0*/  LEA.HI R7, R7, R4, RZ, 0x5 ;  /* 0x0000000407077211 */ /* 0x000fe400078f28ff */
[--C-:B------:R-:W-:Y:S02]  /*e4b0*/  SHF.R.S32.HI R9, RZ, 0x2, R6.reuse ;  /* 0x00000002ff097819 */ /* 0x100fe40000011406 */
[----:B------:R-:W-:Y:S02]  /*e4c0*/  SHF.R.S32.HI R8, RZ, 0x1f, R6 ;  /* 0x0000001fff087819 */ /* 0x000fe40000011406 */
[----:B------:R-:W-:Y:S02]  /*e4d0*/  LOP3.LUT R5, R6, 0x3ffffffc, RZ, 0xc0, !PT ;  /* 0x3ffffffc06057812 */ /* 0x000fe400078ec0ff */
[----:B------:R-:W-:-:S02]  /*e4e0*/  LEA.HI R8, R8, R9, RZ, 0x3 ;  /* 0x0000000908087211 */ /* 0x000fc400078f18ff */
[----:B------:R-:W-:Y:S02]  /*e4f0*/  SHF.R.S32.HI R6, RZ, 0x5, R7 ;  /* 0x00000005ff067819 */ /* 0x000fe40000011407 */
[----:B------:R-:W-:Y:S02]  /*e500*/  LOP3.LUT R8, R8, 0xfffffff8, RZ, 0xc0, !PT ;  /* 0xfffffff808087812 */ /* 0x000fe400078ec0ff */
[----:B------:R-:W-:Y:S02]  /*e510*/  IADD3 R5, -R5, R4, RZ ;  /* 0x0000000405057210 */ /* 0x000fe40007ffe1ff */
[----:B------:R-:W-:Y:S02]  /*e520*/  IADD3 R8, R9, -R8, RZ ;  /* 0x8000000809087210 */ /* 0x000fe40007ffe0ff */
[----:B------:R-:W-:Y:S02]  /*e530*/  LEA R5, R6, R5, 0x9 ;  /* 0x0000000506057211 */ /* 0x000fe400078e48ff */
[----:B------:R-:W-:-:S02]  /*e540*/  SHF.L.U32 R9, R8, 0x6, RZ ;  /* 0x0000000608097819 */ /* 0x000fc400000006ff */
[----:B------:R-:W-:Y:S02]  /*e550*/  LOP3.LUT R10, R8, 0x1, RZ, 0xc0, !PT ;  /* 0x00000001080a7812 */ /* 0x000fe400078ec0ff */
[----:B------:R-:W-:Y:S02]  /*e560*/  LOP3.LUT R9, R9, 0x1c0, RZ, 0xc0, !PT ;  /* 0x000001c009097812 */ /* 0x000fe400078ec0ff */
[----:B------:R-:W-:Y:S02]  /*e570*/  ISETP.NE.U32.AND P0, PT, R10, 0x1, PT ;  /* 0x000000010a00780c */ /* 0x000fe40003f05070 */
[----:B------:R-:W-:Y:S02]  /*e580*/  LEA.HI R12, R9, R9, RZ, 0x1d ;  /* 0x00000009090c7211 */ /* 0x000fe400078fe8ff */
[----:B------:R-:W-:Y:S02]  /*e590*/  R2P PR, R8, 0x6 ;  /* 0x0000000608007804 */ /* 0x000fe40000000000 */
[----:B------:R-:W-:-:S02]  /*e5a0*/  LEA R5, R5, R12, 0x1 ;  /* 0x0000000c05057211 */ /* 0x000fc400078e08ff */
[----:B------:R-:W-:Y:S02]  /*e5b0*/  MOV R8, 0x20 ;  /* 0x0000002000087802 */ /* 0x000fe40000000f00 */
[----:B------:R-:W-:Y:S02]  /*e5c0*/  SHF.L.U32 R5, R5, 0x1, RZ ;  /* 0x0000000105057819 */ /* 0x000fe400000006ff */
[----:B------:R-:W-:Y:S02]  /*e5d0*/  MOV R10, 0x40 ;  /* 0x00000040000a7802 */ /* 0x000fe40000000f00 */
[C---:B------:R-:W-:Y:S01]  /*e5e0*/  IADD3 R9, R5.reuse, -0x10, RZ ;  /* 0xfffffff005097810 */ /* 0x040fe20007ffe0ff */
[----:B------:R-:W-:Y:S01]  /*e5f0*/  STS [R5], R160 ;  /* 0x000000a005007388 */ /* 0x000fe20000000800 */
[----:B------:R-:W-:Y:S02]  /*e600*/  SEL R8, R8, 0xffffffe0, !P1 ;  /* 0xffffffe008087807 */ /* 0x000fe40004800000 */
[----:B------:R-:W-:Y:S01]  /*e610*/  @P0 IADD3 R9, R5, 0x10, RZ ;  /* 0x0000001005090810 */ /* 0x000fe20007ffe0ff */
[----:B------:R-:W-:Y:S01]  /*e620*/  STS [R5+0x400], R162 ;  /* 0x000400a205007388 */ /* 0x000fe20000000800 */
[----:B------:R-:W-:-:S02]  /*e630*/  SEL R10, R10, 0xffffffc0, !P2 ;  /* 0xffffffc00a0a7807 */ /* 0x000fc40005000000 */
        /* <DEDUP_REMOVED lines=9> */
[----:B------:R-:W-:Y:S01]  /*e6d0*/  LOP3.LUT R7, R7, 0xffffffe0, RZ, 0xc0, !PT ;  /* 0xffffffe007077812 */ /* 0x000fe200078ec0ff */
[----:B------:R-:W-:Y:S03]  /*e6e0*/  STS [R11+0x400], R154 ;  /* 0x0004009a0b007388 */ /* 0x000fe60000000800 */
[----:B------:R-:W-:Y:S01]  /*e6f0*/  IADD3 R7, R4, -R7, RZ ;  /* 0x8000000704077210 */ /* 0x000fe20007ffe0ff */
[----:B------:R-:W-:Y:S01]  /*e700*/  STS [R13], R148 ;  /* 0x000000940d007388 */ /* 0x000fe20000000800 */
[----:B------:R-:W-:Y:S02]  /*e710*/  MOV R4, 0x7f800000 ;  /* 0x7f80000000047802 */ /* 0x000fe40000000f00 */
[----:B------:R-:W-:Y:S01]  /*e720*/  LOP3.LUT P0, RZ, R7, 0x3, RZ, 0xc0, !PT ;  /* 0x0000000307ff7812 */ /* 0x000fe2000780c0ff */
[----:B------:R-:W-:Y:S01]  /*e730*/  STS [R13+0x400], R150 ;  /* 0x000400960d007388 */ /* 0x000fe20000000800 */
[----:B--2---:R-:W-:-:S03]  /*e740*/  @P4 FMUL.FTZ R7, R2, 0.69314718246459960938 ;  /* 0x3f31721802074820 */ /* 0x004fc60000410000 */
[----:B------:R-:W-:Y:S01]  /*e750*/  STS [R15], R144 ;  /* 0x000000900f007388 */ /* 0x000fe20000000800 */
[----:B------:R-:W-:-:S03]  /*e760*/  @P4 FFMA.FTZ R4, R164, c[0x0][0x238], R7 ;  /* 0x00008e00a4044a23 */ /* 0x000fc60000010007 */
        /* <DEDUP_REMOVED lines=96> */
.L_x_1006:
[----:B---34-:R-:W-:Y:S05]  /*ed70*/  BSYNC B0 ;  /* 0x0000000000007941 */ /* 0x018fea0003800000 */
.L_x_1005:
        /* <DEDUP_REMOVED lines=27> */
.L_x_1008:
[----:B------:R-:W-:Y:S05]  /*ef30*/  BSYNC B0 ;  /* 0x0000000000007941 */ /* 0x000fea0003800000 */
.L_x_1007:
        /* <DEDUP_REMOVED lines=18> */
.L_x_1010:
[----:B------:R-:W-:Y:S05]  /*f060*/  BSYNC B0 ;  /* 0x0000000000007941 */ /* 0x000fea0003800000 */
.L_x_1009:
        /* <DEDUP_REMOVED lines=18> */
.L_x_1012:
[----:B------:R-:W-:Y:S05]  /*f190*/  BSYNC B0 ;  /* 0x0000000000007941 */ /* 0x000fea0003800000 */
.L_x_1011:
        /* <DEDUP_REMOVED lines=17> */
.L_x_1013:
        /* <DEDUP_REMOVED lines=13> */
.L_x_2044:


//--------------------- .text._ZN5flash16flash_fwd_kernelI23Flash_fwd_kernel_traitsILi256ELi64ELi64ELi4ELb0ELb0EN7cutlass6half_tE19Flash_kernel_traitsILi256ELi64ELi64ELi4ES3_EELb1ELb0ELb1ELb1ELb0ELb0ELb0ELb0EEEvNS_16Flash_fwd_paramsE --------------------------
	.section	.text._ZN5flash16flash_fwd_kernelI23Flash_fwd_kernel_traitsILi256ELi64ELi64ELi4ELb0ELb0EN7cutlass6half_tE19Flash_kernel_traitsILi256ELi64ELi64ELi4ES3_EELb1ELb0ELb1ELb1ELb0ELb0ELb0ELb0EEEvNS_16Flash_fwd_paramsE,"ax",@progbits
	.sectioninfo	@"SHI_REGISTERS=255"
	.align	128
        .global         _ZN5flash16flash_fwd_kernelI23Flash_fwd_kernel_traitsILi256ELi64ELi64ELi4ELb0ELb0EN7cutlass6half_tE19Flash_kernel_traitsILi256ELi64ELi64ELi4ES3_EELb1ELb0ELb1ELb1ELb0ELb0ELb0ELb0EEEvNS_16Flash_fwd_paramsE
        .type           _ZN5flash16flash_fwd_kernelI23Flash_fwd_kernel_traitsILi256ELi64ELi64ELi4ELb0ELb0EN7cutlass6half_tE19Flash_kernel_traitsILi256ELi64ELi64ELi4ES3_EELb1ELb0ELb1ELb1ELb0ELb0ELb0ELb0EEEvNS_16Flash_fwd_paramsE,@function
        .size           _ZN5flash16flash_fwd_kernelI23Flash_fwd_kernel_traitsILi256ELi64ELi64ELi4ELb0ELb0EN7cutlass6half_tE19Flash_kernel_traitsILi256ELi64ELi64ELi4ES3_EELb1ELb0ELb1ELb1ELb0ELb0ELb0ELb0EEEvNS_16Flash_fwd_paramsE,(.L_x_2045 - _ZN5flash16flash_fwd_kernelI23Flash_fwd_kernel_traitsILi256ELi64ELi64ELi4ELb0ELb0EN7cutlass6half_tE19Flash_kernel_traitsILi256ELi64ELi64ELi4ES3_EELb1ELb0ELb1ELb1ELb0ELb0ELb0ELb0EEEvNS_16Flash_fwd_paramsE)
        .other          _ZN5flash16flash_fwd_kernelI23Flash_fwd_kernel_traitsILi256ELi64ELi64ELi4ELb0ELb0EN7cutlass6half_tE19Flash_kernel_traitsILi256ELi64ELi64ELi4ES3_EELb1ELb0ELb1ELb1ELb0ELb0ELb0ELb0EEEvNS_16Flash_fwd_paramsE,@"STO_CUDA_ENTRY STV_DEFAULT"
_ZN5flash16flash_fwd_kernelI23Flash_fwd_kernel_traitsILi256ELi64ELi64ELi4ELb0ELb0EN7cutlass6half_tE19Flash_kernel_traitsILi256ELi64ELi64ELi4ES3_EELb1ELb0ELb1ELb1ELb0ELb0ELb0ELb0EEEvNS_16Flash_fwd_paramsE:
.text._ZN5flash16flash_fwd_kernelI23Flash_fwd_kernel_traitsILi256ELi64ELi64ELi4ELb0ELb0EN7cutlass6half_tE19Flash_kernel_traitsILi256ELi64ELi64ELi4ES3_EELb1ELb0ELb1ELb1ELb0ELb0ELb0ELb0EEEvNS_16Flash_fwd_paramsE:
        /* <DEDUP_REMOVED lines=16> */
[----:B------:R-:W1:Y:S01]  /*0100*/  S2UR UR17, SR_CTAID.Y ;  /* 0x00000000001179c3 */ /* 0x000e620000002600 */
[----:B------:R-:W-:Y:S02]  /*0110*/  UISETP.NE.U32.AND UP2, UPT, URZ, UR6, UPT ;  /* 0x000000063f00728c */ /* 0x000fe4000bf45070 */
[----:B------:R-:W-:Y:S02]  /*0120*/  UISETP.NE.U32.AND UP1, UPT, URZ, UR4, UPT ;  /* 0x000000043f00728c */ /* 0x000fe4000bf25070 */
[----:B------:R-:W-:-:S02]  /*0130*/  UISETP.NE.AND.EX UP2, UPT, URZ, UR7, UPT, UP2 ;  /* 0x000000073f00728c */ /* 0x000fc4000bf45320 */
[----:B------:R-:W-:Y:S01]  /*0140*/  UMOV UR12, 0x4 ;  /* 0x00000004000c7882 */ /* 0x000fe20000000000 */
[----:B------:R-:W1:Y:S01]  /*0150*/  S2UR UR16, SR_CTAID.Z ;  /* 0x00000000001079c3 */ /* 0x000e620000002700 */
[----:B------:R-:W-:Y:S02]  /*0160*/  UISETP.NE.AND.EX UP1, UPT, URZ, UR5, UPT, UP1 ;  /* 0x000000053f00728c */ /* 0x000fe4000bf25310 */
[----:B------:R-:W-:Y:S01]  /*0170*/  PLOP3.LUT P0, PT, PT, PT, UP2, 0x80, 0x0 ;  /* 0x000000000000781c */ /* 0x000fe20003f0f028 */
[----:B------:R-:W-:Y:S02]  /*0180*/  ULDC.U8 UR6, c[0x0][0x312] ;  /* 0x0000c48000067ab9 */ /* 0x000fe40000000000 */
[----:B------:R-:W-:Y:S02]  /*0190*/  ULDC.64 UR4, c[0x0][0x248] ;  /* 0x0000920000047ab9 */ /* 0x000fe40000000a00 */
[----:B------:R-:W-:Y:S02]  /*01a0*/  UISETP.NE.AND UP3, UPT, UR6, URZ, UPT ;  /* 0x0000003f0600728c */ /* 0x000fe4000bf65270 */
[----:B------:R-:W-:-:S04]  /*01b0*/  UISETP.EQ.U32.AND UP0, UPT, URZ, UR4, UPT ;  /* 0x000000043f00728c */ /* 0x000fc8000bf02070 */
[----:B------:R-:W-:Y:S02]  /*01c0*/  UISETP.EQ.OR.EX UP0, UPT, URZ, UR5, !UP3, UP0 ;  /* 0x000000053f00728c */ /* 0x000fe4000df02700 */
[----:B-1----:R-:W-:-:S06]  /*01d0*/  ULOP3.LUT UR8, UR16, UR18, UR17, 0xfe, !UPT ;  /* 0x0000001210087292 */ /* 0x002fcc000f8efe11 */
[----:B--2---:R-:W-:Y:S01]  /*01e0*/  LOP3.LUT P3, RZ, R85, UR8, RZ, 0xfc, !PT ;  /* 0x0000000855ff7c12 */ /* 0x004fe2000f86fcff */
[----:B------:R-:W-:Y:S02]  /*01f0*/  ULDC.64 UR8, c[0x0][0x240] ;  /* 0x0000900000087ab9 */ /* 0x000fe40000000a00 */
[----:B------:R-:W-:-:S06]  /*0200*/  UIMAD.WIDE UR8, UR17, UR12, UR8 ;  /* 0x0000000c110872a5 */ /* 0x000fcc000f8e0208 */
[----:B------:R-:W-:Y:S02]  /*0210*/  IMAD.U32 R12, RZ, RZ, UR8 ;  /* 0x00000008ff0c7e24 */ /* 0x000fe4000f8e00ff */
[----:B------:R-:W-:Y:S02]  /*0220*/  IMAD.U32 R13, RZ, RZ, UR9 ;  /* 0x00000009ff0d7e24 */ /* 0x000fe4000f8e00ff */
[----:B------:R-:W-:Y:S02]  /*0230*/  @!P3 IMAD.MOV.U32 R6, RZ, RZ, c[0x0][0x308] ;  /* 0x0000c200ff06b624 */ /* 0x000fe400078e00ff */
[----:B------:R-:W-:Y:S01]  /*0240*/  @!P3 IMAD.MOV.U32 R7, RZ, RZ, c[0x0][0x30c] ;  /* 0x0000c300ff07b624 */ /* 0x000fe200078e00ff */
[----:B------:R-:W-:Y:S02]  /*0250*/  ULDC.64 UR4, c[0x0][0x248] ;  /* 0x0000920000047ab9 */ /* 0x000fe40000000a00 */
[----:B------:R-:W-:Y:S02]  /*0260*/  UIMAD.WIDE UR4, UR17, UR12, UR4 ;  /* 0x0000000c110472a5 */ /* 0x000fe4000f8e0204 */
[----:B------:R-:W-:-:S02]  /*0270*/  ULDC.64 UR6, c[0x0][0x250] ;  /* 0x0000940000067ab9 */ /* 0x000fc40000000a00 */
        /* <DEDUP_REMOVED lines=49> */
.L_x_1014:
[----:B------:R-:W-:Y:S02]  /*0590*/  ULDC UR6, c[0x0][0x218] ;  /* 0x0000860000067ab9 */ /* 0x000fe40000000800 */
.L_x_1015:
        /* <DEDUP_REMOVED lines=52> */
[----:B------:R-:W-:Y:S01]  /*08e0*/  ULDC.U8 UR12, c[0x0][0x328] ;  /* 0x0000ca00000c7ab9 */ /* 0x000fe20000000000 */
[----:B------:R-:W-:Y:S01]  /*08f0*/  IMAD.U32 R17, RZ, RZ, UR18 ;  /* 0x00000012ff117e24 */ /* 0x000fe2000f8e00ff */
[----:B------:R-:W-:Y:S01]  /*0900*/  UISETP.NE.AND UP3, UPT, UR12, URZ, UPT ;  /* 0x0000003f0c00728c */ /* 0x000fe2000bf65270 */
[----:B------:R-:W-:Y:S01]  /*0910*/  IMAD.IADD R85, R85, 0x1, -R0 ;  /* 0x0000000155557824 */ /* 0x000fe200078e0a00 */
[----:B------:R-:W-:Y:S01]  /*0920*/  @!UP0 USHF.R.S32.HI UR13, URZ, 0x1f, UR17 ;  /* 0x0000001f3f0d8899 */ /* 0x000fe20008011411 */
[--C-:B------:R-:W-:Y:S01]  /*0930*/  SHF.R.S32.HI R15, RZ, 0x1f, R14.reuse ;  /* 0x0000001fff0f7819 */ /* 0x100fe2000001140e */
[----:B------:R-:W-:Y:S01]  /*0940*/  @UP0 UIMAD.WIDE.U32 UR8, UR15, UR6, URZ ;  /* 0x000000060f0802a5 */ /* 0x000fe2000f8e003f */
[----:B------:R-:W-:Y:S01]  /*0950*/  IMAD.SHL.U32 R9, R85, 0x8, RZ ;  /* 0x0000000855097824 */ /* 0x000fe200078e00ff */
[----:B------:R-:W-:Y:S01]  /*0960*/  ULDC.64 UR4, c[0x0][0x1e0] ;  /* 0x0000780000047ab9 */ /* 0x000fe20000000a00 */
[----:B------:R-:W-:Y:S01]  /*0970*/  BSSY B0, `(.L_x_1017) ;  /* 0x000003f000007945 */ /* 0x000fe20003800000 */
[----:B------:R-:W-:Y:S01]  /*0980*/  @!UP0 UIMAD UR13, UR13, UR4, URZ ;  /* 0x000000040d0d82a4 */ /* 0x000fe2000f8e023f */
[----:B------:R-:W-:Y:S01]  /*0990*/  IMAD.WIDE R16, R17, 0x40, R14 ;  /* 0x0000004011107825 */ /* 0x000fe200078e020e */
[----:B------:R-:W-:Y:S01]  /*09a0*/  USHF.R.S32.HI UR14, URZ, 0x1f, UR16 ;  /* 0x0000001f3f0e7899 */ /* 0x000fe20008011410 */
[C---:B------:R-:W-:Y:S01]  /*09b0*/  IADD3 R8, R9.reuse, 0x40, RZ ;  /* 0x0000004009087810 */ /* 0x040fe20007ffe0ff */
[----:B------:R-:W-:Y:S01]  /*09c0*/  UISETP.EQ.AND UP3, UPT, UR11, URZ, UP3 ;  /* 0x0000003f0b00728c */ /* 0x000fe20009f62270 */
[C---:B------:R-:W-:Y:S01]  /*09d0*/  IADD3 R7, R9.reuse, 0x80, RZ ;  /* 0x0000008009077810 */ /* 0x040fe20007ffe0ff */
[----:B------:R-:W-:Y:S01]  /*09e0*/  @!UP2 UISETP.NE.AND UP1, UPT, UR12, URZ, UPT ;  /* 0x0000003f0c00a28c */ /* 0x000fe2000bf25270 */
[----:B------:R-:W-:Y:S01]  /*09f0*/  IADD3 R6, R9, 0xc0, RZ ;  /* 0x000000c009067810 */ /* 0x000fe20007ffe0ff */
[----:B------:R-:W-:-:S02]  /*0a00*/  @UP0 UIMAD UR7, UR15, UR7, UR9 ;  /* 0x000000070f0702a4 */ /* 0x000fc4000f8e0209 */
[----:B------:R-:W-:Y:S02]  /*0a10*/  ULDC UR10, c[0x0][0x214] ;  /* 0x00008500000a7ab9 */ /* 0x000fe40000000800 */
[----:B------:R-:W-:Y:S02]  /*0a20*/  @UP2 ULDC UR11, c[0x0][0x210] ;  /* 0x00008400000b2ab9 */ /* 0x000fe40000000800 */
[----:B------:R-:W-:Y:S02]  /*0a30*/  ULDC UR9, c[0x0][0x234] ;  /* 0x00008d0000097ab9 */ /* 0x000fe40000000800 */
[----:B------:R-:W-:Y:S02]  /*0a40*/  @!UP0 UIMAD.WIDE.U32 UR24, UR17, UR4, URZ ;  /* 0x00000004111882a5 */ /* 0x000fe4000f8e003f */
        /* <DEDUP_REMOVED lines=17> */
[----:B------:R-:W-:-:S02]  /*0b60*/  USEL UR14, UR14, URZ, !UP3 ;  /* 0x0000003f0e0e7287 */ /* 0x000fc4000d800000 */
[----:B------:R-:W-:Y:S01]  /*0b70*/  @UP2 ULDC UR20, c[0x0][0x210] ;  /* 0x0000840000142ab9 */ /* 0x000fe20000000800 */
[----:B-1----:R-:W-:Y:S01]  /*0b80*/  IMAD.WIDE.U32 R10, R10, c[0x0][0x1f0], R2 ;  /* 0x00007c000a0a7a25 */ /* 0x002fe200078e0002 */
[----:B------:R-:W-:Y:S02]  /*0b90*/  @!UP2 UMOV UR20, 0x1 ;  /* 0x000000010014a882 */ /* 0x000fe40000000000 */
[----:B------:R-:W-:Y:S02]  /*0ba0*/  UIMAD UR11, UR16, UR11, UR14 ;  /* 0x0000000b100b72a4 */ /* 0x000fe4000f8e020e */
[----:B------:R-:W-:Y:S02]  /*0bb0*/  UIMAD UR19, UR19, UR20, URZ ;  /* 0x00000014131372a4 */ /* 0x000fe4000f8e023f */
        /* <DEDUP_REMOVED lines=26> */
.L_x_1018:
[----:B------:R-:W-:Y:S05]  /*0d60*/  BSYNC B0 ;  /* 0x0000000000007941 */ /* 0x000fea0003800000 */
.L_x_1017:
        /* <DEDUP_REMOVED lines=22> */
.L_x_1020:
[----:B------:R-:W-:Y:S05]  /*0ed0*/  BSYNC B0 ;  /* 0x0000000000007941 */ /* 0x000fea0003800000 */
.L_x_1019:
        /* <DEDUP_REMOVED lines=22> */
.L_x_1022:
[----:B------:R-:W-:Y:S05]  /*1040*/  BSYNC B0 ;  /* 0x0000000000007941 */ /* 0x000fea0003800000 */
.L_x_1021:
        /* <DEDUP_REMOVED lines=21> */
.L_x_1024:
[----:B------:R-:W-:Y:S05]  /*11a0*/  BSYNC B0 ;  /* 0x0000000000007941 */ /* 0x000fea0003800000 */
.L_x_1023:
        /* <DEDUP_REMOVED lines=35> */
.L_x_1016:
        /* <DEDUP_REMOVED lines=34> */
.L_x_1025:
        /* <DEDUP_REMOVED lines=50> */
.L_x_1026:
[CC--:B------:R-:W-:Y:S01]  /*1920*/  LEA.HI R14, R6.reuse, R85.reuse, RZ, 0x3 ;  /* 0x00000055060e7211 */ /* 0x0c0fe200078f18ff */
[----:B------:R-:W1:Y:S01]  /*1930*/  S2R R16, SR_CTAID.Z ;  /* 0x0000000000107919 */ /* 0x000e620000002700 */
[----:B------:R-:W-:Y:S01]  /*1940*/  LEA.HI R4, R6, R85, RZ, 0x4 ;  /* 0x0000005506047211 */ /* 0x000fe200078f20ff */
[----:B------:R-:W-:Y:S01]  /*1950*/  ULDC.64 UR4, c[0x0][0x1b8] ;  /* 0x00006e0000047ab9 */ /* 0x000fe20000000a00 */
[----:B------:R-:W-:Y:S01]  /*1960*/  LOP3.LUT R0, R14, 0xfffffff8, RZ, 0xc0, !PT ;  /* 0xfffffff80e007812 */ /* 0x000fe200078ec0ff */
[----:B------:R-:W-:Y:S01]  /*1970*/  UIMAD UR4, UR30, UR4, URZ ;  /* 0x000000041e0472a4 */ /* 0x000fe2000f8e023f */
[----:B------:R-:W-:Y:S01]  /*1980*/  SHF.R.S32.HI R5, RZ, 0x4, R4 ;  /* 0x00000004ff057819 */ /* 0x000fe20000011404 */
[----:B------:R-:W-:Y:S01]  /*1990*/  IMAD.U32 R240, RZ, RZ, UR8 ;  /* 0x00000008fff07e24 */ /* 0x000fe2000f8e00ff */
[----:B------:R-:W-:Y:S01]  /*19a0*/  SHF.R.S32.HI R14, RZ, 0x3, R14 ;  /* 0x00000003ff0e7819 */ /* 0x000fe2000001140e */
[----:B------:R-:W-:Y:S01]  /*19b0*/  IMAD.IADD R0, R85, 0x1, -R0 ;  /* 0x0000000155007824 */ /* 0x000fe200078e0a00 */
[C---:B------:R-:W-:Y:S01]  /*19c0*/  LEA.HI R233, R4.reuse, R5, RZ, 0x1 ;  /* 0x0000000504e97211 */ /* 0x040fe200078f08ff */
[----:B------:R-:W-:Y:S01]  /*19d0*/  IMAD.U32 R198, RZ, RZ, UR8 ;  /* 0x00000008ffc67e24 */ /* 0x000fe2000f8e00ff */
[----:B------:R-:W-:Y:S01]  /*19e0*/  LOP3.LUT R4, R4, 0xfffffff0, RZ, 0xc0, !PT ;  /* 0xfffffff004047812 */ /* 0x000fe200078ec0ff */
[----:B------:R-:W-:Y:S01]  /*19f0*/  IMAD.SHL.U32 R3, R14, 0x40, RZ ;  /* 0x000000400e037824 */ /* 0x000fe200078e00ff */
[----:B------:R-:W-:Y:S01]  /*1a00*/  LOP3.LUT R233, R233, 0xfffffffe, RZ, 0xc0, !PT ;  /* 0xfffffffee9e97812 */ /* 0x000fe200078ec0ff */
[----:B------:R-:W-:Y:S01]  /*1a10*/  IMAD.SHL.U32 R250, R0, 0x8, RZ ;  /* 0x0000000800fa7824 */ /* 0x000fe200078e00ff */
[----:B------:R-:W-:Y:S01]  /*1a20*/  SHF.R.S32.HI R15, RZ, 0x1f, R14 ;  /* 0x0000001fff0f7819 */ /* 0x000fe2000001140e */
[----:B------:R-:W-:Y:S01]  /*1a30*/  IMAD.IADD R4, R85, 0x1, -R4 ;  /* 0x0000000155047824 */ /* 0x000fe200078e0a04 */
[----:B------:R-:W-:Y:S01]  /*1a40*/  LOP3.LUT R3, R3, 0x1c0, RZ, 0xc0, !PT ;  /* 0x000001c003037812 */ /* 0x000fe200078ec0ff */
[----:B------:R-:W-:Y:S01]  /*1a50*/  IMAD.IADD R233, R5, 0x1, -R233 ;  /* 0x0000000105e97824 */ /* 0x000fe200078e0ae9 */
[--C-:B------:R-:W-:Y:S01]  /*1a60*/  SHF.R.S32.HI R251, RZ, 0x1f, R250.reuse ;  /* 0x0000001ffffb7819 */ /* 0x100fe200000114fa */
[----:B------:R-:W-:Y:S01]  /*1a70*/  IMAD R9, R15, c[0x0][0x198], RZ ;  /* 0x000066000f097a24 */ /* 0x000fe200078e02ff */
[--C-:B------:R-:W-:Y:S01]  /*1a80*/  LOP3.LUT R5, R3, 0x38, R250.reuse, 0xf8, !PT ;  /* 0x0000003803057812 */ /* 0x100fe200078ef8fa */
[----:B------:R-:W-:Y:S01]  /*1a90*/  IMAD.SHL.U32 R8, R233, 0x8, RZ ;  /* 0x00000008e9087824 */ /* 0x000fe200078e00ff */
[----:B------:R-:W-:Y:S01]  /*1aa0*/  SHF.R.U32.HI R238, RZ, 0x3, R3 ;  /* 0x00000003ffee7819 */ /* 0x000fe20000011603 */
[----:B------:R-:W-:Y:S01]  /*1ab0*/  IMAD.WIDE.U32 R12, R14, c[0x0][0x198], R250 ;  /* 0x000066000e0c7a25 */ /* 0x000fe200078e00fa */
[----:B------:R-:W-:Y:S01]  /*1ac0*/  SHF.R.S32.HI R3, RZ, 0x1f, R4 ;  /* 0x0000001fff037819 */ /* 0x000fe20000011404 */
[----:B------:R-:W-:Y:S01]  /*1ad0*/  BSSY B0, `(.L_x_1027) ;  /* 0x000005c000007945 */ /* 0x000fe20003800000 */
[----:B------:R-:W-:Y:S01]  /*1ae0*/  LOP3.LUT R238, R5, R238, RZ, 0x3c, !PT ;  /* 0x000000ee05ee7212 */ /* 0x000fe200078e3cff */
[----:B------:R-:W-:Y:S01]  /*1af0*/  IMAD.U32 R19, RZ, RZ, UR18 ;  /* 0x00000012ff137e24 */ /* 0x000fe2000f8e00ff */
[----:B------:R-:W-:-:S02]  /*1b00*/  LEA.HI R3, R3, R4, RZ, 0x3 ;  /* 0x0000000403037211 */ /* 0x000fc400078f18ff */
[----:B------:R-:W-:Y:S01]  /*1b10*/  LEA.HI R7, R6, R85, RZ, 0x6 ;  /* 0x0000005506077211 */ /* 0x000fe200078f30ff */
[----:B------:R-:W-:Y:S01]  /*1b20*/  IMAD.WIDE R18, R19, 0x40, R14 ;  /* 0x0000004013127825 */ /* 0x000fe200078e020e */
[----:B------:R-:W-:Y:S01]  /*1b30*/  IADD3 R20, P0, R250, UR6, RZ ;  /* 0x00000006fa147c10 */ /* 0x000fe2000ff1e0ff */
[----:B------:R-:W-:Y:S01]  /*1b40*/  ULDC.64 UR6, c[0x0][0x1b0] ;  /* 0x00006c0000067ab9 */ /* 0x000fe20000000a00 */
[----:B------:R-:W-:Y:S01]  /*1b50*/  LOP3.LUT R5, R3, 0xfffffff8, RZ, 0xc0, !PT ;  /* 0xfffffff803057812 */ /* 0x000fe200078ec0ff */
[----:B------:R-:W-:Y:S01]  /*1b60*/  IMAD.SHL.U32 R7, R7, 0x8, RZ ;  /* 0x0000000807077824 */ /* 0x000fe200078e00ff */
[----:B------:R-:W-:Y:S01]  /*1b70*/  IADD3.X R21, R251, UR27, RZ, P0, !PT ;  /* 0x0000001bfb157c10 */ /* 0x000fe200087fe4ff */
[----:B------:R-:W-:Y:S01]  /*1b80*/  UIMAD UR6, UR30, UR6, URZ ;  /* 0x000000061e0672a4 */ /* 0x000fe2000f8e023f */
[----:B------:R-:W-:Y:S01]  /*1b90*/  IADD3 R12, P0, R12, UR14, RZ ;  /* 0x0000000e0c0c7c10 */ /* 0x000fe2000ff1e0ff */
[----:B------:R-:W-:Y:S01]  /*1ba0*/  IMAD.IADD R5, R4, 0x1, -R5 ;  /* 0x0000000104057824 */ /* 0x000fe200078e0a05 */
[----:B------:R-:W-:Y:S01]  /*1bb0*/  LOP3.LUT R238, R238, 0xfffffe00, R7, 0xf8, !PT ;  /* 0xfffffe00eeee7812 */ /* 0x000fe200078ef807 */
[----:B------:R-:W-:Y:S01]  /*1bc0*/  IMAD R4, R14, c[0x0][0x19c], R9 ;  /* 0x000067000e047a24 */ /* 0x000fe200078e0209 */
[----:B------:R-:W-:Y:S01]  /*1bd0*/  UIMAD UR7, UR8, UR7, UR6 ;  /* 0x00000007080772a4 */ /* 0x000fe2000f8e0206 */
[----:B-1----:R-:W-:Y:S01]  /*1be0*/  IMAD.WIDE.U32 R16, R16, c[0x0][0x1a8], R20 ;  /* 0x00006a0010107a25 */ /* 0x002fe200078e0014 */
[C---:B------:R-:W-:Y:S01]  /*1bf0*/  LOP3.LUT P2, RZ, R5.reuse, 0x4, RZ, 0xc0, !PT ;  /* 0x0000000405ff7812 */ /* 0x040fe2000784c0ff */
[----:B------:R-:W-:Y:S01]  /*1c00*/  UIADD3 UR6, -UR19, UR21, URZ ;  /* 0x0000001513067290 */ /* 0x000fe2000fffe13f */
[----:B------:R-:W-:Y:S01]  /*1c10*/  LOP3.LUT P1, RZ, R5, 0x2, RZ, 0xc0, !PT ;  /* 0x0000000205ff7812 */ /* 0x000fe2000782c0ff */
[----:B------:R-:W-:Y:S01]  /*1c20*/  IMAD R7, R15, c[0x0][0x1a0], RZ ;  /* 0x000068000f077a24 */ /* 0x000fe200078e02ff */
[----:B------:R-:W-:Y:S01]  /*1c30*/  IADD3.X R13, R13, UR13, R4, P0, !PT ;  /* 0x0000000d0d0d7c10 */ /* 0x000fe200087fe404 */
[----:B------:R-:W-:Y:S01]  /*1c40*/  IMAD.WIDE.U32 R20, R14, c[0x0][0x1a0], R250 ;  /* 0x000068000e147a25 */ /* 0x000fe200078e00fa */
[----:B------:R-:W-:Y:S01]  /*1c50*/  UIMAD UR27, UR8, UR5, UR4 ;  /* 0x00000005081b72a4 */ /* 0x000fe2000f8e0204 */
[----:B------:R-:W-:-:S02]  /*1c60*/  SHF.R.S32.HI R87, RZ, 0x5, R87 ;  /* 0x00000005ff577819 */ /* 0x000fc40000011457 */
[----:B------:R-:W-:Y:S01]  /*1c70*/  IMAD.SHL.U32 R5, R5, 0x40, RZ ;  /* 0x0000004005057824 */ /* 0x000fe200078e00ff */
[----:B------:R-:W-:Y:S01]  /*1c80*/  IADD3 R6, P0, R20, UR28, RZ ;  /* 0x0000001c14067c10 */ /* 0x000fe2000ff1e0ff */
[----:B------:R-:W-:Y:S01]  /*1c90*/  IMAD R4, R14, c[0x0][0x1a4], R7 ;  /* 0x000069000e047a24 */ /* 0x000fe200078e0207 */
[----:B------:R-:W-:Y:S01]  /*1ca0*/  ULDC.64 UR4, c[0x0][0x1a8] ;  /* 0x00006a0000047ab9 */ /* 0x000fe20000000a00 */
[----:B------:R-:W-:Y:S01]  /*1cb0*/  IMAD.SHL.U32 R3, R3, 0x40, RZ ;  /* 0x0000004003037824 */ /* 0x000fe200078e00ff */
[----:B------:R-:W-:Y:S01]  /*1cc0*/  LOP3.LUT R5, R5, 0x1c0, RZ, 0xc0, !PT ;  /* 0x000001c005057812 */ /* 0x000fe200078ec0ff */
[----:B------:R-:W-:Y:S01]  /*1cd0*/  UIMAD UR4, UR9, UR4, URZ ;  /* 0x00000004090472a4 */ /* 0x000fe2000f8e023f */
[----:B------:R-:W-:Y:S01]  /*1ce0*/  IADD3.X R7, R21, UR26, R4, P0, !PT ;  /* 0x0000001a15077c10 */ /* 0x000fe200087fe404 */
[----:B------:R-:W-:Y:S01]  /*1cf0*/  IMAD.WIDE.U32 R240, R240, c[0x0][0x1b0], R12 ;  /* 0x00006c00f0f07a25 */ /* 0x000fe200078e000c */
[----:B------:R-:W-:Y:S01]  /*1d00*/  LOP3.LUT R8, R5, 0x8, R8, 0xf8, !PT ;  /* 0x0000000805087812 */ /* 0x000fe200078ef808 */
[----:B------:R-:W-:Y:S01]  /*1d10*/  UIMAD UR4, UR16, UR5, UR4 ;  /* 0x00000005100472a4 */ /* 0x000fe2000f8e0204 */
[----:B------:R-:W-:Y:S01]  /*1d20*/  ISETP.GE.AND P0, PT, R14, UR6, PT ;  /* 0x000000060e007c0c */ /* 0x000fe2000bf06270 */
[----:B------:R-:W-:Y:S01]  /*1d30*/  IMAD.WIDE.U32 R198, R198, c[0x0][0x1b8], R6 ;  /* 0x00006e00c6c67a25 */ /* 0x000fe200078e0006 */
[----:B------:R-:W-:-:S02]  /*1d40*/  SHF.R.U32.HI R5, RZ, 0x3, R5 ;  /* 0x00000003ff057819 */ /* 0x000fc40000011605 */
[----:B------:R-:W-:Y:S01]  /*1d50*/  IADD3 R243, R241, UR7, RZ ;  /* 0x00000007f1f37c10 */ /* 0x000fe2000fffe0ff */
[----:B------:R-:W-:Y:S01]  /*1d60*/  IMAD.SHL.U32 R238, R238, 0x2, RZ ;  /* 0x00000002eeee7824 */ /* 0x000fe200078e00ff */
[----:B------:R-:W-:Y:S01]  /*1d70*/  LOP3.LUT R4, R8, R5, RZ, 0x3c, !PT ;  /* 0x0000000508047212 */ /* 0x000fe200078e3cff */
[----:B------:R-:W-:Y:S01]  /*1d80*/  IMAD.MOV.U32 R5, RZ, RZ, 0x10 ;  /* 0x00000010ff057424 */ /* 0x000fe200078e00ff */
[----:B------:R-:W-:Y:S02]  /*1d90*/  IADD3 R13, R17, UR4, RZ ;  /* 0x00000004110d7c10 */ /* 0x000fe4000fffe0ff */
[----:B------:R-:W-:Y:S01]  /*1da0*/  LOP3.LUT R4, R4, 0xfffffe00, R3, 0xf8, !PT ;  /* 0xfffffe0004047812 */ /* 0x000fe200078ef803 */
[----:B------:R-:W-:Y:S01]  /*1db0*/  IMAD.MOV.U32 R3, RZ, RZ, 0x20 ;  /* 0x00000020ff037424 */ /* 0x000fe200078e00ff */
[----:B------:R-:W-:Y:S02]  /*1dc0*/  IADD3 R201, R199, UR27, RZ ;  /* 0x0000001bc7c97c10 */ /* 0x000fe4000fffe0ff */
[----:B------:R-:W-:-:S02]  /*1dd0*/  IADD3 R237, R250, 0x40, RZ ;  /* 0x00000040faed7810 */ /* 0x000fc40007ffe0ff */
        /* <DEDUP_REMOVED lines=43> */
.L_x_1028:
[----:B------:R-:W-:Y:S05]  /*2090*/  BSYNC B0 ;  /* 0x0000000000007941 */ /* 0x000fea0003800000 */
.L_x_1027:
        /* <DEDUP_REMOVED lines=45> */
.L_x_1030:
[----:B------:R-:W-:Y:S05]  /*2370*/  BSYNC B0 ;  /* 0x0000000000007941 */ /* 0x000fea0003800000 */
.L_x_1029:
        /* <DEDUP_REMOVED lines=45> */
.L_x_1032:
[----:B------:R-:W-:Y:S05]  /*2650*/  BSYNC B0 ;  /* 0x0000000000007941 */ /* 0x000fea0003800000 */
.L_x_1031:
        /* <DEDUP_REMOVED lines=48> */
.L_x_1034:
[----:B------:R-:W-:Y:S05]  /*2960*/  BSYNC B0 ;  /* 0x0000000000007941 */ /* 0x000fea0003800000 */
.L_x_1033:
        /* <DEDUP_REMOVED lines=45> */
.L_x_1036:
[----:B------:R-:W-:Y:S05]  /*2c40*/  BSYNC B0 ;  /* 0x0000000000007941 */ /* 0x000fea0003800000 */
.L_x_1035:
        /* <DEDUP_REMOVED lines=41> */
.L_x_1038:
[----:B------:R-:W-:Y:S05]  /*2ee0*/  BSYNC B0 ;  /* 0x0000000000007941 */ /* 0x000fea0003800000 */
.L_x_1037:
        /* <DEDUP_REMOVED lines=40> */
.L_x_1040:
[----:B------:R-:W-:Y:S05]  /*3170*/  BSYNC B0 ;  /* 0x0000000000007941 */ /* 0x000fea0003800000 */
.L_x_1039:
        /* <DEDUP_REMOVED lines=42> */
.L_x_1042:
[----:B------:R-:W-:Y:S05]  /*3420*/  BSYNC B0 ;  /* 0x0000000000007941 */ /* 0x000fea0003800000 */
.L_x_1041:
        /* <DEDUP_REMOVED lines=23> */
[----:B------:R-:W1:Y:S01]  /*35a0*/  @P0 LDG.E R12, [R16.64] ;  /* 0x00000016100c0981 */ /* 0x000e62000c1e1900 */
[----:B------:R-:W-:Y:S01]  /*35b0*/  USHF.L.U64.HI UR9, UR4, UR33, UR5 ;  /* 0x0000002104097299 */ /* 0x000fe20008010205 */
[----:B------:R-:W-:Y:S01]  /*35c0*/  IMAD.U32 R13, RZ, RZ, UR29 ;  /* 0x0000001dff0d7e24 */ /* 0x000fe2000f8e00ff */
[----:B------:R-:W-:Y:S01]  /*35d0*/  USHF.L.U32 UR16, UR4, 0x6, URZ ;  /* 0x0000000604107899 */ /* 0x000fe2000800063f */
[----:B------:R-:W-:Y:S01]  /*35e0*/  BAR.SYNC.DEFER_BLOCKING 0x0 ;  /* 0x0000000000007b1d */ /* 0x000fe20000010000 */
[----:B------:R-:W-:Y:S01]  /*35f0*/  UIMAD UR5, UR9, UR29, URZ ;  /* 0x0000001d090572a4 */ /* 0x000fe2000f8e023f */
[----:B------:R-:W-:Y:S01]  /*3600*/  IMAD.MOV.U32 R200, RZ, RZ, R198 ;  /* 0x000000ffffc87224 */ /* 0x000fe200078e00c6 */
[----:B------:R-:W-:Y:S02]  /*3610*/  MOV R196, UR18 ;  /* 0x0000001200c47c02 */ /* 0x000fe40008000f00 */
[----:B------:R-:W-:Y:S01]  /*3620*/  UIMAD UR5, UR32, UR16, UR5 ;  /* 0x00000010200572a4 */ /* 0x000fe2000f8e0205 */
[----:B------:R-:W-:Y:S01]  /*3630*/  BSSY B0, `(.L_x_1043) ;  /* 0x0000031000007945 */ /* 0x000fe20003800000 */
[----:B------:R-:W-:Y:S01]  /*3640*/  LEA R196, R196, R87, 0x2 ;  /* 0x00000057c4c47211 */ /* 0x000fe200078e10ff */
[----:B------:R-:W-:Y:S01]  /*3650*/  UMOV UR32, URZ ;  /* 0x0000003f00207c82 */ /* 0x000fe20008000000 */
[----:B------:R2:W-:Y:S04]  /*3660*/  @P1 STS.128 [R238+0x10000], RZ ;  /* 0x010000ffee001388 */ /* 0x0005e80000000c00 */
[----:B------:R2:W-:Y:S04]  /*3670*/  @P1 STS.128 [R238+0x12000], RZ ;  /* 0x012000ffee001388 */ /* 0x0005e80000000c00 */
[----:B------:R2:W-:Y:S04]  /*3680*/  @P1 STS.128 [R238+0x14000], RZ ;  /* 0x014000ffee001388 */ /* 0x0005e80000000c00 */
[----:B------:R2:W-:Y:S01]  /*3690*/  @P1 STS.128 [R238+0x16000], RZ ;  /* 0x016000ffee001388 */ /* 0x0005e20000000c00 */
[----:B-1----:R-:W-:Y:S01]  /*36a0*/  @P0 FMUL.FTZ R12, R12, R11 ;  /* 0x0000000b0c0c0220 */ /* 0x002fe20000410000 */
[----:B------:R-:W-:-:S03]  /*36b0*/  SHF.R.S32.HI R11, RZ, 0x1f, R10 ;  /* 0x0000001fff0b7819 */ /* 0x000fc6000001140a */
[----:B------:R1:W3:Y:S01]  /*36c0*/  @P0 R2UR UR17, R12 ;  /* 0x000000000c1103c2 */ /* 0x0002e200000e0000 */
[----:B------:R-:W-:-:S04]  /*36d0*/  LEA.HI R84, R11, R10, RZ, 0x2 ;  /* 0x0000000a0b547211 */ /* 0x000fc800078f10ff */
[----:B------:R-:W-:Y:S01]  /*36e0*/  SHF.R.S32.HI R84, RZ, 0x2, R84 ;  /* 0x00000002ff547819 */ /* 0x000fe20000011454 */
[----:B-1----:R-:W-:Y:S01]  /*36f0*/  IMAD.WIDE.U32 R12, R13, UR16, R200 ;  /* 0x000000100d0c7c25 */ /* 0x002fe2000f8e00c8 */
[----:B---3--:R-:W-:-:S04]  /*3700*/  @UP1 UMOV UR32, UR17 ;  /* 0x0000001100201c82 */ /* 0x008fc80008000000 */
[----:B------:R-:W-:Y:S01]  /*3710*/  IADD3 R17, R13, UR5, RZ ;  /* 0x000000050d117c10 */ /* 0x000fe2000fffe0ff */
        /* <DEDUP_REMOVED lines=34> */
.L_x_1044:
[----:B--2---:R-:W-:Y:S05]  /*3940*/  BSYNC B0 ;  /* 0x0000000000007941 */ /* 0x004fea0003800000 */
.L_x_1043:
        /* <DEDUP_REMOVED lines=45> */
.L_x_1046:
[----:B------:R-:W-:Y:S05]  /*3c20*/  BSYNC B0 ;  /* 0x0000000000007941 */ /* 0x000fea0003800000 */
.L_x_1045:
        /* <DEDUP_REMOVED lines=44> */
.L_x_1048:
[----:B------:R-:W-:Y:S05]  /*3ef0*/  BSYNC B0 ;  /* 0x0000000000007941 */ /* 0x000fea0003800000 */
.L_x_1047:
[----:B------:R-:W-:Y:S01]  /*3f00*/  ISETP.GE.AND P0, PT, R6, UR6, PT ;  /* 0x0000000606007c0c */ /* 0x000fe2000bf06270 */
[----:B------:R-:W-:Y:S01]  /*3f10*/  UIADD3 UR4, UR20, 0x1, -UR21 ;  /* 0x0000000114047890 */ /* 0x000fe2000fffe815 */
[----:B------:R-:W4:Y:S01]  /*3f20*/  LDC.U8 R6, c[0x0][0x2d8] ;  /* 0x0000b600ff067b82 */ /* 0x000f220000000000 */
[----:B------:R-:W-:Y:S01]  /*3f30*/  ULDC UR5, c[0x0][0x2e8] ;  /* 0x0000ba0000057ab9 */ /* 0x000fe20000000800 */
[----:B------:R-:W-:Y:S01]  /*3f40*/  BSSY B0, `(.L_x_1049) ;  /* 0x000002e000007945 */ /* 0x000fe20003800000 */
[----:B------:R-:W-:-:S08]  /*3f50*/  UIADD3 UR5, UR4, UR5, URZ ;  /* 0x0000000504057290 */ /* 0x000fd0000fffe03f */
[----:B------:R1:W-:Y:S04]  /*3f60*/  @P0 STS.128 [R238+0x11800], RZ ;  /* 0x011800ffee000388 */ /* 0x0003e80000000c00 */
[----:B------:R1:W-:Y:S04]  /*3f70*/  @P0 STS.128 [R238+0x13800], RZ ;  /* 0x013800ffee000388 */ /* 0x0003e80000000c00 */
[----:B------:R1:W-:Y:S04]  /*3f80*/  @P0 STS.128 [R238+0x15800], RZ ;  /* 0x015800ffee000388 */ /* 0x0003e80000000c00 */
[----:B------:R1:W-:Y:S01]  /*3f90*/  @P0 STS.128 [R238+0x17800], RZ ;  /* 0x017800ffee000388 */ /* 0x0003e20000000c00 */
[----:B------:R-:W-:Y:S05]  /*3fa0*/  @P0 BRA `(.L_x_1050) ;  /* 0x0000027000000947 */ /* 0x000fea0003800000 */
[----:B----4-:R-:W-:Y:S01]  /*3fb0*/  ISETP.GE.AND P5, PT, R250, c[0x0][0x220], PT ;  /* 0x00008800fa007a0c */ /* 0x010fe20003fa6270 */
        /* <DEDUP_REMOVED lines=10> */
[C---:B-1----:R-:W-:Y:S02]  /*4060*/  @!P5 LEA R18, P6, R16.reuse, c[0x0][0x170], 0x1 ;  /* 0x00005c001012da11 */ /* 0x042fe400078c08ff */
        /* <DEDUP_REMOVED lines=27> */
.L_x_1050:
[----:B----4-:R-:W-:Y:S05]  /*4220*/  BSYNC B0 ;  /* 0x0000000000007941 */ /* 0x010fea0003800000 */
.L_x_1049:
[C---:B------:R-:W-:Y:S01]  /*4230*/  IMAD.SHL.U32 R8, R0.reuse, 0x40, RZ ;  /* 0x0000004000087824 */ /* 0x040fe200078e00ff */
[----:B------:R-:W-:Y:S01]  /*4240*/  R2P PR, R0, 0x6 ;  /* 0x0000000600007804 */ /* 0x000fe20000000000 */
[----:B------:R-:W-:Y:S01]  /*4250*/  IMAD.SHL.U32 R14, R14, 0x8, RZ ;  /* 0x000000080e0e7824 */ /* 0x000fe200078e00ff */
[----:B------:R-:W-:Y:S01]  /*4260*/  UIADD3 UR4, UR20, -UR21, URZ ;  /* 0x8000001514047290 */ /* 0x000fe2000fffe03f */
[----:B------:R-:W-:Y:S01]  /*4270*/  IMAD R234, R87, 0x400, R4 ;  /* 0x0000040057ea7824 */ /* 0x000fe200078e0204 */
[----:B------:R-:W-:Y:S01]  /*4280*/  LOP3.LUT R9, R8, 0x1c0, RZ, 0xc0, !PT ;  /* 0x000001c008097812 */ /* 0x000fe200078ec0ff */
[----:B------:R-:W-:Y:S01]  /*4290*/  IMAD.SHL.U32 R249, R85, 0x2, RZ ;  /* 0x0000000255f97824 */ /* 0x000fe200078e00ff */
[----:B------:R-:W-:Y:S01]  /*42a0*/  LEA R87, R87, UR19, 0x4 ;  /* 0x0000001357577c11 */ /* 0x000fe2000f8e20ff */
[----:B------:R-:W-:Y:S01]  /*42b0*/  IMAD.SHL.U32 R234, R234, 0x2, RZ ;  /* 0x00000002eaea7824 */ /* 0x000fe200078e00ff */
[----:B------:R-:W-:Y:S01]  /*42c0*/  LOP3.LUT R8, R9, 0x8, R14, 0xf8, !PT ;  /* 0x0000000809087812 */ /* 0x000fe200078ef80e */
[----:B------:R-:W0:Y:S01]  /*42d0*/  LDGDEPBAR ;  /* 0x00000000000079af */ /* 0x000e220000000000 */
[----:B------:R-:W-:Y:S01]  /*42e0*/  SHF.R.U32.HI R9, RZ, 0x3, R9 ;  /* 0x00000003ff097819 */ /* 0x000fe20000011609 */
[--C-:B------:R-:W-:Y:S01]  /*42f0*/  IMAD R232, R5, 0x2, R234.reuse ;  /* 0x0000000205e87824 */ /* 0x100fe200078e02ea */
[----:B------:R-:W-:Y:S01]  /*4300*/  LOP3.LUT R249, R249, 0x6, RZ, 0xc0, !PT ;  /* 0x00000006f9f97812 */ /* 0x000fe200078ec0ff */
[----:B------:R-:W-:Y:S01]  /*4310*/  LDSM.16.M88.4 R24, [R234] ;  /* 0x00000000ea18783b */ /* 0x000fe20000000200 */
[----:B------:R-:W-:Y:S01]  /*4320*/  LOP3.LUT R8, R8, R9, RZ, 0x3c, !PT ;  /* 0x0000000908087212 */ /* 0x000fe200078e3cff */
[C---:B------:R-:W-:Y:S01]  /*4330*/  IMAD R230, R3.reuse, 0x2, R234 ;  /* 0x0000000203e67824 */ /* 0x040fe200078e02ea */
[----:B------:R-:W-:Y:S01]  /*4340*/  UISETP.GT.AND UP0, UPT, UR29, UR11, UPT ;  /* 0x0000000b1d00728c */ /* 0x000fe2000bf04270 */
[----:B------:R-:W-:Y:S01]  /*4350*/  LDSM.16.M88.4 R60, [R232] ;  /* 0x00000000e83c783b */ /* 0x000fe20000000200 */
[----:B------:R-:W-:Y:S01]  /*4360*/  IMAD R229, R3, 0x2, R232 ;  /* 0x0000000203e57824 */ /* 0x000fe200078e02e8 */
[----:B------:R-:W-:Y:S01]  /*4370*/  UIADD3 UR6, UR25, 0x646e171e, URZ ;  /* 0x646e171e19067890 */ /* 0x000fe2000fffe03f */
[----:B------:R-:W-:Y:S01]  /*4380*/  IMAD R233, R233, 0x200, R8 ;  /* 0x00000200e9e97824 */ /* 0x000fe200078e0208 */
[----:B-1----:R-:W-:Y:S01]  /*4390*/  LDSM.16.M88.4 R20, [R230] ;  /* 0x00000000e614783b */ /* 0x002fe20000000200 */
[----:B------:R-:W-:-:S02]  /*43a0*/  IMAD.IADD R84, R84, 0x1, R87 ;  /* 0x0000000154547824 */ /* 0x000fc400078e0257 */
[----:B------:R-:W-:Y:S01]  /*43b0*/  IMAD.SHL.U32 R233, R233, 0x2, RZ ;  /* 0x00000002e9e97824 */ /* 0x000fe200078e00ff */
[----:B------:R-:W-:Y:S02]  /*43c0*/  LDSM.16.M88.4 R68, [R229] ;  /* 0x00000000e544783b */ /* 0x000fe40000000200 */
[----:B------:R-:W-:Y:S02]  /*43d0*/  IADD3 R248, R84, UR4, RZ ;  /* 0x0000000454f87c10 */ /* 0x000fe4000fffe0ff */
[----:B------:R-:W1:Y:S01]  /*43e0*/  LDSM.16.M88.4 R72, [R233+0x8000] ;  /* 0x00800000e948783b */ /* 0x000e620000000200 */
[C---:B------:R-:W-:Y:S02]  /*43f0*/  IADD3 R0, R233.reuse, 0x8000, RZ ;  /* 0x00008000e9007810 */ /* 0x040fe40007ffe0ff */
[----:B------:R-:W-:Y:S01]  /*4400*/  IADD3 R231, R233, 0x8020, RZ ;  /* 0x00008020e9e77810 */ /* 0x000fe20007ffe0ff */
[----:B------:R-:W4:Y:S01]  /*4410*/  LDSM.16.M88.4 R40, [R233+0x8800] ;  /* 0x00880000e928783b */ /* 0x000f220000000200 */
[----:B------:R-:W-:Y:S01]  /*4420*/  @P1 IADD3 R231, R0, -0x20, RZ ;  /* 0xffffffe000e71810 */ /* 0x000fe20007ffe0ff */
[----:B------:R-:W-:Y:S01]  /*4430*/  IMAD.MOV.U32 R0, RZ, RZ, 0x40 ;  /* 0x00000040ff007424 */ /* 0x000fe200078e00ff */
[----:B------:R-:W-:Y:S01]  /*4440*/  IADD3 R246, R84, UR5, RZ ;  /* 0x0000000554f67c10 */ /* 0x000fe2000fffe0ff */
[----:B------:R-:W5:Y:S01]  /*4450*/  LDSM.16.M88.4 R32, [R233+0x9000] ;  /* 0x00900000e920783b */ /* 0x000f620000000200 */
[----:B------:R-:W-:-:S02]  /*4460*/  IADD3 R247, R248, -c[0x0][0x2e4], RZ ;  /* 0x8000b900f8f77a10 */ /* 0x000fc40007ffe0ff */
[----:B------:R-:W-:Y:S01]  /*4470*/  SEL R0, R0, 0xffffffc0, !P2 ;  /* 0xffffffc000007807 */ /* 0x000fe20005000000 */
[----:B------:R-:W2:Y:S01]  /*4480*/  LDSM.16.M88.4 R12, [R233+0x9800] ;  /* 0x00980000e90c783b */ /* 0x000ea20000000200 */
[----:B------:R-:W-:Y:S02]  /*4490*/  IMNMX R246, R246, UR20, PT ;  /* 0x00000014f6f67c17 */ /* 0x000fe4000b800200 */
[----:B------:R-:W-:Y:S01]  /*44a0*/  IMNMX R247, RZ, R247, !PT ;  /* 0x000000f7fff77217 */ /* 0x000fe20007800200 */
[----:B------:R-:W3:Y:S01]  /*44b0*/  LDSM.16.M88.4 R64, [R231] ;  /* 0x00000000e740783b */ /* 0x000ee20000000200 */
        /* <DEDUP_REMOVED lines=12> */
[----:B------:R-:W2:Y:S01]  /*4580*/  LDSM.16.M88.4 R16, [R227+0x8000] ;  /* 0x00800000e310783b */ /* 0x000ea20000000200 */
[C---:B------:R-:W-:Y:S02]  /*4590*/  IADD3 R216, R231.reuse, 0x3800, RZ ;  /* 0x00003800e7d87810 */ /* 0x040fe40007ffe0ff */
[C---:B------:R-:W-:Y:S01]  /*45a0*/  IADD3 R215, R231.reuse, 0x4000, RZ ;  /* 0x00004000e7d77810 */ /* 0x040fe20007ffe0ff */
[----:B------:R-:W-:Y:S01]  /*45b0*/  LDSM.16.M88.4 R80, [R227+0x9000] ;  /* 0x00900000e350783b */ /* 0x000fe20000000200 */
[----:B------:R-:W-:-:S02]  /*45c0*/  IADD3 R214, R231, 0x4800, RZ ;  /* 0x00004800e7d67810 */ /* 0x000fc40007ffe0ff */
[C---:B------:R-:W-:Y:S01]  /*45d0*/  IADD3 R213, R231.reuse, 0x5000, RZ ;  /* 0x00005000e7d57810 */ /* 0x040fe20007ffe0ff */
[C---:B-1----:R-:W-:Y:S01]  /*45e0*/  HMMA.16816.F32 R8, R24.reuse, R72, RZ ;  /* 0x000000481808723c */ /* 0x042fe200000018ff */
[----:B------:R-:W-:Y:S01]  /*45f0*/  LDSM.16.M88.4 R76, [R227+0x9800] ;  /* 0x00980000e34c783b */ /* 0x000fe20000000200 */
[C---:B------:R-:W-:Y:S02]  /*4600*/  IADD3 R212, R231.reuse, 0x5800, RZ ;  /* 0x00005800e7d47810 */ /* 0x040fe40007ffe0ff */
[C---:B------:R-:W-:Y:S02]  /*4610*/  IADD3 R211, R231.reuse, 0x6000, RZ ;  /* 0x00006000e7d37810 */ /* 0x040fe40007ffe0ff */
[C---:B------:R-:W-:Y:S02]  /*4620*/  IADD3 R210, R231.reuse, 0x6800, RZ ;  /* 0x00006800e7d27810 */ /* 0x040fe40007ffe0ff */
[----:B------:R-:W-:Y:S01]  /*4630*/  HMMA.16816.F32 R72, R24, R74, RZ ;  /* 0x0000004a1848723c */ /* 0x000fe200000018ff */
[----:B------:R-:W-:-:S02]  /*4640*/  IADD3 R209, R231, 0x7000, RZ ;  /* 0x00007000e7d17810 */ /* 0x000fc40007ffe0ff */
[----:B------:R-:W-:-:S05]  /*4650*/  IADD3 R208, R231, 0x7800, RZ ;  /* 0x00007800e7d07810 */ /* 0x000fca0007ffe0ff */
[C---:B----4-:R-:W-:Y:S08]  /*4660*/  HMMA.16816.F32 R44, R24.reuse, R40, RZ ;  /* 0x00000028182c723c */ /* 0x050ff000000018ff */
[C---:B-----5:R-:W-:Y:S08]  /*4670*/  HMMA.16816.F32 R36, R24.reuse, R32, RZ ;  /* 0x000000201824723c */ /* 0x060ff000000018ff */
[C---:B------:R-:W-:Y:S08]  /*4680*/  HMMA.16816.F32 R40, R24.reuse, R42, RZ ;  /* 0x0000002a1828723c */ /* 0x040ff000000018ff */
[C---:B------:R-:W-:Y:S08]  /*4690*/  HMMA.16816.F32 R32, R24.reuse, R34, RZ ;  /* 0x000000221820723c */ /* 0x040ff000000018ff */
[C---:B--2---:R-:W-:Y:S08]  /*46a0*/  HMMA.16816.F32 R28, R24.reuse, R12, RZ ;  /* 0x0000000c181c723c */ /* 0x044ff000000018ff */
[----:B------:R-:W-:Y:S01]  /*46b0*/  HMMA.16816.F32 R24, R24, R14, RZ ;  /* 0x0000000e1818723c */ /* 0x000fe200000018ff */
[----:B------:R-:W1:Y:S07]  /*46c0*/  LDSM.16.M88.4 R12, [R227+0x8800] ;  /* 0x00880000e30c783b */ /* 0x000e6e0000000200 */
[C---:B---3--:R-:W-:Y:S08]  /*46d0*/  HMMA.16816.F32 R8, R60.reuse, R64, R8 ;  /* 0x000000403c08723c */ /* 0x048ff00000001808 */
[C---:B------:R-:W-:Y:S01]  /*46e0*/  HMMA.16816.F32 R72, R60.reuse, R66, R72 ;  /* 0x000000423c48723c */ /* 0x040fe20000001848 */
[----:B------:R-:W2:Y:S07]  /*46f0*/  LDSM.16.M88.4 R64, [R220] ;  /* 0x00000000dc40783b */ /* 0x000eae0000000200 */
[C---:B------:R-:W-:Y:S08]  /*4700*/  HMMA.16816.F32 R44, R60.reuse, R56, R44 ;  /* 0x000000383c2c723c */ /* 0x040ff0000000182c */
[C---:B------:R-:W-:Y:S01]  /*4710*/  HMMA.16816.F32 R40, R60.reuse, R58, R40 ;  /* 0x0000003a3c28723c */ /* 0x040fe20000001828 */
[----:B------:R-:W-:Y:S07]  /*4720*/  LDSM.16.M88.4 R56, [R234+0x2000] ;  /* 0x00200000ea38783b */ /* 0x000fee0000000200 */
[C---:B------:R-:W-:Y:S08]  /*4730*/  HMMA.16816.F32 R36, R60.reuse, R52, R36 ;  /* 0x000000343c24723c */ /* 0x040ff00000001824 */
[C---:B------:R-:W-:Y:S01]  /*4740*/  HMMA.16816.F32 R32, R60.reuse, R54, R32 ;  /* 0x000000363c20723c */ /* 0x040fe20000001820 */
[----:B------:R-:W3:Y:S07]  /*4750*/  LDSM.16.M88.4 R52, [R220+0x800] ;  /* 0x00080000dc34783b */ /* 0x000eee0000000200 */
[C---:B------:R-:W-:Y:S08]  /*4760*/  HMMA.16816.F32 R28, R60.reuse, R48, R28 ;  /* 0x000000303c1c723c */ /* 0x040ff0000000181c */
[----:B------:R-:W-:Y:S01]  /*4770*/  HMMA.16816.F32 R24, R60, R50, R24 ;  /* 0x000000323c18723c */ /* 0x000fe20000001818 */
[----:B------:R-:W4:Y:S04]  /*4780*/  LDSM.16.M88.4 R48, [R220+0x1000] ;  /* 0x00100000dc30783b */ /* 0x000f280000000200 */
[----:B------:R-:W-:Y:S03]  /*4790*/  LDSM.16.M88.4 R60, [R220+0x1800] ;  /* 0x00180000dc3c783b */ /* 0x000fe60000000200 */
[C---:B------:R-:W-:Y:S08]  /*47a0*/  HMMA.16816.F32 R8, R20.reuse, R16, R8 ;  /* 0x000000101408723c */ /* 0x040ff00000001808 */
[C---:B------:R-:W-:Y:S01]  /*47b0*/  HMMA.16816.F32 R72, R20.reuse, R18, R72 ;  /* 0x000000121448723c */ /* 0x040fe20000001848 */
[----:B------:R-:W5:Y:S07]  /*47c0*/  LDSM.16.M88.4 R16, [R233+0xa000] ;  /* 0x00a00000e910783b */ /* 0x000f6e0000000200 */
        /* <DEDUP_REMOVED lines=11> */
[----:B------:R-:W-:Y:S04]  /*4880*/  LDSM.16.M88.4 R72, [R232+0x2000] ;  /* 0x00200000e848783b */ /* 0x000fe80000000200 */
[----:B------:R-:W2:Y:S03]  /*4890*/  LDSM.16.M88.4 R64, [R231+0x2000] ;  /* 0x00200000e740783b */ /* 0x000ea60000000200 */
[C---:B---3--:R-:W-:Y:S08]  /*48a0*/  HMMA.16816.F32 R44, R68.reuse, R52, R44 ;  /* 0x00000034442c723c */ /* 0x048ff0000000182c */
[C---:B------:R-:W-:Y:S01]  /*48b0*/  HMMA.16816.F32 R40, R68.reuse, R54, R40 ;  /* 0x000000364428723c */ /* 0x040fe20000001828 */
[----:B------:R-:W3:Y:S07]  /*48c0*/  LDSM.16.M88.4 R52, [R231+0x2800] ;  /* 0x00280000e734783b */ /* 0x000eee0000000200 */
[C---:B----4-:R-:W-:Y:S08]  /*48d0*/  HMMA.16816.F32 R36, R68.reuse, R48, R36 ;  /* 0x000000304424723c */ /* 0x050ff00000001824 */
[----:B------:R-:W-:Y:S01]  /*48e0*/  HMMA.16816.F32 R32, R68, R50, R32 ;  /* 0x000000324420723c */ /* 0x000fe20000001820 */
[----:B------:R-:W4:Y:S07]  /*48f0*/  LDSM.16.M88.4 R48, [R231+0x3000] ;  /* 0x00300000e730783b */ /* 0x000f2e0000000200 */
[C---:B-----5:R-:W-:Y:S08]  /*4900*/  HMMA.16816.F32 R8, R56.reuse, R16, R8 ;  /* 0x000000103808723c */ /* 0x060ff00000001808 */
[----:B------:R-:W-:Y:S01]  /*4910*/  HMMA.16816.F32 R76, R56, R18, R76 ;  /* 0x00000012384c723c */ /* 0x000fe2000000184c */
        /* <DEDUP_REMOVED lines=8> */
[C---:B------:R-:W-:Y:S08]  /*49a0*/  HMMA.16816.F32 R36, R56.reuse, R12, R36 ;  /* 0x0000000c3824723c */ /* 0x040ff00000001824 */
[----:B------:R-:W-:Y:S01]  /*49b0*/  HMMA.16816.F32 R32, R56, R14, R32 ;  /* 0x0000000e3820723c */ /* 0x000fe20000001820 */
[----:B------:R-:W1:Y:S07]  /*49c0*/  LDSM.16.M88.4 R12, [R227+0xb000] ;  /* 0x00b00000e30c783b */ /* 0x000e6e0000000200 */
[C---:B--2---:R-:W-:Y:S08]  /*49d0*/  HMMA.16816.F32 R8, R72.reuse, R64, R8 ;  /* 0x000000404808723c */ /* 0x044ff00000001808 */
[----:B------:R-:W-:Y:S01]  /*49e0*/  HMMA.16816.F32 R76, R72, R66, R76 ;  /* 0x00000042484c723c */ /* 0x000fe2000000184c */
[----:B------:R-:W-:Y:S07]  /*49f0*/  LDSM.16.M88.4 R64, [R229+0x2000] ;  /* 0x00200000e540783b */ /* 0x000fee0000000200 */
[C---:B------:R-:W-:Y:S08]  /*4a00*/  HMMA.16816.F32 R28, R56.reuse, R80, R28 ;  /* 0x00000050381c723c */ /* 0x040ff0000000181c */
[----:B------:R-:W-:Y:S01]  /*4a10*/  HMMA.16816.F32 R24, R56, R82, R24 ;  /* 0x000000523818723c */ /* 0x000fe20000001818 */
[----:B------:R-:W2:Y:S04]  /*4a20*/  LDSM.16.M88.4 R56, [R220+0x2000] ;  /* 0x00200000dc38783b */ /* 0x000ea80000000200 */
[----:B------:R-:W1:Y:S03]  /*4a30*/  LDSM.16.M88.4 R80, [R227+0xb800] ;  /* 0x00b80000e350783b */ /* 0x000e660000000200 */
        /* <DEDUP_REMOVED lines=24> */
[----:B------:R-:W-:Y:S07]  /*4bc0*/  LDSM.16.M88.4 R60, [R231+0x5000] ;  /* 0x00500000e73c783b */ /* 0x000fee0000000200 */
[C---:B---3--:R-:W-:Y:S08]  /*4bd0*/  HMMA.16816.F32 R44, R64.reuse, R52, R44 ;  /* 0x00000034402c723c */ /* 0x048ff0000000182c */
[C---:B------:R-:W-:Y:S01]  /*4be0*/  HMMA.16816.F32 R40, R64.reuse, R54, R40 ;  /* 0x000000364028723c */ /* 0x040fe20000001828 */
[----:B------:R-:W-:Y:S07]  /*4bf0*/  LDSM.16.M88.4 R52, [R232+0x4000] ;  /* 0x00400000e834783b */ /* 0x000fee0000000200 */
[C---:B----4-:R-:W-:Y:S08]  /*4c00*/  HMMA.16816.F32 R36, R64.reuse, R48, R36 ;  /* 0x000000304024723c */ /* 0x050ff00000001824 */
[----:B------:R-:W-:Y:S01]  /*4c10*/  HMMA.16816.F32 R32, R64, R50, R32 ;  /* 0x000000324020723c */ /* 0x000fe20000001820 */
[----:B------:R-:W2:Y:S07]  /*4c20*/  LDSM.16.M88.4 R48, [R233+0xd800] ;  /* 0x00d80000e930783b */ /* 0x000eae0000000200 */
[C---:B-----5:R-:W-:Y:S08]  /*4c30*/  HMMA.16816.F32 R8, R68.reuse, R16, R8 ;  /* 0x000000104408723c */ /* 0x060ff00000001808 */
[----:B------:R-:W-:Y:S01]  /*4c40*/  HMMA.16816.F32 R76, R68, R18, R76 ;  /* 0x00000012444c723c */ /* 0x000fe2000000184c */
[----:B------:R-:W3:Y:S07]  /*4c50*/  LDSM.16.M88.4 R16, [R231+0x4000] ;  /* 0x00400000e710783b */ /* 0x000eee0000000200 */
[C---:B------:R-:W-:Y:S08]  /*4c60*/  HMMA.16816.F32 R28, R64.reuse, R72, R28 ;  /* 0x00000048401c723c */ /* 0x040ff0000000181c */
[----:B------:R-:W-:Y:S08]  /*4c70*/  HMMA.16816.F32 R24, R64, R74, R24 ;  /* 0x0000004a4018723c */ /* 0x000ff00000001818 */
[C---:B-1----:R-:W-:Y:S08]  /*4c80*/  HMMA.16816.F32 R44, R68.reuse, R12, R44 ;  /* 0x0000000c442c723c */ /* 0x042ff0000000182c */
[C---:B------:R-:W-:Y:S01]  /*4c90*/  HMMA.16816.F32 R40, R68.reuse, R14, R40 ;  /* 0x0000000e4428723c */ /* 0x040fe20000001828 */
[----:B------:R-:W1:Y:S07]  /*4ca0*/  LDSM.16.M88.4 R12, [R231+0x4800] ;  /* 0x00480000e70c783b */ /* 0x000e6e0000000200 */
[C---:B------:R-:W-:Y:S08]  /*4cb0*/  HMMA.16816.F32 R36, R68.reuse, R20, R36 ;  /* 0x000000144424723c */ /* 0x040ff00000001824 */
[C---:B------:R-:W-:Y:S01]  /*4cc0*/  HMMA.16816.F32 R64, R68.reuse, R22, R32 ;  /* 0x000000164440723c */ /* 0x040fe20000001820 */
[----:B------:R-:W-:Y:S04]  /*4cd0*/  LDSM.16.M88.4 R32, [R230+0x4000] ;  /* 0x00400000e620783b */ /* 0x000fe80000000200 */
[----:B------:R-:W4:Y:S03]  /*4ce0*/  LDSM.16.M88.4 R20, [R227+0xc000] ;  /* 0x00c00000e314783b */ /* 0x000f260000000200 */
[C---:B--2---:R-:W-:Y:S08]  /*4cf0*/  HMMA.16816.F32 R28, R68.reuse, R48, R28 ;  /* 0x00000030441c723c */ /* 0x044ff0000000181c */
[----:B------:R-:W-:Y:S01]  /*4d00*/  HMMA.16816.F32 R48, R68, R50, R24 ;  /* 0x000000324430723c */ /* 0x000fe20000001818 */
[----:B------:R-:W2:Y:S07]  /*4d10*/  LDSM.16.M88.4 R24, [R227+0xc800] ;  /* 0x00c80000e318783b */ /* 0x000eae0000000200 */
[C---:B---3--:R-:W-:Y:S08]  /*4d20*/  HMMA.16816.F32 R8, R52.reuse, R16, R8 ;  /* 0x000000103408723c */ /* 0x048ff00000001808 */
[C---:B------:R-:W-:Y:S01]  /*4d30*/  HMMA.16816.F32 R76, R52.reuse, R18, R76 ;  /* 0x00000012344c723c */ /* 0x040fe2000000184c */
[----:B------:R-:W3:Y:S07]  /*4d40*/  LDSM.16.M88.4 R16, [R227+0xd000] ;  /* 0x00d00000e310783b */ /* 0x000eee0000000200 */
        /* <DEDUP_REMOVED lines=9> */
[----:B------:R-:W-:Y:S03]  /*4de0*/  LDSM.16.M88.4 R56, [R227+0xd800] ;  /* 0x00d80000e338783b */ /* 0x000fe60000000200 */
[C---:B----4-:R-:W-:Y:S08]  /*4df0*/  HMMA.16816.F32 R8, R32.reuse, R20, R8 ;  /* 0x000000142008723c */ /* 0x050ff00000001808 */
        /* <DEDUP_REMOVED lines=14> */
[----:B------:R-:W-:Y:S07]  /*4ee0*/  LDSM.16.M88.4 R60, [R232+0x6000] ;  /* 0x00600000e83c783b */ /* 0x000fee0000000200 */
[----:B----4-:R-:W-:Y:S01]  /*4ef0*/  HMMA.16816.F32 R72, R48, R20, R36 ;  /* 0x000000143048723c */ /* 0x010fe20000001824 */
[----:B------:R-:W3:Y:S07]  /*4f00*/  LDSM.16.M88.4 R36, [R231+0x6000] ;  /* 0x00600000e724783b */ /* 0x000eee0000000200 */
[C---:B------:R-:W-:Y:S08]  /*4f10*/  HMMA.16816.F32 R28, R32.reuse, R56, R28 ;  /* 0x00000038201c723c */ /* 0x040ff0000000181c */
[----:B------:R-:W-:Y:S01]  /*4f20*/  HMMA.16816.F32 R52, R32, R58, R52 ;  /* 0x0000003a2034723c */ /* 0x000fe20000001834 */
[----:B------:R-:W4:Y:S04]  /*4f30*/  LDSM.16.M88.4 R56, [R233+0xf000] ;  /* 0x00f00000e938783b */ /* 0x000f280000000200 */
[----:B------:R-:W-:Y:S03]  /*4f40*/  LDSM.16.M88.4 R32, [R233+0xf800] ;  /* 0x00f80000e920783b */ /* 0x000fe60000000200 */
[----:B------:R-:W-:Y:S01]  /*4f50*/  HMMA.16816.F32 R68, R48, R22, R68 ;  /* 0x000000163044723c */ /* 0x000fe20000001844 */
[----:B------:R-:W5:Y:S07]  /*4f60*/  LDSM.16.M88.4 R20, [R231+0x6800] ;  /* 0x00680000e714783b */ /* 0x000f6e0000000200 */
[C---:B--2---:R-:W-:Y:S08]  /*4f70*/  HMMA.16816.F32 R8, R64.reuse, R16, R8 ;  /* 0x000000104008723c */ /* 0x044ff00000001808 */
[C---:B-1----:R-:W-:Y:S08]  /*4f80*/  HMMA.16816.F32 R44, R64.reuse, R12, R44 ;  /* 0x0000000c402c723c */ /* 0x042ff0000000182c */
[C---:B------:R-:W-:Y:S01]  /*4f90*/  HMMA.16816.F32 R40, R64.reuse, R14, R40 ;  /* 0x0000000e4028723c */ /* 0x040fe20000001828 */
[----:B------:R-:W1:Y:S07]  /*4fa0*/  LDSM.16.M88.4 R12, [R231+0x7000] ;  /* 0x00700000e70c783b */ /* 0x000e6e0000000200 */
[----:B------:R-:W-:Y:S08]  /*4fb0*/  HMMA.16816.F32 R76, R64, R18, R76 ;  /* 0x00000012404c723c */ /* 0x000ff0000000184c */
[C---:B------:R-:W-:Y:S08]  /*4fc0*/  HMMA.16816.F32 R28, R48.reuse, R24, R28 ;  /* 0x00000018301c723c */ /* 0x040ff0000000181c */
[----:B------:R-:W-:Y:S01]  /*4fd0*/  HMMA.16816.F32 R52, R48, R26, R52 ;  /* 0x0000001a3034723c */ /* 0x000fe20000001834 */
[----:B------:R-:W-:Y:S07]  /*4fe0*/  LDSM.16.M88.4 R24, [R227+0xe000] ;  /* 0x00e00000e318783b */ /* 0x000fee0000000200 */
[----:B---3--:R-:W-:Y:S01]  /*4ff0*/  HMMA.16816.F32 R16, R60, R36, R8 ;  /* 0x000000243c10723c */ /* 0x008fe20000001808 */
[----:B------:R-:W2:Y:S07]  /*5000*/  LDSM.16.M88.4 R8, [R230+0x6000] ;  /* 0x00600000e608783b */ /* 0x000eae0000000200 */
[----:B----4-:R-:W-:Y:S08]  /*5010*/  HMMA.16816.F32 R72, R64, R56, R72 ;  /* 0x000000384048723c */ /* 0x010ff00000001848 */
[----:B-----5:R-:W-:Y:S01]  /*5020*/  HMMA.16816.F32 R48, R60, R20, R44 ;  /* 0x000000143c30723c */ /* 0x020fe2000000182c */
[----:B------:R-:W3:Y:S07]  /*5030*/  LDSM.16.M88.4 R44, [R227+0xf000] ;  /* 0x00f00000e32c783b */ /* 0x000eee0000000200 */
[----:B------:R-:W-:Y:S08]  /*5040*/  HMMA.16816.F32 R68, R64, R58, R68 ;  /* 0x0000003a4044723c */ /* 0x000ff00000001844 */
[C---:B------:R-:W-:Y:S01]  /*5050*/  HMMA.16816.F32 R76, R60.reuse, R38, R76 ;  /* 0x000000263c4c723c */ /* 0x040fe2000000184c */
[----:B------:R-:W4:Y:S07]  /*5060*/  LDSM.16.M88.4 R36, [R227+0xe800] ;  /* 0x00e80000e324783b */ /* 0x000f2e0000000200 */
[----:B------:R-:W-:Y:S01]  /*5070*/  HMMA.16816.F32 R56, R60, R22, R40 ;  /* 0x000000163c38723c */ /* 0x000fe20000001828 */
[----:B------:R-:W-:Y:S04]  /*5080*/  LDSM.16.M88.4 R20, [R229+0x6000] ;  /* 0x00600000e514783b */ /* 0x000fe80000000200 */
[----:B------:R-:W5:Y:S03]  /*5090*/  LDSM.16.M88.4 R40, [R220+0x6000] ;  /* 0x00600000dc28783b */ /* 0x000f660000000200 */
[C---:B------:R-:W-:Y:S08]  /*50a0*/  HMMA.16816.F32 R28, R64.reuse, R32, R28 ;  /* 0x00000020401c723c */ /* 0x040ff0000000181c */
[----:B------:R-:W-:Y:S01]  /*50b0*/  HMMA.16816.F32 R52, R64, R34, R52 ;  /* 0x000000224034723c */ /* 0x000fe20000001834 */
[----:B------:R-:W4:Y:S07]  /*50c0*/  LDSM.16.M88.4 R32, [R231+0x7800] ;  /* 0x00780000e720783b */ /* 0x000f2e0000000200 */
[----:B-1----:R-:W-:Y:S08]  /*50d0*/  HMMA.16816.F32 R72, R60, R12, R72 ;  /* 0x0000000c3c48723c */ /* 0x002ff00000001848 */
[----:B--2---:R-:W-:Y:S08]  /*50e0*/  HMMA.16816.F32 R16, R8, R24, R16 ;  /* 0x000000180810723c */ /* 0x004ff00000001810 */
[----:B------:R-:W-:Y:S01]  /*50f0*/  HMMA.16816.F32 R68, R60, R14, R68 ;  /* 0x0000000e3c44723c */ /* 0x000fe20000001844 */
[----:B------:R-:W1:Y:S07]  /*5100*/  LDSM.16.M88.4 R12, [R220+0x6800] ;  /* 0x00680000dc0c783b */ /* 0x000e6e0000000200 */
[C---:B---3--:R-:W-:Y:S07]  /*5110*/  HMMA.16816.F32 R72, R8.reuse, R44, R72 ;  /* 0x0000002c0848723c */ /* 0x048fee0000001848 */
[----:B------:R-:W-:Y:S01]  /*5120*/  IMAD R44, R0, 0x40, R249 ;  /* 0x00000040002c7824 */ /* 0x000fe200078e02f9 */
[----:B------:R-:W-:Y:S01]  /*5130*/  HMMA.16816.F32 R76, R8, R26, R76 ;  /* 0x0000001a084c723c */ /* 0x000fe2000000184c */
[----:B------:R-:W-:-:S02]  /*5140*/  IADD3 R0, R84, 0x8, RZ ;  /* 0x0000000854007810 */ /* 0x000fc40007ffe0ff */
[--C-:B------:R-:W-:Y:S01]  /*5150*/  IMAD.IADD R24, R248, 0x1, -R44.reuse ;  /* 0x00000001f8187824 */ /* 0x100fe200078e0a2c */
[----:B------:R-:W-:Y:S02]  /*5160*/  ISETP.GE.AND P4, PT, R44, R246, PT ;  /* 0x000000f62c00720c */ /* 0x000fe40003f86270 */
[C---:B------:R-:W-:Y:S02]  /*5170*/  IADD3 R245, R0.reuse, UR4, RZ ;  /* 0x0000000400f57c10 */ /* 0x040fe4000fffe0ff */
[----:B----4-:R-:W-:Y:S01]  /*5180*/  HMMA.16816.F32 R48, R8, R36, R48 ;  /* 0x000000240830723c */ /* 0x010fe20000001830 */
[----:B------:R-:W-:Y:S02]  /*5190*/  IABS R27, R24 ;  /* 0x00000018001b7213 */ /* 0x000fe40000000000 */
[----:B------:R-:W-:Y:S01]  /*51a0*/  IADD3 R239, R0, UR5, RZ ;  /* 0x0000000500ef7c10 */ /* 0x000fe2000fffe0ff */
[----:B------:R-:W-:Y:S01]  /*51b0*/  IMAD.IADD R25, R245, 0x1, -R44 ;  /* 0x00000001f5197824 */ /* 0x000fe200078e0a2c */
[----:B------:R-:W-:-:S02]  /*51c0*/  IADD3 R0, R44, 0x8, RZ ;  /* 0x000000082c007810 */ /* 0x000fc40007ffe0ff */
[----:B------:R-:W2:Y:S01]  /*51d0*/  I2F R27, R27 ;  /* 0x0000001b001b7306 */ /* 0x000ea20000201400 */
[----:B-----5:R-:W-:Y:S01]  /*51e0*/  HMMA.16816.F32 R16, R20, R40, R16 ;  /* 0x000000281410723c */ /* 0x020fe20000001810 */
[----:B------:R-:W-:Y:S02]  /*51f0*/  IMNMX R239, R239, UR20, PT ;  /* 0x00000014efef7c17 */ /* 0x000fe4000b800200 */
[----:B------:R-:W-:Y:S02]  /*5200*/  IADD3 R244, R245, -c[0x0][0x2e4], RZ ;  /* 0x8000b900f5f47a10 */ /* 0x000fe40007ffe0ff */
[C---:B------:R-:W-:Y:S02]  /*5210*/  ISETP.GE.AND P0, PT, R0.reuse, R246, PT ;  /* 0x000000f60000720c */ /* 0x040fe40003f06270 */
[----:B------:R-:W-:Y:S01]  /*5220*/  IMNMX R244, RZ, R244, !PT ;  /* 0x000000f4fff47217 */ /* 0x000fe20007800200 */
[----:B------:R-:W-:Y:S01]  /*5230*/  HMMA.16816.F32 R28, R60, R32, R28 ;  /* 0x000000203c1c723c */ /* 0x000fe2000000181c */
[----:B------:R-:W-:-:S02]  /*5240*/  ISETP.GE.AND P6, PT, R0, R239, PT ;  /* 0x000000ef0000720c */ /* 0x000fc40003fc6270 */
[C---:B------:R-:W-:Y:S02]  /*5250*/  ISETP.LT.OR P0, PT, R0.reuse, R247, P0 ;  /* 0x000000f70000720c */ /* 0x040fe40000701670 */
[----:B------:R-:W-:Y:S02]  /*5260*/  ISETP.LT.OR P6, PT, R0, R244, P6 ;  /* 0x000000f40000720c */ /* 0x000fe400037c1670 */
[----:B------:R-:W-:Y:S01]  /*5270*/  IADD3 R32, R44, 0x1, RZ ;  /* 0x000000012c207810 */ /* 0x000fe20007ffe0ff */
[----:B------:R-:W-:Y:S01]  /*5280*/  IMAD.IADD R33, R248, 0x1, -R0 ;  /* 0x00000001f8217824 */ /* 0x000fe200078e0a00 */
[C---:B------:R-:W-:Y:S01]  /*5290*/  HMMA.16816.F32 R76, R20.reuse, R42, R76 ;  /* 0x0000002a144c723c */ /* 0x040fe2000000184c */
[----:B------:R-:W-:Y:S02]  /*52a0*/  IABS R25, R25 ;  /* 0x0000001900197213 */ /* 0x000fe40000000000 */
[----:B------:R-:W-:Y:S01]  /*52b0*/  ISETP.GE.AND P2, PT, R32, R246, PT ;  /* 0x000000f62000720c */ /* 0x000fe20003f46270 */
[--C-:B------:R-:W-:Y:S01]  /*52c0*/  IMAD.IADD R26, R248, 0x1, -R32.reuse ;  /* 0x00000001f81a7824 */ /* 0x100fe200078e0a20 */
[C---:B------:R-:W-:Y:S01]  /*52d0*/  ISETP.GE.AND P1, PT, R32.reuse, R239, PT ;  /* 0x000000ef2000720c */ /* 0x040fe20003f26270 */
[C---:B------:R-:W-:Y:S01]  /*52e0*/  IMAD.IADD R24, R245.reuse, 0x1, -R32 ;  /* 0x00000001f5187824 */ /* 0x040fe200078e0a20 */
[----:B------:R-:W-:Y:S01]  /*52f0*/  IABS R33, R33 ;  /* 0x0000002100217213 */ /* 0x000fe20000000000 */
[----:B-1----:R-:W-:Y:S01]  /*5300*/  HMMA.16816.F32 R48, R20, R12, R48 ;  /* 0x0000000c1430723c */ /* 0x002fe20000001830 */
[C---:B------:R-:W-:Y:S01]  /*5310*/  ISETP.LT.OR P2, PT, R32.reuse, R247, P2 ;  /* 0x000000f72000720c */ /* 0x040fe20001741670 */
[----:B------:R-:W1:Y:S01]  /*5320*/  I2F R25, R25 ;  /* 0x0000001900197306 */ /* 0x000e620000201400 */
[----:B------:R-:W-:Y:S01]  /*5330*/  ISETP.LT.OR P1, PT, R32, R244, P1 ;  /* 0x000000f42000720c */ /* 0x000fe20000f21670 */
[----:B------:R-:W-:Y:S01]  /*5340*/  IMAD.IADD R32, R245, 0x1, -R0 ;  /* 0x00000001f5207824 */ /* 0x000fe200078e0a00 */
[----:B------:R-:W-:Y:S01]  /*5350*/  IABS R26, R26 ;  /* 0x0000001a001a7213 */ /* 0x000fe20000000000 */
[----:B------:R-:W-:Y:S01]  /*5360*/  IMAD.MOV.U32 R0, RZ, RZ, R33 ;  /* 0x000000ffff007224 */ /* 0x000fe200078e0021 */
[----:B------:R-:W-:Y:S01]  /*5370*/  IADD3 R12, R44, 0x9, RZ ;  /* 0x000000092c0c7810 */ /* 0x000fe20007ffe0ff */
[----:B------:R-:W-:Y:S01]  /*5380*/  HMMA.16816.F32 R56, R8, R38, R56 ;  /* 0x000000260838723c */ /* 0x000fe20000001838 */
[----:B------:R-:W-:Y:S01]  /*5390*/  IABS R32, R32 ;  /* 0x0000002000207213 */ /* 0x000fe20000000000 */
[----:B--2---:R-:W-:Y:S01]  /*53a0*/  FFMA.FTZ R33, R27, -UR32, R16 ;  /* 0x800000201b217c23 */ /* 0x004fe20008010010 */
[----:B------:R-:W2:Y:S01]  /*53b0*/  I2F R13, R0 ;  /* 0x00000000000d7306 */ /* 0x000ea20000201400 */
[----:B------:R-:W-:Y:S01]  /*53c0*/  IMAD.IADD R16, R248, 0x1, -R12 ;  /* 0x00000001f8107824 */ /* 0x000fe200078e0a0c */
[C---:B------:R-:W-:Y:S01]  /*53d0*/  ISETP.GE.AND P3, PT, R12.reuse, R246, PT ;  /* 0x000000f60c00720c */ /* 0x040fe20003f66270 */
[----:B------:R-:W-:Y:S01]  /*53e0*/  IMAD.MOV.U32 R27, RZ, RZ, R32 ;  /* 0x000000ffff1b7224 */ /* 0x000fe200078e0020 */
[C---:B------:R-:W-:Y:S01]  /*53f0*/  ISETP.GE.AND P5, PT, R12.reuse, R239, PT ;  /* 0x000000ef0c00720c */ /* 0x040fe20003fa6270 */
[----:B------:R-:W-:Y:S01]  /*5400*/  HMMA.16816.F32 R52, R60, R34, R52 ;  /* 0x000000223c34723c */ /* 0x000fe20000001834 */
[----:B------:R-:W-:Y:S01]  /*5410*/  IABS R32, R16 ;  /* 0x0000001000207213 */ /* 0x000fe20000000000 */
[----:B------:R-:W-:Y:S01]  /*5420*/  IMAD.IADD R16, R245, 0x1, -R12 ;  /* 0x00000001f5107824 */ /* 0x000fe200078e0a0c */
[----:B------:R-:W3:Y:S01]  /*5430*/  I2F R26, R26 ;  /* 0x0000001a001a7306 */ /* 0x000ee20000201400 */
[----:B------:R-:W-:Y:S01]  /*5440*/  IABS R24, R24 ;  /* 0x0000001800187213 */ /* 0x000fe20000000000 */
[----:B-1----:R-:W-:Y:S01]  /*5450*/  FFMA.FTZ R25, R25, -UR32, R18 ;  /* 0x8000002019197c23 */ /* 0x002fe20008010012 */
[----:B------:R-:W-:-:S02]  /*5460*/  ISETP.LT.OR P3, PT, R12, R247, P3 ;  /* 0x000000f70c00720c */ /* 0x000fc40001f61670 */
[----:B------:R-:W-:Y:S01]  /*5470*/  ISETP.LT.OR P5, PT, R12, R244, P5 ;  /* 0x000000f40c00720c */ /* 0x000fe20002fa1670 */
[----:B------:R-:W-:Y:S01]  /*5480*/  IMAD.MOV.U32 R12, RZ, RZ, R32 ;  /* 0x000000ffff0c7224 */ /* 0x000fe200078e0020 */
[C---:B------:R-:W-:Y:S01]  /*5490*/  ISETP.LT.OR P4, PT, R44.reuse, R247, P4 ;  /* 0x000000f72c00720c */ /* 0x040fe20002781670 */
[----:B------:R-:W1:Y:S01]  /*54a0*/  I2F R24, R24 ;  /* 0x0000001800187306 */ /* 0x000e620000201400 */
[----:B------:R-:W-:Y:S01]  /*54b0*/  IADD3 R32, R44, 0x10, RZ ;  /* 0x000000102c207810 */ /* 0x000fe20007ffe0ff */
[----:B--2---:R-:W-:Y:S01]  /*54c0*/  FFMA.FTZ R43, R13, -UR32, R76 ;  /* 0x800000200d2b7c23 */ /* 0x004fe2000801004c */
[----:B------:R-:W-:Y:S01]  /*54d0*/  IABS R16, R16 ;  /* 0x0000001000107213 */ /* 0x000fe20000000000 */
[----:B------:R-:W-:Y:S01]  /*54e0*/  HMMA.16816.F32 R68, R8, R46, R68 ;  /* 0x0000002e0844723c */ /* 0x000fe20000001844 */
[----:B------:R-:W-:Y:S01]  /*54f0*/  FSEL R0, R33, -INF , !P4 ;  /* 0xff80000021007808 */ /* 0x000fe20006000000 */
[----:B------:R-:W-:Y:S01]  /*5500*/  IMAD.IADD R33, R248, 0x1, -R32 ;  /* 0x00000001f8217824 */ /* 0x000fe200078e0a20 */
[----:B------:R-:W-:Y:S01]  /*5510*/  IADD3 R13, R44, 0x11, RZ ;  /* 0x000000112c0d7810 */ /* 0x000fe20007ffe0ff */
[----:B------:R-:W-:Y:S01]  /*5520*/  IMAD.MOV.U32 R18, RZ, RZ, R16 ;  /* 0x000000ffff127224 */ /* 0x000fe200078e0010 */
[----:B------:R-:W2:Y:S01]  /*5530*/  I2F R27, R27 ;  /* 0x0000001b001b7306 */ /* 0x000ea20000201400 */
[----:B---3--:R-:W-:Y:S01]  /*5540*/  FFMA.FTZ R26, R26, -UR32, R17 ;  /* 0x800000201a1a7c23 */ /* 0x008fe20008010011 */
[----:B------:R-:W-:Y:S01]  /*5550*/  IABS R17, R33 ;  /* 0x0000002100117213 */ /* 0x000fe20000000000 */
[----:B------:R-:W-:Y:S01]  /*5560*/  IMAD.IADD R16, R245, 0x1, -R32 ;  /* 0x00000001f5107824 */ /* 0x000fe200078e0a20 */
[----:B------:R-:W-:Y:S01]  /*5570*/  HMMA.16816.F32 R56, R20, R14, R56 ;  /* 0x0000000e1438723c */ /* 0x000fe20000001838 */
[----:B------:R-:W-:Y:S01]  /*5580*/  ISETP.GE.AND P4, PT, R44, R239, PT ;  /* 0x000000ef2c00720c */ /* 0x000fe20003f86270 */
[----:B-1----:R-:W-:-:S02]  /*5590*/  FFMA.FTZ R19, R24, -UR32, R19 ;  /* 0x8000002018137c23 */ /* 0x002fc40008010013 */
[----:B------:R-:W1:Y:S01]  /*55a0*/  I2F R12, R12 ;  /* 0x0000000c000c7306 */ /* 0x000e620000201400 */
[----:B------:R-:W-:Y:S02]  /*55b0*/  IABS R16, R16 ;  /* 0x0000001000107213 */ /* 0x000fe40000000000 */
[--C-:B------:R-:W-:Y:S01]  /*55c0*/  IMAD.IADD R14, R248, 0x1, -R13.reuse ;  /* 0x00000001f80e7824 */ /* 0x100fe200078e0a0d */
[----:B------:R-:W-:Y:S01]  /*55d0*/  FSEL R36, R19, -INF , !P1 ;  /* 0xff80000013247808 */ /* 0x000fe20004800000 */
[----:B------:R-:W-:Y:S01]  /*55e0*/  IMAD.IADD R19, R245, 0x1, -R13 ;  /* 0x00000001f5137824 */ /* 0x000fe200078e0a0d */
[----:B------:R-:W-:Y:S02]  /*55f0*/  FSEL R43, R43, -INF , !P0 ;  /* 0xff8000002b2b7808 */ /* 0x000fe40004000000 */
[----:B------:R-:W3:Y:S01]  /*5600*/  I2F R18, R18 ;  /* 0x0000001200127306 */ /* 0x000ee20000201400 */
[----:B------:R-:W-:Y:S01]  /*5610*/  IABS R14, R14 ;  /* 0x0000000e000e7213 */ /* 0x000fe20000000000 */
[----:B--2---:R-:W-:Y:S01]  /*5620*/  FFMA.FTZ R27, R27, -UR32, R78 ;  /* 0x800000201b1b7c23 */ /* 0x004fe2000801004e */
[----:B------:R-:W-:-:S02]  /*5630*/  ISETP.GE.AND P1, PT, R13, R246, PT ;  /* 0x000000f60d00720c */ /* 0x000fc40003f26270 */
[C---:B------:R-:W-:Y:S02]  /*5640*/  ISETP.GE.AND P0, PT, R13.reuse, R239, PT ;  /* 0x000000ef0d00720c */ /* 0x040fe40003f06270 */
[-C--:B------:R-:W-:Y:S01]  /*5650*/  ISETP.LT.OR P4, PT, R44, R244.reuse, P4 ;  /* 0x000000f42c00720c */ /* 0x080fe20002781670 */
[----:B------:R-:W2:Y:S01]  /*5660*/  I2F R17, R17 ;  /* 0x0000001100117306 */ /* 0x000ea20000201400 */
[----:B-1----:R-:W-:Y:S01]  /*5670*/  FFMA.FTZ R12, R12, -UR32, R77 ;  /* 0x800000200c0c7c23 */ /* 0x002fe2000801004d */
[C---:B------:R-:W-:Y:S02]  /*5680*/  ISETP.LT.OR P1, PT, R13.reuse, R247, P1 ;  /* 0x000000f70d00720c */ /* 0x040fe40000f21670 */
[----:B------:R-:W-:Y:S02]  /*5690*/  ISETP.LT.OR P0, PT, R13, R244, P0 ;  /* 0x000000f40d00720c */ /* 0x000fe40000701670 */
[----:B------:R-:W-:Y:S02]  /*56a0*/  FSEL R37, R25, -INF , !P4 ;  /* 0xff80000019257808 */ /* 0x000fe40006000000 */
[----:B------:R-:W1:Y:S01]  /*56b0*/  I2F R15, R16 ;  /* 0x00000010000f7306 */ /* 0x000e620000201400 */
[----:B------:R-:W-:Y:S01]  /*56c0*/  IADD3 R13, R44, 0x18, RZ ;  /* 0x000000182c0d7810 */ /* 0x000fe20007ffe0ff */
[----:B---3--:R-:W-:Y:S01]  /*56d0*/  FFMA.FTZ R18, R18, -UR32, R79 ;  /* 0x8000002012127c23 */ /* 0x008fe2000801004f */
[----:B------:R-:W-:-:S02]  /*56e0*/  ISETP.GE.AND P4, PT, R32, R246, PT ;  /* 0x000000f62000720c */ /* 0x000fc40003f86270 */
[----:B------:R-:W-:Y:S01]  /*56f0*/  FSEL R40, R27, -INF , !P6 ;  /* 0xff8000001b287808 */ /* 0x000fe20007000000 */
[----:B------:R-:W-:Y:S01]  /*5700*/  IMAD.IADD R33, R248, 0x1, -R13 ;  /* 0x00000001f8217824 */ /* 0x000fe200078e0a0d */
[----:B------:R-:W-:Y:S01]  /*5710*/  FSEL R41, R12, -INF , !P3 ;  /* 0xff8000000c297808 */ /* 0x000fe20005800000 */
[----:B------:R1:W3:Y:S01]  /*5720*/  I2F R16, R14 ;  /* 0x0000000e00107306 */ /* 0x0002e20000201400 */
[----:B--2---:R-:W-:Y:S01]  /*5730*/  FFMA.FTZ R17, R17, -UR32, R48 ;  /* 0x8000002011117c23 */ /* 0x004fe20008010030 */
[----:B------:R-:W-:Y:S02]  /*5740*/  IABS R19, R19 ;  /* 0x0000001300137213 */ /* 0x000fe40000000000 */
[C---:B------:R-:W-:Y:S02]  /*5750*/  ISETP.GE.AND P6, PT, R13.reuse, R246, PT ;  /* 0x000000f60d00720c */ /* 0x040fe40003fc6270 */
[C---:B------:R-:W-:Y:S02]  /*5760*/  ISETP.GE.AND P3, PT, R13.reuse, R239, PT ;  /* 0x000000ef0d00720c */ /* 0x040fe40003f66270 */
[-C--:B------:R-:W-:Y:S01]  /*5770*/  ISETP.LT.OR P4, PT, R32, R247.reuse, P4 ;  /* 0x000000f72000720c */ /* 0x080fe20002781670 */
[----:B------:R2:W4:Y:S01]  /*5780*/  I2F R12, R19 ;  /* 0x00000013000c7306 */ /* 0x0005220000201400 */
[----:B------:R-:W-:-:S02]  /*5790*/  ISETP.LT.OR P6, PT, R13, R247, P6 ;  /* 0x000000f70d00720c */ /* 0x000fc400037c1670 */
[----:B------:R-:W-:Y:S02]  /*57a0*/  ISETP.LT.OR P3, PT, R13, R244, P3 ;  /* 0x000000f40d00720c */ /* 0x000fe40001f61670 */
[----:B------:R-:W-:Y:S01]  /*57b0*/  FSEL R39, R26, -INF , !P2 ;  /* 0xff8000001a277808 */ /* 0x000fe20005000000 */
[----:B-1----:R-:W-:Y:S01]  /*57c0*/  FFMA.FTZ R14, R15, -UR32, R50 ;  /* 0x800000200f0e7c23 */ /* 0x002fe20008010032 */
[----:B------:R-:W-:Y:S01]  /*57d0*/  FSEL R38, R18, -INF , !P5 ;  /* 0xff80000012267808 */ /* 0x000fe20006800000 */
[----:B------:R-:W-:Y:S01]  /*57e0*/  IMAD.IADD R15, R245, 0x1, -R13 ;  /* 0x00000001f50f7824 */ /* 0x000fe200078e0a0d */
[----:B------:R-:W-:Y:S01]  /*57f0*/  FSEL R79, R17, -INF , !P4 ;  /* 0xff800000114f7808 */ /* 0x000fe20006000000 */
[----:B---3--:R-:W-:Y:S01]  /*5800*/  FFMA.FTZ R13, R16, -UR32, R49 ;  /* 0x80000020100d7c23 */ /* 0x008fe20008010031 */
[----:B------:R-:W-:Y:S01]  /*5810*/  ISETP.GE.AND P2, PT, R32, R239, PT ;  /* 0x000000ef2000720c */ /* 0x000fe20003f46270 */
[----:B------:R-:W1:Y:S01]  /*5820*/  LDSM.16.M88.4 R24, [R227+0xf800] ;  /* 0x00f80000e318783b */ /* 0x000e620000000200 */
[----:B------:R-:W-:-:S02]  /*5830*/  IABS R33, R33 ;  /* 0x0000002100217213 */ /* 0x000fc40000000000 */
[----:B------:R-:W-:Y:S01]  /*5840*/  ISETP.LT.OR P2, PT, R32, R244, P2 ;  /* 0x000000f42000720c */ /* 0x000fe20001741670 */
[----:B--2---:R-:W2:Y:S01]  /*5850*/  LDSM.16.M88.4 R16, [R220+0x7000] ;  /* 0x00700000dc10783b */ /* 0x004ea20000000200 */
[----:B------:R-:W-:Y:S01]  /*5860*/  IADD3 R32, R44, 0x19, RZ ;  /* 0x000000192c207810 */ /* 0x000fe20007ffe0ff */
[----:B----4-:R-:W-:Y:S01]  /*5870*/  FFMA.FTZ R12, R12, -UR32, R51 ;  /* 0x800000200c0c7c23 */ /* 0x010fe20008010033 */
[----:B------:R-:W-:Y:S01]  /*5880*/  IABS R15, R15 ;  /* 0x0000000f000f7213 */ /* 0x000fe20000000000 */
[----:B------:R-:W3:Y:S01]  /*5890*/  I2F R33, R33 ;  /* 0x0000002100217306 */ /* 0x000ee20000201400 */
[----:B------:R-:W-:Y:S01]  /*58a0*/  ISETP.GE.AND P5, PT, R32, R246, PT ;  /* 0x000000f62000720c */ /* 0x000fe20003fa6270 */
[----:B------:R-:W-:Y:S01]  /*58b0*/  IMAD.IADD R34, R248, 0x1, -R32 ;  /* 0x00000001f8227824 */ /* 0x000fe200078e0a20 */
[C---:B------:R-:W-:Y:S02]  /*58c0*/  ISETP.GE.AND P4, PT, R32.reuse, R239, PT ;  /* 0x000000ef2000720c */ /* 0x040fe40003f86270 */
[----:B------:R-:W-:-:S02]  /*58d0*/  ISETP.LT.OR P5, PT, R32, R247, P5 ;  /* 0x000000f72000720c */ /* 0x000fc40002fa1670 */
[----:B------:R-:W-:Y:S01]  /*58e0*/  IABS R34, R34 ;  /* 0x0000002200227213 */ /* 0x000fe20000000000 */
[----:B------:R-:W4:Y:S01]  /*58f0*/  I2F R15, R15 ;  /* 0x0000000f000f7306 */ /* 0x000f220000201400 */
[----:B------:R-:W-:Y:S01]  /*5900*/  ISETP.LT.OR P4, PT, R32, R244, P4 ;  /* 0x000000f42000720c */ /* 0x000fe20002781670 */
[----:B------:R-:W-:Y:S01]  /*5910*/  IMAD.IADD R32, R245, 0x1, -R32 ;  /* 0x00000001f5207824 */ /* 0x000fe200078e0a20 */
[----:B------:R-:W-:Y:S02]  /*5920*/  IADD3 R35, R44, 0x21, RZ ;  /* 0x000000212c237810 */ /* 0x000fe40007ffe0ff */
[----:B------:R-:W-:Y:S02]  /*5930*/  FSEL R12, R12, -INF , !P0 ;  /* 0xff8000000c0c7808 */ /* 0x000fe40004000000 */
[----:B------:R-:W-:Y:S01]  /*5940*/  IABS R32, R32 ;  /* 0x0000002000207213 */ /* 0x000fe20000000000 */
[----:B------:R-:W5:Y:S01]  /*5950*/  I2F R34, R34 ;  /* 0x0000002200227306 */ /* 0x000f620000201400 */
[----:B---3--:R-:W-:Y:S01]  /*5960*/  FFMA.FTZ R56, R33, -UR32, R56 ;  /* 0x8000002021387c23 */ /* 0x008fe20008010038 */
[----:B------:R-:W-:Y:S01]  /*5970*/  IADD3 R33, R44, 0x28, RZ ;  /* 0x000000282c217810 */ /* 0x000fe20007ffe0ff */
[--C-:B------:R-:W-:Y:S01]  /*5980*/  IMAD.IADD R42, R248, 0x1, -R35.reuse ;  /* 0x00000001f82a7824 */ /* 0x100fe200078e0a23 */
[----:B------:R-:W-:Y:S01]  /*5990*/  ISETP.GE.AND P0, PT, R35, R246, PT ;  /* 0x000000f62300720c */ /* 0x000fe20003f06270 */
[----:B------:R-:W-:Y:S01]  /*59a0*/  IMAD.IADD R46, R245, 0x1, -R35 ;  /* 0x00000001f52e7824 */ /* 0x000fe200078e0a23 */
[----:B------:R-:W-:Y:S01]  /*59b0*/  FSEL R77, R56, -INF , !P6 ;  /* 0xff800000384d7808 */ /* 0x000fe20007000000 */
[----:B----4-:R-:W-:Y:S01]  /*59c0*/  FFMA.FTZ R15, R15, -UR32, R58 ;  /* 0x800000200f0f7c23 */ /* 0x010fe2000801003a */
[----:B------:R-:W3:Y:S01]  /*59d0*/  I2F R32, R32 ;  /* 0x0000002000207306 */ /* 0x000ee20000201400 */
[----:B------:R-:W-:-:S02]  /*59e0*/  ISETP.GE.AND P6, PT, R35, R239, PT ;  /* 0x000000ef2300720c */ /* 0x000fc40003fc6270 */
[----:B------:R-:W-:Y:S02]  /*59f0*/  IADD3 R48, R44, 0x29, RZ ;  /* 0x000000292c307810 */ /* 0x000fe40007ffe0ff */
[C---:B------:R-:W-:Y:S01]  /*5a00*/  ISETP.LT.OR P0, PT, R35.reuse, R247, P0 ;  /* 0x000000f72300720c */ /* 0x040fe20000701670 */
[----:B-----5:R-:W-:Y:S01]  /*5a10*/  FFMA.FTZ R34, R34, -UR32, R57 ;  /* 0x8000002022227c23 */ /* 0x020fe20008010039 */
[----:B------:R-:W-:Y:S01]  /*5a20*/  ISETP.LT.OR P6, PT, R35, R244, P6 ;  /* 0x000000f42300720c */ /* 0x000fe200037c1670 */
[----:B------:R-:W-:Y:S01]  /*5a30*/  IMAD.IADD R35, R248, 0x1, -R33 ;  /* 0x00000001f8237824 */ /* 0x000fe200078e0a21 */
[----:B-1----:R-:W-:Y:S01]  /*5a40*/  HMMA.16816.F32 R28, R8, R24, R28 ;  /* 0x00000018081c723c */ /* 0x002fe2000000181c */
[----:B------:R-:W-:Y:S01]  /*5a50*/  IADD3 R45, R44, 0x20, RZ ;  /* 0x000000202c2d7810 */ /* 0x000fe20007ffe0ff */
[----:B------:R-:W-:Y:S01]  /*5a60*/  IMAD.IADD R50, R245, 0x1, -R48 ;  /* 0x00000001f5327824 */ /* 0x000fe200078e0a30 */
[----:B------:R-:W-:Y:S02]  /*5a70*/  FSEL R14, R14, -INF , !P2 ;  /* 0xff8000000e0e7808 */ /* 0x000fe40005000000 */
[----:B------:R-:W-:Y:S01]  /*5a80*/  IABS R35, R35 ;  /* 0x0000002300237213 */ /* 0x000fe20000000000 */
[----:B---3--:R-:W-:Y:S01]  /*5a90*/  FFMA.FTZ R59, R32, -UR32, R59 ;  /* 0x80000020203b7c23 */ /* 0x008fe2000801003b */
[----:B------:R-:W-:Y:S01]  /*5aa0*/  FSEL R13, R13, -INF , !P1 ;  /* 0xff8000000d0d7808 */ /* 0x000fe20004800000 */
[----:B--2---:R-:W-:Y:S01]  /*5ab0*/  HMMA.16816.F32 R72, R20, R16, R72 ;  /* 0x000000101448723c */ /* 0x004fe20000001848 */
[----:B------:R1:W2:Y:S01]  /*5ac0*/  I2F R47, R35 ;  /* 0x00000023002f7306 */ /* 0x0002a20000201400 */
[C---:B------:R-:W-:Y:S01]  /*5ad0*/  ISETP.GE.AND P2, PT, R45.reuse, R246, PT ;  /* 0x000000f62d00720c */ /* 0x040fe20003f46270 */
[----:B------:R-:W-:Y:S01]  /*5ae0*/  IMAD.IADD R49, R248, 0x1, -R45 ;  /* 0x00000001f8317824 */ /* 0x000fe200078e0a2d */
[----:B------:R-:W-:-:S02]  /*5af0*/  ISETP.GE.AND P1, PT, R45, R239, PT ;  /* 0x000000ef2d00720c */ /* 0x000fc40003f26270 */
[----:B------:R-:W-:Y:S01]  /*5b00*/  ISETP.LT.OR P2, PT, R45, R247, P2 ;  /* 0x000000f72d00720c */ /* 0x000fe20001741670 */
[----:B------:R-:W-:Y:S01]  /*5b10*/  IMAD.IADD R17, R245, 0x1, -R33 ;  /* 0x00000001f5117824 */ /* 0x000fe200078e0a21 */
[----:B------:R-:W-:Y:S01]  /*5b20*/  FSEL R16, R15, -INF , !P3 ;  /* 0xff8000000f107808 */ /* 0x000fe20005800000 */
[----:B------:R-:W-:Y:S01]  /*5b30*/  HMMA.16816.F32 R52, R8, R26, R52 ;  /* 0x0000001a0834723c */ /* 0x000fe20000001834 */
[----:B------:R-:W-:Y:S01]  /*5b40*/  FSEL R15, R34, -INF , !P5 ;  /* 0xff800000220f7808 */ /* 0x000fe20006800000 */
[----:B------:R-:W-:Y:S01]  /*5b50*/  IMAD.IADD R34, R248, 0x1, -R48 ;  /* 0x00000001f8227824 */ /* 0x000fe200078e0a30 */
[C---:B------:R-:W-:Y:S02]  /*5b60*/  ISETP.GE.AND P3, PT, R33.reuse, R246, PT ;  /* 0x000000f62100720c */ /* 0x040fe40003f66270 */
[C---:B------:R-:W-:Y:S02]  /*5b70*/  ISETP.GE.AND P5, PT, R33.reuse, R239, PT ;  /* 0x000000ef2100720c */ /* 0x040fe40003fa6270 */
[C---:B------:R-:W-:Y:S01]  /*5b80*/  ISETP.LT.OR P3, PT, R33.reuse, R247, P3 ;  /* 0x000000f72100720c */ /* 0x040fe20001f61670 */
[----:B------:R-:W-:Y:S01]  /*5b90*/  HMMA.16816.F32 R68, R20, R18, R68 ;  /* 0x000000121444723c */ /* 0x000fe20000001844 */
[----:B------:R-:W-:-:S02]  /*5ba0*/  ISETP.LT.OR P5, PT, R33, R244, P5 ;  /* 0x000000f42100720c */ /* 0x000fc40002fa1670 */
[----:B------:R-:W-:Y:S02]  /*5bb0*/  IABS R33, R34 ;  /* 0x0000002200217213 */ /* 0x000fe40000000000 */
[----:B------:R-:W-:Y:S01]  /*5bc0*/  ISETP.LT.OR P1, PT, R45, R244, P1 ;  /* 0x000000f42d00720c */ /* 0x000fe20000f21670 */
[----:B------:R-:W-:Y:S01]  /*5bd0*/  IMAD.IADD R45, R245, 0x1, -R45 ;  /* 0x00000001f52d7824 */ /* 0x000fe200078e0a2d */
[----:B------:R-:W-:Y:S01]  /*5be0*/  IABS R42, R42 ;  /* 0x0000002a002a7213 */ /* 0x000fe20000000000 */
[----:B------:R-:W-:Y:S01]  /*5bf0*/  IMAD.MOV.U32 R24, RZ, RZ, R33 ;  /* 0x000000ffff187224 */ /* 0x000fe200078e0021 */
[----:B------:R-:W-:Y:S01]  /*5c00*/  IADD3 R25, R44, 0x30, RZ ;  /* 0x000000302c197810 */ /* 0x000fe20007ffe0ff */
[----:B-1----:R-:W1:Y:S01]  /*5c10*/  LDSM.16.M88.4 R32, [R220+0x7800] ;  /* 0x00780000dc20783b */ /* 0x002e620000000200 */
[----:B------:R-:W-:Y:S01]  /*5c20*/  IABS R45, R45 ;  /* 0x0000002d002d7213 */ /* 0x000fe20000000000 */
[----:B------:R-:W-:-:S04]  /*5c30*/  DEPBAR.LE SB0, 0x0 ;  /* 0x000080000000791a */ /* 0x000fc80000000000 */
[----:B------:R-:W3:Y:S01]  /*5c40*/  I2F R42, R42 ;  /* 0x0000002a002a7306 */ /* 0x000ee20000201400 */
[----:B------:R-:W-:Y:S01]  /*5c50*/  IABS R46, R46 ;  /* 0x0000002e002e7213 */ /* 0x000fe20000000000 */
[--C-:B------:R-:W-:Y:S01]  /*5c60*/  IMAD.IADD R26, R245, 0x1, -R25.reuse ;  /* 0x00000001f51a7824 */ /* 0x100fe200078e0a19 */
[----:B------:R-:W-:Y:S01]  /*5c70*/  IADD3 R11, R44, 0x31, RZ ;  /* 0x000000312c0b7810 */ /* 0x000fe20007ffe0ff */
[C---:B------:R-:W-:Y:S01]  /*5c80*/  IMAD.IADD R9, R248.reuse, 0x1, -R25 ;  /* 0x00000001f8097824 */ /* 0x040fe200078e0a19 */
[----:B------:R-:W-:Y:S02]  /*5c90*/  IABS R49, R49 ;  /* 0x0000003100317213 */ /* 0x000fe40000000000 */
[----:B------:R-:W-:Y:S01]  /*5ca0*/  IABS R26, R26 ;  /* 0x0000001a001a7213 */ /* 0x000fe20000000000 */
[----:B------:R-:W4:Y:S01]  /*5cb0*/  I2F R45, R45 ;  /* 0x0000002d002d7306 */ /* 0x000f220000201400 */
[--C-:B------:R-:W-:Y:S01]  /*5cc0*/  IMAD.IADD R27, R248, 0x1, -R11.reuse ;  /* 0x00000001f81b7824 */ /* 0x100fe200078e0a0b */
[----:B------:R-:W-:Y:S01]  /*5cd0*/  IABS R50, R50 ;  /* 0x0000003200327213 */ /* 0x000fe20000000000 */
[----:B--2---:R-:W-:Y:S01]  /*5ce0*/  FFMA.FTZ R47, R47, -UR32, R68 ;  /* 0x800000202f2f7c23 */ /* 0x004fe20008010044 */
[----:B------:R-:W-:Y:S01]  /*5cf0*/  IADD3 R18, R44, 0x38, RZ ;  /* 0x000000382c127810 */ /* 0x000fe20007ffe0ff */
[----:B------:R-:W-:Y:S01]  /*5d00*/  IMAD.MOV.U32 R19, RZ, RZ, R26 ;  /* 0x000000ffff137224 */ /* 0x000fe200078e001a */
[----:B------:R-:W-:Y:S01]  /*5d10*/  IABS R26, R27 ;  /* 0x0000001b001a7213 */ /* 0x000fe20000000000 */
[----:B------:R-:W-:Y:S01]  /*5d20*/  IMAD.IADD R27, R245, 0x1, -R11 ;  /* 0x00000001f51b7824 */ /* 0x000fe200078e0a0b */
[----:B------:R-:W2:Y:S01]  /*5d30*/  I2F R46, R46 ;  /* 0x0000002e002e7306 */ /* 0x000ea20000201400 */
[----:B---3--:R-:W-:Y:S01]  /*5d40*/  FFMA.FTZ R42, R42, -UR32, R73 ;  /* 0x800000202a2a7c23 */ /* 0x008fe20008010049 */
[----:B------:R-:W-:-:S02]  /*5d50*/  IADD3 R44, R44, 0x39, RZ ;  /* 0x000000392c2c7810 */ /* 0x000fc40007ffe0ff */
[----:B------:R-:W-:Y:S02]  /*5d60*/  IABS R17, R17 ;  /* 0x0000001100117213 */ /* 0x000fe40000000000 */
[----:B------:R-:W-:Y:S01]  /*5d70*/  FSEL R195, R42, -INF , !P0 ;  /* 0xff8000002ac37808 */ /* 0x000fe20004000000 */
[----:B----4-:R-:W-:Y:S01]  /*5d80*/  FFMA.FTZ R45, R45, -UR32, R74 ;  /* 0x800000202d2d7c23 */ /* 0x010fe2000801004a */
[----:B------:R-:W3:Y:S01]  /*5d90*/  I2F R49, R49 ;  /* 0x0000003100317306 */ /* 0x000ee20000201400 */
[----:B------:R-:W-:Y:S02]  /*5da0*/  ISETP.GE.AND P0, PT, R25, R239, PT ;  /* 0x000000ef1900720c */ /* 0x000fe40003f06270 */
[----:B------:R-:W-:Y:S02]  /*5db0*/  IABS R9, R9 ;  /* 0x0000000900097213 */ /* 0x000fe40000000000 */
[----:B------:R-:W-:Y:S02]  /*5dc0*/  FSEL R202, R45, -INF , !P1 ;  /* 0xff8000002dca7808 */ /* 0x000fe40004800000 */
[C---:B------:R-:W-:Y:S01]  /*5dd0*/  ISETP.GE.AND P1, PT, R25.reuse, R246, PT ;  /* 0x000000f61900720c */ /* 0x040fe20003f26270 */
[----:B------:R-:W4:Y:S01]  /*5de0*/  I2F R10, R50 ;  /* 0x00000032000a7306 */ /* 0x000f220000201400 */
[----:B-1----:R-:W-:Y:S01]  /*5df0*/  HMMA.16816.F32 R28, R20, R32, R28 ;  /* 0x00000020141c723c */ /* 0x002fe2000000181c */
[----:B------:R-:W-:Y:S01]  /*5e00*/  IABS R27, R27 ;  /* 0x0000001b001b7213 */ /* 0x000fe20000000000 */
[----:B--2---:R-:W-:Y:S01]  /*5e10*/  FFMA.FTZ R46, R46, -UR32, R75 ;  /* 0x800000202e2e7c23 */ /* 0x004fe2000801004b */
[----:B------:R-:W-:-:S02]  /*5e20*/  ISETP.LT.OR P1, PT, R25, R247, P1 ;  /* 0x000000f71900720c */ /* 0x000fc40000f21670 */
[----:B------:R-:W-:Y:S01]  /*5e30*/  ISETP.LT.OR P0, PT, R25, R244, P0 ;  /* 0x000000f41900720c */ /* 0x000fe20000701670 */
[--C-:B------:R-:W-:Y:S01]  /*5e40*/  IMAD.IADD R25, R248, 0x1, -R18.reuse ;  /* 0x00000001f8197824 */ /* 0x100fe200078e0a12 */
[----:B------:R-:W1:Y:S01]  /*5e50*/  I2F R19, R19 ;  /* 0x0000001300137306 */ /* 0x000e620000201400 */
[----:B------:R-:W-:Y:S01]  /*5e60*/  HMMA.16816.F32 R52, R20, R34, R52 ;  /* 0x000000221434723c */ /* 0x000fe20000001834 */
[----:B------:R-:W-:Y:S01]  /*5e70*/  IMAD.IADD R33, R245, 0x1, -R18 ;  /* 0x00000001f5217824 */ /* 0x000fe200078e0a12 */
[----:B------:R-:W-:Y:S01]  /*5e80*/  FSEL R190, R46, -INF , !P6 ;  /* 0xff8000002ebe7808 */ /* 0x000fe20007000000 */
[----:B---3--:R-:W-:Y:S01]  /*5e90*/  FFMA.FTZ R49, R49, -UR32, R72 ;  /* 0x8000002031317c23 */ /* 0x008fe20008010048 */
[----:B------:R-:W-:Y:S02]  /*5ea0*/  IABS R25, R25 ;  /* 0x0000001900197213 */ /* 0x000fe40000000000 */
[----:B------:R-:W-:Y:S01]  /*5eb0*/  FSEL R193, R47, -INF , !P3 ;  /* 0xff8000002fc17808 */ /* 0x000fe20005800000 */
[----:B------:R-:W-:Y:S01]  /*5ec0*/  IMAD.IADD R20, R245, 0x1, -R44 ;  /* 0x00000001f5147824 */ /* 0x000fe200078e0a2c */
[----:B------:R2:W3:Y:S01]  /*5ed0*/  I2F R32, R27 ;  /* 0x0000001b00207306 */ /* 0x0004e20000201400 */
[C---:B------:R-:W-:Y:S01]  /*5ee0*/  ISETP.GE.AND P6, PT, R11.reuse, R246, PT ;  /* 0x000000f60b00720c */ /* 0x040fe20003fc6270 */
[----:B----4-:R-:W-:Y:S01]  /*5ef0*/  FFMA.FTZ R71, R10, -UR32, R71 ;  /* 0x800000200a477c23 */ /* 0x010fe20008010047 */
[----:B------:R-:W-:-:S02]  /*5f00*/  ISETP.GE.AND P3, PT, R11, R239, PT ;  /* 0x000000ef0b00720c */ /* 0x000fc40003f66270 */
[----:B------:R-:W-:Y:S02]  /*5f10*/  IABS R20, R20 ;  /* 0x0000001400147213 */ /* 0x000fe40000000000 */
[----:B------:R-:W-:Y:S01]  /*5f20*/  IABS R33, R33 ;  /* 0x0000002100217213 */ /* 0x000fe20000000000 */
[----:B------:R-:W4:Y:S01]  /*5f30*/  I2F R17, R17 ;  /* 0x0000001100117306 */ /* 0x000f220000201400 */
[----:B------:R-:W-:Y:S01]  /*5f40*/  ISETP.LT.OR P6, PT, R11, R247, P6 ;  /* 0x000000f70b00720c */ /* 0x000fe200037c1670 */
[----:B-1----:R-:W-:Y:S01]  /*5f50*/  FFMA.FTZ R19, R19, -UR32, R30 ;  /* 0x8000002013137c23 */ /* 0x002fe2000801001e */
[----:B------:R-:W-:Y:S02]  /*5f60*/  ISETP.LT.OR P3, PT, R11, R244, P3 ;  /* 0x000000f40b00720c */ /* 0x000fe40001f61670 */
[----:B------:R-:W-:Y:S02]  /*5f70*/  FSEL R8, R59, -INF , !P4 ;  /* 0xff8000003b087808 */ /* 0x000fe40006000000 */
[----:B------:R-:W-:Y:S01]  /*5f80*/  FSEL R203, R49, -INF , !P2 ;  /* 0xff80000031cb7808 */ /* 0x000fe20005000000 */
[----:B------:R-:W1:Y:S01]  /*5f90*/  I2F R24, R24 ;  /* 0x0000001800187306 */ /* 0x000e620000201400 */
[----:B--2---:R-:W-:Y:S01]  /*5fa0*/  IMAD.IADD R27, R248, 0x1, -R44 ;  /* 0x00000001f81b7824 */ /* 0x004fe200078e0a2c */
[----:B------:R-:W-:Y:S01]  /*5fb0*/  ISETP.GE.AND P4, PT, R48, R246, PT ;  /* 0x000000f63000720c */ /* 0x000fe20003f86270 */
[----:B---3--:R-:W-:Y:S01]  /*5fc0*/  FFMA.FTZ R31, R32, -UR32, R31 ;  /* 0x80000020201f7c23 */ /* 0x008fe2000801001f */
[----:B------:R-:W-:-:S02]  /*5fd0*/  ISETP.GE.AND P2, PT, R48, R239, PT ;  /* 0x000000ef3000720c */ /* 0x000fc40003f46270 */
[----:B------:R-:W-:Y:S02]  /*5fe0*/  IABS R27, R27 ;  /* 0x0000001b001b7213 */ /* 0x000fe40000000000 */
[----:B------:R-:W2:Y:S01]  /*5ff0*/  I2F R9, R9 ;  /* 0x0000000900097306 */ /* 0x000ea20000201400 */
[----:B------:R-:W-:Y:S01]  /*6000*/  FSEL R186, R19, -INF , !P0 ;  /* 0xff80000013ba7808 */ /* 0x000fe20004000000 */
[----:B----4-:R-:W-:Y:S01]  /*6010*/  FFMA.FTZ R17, R17, -UR32, R70 ;  /* 0x8000002011117c23 */ /* 0x010fe20008010046 */
[----:B------:R-:W-:Y:S02]  /*6020*/  PLOP3.LUT P0, PT, PT, PT, UP0, 0x80, 0x0 ;  /* 0x000000000000781c */ /* 0x000fe40003f0f008 */
[C---:B------:R-:W-:Y:S02]  /*6030*/  ISETP.LT.OR P4, PT, R48.reuse, R247, P4 ;  /* 0x000000f73000720c */ /* 0x040fe40002781670 */
[----:B------:R-:W-:Y:S01]  /*6040*/  ISETP.LT.OR P2, PT, R48, R244, P2 ;  /* 0x000000f43000720c */ /* 0x000fe20001741670 */
[----:B------:R-:W3:Y:S01]  /*6050*/  I2F R26, R26 ;  /* 0x0000001a001a7306 */ /* 0x000ee20000201400 */
[----:B-1----:R-:W-:Y:S01]  /*6060*/  FFMA.FTZ R24, R24, -UR32, R69 ;  /* 0x8000002018187c23 */ /* 0x002fe20008010045 */
[----:B------:R-:W-:-:S02]  /*6070*/  FSEL R194, R17, -INF , !P5 ;  /* 0xff80000011c27808 */ /* 0x000fc40006800000 */
[----:B------:R-:W-:Y:S02]  /*6080*/  FSEL R192, R71, -INF , !P2 ;  /* 0xff80000047c07808 */ /* 0x000fe40005000000 */
[----:B------:R-:W-:Y:S02]  /*6090*/  FSEL R187, R24, -INF , !P4 ;  /* 0xff80000018bb7808 */ /* 0x000fe40006000000 */
[----:B------:R-:W1:Y:S01]  /*60a0*/  I2F R25, R25 ;  /* 0x0000001900197306 */ /* 0x000e620000201400 */
[----:B--2---:R-:W-:Y:S01]  /*60b0*/  FFMA.FTZ R9, R9, -UR32, R28 ;  /* 0x8000002009097c23 */ /* 0x004fe2000801001c */
[-C--:B------:R-:W-:Y:S02]  /*60c0*/  ISETP.GE.AND P5, PT, R18, R246.reuse, PT ;  /* 0x000000f61200720c */ /* 0x080fe40003fa6270 */
[----:B------:R-:W-:Y:S02]  /*60d0*/  ISETP.GE.AND P4, PT, R44, R246, PT ;  /* 0x000000f62c00720c */ /* 0x000fe40003f86270 */
[----:B------:R-:W-:-:S02]  /*60e0*/  FSEL R191, R9, -INF , !P1 ;  /* 0xff80000009bf7808 */ /* 0x000fc40004800000 */
[----:B------:R-:W2:Y:S01]  /*60f0*/  I2F R11, R33 ;  /* 0x00000021000b7306 */ /* 0x000ea20000201400 */
[-C--:B------:R-:W-:Y:S01]  /*6100*/  ISETP.GE.AND P2, PT, R18, R239.reuse, PT ;  /* 0x000000ef1200720c */ /* 0x080fe20003f46270 */
[----:B---3--:R-:W-:Y:S01]  /*6110*/  FFMA.FTZ R26, R26, -UR32, R29 ;  /* 0x800000201a1a7c23 */ /* 0x008fe2000801001d */
[----:B------:R-:W-:Y:S02]  /*6120*/  ISETP.GE.AND P1, PT, R44, R239, PT ;  /* 0x000000ef2c00720c */ /* 0x000fe40003f26270 */
[CC--:B------:R-:W-:Y:S02]  /*6130*/  ISETP.LT.OR P5, PT, R18.reuse, R247.reuse, P5 ;  /* 0x000000f71200720c */ /* 0x0c0fe40002fa1670 */
[-C--:B------:R-:W-:Y:S01]  /*6140*/  ISETP.LT.OR P2, PT, R18, R244.reuse, P2 ;  /* 0x000000f41200720c */ /* 0x080fe20001741670 */
[----:B------:R-:W3:Y:S01]  /*6150*/  I2F R10, R27 ;  /* 0x0000001b000a7306 */ /* 0x000ee20000201400 */
[----:B-1----:R-:W-:Y:S01]  /*6160*/  FFMA.FTZ R25, R25, -UR32, R52 ;  /* 0x8000002019197c23 */ /* 0x002fe20008010034 */
[C---:B------:R-:W-:Y:S01]  /*6170*/  ISETP.LT.OR P4, PT, R44.reuse, R247, P4 ;  /* 0x000000f72c00720c */ /* 0x040fe20002781670 */
[----:B------:R-:W-:Y:S01]  /*6180*/  BAR.SYNC.DEFER_BLOCKING 0x0 ;  /* 0x0000000000007b1d */ /* 0x000fe20000010000 */
[----:B------:R-:W-:-:S02]  /*6190*/  ISETP.LT.OR P1, PT, R44, R244, P1 ;  /* 0x000000f42c00720c */ /* 0x000fc40000f21670 */
[----:B------:R-:W-:Y:S01]  /*61a0*/  FSEL R189, R26, -INF , !P6 ;  /* 0xff8000001abd7808 */ /* 0x000fe20007000000 */
[----:B--2---:R-:W-:Y:S02]  /*61b0*/  FFMA.FTZ R11, R11, -UR32, R54 ;  /* 0x800000200b0b7c23 */ /* 0x004fe40008010036 */
[----:B------:R-:W1:Y:S01]  /*61c0*/  I2F R20, R20 ;  /* 0x0000001400147306 */ /* 0x000e620000201400 */
[----:B------:R-:W-:Y:S02]  /*61d0*/  FSEL R184, R31, -INF , !P3 ;  /* 0xff8000001fb87808 */ /* 0x000fe40005800000 */
[----:B------:R-:W-:Y:S02]  /*61e0*/  FSEL R185, R25, -INF , !P5 ;  /* 0xff80000019b97808 */ /* 0x000fe40006800000 */
[----:B------:R-:W-:Y:S01]  /*61f0*/  FSEL R182, R11, -INF , !P2 ;  /* 0xff8000000bb67808 */ /* 0x000fe20005000000 */
[----:B---3--:R-:W-:-:S05]  /*6200*/  FFMA.FTZ R53, R10, -UR32, R53 ;  /* 0x800000200a357c23 */ /* 0x008fca0008010035 */
[----:B------:R-:W-:Y:S01]  /*6210*/  FSEL R183, R53, -INF , !P4 ;  /* 0xff80000035b77808 */ /* 0x000fe20006000000 */
[----:B-1----:R-:W-:-:S05]  /*6220*/  FFMA.FTZ R55, R20, -UR32, R55 ;  /* 0x8000002014377c23 */ /* 0x002fca0008010037 */
        /* <DEDUP_REMOVED lines=132> */
.L_x_1053:
[----:B------:R-:W-:Y:S05]  /*6a70*/  BSYNC B0 ;  /* 0x0000000000007941 */ /* 0x000fea0003800000 */
.L_x_1052:
[----:B------:R-:W0:Y:S02]  /*6a80*/  LDGDEPBAR ;  /* 0x00000000000079af */ /* 0x000e240000000000 */
.L_x_1051:
[----:B------:R-:W-:Y:S01]  /*6a90*/  FMNMX.FTZ R10, R0, R39, !PT ;  /* 0x00000027000a7209 */ /* 0x000fe20007810000 */
[----:B----4-:R-:W-:Y:S01]  /*6aa0*/  IMAD.WIDE.U32 R20, R196, -0x326172a9, RZ ;  /* 0xcd9e8d57c4147825 */ /* 0x010fe200078e00ff */
[----:B------:R-:W-:Y:S01]  /*6ab0*/  FMNMX.FTZ R7, R37, R36, !PT ;  /* 0x0000002425077209 */ /* 0x000fe20007810000 */
[----:B------:R-:W-:Y:S01]  /*6ac0*/  USHF.L.U32 UR4, UR29, 0x1, URZ ;  /* 0x000000011d047899 */ /* 0x000fe2000800063f */
[----:B------:R-:W-:Y:S01]  /*6ad0*/  FMNMX.FTZ R10, R43, R10, !PT ;  /* 0x0000000a2b0a7209 */ /* 0x000fe20007810000 */
[----:B------:R-:W-:Y:S01]  /*6ae0*/  IMAD.WIDE.U32 R22, R165, -0x2daee0ad, RZ ;  /* 0xd2511f53a5167825 */ /* 0x000fe200078e00ff */
        /* <DEDUP_REMOVED lines=48> */
[----:B------:R-:W-:Y:S01]  /*6df0*/  LOP3.LUT R197, R2, UR24, RZ, 0x3c, !PT ;  /* 0x0000001802c57c12 */ /* 0x000fe2000f8e3cff */
[----:B------:R-:W2:Y:S01]  /*6e00*/  SHFL.BFLY PT, R10, R11, 0x2, 0x1f ;  /* 0x0c401f000b0a7f89 */ /* 0x000ea200000e0000 */
[----:B------:R-:W-:Y:S01]  /*6e10*/  IMAD.U32 R2, RZ, RZ, UR4 ;  /* 0x00000004ff027e24 */ /* 0x000fe2000f8e00ff */
[----:B------:R-:W-:Y:S01]  /*6e20*/  PRMT R252, R6, 0x7054, R6 ;  /* 0x0000705406fc7816 */ /* 0x000fe20000000006 */
[----:B------:R-:W-:Y:S01]  /*6e30*/  UIADD3 UR4, UR4, 0x1, URZ ;  /* 0x0000000104047890 */ /* 0x000fe2000fffe03f */
[----:B-1----:R-:W1:Y:S01]  /*6e40*/  SHFL.BFLY PT, R18, R7, 0x2, 0x1f ;  /* 0x0c401f0007127f89 */ /* 0x002e6200000e0000 */
[----:B------:R-:W-:-:S02]  /*6e50*/  LOP3.LUT R206, R21, R197, RZ, 0x3c, !PT ;  /* 0x000000c515ce7212 */ /* 0x000fc400078e3cff */
[----:B------:R-:W-:Y:S01]  /*6e60*/  LOP3.LUT R2, R23, UR25, R2, 0x96, !PT ;  /* 0x0000001917027c12 */ /* 0x000fe2000f8e9602 */
[----:B------:R-:W-:Y:S02]  /*6e70*/  LDSM.16.MT88.4 R72, [R228+0x14000] ;  /* 0x01400000e448783b */ /* 0x000fe40000004200 */
[----:B------:R-:W-:Y:S02]  /*6e80*/  IMAD.WIDE.U32 R206, R206, -0x2daee0ad, RZ ;  /* 0xd2511f53cece7825 */ /* 0x000fe400078e00ff */
[----:B------:R-:W-:Y:S03]  /*6e90*/  LDSM.16.MT88.4 R104, [R228+0x16000] ;  /* 0x01600000e468783b */ /* 0x000fe60000004200 */
[----:B------:R-:W-:Y:S01]  /*6ea0*/  LOP3.LUT R204, R207, UR37, R22, 0x96, !PT ;  /* 0x00000025cfcc7c12 */ /* 0x000fe2000f8e9616 */
[----:B------:R-:W-:Y:S01]  /*6eb0*/  IMAD.WIDE.U32 R22, R2, -0x326172a9, RZ ;  /* 0xcd9e8d5702167825 */ /* 0x000fe200078e00ff */
[----:B------:R-:W-:Y:S03]  /*6ec0*/  LDSM.16.MT88.4 R88, [R225+0x14000] ;  /* 0x01400000e158783b */ /* 0x000fe60000004200 */
[----:B------:R-:W-:Y:S01]  /*6ed0*/  IMAD.WIDE.U32 R204, R204, -0x326172a9, RZ ;  /* 0xcd9e8d57cccc7825 */ /* 0x000fe200078e00ff */
[----:B------:R-:W-:Y:S01]  /*6ee0*/  LDSM.16.MT88.4 R56, [R225+0x12000] ;  /* 0x01200000e138783b */ /* 0x000fe20000004200 */
[----:B--2---:R-:W-:-:S03]  /*6ef0*/  FMNMX.FTZ R10, R11, R10, !PT ;  /* 0x0000000a0b0a7209 */ /* 0x004fc60007810000 */
[----:B------:R-:W-:Y:S01]  /*6f00*/  LDSM.16.MT88.4 R96, [R224+0x14000] ;  /* 0x01400000e060783b */ /* 0x000fe20000004200 */
[----:B------:R-:W-:Y:S02]  /*6f10*/  LOP3.LUT R22, R205, UR7, R22, 0x96, !PT ;  /* 0x00000007cd167c12 */ /* 0x000fe4000f8e9616 */
[----:B-1----:R-:W-:Y:S01]  /*6f20*/  FMNMX.FTZ R18, R7, R18, !PT ;  /* 0x0000001207127209 */ /* 0x002fe20007810000 */
[----:B------:R-:W1:Y:S01]  /*6f30*/  SHFL.BFLY PT, R9, R10, 0x1, 0x1f ;  /* 0x0c201f000a097f89 */ /* 0x000e6200000e0000 */
[----:B------:R-:W-:Y:S01]  /*6f40*/  LOP3.LUT R7, R23, UR38, R20, 0x96, !PT ;  /* 0x0000002617077c12 */ /* 0x000fe2000f8e9614 */
[----:B------:R-:W-:Y:S02]  /*6f50*/  IMAD.WIDE.U32 R22, R22, -0x2daee0ad, RZ ;  /* 0xd2511f5316167825 */ /* 0x000fe400078e00ff */
[----:B------:R-:W-:Y:S02]  /*6f60*/  LDSM.16.MT88.4 R148, [R226+0x10000] ;  /* 0x01000000e294783b */ /* 0x000fe40000004200 */
[----:B------:R-:W-:-:S02]  /*6f70*/  IMAD.WIDE.U32 R20, R7, -0x2daee0ad, RZ ;  /* 0xd2511f5307147825 */ /* 0x000fc400078e00ff */
[----:B------:R-:W2:Y:S03]  /*6f80*/  SHFL.BFLY PT, R7, R18, 0x1, 0x1f ;  /* 0x0c201f0012077f89 */ /* 0x000ea600000e0000 */
[----:B------:R-:W-:Y:S01]  /*6f90*/  LOP3.LUT R20, R23, UR34, R20, 0x96, !PT ;  /* 0x0000002217147c12 */ /* 0x000fe2000f8e9614 */
[----:B------:R-:W-:Y:S04]  /*6fa0*/  LDSM.16.MT88.4 R32, [R224+0x16000] ;  /* 0x01600000e020783b */ /* 0x000fe80000004200 */
[----:B------:R-:W-:Y:S04]  /*6fb0*/  LDSM.16.MT88.4 R156, [R228+0x10000] ;  /* 0x01000000e49c783b */ /* 0x000fe80000004200 */
[----:B------:R-:W-:Y:S01]  /*6fc0*/  LDSM.16.MT88.4 R120, [R225+0x16000] ;  /* 0x01600000e178783b */ /* 0x000fe20000004200 */
[----:B-1----:R-:W-:-:S03]  /*6fd0*/  FMNMX.FTZ R2, R10, R9, !PT ;  /* 0x000000090a027209 */ /* 0x002fc60007810000 */
[----:B------:R-:W-:Y:S01]  /*6fe0*/  LDSM.16.MT88.4 R28, [R228+0x10800] ;  /* 0x01080000e41c783b */ /* 0x000fe20000004200 */
[----:B------:R-:W-:Y:S01]  /*6ff0*/  LOP3.LUT R9, R21, UR36, R206, 0x96, !PT ;  /* 0x0000002415097c12 */ /* 0x000fe2000f8e96ce */
[----:B------:R-:W-:Y:S01]  /*7000*/  IMAD.WIDE.U32 R20, R20, -0x326172a9, RZ ;  /* 0xcd9e8d5714147825 */ /* 0x000fe200078e00ff */
[----:B------:R-:W-:-:S03]  /*7010*/  FSETP.NEU.FTZ.AND P1, PT, R2, -INF , PT ;  /* 0xff8000000200780b */ /* 0x000fc60003f3d000 */
[----:B------:R-:W-:Y:S02]  /*7020*/  FMUL.FTZ R188, R2, c[0x0][0x23c] ;  /* 0x00008f0002bc7a20 */ /* 0x000fe40000410000 */
[----:B------:R-:W-:-:S03]  /*7030*/  IMAD.WIDE.U32 R10, R9, -0x326172a9, RZ ;  /* 0xcd9e8d57090a7825 */ /* 0x000fc600078e00ff */
[----:B------:R-:W-:Y:S02]  /*7040*/  FSEL R188, R188, RZ, P1 ;  /* 0x000000ffbcbc7208 */ /* 0x000fe40000800000 */
[----:B------:R-:W-:-:S03]  /*7050*/  LOP3.LUT R10, R21, UR33, R10, 0x96, !PT ;  /* 0x00000021150a7c12 */ /* 0x000fc6000f8e960a */
[----:B------:R-:W-:Y:S01]  /*7060*/  FFMA.FTZ R177, R0, c[0x0][0x23c], -R188 ;  /* 0x00008f0000b17a23 */ /* 0x000fe200000108bc */
[----:B------:R-:W-:Y:S01]  /*7070*/  LOP3.LUT R0, R11, UR35, R204, 0x96, !PT ;  /* 0x000000230b007c12 */ /* 0x000fe2000f8e96cc */
[----:B------:R-:W-:-:S04]  /*7080*/  IMAD.WIDE.U32 R10, R10, -0x2daee0ad, RZ ;  /* 0xd2511f530a0a7825 */ /* 0x000fc800078e00ff */
[----:B------:R-:W-:Y:S01]  /*7090*/  IMAD.WIDE.U32 R24, R0, -0x2daee0ad, RZ ;  /* 0xd2511f5300187825 */ /* 0x000fe200078e00ff */
[----:B--2---:R-:W-:Y:S01]  /*70a0*/  FMNMX.FTZ R0, R18, R7, !PT ;  /* 0x0000000712007209 */ /* 0x004fe20007810000 */
[----:B------:R-:W-:Y:S02]  /*70b0*/  MUFU.EX2 R177, R177 ;  /* 0x000000b100b17308 */ /* 0x000fe40000000800 */
[----:B------:R-:W-:Y:S01]  /*70c0*/  FFMA.FTZ R175, R43, c[0x0][0x23c], -R188 ;  /* 0x00008f002baf7a23 */ /* 0x000fe200000108bc */
[C---:B------:R-:W-:Y:S01]  /*70d0*/  FSETP.NEU.FTZ.AND P1, PT, R0.reuse, -INF , PT ;  /* 0xff8000000000780b */ /* 0x040fe20003f3d000 */
[----:B------:R-:W-:Y:S01]  /*70e0*/  FMUL.FTZ R181, R0, c[0x0][0x23c] ;  /* 0x00008f0000b57a20 */ /* 0x000fe20000410000 */
[----:B------:R-:W-:Y:S01]  /*70f0*/  LOP3.LUT R7, R11, UR19, R24, 0x96, !PT ;  /* 0x000000130b077c12 */ /* 0x000fe2000f8e9618 */
[----:B------:R-:W-:Y:S01]  /*7100*/  FFMA.FTZ R170, R41, c[0x0][0x23c], -R188 ;  /* 0x00008f0029aa7a23 */ /* 0x000fe200000108bc */
[----:B------:R-:W-:Y:S01]  /*7110*/  LOP3.LUT R18, R25, UR31, R22, 0x96, !PT ;  /* 0x0000001f19127c12 */ /* 0x000fe2000f8e9616 */
[----:B------:R-:W-:Y:S01]  /*7120*/  FFMA.FTZ R176, R39, c[0x0][0x23c], -R188 ;  /* 0x00008f0027b07a23 */ /* 0x000fe200000108bc */
[----:B------:R-:W-:Y:S01]  /*7130*/  FSEL R181, R181, RZ, P1 ;  /* 0x000000ffb5b57208 */ /* 0x000fe20000800000 */
[----:B------:R-:W-:Y:S01]  /*7140*/  IMAD.WIDE.U32 R22, R7, -0x326172a9, RZ ;  /* 0xcd9e8d5707167825 */ /* 0x000fe200078e00ff */
[----:B------:R-:W-:Y:S03]  /*7150*/  MUFU.EX2 R175, R175 ;  /* 0x000000af00af7308 */ /* 0x000fe60000000800 */
[--C-:B------:R-:W-:Y:S01]  /*7160*/  FFMA.FTZ R178, R40, c[0x0][0x23c], -R181.reuse ;  /* 0x00008f0028b27a23 */ /* 0x100fe200000108b5 */
[----:B------:R-:W-:Y:S01]  /*7170*/  SHF.R.U32.HI R7, RZ, 0x10, R22 ;  /* 0x00000010ff077819 */ /* 0x000fe20000011616 */
[--C-:B------:R-:W-:Y:S01]  /*7180*/  FFMA.FTZ R171, R38, c[0x0][0x23c], -R181.reuse ;  /* 0x00008f0026ab7a23 */ /* 0x100fe200000108b5 */
[----:B------:R-:W-:Y:S01]  /*7190*/  LOP3.LUT R24, R22, 0xffff, RZ, 0xc0, !PT ;  /* 0x0000ffff16187812 */ /* 0x000fe200078ec0ff */
[----:B------:R-:W-:Y:S01]  /*71a0*/  IMAD.WIDE.U32 R18, R18, -0x326172a9, RZ ;  /* 0xcd9e8d5712127825 */ /* 0x000fe200078e00ff */
[----:B------:R-:W-:Y:S01]  /*71b0*/  MUFU.EX2 R170, R170 ;  /* 0x000000aa00aa7308 */ /* 0x000fe20000000800 */
[----:B------:R-:W-:Y:S01]  /*71c0*/  LOP3.LUT R9, R22, 0xff, RZ, 0xc0, !PT ;  /* 0x000000ff16097812 */ /* 0x000fe200078ec0ff */
[----:B------:R-:W1:Y:S01]  /*71d0*/  LDSM.16.MT88.4 R40, [R228+0x12000] ;  /* 0x01200000e428783b */ /* 0x000e620000004200 */
[--C-:B------:R-:W-:Y:S01]  /*71e0*/  FFMA.FTZ R174, R37, c[0x0][0x23c], -R181.reuse ;  /* 0x00008f0025ae7a23 */ /* 0x100fe200000108b5 */
[----:B------:R-:W-:Y:S01]  /*71f0*/  LOP3.LUT R11, R23, UR39, R18, 0x96, !PT ;  /* 0x00000027170b7c12 */ /* 0x000fe2000f8e9612 */
[--C-:B------:R-:W-:Y:S01]  /*7200*/  FFMA.FTZ R179, R36, c[0x0][0x23c], -R181.reuse ;  /* 0x00008f0024b37a23 */ /* 0x100fe200000108b5 */
[----:B------:R-:W-:Y:S01]  /*7210*/  SHF.R.U32.HI R22, RZ, 0x18, R22 ;  /* 0x00000018ff167819 */ /* 0x000fe20000011616 */
[--C-:B------:R-:W-:Y:S01]  /*7220*/  FFMA.FTZ R169, R77, c[0x0][0x23c], -R188.reuse ;  /* 0x00008f004da97a23 */ /* 0x100fe200000108bc */
[----:B------:R-:W-:Y:S01]  /*7230*/  MUFU.EX2 R178, R178 ;  /* 0x000000b200b27308 */ /* 0x000fe20000000800 */
[----:B------:R-:W-:Y:S01]  /*7240*/  LOP3.LUT R7, R7, 0xff, RZ, 0xc0, !PT ;  /* 0x000000ff07077812 */ /* 0x000fe200078ec0ff */
[--C-:B------:R-:W-:Y:S01]  /*7250*/  FFMA.FTZ R164, R15, c[0x0][0x23c], -R188.reuse ;  /* 0x00008f000fa47a23 */ /* 0x100fe200000108bc */
[----:B------:R-:W-:Y:S01]  /*7260*/  LOP3.LUT R6, R11, 0xffff, RZ, 0xc0, !PT ;  /* 0x0000ffff0b067812 */ /* 0x000fe200078ec0ff */
[----:B------:R-:W-:Y:S01]  /*7270*/  FFMA.FTZ R166, R16, c[0x0][0x23c], -R181 ;  /* 0x00008f0010a67a23 */ /* 0x000fe200000108b5 */
[----:B------:R-:W-:Y:S01]  /*7280*/  SHF.R.U32.HI R129, RZ, 0x10, R11 ;  /* 0x00000010ff817819 */ /* 0x000fe2000001160b */
[----:B------:R-:W-:Y:S01]  /*7290*/  FFMA.FTZ R168, R13, c[0x0][0x23c], -R188 ;  /* 0x00008f000da87a23 */ /* 0x000fe200000108bc */
[----:B------:R-:W-:Y:S01]  /*72a0*/  SHF.R.U32.HI R24, RZ, 0x8, R24 ;  /* 0x00000008ff187819 */ /* 0x000fe20000011618 */
[----:B------:R-:W2:Y:S01]  /*72b0*/  MUFU.EX2 R171, R171 ;  /* 0x000000ab00ab7308 */ /* 0x000ea20000000800 */
[----:B------:R-:W-:Y:S01]  /*72c0*/  PRMT R7, R7, 0x5410, R22 ;  /* 0x0000541007077816 */ /* 0x000fe20000000016 */
[--C-:B------:R-:W-:Y:S01]  /*72d0*/  FFMA.FTZ R172, R14, c[0x0][0x23c], -R181.reuse ;  /* 0x00008f000eac7a23 */ /* 0x100fe200000108b5 */
[----:B------:R-:W-:Y:S01]  /*72e0*/  LOP3.LUT R3, R11, 0xff, RZ, 0xc0, !PT ;  /* 0x000000ff0b037812 */ /* 0x000fe200078ec0ff */
[----:B------:R-:W-:Y:S01]  /*72f0*/  FFMA.FTZ R167, R12, c[0x0][0x23c], -R181 ;  /* 0x00008f000ca77a23 */ /* 0x000fe200000108b5 */
[----:B------:R-:W-:Y:S01]  /*7300*/  SHF.R.U32.HI R6, RZ, 0x8, R6 ;  /* 0x00000008ff067819 */ /* 0x000fe20000011606 */
[--C-:B------:R-:W-:Y:S01]  /*7310*/  HSET2.LE.AND R7, R7, R252.reuse, PT ;  /* 0x000000fc07077233 */ /* 0x100fe20003803000 */
[----:B------:R-:W-:Y:S01]  /*7320*/  SHF.R.U32.HI R4, RZ, 0x18, R11 ;  /* 0x00000018ff047819 */ /* 0x000fe2000001160b */
[----:B------:R-:W-:Y:S01]  /*7330*/  MUFU.EX2 R174, R174 ;  /* 0x000000ae00ae7308 */ /* 0x000fe20000000800 */
[----:B------:R-:W-:Y:S01]  /*7340*/  LOP3.LUT R129, R129, 0xff, RZ, 0xc0, !PT ;  /* 0x000000ff81817812 */ /* 0x000fe200078ec0ff */
[----:B------:R-:W3:Y:S01]  /*7350*/  LDSM.16.MT88.4 R12, [R226+0x12800] ;  /* 0x01280000e20c783b */ /* 0x000ee20000004200 */
[----:B------:R-:W-:Y:S01]  /*7360*/  LOP3.LUT R18, R19, UR20, R20, 0x96, !PT ;  /* 0x0000001413127c12 */ /* 0x000fe2000f8e9614 */
[----:B------:R-:W-:Y:S01]  /*7370*/  FFMA.FTZ R173, R79, c[0x0][0x23c], -R188 ;  /* 0x00008f004fad7a23 */ /* 0x000fe200000108bc */
[----:B------:R-:W-:Y:S01]  /*7380*/  PRMT R9, R9, 0x5410, R24 ;  /* 0x0000541009097816 */ /* 0x000fe20000000018 */
[----:B------:R-:W-:Y:S01]  /*7390*/  LDSM.16.MT88.4 R20, [R225+0x10800] ;  /* 0x01080000e114783b */ /* 0x000fe20000004200 */
[----:B------:R-:W-:Y:S01]  /*73a0*/  PRMT R3, R3, 0x5410, R6 ;  /* 0x0000541003037816 */ /* 0x000fe20000000006 */
[----:B------:R-:W4:Y:S01]  /*73b0*/  MUFU.EX2 R179, R179 ;  /* 0x000000b300b37308 */ /* 0x000f220000000800 */
[----:B------:R-:W-:Y:S01]  /*73c0*/  PRMT R129, R129, 0x5410, R4 ;  /* 0x0000541081817816 */ /* 0x000fe20000000004 */
[----:B------:R-:W-:Y:S01]  /*73d0*/  IMAD.WIDE.U32 R18, R18, -0x2daee0ad, RZ ;  /* 0xd2511f5312127825 */ /* 0x000fe200078e00ff */
[----:B--2---:R-:W-:Y:S01]  /*73e0*/  F2FP.PACK_AB R6, R171, R178 ;  /* 0x000000b2ab06723e */ /* 0x004fe200000000ff */
[--C-:B------:R-:W-:Y:S01]  /*73f0*/  HSET2.LE.AND R130, R9, R252.reuse, PT ;  /* 0x000000fc09827233 */ /* 0x100fe20003803000 */
[----:B------:R-:W-:Y:S01]  /*7400*/  F2FP.PACK_AB R5, R170, R175 ;  /* 0x000000afaa05723e */ /* 0x000fe200000000ff */
[--C-:B------:R-:W-:Y:S01]  /*7410*/  HSET2.LE.AND R129, R129, R252.reuse, PT ;  /* 0x000000fc81817233 */ /* 0x100fe20003803000 */
[----:B------:R-:W-:Y:S01]  /*7420*/  LOP3.LUT R131, R7, R6, RZ, 0xc0, !PT ;  /* 0x0000000607837212 */ /* 0x000fe200078ec0ff */
[----:B------:R-:W2:Y:S01]  /*7430*/  MUFU.EX2 R176, R176 ;  /* 0x000000b000b07308 */ /* 0x000ea20000000800 */
[----:B------:R-:W-:Y:S01]  /*7440*/  LOP3.LUT R6, R18, 0xffff, RZ, 0xc0, !PT ;  /* 0x0000ffff12067812 */ /* 0x000fe200078ec0ff */
[--C-:B------:R-:W-:Y:S01]  /*7450*/  HSET2.LE.AND R128, R3, R252.reuse, PT ;  /* 0x000000fc03807233 */ /* 0x100fe20003803000 */
[----:B------:R-:W-:Y:S01]  /*7460*/  SHF.R.U32.HI R7, RZ, 0x10, R18 ;  /* 0x00000010ff077819 */ /* 0x000fe20000011612 */
[----:B------:R-:W-:Y:S01]  /*7470*/  LDSM.16.MT88.4 R24, [R226+0x10800] ;  /* 0x01080000e218783b */ /* 0x000fe20000004200 */
[----:B------:R-:W-:Y:S01]  /*7480*/  LOP3.LUT R130, R130, R5, RZ, 0xc0, !PT ;  /* 0x0000000582827212 */ /* 0x000fe200078ec0ff */
[--C-:B------:R-:W-:Y:S01]  /*7490*/  FFMA.FTZ R190, R190, c[0x0][0x23c], -R181.reuse ;  /* 0x00008f00bebe7a23 */ /* 0x100fe200000108b5 */
[----:B------:R-:W-:Y:S01]  /*74a0*/  LOP3.LUT R5, R18, 0xff, RZ, 0xc0, !PT ;  /* 0x000000ff12057812 */ /* 0x000fe200078ec0ff */
[----:B------:R-:W-:Y:S01]  /*74b0*/  MUFU.EX2 R169, R169 ;  /* 0x000000a900a97308 */ /* 0x000fe20000000800 */
[----:B----4-:R-:W-:Y:S01]  /*74c0*/  F2FP.PACK_AB R4, R179, R174 ;  /* 0x000000aeb304723e */ /* 0x010fe200000000ff */
[--C-:B------:R-:W-:Y:S01]  /*74d0*/  FFMA.FTZ R192, R192, c[0x0][0x23c], -R181.reuse ;  /* 0x00008f00c0c07a23 */ /* 0x100fe200000108b5 */
[----:B------:R-:W-:Y:S01]  /*74e0*/  SHF.R.U32.HI R6, RZ, 0x8, R6 ;  /* 0x00000008ff067819 */ /* 0x000fe20000011606 */
[--C-:B------:R-:W-:Y:S01]  /*74f0*/  FFMA.FTZ R191, R191, c[0x0][0x23c], -R188.reuse ;  /* 0x00008f00bfbf7a23 */ /* 0x100fe200000108bc */
[----:B------:R-:W-:Y:S01]  /*7500*/  LOP3.LUT R129, R129, R4, RZ, 0xc0, !PT ;  /* 0x0000000481817212 */ /* 0x000fe200078ec0ff */
[----:B------:R-:W-:Y:S01]  /*7510*/  FFMA.FTZ R185, R185, c[0x0][0x23c], -R188 ;  /* 0x00008f00b9b97a23 */ /* 0x000fe200000108bc */
[----:B------:R-:W-:Y:S01]  /*7520*/  SHF.R.U32.HI R4, RZ, 0x18, R18 ;  /* 0x00000018ff047819 */ /* 0x000fe20000011612 */
[----:B------:R-:W4:Y:S01]  /*7530*/  MUFU.EX2 R164, R164 ;  /* 0x000000a400a47308 */ /* 0x000f220000000800 */
[----:B--2---:R-:W-:Y:S01]  /*7540*/  F2FP.PACK_AB R3, R176, R177 ;  /* 0x000000b1b003723e */ /* 0x004fe200000000ff */
[--C-:B------:R-:W-:Y:S01]  /*7550*/  FFMA.FTZ R184, R184, c[0x0][0x23c], -R181.reuse ;  /* 0x00008f00b8b87a23 */ /* 0x100fe200000108b5 */
[----:B------:R-:W-:Y:S01]  /*7560*/  LOP3.LUT R7, R7, 0xff, RZ, 0xc0, !PT ;  /* 0x000000ff07077812 */ /* 0x000fe200078ec0ff */
[--C-:B------:R-:W-:Y:S01]  /*7570*/  FFMA.FTZ R182, R182, c[0x0][0x23c], -R181.reuse ;  /* 0x00008f00b6b67a23 */ /* 0x100fe200000108b5 */
[----:B------:R-:W-:Y:S01]  /*7580*/  LOP3.LUT R9, R19, UR6, R10, 0x96, !PT ;  /* 0x0000000613097c12 */ /* 0x000fe2000f8e960a */
[----:B------:R-:W-:Y:S01]  /*7590*/  FADD.FTZ R176, R177, R176 ;  /* 0x000000b0b1b07221 */ /* 0x000fe20000010000 */
[----:B------:R-:W-:Y:S01]  /*75a0*/  PRMT R5, R5, 0x5410, R6 ;  /* 0x0000541005057816 */ /* 0x000fe20000000006 */
[----:B------:R-:W-:Y:S01]  /*75b0*/  MUFU.EX2 R166, R166 ;  /* 0x000000a600a67308 */ /* 0x000fe20000000800 */
[----:B------:R-:W-:Y:S01]  /*75c0*/  LOP3.LUT R128, R128, R3, RZ, 0xc0, !PT ;  /* 0x0000000380807212 */ /* 0x000fe200078ec0ff */
[----:B------:R-:W-:Y:S01]  /*75d0*/  FFMA.FTZ R3, R8, c[0x0][0x23c], -R181 ;  /* 0x00008f0008037a23 */ /* 0x000fe200000108b5 */
[----:B------:R-:W-:Y:S01]  /*75e0*/  PRMT R7, R7, 0x5410, R4 ;  /* 0x0000541007077816 */ /* 0x000fe20000000004 */
[--C-:B------:R-:W-:Y:S01]  /*75f0*/  HSET2.LE.AND R8, R5, R252.reuse, PT ;  /* 0x000000fc05087233 */ /* 0x100fe20003803000 */
[C---:B------:R-:W-:Y:S01]  /*7600*/  LOP3.LUT R6, R9.reuse, 0xffff, RZ, 0xc0, !PT ;  /* 0x0000ffff09067812 */ /* 0x040fe200078ec0ff */
[----:B------:R-:W-:Y:S01]  /*7610*/  LDSM.16.MT88.4 R16, [R224+0x10800] ;  /* 0x01080000e010783b */ /* 0x000fe20000004200 */
[--C-:B------:R-:W-:Y:S01]  /*7620*/  SHF.R.U32.HI R4, RZ, 0x10, R9.reuse ;  /* 0x00000010ff047819 */ /* 0x100fe20000011609 */
[----:B------:R-:W2:Y:S01]  /*7630*/  MUFU.EX2 R3, R3 ;  /* 0x0000000300037308 */ /* 0x000ea20000000800 */
[----:B------:R-:W-:Y:S01]  /*7640*/  LOP3.LUT R109, R9, 0xff, RZ, 0xc0, !PT ;  /* 0x000000ff096d7812 */ /* 0x000fe200078ec0ff */
[C---:B------:R-:W-:Y:S01]  /*7650*/  HMMA.16816.F32 R44, R128.reuse, R48, RZ ;  /* 0x00000030802c723c */ /* 0x040fe200000018ff */
[----:B------:R-:W-:Y:S01]  /*7660*/  SHF.R.U32.HI R9, RZ, 0x18, R9 ;  /* 0x00000018ff097819 */ /* 0x000fe20000011609 */
[--C-:B------:R-:W-:Y:S01]  /*7670*/  HSET2.LE.AND R7, R7, R252.reuse, PT ;  /* 0x000000fc07077233 */ /* 0x100fe20003803000 */
[----:B------:R-:W-:Y:S01]  /*7680*/  SHF.R.U32.HI R6, RZ, 0x8, R6 ;  /* 0x00000008ff067819 */ /* 0x000fe20000011606 */
[----:B------:R-:W-:Y:S01]  /*7690*/  FADD.FTZ R179, R174, R179 ;  /* 0x000000b3aeb37221 */ /* 0x000fe20000010000 */
[----:B----4-:R-:W-:Y:S01]  /*76a0*/  F2FP.PACK_AB R11, R164, R169 ;  /* 0x000000a9a40b723e */ /* 0x010fe200000000ff */
[----:B------:R-:W-:Y:S01]  /*76b0*/  MUFU.EX2 R173, R173 ;  /* 0x000000ad00ad7308 */ /* 0x000fe20000000800 */
[----:B------:R-:W-:Y:S01]  /*76c0*/  LOP3.LUT R4, R4, 0xff, RZ, 0xc0, !PT ;  /* 0x000000ff04047812 */ /* 0x000fe200078ec0ff */
[C---:B------:R-:W-:Y:S01]  /*76d0*/  HMMA.16816.F32 R48, R128.reuse, R50, RZ ;  /* 0x000000328030723c */ /* 0x040fe200000018ff */
[----:B------:R-:W-:Y:S01]  /*76e0*/  PRMT R109, R109, 0x5410, R6 ;  /* 0x000054106d6d7816 */ /* 0x000fe20000000006 */
[----:B------:R-:W-:Y:S01]  /*76f0*/  FADD.FTZ R175, R175, R176 ;  /* 0x000000b0afaf7221 */ /* 0x000fe20000010000 */
[----:B------:R-:W-:Y:S01]  /*7700*/  PRMT R5, R4, 0x5410, R9 ;  /* 0x0000541004057816 */ /* 0x000fe20000000009 */
[----:B------:R-:W-:Y:S01]  /*7710*/  FADD.FTZ R178, R178, R179 ;  /* 0x000000b3b2b27221 */ /* 0x000fe20000010000 */
[----:B------:R-:W-:Y:S01]  /*7720*/  LOP3.LUT R6, R8, R11, RZ, 0xc0, !PT ;  /* 0x0000000b08067212 */ /* 0x000fe200078ec0ff */
[----:B------:R-:W4:Y:S01]  /*7730*/  MUFU.EX2 R168, R168 ;  /* 0x000000a800a87308 */ /* 0x000f220000000800 */
[----:B------:R-:W5:Y:S01]  /*7740*/  LDSM.16.MT88.4 R8, [R228+0x12800] ;  /* 0x01280000e408783b */ /* 0x000f620000004200 */
[----:B--2---:R-:W-:Y:S01]  /*7750*/  F2FP.PACK_AB R4, R3, R166 ;  /* 0x000000a60304723e */ /* 0x004fe200000000ff */
[----:B-1----:R-:W-:Y:S01]  /*7760*/  HMMA.16816.F32 R36, R128, R40, RZ ;  /* 0x000000288024723c */ /* 0x002fe200000018ff */
[--C-:B------:R-:W-:Y:S01]  /*7770*/  HSET2.LE.AND R5, R5, R252.reuse, PT ;  /* 0x000000fc05057233 */ /* 0x100fe20003803000 */
[----:B------:R-:W-:Y:S01]  /*7780*/  FADD.FTZ R170, R170, R175 ;  /* 0x000000afaaaa7221 */ /* 0x000fe20000010000 */
[----:B------:R-:W-:Y:S01]  /*7790*/  LOP3.LUT R7, R7, R4, RZ, 0xc0, !PT ;  /* 0x0000000407077212 */ /* 0x000fe200078ec0ff */
[----:B------:R-:W-:Y:S01]  /*77a0*/  HSET2.LE.AND R4, R109, R252, PT ;  /* 0x000000fc6d047233 */ /* 0x000fe20003803000 */
[----:B------:R-:W-:Y:S01]  /*77b0*/  MUFU.EX2 R172, R172 ;  /* 0x000000ac00ac7308 */ /* 0x000fe20000000800 */
[----:B------:R-:W-:-:S02]  /*77c0*/  FADD.FTZ R171, R171, R178 ;  /* 0x000000b2abab7221 */ /* 0x000fc40000010000 */
[C---:B------:R-:W-:Y:S05]  /*77d0*/  HMMA.16816.F32 R40, R128.reuse, R42, RZ ;  /* 0x0000002a8028723c */ /* 0x040fea00000018ff */
[----:B------:R-:W1:Y:S01]  /*77e0*/  MUFU.EX2 R167, R167 ;  /* 0x000000a700a77308 */ /* 0x000e620000000800 */
[----:B----4-:R-:W-:Y:S01]  /*77f0*/  F2FP.PACK_AB R109, R168, R173 ;  /* 0x000000ada86d723e */ /* 0x010fe200000000ff */
[----:B------:R-:W-:Y:S01]  /*7800*/  FADD.FTZ R173, R173, R170 ;  /* 0x000000aaadad7221 */ /* 0x000fe20000010000 */
[----:B------:R-:W-:Y:S02]  /*7810*/  HMMA.16816.F32 R136, R128, R132, RZ ;  /* 0x000000848088723c */ /* 0x000fe400000018ff */
[----:B------:R-:W-:Y:S01]  /*7820*/  LOP3.LUT R4, R4, R109, RZ, 0xc0, !PT ;  /* 0x0000006d04047212 */ /* 0x000fe200078ec0ff */
[----:B------:R-:W-:-:S02]  /*7830*/  FADD.FTZ R168, R168, R173 ;  /* 0x000000ada8a87221 */ /* 0x000fc40000010000 */
[----:B------:R-:W-:Y:S02]  /*7840*/  MUFU.EX2 R190, R190 ;  /* 0x000000be00be7308 */ /* 0x000fe40000000800 */
[----:B------:R-:W-:Y:S01]  /*7850*/  FADD.FTZ R169, R169, R168 ;  /* 0x000000a8a9a97221 */ /* 0x000fe20000010000 */
[C---:B------:R-:W-:Y:S03]  /*7860*/  HMMA.16816.F32 R108, R128.reuse, R112, RZ ;  /* 0x00000070806c723c */ /* 0x040fe600000018ff */
[----:B------:R-:W-:Y:S02]  /*7870*/  FADD.FTZ R169, R164, R169 ;  /* 0x000000a9a4a97221 */ /* 0x000fe40000010000 */
[----:B------:R-:W-:Y:S02]  /*7880*/  MUFU.EX2 R192, R192 ;  /* 0x000000c000c07308 */ /* 0x000fe40000000800 */
[----:B-1----:R-:W-:Y:S01]  /*7890*/  F2FP.PACK_AB R112, R167, R172 ;  /* 0x000000aca770723e */ /* 0x002fe200000000ff */
[----:B------:R-:W-:Y:S01]  /*78a0*/  HMMA.16816.F32 R132, R128, R134, RZ ;  /* 0x000000868084723c */ /* 0x000fe200000018ff */
[----:B------:R-:W-:-:S02]  /*78b0*/  FADD.FTZ R172, R172, R171 ;  /* 0x000000abacac7221 */ /* 0x000fc40000010000 */
[----:B------:R-:W-:Y:S02]  /*78c0*/  LOP3.LUT R5, R5, R112, RZ, 0xc0, !PT ;  /* 0x0000007005057212 */ /* 0x000fe400078ec0ff */
[----:B------:R-:W-:Y:S01]  /*78d0*/  MUFU.EX2 R191, R191 ;  /* 0x000000bf00bf7308 */ /* 0x000fe20000000800 */
[----:B------:R-:W-:Y:S02]  /*78e0*/  FADD.FTZ R167, R167, R172 ;  /* 0x000000aca7a77221 */ /* 0x000fe40000010000 */
[----:B------:R-:W-:Y:S02]  /*78f0*/  HMMA.16816.F32 R76, R128, R80, RZ ;  /* 0x00000050804c723c */ /* 0x000fe400000018ff */
[----:B------:R-:W-:-:S03]  /*7900*/  FADD.FTZ R166, R166, R167 ;  /* 0x000000a7a6a67221 */ /* 0x000fc60000010000 */
[----:B------:R-:W-:Y:S01]  /*7910*/  MUFU.EX2 R185, R185 ;  /* 0x000000b900b97308 */ /* 0x000fe20000000800 */
[----:B------:R-:W-:Y:S02]  /*7920*/  FADD.FTZ R166, R3, R166 ;  /* 0x000000a603a67221 */ /* 0x000fe40000010000 */
[C---:B---3--:R-:W-:Y:S05]  /*7930*/  HMMA.16816.F32 R44, R4.reuse, R12, R44 ;  /* 0x0000000c042c723c */ /* 0x048fea000000182c */
[----:B------:R-:W-:Y:S03]  /*7940*/  MUFU.EX2 R184, R184 ;  /* 0x000000b800b87308 */ /* 0x000fe60000000800 */
[C---:B------:R-:W-:Y:S01]  /*7950*/  HMMA.16816.F32 R48, R4.reuse, R14, R48 ;  /* 0x0000000e0430723c */ /* 0x040fe20000001830 */
[----:B------:R-:W1:Y:S04]  /*7960*/  LDSM.16.MT88.4 R12, [R226+0x14800] ;  /* 0x01480000e20c783b */ /* 0x000e680000004200 */
[----:B------:R-:W-:Y:S03]  /*7970*/  MUFU.EX2 R182, R182 ;  /* 0x000000b600b67308 */ /* 0x000fe60000000800 */
[C---:B-----5:R-:W-:Y:S08]  /*7980*/  HMMA.16816.F32 R36, R4.reuse, R8, R36 ;  /* 0x000000080424723c */ /* 0x060ff00000001824 */
[C---:B------:R-:W-:Y:S01]  /*7990*/  HMMA.16816.F32 R40, R4.reuse, R10, R40 ;  /* 0x0000000a0428723c */ /* 0x040fe20000001828 */
[----:B------:R-:W2:Y:S07]  /*79a0*/  LDSM.16.MT88.4 R8, [R224+0x12800] ;  /* 0x01280000e008783b */ /* 0x000eae0000004200 */
[C---:B------:R-:W-:Y:S08]  /*79b0*/  HMMA.16816.F32 R136, R4.reuse, R16, R136 ;  /* 0x000000100488723c */ /* 0x040ff00000001888 */
[----:B------:R-:W-:Y:S01]  /*79c0*/  HMMA.16816.F32 R132, R4, R18, R132 ;  /* 0x000000120484723c */ /* 0x000fe20000001884 */
[----:B------:R-:W3:Y:S07]  /*79d0*/  LDSM.16.MT88.4 R16, [R228+0x14800] ;  /* 0x01480000e410783b */ /* 0x000eee0000004200 */
[C---:B------:R-:W-:Y:S08]  /*79e0*/  HMMA.16816.F32 R80, R128.reuse, R82, RZ ;  /* 0x000000528050723c */ /* 0x040ff000000018ff */
[C---:B------:R-:W-:Y:S08]  /*79f0*/  HMMA.16816.F32 R60, R128.reuse, R64, RZ ;  /* 0x00000040803c723c */ /* 0x040ff000000018ff */
[C---:B------:R-:W-:Y:S08]  /*7a00*/  HMMA.16816.F32 R64, R128.reuse, R66, RZ ;  /* 0x000000428040723c */ /* 0x040ff000000018ff */
[C---:B------:R-:W-:Y:S08]  /*7a10*/  HMMA.16816.F32 R144, R128.reuse, R140, RZ ;  /* 0x0000008c8090723c */ /* 0x040ff000000018ff */
[C---:B------:R-:W-:Y:S08]  /*7a20*/  HMMA.16816.F32 R140, R128.reuse, R142, RZ ;  /* 0x0000008e808c723c */ /* 0x040ff000000018ff */
[C---:B------:R-:W-:Y:S08]  /*7a30*/  HMMA.16816.F32 R68, R128.reuse, R72, RZ ;  /* 0x000000488044723c */ /* 0x040ff000000018ff */
[----:B------:R-:W-:Y:S08]  /*7a40*/  HMMA.16816.F32 R72, R128, R74, RZ ;  /* 0x0000004a8048723c */ /* 0x000ff000000018ff */
        /* <DEDUP_REMOVED lines=21> */
[----:B------:R-:W-:Y:S01]  /*7ba0*/  IMAD.WIDE.U32 R32, R165, -0x2daee0ad, RZ ;  /* 0xd2511f53a5207825 */ /* 0x000fe200078e00ff */
[C---:B-1----:R-:W-:Y:S07]  /*7bb0*/  HMMA.16816.F32 R100, R4.reuse, R12, R100 ;  /* 0x0000000c0464723c */ /* 0x042fee0000001864 */
[----:B------:R-:W-:Y:S01]  /*7bc0*/  IMAD.U32 R12, RZ, RZ, UR4 ;  /* 0x00000004ff0c7e24 */ /* 0x000fe2000f8e00ff */
[----:B--2---:R-:W-:Y:S04]  /*7bd0*/  HMMA.16816.F32 R84, R4, R8, R84 ;  /* 0x000000080454723c */ /* 0x004fe80000001854 */
[----:B------:R-:W-:Y:S01]  /*7be0*/  LOP3.LUT R12, R33, UR25, R12, 0x96, !PT ;  /* 0x00000019210c7c12 */ /* 0x000fe2000f8e960c */
[----:B------:R-:W-:-:S03]  /*7bf0*/  IMAD.WIDE.U32 R32, R196, -0x326172a9, RZ ;  /* 0xcd9e8d57c4207825 */ /* 0x000fc600078e00ff */
[C---:B------:R-:W-:Y:S01]  /*7c00*/  HMMA.16816.F32 R88, R4.reuse, R10, R88 ;  /* 0x0000000a0458723c */ /* 0x040fe20000001858 */
[----:B------:R-:W1:Y:S01]  /*7c10*/  LDSM.16.MT88.4 R8, [R226+0x16800] ;  /* 0x01680000e208783b */ /* 0x000e620000004200 */
[--C-:B------:R-:W-:Y:S02]  /*7c20*/  FFMA.FTZ R33, R193, c[0x0][0x23c], -R188.reuse ;  /* 0x00008f00c1217a23 */ /* 0x100fe400000108bc */
[----:B------:R-:W-:Y:S02]  /*7c30*/  FFMA.FTZ R193, R194, c[0x0][0x23c], -R181 ;  /* 0x00008f00c2c17a23 */ /* 0x000fe400000108b5 */
[----:B------:R-:W-:Y:S02]  /*7c40*/  FFMA.FTZ R194, R189, c[0x0][0x23c], -R188 ;  /* 0x00008f00bdc27a23 */ /* 0x000fe400000108bc */
[----:B----4-:R-:W-:Y:S01]  /*7c50*/  HMMA.16816.F32 R52, R4, R20, R52 ;  /* 0x000000140434723c */ /* 0x010fe20000001834 */
[----:B------:R-:W-:Y:S06]  /*7c60*/  MUFU.EX2 R33, R33 ;  /* 0x0000002100217308 */ /* 0x000fec0000000800 */
[----:B------:R-:W-:Y:S01]  /*7c70*/  IMAD.WIDE.U32 R20, R12, -0x326172a9, RZ ;  /* 0xcd9e8d570c147825 */ /* 0x000fe200078e00ff */
[----:B------:R-:W-:Y:S01]  /*7c80*/  HMMA.16816.F32 R148, R128, R150, RZ ;  /* 0x000000968094723c */ /* 0x000fe200000018ff */
[----:B------:R-:W-:Y:S03]  /*7c90*/  MUFU.EX2 R193, R193 ;  /* 0x000000c100c17308 */ /* 0x000fe60000000800 */
[----:B------:R-:W-:Y:S01]  /*7ca0*/  LOP3.LUT R12, R21, UR38, R32, 0x96, !PT ;  /* 0x00000026150c7c12 */ /* 0x000fe2000f8e9620 */
[----:B------:R-:W-:Y:S01]  /*7cb0*/  FFMA.FTZ R32, R203, c[0x0][0x23c], -R188 ;  /* 0x00008f00cb207a23 */ /* 0x000fe200000108bc */
[----:B------:R-:W-:-:S02]  /*7cc0*/  LOP3.LUT R20, R205, UR7, R20, 0x96, !PT ;  /* 0x00000007cd147c12 */ /* 0x000fc4000f8e9614 */
[----:B---3--:R-:W-:Y:S01]  /*7cd0*/  HMMA.16816.F32 R92, R4, R16, R92 ;  /* 0x00000010045c723c */ /* 0x008fe2000000185c */
[----:B------:R-:W-:Y:S02]  /*7ce0*/  MUFU.EX2 R194, R194 ;  /* 0x000000c200c27308 */ /* 0x000fe40000000800 */
[----:B------:R-:W-:-:S05]  /*7cf0*/  IMAD.WIDE.U32 R20, R20, -0x2daee0ad, RZ ;  /* 0xd2511f5314147825 */ /* 0x000fca00078e00ff */
[C---:B------:R-:W-:Y:S01]  /*7d00*/  HMMA.16816.F32 R96, R4.reuse, R18, R96 ;  /* 0x000000120460723c */ /* 0x040fe20000001860 */
[----:B------:R-:W2:Y:S01]  /*7d10*/  LDSM.16.MT88.4 R16, [R225+0x16800] ;  /* 0x01680000e110783b */ /* 0x000ea20000004200 */
[----:B------:R-:W-:Y:S06]  /*7d20*/  MUFU.EX2 R32, R32 ;  /* 0x0000002000207308 */ /* 0x000fec0000000800 */
[----:B------:R-:W-:Y:S07]  /*7d30*/  HMMA.16816.F32 R152, R4, R24, R152 ;  /* 0x000000180498723c */ /* 0x000fee0000001898 */
[----:B------:R-:W-:Y:S01]  /*7d40*/  IMAD.WIDE.U32 R24, R12, -0x2daee0ad, RZ ;  /* 0xd2511f530c187825 */ /* 0x000fe200078e00ff */
[----:B------:R-:W-:Y:S04]  /*7d50*/  HMMA.16816.F32 R160, R128, R156, RZ ;  /* 0x0000009c80a0723c */ /* 0x000fe800000018ff */
[----:B------:R-:W-:-:S02]  /*7d60*/  LOP3.LUT R206, R25, UR36, R206, 0x96, !PT ;  /* 0x0000002419ce7c12 */ /* 0x000fc4000f8e96ce */
[----:B------:R-:W-:Y:S02]  /*7d70*/  LOP3.LUT R24, R21, UR34, R24, 0x96, !PT ;  /* 0x0000002215187c12 */ /* 0x000fe4000f8e9618 */
[----:B------:R-:W-:Y:S01]  /*7d80*/  HMMA.16816.F32 R104, R4, R14, R104 ;  /* 0x0000000e0468723c */ /* 0x000fe20000001868 */
[----:B------:R-:W3:Y:S01]  /*7d90*/  LDSM.16.MT88.4 R12, [R224+0x16800] ;  /* 0x01680000e00c783b */ /* 0x000ee20000004200 */
[----:B------:R-:W-:-:S04]  /*7da0*/  IMAD.WIDE.U32 R206, R206, -0x326172a9, RZ ;  /* 0xcd9e8d57cece7825 */ /* 0x000fc800078e00ff */
[----:B------:R-:W-:Y:S01]  /*7db0*/  IMAD.WIDE.U32 R24, R24, -0x326172a9, RZ ;  /* 0xcd9e8d5718187825 */ /* 0x000fe200078e00ff */
[----:B------:R-:W-:Y:S01]  /*7dc0*/  LOP3.LUT R204, R207, UR35, R204, 0x96, !PT ;  /* 0x00000023cfcc7c12 */ /* 0x000fe2000f8e96cc */
[----:B------:R-:W-:Y:S04]  /*7dd0*/  HMMA.16816.F32 R116, R128, R120, RZ ;  /* 0x000000788074723c */ /* 0x000fe800000018ff */
[----:B------:R-:W-:-:S04]  /*7de0*/  IMAD.WIDE.U32 R204, R204, -0x2daee0ad, RZ ;  /* 0xd2511f53cccc7825 */ /* 0x000fc800078e00ff */
[C---:B------:R-:W-:Y:S08]  /*7df0*/  HMMA.16816.F32 R120, R128.reuse, R122, RZ ;  /* 0x0000007a8078723c */ /* 0x040ff000000018ff */
[----:B------:R-:W-:Y:S08]  /*7e00*/  HMMA.16816.F32 R112, R128, R114, RZ ;  /* 0x000000728070723c */ /* 0x000ff000000018ff */
[----:B------:R-:W-:Y:S07]  /*7e10*/  HMMA.16816.F32 R148, R4, R26, R148 ;  /* 0x0000001a0494723c */ /* 0x000fee0000001894 */
[----:B------:R-:W-:Y:S01]  /*7e20*/  LOP3.LUT R26, R25, UR33, R206, 0x96, !PT ;  /* 0x00000021191a7c12 */ /* 0x000fe2000f8e96ce */
[----:B------:R-:W-:Y:S04]  /*7e30*/  HMMA.16816.F32 R156, R128, R158, RZ ;  /* 0x0000009e809c723c */ /* 0x000fe800000018ff */
[----:B------:R-:W-:-:S04]  /*7e40*/  IMAD.WIDE.U32 R26, R26, -0x2daee0ad, RZ ;  /* 0xd2511f531a1a7825 */ /* 0x000fc800078e00ff */
[C---:B------:R-:W-:Y:S08]  /*7e50*/  HMMA.16816.F32 R56, R128.reuse, R58, RZ ;  /* 0x0000003a8038723c */ /* 0x040ff000000018ff */
[----:B------:R-:W-:Y:S07]  /*7e60*/  HMMA.16816.F32 R128, R128, R34, RZ ;  /* 0x000000228080723c */ /* 0x000fee00000018ff */
[--C-:B------:R-:W-:Y:S01]  /*7e70*/  FFMA.FTZ R35, R195, c[0x0][0x23c], -R188.reuse ;  /* 0x00008f00c3237a23 */ /* 0x100fe200000108bc */
[----:B------:R-:W-:Y:S01]  /*7e80*/  HMMA.16816.F32 R160, R4, R28, R160 ;  /* 0x0000001c04a0723c */ /* 0x000fe200000018a0 */
[----:B------:R-:W-:-:S02]  /*7e90*/  FFMA.FTZ R34, R187, c[0x0][0x23c], -R188 ;  /* 0x00008f00bb227a23 */ /* 0x000fc400000108bc */
[--C-:B------:R-:W-:Y:S02]  /*7ea0*/  FFMA.FTZ R187, R202, c[0x0][0x23c], -R181.reuse ;  /* 0x00008f00cabb7a23 */ /* 0x100fe400000108b5 */
[----:B------:R-:W-:Y:S01]  /*7eb0*/  MUFU.EX2 R35, R35 ;  /* 0x0000002300237308 */ /* 0x000fe20000000800 */
[----:B------:R-:W-:Y:S01]  /*7ec0*/  FFMA.FTZ R188, R183, c[0x0][0x23c], -R188 ;  /* 0x00008f00b7bc7a23 */ /* 0x000fe200000108bc */
[----:B------:R-:W-:Y:S01]  /*7ed0*/  LOP3.LUT R28, R205, UR31, R20, 0x96, !PT ;  /* 0x0000001fcd1c7c12 */ /* 0x000fe2000f8e9614 */
[C---:B-1----:R-:W-:Y:S01]  /*7ee0*/  HMMA.16816.F32 R108, R4.reuse, R8, R108 ;  /* 0x00000008046c723c */ /* 0x042fe2000000186c */
[--C-:B------:R-:W-:Y:S02]  /*7ef0*/  FFMA.FTZ R183, R186, c[0x0][0x23c], -R181.reuse ;  /* 0x00008f00bab77a23 */ /* 0x100fe400000108b5 */
[----:B------:R-:W-:Y:S02]  /*7f00*/  FFMA.FTZ R181, R180, c[0x0][0x23c], -R181 ;  /* 0x00008f00b4b57a23 */ /* 0x000fe400000108b5 */
[----:B------:R-:W-:Y:S01]  /*7f10*/  IMAD.WIDE.U32 R28, R28, -0x326172a9, RZ ;  /* 0xcd9e8d571c1c7825 */ /* 0x000fe200078e00ff */
[----:B------:R-:W-:Y:S01]  /*7f20*/  MUFU.EX2 R34, R34 ;  /* 0x0000002200227308 */ /* 0x000fe20000000800 */
[----:B------:R-:W-:Y:S01]  /*7f30*/  LOP3.LUT R8, R27, UR19, R204, 0x96, !PT ;  /* 0x000000131b087c12 */ /* 0x000fe2000f8e96cc */
[----:B--2---:R-:W-:Y:S02]  /*7f40*/  HMMA.16816.F32 R116, R4, R16, R116 ;  /* 0x000000100474723c */ /* 0x004fe40000001874 */
[----:B------:R-:W-:-:S02]  /*7f50*/  LOP3.LUT R24, R29, UR20, R24, 0x96, !PT ;  /* 0x000000141d187c12 */ /* 0x000fc4000f8e9618 */
[----:B------:R-:W-:Y:S02]  /*7f60*/  IMAD.WIDE.U32 R8, R8, -0x326172a9, RZ ;  /* 0xcd9e8d5708087825 */ /* 0x000fe400078e00ff */
[----:B------:R-:W1:Y:S02]  /*7f70*/  MUFU.EX2 R187, R187 ;  /* 0x000000bb00bb7308 */ /* 0x000e640000000800 */
[C---:B------:R-:W-:Y:S01]  /*7f80*/  HMMA.16816.F32 R120, R4.reuse, R18, R120 ;  /* 0x000000120478723c */ /* 0x040fe20000001878 */
[----:B------:R-:W-:Y:S01]  /*7f90*/  LOP3.LUT R16, R9, UR39, R28, 0x96, !PT ;  /* 0x0000002709107c12 */ /* 0x000fe2000f8e961c */
[----:B------:R-:W-:Y:S01]  /*7fa0*/  IMAD.WIDE.U32 R24, R24, -0x2daee0ad, RZ ;  /* 0xd2511f5318187825 */ /* 0x000fe200078e00ff */
[C---:B------:R-:W-:Y:S02]  /*7fb0*/  LOP3.LUT R20, R8.reuse, 0xff, RZ, 0xc0, !PT ;  /* 0x000000ff08147812 */ /* 0x040fe400078ec0ff */
[--C-:B------:R-:W-:Y:S01]  /*7fc0*/  SHF.R.U32.HI R17, RZ, 0x18, R8.reuse ;  /* 0x00000018ff117819 */ /* 0x100fe20000011608 */
[----:B------:R-:W-:Y:S01]  /*7fd0*/  MUFU.EX2 R188, R188 ;  /* 0x000000bc00bc7308 */ /* 0x000fe20000000800 */
[----:B------:R-:W-:Y:S01]  /*7fe0*/  LOP3.LUT R19, R8, 0xffff, RZ, 0xc0, !PT ;  /* 0x0000ffff08137812 */ /* 0x000fe200078ec0ff */
[----:B------:R-:W-:Y:S01]  /*7ff0*/  HMMA.16816.F32 R112, R4, R10, R112 ;  /* 0x0000000a0470723c */ /* 0x000fe20000001870 */
[----:B------:R-:W-:-:S02]  /*8000*/  SHF.R.U32.HI R18, RZ, 0x10, R8 ;  /* 0x00000010ff127819 */ /* 0x000fc40000011608 */
[----:B------:R-:W2:Y:S01]  /*8010*/  LDSM.16.MT88.4 R8, [R226+0x11000] ;  /* 0x01100000e208783b */ /* 0x000ea20000004200 */
[----:B------:R-:W-:Y:S02]  /*8020*/  LOP3.LUT R26, R25, UR6, R26, 0x96, !PT ;  /* 0x00000006191a7c12 */ /* 0x000fe4000f8e961a */
[----:B------:R-:W-:Y:S01]  /*8030*/  LOP3.LUT R18, R18, 0xff, RZ, 0xc0, !PT ;  /* 0x000000ff12127812 */ /* 0x000fe200078ec0ff */
[----:B------:R-:W4:Y:S01]  /*8040*/  MUFU.EX2 R183, R183 ;  /* 0x000000b700b77308 */ /* 0x000f220000000800 */
[C---:B------:R-:W-:Y:S01]  /*8050*/  HMMA.16816.F32 R156, R4.reuse, R30, R156 ;  /* 0x0000001e049c723c */ /* 0x040fe2000000189c */
[----:B------:R-:W-:Y:S02]  /*8060*/  LOP3.LUT R27, R24, 0xff, RZ, 0xc0, !PT ;  /* 0x000000ff181b7812 */ /* 0x000fe400078ec0ff */
[----:B------:R-:W-:Y:S02]  /*8070*/  PRMT R17, R18, 0x5410, R17 ;  /* 0x0000541012117816 */ /* 0x000fe40000000011 */
[----:B-1----:R-:W-:Y:S01]  /*8080*/  F2FP.PACK_AB R18, R190, R187 ;  /* 0x000000bbbe12723e */ /* 0x002fe200000000ff */
[----:B------:R-:W-:Y:S01]  /*8090*/  FADD.FTZ R187, R187, R166 ;  /* 0x000000a6bbbb7221 */ /* 0x000fe20000010000 */
[----:B------:R-:W1:Y:S01]  /*80a0*/  MUFU.EX2 R181, R181 ;  /* 0x000000b500b57308 */ /* 0x000e620000000800 */
[----:B------:R-:W-:Y:S01]  /*80b0*/  HMMA.16816.F32 R56, R4, R22, R56 ;  /* 0x000000160438723c */ /* 0x000fe20000001838 */
[----:B------:R-:W-:Y:S01]  /*80c0*/  LOP3.LUT R29, R26, 0xff, RZ, 0xc0, !PT ;  /* 0x000000ff1a1d7812 */ /* 0x000fe200078ec0ff */
[----:B------:R-:W-:-:S06]  /*80d0*/  FADD.FTZ R190, R190, R187 ;  /* 0x000000bbbebe7221 */ /* 0x000fcc0000010000 */
[C---:B---3--:R-:W-:Y:S08]  /*80e0*/  HMMA.16816.F32 R124, R4.reuse, R12, R124 ;  /* 0x0000000c047c723c */ /* 0x048ff0000000187c */
[----:B------:R-:W-:Y:S01]  /*80f0*/  HMMA.16816.F32 R128, R4, R14, R128 ;  /* 0x0000000e0480723c */ /* 0x000fe20000001880 */
[----:B------:R-:W3:Y:S06]  /*8100*/  LDSM.16.MT88.4 R12, [R228+0x11000] ;  /* 0x01100000e40c783b */ /* 0x000eec0000004200 */
[----:B------:R-:W-:-:S02]  /*8110*/  LOP3.LUT R4, R16, 0xffff, RZ, 0xc0, !PT ;  /* 0x0000ffff10047812 */ /* 0x000fc400078ec0ff */
[----:B------:R-:W-:Y:S02]  /*8120*/  LOP3.LUT R7, R16, 0xff, RZ, 0xc0, !PT ;  /* 0x000000ff10077812 */ /* 0x000fe400078ec0ff */
[----:B------:R-:W-:Y:S02]  /*8130*/  SHF.R.U32.HI R4, RZ, 0x8, R4 ;  /* 0x00000008ff047819 */ /* 0x000fe40000011604 */
[----:B------:R-:W-:Y:S02]  /*8140*/  SHF.R.U32.HI R6, RZ, 0x10, R16 ;  /* 0x00000010ff067819 */ /* 0x000fe40000011610 */
[----:B------:R-:W-:Y:S02]  /*8150*/  PRMT R7, R7, 0x5410, R4 ;  /* 0x0000541007077816 */ /* 0x000fe40000000004 */
[----:B------:R-:W-:Y:S02]  /*8160*/  SHF.R.U32.HI R5, RZ, 0x8, R19 ;  /* 0x00000008ff057819 */ /* 0x000fe40000011613 */
[----:B------:R-:W-:Y:S01]  /*8170*/  SHF.R.U32.HI R16, RZ, 0x18, R16 ;  /* 0x00000018ff107819 */ /* 0x000fe20000011610 */
[----:B------:R-:W-:Y:S01]  /*8180*/  HSET2.LE.AND R4, R7, R252, PT ;  /* 0x000000fc07047233 */ /* 0x000fe20003803000 */
[----:B------:R-:W-:-:S02]  /*8190*/  LOP3.LUT R19, R6, 0xff, RZ, 0xc0, !PT ;  /* 0x000000ff06137812 */ /* 0x000fc400078ec0ff */
[----:B------:R-:W-:Y:S02]  /*81a0*/  PRMT R5, R20, 0x5410, R5 ;  /* 0x0000541014057816 */ /* 0x000fe40000000005 */
[----:B------:R-:W-:Y:S01]  /*81b0*/  F2FP.PACK_AB R7, R35, R32 ;  /* 0x000000202307723e */ /* 0x000fe200000000ff */
[----:B------:R-:W5:Y:S01]  /*81c0*/  LDSM.16.MT88.4 R20, [R225+0x11000] ;  /* 0x01100000e114783b */ /* 0x000f620000004200 */
[----:B------:R-:W-:Y:S01]  /*81d0*/  PRMT R19, R19, 0x5410, R16 ;  /* 0x0000541013137816 */ /* 0x000fe20000000010 */
[--C-:B------:R-:W-:Y:S01]  /*81e0*/  HSET2.LE.AND R6, R5, R252.reuse, PT ;  /* 0x000000fc05067233 */ /* 0x100fe20003803000 */
[----:B------:R-:W-:Y:S01]  /*81f0*/  LOP3.LUT R4, R4, R7, RZ, 0xc0, !PT ;  /* 0x0000000704047212 */ /* 0x000fe200078ec0ff */
[--C-:B------:R-:W-:Y:S01]  /*8200*/  HSET2.LE.AND R7, R17, R252.reuse, PT ;  /* 0x000000fc11077233 */ /* 0x100fe20003803000 */
[----:B------:R-:W-:Y:S01]  /*8210*/  F2FP.PACK_AB R17, R34, R33 ;  /* 0x000000212211723e */ /* 0x000fe200000000ff */
[----:B------:R-:W-:Y:S01]  /*8220*/  HSET2.LE.AND R5, R19, R252, PT ;  /* 0x000000fc13057233 */ /* 0x000fe20003803000 */
[----:B------:R-:W-:Y:S01]  /*8230*/  F2FP.PACK_AB R16, R192, R193 ;  /* 0x000000c1c010723e */ /* 0x000fe200000000ff */
[----:B------:R-:W-:Y:S01]  /*8240*/  FADD.FTZ R32, R32, R169 ;  /* 0x000000a920207221 */ /* 0x000fe20000010000 */
[----:B------:R-:W-:Y:S01]  /*8250*/  LOP3.LUT R6, R6, R17, RZ, 0xc0, !PT ;  /* 0x0000001106067212 */ /* 0x000fe200078ec0ff */
[----:B------:R-:W-:Y:S01]  /*8260*/  FADD.FTZ R193, R193, R190 ;  /* 0x000000bec1c17221 */ /* 0x000fe20000010000 */
[----:B------:R-:W-:Y:S01]  /*8270*/  LOP3.LUT R5, R5, R18, RZ, 0xc0, !PT ;  /* 0x0000001205057212 */ /* 0x000fe200078ec0ff */
[----:B------:R-:W-:Y:S01]  /*8280*/  FADD.FTZ R32, R35, R32 ;  /* 0x0000002023207221 */ /* 0x000fe20000010000 */
[----:B------:R-:W-:Y:S01]  /*8290*/  LOP3.LUT R7, R7, R16, RZ, 0xc0, !PT ;  /* 0x0000001007077212 */ /* 0x000fe200078ec0ff */
[----:B------:R-:W-:Y:S01]  /*82a0*/  FADD.FTZ R192, R192, R193 ;  /* 0x000000c1c0c07221 */ /* 0x000fe20000010000 */
[----:B------:R-:W1:Y:S01]  /*82b0*/  LDSM.16.MT88.4 R16, [R224+0x11000] ;  /* 0x01100000e010783b */ /* 0x000e620000004200 */
[----:B------:R-:W-:-:S04]  /*82c0*/  FADD.FTZ R33, R33, R32 ;  /* 0x0000002021217221 */ /* 0x000fc80000010000 */
[----:B--2---:R-:W-:Y:S01]  /*82d0*/  HMMA.16816.F32 R152, R4, R8, R152 ;  /* 0x000000080498723c */ /* 0x004fe20000001898 */
[----:B------:R-:W-:-:S07]  /*82e0*/  FADD.FTZ R34, R34, R33 ;  /* 0x0000002122227221 */ /* 0x000fce0000010000 */
        /* <DEDUP_REMOVED lines=30> */
[C---:B-1----:R-:W-:Y:S08]  /*84d0*/  HMMA.16816.F32 R92, R4.reuse, R8, R92 ;  /* 0x00000008045c723c */ /* 0x042ff0000000185c */
[C---:B------:R-:W-:Y:S01]  /*84e0*/  HMMA.16816.F32 R96, R4.reuse, R10, R96 ;  /* 0x0000000a0460723c */ /* 0x040fe20000001860 */
[----:B------:R-:W1:Y:S07]  /*84f0*/  LDSM.16.MT88.4 R8, [R225+0x17000] ;  /* 0x01700000e108783b */ /* 0x000e6e0000004200 */
[C---:B------:R-:W-:Y:S01]  /*8500*/  HMMA.16816.F32 R88, R4.reuse, R22, R88 ;  /* 0x000000160458723c */ /* 0x040fe20000001858 */
[----:B------:R-:W5:Y:S07]  /*8510*/  LDSM.16.MT88.4 R20, [R224+0x17000] ;  /* 0x01700000e014783b */ /* 0x000f6e0000004200 */
[C---:B--2---:R-:W-:Y:S07]  /*8520*/  HMMA.16816.F32 R100, R4.reuse, R16, R100 ;  /* 0x000000100464723c */ /* 0x044fee0000001864 */
[----:B------:R-:W-:Y:S01]  /*8530*/  LOP3.LUT R16, R24, 0xffff, RZ, 0xc0, !PT ;  /* 0x0000ffff18107812 */ /* 0x000fe200078ec0ff */
[----:B---3--:R-:W-:Y:S01]  /*8540*/  HMMA.16816.F32 R108, R4, R12, R108 ;  /* 0x0000000c046c723c */ /* 0x008fe2000000186c */
[----:B------:R-:W-:-:S02]  /*8550*/  SHF.R.U32.HI R25, RZ, 0x10, R24 ;  /* 0x00000010ff197819 */ /* 0x000fc40000011618 */
[----:B------:R-:W-:Y:S02]  /*8560*/  SHF.R.U32.HI R16, RZ, 0x8, R16 ;  /* 0x00000008ff107819 */ /* 0x000fe40000011610 */
[----:B------:R-:W-:Y:S02]  /*8570*/  LOP3.LUT R25, R25, 0xff, RZ, 0xc0, !PT ;  /* 0x000000ff19197812 */ /* 0x000fe400078ec0ff */
[----:B------:R-:W-:Y:S01]  /*8580*/  PRMT R27, R27, 0x5410, R16 ;  /* 0x000054101b1b7816 */ /* 0x000fe20000000010 */
[C---:B------:R-:W-:Y:S01]  /*8590*/  HMMA.16816.F32 R112, R4.reuse, R14, R112 ;  /* 0x0000000e0470723c */ /* 0x040fe20000001870 */
[----:B------:R-:W2:Y:S07]  /*85a0*/  LDSM.16.MT88.4 R12, [R228+0x11800] ;  /* 0x01180000e40c783b */ /* 0x000eae0000004200 */
[C---:B------:R-:W-:Y:S01]  /*85b0*/  HMMA.16816.F32 R104, R4.reuse, R18, R104 ;  /* 0x000000120468723c */ /* 0x040fe20000001868 */
[----:B------:R-:W-:Y:S07]  /*85c0*/  LDSM.16.MT88.4 R16, [R226+0x11800] ;  /* 0x01180000e210783b */ /* 0x000fee0000004200 */
[C---:B-1----:R-:W-:Y:S07]  /*85d0*/  HMMA.16816.F32 R116, R4.reuse, R8, R116 ;  /* 0x000000080474723c */ /* 0x042fee0000001874 */
[----:B------:R-:W-:Y:S01]  /*85e0*/  SHF.R.U32.HI R8, RZ, 0x18, R24 ;  /* 0x00000018ff087819 */ /* 0x000fe20000011618 */
[----:B------:R-:W-:Y:S01]  /*85f0*/  HMMA.16816.F32 R120, R4, R10, R120 ;  /* 0x0000000a0478723c */ /* 0x000fe20000001878 */
[----:B------:R-:W-:-:S02]  /*8600*/  LOP3.LUT R24, R26, 0xffff, RZ, 0xc0, !PT ;  /* 0x0000ffff1a187812 */ /* 0x000fc400078ec0ff */
[----:B------:R-:W-:Y:S02]  /*8610*/  PRMT R25, R25, 0x5410, R8 ;  /* 0x0000541019197816 */ /* 0x000fe40000000008 */
[----:B------:R-:W1:Y:S01]  /*8620*/  LDSM.16.MT88.4 R8, [R225+0x11800] ;  /* 0x01180000e108783b */ /* 0x000e620000004200 */
[----:B------:R-:W-:Y:S02]  /*8630*/  SHF.R.U32.HI R24, RZ, 0x8, R24 ;  /* 0x00000008ff187819 */ /* 0x000fe40000011618 */
[----:B-----5:R-:W-:Y:S02]  /*8640*/  HMMA.16816.F32 R124, R4, R20, R124 ;  /* 0x00000014047c723c */ /* 0x020fe4000000187c */
[----:B------:R-:W-:-:S05]  /*8650*/  PRMT R29, R29, 0x5410, R24 ;  /* 0x000054101d1d7816 */ /* 0x000fca0000000018 */
[--C-:B------:R-:W-:Y:S01]  /*8660*/  SHF.R.U32.HI R20, RZ, 0x10, R26.reuse ;  /* 0x00000010ff147819 */ /* 0x100fe2000001161a */
[----:B------:R-:W-:Y:S01]  /*8670*/  HMMA.16816.F32 R128, R4, R22, R128 ;  /* 0x000000160480723c */ /* 0x000fe20000001880 */
[----:B------:R-:W-:Y:S02]  /*8680*/  SHF.R.U32.HI R21, RZ, 0x18, R26 ;  /* 0x00000018ff157819 */ /* 0x000fe4000001161a */
[----:B------:R-:W-:-:S04]  /*8690*/  LOP3.LUT R20, R20, 0xff, RZ, 0xc0, !PT ;  /* 0x000000ff14147812 */ /* 0x000fc800078ec0ff */
[----:B------:R-:W-:Y:S01]  /*86a0*/  PRMT R21, R20, 0x5410, R21 ;  /* 0x0000541014157816 */ /* 0x000fe20000000015 */
[--C-:B------:R-:W-:Y:S01]  /*86b0*/  HSET2.LE.AND R6, R27, R252.reuse, PT ;  /* 0x000000fc1b067233 */ /* 0x100fe20003803000 */
[----:B------:R-:W-:Y:S01]  /*86c0*/  F2FP.PACK_AB R23, R194, R191 ;  /* 0x000000bfc217723e */ /* 0x000fe200000000ff */
[--C-:B------:R-:W-:Y:S01]  /*86d0*/  HSET2.LE.AND R7, R25, R252.reuse, PT ;  /* 0x000000fc19077233 */ /* 0x100fe20003803000 */
[----:B----4-:R-:W-:Y:S01]  /*86e0*/  F2FP.PACK_AB R22, R184, R183 ;  /* 0x000000b7b816723e */ /* 0x010fe200000000ff */
[--C-:B------:R-:W-:Y:S01]  /*86f0*/  HSET2.LE.AND R4, R29, R252.reuse, PT ;  /* 0x000000fc1d047233 */ /* 0x100fe20003803000 */
[----:B------:R-:W-:Y:S01]  /*8700*/  F2FP.PACK_AB R20, R181, R182 ;  /* 0x000000b6b514723e */ /* 0x000fe200000000ff */
[----:B------:R-:W-:Y:S01]  /*8710*/  HSET2.LE.AND R5, R21, R252, PT ;  /* 0x000000fc15057233 */ /* 0x000fe20003803000 */
[----:B------:R-:W-:Y:S01]  /*8720*/  F2FP.PACK_AB R21, R188, R185 ;  /* 0x000000b9bc15723e */ /* 0x000fe200000000ff */
[----:B------:R-:W3:Y:S01]  /*8730*/  LDSM.16.MT88.4 R24, [R228+0x13800] ;  /* 0x01380000e418783b */ /* 0x000ee20000004200 */
[----:B------:R-:W-:Y:S01]  /*8740*/  LOP3.LUT R4, R4, R23, RZ, 0xc0, !PT ;  /* 0x0000001704047212 */ /* 0x000fe200078ec0ff */
[----:B------:R-:W-:Y:S01]  /*8750*/  FADD.FTZ R191, R191, R34 ;  /* 0x00000022bfbf7221 */ /* 0x000fe20000010000 */
[----:B------:R-:W-:Y:S01]  /*8760*/  LOP3.LUT R5, R5, R22, RZ, 0xc0, !PT ;  /* 0x0000001605057212 */ /* 0x000fe200078ec0ff */
[----:B------:R-:W-:Y:S01]  /*8770*/  LDSM.16.MT88.4 R28, [R224+0x11800] ;  /* 0x01180000e01c783b */ /* 0x000fe20000004200 */
[----:B------:R-:W-:Y:S01]  /*8780*/  LOP3.LUT R6, R6, R21, RZ, 0xc0, !PT ;  /* 0x0000001506067212 */ /* 0x000fe200078ec0ff */
[----:B------:R-:W-:Y:S01]  /*8790*/  FADD.FTZ R183, R183, R192 ;  /* 0x000000c0b7b77221 */ /* 0x000fe20000010000 */
[----:B------:R-:W-:Y:S01]  /*87a0*/  LOP3.LUT R7, R7, R20, RZ, 0xc0, !PT ;  /* 0x0000001407077212 */ /* 0x000fe200078ec0ff */
[----:B------:R-:W-:Y:S01]  /*87b0*/  FADD.FTZ R194, R194, R191 ;  /* 0x000000bfc2c27221 */ /* 0x000fe20000010000 */
[----:B------:R-:W-:Y:S01]  /*87c0*/  LDSM.16.MT88.4 R20, [R225+0x13800] ;  /* 0x01380000e114783b */ /* 0x000fe20000004200 */
        /* <DEDUP_REMOVED lines=8> */
[C---:B-1----:R-:W-:Y:S08]  /*8850*/  HMMA.16816.F32 R144, R4.reuse, R8, R144 ;  /* 0x000000080490723c */ /* 0x042ff00000001890 */
[C---:B------:R-:W-:Y:S01]  /*8860*/  HMMA.16816.F32 R140, R4.reuse, R10, R140 ;  /* 0x0000000a048c723c */ /* 0x040fe2000000188c */
[----:B------:R-:W1:Y:S07]  /*8870*/  LDSM.16.MT88.4 R8, [R224+0x13800] ;  /* 0x01380000e008783b */ /* 0x000e6e0000004200 */
[C---:B------:R-:W-:Y:S08]  /*8880*/  HMMA.16816.F32 R152, R4.reuse, R16, R152 ;  /* 0x000000100498723c */ /* 0x040ff00000001898 */
        /* <DEDUP_REMOVED lines=49> */
[----:B------:R-:W-:Y:S01]  /*8ba0*/  IMAD.U32 R164, RZ, RZ, UR29 ;  /* 0x0000001dffa47e24 */ /* 0x000fe2000f8e00ff */
[----:B------:R-:W-:Y:S01]  /*8bb0*/  UISETP.GT.AND UP0, UPT, UR29, UR11, UPT ;  /* 0x0000000b1d00728c */ /* 0x000fe2000bf04270 */
[----:B------:R-:W-:-:S04]  /*8bc0*/  IMAD.WIDE.U32 R16, R16, UR16, R4 ;  /* 0x0000001010107c25 */ /* 0x000fc8000f8e0004 */
[----:B------:R-:W-:Y:S01]  /*8bd0*/  IMAD R164, R164, 0x40, R249 ;  /* 0x00000040a4a47824 */ /* 0x000fe200078e02f9 */
[----:B------:R-:W-:Y:S02]  /*8be0*/  IADD3 R5, R17, UR4, RZ ;  /* 0x0000000411057c10 */ /* 0x000fe4000fffe0ff */
[C---:B------:R-:W-:Y:S02]  /*8bf0*/  @!P5 LEA R14, P6, R16.reuse, c[0x0][0x170], 0x1 ;  /* 0x00005c00100eda11 */ /* 0x040fe400078c08ff */
[C---:B------:R-:W-:Y:S02]  /*8c00*/  @!P4 LEA R10, P1, R16.reuse, c[0x0][0x170], 0x1 ;  /* 0x00005c00100aca11 */ /* 0x040fe400078208ff */
[C---:B------:R-:W-:Y:S01]  /*8c10*/  @!P3 LEA R8, P0, R16.reuse, c[0x0][0x170], 0x1 ;  /* 0x00005c001008ba11 */ /* 0x040fe200078008ff */
[----:B------:R-:W-:Y:S01]  /*8c20*/  @P5 STS.128 [R238+0x10000], RZ ;  /* 0x010000ffee005388 */ /* 0x000fe20000000c00 */
[C---:B------:R-:W-:Y:S02]  /*8c30*/  @!P5 LEA.HI.X R15, R16.reuse, c[0x0][0x174], R5, 0x1, P6 ;  /* 0x00005d00100fda11 */ /* 0x040fe400030f0c05 */
        /* <DEDUP_REMOVED lines=78> */
[----:B------:R-:W-:Y:S01]  /*9120*/  IMAD.IADD R3, R248, 0x1, -R164 ;  /* 0x00000001f8037824 */ /* 0x000fe200078e0aa4 */
[----:B------:R-:W-:Y:S02]  /*9130*/  ISETP.GE.AND P1, PT, R164, R246, PT ;  /* 0x000000f6a400720c */ /* 0x000fe40003f26270 */
[----:B------:R-:W-:Y:S02]  /*9140*/  @P4 STS.128 [R238+0x13000], RZ ;  /* 0x013000ffee004388 */ /* 0x000fe40000000c00 */
[----:B------:R-:W-:-:S02]  /*9150*/  IABS R3, R3 ;  /* 0x0000000300037213 */ /* 0x000fc40000000000 */
[----:B------:R-:W-:Y:S01]  /*9160*/  @!PT LDS RZ, [RZ] ;  /* 0x00000000fffff984 */ /* 0x000fe20000000800 */
[----:B------:R-:W-:Y:S01]  /*9170*/  @!PT LDS RZ, [RZ] ;  /* 0x00000000fffff984 */ /* 0x000fe20000000800 */
[----:B------:R-:W-:Y:S01]  /*9180*/  @!PT LDS RZ, [RZ] ;  /* 0x00000000fffff984 */ /* 0x000fe20000000800 */
[----:B------:R1:W-:Y:S01]  /*9190*/  @!P4 LDGSTS.E.BYPASS.LTC128B.128 [R238+0x13000], [R26.64+0x80] ;  /* 0x130000801aeecfae */ /* 0x0003e2000b901d56 */
[----:B------:R-:W-:-:S03]  /*91a0*/  ISETP.LT.OR P1, PT, R164, R247, P1 ;  /* 0x000000f7a400720c */ /* 0x000fc60000f21670 */
        /* <DEDUP_REMOVED lines=31> */
[----:B-1----:R-:W5:Y:S04]  /*93a0*/  LDSM.16.M88.4 R12, [R233+0x8000] ;  /* 0x00800000e90c783b */ /* 0x002f680000000200 */
[----:B---3--:R-:W2:Y:S04]  /*93b0*/  LDSM.16.M88.4 R4, [R233+0x8800] ;  /* 0x00880000e904783b */ /* 0x008ea80000000200 */
[----:B------:R-:W1:Y:S04]  /*93c0*/  LDSM.16.M88.4 R176, [R233+0x9000] ;  /* 0x00900000e9b0783b */ /* 0x000e680000000200 */
[----:B------:R-:W3:Y:S04]  /*93d0*/  LDSM.16.M88.4 R28, [R233+0x9800] ;  /* 0x00980000e91c783b */ /* 0x000ee80000000200 */
[----:B------:R-:W-:Y:S04]  /*93e0*/  LDSM.16.M88.4 R32, [R232] ;  /* 0x00000000e820783b */ /* 0x000fe80000000200 */
[----:B------:R-:W1:Y:S04]  /*93f0*/  LDSM.16.M88.4 R24, [R231] ;  /* 0x00000000e718783b */ /* 0x000e680000000200 */
[----:B----4-:R-:W4:Y:S04]  /*9400*/  LDSM.16.M88.4 R20, [R223] ;  /* 0x00000000df14783b */ /* 0x010f280000000200 */
[----:B------:R-:W1:Y:S04]  /*9410*/  LDSM.16.M88.4 R192, [R222] ;  /* 0x00000000dec0783b */ /* 0x000e680000000200 */
[----:B------:R-:W-:Y:S04]  /*9420*/  LDSM.16.M88.4 R184, [R230] ;  /* 0x00000000e6b8783b */ /* 0x000fe80000000200 */
[----:B------:R-:W-:Y:S01]  /*9430*/  LDSM.16.M88.4 R188, [R221] ;  /* 0x00000000ddbc783b */ /* 0x000fe20000000200 */
[C---:B-----5:R-:W-:Y:S03]  /*9440*/  HMMA.16816.F32 R16, R168.reuse, R12, RZ ;  /* 0x0000000ca810723c */ /* 0x060fe600000018ff */
[----:B------:R-:W0:Y:S05]  /*9450*/  LDGDEPBAR ;  /* 0x00000000000079af */ /* 0x000e2a0000000000 */
[C---:B--2---:R-:W-:Y:S08]  /*9460*/  HMMA.16816.F32 R8, R168.reuse, R4, RZ ;  /* 0x00000004a808723c */ /* 0x044ff000000018ff */
[C---:B------:R-:W-:Y:S08]  /*9470*/  HMMA.16816.F32 R12, R168.reuse, R14, RZ ;  /* 0x0000000ea80c723c */ /* 0x040ff000000018ff */
[C---:B------:R-:W-:Y:S08]  /*9480*/  HMMA.16816.F32 R4, R168.reuse, R6, RZ ;  /* 0x00000006a804723c */ /* 0x040ff000000018ff */
[C---:B-1----:R-:W-:Y:S08]  /*9490*/  HMMA.16816.F32 R180, R168.reuse, R176, RZ ;  /* 0x000000b0a8b4723c */ /* 0x042ff000000018ff */
[C---:B------:R-:W-:Y:S08]  /*94a0*/  HMMA.16816.F32 R176, R168.reuse, R178, RZ ;  /* 0x000000b2a8b0723c */ /* 0x040ff000000018ff */
[C---:B---3--:R-:W-:Y:S08]  /*94b0*/  HMMA.16816.F32 R172, R168.reuse, R28, RZ ;  /* 0x0000001ca8ac723c */ /* 0x048ff000000018ff */
[----:B------:R-:W-:Y:S01]  /*94c0*/  HMMA.16816.F32 R168, R168, R30, RZ ;  /* 0x0000001ea8a8723c */ /* 0x000fe200000018ff */
[----:B------:R-:W1:Y:S07]  /*94d0*/  LDSM.16.M88.4 R28, [R227+0x8000] ;  /* 0x00800000e31c783b */ /* 0x000e6e0000000200 */
[C---:B------:R-:W-:Y:S08]  /*94e0*/  HMMA.16816.F32 R16, R32.reuse, R24, R16 ;  /* 0x000000182010723c */ /* 0x040ff00000001810 */
        /* <DEDUP_REMOVED lines=8> */
[C---:B-1----:R-:W-:Y:S08]  /*9570*/  HMMA.16816.F32 R16, R184.reuse, R28, R16 ;  /* 0x0000001cb810723c */ /* 0x042ff00000001810 */
[C---:B------:R-:W-:Y:S01]  /*9580*/  HMMA.16816.F32 R12, R184.reuse, R30, R12 ;  /* 0x0000001eb80c723c */ /* 0x040fe2000000180c */
[----:B------:R-:W-:Y:S07]  /*9590*/  LDSM.16.M88.4 R28, [R220] ;  /* 0x00000000dc1c783b */ /* 0x000fee0000000200 */
[C---:B--2---:R-:W-:Y:S08]  /*95a0*/  HMMA.16816.F32 R8, R184.reuse, R24, R8 ;  /* 0x00000018b808723c */ /* 0x044ff00000001808 */
[C---:B------:R-:W-:Y:S01]  /*95b0*/  HMMA.16816.F32 R4, R184.reuse, R26, R4 ;  /* 0x0000001ab804723c */ /* 0x040fe20000001804 */
[----:B------:R-:W1:Y:S07]  /*95c0*/  LDSM.16.M88.4 R24, [R229] ;  /* 0x00000000e518783b */ /* 0x000e6e0000000200 */
[C---:B---3--:R-:W-:Y:S08]  /*95d0*/  HMMA.16816.F32 R180, R184.reuse, R20, R180 ;  /* 0x00000014b8b4723c */ /* 0x048ff000000018b4 */
[----:B------:R-:W-:Y:S01]  /*95e0*/  HMMA.16816.F32 R176, R184, R22, R176 ;  /* 0x00000016b8b0723c */ /* 0x000fe200000018b0 */
[----:B------:R-:W2:Y:S07]  /*95f0*/  LDSM.16.M88.4 R20, [R220+0x800] ;  /* 0x00080000dc14783b */ /* 0x000eae0000000200 */
[C---:B------:R-:W-:Y:S08]  /*9600*/  HMMA.16816.F32 R172, R32.reuse, R188, R172 ;  /* 0x000000bc20ac723c */ /* 0x040ff000000018ac */
[----:B------:R-:W-:Y:S01]  /*9610*/  HMMA.16816.F32 R168, R32, R190, R168 ;  /* 0x000000be20a8723c */ /* 0x000fe200000018a8 */
[----:B------:R-:W3:Y:S04]  /*9620*/  LDSM.16.M88.4 R188, [R227+0x9800] ;  /* 0x00980000e3bc783b */ /* 0x000ee80000000200 */
[----:B------:R-:W4:Y:S03]  /*9630*/  LDSM.16.M88.4 R32, [R220+0x1000] ;  /* 0x00100000dc20783b */ /* 0x000f260000000200 */
[C---:B-1----:R-:W-:Y:S08]  /*9640*/  HMMA.16816.F32 R16, R24.reuse, R28, R16 ;  /* 0x0000001c1810723c */ /* 0x042ff00000001810 */
[C---:B------:R-:W-:Y:S01]  /*9650*/  HMMA.16816.F32 R12, R24.reuse, R30, R12 ;  /* 0x0000001e180c723c */ /* 0x040fe2000000180c */
[----:B------:R-:W-:Y:S07]  /*9660*/  LDSM.16.M88.4 R28, [R234+0x2000] ;  /* 0x00200000ea1c783b */ /* 0x000fee0000000200 */
[C---:B--2---:R-:W-:Y:S08]  /*9670*/  HMMA.16816.F32 R8, R24.reuse, R20, R8 ;  /* 0x000000141808723c */ /* 0x044ff00000001808 */
[----:B------:R-:W-:Y:S01]  /*9680*/  HMMA.16816.F32 R4, R24, R22, R4 ;  /* 0x000000161804723c */ /* 0x000fe20000001804 */
[----:B------:R-:W1:Y:S07]  /*9690*/  LDSM.16.M88.4 R20, [R233+0xa000] ;  /* 0x00a00000e914783b */ /* 0x000e6e0000000200 */
        /* <DEDUP_REMOVED lines=8> */
[----:B------:R-:W-:Y:S01]  /*9720*/  HMMA.16816.F32 R168, R24, R194, R168 ;  /* 0x000000c218a8723c */ /* 0x000fe200000018a8 */
[----:B------:R-:W-:Y:S04]  /*9730*/  LDSM.16.M88.4 R24, [R232+0x2000] ;  /* 0x00200000e818783b */ /* 0x000fe80000000200 */
[----:B------:R-:W-:Y:S03]  /*9740*/  LDSM.16.M88.4 R192, [R220+0x2800] ;  /* 0x00280000dcc0783b */ /* 0x000fe60000000200 */
        /* <DEDUP_REMOVED lines=9> */
[C---:B------:R-:W-:Y:S08]  /*97e0*/  HMMA.16816.F32 R8, R28.reuse, R188, R8 ;  /* 0x000000bc1c08723c */ /* 0x040ff00000001808 */
[----:B------:R-:W-:Y:S01]  /*97f0*/  HMMA.16816.F32 R4, R28, R190, R4 ;  /* 0x000000be1c04723c */ /* 0x000fe20000001804 */
[----:B------:R-:W4:Y:S04]  /*9800*/  LDSM.16.M88.4 R188, [R218] ;  /* 0x00000000dabc783b */ /* 0x000f280000000200 */
        /* <DEDUP_REMOVED lines=39> */
[----:B------:R-:W4:Y:S03]  /*9a80*/  LDSM.16.M88.4 R24, [R215] ;  /* 0x00000000d718783b */ /* 0x000f260000000200 */
[C---:B-1----:R-:W-:Y:S08]  /*9a90*/  HMMA.16816.F32 R16, R28.reuse, R20, R16 ;  /* 0x000000141c10723c */ /* 0x042ff00000001810 */
[C---:B------:R-:W-:Y:S01]  /*9aa0*/  HMMA.16816.F32 R12, R28.reuse, R22, R12 ;  /* 0x000000161c0c723c */ /* 0x040fe2000000180c */
[----:B------:R-:W1:Y:S07]  /*9ab0*/  LDSM.16.M88.4 R20, [R214] ;  /* 0x00000000d614783b */ /* 0x000e6e0000000200 */
[C---:B------:R-:W-:Y:S08]  /*9ac0*/  HMMA.16816.F32 R8, R28.reuse, R188, R8 ;  /* 0x000000bc1c08723c */ /* 0x040ff00000001808 */
[C---:B------:R-:W-:Y:S01]  /*9ad0*/  HMMA.16816.F32 R4, R28.reuse, R190, R4 ;  /* 0x000000be1c04723c */ /* 0x040fe20000001804 */
[----:B------:R-:W5:Y:S07]  /*9ae0*/  LDSM.16.M88.4 R188, [R213] ;  /* 0x00000000d5bc783b */ /* 0x000f6e0000000200 */
[C---:B--2---:R-:W-:Y:S08]  /*9af0*/  HMMA.16816.F32 R180, R28.reuse, R184, R180 ;  /* 0x000000b81cb4723c */ /* 0x044ff000000018b4 */
[C---:B------:R-:W-:Y:S01]  /*9b00*/  HMMA.16816.F32 R176, R28.reuse, R186, R176 ;  /* 0x000000ba1cb0723c */ /* 0x040fe200000018b0 */
[----:B------:R-:W2:Y:S07]  /*9b10*/  LDSM.16.M88.4 R184, [R212] ;  /* 0x00000000d4b8783b */ /* 0x000eae0000000200 */
        /* <DEDUP_REMOVED lines=29> */
[----:B------:R-:W-:Y:S03]  /*9cf0*/  LDSM.16.M88.4 R184, [R233+0xf000] ;  /* 0x00f00000e9b8783b */ /* 0x000fe60000000200 */
[C---:B---3--:R-:W-:Y:S08]  /*9d00*/  HMMA.16816.F32 R180, R28.reuse, R188, R180 ;  /* 0x000000bc1cb4723c */ /* 0x048ff000000018b4 */
[C---:B----4-:R-:W-:Y:S08]  /*9d10*/  HMMA.16816.F32 R16, R28.reuse, R24, R16 ;  /* 0x000000181c10723c */ /* 0x050ff00000001810 */
[C---:B------:R-:W-:Y:S01]  /*9d20*/  HMMA.16816.F32 R12, R28.reuse, R26, R12 ;  /* 0x0000001a1c0c723c */ /* 0x040fe2000000180c */
[----:B------:R-:W2:Y:S07]  /*9d30*/  LDSM.16.M88.4 R24, [R233+0xe000] ;  /* 0x00e00000e918783b */ /* 0x000eae0000000200 */
[C---:B------:R-:W-:Y:S01]  /*9d40*/  HMMA.16816.F32 R176, R28.reuse, R190, R176 ;  /* 0x000000be1cb0723c */ /* 0x040fe200000018b0 */
[----:B------:R-:W3:Y:S07]  /*9d50*/  LDSM.16.M88.4 R188, [R233+0xe800] ;  /* 0x00e80000e9bc783b */ /* 0x000eee0000000200 */
[C---:B-1----:R-:W-:Y:S08]  /*9d60*/  HMMA.16816.F32 R172, R28.reuse, R20, R172 ;  /* 0x000000141cac723c */ /* 0x042ff000000018ac */
[C---:B------:R-:W-:Y:S01]  /*9d70*/  HMMA.16816.F32 R168, R28.reuse, R22, R168 ;  /* 0x000000161ca8723c */ /* 0x040fe200000018a8 */
[----:B------:R-:W1:Y:S07]  /*9d80*/  LDSM.16.M88.4 R20, [R233+0xf800] ;  /* 0x00f80000e914783b */ /* 0x000e6e0000000200 */
[C---:B------:R-:W-:Y:S08]  /*9d90*/  HMMA.16816.F32 R8, R28.reuse, R192, R8 ;  /* 0x000000c01c08723c */ /* 0x040ff00000001808 */
[----:B------:R-:W-:Y:S01]  /*9da0*/  HMMA.16816.F32 R4, R28, R194, R4 ;  /* 0x000000c21c04723c */ /* 0x000fe20000001804 */
[----:B------:R-:W-:Y:S07]  /*9db0*/  LDSM.16.M88.4 R28, [R232+0x6000] ;  /* 0x00600000e81c783b */ /* 0x000fee0000000200 */
[C---:B--2---:R-:W-:Y:S08]  /*9dc0*/  HMMA.16816.F32 R16, R32.reuse, R24, R16 ;  /* 0x000000182010723c */ /* 0x044ff00000001810 */
[C---:B------:R-:W-:Y:S01]  /*9dd0*/  HMMA.16816.F32 R12, R32.reuse, R26, R12 ;  /* 0x0000001a200c723c */ /* 0x040fe2000000180c */
[----:B------:R-:W2:Y:S07]  /*9de0*/  LDSM.16.M88.4 R24, [R211] ;  /* 0x00000000d318783b */ /* 0x000eae0000000200 */
[C---:B---3--:R-:W-:Y:S08]  /*9df0*/  HMMA.16816.F32 R8, R32.reuse, R188, R8 ;  /* 0x000000bc2008723c */ /* 0x048ff00000001808 */
[C---:B------:R-:W-:Y:S01]  /*9e00*/  HMMA.16816.F32 R4, R32.reuse, R190, R4 ;  /* 0x000000be2004723c */ /* 0x040fe20000001804 */
[----:B------:R-:W3:Y:S07]  /*9e10*/  LDSM.16.M88.4 R188, [R210] ;  /* 0x00000000d2bc783b */ /* 0x000eee0000000200 */
[C---:B------:R-:W-:Y:S08]  /*9e20*/  HMMA.16816.F32 R180, R32.reuse, R184, R180 ;  /* 0x000000b820b4723c */ /* 0x040ff000000018b4 */
[C---:B------:R-:W-:Y:S01]  /*9e30*/  HMMA.16816.F32 R176, R32.reuse, R186, R176 ;  /* 0x000000ba20b0723c */ /* 0x040fe200000018b0 */
[----:B------:R-:W4:Y:S07]  /*9e40*/  LDSM.16.M88.4 R184, [R209] ;  /* 0x00000000d1b8783b */ /* 0x000f2e0000000200 */
[C---:B-1----:R-:W-:Y:S08]  /*9e50*/  HMMA.16816.F32 R172, R32.reuse, R20, R172 ;  /* 0x0000001420ac723c */ /* 0x042ff000000018ac */
[----:B------:R-:W-:Y:S01]  /*9e60*/  HMMA.16816.F32 R168, R32, R22, R168 ;  /* 0x0000001620a8723c */ /* 0x000fe200000018a8 */
[----:B------:R-:W1:Y:S04]  /*9e70*/  LDSM.16.M88.4 R20, [R208] ;  /* 0x00000000d014783b */ /* 0x000e680000000200 */
[----:B------:R-:W-:Y:S03]  /*9e80*/  LDSM.16.M88.4 R32, [R230+0x6000] ;  /* 0x00600000e620783b */ /* 0x000fe60000000200 */
        /* <DEDUP_REMOVED lines=17> */
[C---:B----4-:R-:W-:Y:S07]  /*9fa0*/  HMMA.16816.F32 R8, R32.reuse, R184, R8 ;  /* 0x000000b82008723c */ /* 0x050fee0000001808 */
[----:B------:R-:W-:Y:S01]  /*9fb0*/  IMAD.MOV.U32 R185, RZ, RZ, R3 ;  /* 0x000000ffffb97224 */ /* 0x000fe200078e0003 */
[----:B------:R-:W-:Y:S01]  /*9fc0*/  HMMA.16816.F32 R4, R32, R186, R4 ;  /* 0x000000ba2004723c */ /* 0x000fe20000001804 */
[----:B------:R-:W-:-:S04]  /*9fd0*/  IADD3 R3, R164, 0x1, RZ ;  /* 0x00000001a4037810 */ /* 0x000fc80007ffe0ff */
[----:B------:R-:W3:Y:S01]  /*9fe0*/  I2F R185, R185 ;  /* 0x000000b900b97306 */ /* 0x000ee20000201400 */
[----:B------:R-:W-:Y:S01]  /*9ff0*/  IMAD.IADD R184, R248, 0x1, -R3 ;  /* 0x00000001f8b87824 */ /* 0x000fe200078e0a03 */
[C---:B------:R-:W-:Y:S01]  /*a000*/  ISETP.GE.AND P0, PT, R3.reuse, R246, PT ;  /* 0x000000f60300720c */ /* 0x040fe20003f06270 */
[C---:B-1----:R-:W-:Y:S01]  /*a010*/  HMMA.16816.F32 R16, R28.reuse, R20, R16 ;  /* 0x000000141c10723c */ /* 0x042fe20000001810 */
[C---:B------:R-:W-:Y:S02]  /*a020*/  ISETP.GE.AND P6, PT, R3.reuse, R239, PT ;  /* 0x000000ef0300720c */ /* 0x040fe40003fc6270 */
[----:B------:R-:W-:Y:S02]  /*a030*/  IABS R184, R184 ;  /* 0x000000b800b87213 */ /* 0x000fe40000000000 */
[----:B------:R-:W-:Y:S02]  /*a040*/  ISETP.LT.OR P0, PT, R3, R247, P0 ;  /* 0x000000f70300720c */ /* 0x000fe40000701670 */
[----:B------:R-:W-:Y:S01]  /*a050*/  IMAD.IADD R20, R245, 0x1, -R164 ;  /* 0x00000001f5147824 */ /* 0x000fe200078e0aa4 */
[----:B------:R-:W-:Y:S01]  /*a060*/  HMMA.16816.F32 R12, R28, R22, R12 ;  /* 0x000000161c0c723c */ /* 0x000fe2000000180c */
[----:B------:R-:W1:Y:S01]  /*a070*/  I2F R184, R184 ;  /* 0x000000b800b87306 */ /* 0x000e620000201400 */
[----:B------:R-:W-:-:S02]  /*a080*/  ISETP.LT.OR P6, PT, R3, R244, P6 ;  /* 0x000000f40300720c */ /* 0x000fc400037c1670 */
[----:B------:R-:W-:-:S04]  /*a090*/  IABS R20, R20 ;  /* 0x0000001400147213 */ /* 0x000fc80000000000 */
[C---:B--2---:R-:W-:Y:S01]  /*a0a0*/  HMMA.16816.F32 R172, R32.reuse, R24, R172 ;  /* 0x0000001820ac723c */ /* 0x044fe200000018ac */
[----:B------:R2:W4:Y:S06]  /*a0b0*/  I2F R187, R20 ;  /* 0x0000001400bb7306 */ /* 0x00052c0000201400 */
[----:B------:R-:W-:Y:S01]  /*a0c0*/  IMAD.IADD R25, R245, 0x1, -R3 ;  /* 0x00000001f5197824 */ /* 0x000fe200078e0a03 */
[----:B------:R-:W-:Y:S01]  /*a0d0*/  IADD3 R24, R164, 0x8, RZ ;  /* 0x00000008a4187810 */ /* 0x000fe20007ffe0ff */
[----:B---3--:R-:W-:Y:S01]  /*a0e0*/  FFMA.FTZ R185, R185, -UR32, R16 ;  /* 0x80000020b9b97c23 */ /* 0x008fe20008010010 */
[----:B------:R-:W-:Y:S01]  /*a0f0*/  HMMA.16816.F32 R176, R32, R190, R176 ;  /* 0x000000be20b0723c */ /* 0x000fe200000018b0 */
[----:B-1----:R-:W-:Y:S01]  /*a100*/  FFMA.FTZ R184, R184, -UR32, R17 ;  /* 0x80000020b8b87c23 */ /* 0x002fe20008010011 */
[----:B------:R-:W-:Y:S01]  /*a110*/  IABS R25, R25 ;  /* 0x0000001900197213 */ /* 0x000fe20000000000 */
[----:B------:R-:W-:-:S02]  /*a120*/  IMAD.IADD R3, R248, 0x1, -R24 ;  /* 0x00000001f8037824 */ /* 0x000fc400078e0a18 */
[----:B------:R-:W-:Y:S01]  /*a130*/  IMAD.IADD R17, R245, 0x1, -R24 ;  /* 0x00000001f5117824 */ /* 0x000fe200078e0a18 */
[----:B--2---:R-:W1:Y:S01]  /*a140*/  LDSM.16.M88.4 R20, [R220+0x6800] ;  /* 0x00680000dc14783b */ /* 0x004e620000000200 */
[----:B------:R-:W-:Y:S01]  /*a150*/  IMAD.MOV.U32 R16, RZ, RZ, R25 ;  /* 0x000000ffff107224 */ /* 0x000fe200078e0019 */
[----:B------:R-:W-:Y:S01]  /*a160*/  IABS R3, R3 ;  /* 0x0000000300037213 */ /* 0x000fe20000000000 */
[----:B------:R-:W-:Y:S01]  /*a170*/  HMMA.16816.F32 R168, R32, R26, R168 ;  /* 0x0000001a20a8723c */ /* 0x000fe200000018a8 */
[----:B------:R-:W-:Y:S01]  /*a180*/  FSEL R25, R185, -INF , !P1 ;  /* 0xff800000b9197808 */ /* 0x000fe20004800000 */
[----:B----4-:R-:W-:Y:S01]  /*a190*/  FFMA.FTZ R185, R187, -UR32, R18 ;  /* 0x80000020bbb97c23 */ /* 0x010fe20008010012 */
[C---:B------:R-:W-:Y:S01]  /*a1a0*/  ISETP.GE.AND P1, PT, R164.reuse, R239, PT ;  /* 0x000000efa400720c */ /* 0x040fe20003f26270 */
[----:B------:R-:W2:Y:S01]  /*a1b0*/  I2F R16, R16 ;  /* 0x0000001000107306 */ /* 0x000ea20000201400 */
[C---:B------:R-:W-:Y:S02]  /*a1c0*/  IADD3 R18, R164.reuse, 0x9, RZ ;  /* 0x00000009a4127810 */ /* 0x040fe40007ffe0ff */
[----:B------:R-:W-:-:S02]  /*a1d0*/  ISETP.LT.OR P1, PT, R164, R244, P1 ;  /* 0x000000f4a400720c */ /* 0x000fc40000f21670 */
[----:B------:R-:W-:-:S03]  /*a1e0*/  IABS R17, R17 ;  /* 0x0000001100117213 */ /* 0x000fc60000000000 */
[----:B------:R3:W4:Y:S01]  /*a1f0*/  I2F R187, R3 ;  /* 0x0000000300bb7306 */ /* 0x0007220000201400 */
[----:B--2---:R-:W-:Y:S01]  /*a200*/  FFMA.FTZ R16, R16, -UR32, R19 ;  /* 0x8000002010107c23 */ /* 0x004fe20008010013 */
[----:B------:R-:W-:-:S06]  /*a210*/  IADD3 R19, R164, 0x10, RZ ;  /* 0x00000010a4137810 */ /* 0x000fcc0007ffe0ff */
[----:B------:R-:W2:Y:S01]  /*a220*/  I2F R17, R17 ;  /* 0x0000001100117306 */ /* 0x000ea20000201400 */
[----:B---3--:R-:W-:Y:S01]  /*a230*/  FSEL R3, R185, -INF , !P1 ;  /* 0xff800000b9037808 */ /* 0x008fe20004800000 */
[----:B----4-:R-:W-:Y:S01]  /*a240*/  FFMA.FTZ R187, R187, -UR32, R12 ;  /* 0x80000020bbbb7c23 */ /* 0x010fe2000801000c */
[----:B------:R-:W-:Y:S01]  /*a250*/  FSEL R185, R184, -INF , !P0 ;  /* 0xff800000b8b97808 */ /* 0x000fe20004000000 */
[----:B------:R-:W-:Y:S01]  /*a260*/  IMAD.IADD R184, R248, 0x1, -R18 ;  /* 0x00000001f8b87824 */ /* 0x000fe200078e0a12 */
[C---:B------:R-:W-:Y:S02]  /*a270*/  ISETP.GE.AND P1, PT, R24.reuse, R246, PT ;  /* 0x000000f61800720c */ /* 0x040fe40003f26270 */
[C---:B------:R-:W-:Y:S02]  /*a280*/  ISETP.GE.AND P0, PT, R24.reuse, R239, PT ;  /* 0x000000ef1800720c */ /* 0x040fe40003f06270 */
[C---:B------:R-:W-:Y:S01]  /*a290*/  ISETP.LT.OR P1, PT, R24.reuse, R247, P1 ;  /* 0x000000f71800720c */ /* 0x040fe20000f21670 */
[----:B-1----:R-:W-:Y:S01]  /*a2a0*/  HMMA.16816.F32 R8, R28, R20, R8 ;  /* 0x000000141c08723c */ /* 0x002fe20000001808 */
[----:B------:R-:W-:Y:S01]  /*a2b0*/  ISETP.LT.OR P0, PT, R24, R244, P0 ;  /* 0x000000f41800720c */ /* 0x000fe20000701670 */
[----:B--2---:R-:W-:Y:S01]  /*a2c0*/  FFMA.FTZ R186, R17, -UR32, R14 ;  /* 0x8000002011ba7c23 */ /* 0x004fe2000801000e */
[----:B------:R-:W-:-:S02]  /*a2d0*/  IABS R24, R184 ;  /* 0x000000b800187213 */ /* 0x000fc40000000000 */
[----:B------:R-:W-:Y:S01]  /*a2e0*/  FSEL R184, R16, -INF , !P6 ;  /* 0xff80000010b87808 */ /* 0x000fe20007000000 */
[--C-:B------:R-:W-:Y:S01]  /*a2f0*/  IMAD.IADD R16, R248, 0x1, -R19.reuse ;  /* 0x00000001f8107824 */ /* 0x100fe200078e0a13 */
[----:B------:R-:W-:Y:S01]  /*a300*/  FSEL R187, R187, -INF , !P1 ;  /* 0xff800000bbbb7808 */ /* 0x000fe20004800000 */
[C---:B------:R-:W-:Y:S01]  /*a310*/  IMAD.IADD R20, R245.reuse, 0x1, -R18 ;  /* 0x00000001f5147824 */ /* 0x040fe200078e0a12 */
[C---:B------:R-:W-:Y:S01]  /*a320*/  ISETP.GE.AND P6, PT, R18.reuse, R246, PT ;  /* 0x000000f61200720c */ /* 0x040fe20003fc6270 */
[----:B------:R-:W-:Y:S01]  /*a330*/  IMAD.IADD R21, R245, 0x1, -R19 ;  /* 0x00000001f5157824 */ /* 0x000fe200078e0a13 */
[----:B------:R-:W-:Y:S01]  /*a340*/  ISETP.GE.AND P1, PT, R18, R239, PT ;  /* 0x000000ef1200720c */ /* 0x000fe20003f26270 */
[----:B------:R-:W-:Y:S01]  /*a350*/  HMMA.16816.F32 R4, R28, R22, R4 ;  /* 0x000000161c04723c */ /* 0x000fe20000001804 */
[----:B------:R-:W-:Y:S02]  /*a360*/  IABS R12, R20 ;  /* 0x00000014000c7213 */ /* 0x000fe40000000000 */
[----:B------:R-:W1:Y:S01]  /*a370*/  I2F R20, R24 ;  /* 0x0000001800147306 */ /* 0x000e620000201400 */
[----:B------:R-:W-:-:S02]  /*a380*/  IABS R16, R16 ;  /* 0x0000001000107213 */ /* 0x000fc40000000000 */
[C---:B------:R-:W-:Y:S02]  /*a390*/  ISETP.LT.OR P6, PT, R18.reuse, R247, P6 ;  /* 0x000000f71200720c */ /* 0x040fe400037c1670 */
[----:B------:R-:W-:Y:S01]  /*a3a0*/  ISETP.LT.OR P1, PT, R18, R244, P1 ;  /* 0x000000f41200720c */ /* 0x000fe20000f21670 */
[----:B------:R-:W-:Y:S01]  /*a3b0*/  IMAD.MOV.U32 R18, RZ, RZ, R16 ;  /* 0x000000ffff127224 */ /* 0x000fe200078e0010 */
[----:B------:R-:W-:Y:S01]  /*a3c0*/  IADD3 R16, R164, 0x11, RZ ;  /* 0x00000011a4107810 */ /* 0x000fe20007ffe0ff */
[----:B------:R-:W2:Y:S01]  /*a3d0*/  I2F R12, R12 ;  /* 0x0000000c000c7306 */ /* 0x000ea20000201400 */
[----:B------:R-:W-:Y:S02]  /*a3e0*/  IABS R14, R21 ;  /* 0x00000015000e7213 */ /* 0x000fe40000000000 */
[----:B------:R-:W-:Y:S02]  /*a3f0*/  FSEL R186, R186, -INF , !P0 ;  /* 0xff800000baba7808 */ /* 0x000fe40004000000 */
[----:B------:R-:W-:-:S03]  /*a400*/  ISETP.GE.AND P0, PT, R19, R246, PT ;  /* 0x000000f61300720c */ /* 0x000fc60003f06270 */
[----:B------:R3:W4:Y:S01]  /*a410*/  I2F R17, R18 ;  /* 0x0000001200117306 */ /* 0x0007220000201400 */
[----:B-1----:R-:W-:Y:S01]  /*a420*/  FFMA.FTZ R13, R20, -UR32, R13 ;  /* 0x80000020140d7c23 */ /* 0x002fe2000801000d */
[----:B------:R-:W-:Y:S01]  /*a430*/  IADD3 R24, R164, 0x19, RZ ;  /* 0x00000019a4187810 */ /* 0x000fe20007ffe0ff */
[--C-:B------:R-:W-:Y:S01]  /*a440*/  IMAD.IADD R20, R248, 0x1, -R16.reuse ;  /* 0x00000001f8147824 */ /* 0x100fe200078e0a10 */
[----:B------:R-:W-:Y:S02]  /*a450*/  ISETP.LT.OR P0, PT, R19, R247, P0 ;  /* 0x000000f71300720c */ /* 0x000fe40000701670 */
[----:B------:R-:W-:Y:S01]  /*a460*/  FSEL R33, R13, -INF , !P6 ;  /* 0xff8000000d217808 */ /* 0x000fe20007000000 */
[----:B------:R-:W-:Y:S01]  /*a470*/  IMAD.IADD R13, R245, 0x1, -R16 ;  /* 0x00000001f50d7824 */ /* 0x000fe200078e0a10 */
[----:B------:R-:W1:Y:S01]  /*a480*/  I2F R21, R14 ;  /* 0x0000000e00157306 */ /* 0x000e620000201400 */
[----:B------:R-:W-:Y:S01]  /*a490*/  IABS R20, R20 ;  /* 0x0000001400147213 */ /* 0x000fe20000000000 */
[----:B--2---:R-:W-:Y:S01]  /*a4a0*/  FFMA.FTZ R12, R12, -UR32, R15 ;  /* 0x800000200c0c7c23 */ /* 0x004fe2000801000f */
[----:B------:R-:W-:-:S02]  /*a4b0*/  ISETP.GE.AND P6, PT, R19, R239, PT ;  /* 0x000000ef1300720c */ /* 0x000fc40003fc6270 */
[----:B------:R-:W-:Y:S02]  /*a4c0*/  IABS R13, R13 ;  /* 0x0000000d000d7213 */ /* 0x000fe40000000000 */
[----:B------:R-:W-:Y:S01]  /*a4d0*/  FSEL R202, R12, -INF , !P1 ;  /* 0xff8000000cca7808 */ /* 0x000fe20004800000 */
[----:B------:R-:W2:Y:S01]  /*a4e0*/  I2F R20, R20 ;  /* 0x0000001400147306 */ /* 0x000ea20000201400 */
[----:B---3--:R-:W-:Y:S01]  /*a4f0*/  IADD3 R18, R164, 0x18, RZ ;  /* 0x00000018a4127810 */ /* 0x008fe20007ffe0ff */
[----:B----4-:R-:W-:Y:S01]  /*a500*/  FFMA.FTZ R17, R17, -UR32, R8 ;  /* 0x8000002011117c23 */ /* 0x010fe20008010008 */
[----:B------:R-:W-:Y:S01]  /*a510*/  ISETP.LT.OR P6, PT, R19, R244, P6 ;  /* 0x000000f41300720c */ /* 0x000fe200037c1670 */
[----:B------:R-:W-:Y:S01]  /*a520*/  IMAD.IADD R8, R248, 0x1, -R24 ;  /* 0x00000001f8087824 */ /* 0x000fe200078e0a18 */
[----:B------:R-:W-:Y:S01]  /*a530*/  ISETP.GE.AND P1, PT, R16, R246, PT ;  /* 0x000000f61000720c */ /* 0x000fe20003f26270 */
[--C-:B------:R-:W-:Y:S01]  /*a540*/  IMAD.IADD R27, R248, 0x1, -R18.reuse ;  /* 0x00000001f81b7824 */ /* 0x100fe200078e0a12 */
[----:B------:R-:W-:Y:S01]  /*a550*/  FSEL R17, R17, -INF , !P0 ;  /* 0xff80000011117808 */ /* 0x000fe20004000000 */
[----:B------:R3:W4:Y:S01]  /*a560*/  I2F R22, R13 ;  /* 0x0000000d00167306 */ /* 0x0007220000201400 */
[----:B------:R-:W-:Y:S01]  /*a570*/  IMAD.IADD R23, R245, 0x1, -R18 ;  /* 0x00000001f5177824 */ /* 0x000fe200078e0a12 */
[----:B------:R-:W-:Y:S01]  /*a580*/  ISETP.GE.AND P0, PT, R16, R239, PT ;  /* 0x000000ef1000720c */ /* 0x000fe20003f06270 */
[----:B-1----:R-:W-:Y:S01]  /*a590*/  FFMA.FTZ R21, R21, -UR32, R10 ;  /* 0x8000002015157c23 */ /* 0x002fe2000801000a */
[----:B------:R-:W-:-:S02]  /*a5a0*/  IABS R27, R27 ;  /* 0x0000001b001b7213 */ /* 0x000fc40000000000 */
[----:B------:R-:W-:Y:S02]  /*a5b0*/  IABS R23, R23 ;  /* 0x0000001700177213 */ /* 0x000fe40000000000 */
[----:B------:R-:W-:Y:S01]  /*a5c0*/  IABS R10, R8 ;  /* 0x00000008000a7213 */ /* 0x000fe20000000000 */
[----:B--2---:R-:W-:Y:S01]  /*a5d0*/  FFMA.FTZ R19, R20, -UR32, R9 ;  /* 0x8000002014137c23 */ /* 0x004fe20008010009 */
[----:B------:R-:W1:Y:S01]  /*a5e0*/  I2F R27, R27 ;  /* 0x0000001b001b7306 */ /* 0x000e620000201400 */
[----:B------:R-:W-:Y:S01]  /*a5f0*/  IADD3 R8, R164, 0x20, RZ ;  /* 0x00000020a4087810 */ /* 0x000fe20007ffe0ff */
[----:B------:R-:W-:Y:S01]  /*a600*/  IMAD.IADD R9, R245, 0x1, -R24 ;  /* 0x00000001f5097824 */ /* 0x000fe200078e0a18 */
[----:B------:R-:W-:Y:S02]  /*a610*/  FSEL R20, R21, -INF , !P6 ;  /* 0xff80000015147808 */ /* 0x000fe40007000000 */
[----:B------:R-:W-:Y:S01]  /*a620*/  ISETP.LT.OR P1, PT, R16, R247, P1 ;  /* 0x000000f71000720c */ /* 0x000fe20000f21670 */
[----:B---3--:R-:W2:Y:S01]  /*a630*/  LDSM.16.M88.4 R12, [R220+0x7000] ;  /* 0x00700000dc0c783b */ /* 0x008ea20000000200 */
[----:B------:R-:W-:Y:S01]  /*a640*/  IMAD.IADD R21, R248, 0x1, -R8 ;  /* 0x00000001f8157824 */ /* 0x000fe200078e0a08 */
[----:B------:R-:W3:Y:S01]  /*a650*/  I2F R23, R23 ;  /* 0x0000001700177306 */ /* 0x000ee20000201400 */
[----:B------:R-:W-:Y:S01]  /*a660*/  ISETP.LT.OR P0, PT, R16, R244, P0 ;  /* 0x000000f41000720c */ /* 0x000fe20000701670 */
[----:B----4-:R-:W-:Y:S01]  /*a670*/  FFMA.FTZ R16, R22, -UR32, R11 ;  /* 0x8000002016107c23 */ /* 0x010fe2000801000b */
[----:B------:R-:W-:-:S02]  /*a680*/  FSEL R19, R19, -INF , !P1 ;  /* 0xff80000013137808 */ /* 0x000fc40004800000 */
[----:B------:R-:W-:Y:S02]  /*a690*/  IABS R11, R21 ;  /* 0x00000015000b7213 */ /* 0x000fe40000000000 */
[CC--:B------:R-:W-:Y:S01]  /*a6a0*/  ISETP.GE.AND P6, PT, R18.reuse, R246.reuse, PT ;  /* 0x000000f61200720c */ /* 0x0c0fe20003fc6270 */
[----:B------:R-:W4:Y:S01]  /*a6b0*/  I2F R10, R10 ;  /* 0x0000000a000a7306 */ /* 0x000f220000201400 */
[----:B------:R-:W-:Y:S01]  /*a6c0*/  ISETP.GE.AND P1, PT, R18, R239, PT ;  /* 0x000000ef1200720c */ /* 0x000fe20003f26270 */
[----:B-1----:R-:W-:Y:S01]  /*a6d0*/  FFMA.FTZ R21, R27, -UR32, R4 ;  /* 0x800000201b157c23 */ /* 0x002fe20008010004 */
[----:B------:R-:W-:Y:S01]  /*a6e0*/  IABS R9, R9 ;  /* 0x0000000900097213 */ /* 0x000fe20000000000 */
[----:B------:R-:W-:Y:S01]  /*a6f0*/  IMAD.MOV.U32 R35, RZ, RZ, R11 ;  /* 0x000000ffff237224 */ /* 0x000fe200078e000b */
[----:B------:R-:W-:Y:S02]  /*a700*/  IADD3 R4, R164, 0x21, RZ ;  /* 0x00000021a4047810 */ /* 0x000fe40007ffe0ff */
[----:B------:R-:W-:Y:S01]  /*a710*/  FSEL R16, R16, -INF , !P0 ;  /* 0xff80000010107808 */ /* 0x000fe20004000000 */
[----:B------:R1:W5:Y:S01]  /*a720*/  I2F R22, R9 ;  /* 0x0000000900167306 */ /* 0x0003620000201400 */
[----:B------:R-:W-:Y:S01]  /*a730*/  ISETP.GE.AND P0, PT, R24, R246, PT ;  /* 0x000000f61800720c */ /* 0x000fe20003f06270 */
[----:B---3--:R-:W-:Y:S01]  /*a740*/  FFMA.FTZ R6, R23, -UR32, R6 ;  /* 0x8000002017067c23 */ /* 0x008fe20008010006 */
[----:B------:R-:W-:-:S02]  /*a750*/  ISETP.LT.OR P6, PT, R18, R247, P6 ;  /* 0x000000f71200720c */ /* 0x000fc400037c1670 */
[----:B------:R-:W-:Y:S01]  /*a760*/  ISETP.LT.OR P1, PT, R18, R244, P1 ;  /* 0x000000f41200720c */ /* 0x000fe20000f21670 */
[----:B------:R-:W-:Y:S01]  /*a770*/  IMAD.IADD R18, R245, 0x1, -R8 ;  /* 0x00000001f5127824 */ /* 0x000fe200078e0a08 */
[----:B------:R-:W-:Y:S01]  /*a780*/  ISETP.LT.OR P0, PT, R24, R247, P0 ;  /* 0x000000f71800720c */ /* 0x000fe20000701670 */
[----:B----4-:R-:W-:Y:S01]  /*a790*/  FFMA.FTZ R5, R10, -UR32, R5 ;  /* 0x800000200a057c23 */ /* 0x010fe20008010005 */
[----:B------:R-:W-:Y:S01]  /*a7a0*/  FSEL R21, R21, -INF , !P6 ;  /* 0xff80000015157808 */ /* 0x000fe20007000000 */
[----:B------:R-:W3:Y:S01]  /*a7b0*/  I2F R35, R35 ;  /* 0x0000002300237306 */ /* 0x000ee20000201400 */
[----:B------:R-:W-:Y:S02]  /*a7c0*/  IABS R11, R18 ;  /* 0x00000012000b7213 */ /* 0x000fe40000000000 */
[----:B------:R-:W-:Y:S02]  /*a7d0*/  ISETP.GE.AND P6, PT, R24, R239, PT ;  /* 0x000000ef1800720c */ /* 0x000fe40003fc6270 */
[----:B------:R-:W-:Y:S01]  /*a7e0*/  FSEL R18, R6, -INF , !P1 ;  /* 0xff80000006127808 */ /* 0x000fe20004800000 */
[----:B-1----:R-:W-:Y:S01]  /*a7f0*/  IMAD.IADD R9, R248, 0x1, -R4 ;  /* 0x00000001f8097824 */ /* 0x002fe200078e0a04 */
[----:B------:R-:W-:Y:S01]  /*a800*/  FSEL R23, R5, -INF , !P0 ;  /* 0xff80000005177808 */ /* 0x000fe20004000000 */
[----:B------:R-:W1:Y:S01]  /*a810*/  I2F R27, R11 ;  /* 0x0000000b001b7306 */ /* 0x000e620000201400 */
[----:B------:R-:W-:Y:S01]  /*a820*/  ISETP.GE.AND P1, PT, R8, R246, PT ;  /* 0x000000f60800720c */ /* 0x000fe20003f26270 */
[----:B-----5:R-:W-:Y:S01]  /*a830*/  FFMA.FTZ R22, R22, -UR32, R7 ;  /* 0x8000002016167c23 */ /* 0x020fe20008010007 */
[----:B------:R-:W-:Y:S01]  /*a840*/  IABS R9, R9 ;  /* 0x0000000900097213 */ /* 0x000fe20000000000 */
[----:B--2---:R-:W-:Y:S01]  /*a850*/  HMMA.16816.F32 R180, R28, R12, R180 ;  /* 0x0000000c1cb4723c */ /* 0x004fe200000018b4 */
[----:B------:R-:W-:-:S02]  /*a860*/  ISETP.GE.AND P0, PT, R8, R239, PT ;  /* 0x000000ef0800720c */ /* 0x000fc40003f06270 */
[-C--:B------:R-:W-:Y:S02]  /*a870*/  ISETP.LT.OR P6, PT, R24, R244.reuse, P6 ;  /* 0x000000f41800720c */ /* 0x080fe400037c1670 */
[----:B------:R2:W4:Y:S01]  /*a880*/  I2F R24, R9 ;  /* 0x0000000900187306 */ /* 0x0005220000201400 */
[C---:B------:R-:W-:Y:S01]  /*a890*/  ISETP.LT.OR P1, PT, R8.reuse, R247, P1 ;  /* 0x000000f70800720c */ /* 0x040fe20000f21670 */
[C---:B------:R-:W-:Y:S01]  /*a8a0*/  IMAD.IADD R12, R245.reuse, 0x1, -R4 ;  /* 0x00000001f50c7824 */ /* 0x040fe200078e0a04 */
[----:B------:R-:W-:Y:S01]  /*a8b0*/  ISETP.LT.OR P0, PT, R8, R244, P0 ;  /* 0x000000f40800720c */ /* 0x000fe20000701670 */
[----:B------:R-:W-:Y:S01]  /*a8c0*/  HMMA.16816.F32 R176, R28, R14, R176 ;  /* 0x0000000e1cb0723c */ /* 0x000fe200000018b0 */
[----:B------:R-:W-:Y:S02]  /*a8d0*/  IADD3 R13, R164, 0x28, RZ ;  /* 0x00000028a40d7810 */ /* 0x000fe40007ffe0ff */
[----:B------:R-:W-:Y:S02]  /*a8e0*/  IABS R12, R12 ;  /* 0x0000000c000c7213 */ /* 0x000fe40000000000 */
[----:B------:R-:W-:Y:S01]  /*a8f0*/  FSEL R22, R22, -INF , !P6 ;  /* 0xff80000016167808 */ /* 0x000fe20007000000 */
[--C-:B------:R-:W-:Y:S01]  /*a900*/  IMAD.IADD R5, R245, 0x1, -R13.reuse ;  /* 0x00000001f5057824 */ /* 0x100fe200078e0a0d */
[----:B------:R-:W-:Y:S01]  /*a910*/  ISETP.GE.AND P6, PT, R4, R246, PT ;  /* 0x000000f60400720c */ /* 0x000fe20003fc6270 */
[----:B------:R-:W-:-:S02]  /*a920*/  IMAD.IADD R26, R248, 0x1, -R13 ;  /* 0x00000001f81a7824 */ /* 0x000fc400078e0a0d */
[----:B------:R-:W-:Y:S01]  /*a930*/  IMAD.MOV.U32 R6, RZ, RZ, R12 ;  /* 0x000000ffff067224 */ /* 0x000fe200078e000c */
[----:B------:R-:W-:Y:S01]  /*a940*/  IABS R5, R5 ;  /* 0x0000000500057213 */ /* 0x000fe20000000000 */
[----:B--2---:R-:W2:Y:S01]  /*a950*/  LDSM.16.M88.4 R8, [R220+0x7800] ;  /* 0x00780000dc08783b */ /* 0x004ea20000000200 */
[----:B------:R-:W-:Y:S01]  /*a960*/  IABS R26, R26 ;  /* 0x0000001a001a7213 */ /* 0x000fe20000000000 */
[----:B------:R-:W-:-:S04]  /*a970*/  DEPBAR.LE SB0, 0x0 ;  /* 0x000080000000791a */ /* 0x000fc80000000000 */
[----:B---3--:R-:W-:Y:S01]  /*a980*/  FFMA.FTZ R35, R35, -UR32, R180 ;  /* 0x8000002023237c23 */ /* 0x008fe200080100b4 */
[C---:B------:R-:W-:Y:S01]  /*a990*/  IADD3 R12, R164.reuse, 0x29, RZ ;  /* 0x00000029a40c7810 */ /* 0x040fe20007ffe0ff */
[----:B------:R3:W5:Y:S01]  /*a9a0*/  I2F R15, R26 ;  /* 0x0000001a000f7306 */ /* 0x0007620000201400 */
[----:B------:R-:W-:Y:S01]  /*a9b0*/  IMAD.MOV.U32 R32, RZ, RZ, R5 ;  /* 0x000000ffff207224 */ /* 0x000fe200078e0005 */
[----:B------:R-:W-:Y:S01]  /*a9c0*/  IADD3 R5, R164, 0x30, RZ ;  /* 0x00000030a4057810 */ /* 0x000fe20007ffe0ff */
[----:B-1----:R-:W-:Y:S01]  /*a9d0*/  FFMA.FTZ R27, R27, -UR32, R182 ;  /* 0x800000201b1b7c23 */ /* 0x002fe200080100b6 */
[----:B------:R-:W-:Y:S01]  /*a9e0*/  FSEL R193, R35, -INF , !P1 ;  /* 0xff80000023c17808 */ /* 0x000fe20004800000 */
[----:B------:R-:W-:Y:S01]  /*a9f0*/  IMAD.IADD R7, R248, 0x1, -R12 ;  /* 0x00000001f8077824 */ /* 0x000fe200078e0a0c */
[----:B------:R-:W-:Y:S01]  /*aa00*/  ISETP.GE.AND P1, PT, R4, R239, PT ;  /* 0x000000ef0400720c */ /* 0x000fe20003f26270 */
[----:B----4-:R-:W-:Y:S01]  /*aa10*/  FFMA.FTZ R181, R24, -UR32, R181 ;  /* 0x8000002018b57c23 */ /* 0x010fe200080100b5 */
[C---:B------:R-:W-:Y:S01]  /*aa20*/  ISETP.LT.OR P6, PT, R4.reuse, R247, P6 ;  /* 0x000000f70400720c */ /* 0x040fe200037c1670 */
[----:B------:R-:W1:Y:S01]  /*aa30*/  I2F R6, R6 ;  /* 0x0000000600067306 */ /* 0x000e620000201400 */
[----:B------:R-:W-:Y:S01]  /*aa40*/  ISETP.LT.OR P1, PT, R4, R244, P1 ;  /* 0x000000f40400720c */ /* 0x000fe20000f21670 */
[----:B------:R-:W-:Y:S01]  /*aa50*/  IMAD.IADD R4, R248, 0x1, -R5 ;  /* 0x00000001f8047824 */ /* 0x000fe200078e0a05 */
[----:B------:R-:W-:-:S02]  /*aa60*/  IABS R14, R7 ;  /* 0x00000007000e7213 */ /* 0x000fc40000000000 */
[----:B------:R-:W-:Y:S01]  /*aa70*/  FSEL R188, R27, -INF , !P0 ;  /* 0xff8000001bbc7808 */ /* 0x000fe20004000000 */
[----:B---3--:R-:W-:Y:S02]  /*aa80*/  IMAD.IADD R26, R245, 0x1, -R12 ;  /* 0x00000001f51a7824 */ /* 0x008fe400078e0a0c */
[----:B------:R-:W3:Y:S01]  /*aa90*/  I2F R7, R32 ;  /* 0x0000002000077306 */ /* 0x000ee20000201400 */
[----:B------:R-:W-:Y:S01]  /*aaa0*/  IABS R27, R4 ;  /* 0x00000004001b7213 */ /* 0x000fe20000000000 */
[----:B-----5:R-:W-:Y:S01]  /*aab0*/  FFMA.FTZ R15, R15, -UR32, R176 ;  /* 0x800000200f0f7c23 */ /* 0x020fe200080100b0 */
[----:B------:R-:W-:Y:S02]  /*aac0*/  FSEL R195, R181, -INF , !P6 ;  /* 0xff800000b5c37808 */ /* 0x000fe40007000000 */
[----:B------:R-:W-:Y:S02]  /*aad0*/  IABS R26, R26 ;  /* 0x0000001a001a7213 */ /* 0x000fe40000000000 */
[C---:B------:R-:W-:Y:S01]  /*aae0*/  ISETP.GE.AND P0, PT, R13.reuse, R246, PT ;  /* 0x000000f60d00720c */ /* 0x040fe20003f06270 */
[----:B------:R-:W4:Y:S01]  /*aaf0*/  I2F R14, R14 ;  /* 0x0000000e000e7306 */ /* 0x000f220000201400 */
[----:B------:R-:W-:Y:S01]  /*ab00*/  ISETP.GE.AND P6, PT, R13, R239, PT ;  /* 0x000000ef0d00720c */ /* 0x000fe20003fc6270 */
[----:B------:R-:W-:Y:S01]  /*ab10*/  IMAD.MOV.U32 R24, RZ, RZ, R26 ;  /* 0x000000ffff187224 */ /* 0x000fe200078e001a */
[----:B------:R-:W-:Y:S01]  /*ab20*/  IADD3 R4, R164, 0x31, RZ ;  /* 0x00000031a4047810 */ /* 0x000fe20007ffe0ff */
[----:B------:R-:W-:Y:S01]  /*ab30*/  IMAD.IADD R26, R245, 0x1, -R5 ;  /* 0x00000001f51a7824 */ /* 0x000fe200078e0a05 */
[C---:B------:R-:W-:Y:S01]  /*ab40*/  ISETP.LT.OR P0, PT, R13.reuse, R247, P0 ;  /* 0x000000f70d00720c */ /* 0x040fe20000701670 */
[----:B-1----:R-:W-:Y:S01]  /*ab50*/  FFMA.FTZ R183, R6, -UR32, R183 ;  /* 0x8000002006b77c23 */ /* 0x002fe200080100b7 */
[----:B--2---:R-:W-:Y:S01]  /*ab60*/  HMMA.16816.F32 R172, R28, R8, R172 ;  /* 0x000000081cac723c */ /* 0x004fe200000018ac */
[----:B------:R-:W-:Y:S01]  /*ab70*/  ISETP.LT.OR P6, PT, R13, R244, P6 ;  /* 0x000000f40d00720c */ /* 0x000fe200037c1670 */
[----:B------:R-:W1:Y:S01]  /*ab80*/  I2F R24, R24 ;  /* 0x0000001800187306 */ /* 0x000e620000201400 */
[----:B------:R-:W-:Y:S01]  /*ab90*/  IABS R26, R26 ;  /* 0x0000001a001a7213 */ /* 0x000fe20000000000 */
[----:B---3--:R-:W-:Y:S01]  /*aba0*/  FFMA.FTZ R7, R7, -UR32, R178 ;  /* 0x8000002007077c23 */ /* 0x008fe200080100b2 */
[----:B------:R-:W-:-:S02]  /*abb0*/  IADD3 R6, R164, 0x38, RZ ;  /* 0x00000038a4067810 */ /* 0x000fc40007ffe0ff */
[----:B------:R-:W-:Y:S01]  /*abc0*/  IMAD.IADD R8, R248, 0x1, -R4 ;  /* 0x00000001f8087824 */ /* 0x000fe200078e0a04 */
[----:B------:R-:W-:Y:S01]  /*abd0*/  HMMA.16816.F32 R168, R28, R10, R168 ;  /* 0x0000000a1ca8723c */ /* 0x000fe200000018a8 */
[----:B------:R-:W-:Y:S01]  /*abe0*/  IMAD.MOV.U32 R9, RZ, RZ, R26 ;  /* 0x000000ffff097224 */ /* 0x000fe200078e001a */
[----:B------:R-:W2:Y:S01]  /*abf0*/  I2F R13, R27 ;  /* 0x0000001b000d7306 */ /* 0x000ea20000201400 */
[----:B------:R-:W-:Y:S01]  /*ac00*/  IMAD.IADD R26, R245, 0x1, -R4 ;  /* 0x00000001f51a7824 */ /* 0x000fe200078e0a04 */
[----:B------:R-:W-:Y:S01]  /*ac10*/  IABS R8, R8 ;  /* 0x0000000800087213 */ /* 0x000fe20000000000 */
[----:B----4-:R-:W-:Y:S01]  /*ac20*/  FFMA.FTZ R14, R14, -UR32, R177 ;  /* 0x800000200e0e7c23 */ /* 0x010fe200080100b1 */
[----:B------:R-:W-:Y:S01]  /*ac30*/  FSEL R203, R15, -INF , !P0 ;  /* 0xff8000000fcb7808 */ /* 0x000fe20004000000 */
[--C-:B------:R-:W-:Y:S01]  /*ac40*/  IMAD.IADD R10, R245, 0x1, -R6.reuse ;  /* 0x00000001f50a7824 */ /* 0x100fe200078e0a06 */
[----:B------:R-:W-:Y:S01]  /*ac50*/  FSEL R194, R7, -INF , !P6 ;  /* 0xff80000007c27808 */ /* 0x000fe20007000000 */
[----:B------:R-:W-:Y:S01]  /*ac60*/  IMAD.IADD R15, R248, 0x1, -R6 ;  /* 0x00000001f80f7824 */ /* 0x000fe200078e0a06 */
[----:B------:R-:W3:Y:S01]  /*ac70*/  I2F R8, R8 ;  /* 0x0000000800087306 */ /* 0x000ee20000201400 */
[----:B------:R-:W-:Y:S01]  /*ac80*/  ISETP.GE.AND P0, PT, R12, R239, PT ;  /* 0x000000ef0c00720c */ /* 0x000fe20003f06270 */
[----:B-1----:R-:W-:Y:S01]  /*ac90*/  FFMA.FTZ R24, R24, -UR32, R179 ;  /* 0x8000002018187c23 */ /* 0x002fe200080100b3 */
[----:B------:R-:W-:-:S02]  /*aca0*/  ISETP.GE.AND P6, PT, R5, R246, PT ;  /* 0x000000f60500720c */ /* 0x000fc40003fc6270 */
[----:B------:R-:W-:Y:S02]  /*acb0*/  FSEL R190, R183, -INF , !P1 ;  /* 0xff800000b7be7808 */ /* 0x000fe40004800000 */
[C---:B------:R-:W-:Y:S01]  /*acc0*/  ISETP.GE.AND P1, PT, R12.reuse, R246, PT ;  /* 0x000000f60c00720c */ /* 0x040fe20003f26270 */
[----:B--2---:R-:W-:Y:S01]  /*acd0*/  FFMA.FTZ R13, R13, -UR32, R172 ;  /* 0x800000200d0d7c23 */ /* 0x004fe200080100ac */
[----:B------:R-:W-:Y:S01]  /*ace0*/  IABS R26, R26 ;  /* 0x0000001a001a7213 */ /* 0x000fe20000000000 */
[----:B------:R-:W1:Y:S01]  /*acf0*/  I2F R9, R9 ;  /* 0x0000000900097306 */ /* 0x000e620000201400 */
[----:B------:R-:W-:Y:S02]  /*ad00*/  IABS R10, R10 ;  /* 0x0000000a000a7213 */ /* 0x000fe40000000000 */
[----:B------:R-:W-:Y:S02]  /*ad10*/  ISETP.LT.OR P0, PT, R12, R244, P0 ;  /* 0x000000f40c00720c */ /* 0x000fe40000701670 */
[-C--:B------:R-:W-:Y:S01]  /*ad20*/  ISETP.LT.OR P6, PT, R5, R247.reuse, P6 ;  /* 0x000000f70500720c */ /* 0x080fe200037c1670 */
[----:B---3--:R-:W-:Y:S01]  /*ad30*/  FFMA.FTZ R8, R8, -UR32, R173 ;  /* 0x8000002008087c23 */ /* 0x008fe200080100ad */
[----:B------:R-:W-:Y:S01]  /*ad40*/  BAR.SYNC.DEFER_BLOCKING 0x0 ;  /* 0x0000000000007b1d */ /* 0x000fe20000010000 */
[----:B------:R-:W-:Y:S01]  /*ad50*/  ISETP.LT.OR P1, PT, R12, R247, P1 ;  /* 0x000000f70c00720c */ /* 0x000fe20000f21670 */
[----:B------:R-:W-:Y:S01]  /*ad60*/  IMAD.MOV.U32 R12, RZ, RZ, R26 ;  /* 0x000000ffff0c7224 */ /* 0x000fe200078e001a */
[----:B------:R-:W-:-:S02]  /*ad70*/  IABS R15, R15 ;  /* 0x0000000f000f7213 */ /* 0x000fc40000000000 */
[----:B------:R-:W-:Y:S01]  /*ad80*/  FSEL R192, R24, -INF , !P0 ;  /* 0xff80000018c07808 */ /* 0x000fe20004000000 */
[----:B------:R-:W2:Y:S01]  /*ad90*/  I2F R7, R10 ;  /* 0x0000000a00077306 */ /* 0x000ea20000201400 */
[----:B------:R-:W-:Y:S02]  /*ada0*/  FSEL R183, R13, -INF , !P6 ;  /* 0xff8000000db77808 */ /* 0x000fe40007000000 */
[----:B------:R-:W-:Y:S01]  /*adb0*/  IADD3 R164, R164, 0x39, RZ ;  /* 0x00000039a4a47810 */ /* 0x000fe20007ffe0ff */
[----:B-1----:R-:W-:Y:S01]  /*adc0*/  FFMA.FTZ R9, R9, -UR32, R174 ;  /* 0x8000002009097c23 */ /* 0x002fe200080100ae */
[C---:B------:R-:W-:Y:S02]  /*add0*/  ISETP.GE.AND P0, PT, R4.reuse, R246, PT ;  /* 0x000000f60400720c */ /* 0x040fe40003f06270 */
[----:B------:R-:W-:Y:S01]  /*ade0*/  ISETP.GE.AND P6, PT, R4, R239, PT ;  /* 0x000000ef0400720c */ /* 0x000fe20003fc6270 */
[----:B------:R-:W1:Y:S01]  /*adf0*/  I2F R12, R12 ;  /* 0x0000000c000c7306 */ /* 0x000e620000201400 */
[----:B------:R-:W-:Y:S01]  /*ae00*/  FSEL R29, R14, -INF , !P1 ;  /* 0xff8000000e1d7808 */ /* 0x000fe20004800000 */
[----:B------:R-:W-:Y:S01]  /*ae10*/  IMAD.IADD R11, R248, 0x1, -R164 ;  /* 0x00000001f80b7824 */ /* 0x000fe200078e0aa4 */
[----:B------:R-:W-:-:S02]  /*ae20*/  ISETP.LT.OR P0, PT, R4, R247, P0 ;  /* 0x000000f70400720c */ /* 0x000fc40000701670 */
[-C--:B------:R-:W-:Y:S01]  /*ae30*/  ISETP.LT.OR P6, PT, R4, R244.reuse, P6 ;  /* 0x000000f40400720c */ /* 0x080fe200037c1670 */
[----:B------:R-:W-:Y:S01]  /*ae40*/  IMAD.IADD R4, R245, 0x1, -R164 ;  /* 0x00000001f5047824 */ /* 0x000fe200078e0aa4 */
[----:B------:R-:W-:Y:S01]  /*ae50*/  ISETP.GE.AND P1, PT, R5, R239, PT ;  /* 0x000000ef0500720c */ /* 0x000fe20003f26270 */
[----:B------:R-:W3:Y:S01]  /*ae60*/  I2F R15, R15 ;  /* 0x0000000f000f7306 */ /* 0x000ee20000201400 */
[----:B------:R-:W-:Y:S01]  /*ae70*/  IABS R11, R11 ;  /* 0x0000000b000b7213 */ /* 0x000fe20000000000 */
[----:B--2---:R-:W-:Y:S01]  /*ae80*/  FFMA.FTZ R7, R7, -UR32, R170 ;  /* 0x8000002007077c23 */ /* 0x004fe200080100aa */
[----:B------:R-:W-:Y:S02]  /*ae90*/  ISETP.LT.OR P1, PT, R5, R244, P1 ;  /* 0x000000f40500720c */ /* 0x000fe40000f21670 */
[----:B------:R-:W-:Y:S02]  /*aea0*/  IABS R5, R4 ;  /* 0x0000000400057213 */ /* 0x000fe40000000000 */
[----:B------:R-:W-:Y:S01]  /*aeb0*/  FSEL R181, R8, -INF , !P0 ;  /* 0xff80000008b57808 */ /* 0x000fe20004000000 */
[----:B------:R-:W2:Y:S01]  /*aec0*/  I2F R4, R11 ;  /* 0x0000000b00047306 */ /* 0x000ea20000201400 */
[----:B------:R-:W-:Y:S01]  /*aed0*/  ISETP.GE.AND P0, PT, R6, R239, PT ;  /* 0x000000ef0600720c */ /* 0x000fe20003f06270 */
[----:B-1----:R-:W-:Y:S01]  /*aee0*/  FFMA.FTZ R12, R12, -UR32, R175 ;  /* 0x800000200c0c7c23 */ /* 0x002fe200080100af */
[----:B------:R-:W-:-:S02]  /*aef0*/  FSEL R176, R9, -INF , !P1 ;  /* 0xff80000009b07808 */ /* 0x000fc40004800000 */
[C---:B------:R-:W-:Y:S02]  /*af00*/  ISETP.LT.OR P0, PT, R6.reuse, R244, P0 ;  /* 0x000000f40600720c */ /* 0x040fe40000701670 */
[C---:B------:R-:W-:Y:S01]  /*af10*/  ISETP.GE.AND P1, PT, R6.reuse, R246, PT ;  /* 0x000000f60600720c */ /* 0x040fe20003f26270 */
[----:B------:R-:W1:Y:S01]  /*af20*/  I2F R8, R5 ;  /* 0x0000000500087306 */ /* 0x000e620000201400 */
[----:B------:R-:W-:Y:S01]  /*af30*/  FSEL R172, R7, -INF , !P0 ;  /* 0xff80000007ac7808 */ /* 0x000fe20004000000 */
[----:B---3--:R-:W-:Y:S01]  /*af40*/  FFMA.FTZ R15, R15, -UR32, R168 ;  /* 0x800000200f0f7c23 */ /* 0x008fe200080100a8 */
[----:B------:R-:W-:Y:S02]  /*af50*/  PLOP3.LUT P0, PT, PT, PT, UP0, 0x80, 0x0 ;  /* 0x000000000000781c */ /* 0x000fe40003f0f008 */
[----:B------:R-:W-:Y:S02]  /*af60*/  ISETP.LT.OR P1, PT, R6, R247, P1 ;  /* 0x000000f70600720c */ /* 0x000fe40000f21670 */
[----:B------:R-:W-:Y:S01]  /*af70*/  FSEL R174, R12, -INF , !P6 ;  /* 0xff8000000cae7808 */ /* 0x000fe20007000000 */
[----:B--2---:R-:W-:Y:S01]  /*af80*/  FFMA.FTZ R4, R4, -UR32, R169 ;  /* 0x8000002004047c23 */ /* 0x004fe200080100a9 */
[----:B------:R-:W-:-:S02]  /*af90*/  FSEL R179, R15, -INF , !P1 ;  /* 0xff8000000fb37808 */ /* 0x000fc40004800000 */
[C---:B------:R-:W-:Y:S02]  /*afa0*/  ISETP.GE.AND P6, PT, R164.reuse, R246, PT ;  /* 0x000000f6a400720c */ /* 0x040fe40003fc6270 */
[C---:B------:R-:W-:Y:S02]  /*afb0*/  ISETP.GE.AND P1, PT, R164.reuse, R239, PT ;  /* 0x000000efa400720c */ /* 0x040fe40003f26270 */
[----:B------:R-:W-:Y:S01]  /*afc0*/  ISETP.LT.OR P6, PT, R164, R247, P6 ;  /* 0x000000f7a400720c */ /* 0x000fe200037c1670 */
[----:B-1----:R-:W-:Y:S01]  /*afd0*/  FFMA.FTZ R8, R8, -UR32, R171 ;  /* 0x8000002008087c23 */ /* 0x002fe200080100ab */
[----:B------:R-:W-:Y:S02]  /*afe0*/  ISETP.LT.OR P1, PT, R164, R244, P1 ;  /* 0x000000f4a400720c */ /* 0x000fe40000f21670 */
[----:B------:R-:W-:Y:S02]  /*aff0*/  FSEL R177, R4, -INF , !P6 ;  /* 0xff80000004b17808 */ /* 0x000fe40007000000 */
[----:B------:R-:W-:Y:S01]  /*b000*/  FSEL R170, R8, -INF , !P1 ;  /* 0xff80000008aa7808 */ /* 0x000fe20004800000 */
        /* <DEDUP_REMOVED lines=95> */
[----:B------:R1:W-:Y:S01]  /*b600*/  @P3 STS.128 [R238+0xd000], RZ ;  /* 0x00d000ffee003388 */ /* 0x0003e20000000c00 */
[C---:B------:R-:W-:Y:S02]  /*b610*/  @!P3 LEA R6, P0, R4.reuse, c[0x0][0x168], 0x1 ;  /* 0x00005a000406ba11 */ /* 0x040fe400078008ff */
        /* <DEDUP_REMOVED lines=36> */
.L_x_1057:
[----:B------:R-:W-:Y:S05]  /*b860*/  BSYNC B0 ;  /* 0x0000000000007941 */ /* 0x000fea0003800000 */
.L_x_1056:
[----:B------:R-:W0:Y:S02]  /*b870*/  LDGDEPBAR ;  /* 0x00000000000079af */ /* 0x000e240000000000 */
.L_x_1055:
[----:B------:R-:W-:Y:S01]  /*b880*/  FMNMX.FTZ R4, R2, R25, !PT ;  /* 0x0000001902047209 */ /* 0x000fe20007810000 */
[----:B------:R-:W-:Y:S01]  /*b890*/  IMAD.WIDE.U32 R206, R196, -0x326172a9, RZ ;  /* 0xcd9e8d57c4ce7825 */ /* 0x000fe200078e00ff */
[----:B-1----:R-:W-:Y:S01]  /*b8a0*/  FMNMX.FTZ R9, R0, R3, !PT ;  /* 0x0000000300097209 */ /* 0x002fe20007810000 */
[----:B------:R-:W-:Y:S01]  /*b8b0*/  USHF.L.U32 UR4, UR29, 0x1, URZ ;  /* 0x000000011d047899 */ /* 0x000fe2000800063f */
[----:B------:R-:W-:Y:S01]  /*b8c0*/  FMNMX.FTZ R4, R185, R4, !PT ;  /* 0x00000004b9047209 */ /* 0x000fe20007810000 */
[----:B------:R1:W-:Y:S01]  /*b8d0*/  STL.64 [R1+0x50], R198 ;  /* 0x000050c601007387 */ /* 0x0003e20000100a00 */
        /* <DEDUP_REMOVED lines=13> */
[----:B------:R-:W-:Y:S01]  /*b9b0*/  FMNMX.FTZ R4, R193, R4, !PT ;  /* 0x00000004c1047209 */ /* 0x000fe20007810000 */
[----:B-1----:R-:W-:Y:S01]  /*b9c0*/  IMAD.WIDE.U32 R198, R165, -0x2daee0ad, RZ ;  /* 0xd2511f53a5c67825 */ /* 0x002fe200078e00ff */
        /* <DEDUP_REMOVED lines=15> */
[----:B------:R-:W-:Y:S01]  /*bac0*/  LOP3.LUT R204, R207, R197, RZ, 0x3c, !PT ;  /* 0x000000c5cfcc7212 */ /* 0x000fe200078e3cff */
[----:B------:R-:W1:Y:S01]  /*bad0*/  SHFL.BFLY PT, R4, R5, 0x2, 0x1f ;  /* 0x0c401f0005047f89 */ /* 0x000e6200000e0000 */
[----:B------:R-:W-:Y:S01]  /*bae0*/  MOV R7, UR4 ;  /* 0x0000000400077c02 */ /* 0x000fe20008000f00 */
[----:B------:R-:W-:Y:S02]  /*baf0*/  UIADD3 UR4, UR4, 0x1, URZ ;  /* 0x0000000104047890 */ /* 0x000fe4000fffe03f */
        /* <DEDUP_REMOVED lines=8> */
[----:B-1----:R-:W-:-:S03]  /*bb80*/  FMNMX.FTZ R4, R5, R4, !PT ;  /* 0x0000000405047209 */ /* 0x002fc60007810000 */
[----:B------:R-:W-:Y:S01]  /*bb90*/  IMAD.WIDE.U32 R10, R10, -0x2daee0ad, RZ ;  /* 0xd2511f530a0a7825 */ /* 0x000fe200078e00ff */
[----:B------:R-:W1:Y:S01]  /*bba0*/  SHFL.BFLY PT, R5, R6, 0x2, 0x1f ;  /* 0x0c401f0006057f89 */ /* 0x000e6200000e0000 */
[----:B------:R-:W-:-:S03]  /*bbb0*/  LOP3.LUT R7, R9, UR36, R204, 0x96, !PT ;  /* 0x0000002409077c12 */ /* 0x000fc6000f8e96cc */
[----:B------:R-:W2:Y:S01]  /*bbc0*/  SHFL.BFLY PT, R169, R4, 0x1, 0x1f ;  /* 0x0c201f0004a97f89 */ /* 0x000ea200000e0000 */
[----:B------:R-:W-:Y:S01]  /*bbd0*/  LOP3.LUT R8, R11, UR34, R8, 0x96, !PT ;  /* 0x000000220b087c12 */ /* 0x000fe2000f8e9608 */
[----:B------:R-:W-:-:S04]  /*bbe0*/  IMAD.WIDE.U32 R26, R7, -0x326172a9, RZ ;  /* 0xcd9e8d57071a7825 */ /* 0x000fc800078e00ff */
[----:B------:R-:W-:-:S05]  /*bbf0*/  IMAD.WIDE.U32 R8, R8, -0x326172a9, RZ ;  /* 0xcd9e8d5708087825 */ /* 0x000fca00078e00ff */
[----:B------:R-:W-:Y:S02]  /*bc00*/  LOP3.LUT R26, R9, UR33, R26, 0x96, !PT ;  /* 0x00000021091a7c12 */ /* 0x000fe4000f8e961a */
[----:B-1----:R-:W-:Y:S02]  /*bc10*/  FMNMX.FTZ R5, R6, R5, !PT ;  /* 0x0000000506057209 */ /* 0x002fe40007810000 */
[----:B--2---:R-:W-:-:S03]  /*bc20*/  FMNMX.FTZ R169, R4, R169, !PT ;  /* 0x000000a904a97209 */ /* 0x004fc60007810000 */
[----:B------:R-:W1:Y:S01]  /*bc30*/  SHFL.BFLY PT, R168, R5, 0x1, 0x1f ;  /* 0x0c201f0005a87f89 */ /* 0x000e6200000e0000 */
[----:B------:R-:W-:Y:S01]  /*bc40*/  LOP3.LUT R4, R27, UR35, R30, 0x96, !PT ;  /* 0x000000231b047c12 */ /* 0x000fe2000f8e961e */
[----:B------:R-:W-:Y:S01]  /*bc50*/  IMAD.WIDE.U32 R26, R26, -0x2daee0ad, RZ ;  /* 0xd2511f531a1a7825 */ /* 0x000fe200078e00ff */
[----:B------:R-:W-:-:S03]  /*bc60*/  FSETP.NEU.FTZ.AND P1, PT, R169, -INF , PT ;  /* 0xff800000a900780b */ /* 0x000fc60003f3d000 */
[----:B------:R-:W-:-:S04]  /*bc70*/  IMAD.WIDE.U32 R6, R4, -0x2daee0ad, RZ ;  /* 0xd2511f5304067825 */ /* 0x000fc800078e00ff */
[----:B------:R-:W-:Y:S01]  /*bc80*/  FMUL.FTZ R178, R169, c[0x0][0x23c] ;  /* 0x00008f00a9b27a20 */ /* 0x000fe20000410000 */
[----:B------:R-:W-:Y:S02]  /*bc90*/  LOP3.LUT R6, R27, UR19, R6, 0x96, !PT ;  /* 0x000000131b067c12 */ /* 0x000fe4000f8e9606 */
[----:B------:R-:W-:Y:S02]  /*bca0*/  LOP3.LUT R4, R7, UR31, R10, 0x96, !PT ;  /* 0x0000001f07047c12 */ /* 0x000fe4000f8e960a */
[----:B------:R-:W-:Y:S01]  /*bcb0*/  FSEL R178, R178, RZ, P1 ;  /* 0x000000ffb2b27208 */ /* 0x000fe20000800000 */
[----:B------:R-:W-:-:S04]  /*bcc0*/  IMAD.WIDE.U32 R10, R6, -0x326172a9, RZ ;  /* 0xcd9e8d57060a7825 */ /* 0x000fc800078e00ff */
[----:B------:R-:W-:Y:S01]  /*bcd0*/  IMAD.WIDE.U32 R12, R4, -0x326172a9, RZ ;  /* 0xcd9e8d57040c7825 */ /* 0x000fe200078e00ff */
[C---:B------:R-:W-:Y:S02]  /*bce0*/  LOP3.LUT R6, R10.reuse, 0xffff, RZ, 0xc0, !PT ;  /* 0x0000ffff0a067812 */ /* 0x040fe400078ec0ff */
[----:B------:R-:W-:Y:S01]  /*bcf0*/  LOP3.LUT R9, R10, 0xff, RZ, 0xc0, !PT ;  /* 0x000000ff0a097812 */ /* 0x000fe200078ec0ff */
[--C-:B------:R-:W-:Y:S01]  /*bd00*/  FFMA.FTZ R34, R187, c[0x0][0x23c], -R178.reuse ;  /* 0x00008f00bb227a23 */ /* 0x100fe200000108b2 */
[----:B-1----:R-:W-:Y:S01]  /*bd10*/  FMNMX.FTZ R168, R5, R168, !PT ;  /* 0x000000a805a87209 */ /* 0x002fe20007810000 */
[----:B------:R-:W-:Y:S01]  /*bd20*/  FFMA.FTZ R33, R33, c[0x0][0x23c], -R178 ;  /* 0x00008f0021217a23 */ /* 0x000fe200000108b2 */
[----:B------:R-:W-:Y:S01]  /*bd30*/  SHF.R.U32.HI R6, RZ, 0x8, R6 ;  /* 0x00000008ff067819 */ /* 0x000fe20000011606 */
[----:B------:R-:W-:Y:S01]  /*bd40*/  FFMA.FTZ R164, R25, c[0x0][0x23c], -R178 ;  /* 0x00008f0019a47a23 */ /* 0x000fe200000108b2 */
[C---:B------:R-:W-:Y:S01]  /*bd50*/  FSETP.NEU.FTZ.AND P0, PT, R168.reuse, -INF , PT ;  /* 0xff800000a800780b */ /* 0x040fe20003f1d000 */
[----:B------:R-:W-:Y:S01]  /*bd60*/  FMUL.FTZ R175, R168, c[0x0][0x23c] ;  /* 0x00008f00a8af7a20 */ /* 0x000fe20000410000 */
[----:B------:R-:W-:Y:S01]  /*bd70*/  LOP3.LUT R4, R11, UR39, R12, 0x96, !PT ;  /* 0x000000270b047c12 */ /* 0x000fe2000f8e960c */
[----:B------:R-:W-:Y:S01]  /*bd80*/  FFMA.FTZ R35, R185, c[0x0][0x23c], -R178 ;  /* 0x00008f00b9237a23 */ /* 0x000fe200000108b2 */
[----:B------:R-:W-:Y:S01]  /*bd90*/  PRMT R9, R9, 0x5410, R6 ;  /* 0x0000541009097816 */ /* 0x000fe20000000006 */
[----:B------:R-:W-:Y:S01]  /*bda0*/  MUFU.EX2 R34, R34 ;  /* 0x0000002200227308 */ /* 0x000fe20000000800 */
[----:B------:R-:W-:Y:S01]  /*bdb0*/  FSEL R175, R175, RZ, P0 ;  /* 0x000000ffafaf7208 */ /* 0x000fe20000000000 */
[----:B------:R-:W-:Y:S01]  /*bdc0*/  FFMA.FTZ R187, R17, c[0x0][0x23c], -R178 ;  /* 0x00008f0011bb7a23 */ /* 0x000fe200000108b2 */
[C---:B------:R-:W-:Y:S01]  /*bdd0*/  LOP3.LUT R6, R4.reuse, 0xffff, RZ, 0xc0, !PT ;  /* 0x0000ffff04067812 */ /* 0x040fe200078ec0ff */
[----:B------:R-:W-:Y:S01]  /*bde0*/  HSET2.LE.AND R9, R9, R252, PT ;  /* 0x000000fc09097233 */ /* 0x000fe20003803000 */
[----:B------:R-:W-:Y:S01]  /*bdf0*/  LOP3.LUT R24, R13, UR20, R8, 0x96, !PT ;  /* 0x000000140d187c12 */ /* 0x000fe2000f8e9608 */
[--C-:B------:R-:W-:Y:S01]  /*be00*/  FFMA.FTZ R32, R3, c[0x0][0x23c], -R175.reuse ;  /* 0x00008f0003207a23 */ /* 0x100fe200000108af */
[----:B------:R-:W-:Y:S01]  /*be10*/  LOP3.LUT R3, R4, 0xff, RZ, 0xc0, !PT ;  /* 0x000000ff04037812 */ /* 0x000fe200078ec0ff */
[--C-:B------:R-:W-:Y:S01]  /*be20*/  FFMA.FTZ R184, R184, c[0x0][0x23c], -R175.reuse ;  /* 0x00008f00b8b87a23 */ /* 0x100fe200000108af */
[----:B------:R-:W-:Y:S01]  /*be30*/  SHF.R.U32.HI R6, RZ, 0x8, R6 ;  /* 0x00000008ff067819 */ /* 0x000fe20000011606 */
[--C-:B------:R-:W-:Y:S01]  /*be40*/  FFMA.FTZ R171, R202, c[0x0][0x23c], -R175.reuse ;  /* 0x00008f00caab7a23 */ /* 0x100fe200000108af */
[----:B------:R-:W-:Y:S01]  /*be50*/  SHF.R.U32.HI R8, RZ, 0x10, R10 ;  /* 0x00000010ff087819 */ /* 0x000fe2000001160a */
[----:B------:R-:W-:Y:S01]  /*be60*/  MUFU.EX2 R32, R32 ;  /* 0x0000002000207308 */ /* 0x000fe20000000800 */
[----:B------:R-:W-:Y:S01]  /*be70*/  PRMT R11, R3, 0x5410, R6 ;  /* 0x00005410030b7816 */ /* 0x000fe20000000006 */
[----:B------:R-:W-:Y:S01]  /*be80*/  FFMA.FTZ R186, R186, c[0x0][0x23c], -R175 ;  /* 0x00008f00baba7a23 */ /* 0x000fe200000108af */
[----:B------:R-:W-:Y:S01]  /*be90*/  SHF.R.U32.HI R5, RZ, 0x10, R4 ;  /* 0x00000010ff057819 */ /* 0x000fe20000011604 */
[----:B------:R-:W-:Y:S01]  /*bea0*/  IMAD.WIDE.U32 R24, R24, -0x2daee0ad, RZ ;  /* 0xd2511f5318187825 */ /* 0x000fe200078e00ff */
[----:B------:R-:W-:-:S02]  /*beb0*/  SHF.R.U32.HI R7, RZ, 0x18, R10 ;  /* 0x00000018ff077819 */ /* 0x000fc4000001160a */
[----:B------:R-:W-:Y:S01]  /*bec0*/  LOP3.LUT R8, R8, 0xff, RZ, 0xc0, !PT ;  /* 0x000000ff08087812 */ /* 0x000fe200078ec0ff */
[----:B------:R-:W1:Y:S01]  /*bed0*/  MUFU.EX2 R3, R184 ;  /* 0x000000b800037308 */ /* 0x000e620000000800 */
[----:B------:R-:W-:Y:S01]  /*bee0*/  FSEL R13, R169, RZ, P1 ;  /* 0x000000ffa90d7208 */ /* 0x000fe20000800000 */
[----:B------:R-:W-:Y:S01]  /*bef0*/  FFMA.FTZ R185, R21, c[0x0][0x23c], -R178 ;  /* 0x00008f0015b97a23 */ /* 0x000fe200000108b2 */
[----:B------:R-:W-:Y:S01]  /*bf00*/  SHF.R.U32.HI R4, RZ, 0x18, R4 ;  /* 0x00000018ff047819 */ /* 0x000fe20000011604 */
[----:B------:R-:W-:Y:S01]  /*bf10*/  FFMA.FTZ R180, R23, c[0x0][0x23c], -R178 ;  /* 0x00008f0017b47a23 */ /* 0x000fe200000108b2 */
[----:B------:R-:W-:Y:S01]  /*bf20*/  LOP3.LUT R5, R5, 0xff, RZ, 0xc0, !PT ;  /* 0x000000ff05057812 */ /* 0x000fe200078ec0ff */
[----:B------:R-:W-:Y:S01]  /*bf30*/  FFMA.FTZ R182, R20, c[0x0][0x23c], -R175 ;  /* 0x00008f0014b67a23 */ /* 0x000fe200000108af */
[----:B------:R-:W-:Y:S01]  /*bf40*/  PRMT R7, R8, 0x5410, R7 ;  /* 0x0000541008077816 */ /* 0x000fe20000000007 */
[----:B------:R-:W2:Y:S01]  /*bf50*/  MUFU.EX2 R33, R33 ;  /* 0x0000002100217308 */ /* 0x000ea20000000800 */
[----:B------:R-:W-:Y:S01]  /*bf60*/  FADD.FTZ R8, R2, -R13 ;  /* 0x8000000d02087221 */ /* 0x000fe20000010000 */
[----:B------:R-:W-:Y:S01]  /*bf70*/  FSEL R13, R168, RZ, P0 ;  /* 0x000000ffa80d7208 */ /* 0x000fe20000000000 */
[----:B------:R-:W-:Y:S01]  /*bf80*/  FFMA.FTZ R189, R16, c[0x0][0x23c], -R175 ;  /* 0x00008f0010bd7a23 */ /* 0x000fe200000108af */
[----:B------:R-:W-:Y:S01]  /*bf90*/  PRMT R5, R5, 0x5410, R4 ;  /* 0x0000541005057816 */ /* 0x000fe20000000004 */
[--C-:B------:R-:W-:Y:S01]  /*bfa0*/  HSET2.LE.AND R4, R11, R252.reuse, PT ;  /* 0x000000fc0b047233 */ /* 0x100fe20003803000 */
[----:B------:R-:W-:Y:S01]  /*bfb0*/  LOP3.LUT R26, R25, UR6, R26, 0x96, !PT ;  /* 0x00000006191a7c12 */ /* 0x000fe2000f8e961a */
[----:B------:R-:W-:Y:S01]  /*bfc0*/  FADD.FTZ R6, R0, -R13 ;  /* 0x8000000d00067221 */ /* 0x000fe20000010000 */
[----:B------:R-:W-:Y:S01]  /*bfd0*/  MUFU.EX2 R164, R164 ;  /* 0x000000a400a47308 */ /* 0x000fe20000000800 */
[--C-:B------:R-:W-:Y:S01]  /*bfe0*/  HSET2.LE.AND R5, R5, R252.reuse, PT ;  /* 0x000000fc05057233 */ /* 0x100fe20003803000 */
[----:B------:R-:W-:Y:S01]  /*bff0*/  FMUL.FTZ R0, R8, c[0x0][0x23c] ;  /* 0x00008f0008007a20 */ /* 0x000fe20000410000 */
[----:B-1----:R-:W-:Y:S01]  /*c000*/  F2FP.PACK_AB R8, R3, R32 ;  /* 0x000000200308723e */ /* 0x002fe200000000ff */
[----:B------:R-:W-:Y:S01]  /*c010*/  FMUL.FTZ R173, R6, c[0x0][0x23c] ;  /* 0x00008f0006ad7a20 */ /* 0x000fe20000410000 */
[----:B------:R-:W-:Y:S01]  /*c020*/  HSET2.LE.AND R7, R7, R252, PT ;  /* 0x000000fc07077233 */ /* 0x000fe20003803000 */
[----:B------:R-:W1:Y:S01]  /*c030*/  LDSM.16.MT88.4 R12, [R228+0x10000] ;  /* 0x01000000e40c783b */ /* 0x000e620000004200 */
[----:B------:R-:W-:Y:S01]  /*c040*/  LOP3.LUT R5, R5, R8, RZ, 0xc0, !PT ;  /* 0x0000000805057212 */ /* 0x000fe200078ec0ff */
[----:B------:R-:W3:Y:S01]  /*c050*/  MUFU.EX2 R35, R35 ;  /* 0x0000002300237308 */ /* 0x000ee20000000800 */
[----:B--2---:R-:W-:Y:S01]  /*c060*/  F2FP.PACK_AB R8, R33, R34 ;  /* 0x000000222108723e */ /* 0x004fe200000000ff */
[----:B------:R-:W-:-:S02]  /*c070*/  FFMA.FTZ R184, R19, c[0x0][0x23c], -R178 ;  /* 0x00008f0013b87a23 */ /* 0x000fc400000108b2 */
[--C-:B------:R-:W-:Y:S01]  /*c080*/  FFMA.FTZ R191, R18, c[0x0][0x23c], -R175.reuse ;  /* 0x00008f0012bf7a23 */ /* 0x100fe200000108af */
[----:B------:R-:W-:Y:S01]  /*c090*/  LOP3.LUT R6, R9, R8, RZ, 0xc0, !PT ;  /* 0x0000000809067212 */ /* 0x000fe200078ec0ff */
[----:B------:R-:W-:Y:S01]  /*c0a0*/  LDSM.16.MT88.4 R16, [R225+0x10800] ;  /* 0x01080000e110783b */ /* 0x000fe20000004200 */
[--C-:B------:R-:W-:Y:S01]  /*c0b0*/  FFMA.FTZ R202, R193, c[0x0][0x23c], -R178.reuse ;  /* 0x00008f00c1ca7a23 */ /* 0x100fe200000108b2 */
[----:B------:R2:W-:Y:S01]  /*c0c0*/  MUFU.EX2 R2, R186 ;  /* 0x000000ba00027308 */ /* 0x0005e20000000800 */
[--C-:B------:R-:W-:Y:S02]  /*c0d0*/  FFMA.FTZ R195, R195, c[0x0][0x23c], -R178.reuse ;  /* 0x00008f00c3c37a23 */ /* 0x100fe400000108b2 */
[----:B------:R-:W-:Y:S02]  /*c0e0*/  FFMA.FTZ R193, R203, c[0x0][0x23c], -R178 ;  /* 0x00008f00cbc17a23 */ /* 0x000fe400000108b2 */
[--C-:B------:R-:W-:Y:S02]  /*c0f0*/  FFMA.FTZ R203, R192, c[0x0][0x23c], -R175.reuse ;  /* 0x00008f00c0cb7a23 */ /* 0x100fe400000108af */
[----:B------:R-:W-:Y:S01]  /*c100*/  FFMA.FTZ R188, R188, c[0x0][0x23c], -R175 ;  /* 0x00008f00bcbc7a23 */ /* 0x000fe200000108af */
[----:B------:R-:W4:Y:S01]  /*c110*/  MUFU.EX2 R171, R171 ;  /* 0x000000ab00ab7308 */ /* 0x000f220000000800 */
[----:B---3--:R-:W-:-:S04]  /*c120*/  F2FP.PACK_AB R11, R35, R164 ;  /* 0x000000a4230b723e */ /* 0x008fc800000000ff */
[----:B------:R-:W-:-:S03]  /*c130*/  LOP3.LUT R4, R4, R11, RZ, 0xc0, !PT ;  /* 0x0000000b04047212 */ /* 0x000fc600078ec0ff */
[----:B------:R-:W3:Y:S01]  /*c140*/  MUFU.EX2 R0, R0 ;  /* 0x0000000000007308 */ /* 0x000ee20000000800 */
[----:B--2---:R-:W-:Y:S02]  /*c150*/  FFMA.FTZ R186, R22, c[0x0][0x23c], -R175 ;  /* 0x00008f0016ba7a23 */ /* 0x004fe400000108af */
[----:B------:R-:W-:Y:S01]  /*c160*/  LDSM.16.MT88.4 R20, [R226+0x10800] ;  /* 0x01080000e214783b */ /* 0x000fe20000004200 */
[----:B----4-:R-:W-:-:S04]  /*c170*/  F2FP.PACK_AB R8, R171, R2 ;  /* 0x00000002ab08723e */ /* 0x010fc800000000ff */
[----:B------:R-:W2:Y:S01]  /*c180*/  MUFU.EX2 R173, R173 ;  /* 0x000000ad00ad7308 */ /* 0x000ea20000000800 */
[----:B------:R-:W-:Y:S02]  /*c190*/  LOP3.LUT R7, R7, R8, RZ, 0xc0, !PT ;  /* 0x0000000807077212 */ /* 0x000fe400078ec0ff */
[----:B------:R-:W4:Y:S01]  /*c1a0*/  LDSM.16.MT88.4 R8, [R226+0x10000] ;  /* 0x01000000e208783b */ /* 0x000f220000004200 */
[----:B---3--:R-:W-:-:S04]  /*c1b0*/  FMUL.FTZ R152, R152, R0 ;  /* 0x0000000098987220 */ /* 0x008fc80000410000 */
[----:B------:R-:W-:Y:S01]  /*c1c0*/  MUFU.EX2 R187, R187 ;  /* 0x000000bb00bb7308 */ /* 0x000fe20000000800 */
[-C--:B------:R-:W-:Y:S02]  /*c1d0*/  FMUL.FTZ R153, R153, R0.reuse ;  /* 0x0000000099997220 */ /* 0x080fe40000410000 */
[-C--:B------:R-:W-:Y:S02]  /*c1e0*/  FMUL.FTZ R148, R148, R0.reuse ;  /* 0x0000000094947220 */ /* 0x080fe40000410000 */
[-C--:B------:R-:W-:Y:S02]  /*c1f0*/  FMUL.FTZ R149, R149, R0.reuse ;  /* 0x0000000095957220 */ /* 0x080fe40000410000 */
[----:B------:R-:W-:Y:S01]  /*c200*/  FMUL.FTZ R160, R160, R0 ;  /* 0x00000000a0a07220 */ /* 0x000fe20000410000 */
[----:B------:R-:W3:Y:S01]  /*c210*/  MUFU.EX2 R184, R184 ;  /* 0x000000b800b87308 */ /* 0x000ee20000000800 */
[-C--:B--2---:R-:W-:Y:S02]  /*c220*/  FMUL.FTZ R154, R154, R173.reuse ;  /* 0x000000ad9a9a7220 */ /* 0x084fe40000410000 */
[----:B------:R-:W-:-:S02]  /*c230*/  FMUL.FTZ R155, R155, R173 ;  /* 0x000000ad9b9b7220 */ /* 0x000fc40000410000 */
[-C--:B------:R-:W-:Y:S02]  /*c240*/  FMUL.FTZ R150, R150, R173.reuse ;  /* 0x000000ad96967220 */ /* 0x080fe40000410000 */
[-C--:B------:R-:W-:Y:S01]  /*c250*/  FMUL.FTZ R151, R151, R173.reuse ;  /* 0x000000ad97977220 */ /* 0x080fe20000410000 */
[----:B------:R-:W-:Y:S01]  /*c260*/  MUFU.EX2 R185, R185 ;  /* 0x000000b900b97308 */ /* 0x000fe20000000800 */
[-C--:B------:R-:W-:Y:S02]  /*c270*/  FMUL.FTZ R161, R161, R0.reuse ;  /* 0x00000000a1a17220 */ /* 0x080fe40000410000 */
[-C--:B------:R-:W-:Y:S02]  /*c280*/  FMUL.FTZ R162, R162, R173.reuse ;  /* 0x000000ada2a27220 */ /* 0x080fe40000410000 */
[----:B------:R-:W-:Y:S02]  /*c290*/  FMUL.FTZ R163, R163, R173 ;  /* 0x000000ada3a37220 */ /* 0x000fe40000410000 */
[-C--:B------:R-:W-:Y:S01]  /*c2a0*/  FMUL.FTZ R156, R156, R0.reuse ;  /* 0x000000009c9c7220 */ /* 0x080fe20000410000 */
[----:B------:R-:W-:Y:S01]  /*c2b0*/  MUFU.EX2 R180, R180 ;  /* 0x000000b400b47308 */ /* 0x000fe20000000800 */
[----:B------:R-:W-:-:S02]  /*c2c0*/  FMUL.FTZ R157, R157, R0 ;  /* 0x000000009d9d7220 */ /* 0x000fc40000410000 */
[-C--:B------:R-:W-:Y:S01]  /*c2d0*/  FMUL.FTZ R158, R158, R173.reuse ;  /* 0x000000ad9e9e7220 */ /* 0x080fe20000410000 */
[C---:B-1----:R-:W-:Y:S01]  /*c2e0*/  HMMA.16816.F32 R160, R4.reuse, R12, R160 ;  /* 0x0000000c04a0723c */ /* 0x042fe200000018a0 */
[-C--:B------:R-:W-:Y:S02]  /*c2f0*/  FMUL.FTZ R159, R159, R173.reuse ;  /* 0x000000ad9f9f7220 */ /* 0x080fe40000410000 */
[-C--:B------:R-:W-:Y:S01]  /*c300*/  FMUL.FTZ R136, R136, R0.reuse ;  /* 0x0000000088887220 */ /* 0x080fe20000410000 */
[----:B------:R-:W-:Y:S01]  /*c310*/  MUFU.EX2 R182, R182 ;  /* 0x000000b600b67308 */ /* 0x000fe20000000800 */
[----:B------:R-:W-:Y:S02]  /*c320*/  FMUL.FTZ R137, R137, R0 ;  /* 0x0000000089897220 */ /* 0x000fe40000410000 */
[-C--:B------:R-:W-:Y:S01]  /*c330*/  FMUL.FTZ R138, R138, R173.reuse ;  /* 0x000000ad8a8a7220 */ /* 0x080fe20000410000 */
[----:B------:R-:W-:Y:S01]  /*c340*/  HMMA.16816.F32 R156, R4, R14, R156 ;  /* 0x0000000e049c723c */ /* 0x000fe2000000189c */
[----:B------:R-:W1:Y:S01]  /*c350*/  LDSM.16.MT88.4 R12, [R225+0x10000] ;  /* 0x01000000e10c783b */ /* 0x000e620000004200 */
[----:B------:R-:W-:-:S02]  /*c360*/  FMUL.FTZ R139, R139, R173 ;  /* 0x000000ad8b8b7220 */ /* 0x000fc40000410000 */
[-C--:B------:R-:W-:Y:S01]  /*c370*/  FMUL.FTZ R132, R132, R0.reuse ;  /* 0x0000000084847220 */ /* 0x080fe20000410000 */
[----:B------:R-:W2:Y:S01]  /*c380*/  MUFU.EX2 R189, R189 ;  /* 0x000000bd00bd7308 */ /* 0x000ea20000000800 */
[-C--:B------:R-:W-:Y:S02]  /*c390*/  FMUL.FTZ R133, R133, R0.reuse ;  /* 0x0000000085857220 */ /* 0x080fe40000410000 */
[C---:B----4-:R-:W-:Y:S01]  /*c3a0*/  HMMA.16816.F32 R152, R4.reuse, R8, R152 ;  /* 0x000000080498723c */ /* 0x050fe20000001898 */
[-C--:B------:R-:W-:Y:S02]  /*c3b0*/  FMUL.FTZ R134, R134, R173.reuse ;  /* 0x000000ad86867220 */ /* 0x080fe40000410000 */
[-C--:B------:R-:W-:Y:S02]  /*c3c0*/  FMUL.FTZ R135, R135, R173.reuse ;  /* 0x000000ad87877220 */ /* 0x080fe40000410000 */
[-C--:B------:R-:W-:Y:S01]  /*c3d0*/  FMUL.FTZ R144, R144, R0.reuse ;  /* 0x0000000090907220 */ /* 0x080fe20000410000 */
[----:B------:R-:W-:Y:S01]  /*c3e0*/  MUFU.EX2 R191, R191 ;  /* 0x000000bf00bf7308 */ /* 0x000fe20000000800 */
[----:B------:R-:W-:Y:S01]  /*c3f0*/  FMUL.FTZ R145, R145, R0 ;  /* 0x0000000091917220 */ /* 0x000fe20000410000 */
[----:B------:R-:W-:Y:S01]  /*c400*/  HMMA.16816.F32 R148, R4, R10, R148 ;  /* 0x0000000a0494723c */ /* 0x000fe20000001894 */
[----:B------:R-:W4:Y:S01]  /*c410*/  LDSM.16.MT88.4 R8, [R224+0x10000] ;  /* 0x01000000e008783b */ /* 0x000f220000004200 */
[----:B------:R-:W-:-:S02]  /*c420*/  FMUL.FTZ R146, R146, R173 ;  /* 0x000000ad92927220 */ /* 0x000fc40000410000 */
[-C--:B------:R-:W-:Y:S02]  /*c430*/  FMUL.FTZ R147, R147, R173.reuse ;  /* 0x000000ad93937220 */ /* 0x080fe40000410000 */
[-C--:B------:R-:W-:Y:S01]  /*c440*/  FMUL.FTZ R140, R140, R0.reuse ;  /* 0x000000008c8c7220 */ /* 0x080fe20000410000 */
[----:B------:R-:W1:Y:S01]  /*c450*/  MUFU.EX2 R186, R186 ;  /* 0x000000ba00ba7308 */ /* 0x000e620000000800 */
[-C--:B------:R-:W-:Y:S02]  /*c460*/  FMUL.FTZ R141, R141, R0.reuse ;  /* 0x000000008d8d7220 */ /* 0x080fe40000410000 */
[-C--:B------:R-:W-:Y:S02]  /*c470*/  FMUL.FTZ R142, R142, R173.reuse ;  /* 0x000000ad8e8e7220 */ /* 0x080fe40000410000 */
[----:B------:R-:W-:Y:S02]  /*c480*/  FMUL.FTZ R143, R143, R173 ;  /* 0x000000ad8f8f7220 */ /* 0x000fe40000410000 */
[-C--:B------:R-:W-:Y:S01]  /*c490*/  FMUL.FTZ R44, R44, R0.reuse ;  /* 0x000000002c2c7220 */ /* 0x080fe20000410000 */
[----:B------:R-:W-:Y:S01]  /*c4a0*/  MUFU.EX2 R202, R202 ;  /* 0x000000ca00ca7308 */ /* 0x000fe20000000800 */
[----:B------:R-:W-:-:S02]  /*c4b0*/  FMUL.FTZ R45, R45, R0 ;  /* 0x000000002d2d7220 */ /* 0x000fc40000410000 */
[-C--:B------:R-:W-:Y:S02]  /*c4c0*/  FMUL.FTZ R46, R46, R173.reuse ;  /* 0x000000ad2e2e7220 */ /* 0x080fe40000410000 */
[-C--:B------:R-:W-:Y:S02]  /*c4d0*/  FMUL.FTZ R47, R47, R173.reuse ;  /* 0x000000ad2f2f7220 */ /* 0x080fe40000410000 */
[-C--:B------:R-:W-:Y:S01]  /*c4e0*/  FMUL.FTZ R48, R48, R0.reuse ;  /* 0x0000000030307220 */ /* 0x080fe20000410000 */
[----:B------:R-:W2:Y:S01]  /*c4f0*/  MUFU.EX2 R195, R195 ;  /* 0x000000c300c37308 */ /* 0x000ea20000000800 */
[----:B------:R-:W-:Y:S01]  /*c500*/  FMUL.FTZ R49, R49, R0 ;  /* 0x0000000031317220 */ /* 0x000fe20000410000 */
[----:B-1----:R-:W-:Y:S01]  /*c510*/  HMMA.16816.F32 R144, R4, R12, R144 ;  /* 0x0000000c0490723c */ /* 0x002fe20000001890 */
[-C--:B------:R-:W-:Y:S02]  /*c520*/  FMUL.FTZ R50, R50, R173.reuse ;  /* 0x000000ad32327220 */ /* 0x080fe40000410000 */
[----:B------:R-:W-:-:S02]  /*c530*/  FMUL.FTZ R51, R51, R173 ;  /* 0x000000ad33337220 */ /* 0x000fc40000410000 */
[-C--:B------:R-:W-:Y:S01]  /*c540*/  FMUL.FTZ R36, R36, R0.reuse ;  /* 0x0000000024247220 */ /* 0x080fe20000410000 */
[----:B------:R-:W-:Y:S01]  /*c550*/  MUFU.EX2 R193, R193 ;  /* 0x000000c100c17308 */ /* 0x000fe20000000800 */
[-C--:B------:R-:W-:Y:S01]  /*c560*/  FMUL.FTZ R37, R37, R0.reuse ;  /* 0x0000000025257220 */ /* 0x080fe20000410000 */
[C---:B------:R-:W-:Y:S01]  /*c570*/  HMMA.16816.F32 R140, R4.reuse, R14, R140 ;  /* 0x0000000e048c723c */ /* 0x040fe2000000188c */
[----:B------:R-:W1:Y:S01]  /*c580*/  LDSM.16.MT88.4 R12, [R228+0x12000] ;  /* 0x01200000e40c783b */ /* 0x000e620000004200 */
[-C--:B------:R-:W-:Y:S02]  /*c590*/  FMUL.FTZ R38, R38, R173.reuse ;  /* 0x000000ad26267220 */ /* 0x080fe40000410000 */
[----:B------:R-:W-:Y:S02]  /*c5a0*/  FMUL.FTZ R39, R39, R173 ;  /* 0x000000ad27277220 */ /* 0x000fe40000410000 */
[-C--:B------:R-:W-:Y:S01]  /*c5b0*/  FMUL.FTZ R40, R40, R0.reuse ;  /* 0x0000000028287220 */ /* 0x080fe20000410000 */
[----:B------:R-:W-:Y:S01]  /*c5c0*/  MUFU.EX2 R203, R203 ;  /* 0x000000cb00cb7308 */ /* 0x000fe20000000800 */
[----:B----4-:R-:W-:Y:S01]  /*c5d0*/  HMMA.16816.F32 R136, R4, R8, R136 ;  /* 0x000000080488723c */ /* 0x010fe20000001888 */
[----:B------:R-:W-:-:S02]  /*c5e0*/  FMUL.FTZ R41, R41, R0 ;  /* 0x0000000029297220 */ /* 0x000fc40000410000 */
[-C--:B------:R-:W-:Y:S02]  /*c5f0*/  FMUL.FTZ R42, R42, R173.reuse ;  /* 0x000000ad2a2a7220 */ /* 0x080fe40000410000 */
[-C--:B------:R-:W-:Y:S02]  /*c600*/  FMUL.FTZ R43, R43, R173.reuse ;  /* 0x000000ad2b2b7220 */ /* 0x080fe40000410000 */
[-C--:B------:R-:W-:Y:S01]  /*c610*/  FMUL.FTZ R60, R60, R0.reuse ;  /* 0x000000003c3c7220 */ /* 0x080fe20000410000 */
[----:B------:R-:W-:Y:S01]  /*c620*/  HMMA.16816.F32 R132, R4, R10, R132 ;  /* 0x0000000a0484723c */ /* 0x000fe20000001884 */
[----:B------:R-:W4:Y:S01]  /*c630*/  LDSM.16.MT88.4 R8, [R226+0x12000] ;  /* 0x01200000e208783b */ /* 0x000f220000004200 */
[----:B------:R-:W-:Y:S01]  /*c640*/  FMUL.FTZ R61, R61, R0 ;  /* 0x000000003d3d7220 */ /* 0x000fe20000410000 */
[----:B------:R-:W-:Y:S01]  /*c650*/  MUFU.EX2 R188, R188 ;  /* 0x000000bc00bc7308 */ /* 0x000fe20000000800 */
[-C--:B------:R-:W-:Y:S02]  /*c660*/  FMUL.FTZ R62, R62, R173.reuse ;  /* 0x000000ad3e3e7220 */ /* 0x080fe40000410000 */
        /* <DEDUP_REMOVED lines=19> */
[----:B------:R-:W-:Y:S02]  /*c7a0*/  FMUL.FTZ R79, R79, R173 ;  /* 0x000000ad4f4f7220 */ /* 0x000fe40000410000 */
[----:B----4-:R-:W-:Y:S01]  /*c7b0*/  HMMA.16816.F32 R44, R4, R8, R44 ;  /* 0x00000008042c723c */ /* 0x010fe2000000182c */
[----:B------:R-:W-:-:S02]  /*c7c0*/  FMUL.FTZ R80, R80, R0 ;  /* 0x0000000050507220 */ /* 0x000fc40000410000 */
[-C--:B------:R-:W-:Y:S02]  /*c7d0*/  FMUL.FTZ R81, R81, R0.reuse ;  /* 0x0000000051517220 */ /* 0x080fe40000410000 */
[-C--:B------:R-:W-:Y:S02]  /*c7e0*/  FMUL.FTZ R82, R82, R173.reuse ;  /* 0x000000ad52527220 */ /* 0x080fe40000410000 */
[-C--:B------:R-:W-:Y:S01]  /*c7f0*/  FMUL.FTZ R83, R83, R173.reuse ;  /* 0x000000ad53537220 */ /* 0x080fe20000410000 */
[----:B------:R-:W-:Y:S01]  /*c800*/  HMMA.16816.F32 R48, R4, R10, R48 ;  /* 0x0000000a0430723c */ /* 0x000fe20000001830 */
[----:B------:R-:W4:Y:S01]  /*c810*/  LDSM.16.MT88.4 R8, [R224+0x12000] ;  /* 0x01200000e008783b */ /* 0x000f220000004200 */
        /* <DEDUP_REMOVED lines=11> */
[-C--:B------:R-:W-:Y:S01]  /*c8d0*/  FMUL.FTZ R95, R95, R173.reuse ;  /* 0x000000ad5f5f7220 */ /* 0x080fe20000410000 */
[----:B-1----:R-:W-:Y:S01]  /*c8e0*/  HMMA.16816.F32 R52, R4, R12, R52 ;  /* 0x0000000c0434723c */ /* 0x002fe20000001834 */
[-C--:B------:R-:W-:Y:S02]  /*c8f0*/  FMUL.FTZ R96, R96, R0.reuse ;  /* 0x0000000060607220 */ /* 0x080fe40000410000 */
[----:B------:R-:W-:Y:S02]  /*c900*/  FMUL.FTZ R97, R97, R0 ;  /* 0x0000000061617220 */ /* 0x000fe40000410000 */
[----:B------:R-:W-:-:S02]  /*c910*/  FMUL.FTZ R98, R98, R173 ;  /* 0x000000ad62627220 */ /* 0x000fc40000410000 */
[-C--:B------:R-:W-:Y:S01]  /*c920*/  FMUL.FTZ R99, R99, R173.reuse ;  /* 0x000000ad63637220 */ /* 0x080fe20000410000 */
[C---:B------:R-:W-:Y:S01]  /*c930*/  HMMA.16816.F32 R56, R4.reuse, R14, R56 ;  /* 0x0000000e0438723c */ /* 0x040fe20000001838 */
[----:B------:R-:W1:Y:S01]  /*c940*/  LDSM.16.MT88.4 R12, [R228+0x14000] ;  /* 0x01400000e40c783b */ /* 0x000e620000004200 */
[-C--:B------:R-:W-:Y:S02]  /*c950*/  FMUL.FTZ R84, R84, R0.reuse ;  /* 0x0000000054547220 */ /* 0x080fe40000410000 */
[----:B------:R-:W-:Y:S02]  /*c960*/  FMUL.FTZ R85, R85, R0 ;  /* 0x0000000055557220 */ /* 0x000fe40000410000 */
[-C--:B------:R-:W-:Y:S02]  /*c970*/  FMUL.FTZ R86, R86, R173.reuse ;  /* 0x000000ad56567220 */ /* 0x080fe40000410000 */
        /* <DEDUP_REMOVED lines=45> */
[----:B------:R-:W-:Y:S01]  /*cc50*/  FMUL.FTZ R131, R131, R173 ;  /* 0x000000ad83837220 */ /* 0x000fe20000410000 */
[C---:B-1----:R-:W-:Y:S08]  /*cc60*/  HMMA.16816.F32 R84, R4.reuse, R12, R84 ;  /* 0x0000000c0454723c */ /* 0x042ff00000001854 */
[C---:B------:R-:W-:Y:S01]  /*cc70*/  HMMA.16816.F32 R88, R4.reuse, R14, R88 ;  /* 0x0000000e0458723c */ /* 0x040fe20000001858 */
[----:B------:R-:W1:Y:S07]  /*cc80*/  LDSM.16.MT88.4 R12, [R228+0x16000] ;  /* 0x01600000e40c783b */ /* 0x000e6e0000004200 */
[C---:B----4-:R-:W-:Y:S08]  /*cc90*/  HMMA.16816.F32 R92, R4.reuse, R8, R92 ;  /* 0x00000008045c723c */ /* 0x050ff0000000185c */
[C---:B------:R-:W-:Y:S01]  /*cca0*/  HMMA.16816.F32 R96, R4.reuse, R10, R96 ;  /* 0x0000000a0460723c */ /* 0x040fe20000001860 */
[----:B------:R-:W4:Y:S07]  /*ccb0*/  LDSM.16.MT88.4 R8, [R226+0x16000] ;  /* 0x01600000e208783b */ /* 0x000f2e0000004200 */
        /* <DEDUP_REMOVED lines=9> */
[C---:B----4-:R-:W-:Y:S07]  /*cd50*/  HMMA.16816.F32 R124, R4.reuse, R8, R124 ;  /* 0x00000008047c723c */ /* 0x050fee000000187c */
[----:B------:R-:W-:Y:S01]  /*cd60*/  LOP3.LUT R8, R26, 0xffff, RZ, 0xc0, !PT ;  /* 0x0000ffff1a087812 */ /* 0x000fe200078ec0ff */
[----:B------:R-:W-:Y:S03]  /*cd70*/  HMMA.16816.F32 R128, R4, R10, R128 ;  /* 0x0000000a0480723c */ /* 0x000fe60000001880 */
[----:B------:R-:W-:-:S04]  /*cd80*/  SHF.R.U32.HI R8, RZ, 0x8, R8 ;  /* 0x00000008ff087819 */ /* 0x000fc80000011608 */
[----:B------:R-:W-:Y:S02]  /*cd90*/  LOP3.LUT R7, R26, 0xff, RZ, 0xc0, !PT ;  /* 0x000000ff1a077812 */ /* 0x000fe400078ec0ff */
[C---:B------:R-:W-:Y:S02]  /*cda0*/  LOP3.LUT R4, R24.reuse, 0xffff, RZ, 0xc0, !PT ;  /* 0x0000ffff18047812 */ /* 0x040fe400078ec0ff */
[----:B------:R-:W-:Y:S02]  /*cdb0*/  PRMT R7, R7, 0x5410, R8 ;  /* 0x0000541007077816 */ /* 0x000fe40000000008 */
[----:B------:R-:W-:Y:S02]  /*cdc0*/  SHF.R.U32.HI R8, RZ, 0x10, R26 ;  /* 0x00000010ff087819 */ /* 0x000fe4000001161a */
[----:B------:R-:W-:Y:S02]  /*cdd0*/  SHF.R.U32.HI R5, RZ, 0x10, R24 ;  /* 0x00000010ff057819 */ /* 0x000fe40000011618 */
[----:B------:R-:W-:-:S02]  /*cde0*/  LOP3.LUT R6, R24, 0xff, RZ, 0xc0, !PT ;  /* 0x000000ff18067812 */ /* 0x000fc400078ec0ff */
[----:B------:R-:W-:Y:S02]  /*cdf0*/  SHF.R.U32.HI R26, RZ, 0x18, R26 ;  /* 0x00000018ff1a7819 */ /* 0x000fe4000001161a */
[----:B------:R-:W-:Y:S01]  /*ce00*/  SHF.R.U32.HI R9, RZ, 0x8, R4 ;  /* 0x00000008ff097819 */ /* 0x000fe20000011604 */
[----:B------:R-:W-:Y:S01]  /*ce10*/  HSET2.LE.AND R4, R7, R252, PT ;  /* 0x000000fc07047233 */ /* 0x000fe20003803000 */
[----:B------:R-:W-:Y:S02]  /*ce20*/  LOP3.LUT R11, R8, 0xff, RZ, 0xc0, !PT ;  /* 0x000000ff080b7812 */ /* 0x000fe400078ec0ff */
[----:B------:R-:W-:Y:S02]  /*ce30*/  SHF.R.U32.HI R24, RZ, 0x18, R24 ;  /* 0x00000018ff187819 */ /* 0x000fe40000011618 */
[----:B------:R-:W-:Y:S02]  /*ce40*/  LOP3.LUT R5, R5, 0xff, RZ, 0xc0, !PT ;  /* 0x000000ff05057812 */ /* 0x000fe400078ec0ff */
[----:B------:R-:W-:-:S02]  /*ce50*/  PRMT R9, R6, 0x5410, R9 ;  /* 0x0000541006097816 */ /* 0x000fc40000000009 */
[----:B------:R-:W-:Y:S02]  /*ce60*/  PRMT R11, R11, 0x5410, R26 ;  /* 0x000054100b0b7816 */ /* 0x000fe4000000001a */
[----:B---3--:R-:W-:Y:S01]  /*ce70*/  F2FP.PACK_AB R7, R184, R187 ;  /* 0x000000bbb807723e */ /* 0x008fe200000000ff */
[--C-:B------:R-:W-:Y:S01]  /*ce80*/  HSET2.LE.AND R6, R9, R252.reuse, PT ;  /* 0x000000fc09067233 */ /* 0x100fe20003803000 */
[----:B------:R-:W-:Y:S01]  /*ce90*/  PRMT R5, R5, 0x5410, R24 ;  /* 0x0000541005057816 */ /* 0x000fe20000000018 */
[--C-:B------:R-:W-:Y:S01]  /*cea0*/  HSET2.LE.AND R10, R11, R252.reuse, PT ;  /* 0x000000fc0b0a7233 */ /* 0x100fe20003803000 */
[----:B------:R-:W-:Y:S01]  /*ceb0*/  LOP3.LUT R4, R4, R7, RZ, 0xc0, !PT ;  /* 0x0000000704047212 */ /* 0x000fe200078ec0ff */
[----:B------:R-:W-:Y:S01]  /*cec0*/  LDSM.16.MT88.4 R24, [R228+0x10800] ;  /* 0x01080000e418783b */ /* 0x000fe20000004200 */
[----:B--2---:R-:W-:Y:S01]  /*ced0*/  F2FP.PACK_AB R11, R189, R182 ;  /* 0x000000b6bd0b723e */ /* 0x004fe200000000ff */
[----:B------:R-:W-:Y:S01]  /*cee0*/  HSET2.LE.AND R7, R5, R252, PT ;  /* 0x000000fc05077233 */ /* 0x000fe20003803000 */
[----:B------:R-:W-:-:S02]  /*cef0*/  F2FP.PACK_AB R9, R180, R185 ;  /* 0x000000b9b409723e */ /* 0x000fc400000000ff */
[----:B------:R-:W-:Y:S02]  /*cf00*/  F2FP.PACK_AB R8, R186, R191 ;  /* 0x000000bfba08723e */ /* 0x000fe400000000ff */
[----:B------:R-:W-:Y:S02]  /*cf10*/  LOP3.LUT R5, R10, R11, RZ, 0xc0, !PT ;  /* 0x0000000b0a057212 */ /* 0x000fe400078ec0ff */
[----:B------:R-:W-:Y:S02]  /*cf20*/  LOP3.LUT R6, R6, R9, RZ, 0xc0, !PT ;  /* 0x0000000906067212 */ /* 0x000fe400078ec0ff */
[----:B------:R-:W-:Y:S02]  /*cf30*/  LOP3.LUT R7, R7, R8, RZ, 0xc0, !PT ;  /* 0x0000000807077212 */ /* 0x000fe400078ec0ff */
[----:B------:R-:W2:Y:S05]  /*cf40*/  LDSM.16.MT88.4 R8, [R228+0x12800] ;  /* 0x01280000e408783b */ /* 0x000eaa0000004200 */
[C---:B------:R-:W-:Y:S08]  /*cf50*/  HMMA.16816.F32 R144, R4.reuse, R16, R144 ;  /* 0x000000100490723c */ /* 0x040ff00000001890 */
        /* <DEDUP_REMOVED lines=27> */
[C---:B--2---:R-:W-:Y:S07]  /*d110*/  HMMA.16816.F32 R100, R4.reuse, R8, R100 ;  /* 0x000000080464723c */ /* 0x044fee0000001864 */
[----:B------:R-:W-:Y:S01]  /*d120*/  MOV R8, UR4 ;  /* 0x0000000400087c02 */ /* 0x000fe20008000f00 */
[----:B------:R-:W-:Y:S01]  /*d130*/  HMMA.16816.F32 R156, R4, R26, R156 ;  /* 0x0000001a049c723c */ /* 0x000fe2000000189c */
[----:B------:R-:W2:Y:S02]  /*d140*/  LDSM.16.MT88.4 R24, [R226+0x12800] ;  /* 0x01280000e218783b */ /* 0x000ea40000004200 */
[----:B------:R-:W-:-:S05]  /*d150*/  LOP3.LUT R8, R199, UR25, R8, 0x96, !PT ;  /* 0x00000019c7087c12 */ /* 0x000fca000f8e9608 */
[----:B------:R-:W-:Y:S01]  /*d160*/  IMAD.WIDE.U32 R8, R8, -0x326172a9, RZ ;  /* 0xcd9e8d5708087825 */ /* 0x000fe200078e00ff */
[----:B---3--:R-:W-:Y:S04]  /*d170*/  HMMA.16816.F32 R108, R4, R16, R108 ;  /* 0x00000010046c723c */ /* 0x008fe8000000186c */
[----:B------:R-:W-:-:S03]  /*d180*/  LOP3.LUT R206, R9, UR38, R206, 0x96, !PT ;  /* 0x0000002609ce7c12 */ /* 0x000fc6000f8e96ce */
[----:B------:R-:W-:Y:S01]  /*d190*/  LOP3.LUT R16, R31, UR7, R8, 0x96, !PT ;  /* 0x000000071f107c12 */ /* 0x000fe2000f8e9608 */
[----:B------:R-:W-:Y:S01]  /*d1a0*/  HMMA.16816.F32 R104, R4, R10, R104 ;  /* 0x0000000a0468723c */ /* 0x000fe20000001868 */
[----:B------:R-:W3:Y:S01]  /*d1b0*/  LDSM.16.MT88.4 R8, [R224+0x16800] ;  /* 0x01680000e008783b */ /* 0x000ee20000004200 */
[----:B------:R-:W-:-:S04]  /*d1c0*/  IMAD.WIDE.U32 R206, R206, -0x2daee0ad, RZ ;  /* 0xd2511f53cece7825 */ /* 0x000fc800078e00ff */
[----:B------:R-:W-:Y:S01]  /*d1d0*/  IMAD.WIDE.U32 R16, R16, -0x2daee0ad, RZ ;  /* 0xd2511f5310107825 */ /* 0x000fe200078e00ff */
[----:B------:R-:W-:Y:S01]  /*d1e0*/  LOP3.LUT R204, R207, UR36, R204, 0x96, !PT ;  /* 0x00000024cfcc7c12 */ /* 0x000fe2000f8e96cc */
[----:B-1----:R-:W-:Y:S03]  /*d1f0*/  HMMA.16816.F32 R116, R4, R12, R116 ;  /* 0x0000000c0474723c */ /* 0x002fe60000001874 */
[----:B------:R-:W-:Y:S01]  /*d200*/  LOP3.LUT R206, R17, UR34, R206, 0x96, !PT ;  /* 0x0000002211ce7c12 */ /* 0x000fe2000f8e96ce */
[----:B------:R-:W-:-:S04]  /*d210*/  IMAD.WIDE.U32 R204, R204, -0x326172a9, RZ ;  /* 0xcd9e8d57cccc7825 */ /* 0x000fc800078e00ff */
[----:B------:R-:W-:Y:S01]  /*d220*/  IMAD.WIDE.U32 R206, R206, -0x326172a9, RZ ;  /* 0xcd9e8d57cece7825 */ /* 0x000fe200078e00ff */
[----:B------:R-:W-:Y:S01]  /*d230*/  LOP3.LUT R30, R205, UR35, R30, 0x96, !PT ;  /* 0x00000023cd1e7c12 */ /* 0x000fe2000f8e961e */
[----:B------:R-:W-:Y:S02]  /*d240*/  HMMA.16816.F32 R52, R4, R20, R52 ;  /* 0x000000140434723c */ /* 0x000fe40000001834 */
[----:B------:R-:W-:Y:S01]  /*d250*/  FFMA.FTZ R205, R190, c[0x0][0x23c], -R175 ;  /* 0x00008f00becd7a23 */ /* 0x000fe200000108af */
[----:B------:R-:W-:Y:S01]  /*d260*/  LOP3.LUT R12, R207, UR33, R204, 0x96, !PT ;  /* 0x00000021cf0c7c12 */ /* 0x000fe2000f8e96cc */
[----:B------:R-:W-:-:S04]  /*d270*/  IMAD.WIDE.U32 R30, R30, -0x2daee0ad, RZ ;  /* 0xd2511f531e1e7825 */ /* 0x000fc800078e00ff */
[----:B------:R-:W-:Y:S01]  /*d280*/  IMAD.WIDE.U32 R198, R12, -0x2daee0ad, RZ ;  /* 0xd2511f530cc67825 */ /* 0x000fe200078e00ff */
[----:B------:R-:W-:Y:S01]  /*d290*/  LOP3.LUT R13, R31, UR31, R16, 0x96, !PT ;  /* 0x0000001f1f0d7c12 */ /* 0x000fe2000f8e9610 */
[C---:B--2---:R-:W-:Y:S01]  /*d2a0*/  HMMA.16816.F32 R44, R4.reuse, R24, R44 ;  /* 0x00000018042c723c */ /* 0x044fe2000000182c */
[----:B------:R-:W-:Y:S01]  /*d2b0*/  MUFU.EX2 R205, R205 ;  /* 0x000000cd00cd7308 */ /* 0x000fe20000000800 */
[----:B------:R-:W-:Y:S01]  /*d2c0*/  FFMA.FTZ R204, R29, c[0x0][0x23c], -R178 ;  /* 0x00008f001dcc7a23 */ /* 0x000fe200000108b2 */
[----:B------:R-:W-:Y:S01]  /*d2d0*/  LOP3.LUT R12, R199, UR19, R30, 0x96, !PT ;  /* 0x00000013c70c7c12 */ /* 0x000fe2000f8e961e */
[----:B------:R-:W-:Y:S01]  /*d2e0*/  IMAD.WIDE.U32 R20, R13, -0x326172a9, RZ ;  /* 0xcd9e8d570d147825 */ /* 0x000fe200078e00ff */
[----:B------:R-:W1:Y:S03]  /*d2f0*/  LDSM.16.MT88.4 R28, [R228+0x11000] ;  /* 0x01100000e41c783b */ /* 0x000e660000004200 */
[----:B------:R-:W-:Y:S01]  /*d300*/  IMAD.WIDE.U32 R12, R12, -0x326172a9, RZ ;  /* 0xcd9e8d570c0c7825 */ /* 0x000fe200078e00ff */
[----:B------:R-:W-:Y:S01]  /*d310*/  HMMA.16816.F32 R48, R4, R26, R48 ;  /* 0x0000001a0430723c */ /* 0x000fe20000001830 */
[----:B------:R-:W2:Y:S01]  /*d320*/  MUFU.EX2 R204, R204 ;  /* 0x000000cc00cc7308 */ /* 0x000ea20000000800 */
[----:B------:R-:W-:Y:S01]  /*d330*/  LDSM.16.MT88.4 R24, [R226+0x11000] ;  /* 0x01100000e218783b */ /* 0x000fe20000004200 */
[----:B------:R-:W-:-:S05]  /*d340*/  FFMA.FTZ R190, R194, c[0x0][0x23c], -R175 ;  /* 0x00008f00c2be7a23 */ /* 0x000fca00000108af */
[C---:B------:R-:W-:Y:S01]  /*d350*/  HMMA.16816.F32 R56, R4.reuse, R22, R56 ;  /* 0x000000160438723c */ /* 0x040fe20000001838 */
[----:B------:R-:W4:Y:S07]  /*d360*/  MUFU.EX2 R190, R190 ;  /* 0x000000be00be7308 */ /* 0x000f2e0000000800 */
[C---:B------:R-:W-:Y:S01]  /*d370*/  HMMA.16816.F32 R112, R4.reuse, R18, R112 ;  /* 0x000000120470723c */ /* 0x040fe20000001870 */
[----:B------:R-:W-:Y:S07]  /*d380*/  LDSM.16.MT88.4 R16, [R224+0x11000] ;  /* 0x01100000e010783b */ /* 0x000fee0000004200 */
[C---:B------:R-:W-:Y:S08]  /*d390*/  HMMA.16816.F32 R120, R4.reuse, R14, R120 ;  /* 0x0000000e0478723c */ /* 0x040ff00000001878 */
[C---:B---3--:R-:W-:Y:S08]  /*d3a0*/  HMMA.16816.F32 R124, R4.reuse, R8, R124 ;  /* 0x00000008047c723c */ /* 0x048ff0000000187c */
[----:B------:R-:W-:Y:S07]  /*d3b0*/  HMMA.16816.F32 R128, R4, R10, R128 ;  /* 0x0000000a0480723c */ /* 0x000fee0000001880 */
[----:B------:R-:W-:-:S02]  /*d3c0*/  SHF.R.U32.HI R5, RZ, 0x10, R12 ;  /* 0x00000010ff057819 */ /* 0x000fc4000001160c */
[C---:B------:R-:W-:Y:S02]  /*d3d0*/  LOP3.LUT R6, R12.reuse, 0xffff, RZ, 0xc0, !PT ;  /* 0x0000ffff0c067812 */ /* 0x040fe400078ec0ff */
[----:B------:R-:W-:Y:S02]  /*d3e0*/  LOP3.LUT R7, R12, 0xff, RZ, 0xc0, !PT ;  /* 0x000000ff0c077812 */ /* 0x000fe400078ec0ff */
[----:B------:R-:W-:Y:S02]  /*d3f0*/  SHF.R.U32.HI R12, RZ, 0x18, R12 ;  /* 0x00000018ff0c7819 */ /* 0x000fe4000001160c */
[----:B------:R-:W-:Y:S02]  /*d400*/  LOP3.LUT R5, R5, 0xff, RZ, 0xc0, !PT ;  /* 0x000000ff05057812 */ /* 0x000fe400078ec0ff */
[----:B------:R-:W-:Y:S02]  /*d410*/  LOP3.LUT R4, R13, UR39, R20, 0x96, !PT ;  /* 0x000000270d047c12 */ /* 0x000fe4000f8e9614 */
[----:B------:R-:W-:-:S02]  /*d420*/  PRMT R5, R5, 0x5410, R12 ;  /* 0x0000541005057816 */ /* 0x000fc4000000000c */
[----:B------:R-:W3:Y:S01]  /*d430*/  LDSM.16.MT88.4 R12, [R226+0x13000] ;  /* 0x01300000e20c783b */ /* 0x000ee20000004200 */
[C---:B------:R-:W-:Y:S02]  /*d440*/  LOP3.LUT R9, R4.reuse, 0xffff, RZ, 0xc0, !PT ;  /* 0x0000ffff04097812 */ /* 0x040fe400078ec0ff */
[----:B------:R-:W-:Y:S01]  /*d450*/  SHF.R.U32.HI R8, RZ, 0x8, R6 ;  /* 0x00000008ff087819 */ /* 0x000fe20000011606 */
[----:B------:R-:W-:Y:S01]  /*d460*/  HSET2.LE.AND R5, R5, R252, PT ;  /* 0x000000fc05057233 */ /* 0x000fe20003803000 */
[----:B------:R-:W-:Y:S02]  /*d470*/  SHF.R.U32.HI R6, RZ, 0x8, R9 ;  /* 0x00000008ff067819 */ /* 0x000fe40000011609 */
[----:B------:R-:W-:Y:S02]  /*d480*/  LOP3.LUT R9, R4, 0xff, RZ, 0xc0, !PT ;  /* 0x000000ff04097812 */ /* 0x000fe400078ec0ff */
[----:B------:R-:W-:Y:S02]  /*d490*/  PRMT R7, R7, 0x5410, R8 ;  /* 0x0000541007077816 */ /* 0x000fe40000000008 */
[----:B------:R-:W-:-:S02]  /*d4a0*/  SHF.R.U32.HI R8, RZ, 0x10, R4 ;  /* 0x00000010ff087819 */ /* 0x000fc40000011604 */
[----:B------:R-:W-:Y:S02]  /*d4b0*/  PRMT R9, R9, 0x5410, R6 ;  /* 0x0000541009097816 */ /* 0x000fe40000000006 */
[----:B------:R-:W-:Y:S02]  /*d4c0*/  SHF.R.U32.HI R4, RZ, 0x18, R4 ;  /* 0x00000018ff047819 */ /* 0x000fe40000011604 */
[----:B------:R-:W-:Y:S01]  /*d4d0*/  LOP3.LUT R11, R8, 0xff, RZ, 0xc0, !PT ;  /* 0x000000ff080b7812 */ /* 0x000fe200078ec0ff */
[--C-:B------:R-:W-:Y:S01]  /*d4e0*/  HSET2.LE.AND R9, R9, R252.reuse, PT ;  /* 0x000000fc09097233 */ /* 0x100fe20003803000 */
[----:B------:R-:W-:Y:S02]  /*d4f0*/  F2FP.PACK_AB R6, R195, R202 ;  /* 0x000000cac306723e */ /* 0x000fe400000000ff */
[----:B------:R-:W-:Y:S02]  /*d500*/  PRMT R11, R11, 0x5410, R4 ;  /* 0x000054100b0b7816 */ /* 0x000fe40000000004 */
[----:B------:R-:W-:Y:S01]  /*d510*/  LOP3.LUT R4, R9, R6, RZ, 0xc0, !PT ;  /* 0x0000000609047212 */ /* 0x000fe200078ec0ff */
[--C-:B------:R-:W-:Y:S01]  /*d520*/  HSET2.LE.AND R6, R7, R252.reuse, PT ;  /* 0x000000fc07067233 */ /* 0x100fe20003803000 */
[----:B--2---:R-:W-:Y:S01]  /*d530*/  F2FP.PACK_AB R7, R204, R193 ;  /* 0x000000c1cc07723e */ /* 0x004fe200000000ff */
[----:B------:R-:W-:Y:S01]  /*d540*/  HSET2.LE.AND R11, R11, R252, PT ;  /* 0x000000fc0b0b7233 */ /* 0x000fe20003803000 */
[----:B----4-:R-:W-:-:S02]  /*d550*/  F2FP.PACK_AB R10, R203, R190 ;  /* 0x000000becb0a723e */ /* 0x010fc400000000ff */
[----:B------:R-:W-:Y:S02]  /*d560*/  F2FP.PACK_AB R8, R205, R188 ;  /* 0x000000bccd08723e */ /* 0x000fe400000000ff */
[----:B------:R-:W-:Y:S02]  /*d570*/  LOP3.LUT R6, R6, R7, RZ, 0xc0, !PT ;  /* 0x0000000706067212 */ /* 0x000fe400078ec0ff */
[----:B------:R-:W-:Y:S02]  /*d580*/  LOP3.LUT R7, R5, R10, RZ, 0xc0, !PT ;  /* 0x0000000a05077212 */ /* 0x000fe400078ec0ff */
[----:B------:R-:W-:Y:S02]  /*d590*/  LOP3.LUT R5, R11, R8, RZ, 0xc0, !PT ;  /* 0x000000080b057212 */ /* 0x000fe400078ec0ff */
[----:B------:R-:W2:Y:S05]  /*d5a0*/  LDSM.16.MT88.4 R8, [R228+0x13000] ;  /* 0x01300000e408783b */ /* 0x000eaa0000004200 */
[C---:B-1----:R-:W-:Y:S07]  /*d5b0*/  HMMA.16816.F32 R160, R4.reuse, R28, R160 ;  /* 0x0000001c04a0723c */ /* 0x042fee00000018a0 */
[----:B------:R-:W-:Y:S01]  /*d5c0*/  MOV R28, R20 ;  /* 0x00000014001c7202 */ /* 0x000fe20000000f00 */
[----:B---3--:R-:W-:Y:S01]  /*d5d0*/  HMMA.16816.F32 R44, R4, R12, R44 ;  /* 0x0000000c042c723c */ /* 0x008fe2000000182c */
[----:B------:R-:W-:-:S02]  /*d5e0*/  MOV R29, R21 ;  /* 0x00000015001d7202 */ /* 0x000fc40000000f00 */
[----:B------:R-:W-:Y:S04]  /*d5f0*/  LDSM.16.MT88.4 R20, [R225+0x11000] ;  /* 0x01100000e114783b */ /* 0x000fe80000004200 */
[----:B------:R-:W-:Y:S01]  /*d600*/  MOV R12, R28 ;  /* 0x0000001c000c7202 */ /* 0x000fe20000000f00 */
[C---:B------:R-:W-:Y:S01]  /*d610*/  HMMA.16816.F32 R156, R4.reuse, R30, R156 ;  /* 0x0000001e049c723c */ /* 0x040fe2000000189c */
[----:B------:R-:W-:Y:S02]  /*d620*/  MOV R13, R29 ;  /* 0x0000001d000d7202 */ /* 0x000fe40000000f00 */
[----:B------:R-:W1:Y:S05]  /*d630*/  LDSM.16.MT88.4 R28, [R225+0x13000] ;  /* 0x01300000e11c783b */ /* 0x000e6a0000004200 */
[C---:B------:R-:W-:Y:S08]  /*d640*/  HMMA.16816.F32 R136, R4.reuse, R16, R136 ;  /* 0x000000100488723c */ /* 0x040ff00000001888 */
[C---:B------:R-:W-:Y:S01]  /*d650*/  HMMA.16816.F32 R132, R4.reuse, R18, R132 ;  /* 0x000000120484723c */ /* 0x040fe20000001884 */
[----:B------:R-:W3:Y:S07]  /*d660*/  LDSM.16.MT88.4 R16, [R226+0x15000] ;  /* 0x01500000e210783b */ /* 0x000eee0000004200 */
[C---:B------:R-:W-:Y:S07]  /*d670*/  HMMA.16816.F32 R48, R4.reuse, R14, R48 ;  /* 0x0000000e0430723c */ /* 0x040fee0000001830 */
[----:B------:R-:W-:Y:S01]  /*d680*/  MOV R14, R198 ;  /* 0x000000c6000e7202 */ /* 0x000fe20000000f00 */
[----:B--2---:R-:W-:Y:S01]  /*d690*/  HMMA.16816.F32 R36, R4, R8, R36 ;  /* 0x000000080424723c */ /* 0x004fe20000001824 */
[----:B------:R-:W-:-:S02]  /*d6a0*/  MOV R15, R199 ;  /* 0x000000c7000f7202 */ /* 0x000fc40000000f00 */
[----:B------:R2:W5:Y:S05]  /*d6b0*/  LDL.LU.64 R198, [R1+0x50] ;  /* 0x0000500001c67983 */ /* 0x00056a0000300a00 */
[C---:B------:R-:W-:Y:S01]  /*d6c0*/  HMMA.16816.F32 R40, R4.reuse, R10, R40 ;  /* 0x0000000a0428723c */ /* 0x040fe20000001828 */
[----:B------:R-:W4:Y:S07]  /*d6d0*/  LDSM.16.MT88.4 R8, [R225+0x15000] ;  /* 0x01500000e108783b */ /* 0x000f2e0000004200 */
[C---:B-1----:R-:W-:Y:S07]  /*d6e0*/  HMMA.16816.F32 R52, R4.reuse, R28, R52 ;  /* 0x0000001c0434723c */ /* 0x042fee0000001834 */
[----:B------:R-:W-:Y:S01]  /*d6f0*/  MOV R28, R14 ;  /* 0x0000000e001c7202 */ /* 0x000fe20000000f00 */
[----:B------:R-:W-:Y:S01]  /*d700*/  HMMA.16816.F32 R56, R4, R30, R56 ;  /* 0x0000001e0438723c */ /* 0x000fe20000001838 */
[----:B------:R-:W-:-:S06]  /*d710*/  MOV R29, R15 ;  /* 0x0000000f001d7202 */ /* 0x000fcc0000000f00 */
[----:B------:R-:W-:Y:S01]  /*d720*/  MOV R30, R12 ;  /* 0x0000000c001e7202 */ /* 0x000fe20000000f00 */
[C---:B---3--:R-:W-:Y:S01]  /*d730*/  HMMA.16816.F32 R76, R4.reuse, R16, R76 ;  /* 0x00000010044c723c */ /* 0x048fe2000000184c */
[----:B------:R-:W-:Y:S02]  /*d740*/  MOV R31, R13 ;  /* 0x0000000d001f7202 */ /* 0x000fe40000000f00 */
[----:B------:R-:W1:Y:S05]  /*d750*/  LDSM.16.MT88.4 R12, [R228+0x17000] ;  /* 0x01700000e40c783b */ /* 0x000e6a0000004200 */
[C---:B------:R-:W-:Y:S01]  /*d760*/  HMMA.16816.F32 R80, R4.reuse, R18, R80 ;  /* 0x000000120450723c */ /* 0x040fe20000001850 */
[----:B------:R-:W3:Y:S07]  /*d770*/  LDSM.16.MT88.4 R16, [R224+0x15000] ;  /* 0x01500000e010783b */ /* 0x000eee0000004200 */
[C---:B------:R-:W-:Y:S08]  /*d780*/  HMMA.16816.F32 R152, R4.reuse, R24, R152 ;  /* 0x000000180498723c */ /* 0x040ff00000001898 */
[C---:B----4-:R-:W-:Y:S08]  /*d790*/  HMMA.16816.F32 R84, R4.reuse, R8, R84 ;  /* 0x000000080454723c */ /* 0x050ff00000001854 */
[C---:B------:R-:W-:Y:S01]  /*d7a0*/  HMMA.16816.F32 R88, R4.reuse, R10, R88 ;  /* 0x0000000a0458723c */ /* 0x040fe20000001858 */
[----:B------:R-:W4:Y:S07]  /*d7b0*/  LDSM.16.MT88.4 R8, [R226+0x17000] ;  /* 0x01700000e208783b */ /* 0x000f2e0000004200 */
[C---:B------:R-:W-:Y:S01]  /*d7c0*/  HMMA.16816.F32 R148, R4.reuse, R26, R148 ;  /* 0x0000001a0494723c */ /* 0x040fe20000001894 */
[----:B------:R-:W-:Y:S07]  /*d7d0*/  LDSM.16.MT88.4 R24, [R224+0x13000] ;  /* 0x01300000e018783b */ /* 0x000fee0000004200 */
[C---:B-1----:R-:W-:Y:S08]  /*d7e0*/  HMMA.16816.F32 R100, R4.reuse, R12, R100 ;  /* 0x0000000c0464723c */ /* 0x042ff00000001864 */
[C---:B---3--:R-:W-:Y:S08]  /*d7f0*/  HMMA.16816.F32 R92, R4.reuse, R16, R92 ;  /* 0x00000010045c723c */ /* 0x048ff0000000185c */
[C---:B------:R-:W-:Y:S01]  /*d800*/  HMMA.16816.F32 R96, R4.reuse, R18, R96 ;  /* 0x000000120460723c */ /* 0x040fe20000001860 */
[----:B------:R-:W1:Y:S07]  /*d810*/  LDSM.16.MT88.4 R16, [R225+0x17000] ;  /* 0x01700000e110783b */ /* 0x000e6e0000004200 */
[C---:B------:R-:W-:Y:S01]  /*d820*/  HMMA.16816.F32 R104, R4.reuse, R14, R104 ;  /* 0x0000000e0468723c */ /* 0x040fe20000001868 */
[----:B------:R-:W3:Y:S07]  /*d830*/  LDSM.16.MT88.4 R12, [R224+0x17000] ;  /* 0x01700000e00c783b */ /* 0x000eee0000004200 */
[C---:B------:R-:W-:Y:S08]  /*d840*/  HMMA.16816.F32 R144, R4.reuse, R20, R144 ;  /* 0x000000140490723c */ /* 0x040ff00000001890 */
[----:B------:R-:W-:Y:S01]  /*d850*/  HMMA.16816.F32 R140, R4, R22, R140 ;  /* 0x00000016048c723c */ /* 0x000fe2000000188c */
[----:B------:R-:W2:Y:S01]  /*d860*/  LDSM.16.MT88.4 R20, [R228+0x15000] ;  /* 0x01500000e414783b */ /* 0x000ea20000004200 */
[----:B------:R-:W-:-:S05]  /*d870*/  LOP3.LUT R206, R31, UR20, R206, 0x96, !PT ;  /* 0x000000141fce7c12 */ /* 0x000fca000f8e96ce */
[----:B------:R-:W-:Y:S01]  /*d880*/  IMAD.WIDE.U32 R206, R206, -0x2daee0ad, RZ ;  /* 0xd2511f53cece7825 */ /* 0x000fe200078e00ff */
[C---:B----4-:R-:W-:Y:S07]  /*d890*/  HMMA.16816.F32 R108, R4.reuse, R8, R108 ;  /* 0x00000008046c723c */ /* 0x050fee000000186c */
[----:B------:R-:W-:Y:S01]  /*d8a0*/  LOP3.LUT R8, R207, UR6, R28, 0x96, !PT ;  /* 0x00000006cf087c12 */ /* 0x000fe2000f8e961c */
[----:B-1----:R-:W-:Y:S01]  /*d8b0*/  HMMA.16816.F32 R116, R4, R16, R116 ;  /* 0x000000100474723c */ /* 0x002fe20000001874 */
[----:B------:R-:W-:-:S02]  /*d8c0*/  FFMA.FTZ R183, R183, c[0x0][0x23c], -R178 ;  /* 0x00008f00b7b77a23 */ /* 0x000fc400000108b2 */
[----:B------:R-:W-:-:S05]  /*d8d0*/  FFMA.FTZ R192, R181, c[0x0][0x23c], -R178 ;  /* 0x00008f00b5c07a23 */ /* 0x000fca00000108b2 */
[----:B---3--:R-:W-:Y:S01]  /*d8e0*/  HMMA.16816.F32 R124, R4, R12, R124 ;  /* 0x0000000c047c723c */ /* 0x008fe2000000187c */
[----:B------:R-:W-:Y:S01]  /*d8f0*/  LOP3.LUT R16, R206, 0xffff, RZ, 0xc0, !PT ;  /* 0x0000ffffce107812 */ /* 0x000fe200078ec0ff */
[----:B------:R-:W-:-:S06]  /*d900*/  FFMA.FTZ R179, R179, c[0x0][0x23c], -R178 ;  /* 0x00008f00b3b37a23 */ /* 0x000fcc00000108b2 */
[C---:B------:R-:W-:Y:S01]  /*d910*/  HMMA.16816.F32 R60, R4.reuse, R24, R60 ;  /* 0x00000018043c723c */ /* 0x040fe2000000183c */
[----:B------:R-:W-:Y:S01]  /*d920*/  LOP3.LUT R12, R8, 0xffff, RZ, 0xc0, !PT ;  /* 0x0000ffff080c7812 */ /* 0x000fe200078ec0ff */
[--C-:B------:R-:W-:Y:S01]  /*d930*/  FFMA.FTZ R176, R176, c[0x0][0x23c], -R175.reuse ;  /* 0x00008f00b0b07a23 */ /* 0x100fe200000108af */
[----:B------:R-:W-:Y:S01]  /*d940*/  SHF.R.U32.HI R16, RZ, 0x8, R16 ;  /* 0x00000008ff107819 */ /* 0x000fe20000011610 */
[----:B------:R-:W-:Y:S01]  /*d950*/  FFMA.FTZ R172, R172, c[0x0][0x23c], -R175 ;  /* 0x00008f00acac7a23 */ /* 0x000fe200000108af */
[----:B------:R-:W-:Y:S01]  /*d960*/  SHF.R.U32.HI R12, RZ, 0x8, R12 ;  /* 0x00000008ff0c7819 */ /* 0x000fe2000001160c */
[----:B------:R-:W-:Y:S01]  /*d970*/  FFMA.FTZ R0, R167, R0, R164 ;  /* 0x00000000a7007223 */ /* 0x000fe200000100a4 */
[----:B------:R-:W-:Y:S01]  /*d980*/  LOP3.LUT R25, R206, 0xff, RZ, 0xc0, !PT ;  /* 0x000000ffce197812 */ /* 0x000fe200078ec0ff */
[----:B------:R-:W-:Y:S01]  /*d990*/  HMMA.16816.F32 R112, R4, R10, R112 ;  /* 0x0000000a0470723c */ /* 0x000fe20000001870 */
[----:B------:R-:W-:Y:S01]  /*d9a0*/  MUFU.EX2 R183, R183 ;  /* 0x000000b700b77308 */ /* 0x000fe20000000800 */
[----:B------:R-:W-:Y:S01]  /*d9b0*/  FFMA.FTZ R178, R177, c[0x0][0x23c], -R178 ;  /* 0x00008f00b1b27a23 */ /* 0x000fe200000108b2 */
[----:B------:R-:W-:Y:S01]  /*d9c0*/  PRMT R25, R25, 0x5410, R16 ;  /* 0x0000541019197816 */ /* 0x000fe20000000010 */
[----:B------:R-:W-:-:S04]  /*d9d0*/  FFMA.FTZ R32, R166, R173, R32 ;  /* 0x000000ada6207223 */ /* 0x000fc80000010020 */
[C---:B------:R-:W-:Y:S01]  /*d9e0*/  HMMA.16816.F32 R120, R4.reuse, R18, R120 ;  /* 0x000000120478723c */ /* 0x040fe20000001878 */
[----:B------:R-:W-:Y:S01]  /*d9f0*/  LOP3.LUT R11, R8, 0xff, RZ, 0xc0, !PT ;  /* 0x000000ff080b7812 */ /* 0x000fe200078ec0ff */
[----:B------:R-:W1:Y:S01]  /*da00*/  MUFU.EX2 R192, R192 ;  /* 0x000000c000c07308 */ /* 0x000e620000000800 */
[----:B------:R-:W3:Y:S02]  /*da10*/  LDSM.16.MT88.4 R16, [R226+0x11800] ;  /* 0x01180000e210783b */ /* 0x000ee40000004200 */
[----:B------:R-:W-:Y:S01]  /*da20*/  PRMT R11, R11, 0x5410, R12 ;  /* 0x000054100b0b7816 */ /* 0x000fe2000000000c */
[--C-:B------:R-:W-:Y:S02]  /*da30*/  FFMA.FTZ R177, R174, c[0x0][0x23c], -R175.reuse ;  /* 0x00008f00aeb17a23 */ /* 0x100fe400000108af */
[C---:B------:R-:W-:Y:S01]  /*da40*/  HMMA.16816.F32 R128, R4.reuse, R14, R128 ;  /* 0x0000000e0480723c */ /* 0x040fe20000001880 */
[----:B------:R-:W4:Y:S01]  /*da50*/  LDSM.16.MT88.4 R12, [R225+0x11800] ;  /* 0x01180000e10c783b */ /* 0x000f220000004200 */
[----:B------:R-:W-:Y:S01]  /*da60*/  MUFU.EX2 R176, R176 ;  /* 0x000000b000b07308 */ /* 0x000fe20000000800 */
[----:B------:R-:W-:Y:S01]  /*da70*/  FFMA.FTZ R175, R170, c[0x0][0x23c], -R175 ;  /* 0x00008f00aaaf7a23 */ /* 0x000fe200000108af */
[--C-:B------:R-:W-:Y:S01]  /*da80*/  SHF.R.U32.HI R10, RZ, 0x10, R206.reuse ;  /* 0x00000010ff0a7819 */ /* 0x100fe200000116ce */
[----:B------:R-:W-:Y:S03]  /*da90*/  LDSM.16.MT88.4 R28, [R228+0x13800] ;  /* 0x01380000e41c783b */ /* 0x000fe60000004200 */
[C---:B------:R-:W-:Y:S02]  /*daa0*/  HMMA.16816.F32 R64, R4.reuse, R26, R64 ;  /* 0x0000001a0440723c */ /* 0x040fe40000001840 */
[----:B------:R-:W1:Y:S06]  /*dab0*/  MUFU.EX2 R177, R177 ;  /* 0x000000b100b17308 */ /* 0x000e6c0000000800 */
[C---:B--2---:R-:W-:Y:S02]  /*dac0*/  HMMA.16816.F32 R68, R4.reuse, R20, R68 ;  /* 0x000000140444723c */ /* 0x044fe40000001844 */
[----:B------:R-:W-:Y:S06]  /*dad0*/  MUFU.EX2 R179, R179 ;  /* 0x000000b300b37308 */ /* 0x000fec0000000800 */
[----:B------:R-:W-:Y:S02]  /*dae0*/  HMMA.16816.F32 R72, R4, R22, R72 ;  /* 0x000000160448723c */ /* 0x000fe40000001848 */
[----:B------:R-:W2:Y:S01]  /*daf0*/  MUFU.EX2 R178, R178 ;  /* 0x000000b200b27308 */ /* 0x000ea20000000800 */
[----:B------:R-:W-:Y:S01]  /*db00*/  SHF.R.U32.HI R9, RZ, 0x18, R206 ;  /* 0x00000018ff097819 */ /* 0x000fe200000116ce */
[----:B------:R-:W-:Y:S03]  /*db10*/  LDSM.16.MT88.4 R20, [R228+0x11800] ;  /* 0x01180000e414783b */ /* 0x000fe60000004200 */
[----:B------:R-:W-:-:S02]  /*db20*/  SHF.R.U32.HI R5, RZ, 0x10, R8 ;  /* 0x00000010ff057819 */ /* 0x000fc40000011608 */
[----:B------:R-:W-:Y:S01]  /*db30*/  SHF.R.U32.HI R8, RZ, 0x18, R8 ;  /* 0x00000018ff087819 */ /* 0x000fe20000011608 */
[----:B------:R-:W-:Y:S01]  /*db40*/  MUFU.EX2 R172, R172 ;  /* 0x000000ac00ac7308 */ /* 0x000fe20000000800 */
[----:B------:R-:W-:Y:S01]  /*db50*/  LOP3.LUT R5, R5, 0xff, RZ, 0xc0, !PT ;  /* 0x000000ff05057812 */ /* 0x000fe200078ec0ff */
[----:B------:R-:W-:Y:S01]  /*db60*/  HSET2.LE.AND R4, R11, R252, PT ;  /* 0x000000fc0b047233 */ /* 0x000fe20003803000 */
[----:B------:R-:W-:Y:S02]  /*db70*/  LOP3.LUT R10, R10, 0xff, RZ, 0xc0, !PT ;  /* 0x000000ff0a0a7812 */ /* 0x000fe400078ec0ff */
[----:B-1----:R-:W-:-:S03]  /*db80*/  F2FP.PACK_AB R11, R192, R183 ;  /* 0x000000b7c00b723e */ /* 0x002fc600000000ff */
[----:B------:R-:W1:Y:S01]  /*db90*/  MUFU.EX2 R175, R175 ;  /* 0x000000af00af7308 */ /* 0x000e620000000800 */
[----:B------:R-:W-:Y:S02]  /*dba0*/  PRMT R5, R5, 0x5410, R8 ;  /* 0x0000541005057816 */ /* 0x000fe40000000008 */
[----:B------:R-:W-:Y:S02]  /*dbb0*/  PRMT R7, R10, 0x5410, R9 ;  /* 0x000054100a077816 */ /* 0x000fe40000000009 */
[----:B------:R-:W-:Y:S01]  /*dbc0*/  LOP3.LUT R4, R4, R11, RZ, 0xc0, !PT ;  /* 0x0000000b04047212 */ /* 0x000fe200078ec0ff */
[--C-:B------:R-:W-:Y:S01]  /*dbd0*/  HSET2.LE.AND R5, R5, R252.reuse, PT ;  /* 0x000000fc05057233 */ /* 0x100fe20003803000 */
[----:B------:R-:W4:Y:S01]  /*dbe0*/  LDSM.16.MT88.4 R8, [R224+0x11800] ;  /* 0x01180000e008783b */ /* 0x000f220000004200 */
[----:B------:R-:W-:Y:S01]  /*dbf0*/  F2FP.PACK_AB R6, R177, R176 ;  /* 0x000000b0b106723e */ /* 0x000fe200000000ff */
[----:B------:R-:W-:-:S03]  /*dc00*/  HSET2.LE.AND R7, R7, R252, PT ;  /* 0x000000fc07077233 */ /* 0x000fc60003803000 */
[----:B------:R-:W-:Y:S01]  /*dc10*/  LOP3.LUT R5, R5, R6, RZ, 0xc0, !PT ;  /* 0x0000000605057212 */ /* 0x000fe200078ec0ff */
[----:B------:R-:W-:Y:S01]  /*dc20*/  HSET2.LE.AND R6, R25, R252, PT ;  /* 0x000000fc19067233 */ /* 0x000fe20003803000 */
[----:B--2---:R-:W-:Y:S02]  /*dc30*/  F2FP.PACK_AB R25, R178, R179 ;  /* 0x000000b3b219723e */ /* 0x004fe400000000ff */
[----:B-1----:R-:W-:Y:S02]  /*dc40*/  F2FP.PACK_AB R24, R175, R172 ;  /* 0x000000acaf18723e */ /* 0x002fe400000000ff */
[----:B------:R-:W-:Y:S02]  /*dc50*/  LOP3.LUT R6, R6, R25, RZ, 0xc0, !PT ;  /* 0x0000001906067212 */ /* 0x000fe400078ec0ff */
[----:B------:R-:W-:Y:S01]  /*dc60*/  LOP3.LUT R7, R7, R24, RZ, 0xc0, !PT ;  /* 0x0000001807077212 */ /* 0x000fe200078ec0ff */
[----:B------:R-:W-:Y:S01]  /*dc70*/  FADD.FTZ R35, R35, R0 ;  /* 0x0000000023237221 */ /* 0x000fe20000010000 */
[----:B------:R-:W-:Y:S05]  /*dc80*/  LDSM.16.MT88.4 R24, [R226+0x13800] ;  /* 0x01380000e218783b */ /* 0x000fea0000004200 */
[C---:B---3--:R-:W-:Y:S08]  /*dc90*/  HMMA.16816.F32 R152, R4.reuse, R16, R152 ;  /* 0x000000100498723c */ /* 0x048ff00000001898 */
        /* <DEDUP_REMOVED lines=18> */
[----:B------:R-:W-:Y:S01]  /*ddc0*/  HMMA.16816.F32 R80, R4, R10, R80 ;  /* 0x0000000a0450723c */ /* 0x000fe20000001850 */
[----:B------:R-:W3:Y:S01]  /*ddd0*/  LDSM.16.MT88.4 R8, [R226+0x17800] ;  /* 0x01780000e208783b */ /* 0x000ee20000004200 */
[----:B------:R-:W-:-:S06]  /*dde0*/  FADD.FTZ R3, R3, R32 ;  /* 0x0000002003037221 */ /* 0x000fcc0000010000 */
[----:B----4-:R-:W-:Y:S01]  /*ddf0*/  HMMA.16816.F32 R60, R4, R20, R60 ;  /* 0x00000014043c723c */ /* 0x010fe2000000183c */
[----:B------:R-:W-:-:S07]  /*de00*/  FADD.FTZ R0, R34, R35 ;  /* 0x0000002322007221 */ /* 0x000fce0000010000 */
[C---:B------:R-:W-:Y:S01]  /*de10*/  HMMA.16816.F32 R64, R4.reuse, R22, R64 ;  /* 0x000000160440723c */ /* 0x040fe20000001840 */
[----:B------:R-:W4:Y:S07]  /*de20*/  LDSM.16.MT88.4 R20, [R224+0x15800] ;  /* 0x01580000e014783b */ /* 0x000f2e0000004200 */
[----:B-1----:R-:W-:Y:S01]  /*de30*/  HMMA.16816.F32 R84, R4, R16, R84 ;  /* 0x000000100454723c */ /* 0x002fe20000001854 */
[----:B------:R-:W-:-:S07]  /*de40*/  FADD.FTZ R2, R2, R3 ;  /* 0x0000000302027221 */ /* 0x000fce0000010000 */
[C---:B------:R-:W-:Y:S01]  /*de50*/  HMMA.16816.F32 R88, R4.reuse, R18, R88 ;  /* 0x000000120458723c */ /* 0x040fe20000001858 */
[----:B------:R-:W1:Y:S07]  /*de60*/  LDSM.16.MT88.4 R16, [R225+0x17800] ;  /* 0x01780000e110783b */ /* 0x000e6e0000004200 */
[C---:B--2---:R-:W-:Y:S08]  /*de70*/  HMMA.16816.F32 R100, R4.reuse, R12, R100 ;  /* 0x0000000c0464723c */ /* 0x044ff00000001864 */
[----:B------:R-:W-:Y:S01]  /*de80*/  HMMA.16816.F32 R104, R4, R14, R104 ;  /* 0x0000000e0468723c */ /* 0x000fe20000001868 */
[----:B------:R-:W2:Y:S01]  /*de90*/  LDSM.16.MT88.4 R12, [R224+0x17800] ;  /* 0x01780000e00c783b */ /* 0x000ea20000004200 */
[----:B------:R-:W-:-:S02]  /*dea0*/  FADD.FTZ R0, R33, R0 ;  /* 0x0000000021007221 */ /* 0x000fc40000010000 */
[----:B------:R-:W-:Y:S02]  /*deb0*/  FADD.FTZ R171, R171, R2 ;  /* 0x00000002abab7221 */ /* 0x000fe40000010000 */
[----:B------:R-:W-:Y:S02]  /*dec0*/  FADD.FTZ R187, R187, R0 ;  /* 0x00000000bbbb7221 */ /* 0x000fe40000010000 */
[----:B------:R-:W-:Y:S02]  /*ded0*/  FADD.FTZ R0, R182, R171 ;  /* 0x000000abb6007221 */ /* 0x000fe40000010000 */
[----:B------:R-:W-:Y:S02]  /*dee0*/  FADD.FTZ R184, R184, R187 ;  /* 0x000000bbb8b87221 */ /* 0x000fe40000010000 */
[----:B------:R-:W-:Y:S01]  /*def0*/  FADD.FTZ R0, R189, R0 ;  /* 0x00000000bd007221 */ /* 0x000fe20000010000 */
[----:B---3--:R-:W-:Y:S01]  /*df00*/  HMMA.16816.F32 R108, R4, R8, R108 ;  /* 0x00000008046c723c */ /* 0x008fe2000000186c */
[----:B------:R-:W-:-:S06]  /*df10*/  FADD.FTZ R3, R185, R184 ;  /* 0x000000b8b9037221 */ /* 0x000fcc0000010000 */
        /* <DEDUP_REMOVED lines=9> */
[----:B------:R-:W-:Y:S01]  /*dfb0*/  HMMA.16816.F32 R36, R4, R28, R36 ;  /* 0x0000001c0424723c */ /* 0x000fe20000001824 */
[----:B------:R-:W-:Y:S02]  /*dfc0*/  FADD.FTZ R204, R204, R193 ;  /* 0x000000c1cccc7221 */ /* 0x000fe40000010000 */
[----:B------:R-:W-:-:S05]  /*dfd0*/  FADD.FTZ R203, R203, R190 ;  /* 0x000000becbcb7221 */ /* 0x000fca0000010000 */
[----:B------:R-:W-:Y:S01]  /*dfe0*/  HMMA.16816.F32 R40, R4, R30, R40 ;  /* 0x0000001e0428723c */ /* 0x000fe20000001828 */
[----:B------:R-:W-:-:S07]  /*dff0*/  FADD.FTZ R183, R183, R204 ;  /* 0x000000ccb7b77221 */ /* 0x000fce0000010000 */
[----:B------:R-:W-:Y:S01]  /*e000*/  HMMA.16816.F32 R44, R4, R24, R44 ;  /* 0x00000018042c723c */ /* 0x000fe2000000182c */
[----:B------:R-:W-:-:S07]  /*e010*/  FADD.FTZ R176, R176, R203 ;  /* 0x000000cbb0b07221 */ /* 0x000fce0000010000 */
[C---:B------:R-:W-:Y:S08]  /*e020*/  HMMA.16816.F32 R48, R4.reuse, R26, R48 ;  /* 0x0000001a0430723c */ /* 0x040ff00000001830 */
[C---:B----4-:R-:W-:Y:S08]  /*e030*/  HMMA.16816.F32 R92, R4.reuse, R20, R92 ;  /* 0x00000014045c723c */ /* 0x050ff0000000185c */
[C---:B------:R-:W-:Y:S08]  /*e040*/  HMMA.16816.F32 R96, R4.reuse, R22, R96 ;  /* 0x000000160460723c */ /* 0x040ff00000001860 */
[C---:B------:R-:W-:Y:S08]  /*e050*/  HMMA.16816.F32 R112, R4.reuse, R10, R112 ;  /* 0x0000000a0470723c */ /* 0x040ff00000001870 */
[C---:B-1----:R-:W-:Y:S08]  /*e060*/  HMMA.16816.F32 R116, R4.reuse, R16, R116 ;  /* 0x000000100474723c */ /* 0x042ff00000001874 */
[C---:B------:R-:W-:Y:S08]  /*e070*/  HMMA.16816.F32 R120, R4.reuse, R18, R120 ;  /* 0x000000120478723c */ /* 0x040ff00000001878 */
[C---:B--2---:R-:W-:Y:S08]  /*e080*/  HMMA.16816.F32 R124, R4.reuse, R12, R124 ;  /* 0x0000000c047c723c */ /* 0x044ff0000000187c */
[----:B------:R-:W-:Y:S01]  /*e090*/  HMMA.16816.F32 R128, R4, R14, R128 ;  /* 0x0000000e0480723c */ /* 0x000fe20000001880 */
[----:B------:R-:W-:-:S02]  /*e0a0*/  FADD.FTZ R192, R192, R183 ;  /* 0x000000b7c0c07221 */ /* 0x000fc40000010000 */
[----:B------:R-:W-:Y:S02]  /*e0b0*/  FADD.FTZ R177, R177, R176 ;  /* 0x000000b0b1b17221 */ /* 0x000fe40000010000 */
[----:B------:R-:W-:Y:S02]  /*e0c0*/  FADD.FTZ R167, R179, R192 ;  /* 0x000000c0b3a77221 */ /* 0x000fe40000010000 */
[----:B------:R-:W-:Y:S01]  /*e0d0*/  FADD.FTZ R166, R172, R177 ;  /* 0x000000b1aca67221 */ /* 0x000fe20000010000 */
[----:B------:R-:W-:Y:S01]  /*e0e0*/  MOV R0, R168 ;  /* 0x000000a800007202 */ /* 0x000fe20000000f00 */
[----:B------:R-:W-:Y:S01]  /*e0f0*/  FADD.FTZ R167, R178, R167 ;  /* 0x000000a7b2a77221 */ /* 0x000fe20000010000 */
[----:B------:R-:W-:Y:S01]  /*e100*/  MOV R2, R169 ;  /* 0x000000a900027202 */ /* 0x000fe20000000f00 */
[----:B------:R-:W-:Y:S02]  /*e110*/  FADD.FTZ R166, R175, R166 ;  /* 0x000000a6afa67221 */ /* 0x000fe40000010000 */
.L_x_1054:
        /* <DEDUP_REMOVED lines=9> */
[----:B------:R-:W-:Y:S01]  /*e1b0*/  IMAD.U32 R10, RZ, RZ, UR8 ;  /* 0x00000008ff0a7e24 */ /* 0x000fe2000f8e00ff */
[----:B------:R-:W-:Y:S01]  /*e1c0*/  UIMAD UR6, UR10, UR6, URZ ;  /* 0x000000060a0672a4 */ /* 0x000fe2000f8e023f */
[----:B------:R-:W-:Y:S01]  /*e1d0*/  IMAD.MOV.U32 R4, RZ, RZ, R250 ;  /* 0x000000ffff047224 */ /* 0x000fe200078e00fa */
[----:B------:R-:W-:Y:S01]  /*e1e0*/  UIMAD UR4, UR10, UR4, URZ ;  /* 0x000000040a0472a4 */ /* 0x000fe2000f8e023f */
[----:B------:R-:W-:Y:S01]  /*e1f0*/  IMAD.MOV.U32 R164, RZ, RZ, R2 ;  /* 0x000000ffffa47224 */ /* 0x000fe200078e0002 */
[----:B------:R-:W-:Y:S01]  /*e200*/  UIMAD UR6, UR8, UR7, UR6 ;  /* 0x00000007080672a4 */ /* 0x000fe2000f8e0206 */
[--C-:B------:R-:W-:Y:S01]  /*e210*/  IMAD.WIDE.U32 R12, R12, c[0x0][0x1b0], R4.reuse ;  /* 0x00006c000c0c7a25 */ /* 0x100fe200078e0004 */
[----:B------:R-:W-:Y:S01]  /*e220*/  UIMAD UR4, UR8, UR5, UR4 ;  /* 0x00000005080472a4 */ /* 0x000fe2000f8e0204 */
[----:B------:R-:W-:Y:S01]  /*e230*/  ISETP.GE.AND P5, PT, R250, c[0x0][0x220], PT ;  /* 0x00008800fa007a0c */ /* 0x000fe20003fa6270 */
[----:B------:R-:W-:Y:S01]  /*e240*/  UIADD3 UR8, UR29, -0x2, URZ ;  /* 0xfffffffe1d087890 */ /* 0x000fe2000fffe03f */
        /* <DEDUP_REMOVED lines=8> */
[----:B------:R-:W-:Y:S01]  /*e2d0*/  UMOV UR10, URZ ;  /* 0x0000003f000a7c82 */ /* 0x000fe20008000000 */
[----:B-1----:R-:W-:-:S02]  /*e2e0*/  SHF.R.S32.HI R7, RZ, 0x1f, R8 ;  /* 0x0000001fff077819 */ /* 0x002fc40000011408 */
[----:B------:R-:W-:Y:S02]  /*e2f0*/  IADD3.X R5, R5, UR13, R13, P1, !PT ;  /* 0x0000000d05057c10 */ /* 0x000fe40008ffe40d */
[----:B------:R-:W-:Y:S02]  /*e300*/  LEA.HI R7, R7, R8, RZ, 0x3 ;  /* 0x0000000807077211 */ /* 0x000fe400078f18ff */
[----:B------:R-:W-:Y:S02]  /*e310*/  IADD3.X R3, R3, UR26, R11, P0, !PT ;  /* 0x0000001a03037c10 */ /* 0x000fe400087fe40b */
[----:B------:R-:W-:Y:S02]  /*e320*/  LEA R11, P1, R6, c[0x0][0x168], 0x1 ;  /* 0x00005a00060b7a11 */ /* 0x000fe400078208ff */
[----:B------:R-:W-:Y:S02]  /*e330*/  LEA R10, P0, R4, c[0x0][0x170], 0x1 ;  /* 0x00005c00040a7a11 */ /* 0x000fe400078008ff */
[----:B------:R-:W-:Y:S01]  /*e340*/  SHF.R.S32.HI R8, RZ, 0x3, R7 ;  /* 0x00000003ff087819 */ /* 0x000fe20000011407 */
[----:B------:R-:W-:Y:S01]  /*e350*/  STL [R1+0xc], R11 ;  /* 0x00000c0b01007387 */ /* 0x000fe20000100800 */
[----:B------:R-:W-:-:S02]  /*e360*/  LEA.HI.X R5, R6, c[0x0][0x16c], R5, 0x1, P1 ;  /* 0x00005b0006057a11 */ /* 0x000fc400008f0c05 */
[----:B------:R-:W-:Y:S01]  /*e370*/  LEA.HI.X R3, R4, c[0x0][0x174], R3, 0x1, P0 ;  /* 0x00005d0004037a11 */ /* 0x000fe200000f0c03 */
[----:B------:R1:W-:Y:S01]  /*e380*/  STL [R1+0x4], R10 ;  /* 0x0000040a01007387 */ /* 0x0003e20000100800 */
[----:B------:R-:W-:Y:S02]  /*e390*/  SHF.R.S32.HI R9, RZ, 0x1f, R8 ;  /* 0x0000001fff097819 */ /* 0x000fe40000011408 */
[C---:B------:R-:W-:Y:S01]  /*e3a0*/  IADD3 R12, P2, R8.reuse, 0x10, RZ ;  /* 0x00000010080c7810 */ /* 0x040fe20007f5e0ff */
[----:B------:R2:W-:Y:S01]  /*e3b0*/  STL [R1+0x8], R5 ;  /* 0x0000080501007387 */ /* 0x0005e20000100800 */
[----:B------:R-:W-:-:S03]  /*e3c0*/  IADD3 R6, P0, R8, 0x30, RZ ;  /* 0x0000003008067810 */ /* 0x000fc60007f1e0ff */
[--C-:B------:R-:W-:Y:S01]  /*e3d0*/  IMAD.X R13, RZ, RZ, R9.reuse, P2 ;  /* 0x000000ffff0d7224 */ /* 0x100fe200010e0609 */
[----:B------:R3:W-:Y:S01]  /*e3e0*/  STL [R1], R3 ;  /* 0x0000000301007387 */ /* 0x0007e20000100800 */
[----:B------:R-:W-:Y:S01]  /*e3f0*/  IMAD.X R7, RZ, RZ, R9, P0 ;  /* 0x000000ffff077224 */ /* 0x000fe200000e0609 */
[----:B------:R-:W-:Y:S02]  /*e400*/  ISETP.GE.AND P2, PT, R235, c[0x0][0x220], PT ;  /* 0x00008800eb007a0c */ /* 0x000fe40003f46270 */
[----:B------:R4:W-:Y:S04]  /*e410*/  STL.64 [R1+0x30], R8 ;  /* 0x0000300801007387 */ /* 0x0009e80000100a00 */
[----:B------:R-:W-:Y:S04]  /*e420*/  STL.64 [R1+0x48], R12 ;  /* 0x0000480c01007387 */ /* 0x000fe80000100a00 */
[----:B------:R4:W-:Y:S01]  /*e430*/  STL.64 [R1+0x38], R6 ;  /* 0x0000380601007387 */ /* 0x0009e20000100a00 */
[----:B-1----:R-:W-:Y:S01]  /*e440*/  IADD3 R10, P1, R8, 0x20, RZ ;  /* 0x00000020080a7810 */ /* 0x002fe20007f3e0ff */
[----:B--2---:R-:W-:-:S04]  /*e450*/  IMAD.WIDE.U32 R4, R196, -0x326172a9, RZ ;  /* 0xcd9e8d57c4047825 */ /* 0x004fc800078e00ff */
[----:B------:R-:W-:Y:S01]  /*e460*/  IMAD.X R11, RZ, RZ, R9, P1 ;  /* 0x000000ffff0b7224 */ /* 0x000fe200008e0609 */
[----:B------:R-:W-:Y:S01]  /*e470*/  LOP3.LUT R197, R5, R197, RZ, 0x3c, !PT ;  /* 0x000000c505c57212 */ /* 0x000fe200078e3cff */
[----:B---3--:R-:W-:-:S03]  /*e480*/  IMAD.MOV.U32 R3, RZ, RZ, R0 ;  /* 0x000000ffff037224 */ /* 0x008fc600078e0000 */
[----:B------:R-:W-:Y:S01]  /*e490*/  STL.64 [R1+0x40], R10 ;  /* 0x0000400a01007387 */ /* 0x000fe20000100a00 */
[----:B----4-:R-:W-:-:S03]  /*e4a0*/  IMAD.WIDE.U32 R8, R165, -0x2daee0ad, RZ ;  /* 0xd2511f53a5087825 */ /* 0x010fc600078e00ff */
[----:B------:R1:W-:Y:S04]  /*e4b0*/  STL.64 [R1+0x18], R4 ;  /* 0x0000180401007387 */ /* 0x0003e80000100a00 */
[----:B------:R2:W-:Y:S01]  /*e4c0*/  STL.64 [R1+0x20], R8 ;  /* 0x0000200801007387 */ /* 0x0005e20000100a00 */
[----:B------:R-:W-:-:S04]  /*e4d0*/  IMAD.WIDE.U32 R6, R197, -0x2daee0ad, RZ ;  /* 0xd2511f53c5067825 */ /* 0x000fc800078e00ff */
[----:B-1---5:R-:W-:Y:S02]  /*e4e0*/  IMAD.MOV.U32 R4, RZ, RZ, R198 ;  /* 0x000000ffff047224 */ /* 0x022fe400078e00c6 */
[----:B------:R-:W-:-:S05]  /*e4f0*/  IMAD.MOV.U32 R5, RZ, RZ, R201 ;  /* 0x000000ffff057224 */ /* 0x000fca00078e00c9 */
[----:B------:R2:W-:Y:S04]  /*e500*/  STL.64 [R1+0x28], R4 ;  /* 0x0000280401007387 */ /* 0x0005e80000100a00 */
[----:B------:R2:W-:Y:S01]  /*e510*/  STL.64 [R1+0x10], R6 ;  /* 0x0000100601007387 */ /* 0x0005e20000100a00 */
[----:B------:R-:W-:Y:S05]  /*e520*/  BRA `(.L_x_1059) ;  /* 0x000006c000007947 */ /* 0x000fea0003800000 */
.L_x_1061:
        /* <DEDUP_REMOVED lines=108> */
.L_x_1059:
[----:B--2---:R-:W2:Y:S01]  /*ebf0*/  LDL.64 R6, [R1+0x28] ;  /* 0x0000280001067983 */ /* 0x004ea20000100a00 */
[----:B------:R-:W-:Y:S01]  /*ec00*/  UIADD3 UR6, UR29, -0x1, URZ ;  /* 0xffffffff1d067890 */ /* 0x000fe2000fffe03f */
[----:B------:R-:W-:Y:S04]  /*ec10*/  DEPBAR.LE SB0, 0x0 ;  /* 0x000080000000791a */ /* 0x000fe80000000000 */
[----:B------:R-:W3:Y:S01]  /*ec20*/  LDL.64 R8, [R1+0x30] ;  /* 0x0000300001087983 */ /* 0x000ee20000100a00 */
[----:B------:R-:W-:Y:S01]  /*ec30*/  UIADD3 UR13, UR7, -UR10, URZ ;  /* 0x8000000a070d7290 */ /* 0x000fe2000fffe03f */
[----:B------:R-:W-:Y:S01]  /*ec40*/  IMAD.U32 R2, RZ, RZ, UR6 ;  /* 0x00000006ff027e24 */ /* 0x000fe2000f8e00ff */
[----:B------:R-:W-:Y:S01]  /*ec50*/  USHF.R.S32.HI UR5, URZ, 0x1f, UR6 ;  /* 0x0000001f3f057899 */ /* 0x000fe20008011406 */
[----:B------:R-:W4:Y:S01]  /*ec60*/  LDL R5, [R1+0x4] ;  /* 0x0000040001057983 */ /* 0x000f220000100800 */
[----:B------:R-:W-:Y:S02]  /*ec70*/  UIMAD UR4, UR9, UR6, URZ ;  /* 0x00000006090472a4 */ /* 0x000fe4000f8e023f */
[----:B------:R-:W-:Y:S01]  /*ec80*/  IMAD.U32 R0, RZ, RZ, UR13 ;  /* 0x0000000dff007e24 */ /* 0x000fe2000f8e00ff */
[----:B------:R-:W5:Y:S01]  /*ec90*/  LDL R4, [R1] ;  /* 0x0000000001047983 */ /* 0x000f620000100800 */
[----:B------:R-:W-:Y:S02]  /*eca0*/  UIMAD UR4, UR5, UR16, UR4 ;  /* 0x00000010050472a4 */ /* 0x000fe4000f8e0204 */
[----:B------:R-:W-:Y:S01]  /*ecb0*/  UISETP.GT.AND UP0, UPT, UR6, UR11, UPT ;  /* 0x0000000b0600728c */ /* 0x000fe2000bf04270 */
[----:B------:R-:W4:Y:S04]  /*ecc0*/  LDL.64 R12, [R1+0x48] ;  /* 0x00004800010c7983 */ /* 0x000f280000100a00 */
[----:B------:R-:W4:Y:S04]  /*ecd0*/  LDL.64 R16, [R1+0x40] ;  /* 0x0000400001107983 */ /* 0x000f280000100a00 */
        /* <DEDUP_REMOVED lines=12> */
[C---:B------:R-:W-:Y:S02]  /*eda0*/  @!P5 LEA R174, P6, R178.reuse, c[0x0][0x170], 0x1 ;  /* 0x00005c00b2aeda11 */ /* 0x040fe400078c08ff */
[C---:B------:R-:W-:Y:S02]  /*edb0*/  @!P5 LEA.HI.X R207, R33.reuse, c[0x0][0x174], R2, 0x1, P1 ;  /* 0x00005d0021cfda11 */ /* 0x040fe400008f0c02 */
[----:B------:R-:W-:Y:S01]  /*edc0*/  IADD3 R165, P0, R33, UR17, RZ ;  /* 0x0000001121a57c10 */ /* 0x000fe2000ff1e0ff */
[----:B------:R-:W-:Y:S01]  /*edd0*/  IMAD R33, R183, c[0x0][0x1a0], RZ ;  /* 0x00006800b7217a24 */ /* 0x000fe200078e02ff */
[----:B------:R-:W-:Y:S02]  /*ede0*/  @!P5 LEA.HI.X R175, R178, c[0x0][0x174], R34, 0x1, P6 ;  /* 0x00005d00b2afda11 */ /* 0x000fe400030f0c22 */
[----:B------:R-:W-:Y:S01]  /*edf0*/  IADD3.X R2, R2, UR12, RZ, P0, !PT ;  /* 0x0000000c02027c10 */ /* 0x000fe200087fe4ff */
[----:B------:R-:W-:Y:S01]  /*ee00*/  IMAD R33, R182, c[0x0][0x1a4], R33 ;  /* 0x00006900b6217a24 */ /* 0x000fe200078e0221 */
[C---:B------:R-:W-:Y:S01]  /*ee10*/  @!P5 LEA R178, P0, R165.reuse, c[0x0][0x170], 0x1 ;  /* 0x00005c00a5b2da11 */ /* 0x040fe200078008ff */
[----:B------:R-:W-:Y:S01]  /*ee20*/  @!PT LDS RZ, [RZ] ;  /* 0x00000000fffff984 */ /* 0x000fe20000000800 */
[----:B------:R-:W-:Y:S01]  /*ee30*/  @!PT LDS RZ, [RZ] ;  /* 0x00000000fffff984 */ /* 0x000fe20000000800 */
[----:B------:R-:W-:Y:S01]  /*ee40*/  @!PT LDS RZ, [RZ] ;  /* 0x00000000fffff984 */ /* 0x000fe20000000800 */
[----:B------:R1:W-:Y:S01]  /*ee50*/  @!P5 LDGSTS.E.BYPASS.LTC128B.128 [R238+0x10000], [R174.64] ;  /* 0x10000000aeeedfae */ /* 0x0003e2000b901d56 */
[C---:B------:R-:W-:Y:S02]  /*ee60*/  @!P5 IADD3 R35, P1, R165.reuse, UR17, RZ ;  /* 0x00000011a523dc10 */ /* 0x040fe4000ff3e0ff */
[----:B------:R-:W-:Y:S01]  /*ee70*/  @!P5 LEA.HI.X R179, R165, c[0x0][0x174], R2, 0x1, P0 ;  /* 0x00005d00a5b3da11 */ /* 0x000fe200000f0c02 */
[----:B------:R-:W-:Y:S01]  /*ee80*/  @P4 STS.128 [R238+0x12000], RZ ;  /* 0x012000ffee004388 */ /* 0x000fe20000000c00 */
[----:B------:R-:W-:Y:S01]  /*ee90*/  @!P5 IADD3.X R34, R2, UR12, RZ, P1, !PT ;  /* 0x0000000c0222dc10 */ /* 0x000fe20008ffe4ff */
[----:B------:R-:W-:Y:S01]  /*eea0*/  IMAD.IADD R2, R199, 0x1, R33 ;  /* 0x00000001c7027824 */ /* 0x000fe200078e0221 */
[C---:B----4-:R-:W-:Y:S02]  /*eeb0*/  LEA R182, P0, R198.reuse, R5, 0x1 ;  /* 0x00000005c6b67211 */ /* 0x050fe400078008ff */
[C---:B------:R-:W-:Y:S02]  /*eec0*/  @!P5 LEA R186, P1, R35.reuse, c[0x0][0x170], 0x1 ;  /* 0x00005c0023bada11 */ /* 0x040fe400078208ff */
[----:B-----5:R-:W-:Y:S02]  /*eed0*/  LEA.HI.X R183, R198, R4, R2, 0x1, P0 ;  /* 0x00000004c6b77211 */ /* 0x020fe400000f0c02 */
[----:B------:R-:W-:Y:S02]  /*eee0*/  @!P5 LEA.HI.X R187, R35, c[0x0][0x174], R34, 0x1, P1 ;  /* 0x00005d0023bbda11 */ /* 0x000fe400008f0c22 */
[C---:B------:R-:W-:Y:S01]  /*eef0*/  LEA R34, P6, R0.reuse, R12, 0x6 ;  /* 0x0000000c00227211 */ /* 0x040fe200078c30ff */
[----:B------:R-:W-:Y:S01]  /*ef00*/  @!PT LDS RZ, [RZ] ;  /* 0x00000000fffff984 */ /* 0x000fe20000000800 */
[----:B------:R-:W-:Y:S01]  /*ef10*/  @!PT LDS RZ, [RZ] ;  /* 0x00000000fffff984 */ /* 0x000fe20000000800 */
[----:B------:R-:W-:Y:S01]  /*ef20*/  @!PT LDS RZ, [RZ] ;  /* 0x00000000fffff984 */ /* 0x000fe20000000800 */
[----:B------:R2:W-:Y:S01]  /*ef30*/  @!P4 LDGSTS.E.BYPASS.LTC128B.128 [R238+0x12000], [R182.64+0x80] ;  /* 0x12000080b6eecfae */ /* 0x0005e2000b901d56 */
[C---:B------:R-:W-:Y:S02]  /*ef40*/  LEA R194, P1, R0.reuse, R16, 0x6 ;  /* 0x0000001000c27211 */ /* 0x040fe400078230ff */
[C---:B------:R-:W-:Y:S01]  /*ef50*/  LEA.HI.X.SX32 R35, R0.reuse, R13, 0x6, P6 ;  /* 0x0000000d00237211 */ /* 0x040fe200030f36ff */
[----:B------:R-:W-:Y:S01]  /*ef60*/  @P3 STS.128 [R238+0x14000], RZ ;  /* 0x014000ffee003388 */ /* 0x000fe20000000c00 */
[C---:B------:R-:W-:Y:S02]  /*ef70*/  LEA.HI.X.SX32 R195, R0.reuse, R17, 0x6, P1 ;  /* 0x0000001100c37211 */ /* 0x040fe400008f36ff */
[----:B------:R-:W-:Y:S01]  /*ef80*/  LEA R198, P0, R0, R20, 0x6 ;  /* 0x0000001400c67211 */ /* 0x000fe200078030ff */
[----:B------:R-:W-:Y:S01]  /*ef90*/  @!PT LDS RZ, [RZ] ;  /* 0x00000000fffff984 */ /* 0x000fe20000000800 */
[----:B------:R-:W-:Y:S01]  /*efa0*/  @!PT LDS RZ, [RZ] ;  /* 0x00000000fffff984 */ /* 0x000fe20000000800 */
[----:B------:R-:W-:Y:S01]  /*efb0*/  @!PT LDS RZ, [RZ] ;  /* 0x00000000fffff984 */ /* 0x000fe20000000800 */
[----:B------:R2:W-:Y:S01]  /*efc0*/  @!P3 LDGSTS.E.BYPASS.LTC128B.128 [R238+0x14000], [R182.64+0x100] ;  /* 0x14000100b6eebfae */ /* 0x0005e2000b901d56 */
[----:B------:R-:W-:Y:S02]  /*efd0*/  IMAD R165, R35, c[0x0][0x1a0], RZ ;  /* 0x0000680023a57a24 */ /* 0x000fe400078e02ff */
[----:B------:R-:W-:Y:S01]  /*efe0*/  IMAD R2, R195, c[0x0][0x1a0], RZ ;  /* 0x00006800c3027a24 */ /* 0x000fe200078e02ff */
[----:B------:R-:W-:Y:S01]  /*eff0*/  @P2 STS.128 [R238+0x16000], RZ ;  /* 0x016000ffee002388 */ /* 0x000fe20000000c00 */
[----:B------:R-:W-:Y:S01]  /*f000*/  IMAD R165, R34, c[0x0][0x1a4], R165 ;  /* 0x0000690022a57a24 */ /* 0x000fe200078e02a5 */
[----:B------:R-:W-:Y:S01]  /*f010*/  LEA.HI.X.SX32 R199, R0, R21, 0x6, P0 ;  /* 0x0000001500c77211 */ /* 0x000fe200000f36ff */
[----:B------:R-:W-:Y:S01]  /*f020*/  IMAD.WIDE.U32 R34, R34, c[0x0][0x1a0], RZ ;  /* 0x0000680022227a25 */ /* 0x000fe200078e00ff */
[----:B------:R-:W-:Y:S01]  /*f030*/  @!PT LDS RZ, [RZ] ;  /* 0x00000000fffff984 */ /* 0x000fe20000000800 */
[----:B------:R-:W-:Y:S01]  /*f040*/  @!PT LDS RZ, [RZ] ;  /* 0x00000000fffff984 */ /* 0x000fe20000000800 */
[----:B------:R-:W-:Y:S01]  /*f050*/  @!PT LDS RZ, [RZ] ;  /* 0x00000000fffff984 */ /* 0x000fe20000000800 */
[----:B------:R2:W-:Y:S03]  /*f060*/  @!P2 LDGSTS.E.BYPASS.LTC128B.128 [R238+0x16000], [R182.64+0x180] ;  /* 0x16000180b6eeafae */ /* 0x0005e6000b901d56 */
[----:B------:R-:W-:Y:S01]  /*f070*/  IMAD.IADD R165, R35, 0x1, R165 ;  /* 0x0000000123a57824 */ /* 0x000fe200078e02a5 */
[----:B------:R-:W-:Y:S01]  /*f080*/  @P5 STS.128 [R238+0x10800], RZ ;  /* 0x010800ffee005388 */ /* 0x000fe20000000c00 */
[-C--:B------:R-:W-:Y:S01]  /*f090*/  LEA R202, P6, R34, R5.reuse, 0x1 ;  /* 0x0000000522ca7211 */ /* 0x080fe200078c08ff */
[----:B------:R-:W-:Y:S02]  /*f0a0*/  IMAD R2, R194, c[0x0][0x1a4], R2 ;  /* 0x00006900c2027a24 */ /* 0x000fe400078e0202 */
[----:B------:R-:W-:Y:S01]  /*f0b0*/  @!PT LDS RZ, [RZ] ;  /* 0x00000000fffff984 */ /* 0x000fe20000000800 */
[----:B------:R-:W-:Y:S01]  /*f0c0*/  @!PT LDS RZ, [RZ] ;  /* 0x00000000fffff984 */ /* 0x000fe20000000800 */
[----:B------:R-:W-:Y:S01]  /*f0d0*/  @!PT LDS RZ, [RZ] ;  /* 0x00000000fffff984 */ /* 0x000fe20000000800 */
[----:B------:R3:W-:Y:S01]  /*f0e0*/  @!P5 LDGSTS.E.BYPASS.LTC128B.128 [R238+0x10800], [R206.64] ;  /* 0x10800000ceeedfae */ /* 0x0007e2000b901d56 */
[-C--:B------:R-:W-:Y:S01]  /*f0f0*/  LEA.HI.X R203, R34, R4.reuse, R165, 0x1, P6 ;  /* 0x0000000422cb7211 */ /* 0x080fe200030f0ca5 */
[----:B------:R-:W-:Y:S02]  /*f100*/  IMAD.WIDE.U32 R194, R194, c[0x0][0x1a0], RZ ;  /* 0x00006800c2c27a25 */ /* 0x000fe400078e00ff */
[----:B------:R-:W-:Y:S02]  /*f110*/  @P4 STS.128 [R238+0x12800], RZ ;  /* 0x012800ffee004388 */ /* 0x000fe40000000c00 */
[----:B------:R-:W-:Y:S02]  /*f120*/  IMAD R0, R199, c[0x0][0x1a0], RZ ;  /* 0x00006800c7007a24 */ /* 0x000fe400078e02ff */
[----:B------:R-:W-:Y:S01]  /*f130*/  @!PT LDS RZ, [RZ] ;  /* 0x00000000fffff984 */ /* 0x000fe20000000800 */
[----:B------:R-:W-:Y:S01]  /*f140*/  @!PT LDS RZ, [RZ] ;  /* 0x00000000fffff984 */ /* 0x000fe20000000800 */
[----:B------:R-:W-:Y:S01]  /*f150*/  @!PT LDS RZ, [RZ] ;  /* 0x00000000fffff984 */ /* 0x000fe20000000800 */
[----:B------:R4:W-:Y:S01]  /*f160*/  @!P4 LDGSTS.E.BYPASS.LTC128B.128 [R238+0x12800], [R202.64+0x80] ;  /* 0x12800080caeecfae */ /* 0x0009e2000b901d56 */
[----:B------:R-:W-:Y:S02]  /*f170*/  IMAD.IADD R2, R195, 0x1, R2 ;  /* 0x00000001c3027824 */ /* 0x000fe400078e0202 */
[C---:B------:R-:W-:Y:S01]  /*f180*/  IMAD R0, R198.reuse, c[0x0][0x1a4], R0 ;  /* 0x00006900c6007a24 */ /* 0x040fe200078e0200 */
[----:B------:R-:W-:Y:S01]  /*f190*/  @P3 STS.128 [R238+0x14800], RZ ;  /* 0x014800ffee003388 */ /* 0x000fe20000000c00 */
[----:B------:R-:W-:Y:S01]  /*f1a0*/  IMAD.WIDE.U32 R6, R198, c[0x0][0x1a0], RZ ;  /* 0x00006800c6067a25 */ /* 0x000fe200078e00ff */
[CC--:B------:R-:W-:Y:S02]  /*f1b0*/  LEA R198, P1, R194.reuse, R5.reuse, 0x1 ;  /* 0x00000005c2c67211 */ /* 0x0c0fe400078208ff */
[----:B------:R-:W-:Y:S01]  /*f1c0*/  @!PT LDS RZ, [RZ] ;  /* 0x00000000fffff984 */ /* 0x000fe20000000800 */
[----:B------:R-:W-:Y:S01]  /*f1d0*/  @!PT LDS RZ, [RZ] ;  /* 0x00000000fffff984 */ /* 0x000fe20000000800 */
[----:B------:R-:W-:Y:S01]  /*f1e0*/  @!PT LDS RZ, [RZ] ;  /* 0x00000000fffff984 */ /* 0x000fe20000000800 */
[----:B------:R4:W-:Y:S01]  /*f1f0*/  @!P3 LDGSTS.E.BYPASS.LTC128B.128 [R238+0x14800], [R202.64+0x100] ;  /* 0x14800100caeebfae */ /* 0x0009e2000b901d56 */
[----:B------:R-:W-:Y:S01]  /*f200*/  IMAD.IADD R0, R7, 0x1, R0 ;  /* 0x0000000107007824 */ /* 0x000fe200078e0200 */
[-C--:B------:R-:W-:Y:S02]  /*f210*/  LEA.HI.X R199, R194, R4.reuse, R2, 0x1, P1 ;  /* 0x00000004c2c77211 */ /* 0x080fe400008f0c02 */
[----:B------:R-:W-:Y:S01]  /*f220*/  @P2 STS.128 [R238+0x16800], RZ ;  /* 0x016800ffee002388 */ /* 0x000fe20000000c00 */
[C---:B------:R-:W-:Y:S03]  /*f230*/  LEA R32, P0, R6.reuse, R5, 0x1 ;  /* 0x0000000506207211 */ /* 0x040fe600078008ff */
[----:B------:R-:W-:Y:S01]  /*f240*/  @!PT LDS RZ, [RZ] ;  /* 0x00000000fffff984 */ /* 0x000fe20000000800 */
[----:B------:R-:W-:Y:S01]  /*f250*/  @!PT LDS RZ, [RZ] ;  /* 0x00000000fffff984 */ /* 0x000fe20000000800 */
[----:B------:R-:W-:Y:S01]  /*f260*/  @!PT LDS RZ, [RZ] ;  /* 0x00000000fffff984 */ /* 0x000fe20000000800 */
[----:B------:R4:W-:Y:S01]  /*f270*/  @!P2 LDGSTS.E.BYPASS.LTC128B.128 [R238+0x16800], [R202.64+0x180] ;  /* 0x16800180caeeafae */ /* 0x0009e2000b901d56 */
[----:B------:R-:W-:Y:S02]  /*f280*/  LEA.HI.X R33, R6, R4, R0, 0x1, P0 ;  /* 0x0000000406217211 */ /* 0x000fe400000f0c00 */
[----:B------:R-:W-:Y:S01]  /*f290*/  MOV R0, UR4 ;  /* 0x0000000400007c02 */ /* 0x000fe20008000f00 */
        /* <DEDUP_REMOVED lines=42> */
[----:B-----5:R-:W5:Y:S04]  /*f540*/  LDSM.16.M88.4 R176, [R233+0x8800] ;  /* 0x00880000e9b0783b */ /* 0x020f680000000200 */
[----:B--2---:R-:W2:Y:S04]  /*f550*/  LDSM.16.M88.4 R180, [R233+0x9000] ;  /* 0x00900000e9b4783b */ /* 0x004ea80000000200 */
[----:B------:R-:W0:Y:S04]  /*f560*/  LDGDEPBAR ;  /* 0x00000000000079af */ /* 0x000e280000000000 */
[----:B------:R-:W2:Y:S04]  /*f570*/  LDSM.16.M88.4 R184, [R233+0x9800] ;  /* 0x00980000e9b8783b */ /* 0x000ea80000000200 */
[----:B------:R-:W-:Y:S04]  /*f580*/  LDSM.16.M88.4 R188, [R232] ;  /* 0x00000000e8bc783b */ /* 0x000fe80000000200 */
[----:B------:R-:W2:Y:S04]  /*f590*/  LDSM.16.M88.4 R192, [R231] ;  /* 0x00000000e7c0783b */ /* 0x000ea80000000200 */
[----:B------:R-:W2:Y:S04]  /*f5a0*/  LDSM.16.M88.4 R196, [R223] ;  /* 0x00000000dfc4783b */ /* 0x000ea80000000200 */
[----:B----4-:R-:W4:Y:S04]  /*f5b0*/  LDSM.16.M88.4 R200, [R222] ;  /* 0x00000000dec8783b */ /* 0x010f280000000200 */
[----:B---3--:R-:W3:Y:S01]  /*f5c0*/  LDSM.16.M88.4 R204, [R221] ;  /* 0x00000000ddcc783b */ /* 0x008ee20000000200 */
[C---:B-1----:R-:W-:Y:S07]  /*f5d0*/  HMMA.16816.F32 R4, R168.reuse, R172, RZ ;  /* 0x000000aca804723c */ /* 0x042fee00000018ff */
[----:B------:R-:W-:Y:S02]  /*f5e0*/  IMAD.MOV.U32 R172, RZ, RZ, R8 ;  /* 0x000000ffffac7224 */ /* 0x000fe400078e0008 */
[----:B------:R-:W-:Y:S02]  /*f5f0*/  IMAD.MOV.U32 R173, RZ, RZ, R9 ;  /* 0x000000ffffad7224 */ /* 0x000fe400078e0009 */
[C---:B------:R-:W-:Y:S07]  /*f600*/  HMMA.16816.F32 R8, R168.reuse, R174, RZ ;  /* 0x000000aea808723c */ /* 0x040fee00000018ff */
[----:B------:R-:W-:Y:S01]  /*f610*/  MOV R175, R13 ;  /* 0x0000000d00af7202 */ /* 0x000fe20000000f00 */
[----:B------:R-:W-:Y:S02]  /*f620*/  IMAD.MOV.U32 R174, RZ, RZ, R12 ;  /* 0x000000ffffae7224 */ /* 0x000fe400078e000c */
[C---:B-----5:R-:W-:Y:S07]  /*f630*/  HMMA.16816.F32 R12, R168.reuse, R176, RZ ;  /* 0x000000b0a80c723c */ /* 0x060fee00000018ff */
[----:B------:R-:W-:Y:S02]  /*f640*/  IMAD.MOV.U32 R176, RZ, RZ, R16 ;  /* 0x000000ffffb07224 */ /* 0x000fe400078e0010 */
[----:B------:R-:W-:Y:S02]  /*f650*/  IMAD.MOV.U32 R177, RZ, RZ, R17 ;  /* 0x000000ffffb17224 */ /* 0x000fe400078e0011 */
[C---:B------:R-:W-:Y:S07]  /*f660*/  HMMA.16816.F32 R16, R168.reuse, R178, RZ ;  /* 0x000000b2a810723c */ /* 0x040fee00000018ff */
[----:B------:R-:W-:Y:S02]  /*f670*/  IMAD.MOV.U32 R178, RZ, RZ, R20 ;  /* 0x000000ffffb27224 */ /* 0x000fe400078e0014 */
[----:B------:R-:W-:Y:S02]  /*f680*/  IMAD.MOV.U32 R179, RZ, RZ, R21 ;  /* 0x000000ffffb37224 */ /* 0x000fe400078e0015 */
[C---:B--2---:R-:W-:Y:S08]  /*f690*/  HMMA.16816.F32 R20, R168.reuse, R180, RZ ;  /* 0x000000b4a814723c */ /* 0x044ff000000018ff */
[C---:B------:R-:W-:Y:S01]  /*f6a0*/  HMMA.16816.F32 R24, R168.reuse, R182, RZ ;  /* 0x000000b6a818723c */ /* 0x040fe200000018ff */
[----:B------:R-:W-:Y:S07]  /*f6b0*/  LDSM.16.M88.4 R180, [R227+0x9000] ;  /* 0x00900000e3b4783b */ /* 0x000fee0000000200 */
[C---:B------:R-:W-:Y:S08]  /*f6c0*/  HMMA.16816.F32 R28, R168.reuse, R184, RZ ;  /* 0x000000b8a81c723c */ /* 0x040ff000000018ff */
[----:B------:R-:W-:Y:S01]  /*f6d0*/  HMMA.16816.F32 R32, R168, R186, RZ ;  /* 0x000000baa820723c */ /* 0x000fe200000018ff */
[----:B------:R-:W-:Y:S04]  /*f6e0*/  LDSM.16.M88.4 R168, [R230] ;  /* 0x00000000e6a8783b */ /* 0x000fe80000000200 */
[----:B------:R-:W-:Y:S03]  /*f6f0*/  LDSM.16.M88.4 R184, [R227+0x9800] ;  /* 0x00980000e3b8783b */ /* 0x000fe60000000200 */
[C---:B------:R-:W-:Y:S01]  /*f700*/  HMMA.16816.F32 R4, R188.reuse, R192, R4 ;  /* 0x000000c0bc04723c */ /* 0x040fe20000001804 */
[----:B------:R-:W2:Y:S04]  /*f710*/  LDL R192, [R1+0xc] ;  /* 0x00000c0001c07983 */ /* 0x000ea80000100800 */
[----:B------:R-:W5:Y:S03]  /*f720*/  LDL R193, [R1+0x8] ;  /* 0x0000080001c17983 */ /* 0x000f660000100800 */
[C---:B------:R-:W-:Y:S07]  /*f730*/  HMMA.16816.F32 R8, R188.reuse, R194, R8 ;  /* 0x000000c2bc08723c */ /* 0x040fee0000001808 */
[----:B------:R-:W-:Y:S01]  /*f740*/  IMAD.MOV.U32 R194, RZ, RZ, R178 ;  /* 0x000000ffffc27224 */ /* 0x000fe200078e00b2 */
[C---:B------:R-:W-:Y:S04]  /*f750*/  HMMA.16816.F32 R12, R188.reuse, R196, R12 ;  /* 0x000000c4bc0c723c */ /* 0x040fe8000000180c */
[----:B------:R-:W-:Y:S03]  /*f760*/  IMAD.MOV.U32 R195, RZ, RZ, R179 ;  /* 0x000000ffffc37224 */ /* 0x000fe600078e00b3 */
[----:B------:R-:W-:Y:S01]  /*f770*/  MOV R196, R176 ;  /* 0x000000b000c47202 */ /* 0x000fe20000000f00 */
[C---:B------:R-:W-:Y:S04]  /*f780*/  HMMA.16816.F32 R16, R188.reuse, R198, R16 ;  /* 0x000000c6bc10723c */ /* 0x040fe80000001810 */
[----:B------:R-:W-:Y:S02]  /*f790*/  IMAD.MOV.U32 R197, RZ, RZ, R177 ;  /* 0x000000ffffc57224 */ /* 0x000fe400078e00b1 */
[----:B------:R-:W-:Y:S01]  /*f7a0*/  LDSM.16.M88.4 R176, [R227+0x8800] ;  /* 0x00880000e3b0783b */ /* 0x000fe20000000200 */
[----:B------:R-:W-:Y:S01]  /*f7b0*/  IMAD.MOV.U32 R198, RZ, RZ, R174 ;  /* 0x000000ffffc67224 */ /* 0x000fe200078e00ae */
[C---:B----4-:R-:W-:Y:S04]  /*f7c0*/  HMMA.16816.F32 R20, R188.reuse, R200, R20 ;  /* 0x000000c8bc14723c */ /* 0x050fe80000001814 */
[----:B------:R-:W-:Y:S03]  /*f7d0*/  IMAD.MOV.U32 R199, RZ, RZ, R175 ;  /* 0x000000ffffc77224 */ /* 0x000fe600078e00af */
[----:B------:R-:W-:Y:S01]  /*f7e0*/  IMAD.MOV.U32 R200, RZ, RZ, R172 ;  /* 0x000000ffffc87224 */ /* 0x000fe200078e00ac */
[C---:B------:R-:W-:Y:S04]  /*f7f0*/  HMMA.16816.F32 R24, R188.reuse, R202, R24 ;  /* 0x000000cabc18723c */ /* 0x040fe80000001818 */
[----:B------:R-:W-:Y:S02]  /*f800*/  IMAD.MOV.U32 R201, RZ, RZ, R173 ;  /* 0x000000ffffc97224 */ /* 0x000fe400078e00ad */
[----:B------:R-:W1:Y:S02]  /*f810*/  LDSM.16.M88.4 R172, [R227+0x8000] ;  /* 0x00800000e3ac783b */ /* 0x000e640000000200 */
[C---:B---3--:R-:W-:Y:S08]  /*f820*/  HMMA.16816.F32 R28, R188.reuse, R204, R28 ;  /* 0x000000ccbc1c723c */ /* 0x048ff0000000181c */
[----:B------:R-:W-:Y:S01]  /*f830*/  HMMA.16816.F32 R32, R188, R206, R32 ;  /* 0x000000cebc20723c */ /* 0x000fe20000001820 */
[----:B------:R-:W-:Y:S06]  /*f840*/  LDSM.16.M88.4 R188, [R220+0x1000] ;  /* 0x00100000dcbc783b */ /* 0x000fec0000000200 */
[C---:B------:R-:W-:Y:S05]  /*f850*/  LEA R206, P0, R0.reuse, R200, 0x6 ;  /* 0x000000c800ce7211 */ /* 0x040fea00078030ff */
[----:B------:R-:W-:Y:S05]  /*f860*/  LEA.HI.X.SX32 R207, R0, R201, 0x6, P0 ;  /* 0x000000c900cf7211 */ /* 0x000fea00000f36ff */
[----:B------:R-:W-:Y:S04]  /*f870*/  IMAD R2, R207, c[0x0][0x198], RZ ;  /* 0x00006600cf027a24 */ /* 0x000fe800078e02ff */
[----:B------:R-:W-:Y:S01]  /*f880*/  IMAD R2, R206, c[0x0][0x19c], R2 ;  /* 0x00006700ce027a24 */ /* 0x000fe200078e0202 */
        /* <DEDUP_REMOVED lines=9> */
[C---:B------:R-:W-:Y:S08]  /*f920*/  HMMA.16816.F32 R28, R168.reuse, R184, R28 ;  /* 0x000000b8a81c723c */ /* 0x040ff0000000181c */
[----:B------:R-:W-:Y:S01]  /*f930*/  HMMA.16816.F32 R32, R168, R186, R32 ;  /* 0x000000baa820723c */ /* 0x000fe20000001820 */
[----:B------:R-:W4:Y:S04]  /*f940*/  LDSM.16.M88.4 R168, [R220+0x1800] ;  /* 0x00180000dca8783b */ /* 0x000f280000000200 */
[----:B------:R-:W-:Y:S03]  /*f950*/  LDSM.16.M88.4 R184, [R233+0xa800] ;  /* 0x00a80000e9b8783b */ /* 0x000fe60000000200 */
[C---:B-1----:R-:W-:Y:S08]  /*f960*/  HMMA.16816.F32 R4, R172.reuse, R176, R4 ;  /* 0x000000b0ac04723c */ /* 0x042ff00000001804 */
[C---:B------:R-:W-:Y:S01]  /*f970*/  HMMA.16816.F32 R8, R172.reuse, R178, R8 ;  /* 0x000000b2ac08723c */ /* 0x040fe20000001808 */
[----:B------:R-:W-:Y:S07]  /*f980*/  LDSM.16.M88.4 R176, [R234+0x2000] ;  /* 0x00200000eab0783b */ /* 0x000fee0000000200 */
[C---:B---3--:R-:W-:Y:S08]  /*f990*/  HMMA.16816.F32 R12, R172.reuse, R180, R12 ;  /* 0x000000b4ac0c723c */ /* 0x048ff0000000180c */
[C---:B------:R-:W-:Y:S01]  /*f9a0*/  HMMA.16816.F32 R16, R172.reuse, R182, R16 ;  /* 0x000000b6ac10723c */ /* 0x040fe20000001810 */
[----:B------:R-:W1:Y:S07]  /*f9b0*/  LDSM.16.M88.4 R180, [R233+0xa000] ;  /* 0x00a00000e9b4783b */ /* 0x000e6e0000000200 */
[C---:B------:R-:W-:Y:S08]  /*f9c0*/  HMMA.16816.F32 R20, R172.reuse, R188, R20 ;  /* 0x000000bcac14723c */ /* 0x040ff00000001814 */
        /* <DEDUP_REMOVED lines=8> */
[----:B------:R-:W1:Y:S07]  /*fa50*/  LDSM.16.M88.4 R180, [R219] ;  /* 0x00000000dbb4783b */ /* 0x000e6e0000000200 */
[C---:B------:R-:W-:Y:S08]  /*fa60*/  HMMA.16816.F32 R12, R176.reuse, R184, R12 ;  /* 0x000000b8b00c723c */ /* 0x040ff0000000180c */
[C---:B------:R-:W-:Y:S01]  /*fa70*/  HMMA.16816.F32 R16, R176.reuse, R186, R16 ;  /* 0x000000bab010723c */ /* 0x040fe20000001810 */
[----:B------:R-:W1:Y:S07]  /*fa80*/  LDSM.16.M88.4 R184, [R218] ;  /* 0x00000000dab8783b */ /* 0x000e6e0000000200 */
[C---:B---3--:R-:W-:Y:S08]  /*fa90*/  HMMA.16816.F32 R20, R176.reuse, R188, R20 ;  /* 0x000000bcb014723c */ /* 0x048ff00000001814 */
[C---:B------:R-:W-:Y:S01]  /*faa0*/  HMMA.16816.F32 R24, R176.reuse, R190, R24 ;  /* 0x000000beb018723c */ /* 0x040fe20000001818 */
[----:B------:R-:W3:Y:S07]  /*fab0*/  LDSM.16.M88.4 R188, [R217] ;  /* 0x00000000d9bc783b */ /* 0x000eee0000000200 */
[C---:B----4-:R-:W-:Y:S08]  /*fac0*/  HMMA.16816.F32 R28, R176.reuse, R168, R28 ;  /* 0x000000a8b01c723c */ /* 0x050ff0000000181c */
[----:B------:R-:W-:Y:S01]  /*fad0*/  HMMA.16816.F32 R32, R176, R170, R32 ;  /* 0x000000aab020723c */ /* 0x000fe20000001820 */
[----:B------:R-:W4:Y:S04]  /*fae0*/  LDSM.16.M88.4 R168, [R216] ;  /* 0x00000000d8a8783b */ /* 0x000f280000000200 */
[----:B------:R-:W-:Y:S03]  /*faf0*/  LDSM.16.M88.4 R176, [R230+0x2000] ;  /* 0x00200000e6b0783b */ /* 0x000fe60000000200 */
        /* <DEDUP_REMOVED lines=128> */
[----:B------:R-:W4:Y:S01]  /*10300*/  LDSM.16.M88.4 R168, [R220+0x7800] ;  /* 0x00780000dca8783b */ /* 0x000f220000000200 */
[----:B------:R-:W-:Y:S04]  /*10310*/  DEPBAR.LE SB0, 0x0 ;  /* 0x000080000000791a */ /* 0x000fe80000000000 */
[----:B------:R-:W-:Y:S01]  /*10320*/  BAR.SYNC.DEFER_BLOCKING 0x0 ;  /* 0x0000000000007b1d */ /* 0x000fe20000010000 */
[C---:B------:R-:W-:Y:S01]  /*10330*/  LEA R178, P0, R0.reuse, R194, 0x6 ;  /* 0x000000c200b27211 */ /* 0x040fe200078030ff */
[C---:B-1----:R-:W-:Y:S05]  /*10340*/  HMMA.16816.F32 R4, R172.reuse, R180, R4 ;  /* 0x000000b4ac04723c */ /* 0x042fea0000001804 */
[----:B------:R-:W-:Y:S01]  /*10350*/  LEA.HI.X.SX32 R179, R0, R195, 0x6, P0 ;  /* 0x000000c300b37211 */ /* 0x000fe200000f36ff */
[----:B------:R-:W-:Y:S02]  /*10360*/  IMAD.WIDE.U32 R202, R178, c[0x0][0x198], RZ ;  /* 0x00006600b2ca7a25 */ /* 0x000fe400078e00ff */
[C---:B------:R-:W-:Y:S04]  /*10370*/  HMMA.16816.F32 R8, R172.reuse, R182, R8 ;  /* 0x000000b6ac08723c */ /* 0x040fe80000001808 */
[----:B------:R-:W-:Y:S03]  /*10380*/  IMAD R165, R179, c[0x0][0x198], RZ ;  /* 0x00006600b3a57a24 */ /* 0x000fe600078e02ff */
[C---:B------:R-:W-:Y:S01]  /*10390*/  LEA R182, P1, R0.reuse, R196, 0x6 ;  /* 0x000000c400b67211 */ /* 0x040fe200078230ff */
[C---:B--2---:R-:W-:Y:S04]  /*103a0*/  HMMA.16816.F32 R12, R172.reuse, R184, R12 ;  /* 0x000000b8ac0c723c */ /* 0x044fe8000000180c */
[----:B------:R-:W-:Y:S01]  /*103b0*/  LEA.HI.X.SX32 R183, R0, R197, 0x6, P1 ;  /* 0x000000c500b77211 */ /* 0x000fe200008f36ff */
[----:B------:R-:W-:Y:S03]  /*103c0*/  IMAD.WIDE.U32 R194, R182, c[0x0][0x198], RZ ;  /* 0x00006600b6c27a25 */ /* 0x000fe600078e00ff */
[C---:B------:R-:W-:Y:S04]  /*103d0*/  HMMA.16816.F32 R16, R172.reuse, R186, R16 ;  /* 0x000000baac10723c */ /* 0x040fe80000001810 */
[----:B------:R-:W-:Y:S03]  /*103e0*/  IMAD R165, R178, c[0x0][0x19c], R165 ;  /* 0x00006700b2a57a24 */ /* 0x000fe600078e02a5 */
[C---:B------:R-:W-:Y:S01]  /*103f0*/  LEA R186, P6, R0.reuse, R198, 0x6 ;  /* 0x000000c600ba7211 */ /* 0x040fe200078c30ff */
[C---:B---3--:R-:W-:Y:S04]  /*10400*/  HMMA.16816.F32 R20, R172.reuse, R188, R20 ;  /* 0x000000bcac14723c */ /* 0x048fe80000001814 */
[----:B------:R-:W-:Y:S01]  /*10410*/  LEA.HI.X.SX32 R187, R0, R199, 0x6, P6 ;  /* 0x000000c700bb7211 */ /* 0x000fe200030f36ff */
[----:B------:R-:W-:Y:S03]  /*10420*/  IMAD.WIDE.U32 R198, R206, c[0x0][0x198], RZ ;  /* 0x00006600cec67a25 */ /* 0x000fe600078e00ff */
[C---:B------:R-:W-:Y:S04]  /*10430*/  HMMA.16816.F32 R24, R172.reuse, R190, R24 ;  /* 0x000000beac18723c */ /* 0x040fe80000001818 */
[----:B------:R-:W-:Y:S02]  /*10440*/  IMAD R0, R187, c[0x0][0x198], RZ ;  /* 0x00006600bb007a24 */ /* 0x000fe400078e02ff */
[----:B------:R-:W-:Y:S02]  /*10450*/  IMAD R206, R183, c[0x0][0x198], RZ ;  /* 0x00006600b7ce7a24 */ /* 0x000fe400078e02ff */
[C---:B----4-:R-:W-:Y:S04]  /*10460*/  HMMA.16816.F32 R28, R172.reuse, R168, R28 ;  /* 0x000000a8ac1c723c */ /* 0x050fe8000000181c */
[C---:B------:R-:W-:Y:S02]  /*10470*/  IMAD R0, R186.reuse, c[0x0][0x19c], R0 ;  /* 0x00006700ba007a24 */ /* 0x040fe400078e0200 */
[----:B------:R-:W-:Y:S02]  /*10480*/  IMAD.WIDE.U32 R186, R186, c[0x0][0x198], RZ ;  /* 0x00006600baba7a25 */ /* 0x000fe400078e00ff */
[----:B------:R-:W-:Y:S04]  /*10490*/  HMMA.16816.F32 R32, R172, R170, R32 ;  /* 0x000000aaac20723c */ /* 0x000fe80000001820 */
[----:B------:R-:W-:Y:S02]  /*104a0*/  IMAD.IADD R0, R187, 0x1, R0 ;  /* 0x00000001bb007824 */ /* 0x000fe400078e0200 */
[----:B------:R-:W-:Y:S01]  /*104b0*/  IMAD R206, R182, c[0x0][0x19c], R206 ;  /* 0x00006700b6ce7a24 */ /* 0x000fe200078e02ce */
[-C--:B------:R-:W-:Y:S01]  /*104c0*/  LEA R182, P0, R186, R192.reuse, 0x1 ;  /* 0x000000c0bab67211 */ /* 0x080fe200078008ff */
[----:B------:R-:W-:Y:S01]  /*104d0*/  IMAD.IADD R2, R199, 0x1, R2 ;  /* 0x00000001c7027824 */ /* 0x000fe200078e0202 */
[-C--:B------:R-:W-:Y:S03]  /*104e0*/  LEA R174, P1, R198, R192.reuse, 0x1 ;  /* 0x000000c0c6ae7211 */ /* 0x080fe600078208ff */
[-C--:B-----5:R-:W-:Y:S01]  /*104f0*/  LEA.HI.X R183, R186, R193.reuse, R0, 0x1, P0 ;  /* 0x000000c1bab77211 */ /* 0x0a0fe200000f0c00 */
[----:B------:R-:W-:Y:S01]  /*10500*/  IMAD.IADD R0, R195, 0x1, R206 ;  /* 0x00000001c3007824 */ /* 0x000fe200078e02ce */
[----:B------:R-:W-:Y:S01]  /*10510*/  PLOP3.LUT P0, PT, PT, PT, UP0, 0x80, 0x0 ;  /* 0x000000000000781c */ /* 0x000fe20003f0f008 */
[----:B------:R-:W-:Y:S01]  /*10520*/  IMAD.IADD R165, R203, 0x1, R165 ;  /* 0x00000001cba57824 */ /* 0x000fe200078e02a5 */
[-C--:B------:R-:W-:Y:S02]  /*10530*/  LEA.HI.X R175, R198, R193.reuse, R2, 0x1, P1 ;  /* 0x000000c1c6af7211 */ /* 0x080fe400008f0c02 */
[-C--:B------:R-:W-:Y:S02]  /*10540*/  LEA R186, P6, R194, R192.reuse, 0x1 ;  /* 0x000000c0c2ba7211 */ /* 0x080fe400078c08ff */
[----:B------:R-:W-:Y:S02]  /*10550*/  LEA R178, P1, R202, R192, 0x1 ;  /* 0x000000c0cab27211 */ /* 0x000fe400078208ff */
[-C--:B------:R-:W-:Y:S02]  /*10560*/  LEA.HI.X R187, R194, R193.reuse, R0, 0x1, P6 ;  /* 0x000000c1c2bb7211 */ /* 0x080fe400030f0c00 */
[----:B------:R-:W-:Y:S03]  /*10570*/  LEA.HI.X R179, R202, R193, R165, 0x1, P1 ;  /* 0x000000c1cab37211 */ /* 0x000fe600008f0ca5 */
[----:B------:R-:W-:-:S05]  /*10580*/  @P0 BRA `(.L_x_1061) ;  /* 0xffffdfa000000947 */ /* 0x000fca000383ffff */
.L_x_1060:
[----:B-1----:R-:W-:Y:S01]  /*10590*/  IMAD.U32 R172, RZ, RZ, UR6 ;  /* 0x00000006ffac7e24 */ /* 0x002fe2000f8e00ff */
[----:B------:R-:W-:Y:S02]  /*105a0*/  USHF.L.U32 UR26, UR6, 0x1, URZ ;  /* 0x00000001061a7899 */ /* 0x000fe4000800063f */
[----:B------:R-:W-:Y:S01]  /*105b0*/  UIADD3 UR4, UR25, -0x4498517b, URZ ;  /* 0xbb67ae8519047890 */ /* 0x000fe2000fffe03f */
[----:B------:R-:W-:Y:S01]  /*105c0*/  IMAD R172, R172, 0x40, R249 ;  /* 0x00000040acac7824 */ /* 0x000fe200078e02f9 */
[----:B------:R-:W-:Y:S02]  /*105d0*/  UIADD3 UR5, UR24, -0x61c88647, URZ ;  /* 0x9e3779b918057890 */ /* 0x000fe4000fffe03f */
[----:B------:R-:W-:Y:S01]  /*105e0*/  UIADD3 UR14, UR24, 0x3c6ef372, URZ ;  /* 0x3c6ef372180e7890 */ /* 0x000fe2000fffe03f */
[--C-:B------:R-:W-:Y:S01]  /*105f0*/  IMAD.IADD R0, R248, 0x1, -R172.reuse ;  /* 0x00000001f8007824 */ /* 0x100fe200078e0aac */
[C---:B------:R-:W-:Y:S01]  /*10600*/  IADD3 R178, R172.reuse, 0x9, RZ ;  /* 0x00000009acb27810 */ /* 0x040fe20007ffe0ff */
[----:B------:R-:W-:Y:S01]  /*10610*/  UIADD3 UR13, UR25, 0x646e171e, URZ ;  /* 0x646e171e190d7890 */ /* 0x000fe2000fffe03f */
[C---:B------:R-:W-:Y:S01]  /*10620*/  IADD3 R185, R172.reuse, 0x8, RZ ;  /* 0x00000008acb97810 */ /* 0x040fe20007ffe0ff */
[----:B------:R-:W-:Y:S01]  /*10630*/  UISETP.GT.AND UP0, UPT, UR6, UR11, UPT ;  /* 0x0000000b0600728c */ /* 0x000fe2000bf04270 */
[----:B------:R-:W-:Y:S01]  /*10640*/  IABS R171, R0 ;  /* 0x0000000000ab7213 */ /* 0x000fe20000000000 */
[C---:B------:R-:W-:Y:S01]  /*10650*/  IMAD.IADD R0, R245.reuse, 0x1, -R172 ;  /* 0x00000001f5007824 */ /* 0x040fe200078e0aac */
[----:B------:R-:W-:Y:S01]  /*10660*/  IADD3 R177, R172, 0x10, RZ ;  /* 0x00000010acb17810 */ /* 0x000fe20007ffe0ff */
[----:B------:R-:W-:Y:S01]  /*10670*/  IMAD.IADD R165, R248, 0x1, -R178 ;  /* 0x00000001f8a57824 */ /* 0x000fe200078e0ab2 */
[C---:B------:R-:W-:Y:S01]  /*10680*/  IADD3 R176, R172.reuse, 0x11, RZ ;  /* 0x00000011acb07810 */ /* 0x040fe20007ffe0ff */
[----:B------:R-:W-:Y:S01]  /*10690*/  UIADD3 UR10, UR10, 0x1, URZ ;  /* 0x000000010a0a7890 */ /* 0x000fe2000fffe03f */
[----:B------:R-:W-:Y:S01]  /*106a0*/  IABS R175, R0 ;  /* 0x0000000000af7213 */ /* 0x000fe20000000000 */
[----:B------:R-:W-:Y:S01]  /*106b0*/  I2F R171, R171 ;  /* 0x000000ab00ab7306 */ /* 0x000fe20000201400 */
[C---:B------:R-:W-:Y:S01]  /*106c0*/  IADD3 R0, R172.reuse, 0x1, RZ ;  /* 0x00000001ac007810 */ /* 0x040fe20007ffe0ff */
[----:B------:R-:W-:Y:S01]  /*106d0*/  UMOV UR29, UR6 ;  /* 0x00000006001d7c82 */ /* 0x000fe20008000000 */
[-C--:B------:R-:W-:Y:S02]  /*106e0*/  ISETP.GE.AND P6, PT, R172, R247.reuse, PT ;  /* 0x000000f7ac00720c */ /* 0x080fe40003fc6270 */
[----:B------:R-:W-:Y:S01]  /*106f0*/  ISETP.GE.AND P1, PT, R0, R247, PT ;  /* 0x000000f70000720c */ /* 0x000fe20003f26270 */
[----:B------:R-:W-:Y:S01]  /*10700*/  IMAD.IADD R2, R248, 0x1, -R0 ;  /* 0x00000001f8027824 */ /* 0x000fe200078e0a00 */
[C---:B------:R-:W-:Y:S02]  /*10710*/  ISETP.GE.AND P0, PT, R0.reuse, R244, PT ;  /* 0x000000f40000720c */ /* 0x040fe40003f06270 */
[----:B------:R-:W-:Y:S01]  /*10720*/  ISETP.GE.OR P1, PT, R0, R246, !P1 ;  /* 0x000000f60000720c */ /* 0x000fe20004f26670 */
[----:B------:R-:W-:Y:S01]  /*10730*/  I2F R175, R175 ;  /* 0x000000af00af7306 */ /* 0x000fe20000201400 */
[----:B------:R-:W-:Y:S01]  /*10740*/  IABS R180, R2 ;  /* 0x0000000200b47213 */ /* 0x000fe20000000000 */
[----:B------:R-:W-:Y:S01]  /*10750*/  IMAD.IADD R2, R248, 0x1, -R185 ;  /* 0x00000001f8027824 */ /* 0x000fe200078e0ab9 */
[----:B------:R-:W-:Y:S02]  /*10760*/  ISETP.GE.OR P0, PT, R0, R239, !P0 ;  /* 0x000000ef0000720c */ /* 0x000fe40004706670 */
[----:B------:R-:W-:Y:S02]  /*10770*/  ISETP.GE.OR P6, PT, R172, R246, !P6 ;  /* 0x000000f6ac00720c */ /* 0x000fe400077c6670 */
[----:B------:R-:W-:Y:S02]  /*10780*/  IABS R169, R2 ;  /* 0x0000000200a97213 */ /* 0x000fe40000000000 */
[----:B------:R-:W-:Y:S01]  /*10790*/  IABS R2, R165 ;  /* 0x000000a500027213 */ /* 0x000fe20000000000 */
[----:B------:R-:W-:Y:S01]  /*107a0*/  IMAD.IADD R165, R248, 0x1, -R177 ;  /* 0x00000001f8a57824 */ /* 0x000fe200078e0ab1 */
[C---:B------:R-:W-:Y:S01]  /*107b0*/  IADD3 R170, R172.reuse, 0x18, RZ ;  /* 0x00000018acaa7810 */ /* 0x040fe20007ffe0ff */
[----:B------:R-:W-:Y:S01]  /*107c0*/  I2F R180, R180 ;  /* 0x000000b400b47306 */ /* 0x000fe20000201400 */
[----:B------:R-:W-:Y:S02]  /*107d0*/  IADD3 R168, R172, 0x19, RZ ;  /* 0x00000019aca87810 */ /* 0x000fe40007ffe0ff */
[----:B------:R-:W-:Y:S01]  /*107e0*/  IABS R173, R165 ;  /* 0x000000a500ad7213 */ /* 0x000fe20000000000 */
[----:B------:R-:W-:Y:S05]  /*107f0*/  IMAD.IADD R165, R248, 0x1, -R176 ;  /* 0x00000001f8a57824 */ /* 0x000fea00078e0ab0 */
[----:B------:R-:W-:Y:S01]  /*10800*/  IABS R188, R165 ;  /* 0x000000a500bc7213 */ /* 0x000fe20000000000 */
[C---:B------:R-:W-:Y:S01]  /*10810*/  IMAD.IADD R165, R245.reuse, 0x1, -R0 ;  /* 0x00000001f5a57824 */ /* 0x040fe200078e0a00 */
[----:B------:R-:W-:Y:S01]  /*10820*/  IADD3 R0, R172, 0x21, RZ ;  /* 0x00000021ac007810 */ /* 0x000fe20007ffe0ff */
[----:B------:R-:W-:Y:S03]  /*10830*/  I2F R2, R2 ;  /* 0x0000000200027306 */ /* 0x000fe60000201400 */
[----:B------:R-:W-:Y:S01]  /*10840*/  IABS R186, R165 ;  /* 0x000000a500ba7213 */ /* 0x000fe20000000000 */
[C---:B------:R-:W-:Y:S05]  /*10850*/  IMAD.IADD R165, R248.reuse, 0x1, -R170 ;  /* 0x00000001f8a57824 */ /* 0x040fea00078e0aaa */
[----:B------:R-:W-:Y:S01]  /*10860*/  IABS R181, R165 ;  /* 0x000000a500b57213 */ /* 0x000fe20000000000 */
[----:B------:R-:W-:Y:S01]  /*10870*/  I2F R169, R169 ;  /* 0x000000a900a97306 */ /* 0x000fe20000201400 */
[C---:B------:R-:W-:Y:S05]  /*10880*/  IMAD.IADD R165, R245.reuse, 0x1, -R185 ;  /* 0x00000001f5a57824 */ /* 0x040fea00078e0ab9 */
[----:B------:R-:W-:Y:S01]  /*10890*/  IABS R187, R165 ;  /* 0x000000a500bb7213 */ /* 0x000fe20000000000 */
[----:B------:R-:W-:Y:S03]  /*108a0*/  IMAD.IADD R165, R248, 0x1, -R168 ;  /* 0x00000001f8a57824 */ /* 0x000fe600078e0aa8 */
[----:B------:R-:W-:Y:S02]  /*108b0*/  I2F R181, R181 ;  /* 0x000000b500b57306 */ /* 0x000fe40000201400 */
[----:B------:R-:W-:Y:S01]  /*108c0*/  IABS R184, R165 ;  /* 0x000000a500b87213 */ /* 0x000fe20000000000 */
[----:B------:R-:W-:Y:S05]  /*108d0*/  IMAD.IADD R165, R245, 0x1, -R178 ;  /* 0x00000001f5a57824 */ /* 0x000fea00078e0ab2 */
[----:B------:R-:W-:Y:S02]  /*108e0*/  IABS R174, R165 ;  /* 0x000000a500ae7213 */ /* 0x000fe40000000000 */
[----:B------:R-:W-:Y:S01]  /*108f0*/  I2F R173, R173 ;  /* 0x000000ad00ad7306 */ /* 0x000fe20000201400 */
[----:B------:R-:W-:Y:S05]  /*10900*/  IADD3 R165, R172, 0x20, RZ ;  /* 0x00000020aca57810 */ /* 0x000fea0007ffe0ff */
[C---:B------:R-:W-:Y:S04]  /*10910*/  IMAD.IADD R179, R248.reuse, 0x1, -R165 ;  /* 0x00000001f8b37824 */ /* 0x040fe800078e0aa5 */
[----:B------:R-:W-:Y:S01]  /*10920*/  I2F R186, R186 ;  /* 0x000000ba00ba7306 */ /* 0x000fe20000201400 */
[----:B------:R-:W-:Y:S09]  /*10930*/  IABS R179, R179 ;  /* 0x000000b300b37213 */ /* 0x000ff20000000000 */
[----:B------:R-:W-:Y:S10]  /*10940*/  I2F R188, R188 ;  /* 0x000000bc00bc7306 */ /* 0x000ff40000201400 */
[----:B------:R-:W-:Y:S10]  /*10950*/  I2F R184, R184 ;  /* 0x000000b800b87306 */ /* 0x000ff40000201400 */
[----:B------:R-:W-:Y:S10]  /*10960*/  I2F R187, R187 ;  /* 0x000000bb00bb7306 */ /* 0x000ff40000201400 */
[----:B------:R-:W-:Y:S10]  /*10970*/  I2F R174, R174 ;  /* 0x000000ae00ae7306 */ /* 0x000ff40000201400 */
[----:B------:R-:W1:Y:S02]  /*10980*/  I2F R179, R179 ;  /* 0x000000b300b37306 */ /* 0x000e640000201400 */
[----:B-1----:R-:W-:Y:S02]  /*10990*/  FFMA.FTZ R20, R179, -UR32, R20 ;  /* 0x80000020b3147c23 */ /* 0x002fe40008010014 */
[----:B------:R-:W-:Y:S02]  /*109a0*/  FFMA.FTZ R6, R175, -UR32, R6 ;  /* 0x80000020af067c23 */ /* 0x000fe40008010006 */
[----:B------:R-:W-:Y:S02]  /*109b0*/  IMAD.IADD R175, R248, 0x1, -R0 ;  /* 0x00000001f8af7824 */ /* 0x000fe400078e0a00 */
[----:B------:R-:W-:Y:S02]  /*109c0*/  FFMA.FTZ R4, R171, -UR32, R4 ;  /* 0x80000020ab047c23 */ /* 0x000fe40008010004 */
[----:B------:R-:W-:Y:S01]  /*109d0*/  IMAD.IADD R171, R245, 0x1, -R177 ;  /* 0x00000001f5ab7824 */ /* 0x000fe200078e0ab1 */
[----:B------:R-:W-:Y:S01]  /*109e0*/  IABS R175, R175 ;  /* 0x000000af00af7213 */ /* 0x000fe20000000000 */
[----:B------:R-:W-:Y:S01]  /*109f0*/  FFMA.FTZ R9, R2, -UR32, R9 ;  /* 0x8000002002097c23 */ /* 0x000fe20008010009 */
[----:B------:R-:W-:Y:S01]  /*10a00*/  IADD3 R2, R172, 0x28, RZ ;  /* 0x00000028ac027810 */ /* 0x000fe20007ffe0ff */
[----:B------:R-:W-:Y:S01]  /*10a10*/  FFMA.FTZ R8, R169, -UR32, R8 ;  /* 0x80000020a9087c23 */ /* 0x000fe20008010008 */
[----:B------:R1:W2:Y:S01]  /*10a20*/  I2F R182, R175 ;  /* 0x000000af00b67306 */ /* 0x0002a20000201400 */
[----:B------:R-:W-:Y:S01]  /*10a30*/  IABS R171, R171 ;  /* 0x000000ab00ab7213 */ /* 0x000fe20000000000 */
[----:B------:R-:W-:Y:S02]  /*10a40*/  FFMA.FTZ R5, R180, -UR32, R5 ;  /* 0x80000020b4057c23 */ /* 0x000fe40008010005 */
[----:B------:R-:W-:Y:S02]  /*10a50*/  FFMA.FTZ R16, R181, -UR32, R16 ;  /* 0x80000020b5107c23 */ /* 0x000fe40008010010 */
[----:B------:R-:W-:Y:S01]  /*10a60*/  IMAD.MOV.U32 R183, RZ, RZ, R171 ;  /* 0x000000ffffb77224 */ /* 0x000fe200078e00ab */
[----:B------:R-:W-:Y:S01]  /*10a70*/  FSEL R171, R4, -INF , !P6 ;  /* 0xff80000004ab7808 */ /* 0x000fe20007000000 */
[----:B------:R-:W-:Y:S01]  /*10a80*/  IMAD.IADD R4, R248, 0x1, -R2 ;  /* 0x00000001f8047824 */ /* 0x000fe200078e0a02 */
[C---:B------:R-:W-:Y:S01]  /*10a90*/  ISETP.GE.AND P6, PT, R172.reuse, R244, PT ;  /* 0x000000f4ac00720c */ /* 0x040fe20003fc6270 */
[----:B------:R-:W-:Y:S01]  /*10aa0*/  FFMA.FTZ R12, R173, -UR32, R12 ;  /* 0x80000020ad0c7c23 */ /* 0x000fe2000801000c */
[----:B------:R-:W-:Y:S01]  /*10ab0*/  FSEL R169, R5, -INF , !P1 ;  /* 0xff80000005a97808 */ /* 0x000fe20004800000 */
[----:B------:R-:W-:Y:S01]  /*10ac0*/  IMAD.IADD R5, R245, 0x1, -R170 ;  /* 0x00000001f5057824 */ /* 0x000fe200078e0aaa */
[----:B------:R-:W-:Y:S01]  /*10ad0*/  ISETP.GE.OR P6, PT, R172, R239, !P6 ;  /* 0x000000efac00720c */ /* 0x000fe200077c6670 */
[----:B------:R-:W-:Y:S01]  /*10ae0*/  FFMA.FTZ R7, R186, -UR32, R7 ;  /* 0x80000020ba077c23 */ /* 0x000fe20008010007 */
[----:B------:R-:W-:Y:S01]  /*10af0*/  IABS R4, R4 ;  /* 0x0000000400047213 */ /* 0x000fe20000000000 */
[----:B------:R-:W-:Y:S01]  /*10b00*/  FFMA.FTZ R13, R188, -UR32, R13 ;  /* 0x80000020bc0d7c23 */ /* 0x000fe2000801000d */
[----:B------:R-:W-:Y:S01]  /*10b10*/  FSEL R6, R6, -INF , !P6 ;  /* 0xff80000006067808 */ /* 0x000fe20007000000 */
[----:B------:R-:W-:Y:S01]  /*10b20*/  FFMA.FTZ R17, R184, -UR32, R17 ;  /* 0x80000020b8117c23 */ /* 0x000fe20008010011 */
[----:B------:R-:W-:Y:S01]  /*10b30*/  ISETP.GE.AND P6, PT, R185, R247, PT ;  /* 0x000000f7b900720c */ /* 0x000fe20003fc6270 */
[----:B------:R-:W-:Y:S01]  /*10b40*/  FFMA.FTZ R10, R187, -UR32, R10 ;  /* 0x80000020bb0a7c23 */ /* 0x000fe2000801000a */
[----:B------:R-:W-:Y:S01]  /*10b50*/  IABS R5, R5 ;  /* 0x0000000500057213 */ /* 0x000fe20000000000 */
[----:B------:R-:W-:Y:S01]  /*10b60*/  IMAD.IADD R180, R245, 0x1, -R176 ;  /* 0x00000001f5b47824 */ /* 0x000fe200078e0ab0 */
[C---:B------:R-:W-:Y:S01]  /*10b70*/  ISETP.GE.OR P6, PT, R185.reuse, R246, !P6 ;  /* 0x000000f6b900720c */ /* 0x040fe200077c6670 */
[----:B------:R-:W3:Y:S01]  /*10b80*/  I2F R183, R183 ;  /* 0x000000b700b77306 */ /* 0x000ee20000201400 */
[----:B------:R-:W-:Y:S01]  /*10b90*/  ISETP.GE.AND P1, PT, R178, R247, PT ;  /* 0x000000f7b200720c */ /* 0x000fe20003f26270 */
[----:B------:R-:W-:Y:S01]  /*10ba0*/  FFMA.FTZ R11, R174, -UR32, R11 ;  /* 0x80000020ae0b7c23 */ /* 0x000fe2000801000b */
[----:B-1----:R-:W-:Y:S01]  /*10bb0*/  FSEL R175, R8, -INF , !P6 ;  /* 0xff80000008af7808 */ /* 0x002fe20007000000 */
[----:B--2---:R-:W-:Y:S01]  /*10bc0*/  FFMA.FTZ R21, R182, -UR32, R21 ;  /* 0x80000020b6157c23 */ /* 0x004fe20008010015 */
[C---:B------:R-:W-:Y:S02]  /*10bd0*/  ISETP.GE.AND P6, PT, R185.reuse, R244, PT ;  /* 0x000000f4b900720c */ /* 0x040fe40003fc6270 */
[-C--:B------:R-:W-:Y:S02]  /*10be0*/  ISETP.GE.OR P1, PT, R178, R246.reuse, !P1 ;  /* 0x000000f6b200720c */ /* 0x080fe40004f26670 */
[----:B------:R-:W-:Y:S01]  /*10bf0*/  ISETP.GE.OR P6, PT, R185, R239, !P6 ;  /* 0x000000efb900720c */ /* 0x000fe200077c6670 */
[----:B------:R-:W1:Y:S01]  /*10c00*/  I2F R181, R5 ;  /* 0x0000000500b57306 */ /* 0x000e620000201400 */
[----:B------:R-:W-:Y:S02]  /*10c10*/  FSEL R173, R9, -INF , !P1 ;  /* 0xff80000009ad7808 */ /* 0x000fe40004800000 */
[-C--:B------:R-:W-:Y:S02]  /*10c20*/  ISETP.GE.AND P1, PT, R177, R247.reuse, PT ;  /* 0x000000f7b100720c */ /* 0x080fe40003f26270 */
[----:B------:R-:W-:Y:S02]  /*10c30*/  FSEL R9, R7, -INF , !P0 ;  /* 0xff80000007097808 */ /* 0x000fe40004000000 */
[-C--:B------:R-:W-:Y:S02]  /*10c40*/  ISETP.GE.OR P1, PT, R177, R246.reuse, !P1 ;  /* 0x000000f6b100720c */ /* 0x080fe40004f26670 */
[-C--:B------:R-:W-:Y:S01]  /*10c50*/  ISETP.GE.AND P0, PT, R168, R247.reuse, PT ;  /* 0x000000f7a800720c */ /* 0x080fe20003f06270 */
[----:B------:R-:W2:Y:S01]  /*10c60*/  I2F R185, R4 ;  /* 0x0000000400b97306 */ /* 0x000ea20000201400 */
[----:B------:R-:W-:Y:S02]  /*10c70*/  FSEL R197, R12, -INF , !P1 ;  /* 0xff8000000cc57808 */ /* 0x000fe40004800000 */
[-C--:B------:R-:W-:Y:S01]  /*10c80*/  ISETP.GE.AND P1, PT, R176, R247.reuse, PT ;  /* 0x000000f7b000720c */ /* 0x080fe20003f26270 */
[----:B---3--:R-:W-:Y:S01]  /*10c90*/  FFMA.FTZ R14, R183, -UR32, R14 ;  /* 0x80000020b70e7c23 */ /* 0x008fe2000801000e */
[-C--:B------:R-:W-:Y:S02]  /*10ca0*/  ISETP.GE.OR P0, PT, R168, R246.reuse, !P0 ;  /* 0x000000f6a800720c */ /* 0x080fe40004706670 */
[----:B------:R-:W-:Y:S02]  /*10cb0*/  ISETP.GE.OR P1, PT, R176, R246, !P1 ;  /* 0x000000f6b000720c */ /* 0x000fe40004f26670 */
[----:B------:R-:W-:Y:S02]  /*10cc0*/  FSEL R195, R17, -INF , !P0 ;  /* 0xff80000011c37808 */ /* 0x000fe40004000000 */
[----:B------:R-:W-:Y:S01]  /*10cd0*/  FSEL R190, R13, -INF , !P1 ;  /* 0xff8000000dbe7808 */ /* 0x000fe20004800000 */
[----:B------:R-:W-:Y:S01]  /*10ce0*/  IMAD.IADD R13, R245, 0x1, -R168 ;  /* 0x00000001f50d7824 */ /* 0x000fe200078e0aa8 */
[----:B------:R-:W-:Y:S01]  /*10cf0*/  IABS R180, R180 ;  /* 0x000000b400b47213 */ /* 0x000fe20000000000 */
[----:B-1----:R-:W-:Y:S01]  /*10d00*/  FFMA.FTZ R18, R181, -UR32, R18 ;  /* 0x80000020b5127c23 */ /* 0x002fe20008010012 */
[----:B------:R-:W-:Y:S02]  /*10d10*/  ISETP.GE.AND P1, PT, R170, R247, PT ;  /* 0x000000f7aa00720c */ /* 0x000fe40003f26270 */
[----:B------:R-:W-:Y:S02]  /*10d20*/  IABS R7, R13 ;  /* 0x0000000d00077213 */ /* 0x000fe40000000000 */
[----:B------:R-:W-:Y:S01]  /*10d30*/  FSEL R13, R10, -INF , !P6 ;  /* 0xff8000000a0d7808 */ /* 0x000fe20007000000 */
[----:B------:R-:W1:Y:S01]  /*10d40*/  I2F R180, R180 ;  /* 0x000000b400b47306 */ /* 0x000e620000201400 */
[----:B------:R-:W-:Y:S02]  /*10d50*/  ISETP.GE.OR P1, PT, R170, R246, !P1 ;  /* 0x000000f6aa00720c */ /* 0x000fe40004f26670 */
[-C--:B------:R-:W-:Y:S01]  /*10d60*/  ISETP.GE.AND P6, PT, R177, R244.reuse, PT ;  /* 0x000000f4b100720c */ /* 0x080fe20003fc6270 */
[----:B--2---:R-:W-:Y:S01]  /*10d70*/  FFMA.FTZ R24, R185, -UR32, R24 ;  /* 0x80000020b9187c23 */ /* 0x004fe20008010018 */
[----:B------:R-:W-:Y:S02]  /*10d80*/  IADD3 R4, R172, 0x29, RZ ;  /* 0x00000029ac047810 */ /* 0x000fe40007ffe0ff */
[----:B------:R-:W-:Y:S01]  /*10d90*/  FSEL R193, R16, -INF , !P1 ;  /* 0xff80000010c17808 */ /* 0x000fe20004800000 */
[----:B------:R-:W-:Y:S01]  /*10da0*/  IMAD.IADD R16, R245, 0x1, -R165 ;  /* 0x00000001f5107824 */ /* 0x000fe200078e0aa5 */
[----:B------:R-:W-:Y:S01]  /*10db0*/  ISETP.GE.AND P1, PT, R178, R244, PT ;  /* 0x000000f4b200720c */ /* 0x000fe20003f26270 */
[----:B------:R-:W-:Y:S01]  /*10dc0*/  IMAD.IADD R8, R248, 0x1, -R4 ;  /* 0x00000001f8087824 */ /* 0x000fe200078e0a04 */
[----:B------:R-:W2:Y:S01]  /*10dd0*/  I2F R10, R7 ;  /* 0x00000007000a7306 */ /* 0x000ea20000201400 */
[-C--:B------:R-:W-:Y:S02]  /*10de0*/  ISETP.GE.OR P6, PT, R177, R239.reuse, !P6 ;  /* 0x000000efb100720c */ /* 0x080fe400077c6670 */
[----:B------:R-:W-:Y:S02]  /*10df0*/  IABS R177, R16 ;  /* 0x0000001000b17213 */ /* 0x000fe40000000000 */
[----:B------:R-:W-:Y:S02]  /*10e00*/  IABS R8, R8 ;  /* 0x0000000800087213 */ /* 0x000fe40000000000 */
[----:B------:R-:W-:Y:S02]  /*10e10*/  ISETP.GE.AND P0, PT, R176, R244, PT ;  /* 0x000000f4b000720c */ /* 0x000fe40003f06270 */
[-C--:B------:R-:W-:Y:S01]  /*10e20*/  ISETP.GE.OR P1, PT, R178, R239.reuse, !P1 ;  /* 0x000000efb200720c */ /* 0x080fe20004f26670 */
[----:B------:R-:W-:Y:S01]  /*10e30*/  IMAD.MOV.U32 R12, RZ, RZ, R8 ;  /* 0x000000ffff0c7224 */ /* 0x000fe200078e0008 */
[----:B------:R-:W-:Y:S01]  /*10e40*/  IADD3 R8, R172, 0x30, RZ ;  /* 0x00000030ac087810 */ /* 0x000fe20007ffe0ff */
[----:B------:R-:W3:Y:S01]  /*10e50*/  I2F R177, R177 ;  /* 0x000000b100b17306 */ /* 0x000ee20000201400 */
[----:B-1----:R-:W-:Y:S01]  /*10e60*/  FFMA.FTZ R15, R180, -UR32, R15 ;  /* 0x80000020b40f7c23 */ /* 0x002fe2000801000f */
[----:B------:R-:W-:Y:S02]  /*10e70*/  ISETP.GE.OR P0, PT, R176, R239, !P0 ;  /* 0x000000efb000720c */ /* 0x000fe40004706670 */
[----:B------:R-:W-:Y:S01]  /*10e80*/  IMAD.IADD R5, R248, 0x1, -R8 ;  /* 0x00000001f8057824 */ /* 0x000fe200078e0a08 */
[----:B------:R-:W-:Y:S02]  /*10e90*/  FSEL R11, R11, -INF , !P1 ;  /* 0xff8000000b0b7808 */ /* 0x000fe40004800000 */
[----:B------:R-:W-:Y:S02]  /*10ea0*/  ISETP.GE.AND P1, PT, R165, R247, PT ;  /* 0x000000f7a500720c */ /* 0x000fe40003f26270 */
[----:B------:R-:W-:Y:S01]  /*10eb0*/  IABS R5, R5 ;  /* 0x0000000500057213 */ /* 0x000fe20000000000 */
[----:B------:R-:W1:Y:S01]  /*10ec0*/  I2F R12, R12 ;  /* 0x0000000c000c7306 */ /* 0x000e620000201400 */
[----:B------:R-:W-:Y:S01]  /*10ed0*/  FSEL R199, R15, -INF , !P0 ;  /* 0xff8000000fc77808 */ /* 0x000fe20004000000 */
[----:B--2---:R-:W-:Y:S01]  /*10ee0*/  FFMA.FTZ R19, R10, -UR32, R19 ;  /* 0x800000200a137c23 */ /* 0x004fe20008010013 */
[-C--:B------:R-:W-:Y:S02]  /*10ef0*/  ISETP.GE.OR P1, PT, R165, R246.reuse, !P1 ;  /* 0x000000f6a500720c */ /* 0x080fe40004f26670 */
[----:B------:R-:W-:Y:S02]  /*10f00*/  FSEL R192, R14, -INF , !P6 ;  /* 0xff8000000ec07808 */ /* 0x000fe40007000000 */
[----:B------:R-:W-:Y:S01]  /*10f10*/  FSEL R207, R20, -INF , !P1 ;  /* 0xff80000014cf7808 */ /* 0x000fe20004800000 */
[----:B------:R-:W-:Y:S01]  /*10f20*/  IMAD.IADD R20, R245, 0x1, -R0 ;  /* 0x00000001f5147824 */ /* 0x000fe200078e0a00 */
[-C--:B------:R-:W-:Y:S01]  /*10f30*/  ISETP.GE.AND P1, PT, R0, R247.reuse, PT ;  /* 0x000000f70000720c */ /* 0x080fe20003f26270 */
[----:B------:R-:W2:Y:S01]  /*10f40*/  I2F R17, R5 ;  /* 0x0000000500117306 */ /* 0x000ea20000201400 */
[----:B------:R-:W-:Y:S02]  /*10f50*/  ISETP.GE.AND P6, PT, R2, R247, PT ;  /* 0x000000f70200720c */ /* 0x000fe40003fc6270 */
[-C--:B------:R-:W-:Y:S01]  /*10f60*/  ISETP.GE.OR P1, PT, R0, R246.reuse, !P1 ;  /* 0x000000f60000720c */ /* 0x080fe20004f26670 */
[----:B---3--:R-:W-:Y:S01]  /*10f70*/  FFMA.FTZ R22, R177, -UR32, R22 ;  /* 0x80000020b1167c23 */ /* 0x008fe20008010016 */
[----:B------:R-:W-:Y:S02]  /*10f80*/  ISETP.GE.OR P6, PT, R2, R246, !P6 ;  /* 0x000000f60200720c */ /* 0x000fe400077c6670 */
[----:B------:R-:W-:Y:S02]  /*10f90*/  FSEL R203, R21, -INF , !P1 ;  /* 0xff80000015cb7808 */ /* 0x000fe40004800000 */
[-C--:B------:R-:W-:Y:S02]  /*10fa0*/  ISETP.GE.AND P1, PT, R170, R244.reuse, PT ;  /* 0x000000f4aa00720c */ /* 0x080fe40003f26270 */
[----:B------:R-:W-:Y:S02]  /*10fb0*/  FSEL R198, R24, -INF , !P6 ;  /* 0xff80000018c67808 */ /* 0x000fe40007000000 */
[-C--:B------:R-:W-:Y:S01]  /*10fc0*/  ISETP.GE.AND P6, PT, R165, R244.reuse, PT ;  /* 0x000000f4a500720c */ /* 0x080fe20003fc6270 */
[----:B-1----:R-:W-:Y:S01]  /*10fd0*/  FFMA.FTZ R25, R12, -UR32, R25 ;  /* 0x800000200c197c23 */ /* 0x002fe20008010019 */
[-C--:B------:R-:W-:Y:S01]  /*10fe0*/  ISETP.GE.OR P1, PT, R170, R239.reuse, !P1 ;  /* 0x000000efaa00720c */ /* 0x080fe20004f26670 */
[----:B------:R-:W-:Y:S01]  /*10ff0*/  IMAD.IADD R12, R245, 0x1, -R4 ;  /* 0x00000001f50c7824 */ /* 0x000fe200078e0a04 */
[----:B------:R-:W-:Y:S02]  /*11000*/  ISETP.GE.OR P6, PT, R165, R239, !P6 ;  /* 0x000000efa500720c */ /* 0x000fe400077c6670 */
[----:B------:R-:W-:Y:S02]  /*11010*/  FSEL R186, R18, -INF , !P1 ;  /* 0xff80000012ba7808 */ /* 0x000fe40004800000 */
[----:B------:R-:W-:Y:S02]  /*11020*/  ISETP.GE.AND P1, PT, R4, R247, PT ;  /* 0x000000f70400720c */ /* 0x000fe40003f26270 */
[----:B------:R-:W-:Y:S01]  /*11030*/  FSEL R205, R22, -INF , !P6 ;  /* 0xff80000016cd7808 */ /* 0x000fe20007000000 */
[----:B--2---:R-:W-:Y:S01]  /*11040*/  FFMA.FTZ R28, R17, -UR32, R28 ;  /* 0x80000020111c7c23 */ /* 0x004fe2000801001c */
[----:B------:R-:W-:Y:S02]  /*11050*/  IADD3 R5, R172, 0x31, RZ ;  /* 0x00000031ac057810 */ /* 0x000fe40007ffe0ff */
[----:B------:R-:W-:Y:S02]  /*11060*/  ISETP.GE.AND P6, PT, R2, R244, PT ;  /* 0x000000f40200720c */ /* 0x000fe40003fc6270 */
[----:B------:R-:W-:Y:S01]  /*11070*/  ISETP.GE.OR P1, PT, R4, R246, !P1 ;  /* 0x000000f60400720c */ /* 0x000fe20004f26670 */
[----:B------:R-:W-:Y:S01]  /*11080*/  IMAD.IADD R7, R248, 0x1, -R5 ;  /* 0x00000001f8077824 */ /* 0x000fe200078e0a05 */
[----:B------:R-:W-:Y:S02]  /*11090*/  ISETP.GE.OR P6, PT, R2, R239, !P6 ;  /* 0x000000ef0200720c */ /* 0x000fe400077c6670 */
[----:B------:R-:W-:Y:S01]  /*110a0*/  IABS R14, R20 ;  /* 0x00000014000e7213 */ /* 0x000fe20000000000 */
[C---:B------:R-:W-:Y:S01]  /*110b0*/  IMAD.IADD R20, R245.reuse, 0x1, -R2 ;  /* 0x00000001f5147824 */ /* 0x040fe200078e0a02 */
[----:B------:R-:W-:Y:S01]  /*110c0*/  IABS R7, R7 ;  /* 0x0000000700077213 */ /* 0x000fe20000000000 */
[----:B------:R-:W-:Y:S01]  /*110d0*/  IMAD.IADD R2, R245, 0x1, -R8 ;  /* 0x00000001f5027824 */ /* 0x000fe200078e0a08 */
[----:B------:R-:W-:Y:S02]  /*110e0*/  FSEL R200, R25, -INF , !P1 ;  /* 0xff80000019c87808 */ /* 0x000fe40004800000 */
[----:B------:R-:W-:Y:S01]  /*110f0*/  ISETP.GE.AND P1, PT, R8, R247, PT ;  /* 0x000000f70800720c */ /* 0x000fe20003f26270 */
[----:B------:R-:W-:Y:S01]  /*11100*/  IMAD.MOV.U32 R16, RZ, RZ, R7 ;  /* 0x000000ffff107224 */ /* 0x000fe200078e0007 */
[C---:B------:R-:W-:Y:S01]  /*11110*/  IADD3 R7, R172.reuse, 0x38, RZ ;  /* 0x00000038ac077810 */ /* 0x040fe20007ffe0ff */
[----:B------:R-:W1:Y:S01]  /*11120*/  I2F R14, R14 ;  /* 0x0000000e000e7306 */ /* 0x000e620000201400 */
[----:B------:R-:W-:Y:S02]  /*11130*/  IADD3 R172, R172, 0x39, RZ ;  /* 0x00000039acac7810 */ /* 0x000fe40007ffe0ff */
[----:B------:R-:W-:Y:S01]  /*11140*/  ISETP.GE.OR P1, PT, R8, R246, !P1 ;  /* 0x000000f60800720c */ /* 0x000fe20004f26670 */
[C---:B------:R-:W-:Y:S01]  /*11150*/  IMAD.IADD R15, R248.reuse, 0x1, -R7 ;  /* 0x00000001f80f7824 */ /* 0x040fe200078e0a07 */
[----:B------:R-:W-:Y:S01]  /*11160*/  IABS R2, R2 ;  /* 0x0000000200027213 */ /* 0x000fe20000000000 */
[----:B------:R-:W-:Y:S01]  /*11170*/  IMAD.IADD R10, R248, 0x1, -R172 ;  /* 0x00000001f80a7824 */ /* 0x000fe200078e0aac */
[----:B------:R-:W-:Y:S02]  /*11180*/  IABS R20, R20 ;  /* 0x0000001400147213 */ /* 0x000fe40000000000 */
[----:B------:R-:W-:Y:S01]  /*11190*/  IABS R15, R15 ;  /* 0x0000000f000f7213 */ /* 0x000fe20000000000 */
[----:B------:R-:W2:Y:S01]  /*111a0*/  I2F R16, R16 ;  /* 0x0000001000107306 */ /* 0x000ea20000201400 */
[----:B------:R-:W-:Y:S02]  /*111b0*/  FSEL R191, R28, -INF , !P1 ;  /* 0xff8000001cbf7808 */ /* 0x000fe40004800000 */
[C---:B------:R-:W-:Y:S02]  /*111c0*/  ISETP.GE.AND P1, PT, R0.reuse, R244, PT ;  /* 0x000000f40000720c */ /* 0x040fe40003f26270 */
[----:B------:R-:W-:Y:S02]  /*111d0*/  IABS R10, R10 ;  /* 0x0000000a000a7213 */ /* 0x000fe40000000000 */
[-C--:B------:R-:W-:Y:S02]  /*111e0*/  ISETP.GE.OR P1, PT, R0, R239.reuse, !P1 ;  /* 0x000000ef0000720c */ /* 0x080fe40004f26670 */
[----:B------:R-:W-:Y:S01]  /*111f0*/  FMNMX.FTZ R0, R171, R164, !PT ;  /* 0x000000a4ab007209 */ /* 0x000fe20007810000 */
[----:B------:R-:W3:Y:S01]  /*11200*/  I2F R15, R15 ;  /* 0x0000000f000f7306 */ /* 0x000ee20000201400 */
[----:B------:R-:W-:Y:S02]  /*11210*/  ISETP.GE.AND P0, PT, R168, R244, PT ;  /* 0x000000f4a800720c */ /* 0x000fe40003f06270 */
[----:B------:R-:W-:Y:S01]  /*11220*/  IABS R12, R12 ;  /* 0x0000000c000c7213 */ /* 0x000fe20000000000 */
[----:B-1----:R-:W-:Y:S01]  /*11230*/  FFMA.FTZ R23, R14, -UR32, R23 ;  /* 0x800000200e177c23 */ /* 0x002fe20008010017 */
[----:B------:R-:W-:Y:S02]  /*11240*/  ISETP.GE.OR P0, PT, R168, R239, !P0 ;  /* 0x000000efa800720c */ /* 0x000fe40004706670 */
[----:B------:R-:W-:Y:S02]  /*11250*/  FMNMX.FTZ R0, R169, R0, !PT ;  /* 0x00000000a9007209 */ /* 0x000fe40007810000 */
[----:B------:R-:W-:Y:S01]  /*11260*/  FSEL R202, R19, -INF , !P0 ;  /* 0xff80000013ca7808 */ /* 0x000fe20004000000 */
[----:B------:R-:W1:Y:S01]  /*11270*/  I2F R17, R20 ;  /* 0x0000001400117306 */ /* 0x000e620000201400 */
[-C--:B------:R-:W-:Y:S02]  /*11280*/  ISETP.GE.AND P0, PT, R5, R247.reuse, PT ;  /* 0x000000f70500720c */ /* 0x080fe40003f06270 */
[----:B------:R-:W-:Y:S01]  /*11290*/  FMNMX.FTZ R0, R175, R0, !PT ;  /* 0x00000000af007209 */ /* 0x000fe20007810000 */
[----:B--2---:R-:W-:Y:S01]  /*112a0*/  FFMA.FTZ R29, R16, -UR32, R29 ;  /* 0x80000020101d7c23 */ /* 0x004fe2000801001d */
[----:B------:R-:W-:Y:S02]  /*112b0*/  ISETP.GE.OR P0, PT, R5, R246, !P0 ;  /* 0x000000f60500720c */ /* 0x000fe40004706670 */
[----:B------:R-:W-:Y:S02]  /*112c0*/  FMNMX.FTZ R0, R173, R0, !PT ;  /* 0x00000000ad007209 */ /* 0x000fe40007810000 */
[----:B------:R-:W-:Y:S01]  /*112d0*/  FSEL R189, R29, -INF , !P0 ;  /* 0xff8000001dbd7808 */ /* 0x000fe20004000000 */
[----:B------:R-:W2:Y:S01]  /*112e0*/  I2F R10, R10 ;  /* 0x0000000a000a7306 */ /* 0x000ea20000201400 */
[----:B------:R-:W-:Y:S02]  /*112f0*/  ISETP.GE.AND P0, PT, R7, R247, PT ;  /* 0x000000f70700720c */ /* 0x000fe40003f06270 */
[----:B------:R-:W-:Y:S01]  /*11300*/  FMNMX.FTZ R19, R197, R0, !PT ;  /* 0x00000000c5137209 */ /* 0x000fe20007810000 */
[----:B---3--:R-:W-:Y:S01]  /*11310*/  FFMA.FTZ R32, R15, -UR32, R32 ;  /* 0x800000200f207c23 */ /* 0x008fe20008010020 */
[----:B------:R-:W-:Y:S02]  /*11320*/  FMNMX.FTZ R0, R6, R3, !PT ;  /* 0x0000000306007209 */ /* 0x000fe40007810000 */
[----:B------:R-:W-:Y:S02]  /*11330*/  ISETP.GE.OR P0, PT, R7, R246, !P0 ;  /* 0x000000f60700720c */ /* 0x000fe40004706670 */
[----:B------:R-:W-:Y:S01]  /*11340*/  FSEL R201, R23, -INF , !P1 ;  /* 0xff80000017c97808 */ /* 0x000fe20004800000 */
[----:B------:R3:W4:Y:S01]  /*11350*/  I2F R15, R2 ;  /* 0x00000002000f7306 */ /* 0x0007220000201400 */
[----:B------:R-:W-:Y:S02]  /*11360*/  FSEL R183, R32, -INF , !P0 ;  /* 0xff80000020b77808 */ /* 0x000fe40004000000 */
[-C--:B------:R-:W-:Y:S01]  /*11370*/  ISETP.GE.AND P0, PT, R8, R244.reuse, PT ;  /* 0x000000f40800720c */ /* 0x080fe20003f06270 */
[----:B-1----:R-:W-:Y:S01]  /*11380*/  FFMA.FTZ R26, R17, -UR32, R26 ;  /* 0x80000020111a7c23 */ /* 0x002fe2000801001a */
[----:B------:R-:W-:Y:S01]  /*11390*/  ISETP.GE.AND P1, PT, R4, R244, PT ;  /* 0x000000f40400720c */ /* 0x000fe20003f26270 */
[C---:B------:R-:W-:Y:S01]  /*113a0*/  IMAD.IADD R17, R245.reuse, 0x1, -R7 ;  /* 0x00000001f5117824 */ /* 0x040fe200078e0a07 */
[----:B------:R-:W-:Y:S02]  /*113b0*/  ISETP.GE.OR P0, PT, R8, R239, !P0 ;  /* 0x000000ef0800720c */ /* 0x000fe40004706670 */
[----:B------:R-:W-:Y:S01]  /*113c0*/  FSEL R196, R26, -INF , !P6 ;  /* 0xff8000001ac47808 */ /* 0x000fe20007000000 */
[----:B------:R-:W1:Y:S01]  /*113d0*/  I2F R12, R12 ;  /* 0x0000000c000c7306 */ /* 0x000e620000201400 */
[----:B------:R-:W-:Y:S02]  /*113e0*/  ISETP.GE.AND P6, PT, R172, R247, PT ;  /* 0x000000f7ac00720c */ /* 0x000fe40003fc6270 */
[----:B------:R-:W-:Y:S01]  /*113f0*/  FMNMX.FTZ R8, R190, R19, !PT ;  /* 0x00000013be087209 */ /* 0x000fe20007810000 */
[----:B--2---:R-:W-:Y:S01]  /*11400*/  FFMA.FTZ R33, R10, -UR32, R33 ;  /* 0x800000200a217c23 */ /* 0x004fe20008010021 */
[----:B------:R-:W-:Y:S02]  /*11410*/  ISETP.GE.OR P6, PT, R172, R246, !P6 ;  /* 0x000000f6ac00720c */ /* 0x000fe400077c6670 */
[----:B------:R-:W-:Y:S01]  /*11420*/  ISETP.GE.OR P1, PT, R4, R239, !P1 ;  /* 0x000000ef0400720c */ /* 0x000fe20004f26670 */
[----:B------:R-:W-:Y:S01]  /*11430*/  IMAD.IADD R4, R245, 0x1, -R5 ;  /* 0x00000001f5047824 */ /* 0x000fe200078e0a05 */
[----:B------:R-:W-:Y:S02]  /*11440*/  FSEL R181, R33, -INF , !P6 ;  /* 0xff80000021b57808 */ /* 0x000fe40007000000 */
[----:B------:R-:W2:Y:S01]  /*11450*/  LDL.64 R32, [R1+0x20] ;  /* 0x0000200001207983 */ /* 0x000ea20000100a00 */
[----:B------:R-:W-:Y:S02]  /*11460*/  IABS R17, R17 ;  /* 0x0000001100117213 */ /* 0x000fe40000000000 */
[----:B---3--:R-:W-:Y:S01]  /*11470*/  FMNMX.FTZ R2, R9, R0, !PT ;  /* 0x0000000009027209 */ /* 0x008fe20007810000 */
[----:B------:R-:W-:Y:S01]  /*11480*/  IMAD.IADD R0, R245, 0x1, -R172 ;  /* 0x00000001f5007824 */ /* 0x000fe200078e0aac */
[----:B------:R-:W-:Y:S01]  /*11490*/  IABS R4, R4 ;  /* 0x0000000400047213 */ /* 0x000fe20000000000 */
[----:B----4-:R-:W-:Y:S01]  /*114a0*/  FFMA.FTZ R30, R15, -UR32, R30 ;  /* 0x800000200f1e7c23 */ /* 0x010fe2000801001e */
[----:B------:R-:W-:Y:S01]  /*114b0*/  FMNMX.FTZ R2, R13, R2, !PT ;  /* 0x000000020d027209 */ /* 0x000fe20007810000 */
[----:B------:R-:W3:Y:S01]  /*114c0*/  I2F R17, R17 ;  /* 0x0000001100117306 */ /* 0x000ee20000201400 */
[----:B------:R-:W-:Y:S02]  /*114d0*/  IABS R0, R0 ;  /* 0x0000000000007213 */ /* 0x000fe40000000000 */
[----:B------:R-:W-:Y:S01]  /*114e0*/  FMNMX.FTZ R19, R11, R2, !PT ;  /* 0x000000020b137209 */ /* 0x000fe20007810000 */
[----:B-1----:R-:W-:Y:S01]  /*114f0*/  FFMA.FTZ R27, R12, -UR32, R27 ;  /* 0x800000200c1b7c23 */ /* 0x002fe2000801001b */
[----:B------:R-:W-:Y:S02]  /*11500*/  FMNMX.FTZ R8, R193, R8, !PT ;  /* 0x00000008c1087209 */ /* 0x000fe40007810000 */
[----:B------:R-:W-:Y:S02]  /*11510*/  FMNMX.FTZ R2, R192, R19, !PT ;  /* 0x00000013c0027209 */ /* 0x000fe40007810000 */
[----:B------:R-:W-:Y:S01]  /*11520*/  FSEL R194, R27, -INF , !P1 ;  /* 0xff8000001bc27808 */ /* 0x000fe20004800000 */
[----:B------:R-:W1:Y:S01]  /*11530*/  I2F R4, R4 ;  /* 0x0000000400047306 */ /* 0x000e620000201400 */
[----:B------:R-:W-:Y:S01]  /*11540*/  FMNMX.FTZ R19, R199, R2, !PT ;  /* 0x00000002c7137209 */ /* 0x000fe20007810000 */
[----:B------:R-:W4:Y:S01]  /*11550*/  LDL.64 R26, [R1+0x10] ;  /* 0x00001000011a7983 */ /* 0x000f220000100a00 */
[----:B------:R-:W-:Y:S02]  /*11560*/  FMNMX.FTZ R8, R195, R8, !PT ;  /* 0x00000008c3087209 */ /* 0x000fe40007810000 */
[----:B------:R-:W-:Y:S02]  /*11570*/  FMNMX.FTZ R19, R186, R19, !PT ;  /* 0x00000013ba137209 */ /* 0x000fe40007810000 */
[----:B------:R-:W-:Y:S02]  /*11580*/  FMNMX.FTZ R8, R207, R8, !PT ;  /* 0x00000008cf087209 */ /* 0x000fe40007810000 */
[----:B------:R-:W-:Y:S01]  /*11590*/  FMNMX.FTZ R2, R202, R19, !PT ;  /* 0x00000013ca027209 */ /* 0x000fe20007810000 */
[----:B------:R-:W5:Y:S01]  /*115a0*/  I2F R0, R0 ;  /* 0x0000000000007306 */ /* 0x000f620000201400 */
[----:B------:R-:W4:Y:S01]  /*115b0*/  LDL.64 R18, [R1+0x18] ;  /* 0x0000180001127983 */ /* 0x000f220000100a00 */
[----:B------:R-:W-:Y:S01]  /*115c0*/  ISETP.GE.AND P6, PT, R5, R244, PT ;  /* 0x000000f40500720c */ /* 0x000fe20003fc6270 */
[----:B---3--:R-:W-:Y:S01]  /*115d0*/  FFMA.FTZ R34, R17, -UR32, R34 ;  /* 0x8000002011227c23 */ /* 0x008fe20008010022 */
[----:B------:R-:W-:Y:S02]  /*115e0*/  FMNMX.FTZ R2, R205, R2, !PT ;  /* 0x00000002cd027209 */ /* 0x000fe40007810000 */
[----:B------:R-:W-:Y:S02]  /*115f0*/  FMNMX.FTZ R21, R203, R8, !PT ;  /* 0x00000008cb157209 */ /* 0x000fe40007810000 */
[----:B------:R-:W-:Y:S02]  /*11600*/  ISETP.GE.OR P6, PT, R5, R239, !P6 ;  /* 0x000000ef0500720c */ /* 0x000fe400077c6670 */
[----:B------:R-:W-:Y:S02]  /*11610*/  FMNMX.FTZ R5, R201, R2, !PT ;  /* 0x00000002c9057209 */ /* 0x000fe40007810000 */
[C---:B------:R-:W-:Y:S02]  /*11620*/  ISETP.GE.AND P1, PT, R7.reuse, R244, PT ;  /* 0x000000f40700720c */ /* 0x040fe40003f26270 */
[----:B------:R-:W-:Y:S01]  /*11630*/  FMNMX.FTZ R21, R198, R21, !PT ;  /* 0x00000015c6157209 */ /* 0x000fe20007810000 */
[----:B-1----:R-:W-:Y:S01]  /*11640*/  FFMA.FTZ R31, R4, -UR32, R31 ;  /* 0x80000020041f7c23 */ /* 0x002fe2000801001f */
[----:B------:R-:W-:Y:S02]  /*11650*/  ISETP.GE.OR P1, PT, R7, R239, !P1 ;  /* 0x000000ef0700720c */ /* 0x000fe40004f26670 */
[----:B------:R-:W-:Y:S02]  /*11660*/  FMNMX.FTZ R7, R196, R5, !PT ;  /* 0x00000005c4077209 */ /* 0x000fe40007810000 */
[----:B------:R-:W-:Y:S02]  /*11670*/  FMNMX.FTZ R8, R200, R21, !PT ;  /* 0x00000015c8087209 */ /* 0x000fe40007810000 */
[----:B------:R-:W-:Y:S01]  /*11680*/  FSEL R187, R30, -INF , !P0 ;  /* 0xff8000001ebb7808 */ /* 0x000fe20004000000 */
[----:B------:R-:W-:Y:S01]  /*11690*/  LDSM.16.MT88.4 R20, [R226+0x10000] ;  /* 0x01000000e214783b */ /* 0x000fe20000004200 */
[----:B------:R-:W-:Y:S01]  /*116a0*/  FMNMX.FTZ R4, R194, R7, !PT ;  /* 0x00000007c2047209 */ /* 0x000fe20007810000 */
[----:B-----5:R-:W-:Y:S01]  /*116b0*/  FFMA.FTZ R35, R0, -UR32, R35 ;  /* 0x8000002000237c23 */ /* 0x020fe20008010023 */
[----:B------:R-:W-:Y:S02]  /*116c0*/  FSEL R185, R31, -INF , !P6 ;  /* 0xff8000001fb97808 */ /* 0x000fe40007000000 */
[----:B------:R-:W-:Y:S02]  /*116d0*/  FMNMX.FTZ R4, R187, R4, !PT ;  /* 0x00000004bb047209 */ /* 0x000fe40007810000 */
[----:B------:R-:W-:Y:S02]  /*116e0*/  ISETP.GE.AND P0, PT, R172, R244, PT ;  /* 0x000000f4ac00720c */ /* 0x000fe40003f06270 */
[----:B------:R-:W-:Y:S02]  /*116f0*/  FMNMX.FTZ R8, R191, R8, !PT ;  /* 0x00000008bf087209 */ /* 0x000fe40007810000 */
[----:B------:R-:W-:Y:S02]  /*11700*/  FSEL R180, R34, -INF , !P1 ;  /* 0xff80000022b47808 */ /* 0x000fe40004800000 */
[----:B------:R-:W-:Y:S02]  /*11710*/  FMNMX.FTZ R17, R185, R4, !PT ;  /* 0x00000004b9117209 */ /* 0x000fe40007810000 */
[----:B------:R-:W-:Y:S02]  /*11720*/  FMNMX.FTZ R8, R189, R8, !PT ;  /* 0x00000008bd087209 */ /* 0x000fe40007810000 */
[----:B------:R-:W-:Y:S02]  /*11730*/  ISETP.GE.OR P0, PT, R172, R239, !P0 ;  /* 0x000000efac00720c */ /* 0x000fe40004706670 */
[----:B------:R-:W-:Y:S02]  /*11740*/  FMNMX.FTZ R8, R183, R8, !PT ;  /* 0x00000008b7087209 */ /* 0x000fe40007810000 */
[----:B------:R-:W-:Y:S02]  /*11750*/  FSEL R165, R35, -INF , !P0 ;  /* 0xff80000023a57808 */ /* 0x000fe40004000000 */
        /* <DEDUP_REMOVED lines=11> */
[----:B------:R-:W-:Y:S01]  /*11810*/  FMUL.FTZ R184, R2, c[0x0][0x23c] ;  /* 0x00008f0002b87a20 */ /* 0x000fe20000410000 */
[----:B---3--:R-:W-:Y:S01]  /*11820*/  FMNMX.FTZ R0, R5, R0, !PT ;  /* 0x0000000005007209 */ /* 0x008fe20007810000 */
[----:B------:R-:W-:Y:S03]  /*11830*/  IMAD.U32 R5, RZ, RZ, UR25 ;  /* 0x00000019ff057e24 */ /* 0x000fe6000f8e00ff */
[----:B------:R-:W-:Y:S02]  /*11840*/  FSEL R184, R184, RZ, P1 ;  /* 0x000000ffb8b87208 */ /* 0x000fe40000800000 */
[C---:B------:R-:W-:Y:S01]  /*11850*/  FSETP.NEU.FTZ.AND P0, PT, R0.reuse, -INF , PT ;  /* 0xff8000000000780b */ /* 0x040fe20003f1d000 */
[----:B------:R-:W-:Y:S02]  /*11860*/  FMUL.FTZ R182, R0, c[0x0][0x23c] ;  /* 0x00008f0000b67a20 */ /* 0x000fe40000410000 */
[--C-:B------:R-:W-:Y:S02]  /*11870*/  FFMA.FTZ R174, R173, c[0x0][0x23c], -R184.reuse ;  /* 0x00008f00adae7a23 */ /* 0x100fe400000108b8 */
[--C-:B------:R-:W-:Y:S01]  /*11880*/  FFMA.FTZ R175, R175, c[0x0][0x23c], -R184.reuse ;  /* 0x00008f00afaf7a23 */ /* 0x100fe200000108b8 */
[----:B------:R-:W-:Y:S01]  /*11890*/  FSEL R182, R182, RZ, P0 ;  /* 0x000000ffb6b67208 */ /* 0x000fe20000000000 */
[--C-:B------:R-:W-:Y:S02]  /*118a0*/  FFMA.FTZ R179, R171, c[0x0][0x23c], -R184.reuse ;  /* 0x00008f00abb37a23 */ /* 0x100fe400000108b8 */
[----:B------:R-:W-:Y:S01]  /*118b0*/  FFMA.FTZ R176, R169, c[0x0][0x23c], -R184 ;  /* 0x00008f00a9b07a23 */ /* 0x000fe200000108b8 */
[----:B------:R-:W-:Y:S01]  /*118c0*/  MUFU.EX2 R174, R174 ;  /* 0x000000ae00ae7308 */ /* 0x000fe20000000800 */
[--C-:B------:R-:W-:Y:S02]  /*118d0*/  FFMA.FTZ R172, R11, c[0x0][0x23c], -R182.reuse ;  /* 0x00008f000bac7a23 */ /* 0x100fe400000108b6 */
[--C-:B------:R-:W-:Y:S02]  /*118e0*/  FFMA.FTZ R173, R13, c[0x0][0x23c], -R182.reuse ;  /* 0x00008f000dad7a23 */ /* 0x100fe400000108b6 */
[--C-:B------:R-:W-:Y:S02]  /*118f0*/  FFMA.FTZ R178, R6, c[0x0][0x23c], -R182.reuse ;  /* 0x00008f0006b27a23 */ /* 0x100fe400000108b6 */
[----:B------:R-:W-:Y:S02]  /*11900*/  FFMA.FTZ R177, R9, c[0x0][0x23c], -R182 ;  /* 0x00008f0009b17a23 */ /* 0x000fe400000108b6 */
[--C-:B------:R-:W-:Y:S01]  /*11910*/  FFMA.FTZ R193, R193, c[0x0][0x23c], -R184.reuse ;  /* 0x00008f00c1c17a23 */ /* 0x100fe200000108b8 */
[----:B------:R-:W-:Y:S01]  /*11920*/  MUFU.EX2 R175, R175 ;  /* 0x000000af00af7308 */ /* 0x000fe20000000800 */
[----:B------:R-:W-:Y:S02]  /*11930*/  FFMA.FTZ R188, R195, c[0x0][0x23c], -R184 ;  /* 0x00008f00c3bc7a23 */ /* 0x000fe400000108b8 */
[--C-:B------:R-:W-:Y:S02]  /*11940*/  FFMA.FTZ R186, R186, c[0x0][0x23c], -R182.reuse ;  /* 0x00008f00baba7a23 */ /* 0x100fe400000108b6 */
[----:B------:R-:W-:Y:S02]  /*11950*/  FFMA.FTZ R195, R202, c[0x0][0x23c], -R182 ;  /* 0x00008f00cac37a23 */ /* 0x000fe400000108b6 */
[--C-:B------:R-:W-:Y:S02]  /*11960*/  FFMA.FTZ R197, R197, c[0x0][0x23c], -R184.reuse ;  /* 0x00008f00c5c57a23 */ /* 0x100fe400000108b8 */
[----:B------:R-:W-:Y:S01]  /*11970*/  FFMA.FTZ R190, R190, c[0x0][0x23c], -R184 ;  /* 0x00008f00bebe7a23 */ /* 0x000fe200000108b8 */
[----:B------:R-:W-:Y:S01]  /*11980*/  MUFU.EX2 R173, R173 ;  /* 0x000000ad00ad7308 */ /* 0x000fe20000000800 */
[--C-:B------:R-:W-:Y:S02]  /*11990*/  FFMA.FTZ R192, R192, c[0x0][0x23c], -R182.reuse ;  /* 0x00008f00c0c07a23 */ /* 0x100fe400000108b6 */
[----:B------:R-:W-:Y:S02]  /*119a0*/  FFMA.FTZ R199, R199, c[0x0][0x23c], -R182 ;  /* 0x00008f00c7c77a23 */ /* 0x000fe400000108b6 */
[----:B------:R-:W-:Y:S02]  /*119b0*/  FFMA.FTZ R207, R207, c[0x0][0x23c], -R184 ;  /* 0x00008f00cfcf7a23 */ /* 0x000fe400000108b8 */
[--C-:B------:R-:W-:Y:S02]  /*119c0*/  FFMA.FTZ R201, R201, c[0x0][0x23c], -R182.reuse ;  /* 0x00008f00c9c97a23 */ /* 0x100fe400000108b6 */
[--C-:B------:R-:W-:Y:S01]  /*119d0*/  FFMA.FTZ R187, R187, c[0x0][0x23c], -R182.reuse ;  /* 0x00008f00bbbb7a23 */ /* 0x100fe200000108b6 */
[----:B------:R-:W-:Y:S01]  /*119e0*/  MUFU.EX2 R172, R172 ;  /* 0x000000ac00ac7308 */ /* 0x000fe20000000800 */
[----:B------:R-:W-:Y:S02]  /*119f0*/  FFMA.FTZ R180, R180, c[0x0][0x23c], -R182 ;  /* 0x00008f00b4b47a23 */ /* 0x000fe400000108b6 */
[--C-:B------:R-:W-:Y:S02]  /*11a00*/  FFMA.FTZ R191, R191, c[0x0][0x23c], -R184.reuse ;  /* 0x00008f00bfbf7a23 */ /* 0x100fe400000108b8 */
[----:B------:R-:W-:Y:S05]  /*11a10*/  FFMA.FTZ R183, R183, c[0x0][0x23c], -R184 ;  /* 0x00008f00b7b77a23 */ /* 0x000fea00000108b8 */
        /* <DEDUP_REMOVED lines=11> */
[----:B--2---:R-:W-:Y:S01]  /*11ad0*/  LOP3.LUT R5, R33, UR26, R5, 0x96, !PT ;  /* 0x0000001a21057c12 */ /* 0x004fe2000f8e9605 */
[----:B------:R-:W-:Y:S04]  /*11ae0*/  UIADD3 UR26, UR26, 0x1, URZ ;  /* 0x000000011a1a7890 */ /* 0x000fe8000fffe03f */
[----:B------:R-:W-:Y:S04]  /*11af0*/  IMAD.WIDE.U32 R14, R5, -0x326172a9, RZ ;  /* 0xcd9e8d57050e7825 */ /* 0x000fe800078e00ff */
[----:B------:R-:W-:Y:S10]  /*11b00*/  MUFU.EX2 R199, R199 ;  /* 0x000000c700c77308 */ /* 0x000ff40000000800 */
[----:B------:R-:W-:Y:S01]  /*11b10*/  MUFU.EX2 R207, R207 ;  /* 0x000000cf00cf7308 */ /* 0x000fe20000000800 */
[----:B----4-:R-:W-:Y:S01]  /*11b20*/  LOP3.LUT R4, R27, UR4, R32, 0x96, !PT ;  /* 0x000000041b047c12 */ /* 0x010fe2000f8e9620 */
[----:B------:R-:W-:Y:S04]  /*11b30*/  UIADD3 UR4, UR24, -0x4ab325aa, URZ ;  /* 0xb54cda5618047890 */ /* 0x000fe8000fffe03f */
[----:B------:R-:W-:Y:S04]  /*11b40*/  IMAD.WIDE.U32 R30, R4, -0x326172a9, RZ ;  /* 0xcd9e8d57041e7825 */ /* 0x000fe800078e00ff */
[----:B------:R-:W-:Y:S01]  /*11b50*/  MUFU.EX2 R201, R201 ;  /* 0x000000c900c97308 */ /* 0x000fe20000000800 */
[----:B------:R-:W-:Y:S02]  /*11b60*/  LOP3.LUT R4, R15, UR5, R18, 0x96, !PT ;  /* 0x000000050f047c12 */ /* 0x000fe4000f8e9612 */
[----:B------:R-:W-:Y:S03]  /*11b70*/  LOP3.LUT R10, R31, UR14, R14, 0x96, !PT ;  /* 0x0000000e1f0a7c12 */ /* 0x000fe6000f8e960e */
[----:B------:R-:W-:Y:S04]  /*11b80*/  IMAD.WIDE.U32 R4, R4, -0x2daee0ad, RZ ;  /* 0xd2511f5304047825 */ /* 0x000fe800078e00ff */
[----:B------:R-:W-:Y:S01]  /*11b90*/  MUFU.EX2 R191, R191 ;  /* 0x000000bf00bf7308 */ /* 0x000fe20000000800 */
[----:B------:R-:W-:Y:S01]  /*11ba0*/  IMAD.WIDE.U32 R10, R10, -0x2daee0ad, RZ ;  /* 0xd2511f530a0a7825 */ /* 0x000fe200078e00ff */
[----:B------:R-:W-:Y:S04]  /*11bb0*/  LOP3.LUT R5, R5, UR36, R26, 0x96, !PT ;  /* 0x0000002405057c12 */ /* 0x000fe8000f8e961a */
[----:B------:R-:W-:Y:S01]  /*11bc0*/  LOP3.LUT R4, R11, UR34, R4, 0x96, !PT ;  /* 0x000000220b047c12 */ /* 0x000fe2000f8e9604 */
[----:B------:R-:W-:Y:S03]  /*11bd0*/  IMAD.WIDE.U32 R12, R5, -0x326172a9, RZ ;  /* 0xcd9e8d57050c7825 */ /* 0x000fe600078e00ff */
[----:B------:R-:W-:Y:S01]  /*11be0*/  MUFU.EX2 R187, R187 ;  /* 0x000000bb00bb7308 */ /* 0x000fe20000000800 */
[----:B------:R-:W-:Y:S01]  /*11bf0*/  IMAD.WIDE.U32 R24, R4, -0x326172a9, RZ ;  /* 0xcd9e8d5704187825 */ /* 0x000fe200078e00ff */
[----:B------:R-:W-:Y:S04]  /*11c00*/  LOP3.LUT R4, R13, UR35, R30, 0x96, !PT ;  /* 0x000000230d047c12 */ /* 0x000fe8000f8e961e */
[----:B------:R-:W-:Y:S01]  /*11c10*/  LOP3.LUT R5, R25, UR33, R12, 0x96, !PT ;  /* 0x0000002119057c12 */ /* 0x000fe2000f8e960c */
[----:B------:R-:W-:Y:S03]  /*11c20*/  IMAD.WIDE.U32 R12, R4, -0x2daee0ad, RZ ;  /* 0xd2511f53040c7825 */ /* 0x000fe600078e00ff */
[----:B------:R-:W-:Y:S01]  /*11c30*/  MUFU.EX2 R183, R183 ;  /* 0x000000b700b77308 */ /* 0x000fe20000000800 */
[----:B------:R-:W-:Y:S01]  /*11c40*/  IMAD.WIDE.U32 R34, R5, -0x2daee0ad, RZ ;  /* 0xd2511f5305227825 */ /* 0x000fe200078e00ff */
[----:B------:R-:W-:Y:S02]  /*11c50*/  LOP3.LUT R4, R13, UR31, R10, 0x96, !PT ;  /* 0x0000001f0d047c12 */ /* 0x000fe4000f8e960a */
[----:B------:R-:W-:Y:S02]  /*11c60*/  FSEL R5, R2, RZ, P1 ;  /* 0x000000ff02057208 */ /* 0x000fe40000800000 */
[----:B------:R-:W-:Y:S01]  /*11c70*/  LOP3.LUT R6, R35, UR19, R12, 0x96, !PT ;  /* 0x0000001323067c12 */ /* 0x000fe2000f8e960c */
[----:B------:R-:W-:Y:S01]  /*11c80*/  IMAD.WIDE.U32 R28, R4, -0x326172a9, RZ ;  /* 0xcd9e8d57041c7825 */ /* 0x000fe200078e00ff */
[----:B------:R-:W-:Y:S01]  /*11c90*/  FSEL R4, R0, RZ, P0 ;  /* 0x000000ff00047208 */ /* 0x000fe20000000000 */
[----:B------:R-:W1:Y:S01]  /*11ca0*/  LDSM.16.MT88.4 R12, [R228+0x10000] ;  /* 0x01000000e40c783b */ /* 0x000e620000004200 */
[----:B------:R-:W-:Y:S01]  /*11cb0*/  MUFU.EX2 R180, R180 ;  /* 0x000000b400b47308 */ /* 0x000fe20000000800 */
[----:B------:R-:W-:Y:S01]  /*11cc0*/  FADD.FTZ R164, -R5, R164 ;  /* 0x000000a405a47221 */ /* 0x000fe20000010100 */
[----:B------:R-:W-:Y:S01]  /*11cd0*/  PLOP3.LUT P0, PT, PT, PT, UP0, 0x80, 0x0 ;  /* 0x000000000000781c */ /* 0x000fe20003f0f008 */
[----:B------:R-:W-:Y:S02]  /*11ce0*/  FADD.FTZ R4, -R4, R3 ;  /* 0x0000000304047221 */ /* 0x000fe40000010100 */
[----:B------:R-:W-:Y:S04]  /*11cf0*/  IMAD.WIDE.U32 R6, R6, -0x326172a9, RZ ;  /* 0xcd9e8d5706067825 */ /* 0x000fe800078e00ff */
[----:B------:R-:W-:Y:S01]  /*11d00*/  FMUL.FTZ R164, R164, c[0x0][0x23c] ;  /* 0x00008f00a4a47a20 */ /* 0x000fe20000410000 */
[--C-:B------:R-:W-:Y:S01]  /*11d10*/  SHF.R.U32.HI R171, RZ, 0x10, R6.reuse ;  /* 0x00000010ffab7819 */ /* 0x100fe20000011606 */
[----:B------:R-:W-:Y:S01]  /*11d20*/  FMUL.FTZ R3, R4, c[0x0][0x23c] ;  /* 0x00008f0004037a20 */ /* 0x000fe20000410000 */
[C---:B------:R-:W-:Y:S02]  /*11d30*/  LOP3.LUT R10, R6.reuse, 0xffff, RZ, 0xc0, !PT ;  /* 0x0000ffff060a7812 */ /* 0x040fe400078ec0ff */
[----:B------:R-:W-:Y:S01]  /*11d40*/  LOP3.LUT R5, R6, 0xff, RZ, 0xc0, !PT ;  /* 0x000000ff06057812 */ /* 0x000fe200078ec0ff */
[----:B------:R-:W2:Y:S01]  /*11d50*/  MUFU.EX2 R164, R164 ;  /* 0x000000a400a47308 */ /* 0x000ea20000000800 */
[----:B------:R-:W-:Y:S02]  /*11d60*/  SHF.R.U32.HI R8, RZ, 0x18, R6 ;  /* 0x00000018ff087819 */ /* 0x000fe40000011606 */
[----:B------:R-:W-:Y:S02]  /*11d70*/  LOP3.LUT R6, R7, UR4, R28, 0x96, !PT ;  /* 0x0000000407067c12 */ /* 0x000fe4000f8e961c */
[----:B------:R-:W-:Y:S02]  /*11d80*/  LOP3.LUT R171, R171, 0xff, RZ, 0xc0, !PT ;  /* 0x000000ffabab7812 */ /* 0x000fe400078ec0ff */
[----:B------:R-:W-:Y:S02]  /*11d90*/  SHF.R.U32.HI R10, RZ, 0x8, R10 ;  /* 0x00000008ff0a7819 */ /* 0x000fe4000001160a */
[----:B------:R-:W-:Y:S01]  /*11da0*/  SHF.R.U32.HI R9, RZ, 0x10, R6 ;  /* 0x00000010ff097819 */ /* 0x000fe20000011606 */
[----:B------:R-:W3:Y:S01]  /*11db0*/  MUFU.EX2 R3, R3 ;  /* 0x0000000300037308 */ /* 0x000ee20000000800 */
[----:B------:R-:W-:Y:S02]  /*11dc0*/  PRMT R171, R171, 0x5410, R8 ;  /* 0x00005410abab7816 */ /* 0x000fe40000000008 */
[C---:B------:R-:W-:Y:S02]  /*11dd0*/  LOP3.LUT R8, R6.reuse, 0xffff, RZ, 0xc0, !PT ;  /* 0x0000ffff06087812 */ /* 0x040fe400078ec0ff */
[----:B------:R-:W-:Y:S01]  /*11de0*/  PRMT R5, R5, 0x5410, R10 ;  /* 0x0000541005057816 */ /* 0x000fe2000000000a */
[--C-:B------:R-:W-:Y:S01]  /*11df0*/  HSET2.LE.AND R171, R171, R252.reuse, PT ;  /* 0x000000fcabab7233 */ /* 0x100fe20003803000 */
[----:B------:R-:W-:Y:S02]  /*11e00*/  SHF.R.U32.HI R8, RZ, 0x8, R8 ;  /* 0x00000008ff087819 */ /* 0x000fe40000011608 */
[----:B------:R-:W-:Y:S01]  /*11e10*/  LOP3.LUT R4, R9, 0xff, RZ, 0xc0, !PT ;  /* 0x000000ff09047812 */ /* 0x000fe200078ec0ff */
[--C-:B------:R-:W-:Y:S01]  /*11e20*/  HSET2.LE.AND R170, R5, R252.reuse, PT ;  /* 0x000000fc05aa7233 */ /* 0x100fe20003803000 */
[----:B------:R-:W-:Y:S02]  /*11e30*/  LOP3.LUT R7, R6, 0xff, RZ, 0xc0, !PT ;  /* 0x000000ff06077812 */ /* 0x000fe400078ec0ff */
[----:B------:R-:W-:Y:S01]  /*11e40*/  SHF.R.U32.HI R169, RZ, 0x18, R6 ;  /* 0x00000018ffa97819 */ /* 0x000fe20000011606 */
[C---:B--2---:R-:W-:Y:S01]  /*11e50*/  FMUL.FTZ R9, R164.reuse, R157 ;  /* 0x0000009da4097220 */ /* 0x044fe20000410000 */
[----:B------:R-:W-:Y:S01]  /*11e60*/  PRMT R7, R7, 0x5410, R8 ;  /* 0x0000541007077816 */ /* 0x000fe20000000008 */
[----:B------:R-:W-:Y:S01]  /*11e70*/  FMUL.FTZ R8, R164, R156 ;  /* 0x0000009ca4087220 */ /* 0x000fe20000410000 */
[----:B------:R-:W-:Y:S01]  /*11e80*/  PRMT R169, R4, 0x5410, R169 ;  /* 0x0000541004a97816 */ /* 0x000fe200000000a9 */
[----:B------:R-:W-:Y:S01]  /*11e90*/  IMAD.MOV.U32 R156, RZ, RZ, R18 ;  /* 0x000000ffff9c7224 */ /* 0x000fe200078e0012 */
[----:B------:R-:W-:Y:S01]  /*11ea0*/  F2FP.PACK_AB R5, R174, R175 ;  /* 0x000000afae05723e */ /* 0x000fe200000000ff */
[--C-:B------:R-:W-:Y:S01]  /*11eb0*/  HSET2.LE.AND R168, R7, R252.reuse, PT ;  /* 0x000000fc07a87233 */ /* 0x100fe20003803000 */
[----:B------:R-:W-:Y:S01]  /*11ec0*/  F2FP.PACK_AB R4, R172, R173 ;  /* 0x000000adac04723e */ /* 0x000fe200000000ff */
[--C-:B------:R-:W-:Y:S01]  /*11ed0*/  HSET2.LE.AND R169, R169, R252.reuse, PT ;  /* 0x000000fca9a97233 */ /* 0x100fe20003803000 */
[----:B------:R-:W-:Y:S01]  /*11ee0*/  LOP3.LUT R170, R170, R5, RZ, 0xc0, !PT ;  /* 0x00000005aaaa7212 */ /* 0x000fe200078ec0ff */
[----:B---3--:R-:W-:Y:S01]  /*11ef0*/  FMUL.FTZ R6, R3, R162 ;  /* 0x000000a203067220 */ /* 0x008fe20000410000 */
[----:B------:R-:W-:Y:S01]  /*11f00*/  LOP3.LUT R171, R171, R4, RZ, 0xc0, !PT ;  /* 0x00000004abab7212 */ /* 0x000fe200078ec0ff */
[C---:B------:R-:W-:Y:S01]  /*11f10*/  FMUL.FTZ R7, R3.reuse, R163 ;  /* 0x000000a303077220 */ /* 0x040fe20000410000 */
[----:B------:R-:W-:Y:S01]  /*11f20*/  F2FP.PACK_AB R5, R176, R179 ;  /* 0x000000b3b005723e */ /* 0x000fe200000000ff */
[----:B------:R-:W-:Y:S01]  /*11f30*/  FMUL.FTZ R10, R3, R158 ;  /* 0x0000009e030a7220 */ /* 0x000fe20000410000 */
[----:B------:R-:W-:Y:S01]  /*11f40*/  F2FP.PACK_AB R4, R177, R178 ;  /* 0x000000b2b104723e */ /* 0x000fe200000000ff */
[----:B------:R-:W-:Y:S01]  /*11f50*/  FMUL.FTZ R11, R3, R159 ;  /* 0x0000009f030b7220 */ /* 0x000fe20000410000 */
[----:B------:R-:W-:Y:S01]  /*11f60*/  LOP3.LUT R168, R168, R5, RZ, 0xc0, !PT ;  /* 0x00000005a8a87212 */ /* 0x000fe200078ec0ff */
[C---:B------:R-:W-:Y:S01]  /*11f70*/  FMUL.FTZ R5, R164.reuse, R161 ;  /* 0x000000a1a4057220 */ /* 0x040fe20000410000 */
[----:B------:R-:W-:Y:S01]  /*11f80*/  LOP3.LUT R169, R169, R4, RZ, 0xc0, !PT ;  /* 0x00000004a9a97212 */ /* 0x000fe200078ec0ff */
[C---:B------:R-:W-:Y:S02]  /*11f90*/  FMUL.FTZ R4, R164.reuse, R160 ;  /* 0x000000a0a4047220 */ /* 0x040fe40000410000 */
[----:B------:R-:W-:Y:S02]  /*11fa0*/  IMAD.MOV.U32 R160, RZ, RZ, R30 ;  /* 0x000000ffffa07224 */ /* 0x000fe400078e001e */
[----:B------:R-:W-:Y:S02]  /*11fb0*/  IMAD.MOV.U32 R161, RZ, RZ, R31 ;  /* 0x000000ffffa17224 */ /* 0x000fe400078e001f */
[----:B------:R-:W-:Y:S01]  /*11fc0*/  IMAD.MOV.U32 R157, RZ, RZ, R19 ;  /* 0x000000ffff9d7224 */ /* 0x000fe200078e0013 */
[C---:B-1----:R-:W-:Y:S01]  /*11fd0*/  HMMA.16816.F32 R4, R168.reuse, R12, R4 ;  /* 0x0000000ca804723c */ /* 0x042fe20000001804 */
[----:B------:R-:W-:Y:S02]  /*11fe0*/  IMAD.MOV.U32 R158, RZ, RZ, R32 ;  /* 0x000000ffff9e7224 */ /* 0x000fe400078e0020 */
[----:B------:R-:W-:Y:S02]  /*11ff0*/  IMAD.MOV.U32 R159, RZ, RZ, R33 ;  /* 0x000000ffff9f7224 */ /* 0x000fe400078e0021 */
[C---:B------:R-:W-:Y:S02]  /*12000*/  FMUL.FTZ R32, R164.reuse, R132 ;  /* 0x00000084a4207220 */ /* 0x040fe40000410000 */
[C---:B------:R-:W-:Y:S01]  /*12010*/  FMUL.FTZ R33, R164.reuse, R133 ;  /* 0x00000085a4217220 */ /* 0x040fe20000410000 */
[C---:B------:R-:W-:Y:S01]  /*12020*/  HMMA.16816.F32 R8, R168.reuse, R14, R8 ;  /* 0x0000000ea808723c */ /* 0x040fe20000001808 */
[C---:B------:R-:W-:Y:S03]  /*12030*/  FMUL.FTZ R12, R164.reuse, R152 ;  /* 0x00000098a40c7220 */ /* 0x040fe60000410000 */
[C---:B------:R-:W-:Y:S02]  /*12040*/  FMUL.FTZ R13, R164.reuse, R153 ;  /* 0x00000099a40d7220 */ /* 0x040fe40000410000 */
[C---:B------:R-:W-:Y:S02]  /*12050*/  FMUL.FTZ R18, R3.reuse, R150 ;  /* 0x0000009603127220 */ /* 0x040fe40000410000 */
[C---:B------:R-:W-:Y:S04]  /*12060*/  FMUL.FTZ R14, R3.reuse, R154 ;  /* 0x0000009a030e7220 */ /* 0x040fe80000410000 */
[----:B------:R-:W-:Y:S02]  /*12070*/  IMAD.MOV.U32 R154, RZ, RZ, R28 ;  /* 0x000000ffff9a7224 */ /* 0x000fe400078e001c */
[C---:B------:R-:W-:Y:S02]  /*12080*/  FMUL.FTZ R15, R3.reuse, R155 ;  /* 0x0000009b030f7220 */ /* 0x040fe40000410000 */
[----:B------:R-:W-:Y:S02]  /*12090*/  IMAD.MOV.U32 R155, RZ, RZ, R29 ;  /* 0x000000ffff9b7224 */ /* 0x000fe400078e001d */
[----:B------:R-:W1:Y:S01]  /*120a0*/  LDSM.16.MT88.4 R28, [R225+0x10000] ;  /* 0x01000000e11c783b */ /* 0x000e620000004200 */
[----:B------:R-:W-:Y:S02]  /*120b0*/  IMAD.MOV.U32 R162, RZ, RZ, R26 ;  /* 0x000000ffffa27224 */ /* 0x000fe400078e001a */
[C---:B------:R-:W-:Y:S01]  /*120c0*/  HMMA.16816.F32 R12, R168.reuse, R20, R12 ;  /* 0x00000014a80c723c */ /* 0x040fe2000000180c */
[C---:B------:R-:W-:Y:S02]  /*120d0*/  FMUL.FTZ R16, R164.reuse, R148 ;  /* 0x00000094a4107220 */ /* 0x040fe40000410000 */
[C---:B------:R-:W-:Y:S02]  /*120e0*/  FMUL.FTZ R17, R164.reuse, R149 ;  /* 0x00000095a4117220 */ /* 0x040fe40000410000 */
[C---:B------:R-:W-:Y:S02]  /*120f0*/  FMUL.FTZ R19, R3.reuse, R151 ;  /* 0x0000009703137220 */ /* 0x040fe40000410000 */
[C---:B------:R-:W-:Y:S02]  /*12100*/  FMUL.FTZ R20, R164.reuse, R144 ;  /* 0x00000090a4147220 */ /* 0x040fe40000410000 */
[C---:B------:R-:W-:Y:S03]  /*12110*/  FMUL.FTZ R21, R164.reuse, R145 ;  /* 0x00000091a4157220 */ /* 0x040fe60000410000 */
[C---:B------:R-:W-:Y:S01]  /*12120*/  HMMA.16816.F32 R16, R168.reuse, R22, R16 ;  /* 0x00000016a810723c */ /* 0x040fe20000001810 */
[C---:B------:R-:W-:Y:S02]  /*12130*/  FMUL.FTZ R26, R3.reuse, R142 ;  /* 0x0000008e031a7220 */ /* 0x040fe40000410000 */
[----:B------:R-:W-:Y:S02]  /*12140*/  IMAD.MOV.U32 R163, RZ, RZ, R27 ;  /* 0x000000ffffa37224 */ /* 0x000fe400078e001b */
[C---:B------:R-:W-:Y:S02]  /*12150*/  FMUL.FTZ R27, R3.reuse, R143 ;  /* 0x0000008f031b7220 */ /* 0x040fe40000410000 */
[C---:B------:R-:W-:Y:S02]  /*12160*/  FMUL.FTZ R22, R3.reuse, R146 ;  /* 0x0000009203167220 */ /* 0x040fe40000410000 */
[C---:B------:R-:W-:Y:S02]  /*12170*/  FMUL.FTZ R23, R3.reuse, R147 ;  /* 0x0000009303177220 */ /* 0x040fe40000410000 */
[----:B------:R-:W2:Y:S01]  /*12180*/  LDSM.16.MT88.4 R144, [R224+0x10000] ;  /* 0x01000000e090783b */ /* 0x000ea20000004200 */
[----:B------:R-:W-:Y:S02]  /*12190*/  IMAD.MOV.U32 R152, RZ, RZ, R34 ;  /* 0x000000ffff987224 */ /* 0x000fe400078e0022 */
[C---:B------:R-:W-:Y:S02]  /*121a0*/  FMUL.FTZ R34, R3.reuse, R134 ;  /* 0x0000008603227220 */ /* 0x040fe40000410000 */
[----:B------:R-:W-:Y:S02]  /*121b0*/  IMAD.MOV.U32 R153, RZ, RZ, R35 ;  /* 0x000000ffff997224 */ /* 0x000fe400078e0023 */
[----:B------:R-:W-:Y:S02]  /*121c0*/  FMUL.FTZ R35, R3, R135 ;  /* 0x0000008703237220 */ /* 0x000fe40000410000 */
[----:B------:R-:W-:Y:S01]  /*121d0*/  LDSM.16.MT88.4 R132, [R226+0x12000] ;  /* 0x01200000e284783b */ /* 0x000fe20000004200 */
[C---:B------:R-:W-:Y:S02]  /*121e0*/  FMUL.FTZ R36, R164.reuse, R36 ;  /* 0x00000024a4247220 */ /* 0x040fe40000410000 */
[C---:B------:R-:W-:Y:S01]  /*121f0*/  FMUL.FTZ R37, R164.reuse, R37 ;  /* 0x00000025a4257220 */ /* 0x040fe20000410000 */
[C---:B-1----:R-:W-:Y:S01]  /*12200*/  HMMA.16816.F32 R20, R168.reuse, R28, R20 ;  /* 0x0000001ca814723c */ /* 0x042fe20000001814 */
[----:B------:R-:W-:Y:S02]  /*12210*/  IMAD.MOV.U32 R148, RZ, RZ, R24 ;  /* 0x000000ffff947224 */ /* 0x000fe400078e0018 */
[----:B------:R-:W-:Y:S02]  /*12220*/  IMAD.MOV.U32 R149, RZ, RZ, R25 ;  /* 0x000000ffff957224 */ /* 0x000fe400078e0019 */
[C---:B------:R-:W-:Y:S01]  /*12230*/  FMUL.FTZ R24, R164.reuse, R140 ;  /* 0x0000008ca4187220 */ /* 0x040fe20000410000 */
[----:B------:R-:W-:Y:S01]  /*12240*/  LOP3.LUT R140, R155, UR20, R148, 0x96, !PT ;  /* 0x000000149b8c7c12 */ /* 0x000fe2000f8e9694 */
[C---:B------:R-:W-:Y:S02]  /*12250*/  FMUL.FTZ R25, R164.reuse, R141 ;  /* 0x0000008da4197220 */ /* 0x040fe40000410000 */
[C---:B------:R-:W-:Y:S03]  /*12260*/  FMUL.FTZ R28, R164.reuse, R136 ;  /* 0x00000088a41c7220 */ /* 0x040fe60000410000 */
[C---:B------:R-:W-:Y:S02]  /*12270*/  FMUL.FTZ R29, R164.reuse, R137 ;  /* 0x00000089a41d7220 */ /* 0x040fe40000410000 */
[C---:B------:R-:W-:Y:S01]  /*12280*/  HMMA.16816.F32 R24, R168.reuse, R30, R24 ;  /* 0x0000001ea818723c */ /* 0x040fe20000001818 */
[C---:B------:R-:W-:Y:S02]  /*12290*/  FMUL.FTZ R38, R3.reuse, R38 ;  /* 0x0000002603267220 */ /* 0x040fe40000410000 */
[C---:B------:R-:W-:Y:S02]  /*122a0*/  FMUL.FTZ R39, R3.reuse, R39 ;  /* 0x0000002703277220 */ /* 0x040fe40000410000 */
[C---:B------:R-:W-:Y:S02]  /*122b0*/  FMUL.FTZ R40, R164.reuse, R40 ;  /* 0x00000028a4287220 */ /* 0x040fe40000410000 */
[C---:B------:R-:W-:Y:S02]  /*122c0*/  FMUL.FTZ R30, R3.reuse, R138 ;  /* 0x0000008a031e7220 */ /* 0x040fe40000410000 */
[C---:B------:R-:W-:Y:S02]  /*122d0*/  FMUL.FTZ R31, R3.reuse, R139 ;  /* 0x0000008b031f7220 */ /* 0x040fe40000410000 */
[----:B------:R-:W1:Y:S01]  /*122e0*/  LDSM.16.MT88.4 R136, [R228+0x12000] ;  /* 0x01200000e488783b */ /* 0x000e620000004200 */
[C---:B------:R-:W-:Y:S02]  /*122f0*/  FMUL.FTZ R41, R164.reuse, R41 ;  /* 0x00000029a4297220 */ /* 0x040fe40000410000 */
[C---:B------:R-:W-:Y:S02]  /*12300*/  FMUL.FTZ R42, R3.reuse, R42 ;  /* 0x0000002a032a7220 */ /* 0x040fe40000410000 */
[C---:B--2---:R-:W-:Y:S01]  /*12310*/  HMMA.16816.F32 R28, R168.reuse, R144, R28 ;  /* 0x00000090a81c723c */ /* 0x044fe2000000181c */
[----:B------:R-:W-:Y:S02]  /*12320*/  FMUL.FTZ R43, R3, R43 ;  /* 0x0000002b032b7220 */ /* 0x000fe40000410000 */
[C---:B------:R-:W-:Y:S02]  /*12330*/  FMUL.FTZ R44, R164.reuse, R44 ;  /* 0x0000002ca42c7220 */ /* 0x040fe40000410000 */
[C---:B------:R-:W-:Y:S02]  /*12340*/  FMUL.FTZ R45, R164.reuse, R45 ;  /* 0x0000002da42d7220 */ /* 0x040fe40000410000 */
[----:B------:R-:W-:Y:S01]  /*12350*/  F2FP.PACK_AB R144, R199, R192 ;  /* 0x000000c0c790723e */ /* 0x000fe200000000ff */
[C---:B------:R-:W-:Y:S01]  /*12360*/  HMMA.16816.F32 R32, R168.reuse, R146, R32 ;  /* 0x00000092a820723c */ /* 0x040fe20000001820 */
[C---:B------:R-:W-:Y:S03]  /*12370*/  FMUL.FTZ R46, R3.reuse, R46 ;  /* 0x0000002e032e7220 */ /* 0x040fe60000410000 */
[----:B------:R-:W-:Y:S02]  /*12380*/  FMUL.FTZ R47, R3, R47 ;  /* 0x0000002f032f7220 */ /* 0x000fe40000410000 */
[C---:B------:R-:W-:Y:S01]  /*12390*/  FMUL.FTZ R48, R164.reuse, R48 ;  /* 0x00000030a4307220 */ /* 0x040fe20000410000 */
[----:B------:R-:W-:Y:S01]  /*123a0*/  F2FP.PACK_AB R146, R195, R186 ;  /* 0x000000bac392723e */ /* 0x000fe200000000ff */
[C---:B------:R-:W-:Y:S04]  /*123b0*/  FMUL.FTZ R49, R164.reuse, R49 ;  /* 0x00000031a4317220 */ /* 0x040fe80000410000 */
[C---:B------:R-:W-:Y:S02]  /*123c0*/  FMUL.FTZ R50, R3.reuse, R50 ;  /* 0x0000003203327220 */ /* 0x040fe40000410000 */
[C---:B------:R-:W-:Y:S02]  /*123d0*/  FMUL.FTZ R51, R3.reuse, R51 ;  /* 0x0000003303337220 */ /* 0x040fe40000410000 */
[C---:B------:R-:W-:Y:S02]  /*123e0*/  FMUL.FTZ R52, R164.reuse, R52 ;  /* 0x00000034a4347220 */ /* 0x040fe40000410000 */
[C---:B------:R-:W-:Y:S02]  /*123f0*/  FMUL.FTZ R53, R164.reuse, R53 ;  /* 0x00000035a4357220 */ /* 0x040fe40000410000 */
[C---:B------:R-:W-:Y:S02]  /*12400*/  FMUL.FTZ R54, R3.reuse, R54 ;  /* 0x0000003603367220 */ /* 0x040fe40000410000 */
[C---:B------:R-:W-:Y:S02]  /*12410*/  FMUL.FTZ R55, R3.reuse, R55 ;  /* 0x0000003703377220 */ /* 0x040fe40000410000 */
[C---:B------:R-:W-:Y:S02]  /*12420*/  FMUL.FTZ R56, R164.reuse, R56 ;  /* 0x00000038a4387220 */ /* 0x040fe40000410000 */
[C---:B------:R-:W-:Y:S01]  /*12430*/  FMUL.FTZ R57, R164.reuse, R57 ;  /* 0x00000039a4397220 */ /* 0x040fe20000410000 */
[C---:B-1----:R-:W-:Y:S01]  /*12440*/  HMMA.16816.F32 R36, R168.reuse, R136, R36 ;  /* 0x00000088a824723c */ /* 0x042fe20000001824 */
[C---:B------:R-:W-:Y:S02]  /*12450*/  FMUL.FTZ R58, R3.reuse, R58 ;  /* 0x0000003a033a7220 */ /* 0x040fe40000410000 */
[C---:B------:R-:W-:Y:S02]  /*12460*/  FMUL.FTZ R59, R3.reuse, R59 ;  /* 0x0000003b033b7220 */ /* 0x040fe40000410000 */
[C---:B------:R-:W-:Y:S02]  /*12470*/  FMUL.FTZ R60, R164.reuse, R60 ;  /* 0x0000003ca43c7220 */ /* 0x040fe40000410000 */
[C---:B------:R-:W-:Y:S01]  /*12480*/  FMUL.FTZ R61, R164.reuse, R61 ;  /* 0x0000003da43d7220 */ /* 0x040fe20000410000 */
[C---:B------:R-:W-:Y:S01]  /*12490*/  HMMA.16816.F32 R40, R168.reuse, R138, R40 ;  /* 0x0000008aa828723c */ /* 0x040fe20000001828 */
[----:B------:R-:W1:Y:S03]  /*124a0*/  LDSM.16.MT88.4 R136, [R225+0x12000] ;  /* 0x01200000e188783b */ /* 0x000e660000004200 */
[C---:B------:R-:W-:Y:S02]  /*124b0*/  FMUL.FTZ R62, R3.reuse, R62 ;  /* 0x0000003e033e7220 */ /* 0x040fe40000410000 */
[C---:B------:R-:W-:Y:S02]  /*124c0*/  FMUL.FTZ R63, R3.reuse, R63 ;  /* 0x0000003f033f7220 */ /* 0x040fe40000410000 */
[C---:B------:R-:W-:Y:S01]  /*124d0*/  HMMA.16816.F32 R44, R168.reuse, R132, R44 ;  /* 0x00000084a82c723c */ /* 0x040fe2000000182c */
[C---:B------:R-:W-:Y:S03]  /*124e0*/  FMUL.FTZ R64, R164.reuse, R64 ;  /* 0x00000040a4407220 */ /* 0x040fe60000410000 */
[C---:B------:R-:W-:Y:S02]  /*124f0*/  FMUL.FTZ R65, R164.reuse, R65 ;  /* 0x00000041a4417220 */ /* 0x040fe40000410000 */
[C---:B------:R-:W-:Y:S02]  /*12500*/  FMUL.FTZ R66, R3.reuse, R66 ;  /* 0x0000004203427220 */ /* 0x040fe40000410000 */
[C---:B------:R-:W-:Y:S01]  /*12510*/  HMMA.16816.F32 R48, R168.reuse, R134, R48 ;  /* 0x00000086a830723c */ /* 0x040fe20000001830 */
[----:B------:R-:W2:Y:S03]  /*12520*/  LDSM.16.MT88.4 R132, [R224+0x12000] ;  /* 0x01200000e084783b */ /* 0x000ea60000004200 */
[C---:B------:R-:W-:Y:S02]  /*12530*/  FMUL.FTZ R67, R3.reuse, R67 ;  /* 0x0000004303437220 */ /* 0x040fe40000410000 */
[C---:B------:R-:W-:Y:S02]  /*12540*/  FMUL.FTZ R68, R164.reuse, R68 ;  /* 0x00000044a4447220 */ /* 0x040fe40000410000 */
[C---:B------:R-:W-:Y:S04]  /*12550*/  FMUL.FTZ R69, R164.reuse, R69 ;  /* 0x00000045a4457220 */ /* 0x040fe80000410000 */
        /* <DEDUP_REMOVED lines=16> */
[C---:B--2---:R-:W-:Y:S01]  /*12660*/  HMMA.16816.F32 R60, R168.reuse, R132, R60 ;  /* 0x00000084a83c723c */ /* 0x044fe2000000183c */
        /* <DEDUP_REMOVED lines=50> */
[----:B------:R-:W-:Y:S03]  /*12990*/  FMUL.FTZ R121, R164, R121 ;  /* 0x00000079a4797220 */ /* 0x000fe60000410000 */
[C---:B------:R-:W-:Y:S02]  /*129a0*/  FMUL.FTZ R122, R3.reuse, R122 ;  /* 0x0000007a037a7220 */ /* 0x040fe40000410000 */
[----:B------:R-:W-:Y:S02]  /*129b0*/  FMUL.FTZ R123, R3, R123 ;  /* 0x0000007b037b7220 */ /* 0x000fe40000410000 */
[C---:B------:R-:W-:Y:S01]  /*129c0*/  HMMA.16816.F32 R96, R168.reuse, R134, R96 ;  /* 0x00000086a860723c */ /* 0x040fe20000001860 */
[----:B------:R-:W2:Y:S03]  /*129d0*/  LDSM.16.MT88.4 R132, [R226+0x16000] ;  /* 0x01600000e284783b */ /* 0x000ea60000004200 */
[----:B------:R-:W-:Y:S04]  /*129e0*/  IMAD.WIDE.U32 R140, R140, -0x2daee0ad, RZ ;  /* 0xd2511f538c8c7825 */ /* 0x000fe800078e00ff */
[----:B------:R-:W-:Y:S01]  /*129f0*/  IMAD.U32 R148, RZ, RZ, UR26 ;  /* 0x0000001aff947e24 */ /* 0x000fe2000f8e00ff */
[----:B------:R-:W-:Y:S03]  /*12a00*/  LOP3.LUT R147, R140, 0xff, RZ, 0xc0, !PT ;  /* 0x000000ff8c937812 */ /* 0x000fe600078ec0ff */
[----:B------:R-:W-:Y:S01]  /*12a10*/  SHF.R.U32.HI R145, RZ, 0x10, R140 ;  /* 0x00000010ff917819 */ /* 0x000fe2000001168c */
[C---:B------:R-:W-:Y:S01]  /*12a20*/  FMUL.FTZ R124, R164.reuse, R124 ;  /* 0x0000007ca47c7220 */ /* 0x040fe20000410000 */
[----:B------:R-:W-:Y:S01]  /*12a30*/  LOP3.LUT R148, R159, UR25, R148, 0x96, !PT ;  /* 0x000000199f947c12 */ /* 0x000fe2000f8e9694 */
[C---:B------:R-:W-:Y:S01]  /*12a40*/  FMUL.FTZ R125, R164.reuse, R125 ;  /* 0x0000007da47d7220 */ /* 0x040fe20000410000 */
[----:B------:R-:W-:Y:S01]  /*12a50*/  LOP3.LUT R145, R145, 0xff, RZ, 0xc0, !PT ;  /* 0x000000ff91917812 */ /* 0x000fe200078ec0ff */
[C---:B------:R-:W-:Y:S02]  /*12a60*/  FMUL.FTZ R126, R3.reuse, R126 ;  /* 0x0000007e037e7220 */ /* 0x040fe40000410000 */
[C---:B------:R-:W-:Y:S02]  /*12a70*/  FMUL.FTZ R127, R3.reuse, R127 ;  /* 0x0000007f037f7220 */ /* 0x040fe40000410000 */
[C---:B------:R-:W-:Y:S02]  /*12a80*/  FMUL.FTZ R128, R164.reuse, R128 ;  /* 0x00000080a4807220 */ /* 0x040fe40000410000 */
[C---:B------:R-:W-:Y:S01]  /*12a90*/  FMUL.FTZ R129, R164.reuse, R129 ;  /* 0x00000081a4817220 */ /* 0x040fe20000410000 */
[C---:B-1----:R-:W-:Y:S01]  /*12aa0*/  HMMA.16816.F32 R100, R168.reuse, R136, R100 ;  /* 0x00000088a864723c */ /* 0x042fe20000001864 */
[C---:B------:R-:W-:Y:S02]  /*12ab0*/  FMUL.FTZ R130, R3.reuse, R130 ;  /* 0x0000008203827220 */ /* 0x040fe40000410000 */
[C---:B------:R-:W-:Y:S02]  /*12ac0*/  FMUL.FTZ R131, R3.reuse, R131 ;  /* 0x0000008303837220 */ /* 0x040fe40000410000 */
[----:B------:R-:W-:Y:S02]  /*12ad0*/  FFMA.FTZ R179, R164, R167, R179 ;  /* 0x000000a7a4b37223 */ /* 0x000fe400000100b3 */
[----:B------:R-:W-:Y:S01]  /*12ae0*/  FFMA.FTZ R178, R3, R166, R178 ;  /* 0x000000a603b27223 */ /* 0x000fe200000100b2 */
[C---:B------:R-:W-:Y:S01]  /*12af0*/  HMMA.16816.F32 R104, R168.reuse, R138, R104 ;  /* 0x0000008aa868723c */ /* 0x040fe20000001868 */
[----:B------:R-:W1:Y:S03]  /*12b00*/  LDSM.16.MT88.4 R136, [R225+0x16000] ;  /* 0x01600000e188783b */ /* 0x000e660000004200 */
[----:B------:R-:W-:Y:S02]  /*12b10*/  FADD.FTZ R176, R176, R179 ;  /* 0x000000b3b0b07221 */ /* 0x000fe40000010000 */
[----:B------:R-:W-:Y:S02]  /*12b20*/  FADD.FTZ R178, R177, R178 ;  /* 0x000000b2b1b27221 */ /* 0x000fe40000010000 */
[C---:B--2---:R-:W-:Y:S01]  /*12b30*/  HMMA.16816.F32 R108, R168.reuse, R132, R108 ;  /* 0x00000084a86c723c */ /* 0x044fe2000000186c */
[----:B------:R-:W-:Y:S04]  /*12b40*/  FADD.FTZ R175, R175, R176 ;  /* 0x000000b0afaf7221 */ /* 0x000fe80000010000 */
[----:B------:R-:W-:Y:S03]  /*12b50*/  FADD.FTZ R174, R174, R175 ;  /* 0x000000afaeae7221 */ /* 0x000fe60000010000 */
[C---:B------:R-:W-:Y:S01]  /*12b60*/  HMMA.16816.F32 R112, R168.reuse, R134, R112 ;  /* 0x00000086a870723c */ /* 0x040fe20000001870 */
[----:B------:R-:W2:Y:S07]  /*12b70*/  LDSM.16.MT88.4 R132, [R224+0x16000] ;  /* 0x01600000e084783b */ /* 0x000eae0000004200 */
[C---:B-1----:R-:W-:Y:S07]  /*12b80*/  HMMA.16816.F32 R116, R168.reuse, R136, R116 ;  /* 0x00000088a874723c */ /* 0x042fee0000001874 */
[----:B------:R-:W-:Y:S01]  /*12b90*/  SHF.R.U32.HI R136, RZ, 0x18, R140 ;  /* 0x00000018ff887819 */ /* 0x000fe2000001168c */
[C---:B------:R-:W-:Y:S04]  /*12ba0*/  HMMA.16816.F32 R120, R168.reuse, R138, R120 ;  /* 0x0000008aa878723c */ /* 0x040fe80000001878 */
[----:B------:R-:W-:Y:S03]  /*12bb0*/  PRMT R145, R145, 0x5410, R136 ;  /* 0x0000541091917816 */ /* 0x000fe60000000088 */
[----:B------:R-:W-:Y:S01]  /*12bc0*/  LOP3.LUT R138, R140, 0xffff, RZ, 0xc0, !PT ;  /* 0x0000ffff8c8a7812 */ /* 0x000fe200078ec0ff */
[C---:B--2---:R-:W-:Y:S01]  /*12bd0*/  HMMA.16816.F32 R124, R168.reuse, R132, R124 ;  /* 0x00000084a87c723c */ /* 0x044fe2000000187c */
[----:B------:R-:W-:Y:S03]  /*12be0*/  LOP3.LUT R140, R141, UR13, R152, 0x96, !PT ;  /* 0x0000000d8d8c7c12 */ /* 0x000fe6000f8e9698 */
[----:B------:R-:W-:Y:S02]  /*12bf0*/  SHF.R.U32.HI R138, RZ, 0x8, R138 ;  /* 0x00000008ff8a7819 */ /* 0x000fe4000001168a */
[C---:B------:R-:W-:Y:S02]  /*12c00*/  LOP3.LUT R141, R140.reuse, 0xffff, RZ, 0xc0, !PT ;  /* 0x0000ffff8c8d7812 */ /* 0x040fe400078ec0ff */
[----:B------:R-:W-:Y:S01]  /*12c10*/  HMMA.16816.F32 R128, R168, R134, R128 ;  /* 0x00000086a880723c */ /* 0x000fe20000001880 */
[----:B------:R-:W-:Y:S02]  /*12c20*/  PRMT R147, R147, 0x5410, R138 ;  /* 0x0000541093937816 */ /* 0x000fe4000000008a */
[----:B------:R-:W1:Y:S01]  /*12c30*/  LDSM.16.MT88.4 R136, [R228+0x10800] ;  /* 0x01080000e488783b */ /* 0x000e620000004200 */
[--C-:B------:R-:W-:Y:S02]  /*12c40*/  SHF.R.U32.HI R132, RZ, 0x10, R140.reuse ;  /* 0x00000010ff847819 */ /* 0x100fe4000001168c */
[----:B------:R-:W-:Y:S01]  /*12c50*/  LOP3.LUT R149, R140, 0xff, RZ, 0xc0, !PT ;  /* 0x000000ff8c957812 */ /* 0x000fe200078ec0ff */
[--C-:B------:R-:W-:Y:S01]  /*12c60*/  HSET2.LE.AND R134, R147, R252.reuse, PT ;  /* 0x000000fc93867233 */ /* 0x100fe20003803000 */
[----:B------:R-:W-:Y:S01]  /*12c70*/  SHF.R.U32.HI R133, RZ, 0x18, R140 ;  /* 0x00000018ff857819 */ /* 0x000fe2000001168c */
[--C-:B------:R-:W-:Y:S03]  /*12c80*/  HSET2.LE.AND R135, R145, R252.reuse, PT ;  /* 0x000000fc91877233 */ /* 0x100fe60003803000 */
[----:B------:R-:W-:Y:S01]  /*12c90*/  SHF.R.U32.HI R140, RZ, 0x8, R141 ;  /* 0x00000008ff8c7819 */ /* 0x000fe2000001168d */
[--C-:B------:R-:W-:Y:S01]  /*12ca0*/  FFMA.FTZ R170, R196, c[0x0][0x23c], -R182.reuse ;  /* 0x00008f00c4aa7a23 */ /* 0x100fe200000108b6 */
[----:B------:R-:W-:Y:S01]  /*12cb0*/  LOP3.LUT R132, R132, 0xff, RZ, 0xc0, !PT ;  /* 0x000000ff84847812 */ /* 0x000fe200078ec0ff */
[----:B------:R-:W-:Y:S01]  /*12cc0*/  FFMA.FTZ R171, R194, c[0x0][0x23c], -R182 ;  /* 0x00008f00c2ab7a23 */ /* 0x000fe200000108b6 */
[----:B------:R-:W-:Y:S01]  /*12cd0*/  PRMT R149, R149, 0x5410, R140 ;  /* 0x0000541095957816 */ /* 0x000fe2000000008c */
[----:B------:R-:W-:Y:S01]  /*12ce0*/  FFMA.FTZ R194, R203, c[0x0][0x23c], -R184 ;  /* 0x00008f00cbc27a23 */ /* 0x000fe200000108b8 */
[----:B------:R-:W2:Y:S01]  /*12cf0*/  LDSM.16.MT88.4 R140, [R226+0x10800] ;  /* 0x01080000e28c783b */ /* 0x000ea20000004200 */
[----:B------:R-:W-:Y:S01]  /*12d00*/  PRMT R133, R132, 0x5410, R133 ;  /* 0x0000541084857816 */ /* 0x000fe20000000085 */
[----:B------:R-:W-:Y:S01]  /*12d10*/  MUFU.EX2 R170, R170 ;  /* 0x000000aa00aa7308 */ /* 0x000fe20000000800 */
[--C-:B------:R-:W-:Y:S01]  /*12d20*/  HSET2.LE.AND R132, R149, R252.reuse, PT ;  /* 0x000000fc95847233 */ /* 0x100fe20003803000 */
[----:B------:R-:W-:Y:S01]  /*12d30*/  F2FP.PACK_AB R147, R188, R193 ;  /* 0x000000c1bc93723e */ /* 0x000fe200000000ff */
[----:B------:R-:W-:Y:S01]  /*12d40*/  IMAD.WIDE.U32 R148, R148, -0x326172a9, RZ ;  /* 0xcd9e8d5794947825 */ /* 0x000fe200078e00ff */
[--C-:B------:R-:W-:Y:S01]  /*12d50*/  HSET2.LE.AND R133, R133, R252.reuse, PT ;  /* 0x000000fc85857233 */ /* 0x100fe20003803000 */
[----:B------:R-:W-:Y:S02]  /*12d60*/  F2FP.PACK_AB R145, R190, R197 ;  /* 0x000000c5be91723e */ /* 0x000fe400000000ff */
[----:B------:R-:W-:Y:S01]  /*12d70*/  LOP3.LUT R134, R134, R147, RZ, 0xc0, !PT ;  /* 0x0000009386867212 */ /* 0x000fe200078ec0ff */
[----:B------:R-:W-:Y:S01]  /*12d80*/  FFMA.FTZ R196, R205, c[0x0][0x23c], -R182 ;  /* 0x00008f00cdc47a23 */ /* 0x000fe200000108b6 */
[----:B------:R-:W-:Y:S01]  /*12d90*/  LOP3.LUT R135, R135, R146, RZ, 0xc0, !PT ;  /* 0x0000009287877212 */ /* 0x000fe200078ec0ff */
[----:B------:R-:W-:Y:S01]  /*12da0*/  MUFU.EX2 R171, R171 ;  /* 0x000000ab00ab7308 */ /* 0x000fe20000000800 */
[----:B------:R-:W-:Y:S01]  /*12db0*/  LOP3.LUT R132, R132, R145, RZ, 0xc0, !PT ;  /* 0x0000009184847212 */ /* 0x000fe200078ec0ff */
[--C-:B------:R-:W-:Y:S01]  /*12dc0*/  FFMA.FTZ R168, R198, c[0x0][0x23c], -R184.reuse ;  /* 0x00008f00c6a87a23 */ /* 0x100fe200000108b8 */
[----:B------:R-:W-:Y:S01]  /*12dd0*/  LOP3.LUT R133, R133, R144, RZ, 0xc0, !PT ;  /* 0x0000009085857212 */ /* 0x000fe200078ec0ff */
[----:B------:R-:W-:Y:S01]  /*12de0*/  FFMA.FTZ R169, R200, c[0x0][0x23c], -R184 ;  /* 0x00008f00c8a97a23 */ /* 0x000fe200000108b8 */
[----:B------:R-:W3:Y:S01]  /*12df0*/  LDSM.16.MT88.4 R144, [R225+0x10800] ;  /* 0x01080000e190783b */ /* 0x000ee20000004200 */
[--C-:B------:R-:W-:Y:S02]  /*12e00*/  FFMA.FTZ R200, R185, c[0x0][0x23c], -R182.reuse ;  /* 0x00008f00b9c87a23 */ /* 0x100fe400000108b6 */
[----:B------:R-:W-:Y:S02]  /*12e10*/  FFMA.FTZ R182, R165, c[0x0][0x23c], -R182 ;  /* 0x00008f00a5b67a23 */ /* 0x000fe400000108b6 */
[----:B------:R-:W-:Y:S01]  /*12e20*/  MUFU.EX2 R194, R194 ;  /* 0x000000c200c27308 */ /* 0x000fe20000000800 */
[--C-:B------:R-:W-:Y:S01]  /*12e30*/  FFMA.FTZ R198, R189, c[0x0][0x23c], -R184.reuse ;  /* 0x00008f00bdc67a23 */ /* 0x100fe200000108b8 */
[C---:B-1----:R-:W-:Y:S01]  /*12e40*/  HMMA.16816.F32 R4, R132.reuse, R136, R4 ;  /* 0x000000888404723c */ /* 0x042fe20000001804 */
[----:B------:R-:W-:Y:S02]  /*12e50*/  FFMA.FTZ R184, R181, c[0x0][0x23c], -R184 ;  /* 0x00008f00b5b87a23 */ /* 0x000fe400000108b8 */
[----:B------:R-:W-:Y:S05]  /*12e60*/  FADD.FTZ R197, R197, R174 ;  /* 0x000000aec5c57221 */ /* 0x000fea0000010000 */
[----:B------:R-:W-:Y:S01]  /*12e70*/  MUFU.EX2 R196, R196 ;  /* 0x000000c400c47308 */ /* 0x000fe20000000800 */
[C---:B------:R-:W-:Y:S01]  /*12e80*/  HMMA.16816.F32 R8, R132.reuse, R138, R8 ;  /* 0x0000008a8408723c */ /* 0x040fe20000001808 */
[----:B------:R-:W1:Y:S02]  /*12e90*/  LDSM.16.MT88.4 R136, [R224+0x10800] ;  /* 0x01080000e088783b */ /* 0x000e640000004200 */
[----:B------:R-:W-:Y:S05]  /*12ea0*/  FADD.FTZ R190, R190, R197 ;  /* 0x000000c5bebe7221 */ /* 0x000fea0000010000 */
[C---:B--2---:R-:W-:Y:S01]  /*12eb0*/  HMMA.16816.F32 R12, R132.reuse, R140, R12 ;  /* 0x0000008c840c723c */ /* 0x044fe2000000180c */
[----:B------:R-:W-:Y:S03]  /*12ec0*/  MUFU.EX2 R168, R168 ;  /* 0x000000a800a87308 */ /* 0x000fe60000000800 */
[----:B------:R-:W-:Y:S04]  /*12ed0*/  FADD.FTZ R193, R193, R190 ;  /* 0x000000bec1c17221 */ /* 0x000fe80000010000 */
[C---:B------:R-:W-:Y:S01]  /*12ee0*/  HMMA.16816.F32 R16, R132.reuse, R142, R16 ;  /* 0x0000008e8410723c */ /* 0x040fe20000001810 */
[----:B------:R-:W2:Y:S02]  /*12ef0*/  LDSM.16.MT88.4 R140, [R228+0x12800] ;  /* 0x01280000e48c783b */ /* 0x000ea40000004200 */
[----:B------:R-:W-:Y:S01]  /*12f00*/  MUFU.EX2 R169, R169 ;  /* 0x000000a900a97308 */ /* 0x000fe20000000800 */
[----:B------:R-:W-:Y:S04]  /*12f10*/  FADD.FTZ R188, R188, R193 ;  /* 0x000000c1bcbc7221 */ /* 0x000fe80000010000 */
        /* <DEDUP_REMOVED lines=8> */
[----:B------:R-:W4:Y:S06]  /*12fa0*/  MUFU.EX2 R184, R184 ;  /* 0x000000b800b87308 */ /* 0x000f2c0000000800 */
[C---:B--2---:R-:W-:Y:S04]  /*12fb0*/  HMMA.16816.F32 R36, R132.reuse, R140, R36 ;  /* 0x0000008c8424723c */ /* 0x044fe80000001824 */
[----:B------:R-:W2:Y:S04]  /*12fc0*/  MUFU.EX2 R181, R182 ;  /* 0x000000b600b57308 */ /* 0x000ea80000000800 */
[C---:B------:R-:W-:Y:S01]  /*12fd0*/  HMMA.16816.F32 R40, R132.reuse, R142, R40 ;  /* 0x0000008e8428723c */ /* 0x040fe20000001828 */
[----:B------:R-:W5:Y:S07]  /*12fe0*/  LDSM.16.MT88.4 R140, [R224+0x12800] ;  /* 0x01280000e08c783b */ /* 0x000f6e0000004200 */
[C---:B---3--:R-:W-:Y:S01]  /*12ff0*/  HMMA.16816.F32 R44, R132.reuse, R144, R44 ;  /* 0x00000090842c723c */ /* 0x048fe2000000182c */
[----:B----4-:R-:W-:Y:S07]  /*13000*/  F2FP.PACK_AB R3, R184, R183 ;  /* 0x000000b7b803723e */ /* 0x010fee00000000ff */
[C---:B------:R-:W-:Y:S01]  /*13010*/  HMMA.16816.F32 R48, R132.reuse, R146, R48 ;  /* 0x000000928430723c */ /* 0x040fe20000001830 */
[----:B------:R-:W3:Y:S07]  /*13020*/  LDSM.16.MT88.4 R144, [R228+0x14800] ;  /* 0x01480000e490783b */ /* 0x000eee0000004200 */
[C---:B-1----:R-:W-:Y:S08]  /*13030*/  HMMA.16816.F32 R52, R132.reuse, R136, R52 ;  /* 0x000000888434723c */ /* 0x042ff00000001834 */
[C---:B------:R-:W-:Y:S01]  /*13040*/  HMMA.16816.F32 R56, R132.reuse, R138, R56 ;  /* 0x0000008a8438723c */ /* 0x040fe20000001838 */
[----:B------:R-:W1:Y:S07]  /*13050*/  LDSM.16.MT88.4 R136, [R226+0x14800] ;  /* 0x01480000e288783b */ /* 0x000e6e0000004200 */
        /* <DEDUP_REMOVED lines=12> */
[C---:B---3--:R-:W-:Y:S07]  /*13120*/  HMMA.16816.F32 R92, R132.reuse, R144, R92 ;  /* 0x00000090845c723c */ /* 0x048fee000000185c */
[----:B------:R-:W-:Y:S01]  /*13130*/  LOP3.LUT R145, R149, UR5, R156, 0x96, !PT ;  /* 0x0000000595917c12 */ /* 0x000fe2000f8e969c */
[C---:B------:R-:W-:Y:S01]  /*13140*/  HMMA.16816.F32 R96, R132.reuse, R146, R96 ;  /* 0x000000928460723c */ /* 0x040fe20000001860 */
[----:B------:R-:W-:Y:S03]  /*13150*/  LDSM.16.MT88.4 R156, [R228+0x11800] ;  /* 0x01180000e49c783b */ /* 0x000fe60000004200 */
[----:B------:R-:W-:Y:S04]  /*13160*/  LOP3.LUT R144, R161, UR14, R148, 0x96, !PT ;  /* 0x0000000ea1907c12 */ /* 0x000fe8000f8e9694 */
[C---:B-1----:R-:W-:Y:S07]  /*13170*/  HMMA.16816.F32 R100, R132.reuse, R136, R100 ;  /* 0x000000888464723c */ /* 0x042fee0000001864 */
[----:B------:R-:W-:Y:S01]  /*13180*/  IMAD.WIDE.U32 R136, R145, -0x2daee0ad, RZ ;  /* 0xd2511f5391887825 */ /* 0x000fe200078e00ff */
[C---:B------:R-:W-:Y:S04]  /*13190*/  HMMA.16816.F32 R104, R132.reuse, R138, R104 ;  /* 0x0000008a8468723c */ /* 0x040fe80000001868 */
[----:B------:R-:W-:Y:S01]  /*131a0*/  IMAD.WIDE.U32 R144, R144, -0x2daee0ad, RZ ;  /* 0xd2511f5390907825 */ /* 0x000fe200078e00ff */
[----:B------:R-:W-:Y:S03]  /*131b0*/  LOP3.LUT R146, R137, UR36, R162, 0x96, !PT ;  /* 0x0000002489927c12 */ /* 0x000fe6000f8e96a2 */
[C---:B----4-:R-:W-:Y:S01]  /*131c0*/  HMMA.16816.F32 R108, R132.reuse, R140, R108 ;  /* 0x0000008c846c723c */ /* 0x050fe2000000186c */
[----:B------:R-:W-:Y:S02]  /*131d0*/  LOP3.LUT R145, R145, UR34, R136, 0x96, !PT ;  /* 0x0000002291917c12 */ /* 0x000fe4000f8e9688 */
[----:B------:R-:W1:Y:S01]  /*131e0*/  LDSM.16.MT88.4 R136, [R225+0x16800] ;  /* 0x01680000e188783b */ /* 0x000e620000004200 */
[----:B------:R-:W-:Y:S04]  /*131f0*/  IMAD.WIDE.U32 R148, R146, -0x326172a9, RZ ;  /* 0xcd9e8d5792947825 */ /* 0x000fe800078e00ff */
[C---:B------:R-:W-:Y:S01]  /*13200*/  HMMA.16816.F32 R112, R132.reuse, R142, R112 ;  /* 0x0000008e8470723c */ /* 0x040fe20000001870 */
[----:B------:R-:W-:Y:S02]  /*13210*/  IMAD.WIDE.U32 R146, R145, -0x326172a9, RZ ;  /* 0xcd9e8d5791927825 */ /* 0x000fe400078e00ff */
[----:B------:R-:W3:Y:S01]  /*13220*/  LDSM.16.MT88.4 R140, [R224+0x16800] ;  /* 0x01680000e08c783b */ /* 0x000ee20000004200 */
[----:B------:R-:W-:Y:S02]  /*13230*/  LOP3.LUT R145, R149, UR35, R160, 0x96, !PT ;  /* 0x0000002395917c12 */ /* 0x000fe4000f8e96a0 */
[----:B------:R-:W-:Y:S06]  /*13240*/  LOP3.LUT R148, R147, UR33, R148, 0x96, !PT ;  /* 0x0000002193947c12 */ /* 0x000fec000f8e9694 */
[----:B------:R-:W-:Y:S01]  /*13250*/  IMAD.WIDE.U32 R148, R148, -0x2daee0ad, RZ ;  /* 0xd2511f5394947825 */ /* 0x000fe200078e00ff */
[C---:B-1----:R-:W-:Y:S07]  /*13260*/  HMMA.16816.F32 R116, R132.reuse, R136, R116 ;  /* 0x000000888474723c */ /* 0x042fee0000001874 */
[----:B------:R-:W-:Y:S01]  /*13270*/  IMAD.WIDE.U32 R136, R145, -0x2daee0ad, RZ ;  /* 0xd2511f5391887825 */ /* 0x000fe200078e00ff */
[C---:B------:R-:W-:Y:S04]  /*13280*/  HMMA.16816.F32 R120, R132.reuse, R138, R120 ;  /* 0x0000008a8478723c */ /* 0x040fe80000001878 */
[----:B------:R-:W-:Y:S02]  /*13290*/  LOP3.LUT R144, R137, UR31, R144, 0x96, !PT ;  /* 0x0000001f89907c12 */ /* 0x000fe4000f8e9690 */
[----:B------:R-:W-:Y:S02]  /*132a0*/  LOP3.LUT R136, R149, UR19, R136, 0x96, !PT ;  /* 0x0000001395887c12 */ /* 0x000fe4000f8e9688 */
[C---:B---3--:R-:W-:Y:S01]  /*132b0*/  HMMA.16816.F32 R124, R132.reuse, R140, R124 ;  /* 0x0000008c847c723c */ /* 0x048fe2000000187c */
[----:B------:R-:W-:Y:S04]  /*132c0*/  IMAD.WIDE.U32 R144, R144, -0x326172a9, RZ ;  /* 0xcd9e8d5790907825 */ /* 0x000fe800078e00ff */
[----:B------:R-:W-:Y:S01]  /*132d0*/  IMAD.WIDE.U32 R136, R136, -0x326172a9, RZ ;  /* 0xcd9e8d5788887825 */ /* 0x000fe200078e00ff */
[----:B------:R-:W-:Y:S02]  /*132e0*/  LOP3.LUT R149, R145, UR20, R146, 0x96, !PT ;  /* 0x0000001491957c12 */ /* 0x000fe4000f8e9692 */
[----:B------:R-:W-:Y:S04]  /*132f0*/  HMMA.16816.F32 R128, R132, R142, R128 ;  /* 0x0000008e8480723c */ /* 0x000fe80000001880 */
[----:B------:R-:W-:Y:S02]  /*13300*/  LOP3.LUT R144, R137, UR4, R144, 0x96, !PT ;  /* 0x0000000489907c12 */ /* 0x000fe4000f8e9690 */
[C---:B------:R-:W-:Y:S02]  /*13310*/  LOP3.LUT R147, R136.reuse, 0xffff, RZ, 0xc0, !PT ;  /* 0x0000ffff88937812 */ /* 0x040fe400078ec0ff */
[--C-:B------:R-:W-:Y:S04]  /*13320*/  SHF.R.U32.HI R150, RZ, 0x10, R136.reuse ;  /* 0x00000010ff967819 */ /* 0x100fe80000011688 */
[----:B------:R-:W-:Y:S02]  /*13330*/  LOP3.LUT R146, R136, 0xff, RZ, 0xc0, !PT ;  /* 0x000000ff88927812 */ /* 0x000fe400078ec0ff */
[----:B------:R-:W-:Y:S02]  /*13340*/  SHF.R.U32.HI R145, RZ, 0x18, R136 ;  /* 0x00000018ff917819 */ /* 0x000fe40000011688 */
[----:B------:R-:W1:Y:S01]  /*13350*/  LDSM.16.MT88.4 R136, [R228+0x11000] ;  /* 0x01100000e488783b */ /* 0x000e620000004200 */
[----:B------:R-:W-:Y:S02]  /*13360*/  SHF.R.U32.HI R141, RZ, 0x8, R147 ;  /* 0x00000008ff8d7819 */ /* 0x000fe40000011693 */
[----:B------:R-:W-:Y:S02]  /*13370*/  LOP3.LUT R132, R144, 0xffff, RZ, 0xc0, !PT ;  /* 0x0000ffff90847812 */ /* 0x000fe400078ec0ff */
[----:B------:R-:W-:Y:S02]  /*13380*/  PRMT R141, R146, 0x5410, R141 ;  /* 0x00005410928d7816 */ /* 0x000fe4000000008d */
[--C-:B------:R-:W-:Y:S02]  /*13390*/  SHF.R.U32.HI R147, RZ, 0x10, R144.reuse ;  /* 0x00000010ff937819 */ /* 0x100fe40000011690 */
[----:B------:R-:W-:Y:S01]  /*133a0*/  LOP3.LUT R150, R150, 0xff, RZ, 0xc0, !PT ;  /* 0x000000ff96967812 */ /* 0x000fe200078ec0ff */
[--C-:B------:R-:W-:Y:S01]  /*133b0*/  HSET2.LE.AND R134, R141, R252.reuse, PT ;  /* 0x000000fc8d867233 */ /* 0x100fe20003803000 */
[----:B------:R-:W-:Y:S01]  /*133c0*/  LOP3.LUT R151, R144, 0xff, RZ, 0xc0, !PT ;  /* 0x000000ff90977812 */ /* 0x000fe200078ec0ff */
[----:B------:R-:W3:Y:S01]  /*133d0*/  LDSM.16.MT88.4 R140, [R226+0x11000] ;  /* 0x01100000e28c783b */ /* 0x000ee20000004200 */
[----:B------:R-:W-:Y:S02]  /*133e0*/  SHF.R.U32.HI R144, RZ, 0x18, R144 ;  /* 0x00000018ff907819 */ /* 0x000fe40000011690 */
[----:B------:R-:W-:Y:S02]  /*133f0*/  SHF.R.U32.HI R132, RZ, 0x8, R132 ;  /* 0x00000008ff847819 */ /* 0x000fe40000011684 */
[----:B------:R-:W-:Y:S02]  /*13400*/  LOP3.LUT R147, R147, 0xff, RZ, 0xc0, !PT ;  /* 0x000000ff93937812 */ /* 0x000fe400078ec0ff */
[----:B------:R-:W-:Y:S02]  /*13410*/  PRMT R145, R150, 0x5410, R145 ;  /* 0x0000541096917816 */ /* 0x000fe40000000091 */
[----:B------:R-:W-:Y:S02]  /*13420*/  PRMT R151, R151, 0x5410, R132 ;  /* 0x0000541097977816 */ /* 0x000fe40000000084 */
[----:B------:R-:W-:Y:S01]  /*13430*/  PRMT R147, R147, 0x5410, R144 ;  /* 0x0000541093937816 */ /* 0x000fe20000000090 */
[--C-:B------:R-:W-:Y:S01]  /*13440*/  HSET2.LE.AND R135, R145, R252.reuse, PT ;  /* 0x000000fc91877233 */ /* 0x100fe20003803000 */
[----:B------:R-:W-:Y:S01]  /*13450*/  F2FP.PACK_AB R133, R169, R168 ;  /* 0x000000a8a985723e */ /* 0x000fe200000000ff */
[--C-:B------:R-:W-:Y:S01]  /*13460*/  HSET2.LE.AND R132, R151, R252.reuse, PT ;  /* 0x000000fc97847233 */ /* 0x100fe20003803000 */
[----:B------:R-:W-:Y:S02]  /*13470*/  F2FP.PACK_AB R146, R171, R170 ;  /* 0x000000aaab92723e */ /* 0x000fe400000000ff */
[----:B------:R-:W-:Y:S01]  /*13480*/  LOP3.LUT R134, R134, R133, RZ, 0xc0, !PT ;  /* 0x0000008586867212 */ /* 0x000fe200078ec0ff */
[--C-:B------:R-:W-:Y:S01]  /*13490*/  HSET2.LE.AND R133, R147, R252.reuse, PT ;  /* 0x000000fc93857233 */ /* 0x100fe20003803000 */
[C---:B------:R-:W-:Y:S01]  /*134a0*/  F2FP.PACK_AB R145, R194.reuse, R207 ;  /* 0x000000cfc291723e */ /* 0x040fe200000000ff */
[----:B------:R-:W-:Y:S01]  /*134b0*/  FADD.FTZ R207, R207, R188 ;  /* 0x000000bccfcf7221 */ /* 0x000fe20000010000 */
[----:B------:R-:W-:Y:S02]  /*134c0*/  F2FP.PACK_AB R144, R201, R196 ;  /* 0x000000c4c990723e */ /* 0x000fe400000000ff */
[----:B------:R-:W-:Y:S01]  /*134d0*/  LOP3.LUT R135, R135, R146, RZ, 0xc0, !PT ;  /* 0x0000009287877212 */ /* 0x000fe200078ec0ff */
[----:B------:R-:W-:Y:S01]  /*134e0*/  FADD.FTZ R207, R194, R207 ;  /* 0x000000cfc2cf7221 */ /* 0x000fe20000010000 */
[----:B------:R-:W-:Y:S02]  /*134f0*/  LOP3.LUT R132, R132, R145, RZ, 0xc0, !PT ;  /* 0x0000009184847212 */ /* 0x000fe400078ec0ff */
[----:B------:R-:W-:Y:S01]  /*13500*/  LOP3.LUT R133, R133, R144, RZ, 0xc0, !PT ;  /* 0x0000009085857212 */ /* 0x000fe200078ec0ff */
[----:B------:R-:W-:Y:S01]  /*13510*/  FADD.FTZ R168, R168, R207 ;  /* 0x000000cfa8a87221 */ /* 0x000fe20000010000 */
[----:B------:R-:W4:Y:S03]  /*13520*/  LDSM.16.MT88.4 R144, [R225+0x11000] ;  /* 0x01100000e190783b */ /* 0x000f260000004200 */
[----:B------:R-:W-:Y:S02]  /*13530*/  FADD.FTZ R168, R169, R168 ;  /* 0x000000a8a9a87221 */ /* 0x000fe40000010000 */
        /* <DEDUP_REMOVED lines=39> */
[C---:B---3--:R-:W-:Y:S07]  /*137b0*/  HMMA.16816.F32 R108, R132.reuse, R140, R108 ;  /* 0x0000008c846c723c */ /* 0x048fee000000186c */
[----:B------:R-:W-:Y:S01]  /*137c0*/  IMAD.WIDE.U32 R140, R149, -0x2daee0ad, RZ ;  /* 0xd2511f53958c7825 */ /* 0x000fe200078e00ff */
[C---:B------:R-:W-:Y:S07]  /*137d0*/  HMMA.16816.F32 R112, R132.reuse, R142, R112 ;  /* 0x0000008e8470723c */ /* 0x040fee0000001870 */
[----:B------:R-:W-:Y:S01]  /*137e0*/  SHF.R.U32.HI R142, RZ, 0x18, R140 ;  /* 0x00000018ff8e7819 */ /* 0x000fe2000001168c */
[C---:B----4-:R-:W-:Y:S07]  /*137f0*/  HMMA.16816.F32 R116, R132.reuse, R144, R116 ;  /* 0x000000908474723c */ /* 0x050fee0000001874 */
[C---:B------:R-:W-:Y:S01]  /*13800*/  LOP3.LUT R144, R140.reuse, 0xffff, RZ, 0xc0, !PT ;  /* 0x0000ffff8c907812 */ /* 0x040fe200078ec0ff */
[C---:B------:R-:W-:Y:S01]  /*13810*/  HMMA.16816.F32 R120, R132.reuse, R146, R120 ;  /* 0x000000928478723c */ /* 0x040fe20000001878 */
[----:B------:R-:W-:Y:S03]  /*13820*/  LOP3.LUT R145, R140, 0xff, RZ, 0xc0, !PT ;  /* 0x000000ff8c917812 */ /* 0x000fe600078ec0ff */
[----:B------:R-:W-:Y:S03]  /*13830*/  SHF.R.U32.HI R144, RZ, 0x8, R144 ;  /* 0x00000008ff907819 */ /* 0x000fe60000011690 */
[----:B------:R-:W-:Y:S01]  /*13840*/  SHF.R.U32.HI R147, RZ, 0x10, R140 ;  /* 0x00000010ff937819 */ /* 0x000fe2000001168c */
[C---:B-1----:R-:W-:Y:S01]  /*13850*/  HMMA.16816.F32 R124, R132.reuse, R136, R124 ;  /* 0x00000088847c723c */ /* 0x042fe2000000187c */
[----:B------:R-:W-:Y:S02]  /*13860*/  LOP3.LUT R140, R141, UR13, R148, 0x96, !PT ;  /* 0x0000000d8d8c7c12 */ /* 0x000fe4000f8e9694 */
[----:B------:R-:W1:Y:S01]  /*13870*/  LDSM.16.MT88.4 R148, [R226+0x11800] ;  /* 0x01180000e294783b */ /* 0x000e620000004200 */
[----:B------:R-:W-:Y:S02]  /*13880*/  LOP3.LUT R147, R147, 0xff, RZ, 0xc0, !PT ;  /* 0x000000ff93937812 */ /* 0x000fe400078ec0ff */
[--C-:B------:R-:W-:Y:S02]  /*13890*/  SHF.R.U32.HI R165, RZ, 0x10, R140.reuse ;  /* 0x00000010ffa57819 */ /* 0x100fe4000001168c */
[----:B------:R-:W-:Y:S01]  /*138a0*/  HMMA.16816.F32 R128, R132, R138, R128 ;  /* 0x0000008a8480723c */ /* 0x000fe20000001880 */
[C---:B------:R-:W-:Y:S02]  /*138b0*/  LOP3.LUT R136, R140.reuse, 0xffff, RZ, 0xc0, !PT ;  /* 0x0000ffff8c887812 */ /* 0x040fe400078ec0ff */
[----:B------:R-:W-:Y:S01]  /*138c0*/  LDSM.16.MT88.4 R132, [R224+0x11800] ;  /* 0x01180000e084783b */ /* 0x000fe20000004200 */
[----:B------:R-:W-:Y:S02]  /*138d0*/  LOP3.LUT R137, R140, 0xff, RZ, 0xc0, !PT ;  /* 0x000000ff8c897812 */ /* 0x000fe400078ec0ff */
[----:B------:R-:W-:Y:S02]  /*138e0*/  SHF.R.U32.HI R140, RZ, 0x18, R140 ;  /* 0x00000018ff8c7819 */ /* 0x000fe4000001168c */
[----:B------:R-:W-:Y:S04]  /*138f0*/  LOP3.LUT R165, R165, 0xff, RZ, 0xc0, !PT ;  /* 0x000000ffa5a57812 */ /* 0x000fe800078ec0ff */
[----:B------:R-:W-:Y:S02]  /*13900*/  SHF.R.U32.HI R136, RZ, 0x8, R136 ;  /* 0x00000008ff887819 */ /* 0x000fe40000011688 */
        /* <DEDUP_REMOVED lines=8> */
[----:B--2---:R-:W-:Y:S01]  /*13990*/  F2FP.PACK_AB R136, R181, R180 ;  /* 0x000000b4b588723e */ /* 0x004fe200000000ff */
[----:B------:R-:W-:Y:S01]  /*139a0*/  HSET2.LE.AND R164, R137, R252, PT ;  /* 0x000000fc89a47233 */ /* 0x000fe20003803000 */
[----:B------:R-:W-:Y:S01]  /*139b0*/  F2FP.PACK_AB R137, R198, R191 ;  /* 0x000000bfc689723e */ /* 0x000fe200000000ff */
[----:B------:R-:W2:Y:S01]  /*139c0*/  LDSM.16.MT88.4 R140, [R225+0x11800] ;  /* 0x01180000e18c783b */ /* 0x000ea20000004200 */
[----:B------:R-:W-:Y:S01]  /*139d0*/  LOP3.LUT R165, R165, R138, RZ, 0xc0, !PT ;  /* 0x0000008aa5a57212 */ /* 0x000fe200078ec0ff */
[----:B------:R-:W-:Y:S01]  /*139e0*/  FADD.FTZ R191, R191, R168 ;  /* 0x000000a8bfbf7221 */ /* 0x000fe20000010000 */
[----:B------:R-:W-:Y:S02]  /*139f0*/  LOP3.LUT R164, R164, R137, RZ, 0xc0, !PT ;  /* 0x00000089a4a47212 */ /* 0x000fe400078ec0ff */
[----:B------:R-:W-:Y:S01]  /*13a00*/  LOP3.LUT R166, R166, R3, RZ, 0xc0, !PT ;  /* 0x00000003a6a67212 */ /* 0x000fe200078ec0ff */
[----:B------:R-:W-:Y:S01]  /*13a10*/  FADD.FTZ R3, R173, R178 ;  /* 0x000000b2ad037221 */ /* 0x000fe20000010000 */
[----:B------:R-:W-:Y:S01]  /*13a20*/  LOP3.LUT R167, R167, R136, RZ, 0xc0, !PT ;  /* 0x00000088a7a77212 */ /* 0x000fe200078ec0ff */
[----:B------:R-:W-:Y:S02]  /*13a30*/  FADD.FTZ R198, R198, R191 ;  /* 0x000000bfc6c67221 */ /* 0x000fe40000010000 */
[----:B------:R-:W-:Y:S04]  /*13a40*/  FADD.FTZ R3, R172, R3 ;  /* 0x00000003ac037221 */ /* 0x000fe80000010000 */
[C---:B------:R-:W-:Y:S01]  /*13a50*/  HMMA.16816.F32 R160, R164.reuse, R156, R4 ;  /* 0x0000009ca4a0723c */ /* 0x040fe20000001804 */
[----:B------:R-:W3:Y:S01]  /*13a60*/  LDSM.16.MT88.4 R4, [R228+0x13800] ;  /* 0x01380000e404783b */ /* 0x000ee20000004200 */
[----:B------:R-:W-:Y:S02]  /*13a70*/  FADD.FTZ R192, R192, R3 ;  /* 0x00000003c0c07221 */ /* 0x000fe40000010000 */
[----:B------:R-:W-:Y:S02]  /*13a80*/  IMAD.MOV.U32 R3, RZ, RZ, R0 ;  /* 0x000000ffff037224 */ /* 0x000fe400078e0000 */
[----:B------:R-:W-:Y:S02]  /*13a90*/  FADD.FTZ R199, R199, R192 ;  /* 0x000000c0c7c77221 */ /* 0x000fe40000010000 */
        /* <DEDUP_REMOVED lines=13> */
[----:B------:R-:W-:Y:S07]  /*13b70*/  LDSM.16.MT88.4 R24, [R228+0x17800] ;  /* 0x01780000e418783b */ /* 0x000fee0000004200 */
        /* <DEDUP_REMOVED lines=42> */
.L_x_1058:
        /* <DEDUP_REMOVED lines=26> */
[----:B------:R-:W3:Y:S01]  /*13fc0*/  SHFL.BFLY PT, R5, R8, 0x1, 0x1f ;  /* 0x0c201f0008057f89 */ /* 0x000ee200000e0000 */
        /* <DEDUP_REMOVED lines=14> */
[----:B---3--:R-:W-:-:S02]  /*140b0*/  FADD.FTZ R5, R8, R5 ;  /* 0x0000000508057221 */ /* 0x008fc40000010000 */
        /* <DEDUP_REMOVED lines=15> */
[----:B------:R-:W-:-:S02]  /*141b0*/  UIMAD UR11, UR10, UR11, UR4 ;  /* 0x0000000b0a0b72a4 */ /* 0x000fc4000f8e0204 */
        /* <DEDUP_REMOVED lines=351> */
.L_x_1063:
[----:B--234-:R-:W-:Y:S05]  /*157b0*/  BSYNC B0 ;  /* 0x0000000000007941 */ /* 0x01cfea0003800000 */
.L_x_1062:
        /* <DEDUP_REMOVED lines=36> */
.L_x_1065:
[----:B------:R-:W-:Y:S05]  /*15a00*/  BSYNC B0 ;  /* 0x0000000000007941 */ /* 0x000fea0003800000 */
.L_x_1064:
        /* <DEDUP_REMOVED lines=22> */
.L_x_1067:
[----:B------:R-:W-:Y:S05]  /*15b70*/  BSYNC B0 ;  /* 0x0000000000007941 */ /* 0x000fea0003800000 */
.L_x_1066:
        /* <DEDUP_REMOVED lines=22> */
.L_x_1069:
[----:B------:R-:W-:Y:S05]  /*15ce0*/  BSYNC B0 ;  /* 0x0000000000007941 */ /* 0x000fea0003800000 */
.L_x_1068:
        /* <DEDUP_REMOVED lines=23> */
.L_x_1070:
        /* <DEDUP_REMOVED lines=10> */
.L_x_2045:


//--------------------- .text._ZN5flash16flash_fwd_kernelI23Flash_fwd_kernel_traitsILi256ELi64ELi64ELi4ELb0ELb0EN7cutlass6half_tE19Flash_kernel_traitsILi256ELi64ELi64ELi4ES3_EELb1ELb0ELb1ELb0ELb0ELb0ELb0ELb1EEEvNS_16Flash_fwd_paramsE --------------------------
	.section	.text._ZN5flash16flash_fwd_kernelI23Flash_fwd_kernel_traitsILi256ELi64ELi64ELi4ELb0ELb0EN7cutlass6half_tE19Flash_kernel_traitsILi256ELi64ELi64ELi4ES3_EELb1ELb0ELb1ELb0ELb0ELb0ELb0ELb1EEEvNS_16Flash_fwd_paramsE,"ax",@progbits
	.sectioninfo	@"SHI_REGISTERS=255"
	.align	128
        .global         _ZN5flash16flash_fwd_kernelI23Flash_fwd_kernel_traitsILi256ELi64ELi64ELi4ELb0ELb0EN7cutlass6half_tE19Flash_kernel_traitsILi256ELi64ELi64ELi4ES3_EELb1ELb0ELb1ELb0ELb0ELb0ELb0ELb1EEEvNS_16Flash_fwd_paramsE
        .type           _ZN5flash16flash_fwd_kernelI23Flash_fwd_kernel_traitsILi256ELi64ELi64ELi4ELb0ELb0EN7cutlass6half_tE19Flash_kernel_traitsILi256ELi64ELi64ELi4ES3_EELb1ELb0ELb1ELb0ELb0ELb0ELb0ELb1EEEvNS_16Flash_fwd_paramsE,@function
        .size           _ZN5flash16flash_fwd_kernelI23Flash_fwd_kernel_traitsILi256ELi64ELi64ELi4ELb0ELb0EN7cutlass6half_tE19Flash_kernel_traitsILi256ELi64ELi64ELi4ES3_EELb1ELb0ELb1ELb0ELb0ELb0ELb0ELb1EEEvNS_16Flash_fwd_paramsE,(.L_x_2046 - _ZN5flash16flash_fwd_kernelI23Flash_fwd_kernel_traitsILi256ELi64ELi64ELi4ELb0ELb0EN7cutlass6half_tE19Flash_kernel_traitsILi256ELi64ELi64ELi4ES3_EELb1ELb0ELb1ELb0ELb0ELb0ELb0ELb1EEEvNS_16Flash_fwd_paramsE)
        .other          _ZN5flash16flash_fwd_kernelI23Flash_fwd_kernel_traitsILi256ELi64ELi64ELi4ELb0ELb0EN7cutlass6half_tE19Flash_kernel_traitsILi256ELi64ELi64ELi4ES3_EELb1ELb0ELb1ELb0ELb0ELb0ELb0ELb1EEEvNS_16Flash_fwd_paramsE,@"STO_CUDA_ENTRY STV_DEFAULT"
_ZN5flash16flash_fwd_kernelI23Flash_fwd_kernel_traitsILi256ELi64ELi64ELi4ELb0ELb0EN7cutlass6half_tE19Flash_kernel_traitsILi256ELi64ELi64ELi4ES3_EELb1ELb0ELb1ELb0ELb0ELb0ELb0ELb1EEEvNS_16Flash_fwd_paramsE:
.text._ZN5flash16flash_fwd_kernelI23Flash_fwd_kernel_traitsILi256ELi64ELi64ELi4ELb0ELb0EN7cutlass6half_tE19Flash_kernel_traitsILi256ELi64ELi64ELi4ES3_EELb1ELb0ELb1ELb0ELb0ELb0ELb0ELb1EEEvNS_16Flash_fwd_paramsE:
[----:B------:R-:W-:-:S03]  /*0000*/  MOV R1, c[0x0][0x28] ;  /* 0x00000a0000017a02 */ /* 0x000fc60000000f00 */
[----:B------:R-:W-:Y:S01]  /*0010*/  ULDC.U8 UR4, c[0x0][0x304] ;  /* 0x0000c10000047ab9 */ /* 0x000fe20000000000 */
[----:B------:R-:W-:Y:S01]  /*0020*/  IADD3 R1, R1, -0x190, RZ ;  /* 0xfffffe7001017810 */ /* 0x000fe20007ffe0ff */
[----:B------:R-:W-:Y:S01]  /*0030*/  ULDC.64 UR20, c[0x0][0x2f0] ;  /* 0x0000bc0000147ab9 */ /* 0x000fe20000000a00 */
[----:B------:R-:W-:Y:S01]  /*0040*/  ISETP.NE.AND P2, PT, RZ, UR4, PT ;  /* 0x00000004ff007c0c */ /* 0x000fe2000bf45270 */
[----:B------:R-:W-:Y:S01]  /*0050*/  IMAD.U32 R2, RZ, RZ, UR20 ;  /* 0x00000014ff027e24 */ /* 0x000fe2000f8e00ff */
[----:B------:R-:W-:Y:S01]  /*0060*/  ULDC.64 UR18, c[0x0][0x118] ;  /* 0x0000460000127ab9 */ /* 0x000fe20000000a00 */
[----:B------:R-:W-:Y:S01]  /*0070*/  IMAD.U32 R3, RZ, RZ, UR21 ;  /* 0x00000015ff037e24 */ /* 0x000fe2000f8e00ff */
[----:B------:R-:W-:Y:S01]  /*0080*/  MOV R8, c[0x0][0x2fc] ;  /* 0x0000bf0000087a02 */ /* 0x000fe20000000f00 */
[----:B------:R-:W-:Y:S01]  /*0090*/  IMAD.MOV.U32 R7, RZ, RZ, c[0x0][0x2f8] ;  /* 0x0000be00ff077624 */ /* 0x000fe200078e00ff */
[----:B------:R-:W1:Y:S01]  /*00a0*/  S2UR UR13, SR_CTAID.X ;  /* 0x00000000000d79c3 */ /* 0x000e620000002500 */
[----:B------:R-:W2:Y:S01]  /*00b0*/  S2R R29, SR_TID.X ;  /* 0x00000000001d7919 */ /* 0x000ea20000002100 */
[----:B------:R-:W-:-:S05]  /*00c0*/  ULDC.64 UR4, c[0x0][0x240] ;  /* 0x0000900000047ab9 */ /* 0x000fca0000000a00 */
[----:B------:R3:W4:Y:S02]  /*00d0*/  @P2 LDG.E.64 R4, [R2.64] ;  /* 0x0000001202042981 */ /* 0x000724000c1e1b00 */
[----:B---3--:R-:W-:Y:S02]  /*00e0*/  @P2 IMAD.MOV.U32 R2, RZ, RZ, R7 ;  /* 0x000000ffff022224 */ /* 0x008fe400078e0007 */
[----:B------:R-:W-:-:S06]  /*00f0*/  @P2 IMAD.MOV.U32 R3, RZ, RZ, R8 ;  /* 0x000000ffff032224 */ /* 0x000fcc00078e0008 */
[----:B------:R-:W3:Y:S01]  /*0100*/  @P2 LDG.E.64 R2, [R2.64] ;  /* 0x0000001202022981 */ /* 0x000ee2000c1e1b00 */
[----:B------:R-:W5:Y:S01]  /*0110*/  S2UR UR17, SR_CTAID.Y ;  /* 0x00000000001179c3 */ /* 0x000f620000002600 */
[----:B------:R-:W-:Y:S02]  /*0120*/  UISETP.NE.U32.AND UP2, UPT, URZ, UR4, UPT ;  /* 0x000000043f00728c */ /* 0x000fe4000bf45070 */
[----:B------:R-:W-:Y:S02]  /*0130*/  UMOV UR10, 0x4 ;  /* 0x00000004000a7882 */ /* 0x000fe40000000000 */
[----:B------:R-:W-:Y:S02]  /*0140*/  UISETP.NE.AND.EX UP2, UPT, URZ, UR5, UPT, UP2 ;  /* 0x000000053f00728c */ /* 0x000fe4000bf45320 */
[----:B------:R-:W-:Y:S01]  /*0150*/  ULDC.64 UR14, c[0x0][0x240] ;  /* 0x00009000000e7ab9 */ /* 0x000fe20000000a00 */
[----:B------:R-:W1:Y:S01]  /*0160*/  S2UR UR12, SR_CTAID.Z ;  /* 0x00000000000c79c3 */ /* 0x000e620000002700 */
[----:B------:R-:W-:-:S02]  /*0170*/  ULDC.64 UR4, c[0x0][0x250] ;  /* 0x0000940000047ab9 */ /* 0x000fc40000000a00 */
[----:B------:R-:W-:Y:S01]  /*0180*/  PLOP3.LUT P0, PT, PT, PT, UP2, 0x80, 0x0 ;  /* 0x000000000000781c */ /* 0x000fe20003f0f028 */
[----:B------:R-:W-:Y:S02]  /*0190*/  UISETP.NE.U32.AND UP0, UPT, URZ, UR4, UPT ;  /* 0x000000043f00728c */ /* 0x000fe4000bf05070 */
[----:B------:R-:W-:Y:S02]  /*01a0*/  ULDC.U8 UR8, c[0x0][0x312] ;  /* 0x0000c48000087ab9 */ /* 0x000fe40000000000 */
[----:B------:R-:W-:Y:S02]  /*01b0*/  UISETP.NE.AND UP3, UPT, UR8, URZ, UPT ;  /* 0x0000003f0800728c */ /* 0x000fe4000bf65270 */
[----:B------:R-:W-:-:S03]  /*01c0*/  UISETP.NE.AND.EX UP0, UPT, URZ, UR5, UPT, UP0 ;  /* 0x000000053f00728c */ /* 0x000fc6000bf05300 */
[----:B------:R-:W-:Y:S02]  /*01d0*/  ULDC.64 UR4, c[0x0][0x250] ;  /* 0x0000940000047ab9 */ /* 0x000fe40000000a00 */
[----:B-----5:R-:W-:Y:S02]  /*01e0*/  UIMAD.WIDE UR14, UR17, UR10, UR14 ;  /* 0x0000000a110e72a5 */ /* 0x020fe4000f8e020e */
[----:B-1----:R-:W-:-:S06]  /*01f0*/  ULOP3.LUT UR6, UR12, UR13, UR17, 0xfe, !UPT ;  /* 0x0000000d0c067292 */ /* 0x002fcc000f8efe11 */
[----:B--2---:R-:W-:Y:S01]  /*0200*/  LOP3.LUT P3, RZ, R29, UR6, RZ, 0xfc, !PT ;  /* 0x000000061dff7c12 */ /* 0x004fe2000f86fcff */
[----:B------:R-:W-:Y:S02]  /*0210*/  ULDC.64 UR6, c[0x0][0x248] ;  /* 0x0000920000067ab9 */ /* 0x000fe40000000a00 */
[----:B------:R-:W-:-:S04]  /*0220*/  UISETP.EQ.U32.AND UP1, UPT, URZ, UR6, UPT ;  /* 0x000000063f00728c */ /* 0x000fc8000bf22070 */
[----:B------:R-:W-:Y:S02]  /*0230*/  UISETP.EQ.OR.EX UP1, UPT, URZ, UR7, !UP3, UP1 ;  /* 0x000000073f00728c */ /* 0x000fe4000df22710 */
[----:B------:R-:W-:Y:S02]  /*0240*/  @UP0 UIMAD.WIDE UR4, UR17, UR10, UR4 ;  /* 0x0000000a110402a5 */ /* 0x000fe4000f8e0204 */
[----:B------:R-:W-:Y:S02]  /*0250*/  ULDC.64 UR6, c[0x0][0x248] ;  /* 0x0000920000067ab9 */ /* 0x000fe40000000a00 */
[----:B------:R-:W-:Y:S01]  /*0260*/  @!P3 IMAD.MOV.U32 R10, RZ, RZ, c[0x0][0x308] ;  /* 0x0000c200ff0ab624 */ /* 0x000fe200078e00ff */
[----:B------:R-:W-:Y:S01]  /*0270*/  @!P3 MOV R11, c[0x0][0x30c] ;  /* 0x0000c300000bba02 */ /* 0x000fe20000000f00 */
[----:B------:R-:W-:Y:S01]  /*0280*/  UIMAD.WIDE UR6, UR17, UR10, UR6 ;  /* 0x0000000a110672a5 */ /* 0x000fe2000f8e0206 */
[----:B----4-:R-:W1:Y:S08]  /*0290*/  @P2 R2UR UR20, R4 ;  /* 0x00000000041423c2 */ /* 0x010e7000000e0000 */
[----:B------:R-:W2:Y:S01]  /*02a0*/  @P2 R2UR UR21, R5 ;  /* 0x00000000051523c2 */ /* 0x000ea200000e0000 */
[----:B-1----:R-:W-:-:S02]  /*02b0*/  IMAD.U32 R4, RZ, RZ, UR20 ;  /* 0x00000014ff047e24 */ /* 0x002fc4000f8e00ff */
[----:B--2---:R-:W-:Y:S01]  /*02c0*/  IMAD.U32 R5, RZ, RZ, UR21 ;  /* 0x00000015ff057e24 */ /* 0x004fe2000f8e00ff */
[----:B---3--:R-:W-:Y:S02]  /*02d0*/  @P2 IADD3 R7, P1, R2, c[0x0][0x300], RZ ;  /* 0x0000c00002072a10 */ /* 0x008fe40007f3e0ff */
[----:B------:R-:W-:Y:S02]  /*02e0*/  MOV R2, UR14 ;  /* 0x0000000e00027c02 */ /* 0x000fe40008000f00 */
[----:B------:R1:W-:Y:S01]  /*02f0*/  @!P3 STG.E.64 [R10.64], R4 ;  /* 0x000000040a00b986 */ /* 0x0003e2000c101b12 */
[----:B------:R-:W-:Y:S02]  /*0300*/  @P2 IMAD.X R8, RZ, RZ, R3, P1 ;  /* 0x000000ffff082224 */ /* 0x000fe400008e0603 */
[----:B------:R-:W-:Y:S01]  /*0310*/  IMAD.U32 R3, RZ, RZ, UR15 ;  /* 0x0000000fff037e24 */ /* 0x000fe2000f8e00ff */
[----:B------:R-:W-:Y:S01]  /*0320*/  PLOP3.LUT P1, PT, PT, PT, UP0, 0x80, 0x0 ;  /* 0x000000000000781c */ /* 0x000fe20003f2f008 */
[----:B-1----:R-:W-:Y:S01]  /*0330*/  @!P3 IMAD.MOV.U32 R4, RZ, RZ, R7 ;  /* 0x000000ffff04b224 */ /* 0x002fe200078e0007 */
[----:B------:R-:W-:-:S05]  /*0340*/  @!P3 MOV R5, R8 ;  /* 0x000000080005b202 */ /* 0x000fca0000000f00 */
[----:B------:R1:W-:Y:S04]  /*0350*/  @!P3 STG.E.64 [R10.64+0x8], R4 ;  /* 0x000008040a00b986 */ /* 0x0003e8000c101b12 */
[----:B------:R2:W3:Y:S04]  /*0360*/  @P0 LDG.E R9, [R2.64] ;  /* 0x0000001202090981 */ /* 0x0004e8000c1e1900 */
[----:B------:R2:W4:Y:S01]  /*0370*/  @P0 LDG.E R6, [R2.64+0x4] ;  /* 0x0000041202060981 */ /* 0x000522000c1e1900 */
[----:B------:R-:W-:Y:S01]  /*0380*/  PLOP3.LUT P2, PT, PT, PT, UP1, 0x80, 0x0 ;  /* 0x000000000000781c */ /* 0x000fe20003f4f018 */
[----:B-1----:R-:W-:-:S02]  /*0390*/  IMAD.U32 R4, RZ, RZ, UR4 ;  /* 0x00000004ff047e24 */ /* 0x002fc4000f8e00ff */
[----:B------:R-:W-:Y:S01]  /*03a0*/  IMAD.U32 R5, RZ, RZ, UR5 ;  /* 0x00000005ff057e24 */ /* 0x000fe2000f8e00ff */
[----:B--2---:R-:W-:Y:S01]  /*03b0*/  MOV R2, UR6 ;  /* 0x0000000600027c02 */ /* 0x004fe20008000f00 */
[----:B------:R-:W-:-:S03]  /*03c0*/  IMAD.U32 R3, RZ, RZ, UR7 ;  /* 0x00000007ff037e24 */ /* 0x000fc6000f8e00ff */
[----:B------:R-:W2:Y:S05]  /*03d0*/  @P1 LDG.E R4, [R4.64] ;  /* 0x0000001204041981 */ /* 0x000eaa000c1e1900 */
[----:B------:R-:W5:Y:S01]  /*03e0*/  @!P2 LDG.E R0, [R2.64] ;  /* 0x000000120200a981 */ /* 0x000f62000c1e1900 */
[----:B------:R-:W-:Y:S01]  /*03f0*/  UMOV UR11, 0xffffffff ;  /* 0xffffffff000b7882 */ /* 0x000fe20000000000 */
[----:B------:R-:W1:Y:S01]  /*0400*/  LDC.U8 R122, c[0x0][0x2d8] ;  /* 0x0000b600ff7a7b82 */ /* 0x000e620000000000 */
[----:B------:R-:W-:Y:S02]  /*0410*/  UMOV UR24, URZ ;  /* 0x0000003f00187c82 */ /* 0x000fe40008000000 */
[----:B------:R-:W-:-:S05]  /*0420*/  UMOV UR25, 0xffffffff ;  /* 0xffffffff00197882 */ /* 0x000fca0000000000 */
[----:B---3--:R3:W1:Y:S08]  /*0430*/  @P0 R2UR UR11, R9 ;  /* 0x00000000090b03c2 */ /* 0x00867000000e0000 */
[----:B----4-:R-:W1:Y:S01]  /*0440*/  @P0 R2UR UR16, R6 ;  /* 0x00000000061003c2 */ /* 0x010e6200000e0000 */
[----:B------:R-:W-:-:S04]  /*0450*/  ISETP.NE.U32.AND P0, PT, RZ, c[0x0][0x248], PT ;  /* 0x00009200ff007a0c */ /* 0x000fc80003f05070 */
[----:B------:R-:W-:Y:S02]  /*0460*/  ISETP.NE.AND.EX P0, PT, RZ, c[0x0][0x24c], PT, P0 ;  /* 0x00009300ff007a0c */ /* 0x000fe40003f05300 */
[----:B---3--:R-:W-:-:S04]  /*0470*/  SHF.R.S32.HI R9, RZ, 0x1f, R29 ;  /* 0x0000001fff097819 */ /* 0x008fc8000001141d */
[----:B------:R-:W-:Y:S01]  /*0480*/  LEA.HI R14, R9, R29, RZ, 0x5 ;  /* 0x0000001d090e7211 */ /* 0x000fe200078f28ff */
[----:B-1----:R-:W-:Y:S01]  /*0490*/  @UP2 UIADD3 UR16, UR16, -UR11, URZ ;  /* 0x8000000b10102290 */ /* 0x002fe2000fffe03f */
[----:B--2---:R1:W2:Y:S06]  /*04a0*/  @P1 R2UR UR24, R4 ;  /* 0x00000000041813c2 */ /* 0x0042ac00000e0000 */
[----:B------:R-:W-:Y:S02]  /*04b0*/  @!UP2 ULDC UR16, c[0x0][0x214] ;  /* 0x000085000010aab9 */ /* 0x000fe40000000800 */
[----:B-----5:R1:W3:Y:S02]  /*04c0*/  @!P2 R2UR UR25, R0 ;  /* 0x000000000019a3c2 */ /* 0x0202e400000e0000 */
        /* <DEDUP_REMOVED lines=8> */
.L_x_1071:
[----:B------:R-:W-:Y:S02]  /*0550*/  ULDC UR6, c[0x0][0x218] ;  /* 0x0000860000067ab9 */ /* 0x000fe40000000800 */
.L_x_1072:
        /* <DEDUP_REMOVED lines=22> */
[----:B------:R-:W-:Y:S01]  /*06c0*/  LOP3.LUT R0, R14, 0xffffffe0, RZ, 0xc0, !PT ;  /* 0xffffffe00e007812 */ /* 0x000fe200078ec0ff */
[----:B------:R-:W-:Y:S02]  /*06d0*/  UIADD3 UR4, -UR16, 0x7f, UR14 ;  /* 0x0000007f10047890 */ /* 0x000fe4000fffe10e */
[----:B------:R-:W-:Y:S02]  /*06e0*/  ULDC UR9, c[0x0][0x2e4] ;  /* 0x0000b90000097ab9 */ /* 0x000fe40000000800 */
[----:B------:R-:W-:Y:S01]  /*06f0*/  ULDC UR5, c[0x0][0x2e8] ;  /* 0x0000ba0000057ab9 */ /* 0x000fe20000000800 */
[----:B------:R-:W-:Y:S01]  /*0700*/  IMAD.IADD R22, R29, 0x1, -R0 ;  /* 0x000000011d167824 */ /* 0x000fe200078e0a00 */
        /* <DEDUP_REMOVED lines=48> */
[----:B------:R-:W-:Y:S02]  /*0a10*/  @!UP0 UIMAD.WIDE.U32 UR24, UR17, UR4, URZ ;  /* 0x00000004111882a5 */ /* 0x000fe4000f8e003f */
[----:B------:R-:W-:Y:S02]  /*0a20*/  ULDC UR9, c[0x0][0x234] ;  /* 0x00008d0000097ab9 */ /* 0x000fe40000000800 */
        /* <DEDUP_REMOVED lines=49> */
.L_x_1075:
[----:B------:R-:W-:Y:S05]  /*0d40*/  BSYNC B0 ;  /* 0x0000000000007941 */ /* 0x000fea0003800000 */
.L_x_1074:
        /* <DEDUP_REMOVED lines=22> */
.L_x_1077:
[----:B------:R-:W-:Y:S05]  /*0eb0*/  BSYNC B0 ;  /* 0x0000000000007941 */ /* 0x000fea0003800000 */
.L_x_1076:
        /* <DEDUP_REMOVED lines=22> */
.L_x_1079:
[----:B------:R-:W-:Y:S05]  /*1020*/  BSYNC B0 ;  /* 0x0000000000007941 */ /* 0x000fea0003800000 */
.L_x_1078:
        /* <DEDUP_REMOVED lines=21> */
.L_x_1081:
[----:B------:R-:W-:Y:S05]  /*1180*/  BSYNC B0 ;  /* 0x0000000000007941 */ /* 0x000fea0003800000 */
.L_x_1080:
        /* <DEDUP_REMOVED lines=35> */
.L_x_1073:
[----:B------:R-:W-:Y:S01]  /*13c0*/  UISETP.NE.AND UP1, UPT, UR11, -0x1, UPT ;  /* 0xffffffff0b00788c */ /* 0x000fe2000bf25270 */
[----:B------:R-:W-:Y:S01]  /*13d0*/  SHF.R.S32.HI R0, RZ, 0x1f, R22 ;  /* 0x0000001fff007819 */ /* 0x000fe20000011416 */
[----:B------:R-:W-:Y:S02]  /*13e0*/  UISETP.NE.AND UP0, UPT, UR25, -0x1, UPT ;  /* 0xffffffff1900788c */ /* 0x000fe4000bf05270 */
[----:B------:R-:W-:Y:S02]  /*13f0*/  ULDC.64 UR4, c[0x0][0x190] ;  /* 0x0000640000047ab9 */ /* 0x000fe40000000a00 */
[----:B------:R-:W-:Y:S02]  /*1400*/  ULDC.64 UR6, c[0x0][0x178] ;  /* 0x00005e0000067ab9 */ /* 0x000fe40000000a00 */
[----:B------:R-:W-:-:S03]  /*1410*/  PLOP3.LUT P0, PT, PT, PT, UP0, 0x80, 0x0 ;  /* 0x000000000000781c */ /* 0x000fc60003f0f008 */
[----:B------:R-:W-:Y:S02]  /*1420*/  @UP1 UIMAD.WIDE.U32 UR28, UR11, UR4, URZ ;  /* 0x000000040b1c12a5 */ /* 0x000fe4000f8e003f */
[----:B------:R-:W-:Y:S02]  /*1430*/  @UP0 UIADD3 UR26, UR24, UR25, URZ ;  /* 0x00000019181a0290 */ /* 0x000fe4000fffe03f */
[----:B------:R-:W-:Y:S02]  /*1440*/  @UP1 UIMAD UR23, UR11, UR5, UR29 ;  /* 0x000000050b1712a4 */ /* 0x000fe4000f8e021d */
[----:B------:R-:W-:Y:S02]  /*1450*/  @!UP1 USHF.R.S32.HI UR22, URZ, 0x1f, UR17 ;  /* 0x0000001f3f169899 */ /* 0x000fe40008011411 */
[----:B------:R-:W-:Y:S02]  /*1460*/  ULDC.64 UR4, c[0x0][0x198] ;  /* 0x0000660000047ab9 */ /* 0x000fe40000000a00 */
[----:B------:R-:W-:-:S02]  /*1470*/  @UP0 UIMAD.WIDE.U32 UR30, UR26, UR4, URZ ;  /* 0x000000041a1e02a5 */ /* 0x000fc4000f8e003f */
[----:B------:R-:W-:Y:S02]  /*1480*/  @!UP1 UIMAD UR22, UR22, UR6, URZ ;  /* 0x00000006161692a4 */ /* 0x000fe4000f8e023f */
[----:B------:R-:W-:Y:S02]  /*1490*/  @UP0 UIMAD UR26, UR26, UR5, UR31 ;  /* 0x000000051a1a02a4 */ /* 0x000fe4000f8e021f */
[----:B------:R-:W-:Y:S02]  /*14a0*/  ULDC UR4, c[0x0][0x224] ;  /* 0x0000890000047ab9 */ /* 0x000fe40000000800 */
[----:B------:R-:W-:Y:S02]  /*14b0*/  ULDC UR5, c[0x0][0x1c0] ;  /* 0x0000700000057ab9 */ /* 0x000fe40000000800 */
[----:B------:R-:W-:Y:S02]  /*14c0*/  UIMAD UR5, UR17, UR5, UR12 ;  /* 0x00000005110572a4 */ /* 0x000fe4000f8e020c */
[----:B------:R-:W-:-:S02]  /*14d0*/  @!UP1 UIMAD UR7, UR17, UR7, UR22 ;  /* 0x00000007110792a4 */ /* 0x000fc4000f8e0216 */
[----:B------:R-:W-:Y:S02]  /*14e0*/  UIMAD UR4, UR5, UR4, UR14 ;  /* 0x00000004050472a4 */ /* 0x000fe4000f8e020e */
[----:B------:R-:W-:Y:S02]  /*14f0*/  USHF.L.U32 UR5, UR5, 0x5, URZ ;  /* 0x0000000505057899 */ /* 0x000fe4000800063f */
[----:B------:R-:W-:Y:S02]  /*1500*/  ULDC UR22, c[0x0][0x228] ;  /* 0x00008a0000167ab9 */ /* 0x000fe40000000800 */
[----:B------:R-:W-:Y:S02]  /*1510*/  @!UP1 UIMAD.WIDE.U32 UR32, UR17, UR6, URZ ;  /* 0x00000006112092a5 */ /* 0x000fe4000f8e003f */
[----:B------:R-:W-:Y:S01]  /*1520*/  IADD3 R123, P2, P1, R7, UR5, R22 ;  /* 0x00000005077b7c10 */ /* 0x000fe2000f95e016 */
[----:B------:R-:W-:Y:S02]  /*1530*/  UIMAD UR22, UR4, UR22, URZ ;  /* 0x00000016041672a4 */ /* 0x000fe4000f8e023f */
[----:B------:R-:W-:-:S02]  /*1540*/  USHF.R.S32.HI UR4, URZ, 0x1f, UR5 ;  /* 0x0000001f3f047899 */ /* 0x000fc40008011405 */
[----:B------:R1:W-:Y:S01]  /*1550*/  STL [R1+0xe0], R123 ;  /* 0x0000e07b01007387 */ /* 0x0003e20000100800 */
[----:B------:R-:W-:Y:S02]  /*1560*/  @UP1 UMOV UR6, UR28 ;  /* 0x0000001c00061c82 */ /* 0x000fe40008000000 */
[----:B------:R-:W-:Y:S01]  /*1570*/  @!UP1 UIADD3 UR23, UR33, UR7, URZ ;  /* 0x0000000721179290 */ /* 0x000fe2000fffe03f */
[----:B------:R-:W-:Y:S01]  /*1580*/  IADD3.X R105, R8, UR4, R0, P2, P1 ;  /* 0x0000000408697c10 */ /* 0x000fe200097e2400 */
[----:B------:R-:W-:Y:S02]  /*1590*/  @!UP1 UMOV UR6, UR32 ;  /* 0x0000002000069c82 */ /* 0x000fe40008000000 */
[----:B------:R-:W-:Y:S01]  /*15a0*/  @UP0 UMOV UR28, UR30 ;  /* 0x0000001e001c0c82 */ /* 0x000fe20008000000 */
        /* <DEDUP_REMOVED lines=10> */
[----:B------:R-:W-:Y:S02]  /*1650*/  UMOV UR26, UR28 ;  /* 0x0000001c001a7c82 */ /* 0x000fe40008000000 */
[----:B------:R-:W-:Y:S02]  /*1660*/  UIMAD UR5, UR17, UR5, UR7 ;  /* 0x00000005110572a4 */ /* 0x000fe4000f8e0207 */
[----:B------:R-:W-:-:S04]  /*1670*/  UIMAD.WIDE.U32 UR28, UR17, UR4, UR26 ;  /* 0x00000004111c72a5 */ /* 0x000fc8000f8e001a */
[----:B------:R-:W-:Y:S02]  /*1680*/  UIADD3 UR26, UR29, UR5, URZ ;  /* 0x000000051d1a7290 */ /* 0x000fe4000fffe03f */
.L_x_1082:
[----:B------:R-:W-:Y:S01]  /*1690*/  IABS R0, c[0x0][0x1c8] ;  /* 0x0000720000007a13 */ /* 0x000fe20000000000 */
[----:B------:R-:W2:Y:S01]  /*16a0*/  S2R R2, SR_CTAID.Z ;  /* 0x0000000000027919 */ /* 0x000ea20000002700 */
[----:B------:R-:W-:Y:S02]  /*16b0*/  UMOV UR30, URZ ;  /* 0x0000003f001e7c82 */ /* 0x000fe40008000000 */
[----:B------:R-:W3:Y:S01]  /*16c0*/  R2UR UR7, R0 ;  /* 0x00000000000773c2 */ /* 0x000ee200000e0000 */
[----:B------:R-:W-:Y:S01]  /*16d0*/  @UP0 UIADD3 UR29, UR24, UR25, URZ ;  /* 0x00000019181d0290 */ /* 0x000fe2000fffe03f */
[----:B---3--:R-:W3:Y:S08]  /*16e0*/  I2F.RP R0, UR7 ;  /* 0x0000000700007d06 */ /* 0x008ef00008209400 */
[----:B---3--:R-:W3:Y:S02]  /*16f0*/  MUFU.RCP R0, R0 ;  /* 0x0000000000007308 */ /* 0x008ee40000001000 */
[----:B---3--:R-:W-:-:S06]  /*1700*/  IADD3 R0, R0, 0xffffffe, RZ ;  /* 0x0ffffffe00007810 */ /* 0x008fcc0007ffe0ff */
[----:B------:R-:W3:Y:S02]  /*1710*/  F2I.FTZ.U32.TRUNC.NTZ R0, R0 ;  /* 0x0000000000007305 */ /* 0x000ee4000021f000 */
[----:B---3--:R2:W3:Y:S02]  /*1720*/  R2UR UR31, R0 ;  /* 0x00000000001f73c2 */ /* 0x0084e400000e0000 */
[----:B--2---:R-:W-:Y:S01]  /*1730*/  IABS R0, R2 ;  /* 0x0000000200007213 */ /* 0x004fe20000000000 */
[----:B---3--:R-:W-:-:S05]  /*1740*/  UIADD3 UR5, URZ, -UR31, URZ ;  /* 0x8000001f3f057290 */ /* 0x008fca000fffe03f */
[----:B------:R-:W2:Y:S01]  /*1750*/  R2UR UR4, R0 ;  /* 0x00000000000473c2 */ /* 0x000ea200000e0000 */
[----:B------:R-:W-:-:S04]  /*1760*/  UIMAD UR5, UR5, UR7, URZ ;  /* 0x00000007050572a4 */ /* 0x000fc8000f8e023f */
[----:B------:R-:W-:-:S07]  /*1770*/  UIMAD.WIDE.U32 UR30, UR31, UR5, UR30 ;  /* 0x000000051f1e72a5 */ /* 0x000fce000f8e001e */
[----:B------:R-:W-:Y:S02]  /*1780*/  UMOV UR5, UR31 ;  /* 0x0000001f00057c82 */ /* 0x000fe40008000000 */
[----:B--2---:R-:W-:-:S07]  /*1790*/  UIMAD.WIDE.U32 UR30, UR5, UR4, URZ ;  /* 0x00000004051e72a5 */ /* 0x004fce000f8e003f */
[----:B------:R-:W-:Y:S02]  /*17a0*/  UMOV UR5, UR31 ;  /* 0x0000001f00057c82 */ /* 0x000fe40008000000 */
[----:B------:R-:W-:-:S04]  /*17b0*/  UIADD3 UR27, -UR5, URZ, URZ ;  /* 0x0000003f051b7290 */ /* 0x000fc8000fffe13f */
        /* <DEDUP_REMOVED lines=32> */
.L_x_1083:
[CC--:B------:R-:W-:Y:S01]  /*19c0*/  LEA.HI R0, R9.reuse, R29.reuse, RZ, 0x3 ;  /* 0x0000001d09007211 */ /* 0x0c0fe200078f18ff */
[----:B------:R-:W2:Y:S01]  /*19d0*/  S2R R20, SR_CTAID.Z ;  /* 0x0000000000147919 */ /* 0x000ea20000002700 */
[----:B------:R-:W-:Y:S01]  /*19e0*/  LEA.HI R3, R9, R29, RZ, 0x4 ;  /* 0x0000001d09037211 */ /* 0x000fe200078f20ff */
[----:B------:R-:W-:Y:S01]  /*19f0*/  ULDC.64 UR4, c[0x0][0x1b8] ;  /* 0x00006e0000047ab9 */ /* 0x000fe20000000a00 */
[----:B------:R-:W-:Y:S01]  /*1a00*/  SHF.R.S32.HI R6, RZ, 0x3, R0 ;  /* 0x00000003ff067819 */ /* 0x000fe20000011400 */
[----:B------:R-:W-:Y:S01]  /*1a10*/  UIMAD UR4, UR31, UR4, URZ ;  /* 0x000000041f0472a4 */ /* 0x000fe2000f8e023f */
[----:B------:R-:W-:Y:S01]  /*1a20*/  LOP3.LUT R0, R0, 0xfffffff8, RZ, 0xc0, !PT ;  /* 0xfffffff800007812 */ /* 0x000fe200078ec0ff */
[----:B------:R-:W-:Y:S01]  /*1a30*/  IMAD.MOV.U32 R30, RZ, RZ, 0x20 ;  /* 0x00000020ff1e7424 */ /* 0x000fe200078e00ff */
[----:B------:R-:W-:Y:S01]  /*1a40*/  SHF.R.S32.HI R5, RZ, 0x4, R3 ;  /* 0x00000004ff057819 */ /* 0x000fe20000011403 */
[----:B------:R-:W-:Y:S01]  /*1a50*/  IMAD.SHL.U32 R2, R6, 0x40, RZ ;  /* 0x0000004006027824 */ /* 0x000fe200078e00ff */
[----:B------:R-:W-:Y:S01]  /*1a60*/  SHF.R.S32.HI R7, RZ, 0x1f, R6 ;  /* 0x0000001fff077819 */ /* 0x000fe20000011406 */
[----:B------:R-:W-:Y:S01]  /*1a70*/  IMAD.IADD R28, R29, 0x1, -R0 ;  /* 0x000000011d1c7824 */ /* 0x000fe200078e0a00 */
[C---:B------:R-:W-:Y:S01]  /*1a80*/  LEA.HI R0, R3.reuse, R5, RZ, 0x1 ;  /* 0x0000000503007211 */ /* 0x040fe200078f08ff */
[----:B------:R-:W-:Y:S01]  /*1a90*/  UIMAD UR17, UR25, UR5, UR4 ;  /* 0x00000005191172a4 */ /* 0x000fe2000f8e0204 */
[----:B------:R-:W-:Y:S01]  /*1aa0*/  LOP3.LUT R3, R3, 0xfffffff0, RZ, 0xc0, !PT ;  /* 0xfffffff003037812 */ /* 0x000fe200078ec0ff */
[----:B------:R-:W-:Y:S01]  /*1ab0*/  IMAD.SHL.U32 R116, R28, 0x8, RZ ;  /* 0x000000081c747824 */ /* 0x000fe200078e00ff */
[----:B------:R-:W-:Y:S01]  /*1ac0*/  LOP3.LUT R8, R2, 0x1c0, RZ, 0xc0, !PT ;  /* 0x000001c002087812 */ /* 0x000fe200078ec0ff */
[----:B------:R-:W-:Y:S01]  /*1ad0*/  ULDC.64 UR4, c[0x0][0x1a8] ;  /* 0x00006a0000047ab9 */ /* 0x000fe20000000a00 */
[----:B------:R-:W-:Y:S01]  /*1ae0*/  LOP3.LUT R2, R0, 0xfffffffe, RZ, 0xc0, !PT ;  /* 0xfffffffe00027812 */ /* 0x000fe200078ec0ff */
[----:B------:R-:W-:Y:S01]  /*1af0*/  IMAD.IADD R0, R29, 0x1, -R3 ;  /* 0x000000011d007824 */ /* 0x000fe200078e0a03 */
[----:B------:R-:W-:Y:S01]  /*1b00*/  LOP3.LUT R4, R8, 0x38, R116, 0xf8, !PT ;  /* 0x0000003808047812 */ /* 0x000fe200078ef874 */
[----:B------:R-:W-:Y:S01]  /*1b10*/  UIMAD UR4, UR27, UR4, URZ ;  /* 0x000000041b0472a4 */ /* 0x000fe2000f8e023f */
[----:B------:R-:W-:Y:S01]  /*1b20*/  SHF.R.U32.HI R8, RZ, 0x3, R8 ;  /* 0x00000003ff087819 */ /* 0x000fe20000011608 */
[----:B------:R-:W-:Y:S01]  /*1b30*/  IMAD.IADD R27, R5, 0x1, -R2 ;  /* 0x00000001051b7824 */ /* 0x000fe200078e0a02 */
[----:B------:R-:W-:Y:S01]  /*1b40*/  SHF.R.S32.HI R2, RZ, 0x1f, R0 ;  /* 0x0000001fff027819 */ /* 0x000fe20000011400 */
[----:B------:R-:W-:Y:S01]  /*1b50*/  UIMAD UR4, UR12, UR5, UR4 ;  /* 0x000000050c0472a4 */ /* 0x000fe2000f8e0204 */
[----:B------:R-:W-:Y:S01]  /*1b60*/  LOP3.LUT R8, R4, R8, RZ, 0x3c, !PT ;  /* 0x0000000804087212 */ /* 0x000fe200078e3cff */
[----:B------:R-:W-:Y:S01]  /*1b70*/  IMAD.U32 R10, RZ, RZ, UR13 ;  /* 0x0000000dff0a7e24 */ /* 0x000fe2000f8e00ff */
[----:B------:R-:W-:Y:S01]  /*1b80*/  LEA.HI R13, R2, R0, RZ, 0x3 ;  /* 0x00000000020d7211 */ /* 0x000fe200078f18ff */
[----:B------:R-:W-:Y:S01]  /*1b90*/  BSSY B0, `(.L_x_1084) ;  /* 0x000006a000007945 */ /* 0x000fe20003800000 */
[----:B------:R-:W-:Y:S01]  /*1ba0*/  LEA.HI R5, R9, R29, RZ, 0x6 ;  /* 0x0000001d09057211 */ /* 0x000fe200078f30ff */
[----:B------:R-:W-:Y:S01]  /*1bb0*/  IMAD.SHL.U32 R9, R27, 0x8, RZ ;  /* 0x000000081b097824 */ /* 0x000fe200078e00ff */
[----:B------:R-:W-:Y:S01]  /*1bc0*/  LOP3.LUT R4, R13, 0xfffffff8, RZ, 0xc0, !PT ;  /* 0xfffffff80d047812 */ /* 0x000fe200078ec0ff */
[----:B------:R-:W-:Y:S01]  /*1bd0*/  IMAD.WIDE R10, R10, 0x40, R6 ;  /* 0x000000400a0a7825 */ /* 0x000fe200078e0206 */
[----:B------:R-:W-:-:S02]  /*1be0*/  SHF.R.S32.HI R117, RZ, 0x1f, R116 ;  /* 0x0000001fff757819 */ /* 0x000fc40000011474 */
[----:B------:R-:W-:Y:S01]  /*1bf0*/  IADD3 R2, P0, R116, UR6, RZ ;  /* 0x0000000674027c10 */ /* 0x000fe2000ff1e0ff */
[----:B------:R-:W-:Y:S01]  /*1c00*/  IMAD.IADD R0, R0, 0x1, -R4 ;  /* 0x0000000100007824 */ /* 0x000fe200078e0a04 */
[----:B------:R-:W-:Y:S01]  /*1c10*/  ULDC.64 UR6, c[0x0][0x1b0] ;  /* 0x00006c0000067ab9 */ /* 0x000fe20000000a00 */
[----:B------:R-:W-:Y:S01]  /*1c20*/  IMAD.SHL.U32 R5, R5, 0x8, RZ ;  /* 0x0000000805057824 */ /* 0x000fe200078e00ff */
[----:B------:R-:W-:Y:S01]  /*1c30*/  IADD3.X R3, R117, UR23, RZ, P0, !PT ;  /* 0x0000001775037c10 */ /* 0x000fe200087fe4ff */
[C---:B------:R-:W-:Y:S01]  /*1c40*/  IMAD R4, R7.reuse, c[0x0][0x198], RZ ;  /* 0x0000660007047a24 */ /* 0x040fe200078e02ff */
[C---:B------:R-:W-:Y:S01]  /*1c50*/  LOP3.LUT P3, RZ, R0.reuse, 0x4, RZ, 0xc0, !PT ;  /* 0x0000000400ff7812 */ /* 0x040fe2000786c0ff */
[----:B------:R-:W-:Y:S01]  /*1c60*/  UIMAD UR6, UR31, UR6, URZ ;  /* 0x000000061f0672a4 */ /* 0x000fe2000f8e023f */
[C---:B------:R-:W-:Y:S01]  /*1c70*/  LOP3.LUT P2, RZ, R0.reuse, 0x2, RZ, 0xc0, !PT ;  /* 0x0000000200ff7812 */ /* 0x040fe2000784c0ff */
[----:B------:R-:W-:Y:S01]  /*1c80*/  IMAD.SHL.U32 R0, R0, 0x40, RZ ;  /* 0x0000004000007824 */ /* 0x000fe200078e00ff */
[----:B------:R-:W-:Y:S01]  /*1c90*/  LOP3.LUT R209, R8, 0xfffffe00, R5, 0xf8, !PT ;  /* 0xfffffe0008d17812 */ /* 0x000fe200078ef805 */
[----:B--2---:R-:W-:Y:S01]  /*1ca0*/  IMAD.WIDE.U32 R20, R20, c[0x0][0x1a8], R2 ;  /* 0x00006a0014147a25 */ /* 0x004fe200078e0002 */
[----:B------:R-:W-:Y:S01]  /*1cb0*/  UIMAD UR7, UR25, UR7, UR6 ;  /* 0x00000007190772a4 */ /* 0x000fe2000f8e0206 */
[----:B------:R-:W-:Y:S01]  /*1cc0*/  IADD3 R109, R116, 0x40, RZ ;  /* 0x00000040746d7810 */ /* 0x000fe20007ffe0ff */
[----:B------:R2:W-:Y:S01]  /*1cd0*/  STL.64 [R1+0x98], R116 ;  /* 0x0000987401007387 */ /* 0x0005e20000100a00 */
[----:B------:R-:W-:Y:S01]  /*1ce0*/  IMAD R12, R6, c[0x0][0x19c], R4 ;  /* 0x00006700060c7a24 */ /* 0x000fe200078e0204 */
[----:B------:R-:W-:Y:S01]  /*1cf0*/  LOP3.LUT R0, R0, 0x1c0, RZ, 0xc0, !PT ;  /* 0x000001c000007812 */ /* 0x000fe200078ec0ff */
[----:B------:R-:W-:Y:S01]  /*1d00*/  IMAD R8, R7, c[0x0][0x1a0], RZ ;  /* 0x0000680007087a24 */ /* 0x000fe200078e02ff */
[----:B------:R-:W-:Y:S01]  /*1d10*/  IADD3 R108, R116, 0x80, RZ ;  /* 0x00000080746c7810 */ /* 0x000fe20007ffe0ff */
[----:B------:R-:W-:Y:S01]  /*1d20*/  IMAD.WIDE.U32 R4, R6, c[0x0][0x198], R116 ;  /* 0x0000660006047a25 */ /* 0x000fe200078e0074 */
[----:B------:R-:W-:Y:S01]  /*1d30*/  LOP3.LUT R9, R0, 0x8, R9, 0xf8, !PT ;  /* 0x0000000800097812 */ /* 0x000fe200078ef809 */
[----:B------:R-:W-:Y:S01]  /*1d40*/  UIADD3 UR6, -UR14, UR16, URZ ;  /* 0x000000100e067290 */ /* 0x000fe2000fffe13f */
[----:B------:R-:W-:Y:S01]  /*1d50*/  SHF.R.U32.HI R0, RZ, 0x3, R0 ;  /* 0x00000003ff007819 */ /* 0x000fe20000011600 */
[----:B------:R-:W-:Y:S01]  /*1d60*/  IMAD.WIDE.U32 R2, R6, c[0x0][0x1a0], R116 ;  /* 0x0000680006027a25 */ /* 0x000fe200078e0074 */
[----:B------:R-:W-:-:S02]  /*1d70*/  IADD3 R4, P1, R4, UR28, RZ ;  /* 0x0000001c04047c10 */ /* 0x000fc4000ff3e0ff */
[----:B------:R-:W-:Y:S01]  /*1d80*/  LOP3.LUT R9, R9, R0, RZ, 0x3c, !PT ;  /* 0x0000000009097212 */ /* 0x000fe200078e3cff */
[----:B------:R-:W-:Y:S01]  /*1d90*/  IMAD R8, R6, c[0x0][0x1a4], R8 ;  /* 0x0000690006087a24 */ /* 0x000fe200078e0208 */
[----:B------:R-:W-:Y:S01]  /*1da0*/  IADD3 R2, P0, R2, UR30, RZ ;  /* 0x0000001e02027c10 */ /* 0x000fe2000ff1e0ff */
[----:B------:R-:W-:Y:S01]  /*1db0*/  IMAD.U32 R0, RZ, RZ, UR25 ;  /* 0x00000019ff007e24 */ /* 0x000fe2000f8e00ff */
[----:B------:R-:W-:Y:S01]  /*1dc0*/  IADD3.X R5, R5, UR26, R12, P1, !PT ;  /* 0x0000001a05057c10 */ /* 0x000fe20008ffe40c */
[----:B------:R-:W-:Y:S01]  /*1dd0*/  IMAD.SHL.U32 R209, R209, 0x2, RZ ;  /* 0x00000002d1d17824 */ /* 0x000fe200078e00ff */
[----:B------:R-:W-:Y:S01]  /*1de0*/  IADD3.X R3, R3, UR29, R8, P0, !PT ;  /* 0x0000001d03037c10 */ /* 0x000fe200087fe408 */
[----:B------:R-:W-:Y:S01]  /*1df0*/  IMAD.U32 R8, RZ, RZ, UR25 ;  /* 0x00000019ff087e24 */ /* 0x000fe2000f8e00ff */
[----:B------:R-:W-:Y:S02]  /*1e00*/  IADD3 R107, R116, 0xc0, RZ ;  /* 0x000000c0746b7810 */ /* 0x000fe40007ffe0ff */
[----:B------:R-:W-:Y:S01]  /*1e10*/  SHF.R.S32.HI R25, RZ, 0x5, R14 ;  /* 0x00000005ff197819 */ /* 0x000fe2000001140e */
[----:B------:R-:W-:Y:S01]  /*1e20*/  IMAD.WIDE.U32 R36, R8, c[0x0][0x1b0], R4 ;  /* 0x00006c0008247a25 */ /* 0x000fe200078e0004 */
[----:B------:R-:W-:-:S02]  /*1e30*/  ISETP.GE.AND P0, PT, R6, UR6, PT ;  /* 0x0000000606007c0c */ /* 0x000fc4000bf06270 */
[----:B------:R-:W-:Y:S01]  /*1e40*/  SHF.R.S32.HI R5, RZ, 0x1f, R22 ;  /* 0x0000001fff057819 */ /* 0x000fe20000011416 */
[----:B------:R-:W-:Y:S01]  /*1e50*/  IMAD.WIDE.U32 R32, R0, c[0x0][0x1b8], R2 ;  /* 0x00006e0000207a25 */ /* 0x000fe200078e0002 */
[----:B------:R2:W-:Y:S01]  /*1e60*/  STL.64 [R1+0xb8], R36 ;  /* 0x0000b82401007387 */ /* 0x0005e20000100a00 */
[----:B------:R-:W-:Y:S02]  /*1e70*/  IADD3 R39, R37, UR7, RZ ;  /* 0x0000000725277c10 */ /* 0x000fe4000fffe0ff */
[----:B------:R-:W-:Y:S01]  /*1e80*/  SHF.R.S32.HI R0, RZ, 0x1f, R14 ;  /* 0x0000001fff007819 */ /* 0x000fe2000001140e */
[----:B------:R2:W-:Y:S01]  /*1e90*/  STL.64 [R1+0xd8], R32 ;  /* 0x0000d82001007387 */ /* 0x0005e20000100a00 */
[----:B------:R-:W-:Y:S01]  /*1ea0*/  IADD3 R35, R33, UR17, RZ ;  /* 0x0000001121237c10 */ /* 0x000fe2000fffe0ff */
[----:B------:R-:W-:Y:S01]  /*1eb0*/  IMAD.SHL.U32 R4, R13, 0x40, RZ ;  /* 0x000000400d047824 */ /* 0x000fe200078e00ff */
[----:B------:R-:W-:Y:S01]  /*1ec0*/  LEA.HI R0, R0, R25, RZ, 0x2 ;  /* 0x0000001900007211 */ /* 0x000fe200078f10ff */
[----:B------:R2:W-:Y:S01]  /*1ed0*/  STL [R1+0xac], R109 ;  /* 0x0000ac6d01007387 */ /* 0x0005e20000100800 */
[----:B------:R-:W-:Y:S01]  /*1ee0*/  LEA.HI R5, R5, R22, RZ, 0x2 ;  /* 0x0000001605057211 */ /* 0x000fe200078f10ff */
[----:B------:R-:W-:Y:S01]  /*1ef0*/  IMAD.MOV.U32 R3, RZ, RZ, 0x10 ;  /* 0x00000010ff037424 */ /* 0x000fe200078e00ff */
[----:B------:R-:W-:Y:S01]  /*1f00*/  LOP3.LUT R0, R0, 0xffffffc, RZ, 0xc0, !PT ;  /* 0x0ffffffc00007812 */ /* 0x000fe200078ec0ff */
[----:B------:R2:W-:Y:S01]  /*1f10*/  STL [R1+0xa8], R108 ;  /* 0x0000a86c01007387 */ /* 0x0005e20000100800 */
[----:B------:R-:W-:-:S02]  /*1f20*/  SHF.R.S32.HI R26, RZ, 0x2, R5 ;  /* 0x00000002ff1a7819 */ /* 0x000fc40000011405 */
[----:B------:R-:W-:Y:S01]  /*1f30*/  IADD3 R13, R21, UR4, RZ ;  /* 0x00000004150d7c10 */ /* 0x000fe2000fffe0ff */
[----:B------:R2:W-:Y:S01]  /*1f40*/  STL [R1+0xb0], R107 ;  /* 0x0000b06b01007387 */ /* 0x0005e20000100800 */
[----:B------:R-:W-:Y:S01]  /*1f50*/  IMAD.IADD R0, R25, 0x1, -R0 ;  /* 0x0000000119007824 */ /* 0x000fe200078e0a00 */
[----:B------:R-:W-:Y:S02]  /*1f60*/  LOP3.LUT R4, R9, 0xfffffe00, R4, 0xf8, !PT ;  /* 0xfffffe0009047812 */ /* 0x000fe400078ef804 */
[----:B------:R2:W-:Y:S01]  /*1f70*/  STL [R1+0xcc], R35 ;  /* 0x0000cc2301007387 */ /* 0x0005e20000100800 */
[----:B------:R-:W-:Y:S01]  /*1f80*/  IMAD R23, R0, 0x10, R26 ;  /* 0x0000001000177824 */ /* 0x000fe200078e021a */
[----:B------:R-:W-:Y:S02]  /*1f90*/  SEL R3, R3, 0xfffffff0, !P2 ;  /* 0xfffffff003037807 */ /* 0x000fe40005000000 */
[----:B------:R2:W-:Y:S01]  /*1fa0*/  STL [R1+0xa4], R39 ;  /* 0x0000a42701007387 */ /* 0x0005e20000100800 */
        /* <DEDUP_REMOVED lines=40> */
.L_x_1085:
[----:B------:R-:W-:Y:S05]  /*2230*/  BSYNC B0 ;  /* 0x0000000000007941 */ /* 0x000fea0003800000 */
.L_x_1084:
[----:B------:R-:W-:Y:S01]  /*2240*/  LOP3.LUT R0, R5, 0x7ffffffc, RZ, 0xc0, !PT ;  /* 0x7ffffffc05007812 */ /* 0x000fe200078ec0ff */
[----:B------:R-:W-:Y:S01]  /*2250*/  ULEA UR4, UR8, UR22, 0x6 ;  /* 0x0000001608047291 */ /* 0x000fe2000f8e303f */
[----:B------:R-:W-:Y:S01]  /*2260*/  IADD3 R24, R6, 0x10, RZ ;  /* 0x0000001006187810 */ /* 0x000fe20007ffe0ff */
[----:B------:R-:W-:Y:S02]  /*2270*/  BSSY B0, `(.L_x_1086) ;  /* 0x0000034000007945 */ /* 0x000fe40003800000 */
[----:B------:R-:W-:Y:S01]  /*2280*/  IMAD.IADD R0, R22, 0x1, -R0 ;  /* 0x0000000116007824 */ /* 0x000fe200078e0a00 */
[----:B------:R-:W-:Y:S01]  /*2290*/  ISETP.GE.AND P1, PT, R24, UR6, PT ;  /* 0x0000000618007c0c */ /* 0x000fe2000bf26270 */
[----:B------:R-:W-:Y:S02]  /*22a0*/  UIADD3 UR4, UR4, -0x40, URZ ;  /* 0xffffffc004047890 */ /* 0x000fe4000fffe03f */
[----:B------:R-:W-:-:S04]  /*22b0*/  IMAD.SHL.U32 R0, R0, 0x2, RZ ;  /* 0x0000000200007824 */ /* 0x000fc800078e00ff */
[----:B------:R-:W-:Y:S02]  /*22c0*/  IMAD R0, R23, c[0x0][0x228], R0 ;  /* 0x00008a0017007a24 */ /* 0x000fe400078e0200 */
[----:B------:R-:W-:-:S03]  /*22d0*/  IMAD.U32 R5, RZ, RZ, UR4 ;  /* 0x00000004ff057e24 */ /* 0x000fc6000f8e00ff */
[----:B------:R-:W-:Y:S02]  /*22e0*/  IADD3 R127, P0, R0, UR4, RZ ;  /* 0x00000004007f7c10 */ /* 0x000fe4000ff1e0ff */
[----:B------:R-:W-:-:S04]  /*22f0*/  SHF.R.S32.HI R0, RZ, 0x1f, R0 ;  /* 0x0000001fff007819 */ /* 0x000fc80000011400 */
[----:B------:R-:W-:Y:S01]  /*2300*/  LEA.HI.X.SX32 R126, R5, R0, 0x1, P0 ;  /* 0x00000000057e7211 */ /* 0x000fe200000f0eff */
[----:B------:R-:W-:Y:S05]  /*2310*/  @P1 BRA `(.L_x_1087) ;  /* 0x0000029000001947 */ /* 0x000fea0003800000 */
[----:B------:R-:W-:Y:S01]  /*2320*/  IADD3 R0, P0, R10, 0x10, RZ ;  /* 0x000000100a007810 */ /* 0x000fe20007f1e0ff */
[----:B---3--:R-:W-:Y:S01]  /*2330*/  IMAD.MOV.U32 R8, RZ, RZ, R20 ;  /* 0x000000ffff087224 */ /* 0x008fe200078e0014 */
        /* <DEDUP_REMOVED lines=39> */
.L_x_1087:
[----:B------:R-:W-:Y:S05]  /*25b0*/  BSYNC B0 ;  /* 0x0000000000007941 */ /* 0x000fea0003800000 */
.L_x_1086:
[----:B------:R-:W-:Y:S01]  /*25c0*/  IADD3 R22, R6, 0x20, RZ ;  /* 0x0000002006167810 */ /* 0x000fe20007ffe0ff */
[----:B------:R-:W-:Y:S03]  /*25d0*/  BSSY B0, `(.L_x_1088) ;  /* 0x000002c000007945 */ /* 0x000fe60003800000 */
[----:B------:R-:W-:-:S13]  /*25e0*/  ISETP.GE.AND P0, PT, R22, UR6, PT ;  /* 0x0000000616007c0c */ /* 0x000fda000bf06270 */
        /* <DEDUP_REMOVED lines=42> */
.L_x_1089:
[----:B------:R-:W-:Y:S05]  /*2890*/  BSYNC B0 ;  /* 0x0000000000007941 */ /* 0x000fea0003800000 */
.L_x_1088:
[----:B---3--:R-:W-:Y:S01]  /*28a0*/  IADD3 R18, R6, 0x30, RZ ;  /* 0x0000003006127810 */ /* 0x008fe20007ffe0ff */
        /* <DEDUP_REMOVED lines=47> */
.L_x_1091:
[----:B------:R-:W-:Y:S05]  /*2ba0*/  BSYNC B0 ;  /* 0x0000000000007941 */ /* 0x000fea0003800000 */
.L_x_1090:
        /* <DEDUP_REMOVED lines=48> */
.L_x_1093:
[----:B------:R-:W-:Y:S05]  /*2eb0*/  BSYNC B0 ;  /* 0x0000000000007941 */ /* 0x000fea0003800000 */
.L_x_1092:
        /* <DEDUP_REMOVED lines=41> */
.L_x_1095:
[----:B------:R-:W-:Y:S05]  /*3150*/  BSYNC B0 ;  /* 0x0000000000007941 */ /* 0x000fea0003800000 */
.L_x_1094:
[----:B------:R-:W-:Y:S01]  /*3160*/  ISETP.GE.AND P0, PT, R22, UR27, PT ;  /* 0x0000001b16007c0c */ /* 0x000fe2000bf06270 */
[----:B------:R-:W-:-:S12]  /*3170*/  BSSY B0, `(.L_x_1096) ;  /* 0x0000027000007945 */ /* 0x000fd80003800000 */
[----:B------:R-:W-:Y:S05]  /*3180*/  @P0 BRA `(.L_x_1097) ;  /* 0x0000025000000947 */ /* 0x000fea0003800000 */
[----:B------:R-:W-:Y:S01]  /*3190*/  ISETP.GE.AND P5, PT, R116, c[0x0][0x220], PT ;  /* 0x0000880074007a0c */ /* 0x000fe20003fa6270 */
[----:B------:R-:W-:Y:S01]  /*31a0*/  IMAD.MOV.U32 R5, RZ, RZ, c[0x0][0x198] ;  /* 0x00006600ff057624 */ /* 0x000fe200078e00ff */
[----:B------:R-:W-:Y:S01]  /*31b0*/  ISETP.GE.AND P4, PT, R109, c[0x0][0x220], PT ;  /* 0x000088006d007a0c */ /* 0x000fe20003f86270 */
[----:B-1-3--:R-:W-:Y:S01]  /*31c0*/  IMAD.MOV.U32 R12, RZ, RZ, c[0x0][0x19c] ;  /* 0x00006700ff0c7624 */ /* 0x00afe200078e00ff */
        /* <DEDUP_REMOVED lines=33> */
.L_x_1097:
[----:B------:R-:W-:Y:S05]  /*33e0*/  BSYNC B0 ;  /* 0x0000000000007941 */ /* 0x000fea0003800000 */
.L_x_1096:
[----:B------:R-:W-:Y:S01]  /*33f0*/  ISETP.GE.AND P0, PT, R18, UR27, PT ;  /* 0x0000001b12007c0c */ /* 0x000fe2000bf06270 */
[----:B------:R-:W-:Y:S01]  /*3400*/  ULDC.64 UR4, c[0x0][0x1a0] ;  /* 0x0000680000047ab9 */ /* 0x000fe20000000a00 */
[----:B------:R-:W-:Y:S01]  /*3410*/  BSSY B0, `(.L_x_1098) ;  /* 0x000002b000007945 */ /* 0x000fe20003800000 */
[----:B------:R-:W-:Y:S02]  /*3420*/  USHF.L.U64.HI UR12, UR4, UR12, UR5 ;  /* 0x0000000c040c7299 */ /* 0x000fe40008010205 */
[----:B------:R-:W-:-:S08]  /*3430*/  USHF.L.U32 UR17, UR4, 0x6, URZ ;  /* 0x0000000604117899 */ /* 0x000fd0000800063f */
[----:B------:R-:W-:Y:S05]  /*3440*/  @P0 BRA `(.L_x_1099) ;  /* 0x0000027000000947 */ /* 0x000fea0003800000 */
[----:B------:R-:W-:Y:S01]  /*3450*/  ISETP.GE.AND P5, PT, R116, c[0x0][0x220], PT ;  /* 0x0000880074007a0c */ /* 0x000fe20003fa6270 */
[----:B-1-3--:R-:W-:Y:S01]  /*3460*/  IMAD.MOV.U32 R14, RZ, RZ, c[0x0][0x198] ;  /* 0x00006600ff0e7624 */ /* 0x00afe200078e00ff */
        /* <DEDUP_REMOVED lines=37> */
.L_x_1099:
[----:B------:R-:W-:Y:S05]  /*36c0*/  BSYNC B0 ;  /* 0x0000000000007941 */ /* 0x000fea0003800000 */
.L_x_1098:
[----:B------:R-:W0:Y:S01]  /*36d0*/  LDGDEPBAR ;  /* 0x00000000000079af */ /* 0x000e220000000000 */
[----:B------:R-:W-:Y:S01]  /*36e0*/  LEA R0, R25, UR14, 0x4 ;  /* 0x0000000e19007c11 */ /* 0x000fe2000f8e20ff */
[----:B------:R-:W-:Y:S01]  /*36f0*/  IMAD.SHL.U32 R5, R28, 0x40, RZ ;  /* 0x000000401c057824 */ /* 0x000fe200078e00ff */
[C---:B------:R-:W-:Y:S01]  /*3700*/  ISETP.GE.AND P0, PT, R6.reuse, UR27, PT ;  /* 0x0000001b06007c0c */ /* 0x040fe2000bf06270 */
[----:B-1----:R-:W-:Y:S01]  /*3710*/  IMAD.MOV.U32 R10, RZ, RZ, R34 ;  /* 0x000000ffff0a7224 */ /* 0x002fe200078e0022 */
[----:B------:R-:W-:Y:S01]  /*3720*/  SHF.L.U32 R6, R6, 0x3, RZ ;  /* 0x0000000306067819 */ /* 0x000fe200000006ff */
[----:B------:R-:W-:Y:S01]  /*3730*/  IMAD.IADD R104, R26, 0x1, R0 ;  /* 0x000000011a687824 */ /* 0x000fe200078e0200 */
[----:B------:R-:W-:Y:S01]  /*3740*/  LOP3.LUT R0, R5, 0x1c0, RZ, 0xc0, !PT ;  /* 0x000001c005007812 */ /* 0x000fe200078ec0ff */
[----:B------:R-:W-:Y:S01]  /*3750*/  IMAD.MOV.U32 R11, RZ, RZ, R35 ;  /* 0x000000ffff0b7224 */ /* 0x000fe200078e0023 */
[----:B------:R-:W-:Y:S01]  /*3760*/  UIMAD UR5, UR12, UR24, URZ ;  /* 0x000000180c0572a4 */ /* 0x000fe2000f8e023f */
[----:B------:R-:W-:Y:S01]  /*3770*/  IMAD.MOV.U32 R10, RZ, RZ, R32 ;  /* 0x000000ffff0a7224 */ /* 0x000fe200078e0020 */
[----:B------:R-:W-:Y:S01]  /*3780*/  LOP3.LUT R6, R0, 0x8, R6, 0xf8, !PT ;  /* 0x0000000800067812 */ /* 0x000fe200078ef806 */
[----:B------:R-:W-:Y:S01]  /*3790*/  IMAD.U32 R8, RZ, RZ, UR24 ;  /* 0x00000018ff087e24 */ /* 0x000fe2000f8e00ff */
[----:B------:R-:W-:Y:S01]  /*37a0*/  SHF.R.U32.HI R5, RZ, 0x3, R0 ;  /* 0x00000003ff057819 */ /* 0x000fe20000011600 */
[----:B------:R-:W-:Y:S01]  /*37b0*/  IMAD.U32 R0, RZ, RZ, UR13 ;  /* 0x0000000dff007e24 */ /* 0x000fe2000f8e00ff */
[----:B------:R1:W-:Y:S01]  /*37c0*/  STL.64 [R1+0xc8], R10 ;  /* 0x0000c80a01007387 */ /* 0x0003e20000100a00 */
[----:B------:R-:W-:Y:S01]  /*37d0*/  UIMAD UR5, UR23, UR17, UR5 ;  /* 0x00000011170572a4 */ /* 0x000fe2000f8e0205 */
[----:B------:R-:W-:Y:S01]  /*37e0*/  IMAD.WIDE.U32 R8, R8, UR17, R10 ;  /* 0x0000001108087c25 */ /* 0x000fe2000f8e000a */
[----:B------:R-:W-:Y:S01]  /*37f0*/  LOP3.LUT R5, R6, R5, RZ, 0x3c, !PT ;  /* 0x0000000506057212 */ /* 0x000fe200078e3cff */
[----:B------:R-:W-:Y:S01]  /*3800*/  UIADD3 UR22, UR20, -0x4ab325aa, URZ ;  /* 0xb54cda5614167890 */ /* 0x000fe2000fffe03f */
[----:B------:R-:W-:Y:S01]  /*3810*/  LOP3.LUT P1, RZ, R28, 0x4, RZ, 0xc0, !PT ;  /* 0x000000041cff7812 */ /* 0x000fe2000782c0ff */
[----:B------:R-:W-:Y:S01]  /*3820*/  IMAD R120, R0, 0x4, R25 ;  /* 0x0000000400787824 */ /* 0x000fe200078e0219 */
[----:B------:R-:W-:Y:S01]  /*3830*/  SHF.L.U32 R29, R29, 0x1, RZ ;  /* 0x000000011d1d7819 */ /* 0x000fe200000006ff */
[----:B------:R-:W-:Y:S01]  /*3840*/  IMAD R6, R25, 0x400, R4 ;  /* 0x0000040019067824 */ /* 0x000fe200078e0204 */
[----:B------:R-:W-:-:S04]  /*3850*/  DEPBAR.LE SB0, 0x0 ;  /* 0x000080000000791a */ /* 0x000fc80000000000 */
[----:B------:R-:W-:Y:S01]  /*3860*/  BAR.SYNC.DEFER_BLOCKING 0x0 ;  /* 0x0000000000007b1d */ /* 0x000fe20000010000 */
[----:B------:R-:W-:Y:S01]  /*3870*/  UIADD3 UR14, UR21, 0x646e171e, URZ ;  /* 0x646e171e150e7890 */ /* 0x000fe2000fffe03f */
[----:B------:R-:W-:Y:S01]  /*3880*/  IADD3 R7, R9, UR5, RZ ;  /* 0x0000000509077c10 */ /* 0x000fe2000fffe0ff */
[----:B------:R-:W-:Y:S01]  /*3890*/  IMAD.SHL.U32 R189, R6, 0x2, RZ ;  /* 0x0000000206bd7824 */ /* 0x000fe200078e00ff */
[----:B------:R-:W-:Y:S02]  /*38a0*/  LEA R5, R27, R5, 0x9 ;  /* 0x000000051b057211 */ /* 0x000fe400078e48ff */
[----:B------:R1:W-:Y:S01]  /*38b0*/  STL [R1+0xc0], R120 ;  /* 0x0000c07801007387 */ /* 0x0003e20000100800 */
[----:B------:R-:W-:Y:S01]  /*38c0*/  BSSY B0, `(.L_x_1100) ;  /* 0x0000029000007945 */ /* 0x000fe20003800000 */
[----:B------:R-:W-:Y:S02]  /*38d0*/  SEL R0, R30, 0xffffffe0, !P1 ;  /* 0xffffffe01e007807 */ /* 0x000fe40004800000 */
[----:B------:R-:W-:Y:S01]  /*38e0*/  LOP3.LUT R112, R29, 0x6, RZ, 0xc0, !PT ;  /* 0x000000061d707812 */ /* 0x000fe200078ec0ff */
        /* <DEDUP_REMOVED lines=9> */
[C---:B---3--:R-:W-:Y:S01]  /*3980*/  @!P5 LEA R14, P6, R8.reuse, c[0x0][0x170], 0x1 ;  /* 0x00005c00080eda11 */ /* 0x048fe200078c08ff */
[----:B------:R3:W-:Y:S01]  /*3990*/  @P5 STS.128 [R209+0x10000], RZ ;  /* 0x010000ffd1005388 */ /* 0x0007e20000000c00 */
[C---:B------:R-:W-:Y:S02]  /*39a0*/  @!P4 LEA R12, P3, R8.reuse, c[0x0][0x170], 0x1 ;  /* 0x00005c00080cca11 */ /* 0x040fe400078608ff */
[C---:B-1----:R-:W-:Y:S02]  /*39b0*/  @!P2 LEA R10, P1, R8.reuse, c[0x0][0x170], 0x1 ;  /* 0x00005c00080aaa11 */ /* 0x042fe400078208ff */
        /* <DEDUP_REMOVED lines=25> */
.L_x_1101:
[----:B------:R-:W-:Y:S05]  /*3b50*/  BSYNC B0 ;  /* 0x0000000000007941 */ /* 0x000fea0003800000 */
.L_x_1100:
        /* <DEDUP_REMOVED lines=13> */
[----:B-1-3--:R-:W-:-:S04]  /*3c30*/  IADD3 R10, P0, R8, UR23, RZ ;  /* 0x00000017080a7c10 */ /* 0x00afc8000ff1e0ff */
        /* <DEDUP_REMOVED lines=31> */
.L_x_1103:
[----:B------:R-:W-:Y:S05]  /*3e30*/  BSYNC B0 ;  /* 0x0000000000007941 */ /* 0x000fea0003800000 */
.L_x_1102:
        /* <DEDUP_REMOVED lines=8> */
[----:B-1-3--:R-:W-:Y:S01]  /*3ec0*/  IMAD.MOV.U32 R11, RZ, RZ, c[0x0][0x1a0] ;  /* 0x00006800ff0b7624 */ /* 0x00afe200078e00ff */
        /* <DEDUP_REMOVED lines=35> */
.L_x_1105:
[----:B------:R-:W-:Y:S05]  /*4100*/  BSYNC B0 ;  /* 0x0000000000007941 */ /* 0x000fea0003800000 */
.L_x_1104:
[----:B------:R-:W-:Y:S01]  /*4110*/  ISETP.GE.AND P0, PT, R18, UR27, PT ;  /* 0x0000001b12007c0c */ /* 0x000fe2000bf06270 */
[----:B------:R-:W-:Y:S01]  /*4120*/  UIADD3 UR4, UR15, 0x1, -UR16 ;  /* 0x000000010f047890 */ /* 0x000fe2000fffe810 */
[----:B------:R-:W-:Y:S01]  /*4130*/  BSSY B0, `(.L_x_1106) ;  /* 0x0000031000007945 */ /* 0x000fe20003800000 */
[----:B------:R-:W-:Y:S02]  /*4140*/  ULDC UR27, c[0x0][0x2e8] ;  /* 0x0000ba00001b7ab9 */ /* 0x000fe40000000800 */
[----:B------:R-:W-:Y:S02]  /*4150*/  ULDC UR5, c[0x0][0x2e4] ;  /* 0x0000b90000057ab9 */ /* 0x000fe40000000800 */
[----:B------:R-:W-:Y:S02]  /*4160*/  UIADD3 UR27, UR4, UR27, URZ ;  /* 0x0000001b041b7290 */ /* 0x000fe4000fffe03f */
[----:B------:R-:W-:-:S04]  /*4170*/  UIADD3 UR5, UR15, -UR5, -UR16 ;  /* 0x800000050f057290 */ /* 0x000fc8000fffe810 */
        /* <DEDUP_REMOVED lines=44> */
.L_x_1107:
[----:B------:R-:W-:Y:S05]  /*4440*/  BSYNC B0 ;  /* 0x0000000000007941 */ /* 0x000fea0003800000 */
.L_x_1106:
[----:B------:R-:W-:Y:S01]  /*4450*/  IMAD.SHL.U32 R182, R5, 0x2, RZ ;  /* 0x0000000205b67824 */ /* 0x000fe200078e00ff */
[----:B-1-3--:R-:W-:Y:S01]  /*4460*/  LDSM.16.M88.4 R12, [R189] ;  /* 0x00000000bd0c783b */ /* 0x00afe20000000200 */
[----:B------:R-:W-:Y:S01]  /*4470*/  LOP3.LUT P0, RZ, R28, 0x2, RZ, 0xc0, !PT ;  /* 0x000000021cff7812 */ /* 0x000fe2000780c0ff */
[--C-:B------:R-:W-:Y:S01]  /*4480*/  IMAD R190, R3, 0x2, R189.reuse ;  /* 0x0000000203be7824 */ /* 0x100fe200078e02bd */
[----:B------:R-:W-:Y:S01]  /*4490*/  IADD3 R6, R104, UR27, RZ ;  /* 0x0000001b68067c10 */ /* 0x000fe2000fffe0ff */
[----:B------:R-:W1:Y:S01]  /*44a0*/  LDSM.16.M88.4 R16, [R182+0x8000] ;  /* 0x00800000b610783b */ /* 0x000e620000000200 */
[----:B------:R-:W-:Y:S01]  /*44b0*/  IADD3 R5, R182, 0x8000, RZ ;  /* 0x00008000b6057810 */ /* 0x000fe20007ffe0ff */
[----:B------:R-:W-:Y:S01]  /*44c0*/  IMAD R192, R2, 0x2, R189 ;  /* 0x0000000202c07824 */ /* 0x000fe200078e02bd */
[----:B------:R-:W-:Y:S01]  /*44d0*/  IADD3 R193, R182, 0x8020, RZ ;  /* 0x00008020b6c17810 */ /* 0x000fe20007ffe0ff */
[----:B------:R-:W3:Y:S01]  /*44e0*/  LDSM.16.M88.4 R24, [R182+0x8800] ;  /* 0x00880000b618783b */ /* 0x000ee20000000200 */
[----:B------:R-:W-:Y:S01]  /*44f0*/  IMAD R188, R0, 0x2, R182 ;  /* 0x0000000200bc7824 */ /* 0x000fe200078e02b6 */
[----:B------:R-:W-:Y:S01]  /*4500*/  IMNMX R219, R6, UR15, PT ;  /* 0x0000000f06db7c17 */ /* 0x000fe2000b800200 */
[----:B------:R-:W-:Y:S01]  /*4510*/  IMAD R191, R2, 0x2, R190 ;  /* 0x0000000202bf7824 */ /* 0x000fe200078e02be */
[----:B--2---:R-:W2:Y:S01]  /*4520*/  LDSM.16.M88.4 R32, [R182+0x9000] ;  /* 0x00900000b620783b */ /* 0x004ea20000000200 */
[----:B------:R-:W-:Y:S01]  /*4530*/  UISETP.GT.AND UP0, UPT, UR24, UR9, UPT ;  /* 0x000000091800728c */ /* 0x000fe2000bf04270 */
[----:B------:R-:W-:-:S02]  /*4540*/  @P0 IADD3 R193, R5, -0x20, RZ ;  /* 0xffffffe005c10810 */ /* 0x000fc40007ffe0ff */
[----:B------:R-:W5:Y:S01]  /*4550*/  LDSM.16.M88.4 R28, [R182+0x9800] ;  /* 0x00980000b61c783b */ /* 0x000f620000000200 */
[----:B------:R-:W-:Y:S02]  /*4560*/  IADD3 R5, R104, 0x8, RZ ;  /* 0x0000000868057810 */ /* 0x000fe40007ffe0ff */
[----:B------:R-:W-:Y:S01]  /*4570*/  IMAD R187, R0, 0x2, R193 ;  /* 0x0000000200bb7824 */ /* 0x000fe200078e02c1 */
[----:B------:R-:W-:Y:S01]  /*4580*/  LDSM.16.M88.4 R8, [R190] ;  /* 0x00000000be08783b */ /* 0x000fe20000000200 */
[----:B------:R-:W-:Y:S01]  /*4590*/  IMAD.U32 R0, RZ, RZ, UR24 ;  /* 0x00000018ff007e24 */ /* 0x000fe2000f8e00ff */
[C---:B------:R-:W-:Y:S02]  /*45a0*/  IADD3 R7, R5.reuse, UR27, RZ ;  /* 0x0000001b05077c10 */ /* 0x040fe4000fffe0ff */
[----:B------:R-:W4:Y:S01]  /*45b0*/  LDSM.16.M88.4 R48, [R193] ;  /* 0x00000000c130783b */ /* 0x000f220000000200 */
[----:B------:R-:W-:Y:S01]  /*45c0*/  IMAD R0, R0, 0x40, R112 ;  /* 0x0000004000007824 */ /* 0x000fe200078e0270 */
[----:B------:R-:W-:-:S02]  /*45d0*/  IADD3 R6, R5, UR5, RZ ;  /* 0x0000000505067c10 */ /* 0x000fc4000fffe0ff */
[----:B------:R-:W4:Y:S01]  /*45e0*/  LDSM.16.M88.4 R60, [R193+0x800] ;  /* 0x00080000c13c783b */ /* 0x000f220000000200 */
[----:B------:R-:W-:Y:S02]  /*45f0*/  IMNMX R218, R7, UR15, PT ;  /* 0x0000000f07da7c17 */ /* 0x000fe4000b800200 */
[C---:B------:R-:W-:Y:S01]  /*4600*/  IADD3 R5, R0.reuse, 0x1, RZ ;  /* 0x0000000100057810 */ /* 0x040fe20007ffe0ff */
[----:B------:R-:W4:Y:S01]  /*4610*/  LDSM.16.M88.4 R68, [R193+0x1000] ;  /* 0x00100000c144783b */ /* 0x000f220000000200 */
[----:B------:R-:W-:Y:S02]  /*4620*/  IMNMX R216, RZ, R6, !PT ;  /* 0x00000006ffd87217 */ /* 0x000fe40007800200 */
[CC--:B------:R-:W-:Y:S01]  /*4630*/  ISETP.GE.AND P6, PT, R5.reuse, R219.reuse, PT ;  /* 0x000000db0500720c */ /* 0x0c0fe20003fc6270 */
[----:B------:R-:W4:Y:S01]  /*4640*/  LDSM.16.M88.4 R76, [R193+0x1800] ;  /* 0x00180000c14c783b */ /* 0x000f220000000200 */
[-C--:B------:R-:W-:Y:S02]  /*4650*/  ISETP.GE.AND P2, PT, R5, R218.reuse, PT ;  /* 0x000000da0500720c */ /* 0x080fe40003f46270 */
[C---:B------:R-:W-:Y:S01]  /*4660*/  ISETP.GE.AND P0, PT, R0.reuse, R219, PT ;  /* 0x000000db0000720c */ /* 0x040fe20003f06270 */
[----:B------:R-:W-:Y:S01]  /*4670*/  LDSM.16.M88.4 R20, [R192] ;  /* 0x00000000c014783b */ /* 0x000fe20000000200 */
[----:B------:R-:W-:-:S02]  /*4680*/  ISETP.GE.AND P3, PT, R0, R218, PT ;  /* 0x000000da0000720c */ /* 0x000fc40003f66270 */
[-C--:B------:R-:W-:Y:S01]  /*4690*/  ISETP.LT.OR P2, PT, R5, R216.reuse, P2 ;  /* 0x000000d80500720c */ /* 0x080fe20001741670 */
[C---:B-1----:R-:W-:Y:S01]  /*46a0*/  HMMA.16816.F32 R36, R12.reuse, R16, RZ ;  /* 0x000000100c24723c */ /* 0x042fe200000018ff */
[----:B------:R-:W1:Y:S01]  /*46b0*/  LDSM.16.M88.4 R84, [R188+0x8800] ;  /* 0x00880000bc54783b */ /* 0x000e620000000200 */
[C---:B------:R-:W-:Y:S02]  /*46c0*/  ISETP.LT.OR P3, PT, R0.reuse, R216, P3 ;  /* 0x000000d80000720c */ /* 0x040fe40001f61670 */
[----:B------:R-:W-:Y:S01]  /*46d0*/  IADD3 R6, R0, 0x8, RZ ;  /* 0x0000000800067810 */ /* 0x000fe20007ffe0ff */
[----:B------:R-:W1:Y:S01]  /*46e0*/  LDSM.16.M88.4 R88, [R188+0x9000] ;  /* 0x00900000bc58783b */ /* 0x000e620000000200 */
[----:B------:R-:W-:Y:S02]  /*46f0*/  IADD3 R208, R193, 0x800, RZ ;  /* 0x00000800c1d07810 */ /* 0x000fe40007ffe0ff */
[----:B---3--:R-:W-:Y:S01]  /*4700*/  HMMA.16816.F32 R44, R12, R24, RZ ;  /* 0x000000180c2c723c */ /* 0x008fe200000018ff */
[----:B------:R-:W3:Y:S01]  /*4710*/  LDSM.16.M88.4 R80, [R188+0x8000] ;  /* 0x00800000bc50783b */ /* 0x000ee20000000200 */
[----:B------:R-:W-:-:S02]  /*4720*/  ISETP.GE.AND P1, PT, R6, R219, PT ;  /* 0x000000db0600720c */ /* 0x000fc40003f26270 */
[C---:B------:R-:W-:Y:S01]  /*4730*/  ISETP.GE.AND P4, PT, R6.reuse, R218, PT ;  /* 0x000000da0600720c */ /* 0x040fe20003f86270 */
[----:B------:R-:W-:Y:S01]  /*4740*/  LDSM.16.M88.4 R96, [R187+0x2000] ;  /* 0x00200000bb60783b */ /* 0x000fe20000000200 */
[C---:B------:R-:W-:Y:S02]  /*4750*/  IADD3 R207, R193.reuse, 0x1000, RZ ;  /* 0x00001000c1cf7810 */ /* 0x040fe40007ffe0ff */
[----:B--2---:R-:W-:Y:S01]  /*4760*/  HMMA.16816.F32 R56, R12, R32, RZ ;  /* 0x000000200c38723c */ /* 0x004fe200000018ff */
[----:B------:R-:W-:Y:S01]  /*4770*/  LDSM.16.M88.4 R92, [R188+0xb800] ;  /* 0x00b80000bc5c783b */ /* 0x000fe20000000200 */
[----:B------:R-:W-:Y:S02]  /*4780*/  ISETP.LT.OR P4, PT, R6, R216, P4 ;  /* 0x000000d80600720c */ /* 0x000fe40002781670 */
[C---:B------:R-:W-:Y:S01]  /*4790*/  IADD3 R206, R193.reuse, 0x1800, RZ ;  /* 0x00001800c1ce7810 */ /* 0x040fe20007ffe0ff */
[----:B------:R-:W-:Y:S01]  /*47a0*/  LDSM.16.M88.4 R100, [R193+0x6800] ;  /* 0x00680000c164783b */ /* 0x000fe20000000200 */
[----:B------:R-:W-:-:S02]  /*47b0*/  IADD3 R205, R193, 0x2000, RZ ;  /* 0x00002000c1cd7810 */ /* 0x000fc40007ffe0ff */
[C---:B------:R-:W-:Y:S01]  /*47c0*/  HMMA.16816.F32 R40, R12.reuse, R18, RZ ;  /* 0x000000120c28723c */ /* 0x040fe200000018ff */
[----:B------:R-:W0:Y:S01]  /*47d0*/  LDGDEPBAR ;  /* 0x00000000000079af */ /* 0x000e220000000000 */
[C---:B------:R-:W-:Y:S02]  /*47e0*/  IADD3 R204, R193.reuse, 0x2800, RZ ;  /* 0x00002800c1cc7810 */ /* 0x040fe40007ffe0ff */
[C---:B------:R-:W-:Y:S02]  /*47f0*/  IADD3 R203, R193.reuse, 0x3000, RZ ;  /* 0x00003000c1cb7810 */ /* 0x040fe40007ffe0ff */
[C---:B------:R-:W-:Y:S02]  /*4800*/  IADD3 R202, R193.reuse, 0x3800, RZ ;  /* 0x00003800c1ca7810 */ /* 0x040fe40007ffe0ff */
[----:B------:R-:W-:Y:S01]  /*4810*/  HMMA.16816.F32 R24, R12, R26, RZ ;  /* 0x0000001a0c18723c */ /* 0x000fe200000018ff */
[C---:B------:R-:W-:Y:S02]  /*4820*/  IADD3 R201, R193.reuse, 0x4000, RZ ;  /* 0x00004000c1c97810 */ /* 0x040fe40007ffe0ff */
[----:B------:R-:W-:-:S02]  /*4830*/  IADD3 R200, R193, 0x4800, RZ ;  /* 0x00004800c1c87810 */ /* 0x000fc40007ffe0ff */
[C---:B------:R-:W-:Y:S02]  /*4840*/  IADD3 R199, R193.reuse, 0x5000, RZ ;  /* 0x00005000c1c77810 */ /* 0x040fe40007ffe0ff */
[C---:B------:R-:W-:Y:S01]  /*4850*/  IADD3 R198, R193.reuse, 0x5800, RZ ;  /* 0x00005800c1c67810 */ /* 0x040fe20007ffe0ff */
[C---:B------:R-:W-:Y:S01]  /*4860*/  HMMA.16816.F32 R64, R12.reuse, R34, RZ ;  /* 0x000000220c40723c */ /* 0x040fe200000018ff */
[C---:B------:R-:W-:Y:S02]  /*4870*/  IADD3 R197, R193.reuse, 0x6000, RZ ;  /* 0x00006000c1c57810 */ /* 0x040fe40007ffe0ff */
[C---:B------:R-:W-:Y:S02]  /*4880*/  IADD3 R196, R193.reuse, 0x6800, RZ ;  /* 0x00006800c1c47810 */ /* 0x040fe40007ffe0ff */
[C---:B------:R-:W-:Y:S02]  /*4890*/  IADD3 R195, R193.reuse, 0x7000, RZ ;  /* 0x00007000c1c37810 */ /* 0x040fe40007ffe0ff */
[----:B------:R-:W-:Y:S01]  /*48a0*/  IADD3 R194, R193, 0x7800, RZ ;  /* 0x00007800c1c27810 */ /* 0x000fe20007ffe0ff */
[C---:B-----5:R-:W-:Y:S08]  /*48b0*/  HMMA.16816.F32 R52, R12.reuse, R28, RZ ;  /* 0x0000001c0c34723c */ /* 0x060ff000000018ff */
[----:B------:R-:W-:Y:S08]  /*48c0*/  HMMA.16816.F32 R12, R12, R30, RZ ;  /* 0x0000001e0c0c723c */ /* 0x000ff000000018ff */
[C---:B----4-:R-:W-:Y:S08]  /*48d0*/  HMMA.16816.F32 R16, R8.reuse, R48, R36 ;  /* 0x000000300810723c */ /* 0x050ff00000001824 */
[C---:B------:R-:W-:Y:S01]  /*48e0*/  HMMA.16816.F32 R28, R8.reuse, R60, R44 ;  /* 0x0000003c081c723c */ /* 0x040fe2000000182c */
[----:B------:R-:W-:Y:S07]  /*48f0*/  LDSM.16.M88.4 R44, [R187+0x800] ;  /* 0x00080000bb2c783b */ /* 0x000fee0000000200 */
[C---:B------:R-:W-:Y:S08]  /*4900*/  HMMA.16816.F32 R36, R8.reuse, R68, R56 ;  /* 0x000000440824723c */ /* 0x040ff00000001838 */
[C---:B------:R-:W-:Y:S01]  /*4910*/  HMMA.16816.F32 R32, R8.reuse, R50, R40 ;  /* 0x000000320820723c */ /* 0x040fe20000001828 */
[----:B------:R-:W2:Y:S07]  /*4920*/  LDSM.16.M88.4 R48, [R188+0x9800] ;  /* 0x00980000bc30783b */ /* 0x000eae0000000200 */
[C---:B------:R-:W-:Y:S08]  /*4930*/  HMMA.16816.F32 R24, R8.reuse, R62, R24 ;  /* 0x0000003e0818723c */ /* 0x040ff00000001818 */
[C---:B------:R-:W-:Y:S01]  /*4940*/  HMMA.16816.F32 R64, R8.reuse, R70, R64 ;  /* 0x000000460840723c */ /* 0x040fe20000001840 */
[----:B------:R-:W-:Y:S07]  /*4950*/  LDSM.16.M88.4 R68, [R187] ;  /* 0x00000000bb44783b */ /* 0x000fee0000000200 */
[C---:B------:R-:W-:Y:S08]  /*4960*/  HMMA.16816.F32 R72, R8.reuse, R76, R52 ;  /* 0x0000004c0848723c */ /* 0x040ff00000001834 */
[----:B------:R-:W-:Y:S01]  /*4970*/  HMMA.16816.F32 R60, R8, R78, R12 ;  /* 0x0000004e083c723c */ /* 0x000fe2000000180c */
[----:B------:R-:W4:Y:S04]  /*4980*/  LDSM.16.M88.4 R8, [R191] ;  /* 0x00000000bf08783b */ /* 0x000f280000000200 */
[----:B------:R-:W-:Y:S03]  /*4990*/  LDSM.16.M88.4 R76, [R187+0x1800] ;  /* 0x00180000bb4c783b */ /* 0x000fe60000000200 */
[C---:B-1----:R-:W-:Y:S08]  /*49a0*/  HMMA.16816.F32 R40, R20.reuse, R84, R28 ;  /* 0x000000541428723c */ /* 0x042ff0000000181c */
[C---:B------:R-:W-:Y:S01]  /*49b0*/  HMMA.16816.F32 R28, R20.reuse, R88, R36 ;  /* 0x00000058141c723c */ /* 0x040fe20000001824 */
[----:B------:R-:W1:Y:S07]  /*49c0*/  LDSM.16.M88.4 R36, [R187+0x1000] ;  /* 0x00100000bb24783b */ /* 0x000e6e0000000200 */
[C---:B---3--:R-:W-:Y:S01]  /*49d0*/  HMMA.16816.F32 R56, R20.reuse, R80, R16 ;  /* 0x000000501438723c */ /* 0x048fe20000001810 */
[----:B------:R-:W-:Y:S07]  /*49e0*/  LDSM.16.M88.4 R16, [R189+0x2000] ;  /* 0x00200000bd10783b */ /* 0x000fee0000000200 */
[C---:B------:R-:W-:Y:S01]  /*49f0*/  HMMA.16816.F32 R52, R20.reuse, R82, R32 ;  /* 0x000000521434723c */ /* 0x040fe20000001820 */
[----:B------:R-:W-:Y:S07]  /*4a00*/  LDSM.16.M88.4 R80, [R182+0xb000] ;  /* 0x00b00000b650783b */ /* 0x000fee0000000200 */
[C---:B------:R-:W-:Y:S01]  /*4a10*/  HMMA.16816.F32 R32, R20.reuse, R86, R24 ;  /* 0x000000561420723c */ /* 0x040fe20000001818 */
[----:B------:R-:W-:Y:S07]  /*4a20*/  LDSM.16.M88.4 R84, [R188+0xa800] ;  /* 0x00a80000bc54783b */ /* 0x000fee0000000200 */
[C---:B------:R-:W-:Y:S01]  /*4a30*/  HMMA.16816.F32 R24, R20.reuse, R90, R64 ;  /* 0x0000005a1418723c */ /* 0x040fe20000001840 */
[----:B------:R-:W3:Y:S04]  /*4a40*/  LDSM.16.M88.4 R64, [R182+0xa000] ;  /* 0x00a00000b640783b */ /* 0x000ee80000000200 */
[----:B------:R-:W-:Y:S03]  /*4a50*/  LDSM.16.M88.4 R88, [R188+0xa000] ;  /* 0x00a00000bc58783b */ /* 0x000fe60000000200 */
[C---:B--2---:R-:W-:Y:S01]  /*4a60*/  HMMA.16816.F32 R12, R20.reuse, R48, R72 ;  /* 0x00000030140c723c */ /* 0x044fe20000001848 */
[----:B------:R-:W2:Y:S07]  /*4a70*/  LDSM.16.M88.4 R72, [R182+0xa800] ;  /* 0x00a80000b648783b */ /* 0x000eae0000000200 */
[----:B------:R-:W-:Y:S08]  /*4a80*/  HMMA.16816.F32 R20, R20, R50, R60 ;  /* 0x000000321414723c */ /* 0x000ff0000000183c */
[C---:B----4-:R-:W-:Y:S08]  /*4a90*/  HMMA.16816.F32 R56, R8.reuse, R68, R56 ;  /* 0x000000440838723c */ /* 0x050ff00000001838 */
[C---:B------:R-:W-:Y:S08]  /*4aa0*/  HMMA.16816.F32 R68, R8.reuse, R70, R52 ;  /* 0x000000460844723c */ /* 0x040ff00000001834 */
[C---:B------:R-:W-:Y:S08]  /*4ab0*/  HMMA.16816.F32 R60, R8.reuse, R44, R40 ;  /* 0x0000002c083c723c */ /* 0x040ff00000001828 */
[C---:B------:R-:W-:Y:S08]  /*4ac0*/  HMMA.16816.F32 R52, R8.reuse, R46, R32 ;  /* 0x0000002e0834723c */ /* 0x040ff00000001820 */
[C---:B-1----:R-:W-:Y:S01]  /*4ad0*/  HMMA.16816.F32 R48, R8.reuse, R36, R28 ;  /* 0x000000240830723c */ /* 0x042fe2000000181c */
[----:B------:R-:W-:Y:S07]  /*4ae0*/  LDSM.16.M88.4 R28, [R193+0x2000] ;  /* 0x00200000c11c783b */ /* 0x000fee0000000200 */
[C---:B------:R-:W-:Y:S01]  /*4af0*/  HMMA.16816.F32 R44, R8.reuse, R38, R24 ;  /* 0x00000026082c723c */ /* 0x040fe20000001818 */
[----:B------:R-:W1:Y:S07]  /*4b00*/  LDSM.16.M88.4 R36, [R182+0xb800] ;  /* 0x00b80000b624783b */ /* 0x000e6e0000000200 */
[C---:B------:R-:W-:Y:S01]  /*4b10*/  HMMA.16816.F32 R40, R8.reuse, R76, R12 ;  /* 0x0000004c0828723c */ /* 0x040fe2000000180c */
[----:B------:R-:W4:Y:S07]  /*4b20*/  LDSM.16.M88.4 R12, [R190+0x2000] ;  /* 0x00200000be0c783b */ /* 0x000f2e0000000200 */
[----:B------:R-:W-:Y:S01]  /*4b30*/  HMMA.16816.F32 R32, R8, R78, R20 ;  /* 0x0000004e0820723c */ /* 0x000fe20000001814 */
[----:B------:R-:W5:Y:S04]  /*4b40*/  LDSM.16.M88.4 R76, [R193+0x2800] ;  /* 0x00280000c14c783b */ /* 0x000f680000000200 */
        /* <DEDUP_REMOVED lines=9> */
[----:B------:R-:W3:Y:S07]  /*4be0*/  LDSM.16.M88.4 R80, [R193+0x3800] ;  /* 0x00380000c150783b */ /* 0x000eee0000000200 */
[C---:B-1----:R-:W-:Y:S08]  /*4bf0*/  HMMA.16816.F32 R52, R16.reuse, R36, R40 ;  /* 0x000000241034723c */ /* 0x042ff00000001828 */
[----:B------:R-:W-:Y:S01]  /*4c00*/  HMMA.16816.F32 R44, R16, R38, R32 ;  /* 0x00000026102c723c */ /* 0x000fe20000001820 */
[----:B------:R-:W1:Y:S07]  /*4c10*/  LDSM.16.M88.4 R16, [R191+0x2000] ;  /* 0x00200000bf10783b */ /* 0x000e6e0000000200 */
[C---:B----4-:R-:W-:Y:S08]  /*4c20*/  HMMA.16816.F32 R40, R12.reuse, R28, R24 ;  /* 0x0000001c0c28723c */ /* 0x050ff00000001818 */
[C---:B------:R-:W-:Y:S08]  /*4c30*/  HMMA.16816.F32 R36, R12.reuse, R30, R20 ;  /* 0x0000001e0c24723c */ /* 0x040ff00000001814 */
[C---:B-----5:R-:W-:Y:S01]  /*4c40*/  HMMA.16816.F32 R32, R12.reuse, R76, R64 ;  /* 0x0000004c0c20723c */ /* 0x060fe20000001840 */
[----:B------:R-:W-:Y:S07]  /*4c50*/  LDSM.16.M88.4 R64, [R182+0xc800] ;  /* 0x00c80000b640783b */ /* 0x000fee0000000200 */
[C---:B------:R-:W-:Y:S01]  /*4c60*/  HMMA.16816.F32 R28, R12.reuse, R78, R60 ;  /* 0x0000004e0c1c723c */ /* 0x040fe2000000183c */
[----:B------:R-:W-:Y:S07]  /*4c70*/  LDSM.16.M88.4 R76, [R187+0x3000] ;  /* 0x00300000bb4c783b */ /* 0x000fee0000000200 */
[C---:B--2---:R-:W-:Y:S08]  /*4c80*/  HMMA.16816.F32 R24, R12.reuse, R72, R56 ;  /* 0x000000480c18723c */ /* 0x044ff00000001838 */
[C---:B------:R-:W-:Y:S01]  /*4c90*/  HMMA.16816.F32 R20, R12.reuse, R74, R48 ;  /* 0x0000004a0c14723c */ /* 0x040fe20000001830 */
[----:B------:R-:W2:Y:S07]  /*4ca0*/  LDSM.16.M88.4 R72, [R187+0x2800] ;  /* 0x00280000bb48783b */ /* 0x000eae0000000200 */
[----:B---3--:R-:W-:Y:S08]  /*4cb0*/  HMMA.16816.F32 R52, R12, R80, R52 ;  /* 0x000000500c34723c */ /* 0x008ff00000001834 */
[----:B------:R-:W-:Y:S08]  /*4cc0*/  HMMA.16816.F32 R40, R8, R88, R40 ;  /* 0x000000580828723c */ /* 0x000ff00000001828 */
[----:B------:R-:W-:Y:S01]  /*4cd0*/  HMMA.16816.F32 R12, R12, R82, R44 ;  /* 0x000000520c0c723c */ /* 0x000fe2000000182c */
[----:B------:R-:W-:Y:S07]  /*4ce0*/  LDSM.16.M88.4 R80, [R187+0x4000] ;  /* 0x00400000bb50783b */ /* 0x000fee0000000200 */
[C---:B------:R-:W-:Y:S01]  /*4cf0*/  HMMA.16816.F32 R36, R8.reuse, R90, R36 ;  /* 0x0000005a0824723c */ /* 0x040fe20000001824 */
[----:B------:R-:W-:Y:S07]  /*4d00*/  LDSM.16.M88.4 R88, [R182+0xf800] ;  /* 0x00f80000b658783b */ /* 0x000fee0000000200 */
[C---:B------:R-:W-:Y:S08]  /*4d10*/  HMMA.16816.F32 R44, R8.reuse, R84, R32 ;  /* 0x00000054082c723c */ /* 0x040ff00000001820 */
[C---:B------:R-:W-:Y:S01]  /*4d20*/  HMMA.16816.F32 R56, R8.reuse, R86, R28 ;  /* 0x000000560838723c */ /* 0x040fe2000000181c */
[----:B------:R-:W-:Y:S07]  /*4d30*/  LDSM.16.M88.4 R84, [R188+0xe000] ;  /* 0x00e00000bc54783b */ /* 0x000fee0000000200 */
[C---:B------:R-:W-:Y:S01]  /*4d40*/  HMMA.16816.F32 R48, R8.reuse, R68, R24 ;  /* 0x000000440830723c */ /* 0x040fe20000001818 */
[----:B------:R-:W3:Y:S07]  /*4d50*/  LDSM.16.M88.4 R24, [R187+0x3800] ;  /* 0x00380000bb18783b */ /* 0x000eee0000000200 */
[----:B------:R-:W-:Y:S01]  /*4d60*/  HMMA.16816.F32 R32, R8, R70, R20 ;  /* 0x000000460820723c */ /* 0x000fe20000001814 */
[----:B------:R-:W-:Y:S07]  /*4d70*/  LDSM.16.M88.4 R68, [R182+0xd000] ;  /* 0x00d00000b644783b */ /* 0x000fee0000000200 */
[----:B-1----:R-:W-:Y:S08]  /*4d80*/  HMMA.16816.F32 R28, R16, R96, R40 ;  /* 0x00000060101c723c */ /* 0x002ff00000001828 */
[C---:B------:R-:W-:Y:S08]  /*4d90*/  HMMA.16816.F32 R60, R8.reuse, R92, R52 ;  /* 0x0000005c083c723c */ /* 0x040ff00000001834 */
[----:B------:R-:W-:Y:S01]  /*4da0*/  HMMA.16816.F32 R20, R8, R94, R12 ;  /* 0x0000005e0814723c */ /* 0x000fe2000000180c */
[----:B------:R-:W-:Y:S04]  /*4db0*/  LDSM.16.M88.4 R8, [R189+0x4000] ;  /* 0x00400000bd08783b */ /* 0x000fe80000000200 */
[----:B------:R-:W-:Y:S03]  /*4dc0*/  LDSM.16.M88.4 R12, [R190+0x4000] ;  /* 0x00400000be0c783b */ /* 0x000fe60000000200 */
[C---:B------:R-:W-:Y:S01]  /*4dd0*/  HMMA.16816.F32 R40, R16.reuse, R98, R36 ;  /* 0x000000621028723c */ /* 0x040fe20000001824 */
[----:B------:R-:W1:Y:S04]  /*4de0*/  LDSM.16.M88.4 R36, [R182+0xc000] ;  /* 0x00c00000b624783b */ /* 0x000e680000000200 */
[----:B------:R-:W-:Y:S03]  /*4df0*/  LDSM.16.M88.4 R92, [R182+0xf000] ;  /* 0x00f00000b65c783b */ /* 0x000fe60000000200 */
[C---:B--2---:R-:W-:Y:S01]  /*4e00*/  HMMA.16816.F32 R44, R16.reuse, R72, R44 ;  /* 0x00000048102c723c */ /* 0x044fe2000000182c */
[----:B------:R-:W-:Y:S07]  /*4e10*/  LDSM.16.M88.4 R96, [R193+0x6000] ;  /* 0x00600000c160783b */ /* 0x000fee0000000200 */
[C---:B------:R-:W-:Y:S01]  /*4e20*/  HMMA.16816.F32 R56, R16.reuse, R74, R56 ;  /* 0x0000004a1038723c */ /* 0x040fe20000001838 */
[----:B------:R-:W2:Y:S07]  /*4e30*/  LDSM.16.M88.4 R72, [R182+0xd800] ;  /* 0x00d80000b648783b */ /* 0x000eae0000000200 */
[C---:B------:R-:W-:Y:S08]  /*4e40*/  HMMA.16816.F32 R52, R16.reuse, R76, R48 ;  /* 0x0000004c1034723c */ /* 0x040ff00000001830 */
[C---:B------:R-:W-:Y:S01]  /*4e50*/  HMMA.16816.F32 R48, R16.reuse, R78, R32 ;  /* 0x0000004e1030723c */ /* 0x040fe20000001820 */
[----:B------:R-:W4:Y:S07]  /*4e60*/  LDSM.16.M88.4 R76, [R193+0x4000] ;  /* 0x00400000c14c783b */ /* 0x000f2e0000000200 */
[C---:B---3--:R-:W-:Y:S08]  /*4e70*/  HMMA.16816.F32 R60, R16.reuse, R24, R60 ;  /* 0x00000018103c723c */ /* 0x048ff0000000183c */
[----:B------:R-:W-:Y:S01]  /*4e80*/  HMMA.16816.F32 R16, R16, R26, R20 ;  /* 0x0000001a1010723c */ /* 0x000fe20000001814 */
[----:B------:R-:W3:Y:S07]  /*4e90*/  LDSM.16.M88.4 R20, [R193+0x4800] ;  /* 0x00480000c114783b */ /* 0x000eee0000000200 */
[C---:B-1----:R-:W-:Y:S08]  /*4ea0*/  HMMA.16816.F32 R24, R8.reuse, R36, R28 ;  /* 0x000000240818723c */ /* 0x042ff0000000181c */
[C---:B------:R-:W-:Y:S01]  /*4eb0*/  HMMA.16816.F32 R32, R8.reuse, R64, R44 ;  /* 0x000000400820723c */ /* 0x040fe2000000182c */
[----:B------:R-:W1:Y:S07]  /*4ec0*/  LDSM.16.M88.4 R44, [R193+0x5000] ;  /* 0x00500000c12c783b */ /* 0x000e6e0000000200 */
[C---:B------:R-:W-:Y:S01]  /*4ed0*/  HMMA.16816.F32 R28, R8.reuse, R38, R40 ;  /* 0x00000026081c723c */ /* 0x040fe20000001828 */
[----:B------:R-:W5:Y:S07]  /*4ee0*/  LDSM.16.M88.4 R36, [R193+0x5800] ;  /* 0x00580000c124783b */ /* 0x000f6e0000000200 */
[C---:B------:R-:W-:Y:S01]  /*4ef0*/  HMMA.16816.F32 R40, R8.reuse, R66, R56 ;  /* 0x000000420828723c */ /* 0x040fe20000001838 */
[----:B------:R-:W-:Y:S07]  /*4f00*/  LDSM.16.M88.4 R64, [R188+0xc800] ;  /* 0x00c80000bc40783b */ /* 0x000fee0000000200 */
[C---:B------:R-:W-:Y:S08]  /*4f10*/  HMMA.16816.F32 R56, R8.reuse, R68, R52 ;  /* 0x000000440838723c */ /* 0x040ff00000001834 */
[C---:B------:R-:W-:Y:S01]  /*4f20*/  HMMA.16816.F32 R48, R8.reuse, R70, R48 ;  /* 0x000000460830723c */ /* 0x040fe20000001830 */
[----:B------:R-:W-:Y:S07]  /*4f30*/  LDSM.16.M88.4 R68, [R188+0xd000] ;  /* 0x00d00000bc44783b */ /* 0x000fee0000000200 */
[C---:B--2---:R-:W-:Y:S01]  /*4f40*/  HMMA.16816.F32 R52, R8.reuse, R72, R60 ;  /* 0x000000480834723c */ /* 0x044fe2000000183c */
[----:B------:R-:W-:Y:S07]  /*4f50*/  LDSM.16.M88.4 R60, [R188+0xc000] ;  /* 0x00c00000bc3c783b */ /* 0x000fee0000000200 */
        /* <DEDUP_REMOVED lines=10> */
[C---:B------:R-:W-:Y:S08]  /*5000*/  HMMA.16816.F32 R48, R12.reuse, R46, R48 ;  /* 0x0000002e0c30723c */ /* 0x040ff00000001830 */
[C---:B-----5:R-:W-:Y:S01]  /*5010*/  HMMA.16816.F32 R44, R12.reuse, R36, R52 ;  /* 0x000000240c2c723c */ /* 0x060fe20000001834 */
[----:B------:R-:W-:Y:S07]  /*5020*/  LDSM.16.M88.4 R52, [R187+0x5800] ;  /* 0x00580000bb34783b */ /* 0x000fee0000000200 */
[----:B------:R-:W-:Y:S01]  /*5030*/  HMMA.16816.F32 R12, R12, R38, R16 ;  /* 0x000000260c0c723c */ /* 0x000fe20000001810 */
[----:B------:R-:W1:Y:S07]  /*5040*/  LDSM.16.M88.4 R36, [R187+0x4800] ;  /* 0x00480000bb24783b */ /* 0x000e6e0000000200 */
[C---:B--2---:R-:W-:Y:S08]  /*5050*/  HMMA.16816.F32 R16, R8.reuse, R60, R24 ;  /* 0x0000003c0810723c */ /* 0x044ff00000001818 */
[C---:B------:R-:W-:Y:S08]  /*5060*/  HMMA.16816.F32 R24, R8.reuse, R62, R28 ;  /* 0x0000003e0818723c */ /* 0x040ff0000000181c */
[C---:B------:R-:W-:Y:S08]  /*5070*/  HMMA.16816.F32 R32, R8.reuse, R64, R32 ;  /* 0x000000400820723c */ /* 0x040ff00000001820 */
[C---:B------:R-:W-:Y:S08]  /*5080*/  HMMA.16816.F32 R40, R8.reuse, R66, R40 ;  /* 0x000000420828723c */ /* 0x040ff00000001828 */
[C---:B------:R-:W-:Y:S08]  /*5090*/  HMMA.16816.F32 R60, R8.reuse, R68, R56 ;  /* 0x00000044083c723c */ /* 0x040ff00000001838 */
[C---:B------:R-:W-:Y:S01]  /*50a0*/  HMMA.16816.F32 R64, R8.reuse, R70, R48 ;  /* 0x000000460840723c */ /* 0x040fe20000001830 */
[----:B------:R-:W-:Y:S07]  /*50b0*/  LDSM.16.M88.4 R68, [R182+0xe000] ;  /* 0x00e00000b644783b */ /* 0x000fee0000000200 */
[C---:B----4-:R-:W-:Y:S08]  /*50c0*/  HMMA.16816.F32 R56, R8.reuse, R76, R44 ;  /* 0x0000004c0838723c */ /* 0x050ff0000000182c */
[----:B------:R-:W-:Y:S01]  /*50d0*/  HMMA.16816.F32 R48, R8, R78, R12 ;  /* 0x0000004e0830723c */ /* 0x000fe2000000180c */
[----:B------:R-:W2:Y:S04]  /*50e0*/  LDSM.16.M88.4 R8, [R189+0x6000] ;  /* 0x00600000bd08783b */ /* 0x000ea80000000200 */
[----:B------:R-:W4:Y:S03]  /*50f0*/  LDSM.16.M88.4 R76, [R182+0xe800] ;  /* 0x00e80000b64c783b */ /* 0x000f260000000200 */
[C---:B---3--:R-:W-:Y:S01]  /*5100*/  HMMA.16816.F32 R28, R20.reuse, R80, R16 ;  /* 0x00000050141c723c */ /* 0x048fe20000001810 */
[----:B------:R-:W3:Y:S07]  /*5110*/  LDSM.16.M88.4 R16, [R190+0x6000] ;  /* 0x00600000be10783b */ /* 0x000eee0000000200 */
[C---:B------:R-:W-:Y:S01]  /*5120*/  HMMA.16816.F32 R24, R20.reuse, R82, R24 ;  /* 0x000000521418723c */ /* 0x040fe20000001818 */
[----:B------:R-:W-:Y:S07]  /*5130*/  LDSM.16.M88.4 R80, [R193+0x7800] ;  /* 0x00780000c150783b */ /* 0x000fee0000000200 */
[C---:B-1----:R-:W-:Y:S08]  /*5140*/  HMMA.16816.F32 R12, R20.reuse, R36, R32 ;  /* 0x00000024140c723c */ /* 0x042ff00000001820 */
[C---:B------:R-:W-:Y:S08]  /*5150*/  HMMA.16816.F32 R36, R20.reuse, R38, R40 ;  /* 0x000000261424723c */ /* 0x040ff00000001828 */
[C---:B------:R-:W-:Y:S08]  /*5160*/  HMMA.16816.F32 R44, R20.reuse, R72, R60 ;  /* 0x00000048142c723c */ /* 0x040ff0000000183c */
[C---:B------:R-:W-:Y:S08]  /*5170*/  HMMA.16816.F32 R56, R20.reuse, R52, R56 ;  /* 0x000000341438723c */ /* 0x040ff00000001838 */
[C---:B------:R-:W-:Y:S01]  /*5180*/  HMMA.16816.F32 R48, R20.reuse, R54, R48 ;  /* 0x000000361430723c */ /* 0x040fe20000001830 */
[----:B------:R-:W-:Y:S07]  /*5190*/  LDSM.16.M88.4 R52, [R188+0xe800] ;  /* 0x00e80000bc34783b */ /* 0x000fee0000000200 */
[----:B------:R-:W-:Y:S01]  /*51a0*/  HMMA.16816.F32 R64, R20, R74, R64 ;  /* 0x0000004a1440723c */ /* 0x000fe20000001840 */
[----:B------:R-:W1:Y:S07]  /*51b0*/  LDSM.16.M88.4 R72, [R193+0x7000] ;  /* 0x00700000c148783b */ /* 0x000e6e0000000200 */
[C---:B--2---:R-:W-:Y:S08]  /*51c0*/  HMMA.16816.F32 R40, R8.reuse, R68, R28 ;  /* 0x000000440828723c */ /* 0x044ff0000000181c */
[C---:B------:R-:W-:Y:S01]  /*51d0*/  HMMA.16816.F32 R32, R8.reuse, R70, R24 ;  /* 0x000000460820723c */ /* 0x040fe20000001818 */
[----:B------:R-:W-:Y:S07]  /*51e0*/  LDSM.16.M88.4 R68, [R188+0xf000] ;  /* 0x00f00000bc44783b */ /* 0x000fee0000000200 */
[C---:B----4-:R-:W-:Y:S08]  /*51f0*/  HMMA.16816.F32 R20, R8.reuse, R78, R36 ;  /* 0x0000004e0814723c */ /* 0x050ff00000001824 */
[C---:B------:R-:W-:Y:S08]  /*5200*/  HMMA.16816.F32 R28, R8.reuse, R92, R44 ;  /* 0x0000005c081c723c */ /* 0x040ff0000000182c */
[C---:B------:R-:W-:Y:S08]  /*5210*/  HMMA.16816.F32 R60, R8.reuse, R88, R56 ;  /* 0x00000058083c723c */ /* 0x040ff00000001838 */
[C---:B------:R-:W-:Y:S01]  /*5220*/  HMMA.16816.F32 R56, R8.reuse, R90, R48 ;  /* 0x0000005a0838723c */ /* 0x040fe20000001830 */
[----:B------:R-:W-:Y:S07]  /*5230*/  LDSM.16.M88.4 R88, [R187+0x6000] ;  /* 0x00600000bb58783b */ /* 0x000fee0000000200 */
[C---:B------:R-:W-:Y:S01]  /*5240*/  HMMA.16816.F32 R24, R8.reuse, R76, R12 ;  /* 0x0000004c0818723c */ /* 0x040fe2000000180c */
[----:B------:R-:W2:Y:S04]  /*5250*/  LDSM.16.M88.4 R12, [R192+0x6000] ;  /* 0x00600000c00c783b */ /* 0x000ea80000000200 */
[----:B------:R-:W4:Y:S03]  /*5260*/  LDSM.16.M88.4 R76, [R188+0xf800] ;  /* 0x00f80000bc4c783b */ /* 0x000f260000000200 */
[----:B------:R-:W-:Y:S01]  /*5270*/  HMMA.16816.F32 R64, R8, R94, R64 ;  /* 0x0000005e0840723c */ /* 0x000fe20000001840 */
[----:B------:R-:W5:Y:S07]  /*5280*/  LDSM.16.M88.4 R8, [R191+0x6000] ;  /* 0x00600000bf08783b */ /* 0x000f6e0000000200 */
[C---:B---3--:R-:W-:Y:S08]  /*5290*/  HMMA.16816.F32 R48, R16.reuse, R96, R40 ;  /* 0x000000601030723c */ /* 0x048ff00000001828 */
[C---:B------:R-:W-:Y:S08]  /*52a0*/  HMMA.16816.F32 R44, R16.reuse, R98, R32 ;  /* 0x00000062102c723c */ /* 0x040ff00000001820 */
[C---:B------:R-:W-:Y:S08]  /*52b0*/  HMMA.16816.F32 R36, R16.reuse, R102, R20 ;  /* 0x000000661024723c */ /* 0x040ff00000001814 */
[C---:B-1----:R-:W-:Y:S08]  /*52c0*/  HMMA.16816.F32 R32, R16.reuse, R72, R28 ;  /* 0x000000481020723c */ /* 0x042ff0000000181c */
[C---:B------:R-:W-:Y:S08]  /*52d0*/  HMMA.16816.F32 R20, R16.reuse, R82, R56 ;  /* 0x000000521014723c */ /* 0x040ff00000001838 */
[C---:B------:R-:W-:Y:S08]  /*52e0*/  HMMA.16816.F32 R40, R16.reuse, R100, R24 ;  /* 0x000000641028723c */ /* 0x040ff00000001818 */
[C---:B------:R-:W-:Y:S08]  /*52f0*/  HMMA.16816.F32 R28, R16.reuse, R74, R64 ;  /* 0x0000004a101c723c */ /* 0x040ff00000001840 */
[----:B------:R-:W-:Y:S08]  /*5300*/  HMMA.16816.F32 R24, R16, R80, R60 ;  /* 0x000000501018723c */ /* 0x000ff0000000183c */
[C---:B--2---:R-:W-:Y:S08]  /*5310*/  HMMA.16816.F32 R16, R12.reuse, R84, R48 ;  /* 0x000000540c10723c */ /* 0x044ff00000001830 */
[C---:B------:R-:W-:Y:S08]  /*5320*/  HMMA.16816.F32 R48, R12.reuse, R68, R32 ;  /* 0x000000440c30723c */ /* 0x040ff00000001820 */
[C---:B----4-:R-:W-:Y:S01]  /*5330*/  HMMA.16816.F32 R32, R12.reuse, R78, R20 ;  /* 0x0000004e0c20723c */ /* 0x050fe20000001814 */
[----:B------:R-:W1:Y:S07]  /*5340*/  LDSM.16.M88.4 R20, [R187+0x6800] ;  /* 0x00680000bb14783b */ /* 0x000e6e0000000200 */
[C---:B------:R-:W-:Y:S08]  /*5350*/  HMMA.16816.F32 R44, R12.reuse, R86, R44 ;  /* 0x000000560c2c723c */ /* 0x040ff0000000182c */
[----:B------:R-:W-:Y:S08]  /*5360*/  HMMA.16816.F32 R40, R12, R52, R40 ;  /* 0x000000340c28723c */ /* 0x000ff00000001828 */
[----:B-----5:R-:W-:Y:S08]  /*5370*/  HMMA.16816.F32 R16, R8, R88, R16 ;  /* 0x000000580810723c */ /* 0x020ff00000001810 */
[C---:B------:R-:W-:Y:S08]  /*5380*/  HMMA.16816.F32 R36, R12.reuse, R54, R36 ;  /* 0x000000360c24723c */ /* 0x040ff00000001824 */
[C---:B------:R-:W-:Y:S01]  /*5390*/  HMMA.16816.F32 R68, R12.reuse, R70, R28 ;  /* 0x000000460c44723c */ /* 0x040fe2000000181c */
[----:B------:R-:W2:Y:S07]  /*53a0*/  LDSM.16.M88.4 R28, [R187+0x7000] ;  /* 0x00700000bb1c783b */ /* 0x000eae0000000200 */
[----:B------:R-:W-:Y:S07]  /*53b0*/  HMMA.16816.F32 R52, R12, R76, R24 ;  /* 0x0000004c0c34723c */ /* 0x000fee0000001818 */
[----:B------:R-:W-:Y:S01]  /*53c0*/  IADD3 R12, R104, UR5, RZ ;  /* 0x00000005680c7c10 */ /* 0x000fe2000fffe0ff */
[----:B-1----:R-:W-:Y:S03]  /*53d0*/  HMMA.16816.F32 R24, R8, R20, R40 ;  /* 0x000000140818723c */ /* 0x002fe60000001828 */
[----:B------:R-:W-:-:S04]  /*53e0*/  IMNMX R217, RZ, R12, !PT ;  /* 0x0000000cffd97217 */ /* 0x000fc80007800200 */
[-C--:B------:R-:W-:Y:S01]  /*53f0*/  ISETP.LT.OR P6, PT, R5, R217.reuse, P6 ;  /* 0x000000d90500720c */ /* 0x080fe200037c1670 */
[----:B------:R-:W-:Y:S01]  /*5400*/  HMMA.16816.F32 R12, R8, R90, R44 ;  /* 0x0000005a080c723c */ /* 0x000fe2000000182c */
[----:B------:R-:W-:Y:S02]  /*5410*/  ISETP.LT.OR P0, PT, R0, R217, P0 ;  /* 0x000000d90000720c */ /* 0x000fe40000701670 */
[----:B------:R-:W-:Y:S02]  /*5420*/  FSEL R40, R18, -INF , !P3 ;  /* 0xff80000012287808 */ /* 0x000fe40005800000 */
[----:B------:R-:W-:Y:S02]  /*5430*/  FSEL R42, R17, -INF , !P6 ;  /* 0xff800000112a7808 */ /* 0x000fe40007000000 */
[----:B------:R-:W-:Y:S02]  /*5440*/  FSEL R44, R16, -INF , !P0 ;  /* 0xff800000102c7808 */ /* 0x000fe40004000000 */
[----:B------:R-:W-:-:S02]  /*5450*/  FSEL R41, R19, -INF , !P2 ;  /* 0xff80000013297808 */ /* 0x000fc40005000000 */
[----:B------:R-:W-:Y:S01]  /*5460*/  HMMA.16816.F32 R16, R8, R22, R36 ;  /* 0x000000160810723c */ /* 0x000fe20000001824 */
[----:B------:R-:W1:Y:S01]  /*5470*/  LDSM.16.M88.4 R20, [R187+0x7800] ;  /* 0x00780000bb14783b */ /* 0x000e620000000200 */
[----:B------:R-:W-:Y:S01]  /*5480*/  IADD3 R5, R0, 0x9, RZ ;  /* 0x0000000900057810 */ /* 0x000fe20007ffe0ff */
[----:B------:R-:W-:-:S04]  /*5490*/  DEPBAR.LE SB0, 0x0 ;  /* 0x000080000000791a */ /* 0x000fc80000000000 */
[----:B------:R-:W-:Y:S01]  /*54a0*/  BAR.SYNC.DEFER_BLOCKING 0x0 ;  /* 0x0000000000007b1d */ /* 0x000fe20000010000 */
[C---:B------:R-:W-:Y:S02]  /*54b0*/  ISETP.GE.AND P5, PT, R5.reuse, R219, PT ;  /* 0x000000db0500720c */ /* 0x040fe40003fa6270 */
[C---:B------:R-:W-:Y:S02]  /*54c0*/  ISETP.GE.AND P0, PT, R5.reuse, R218, PT ;  /* 0x000000da0500720c */ /* 0x040fe40003f06270 */
[-C--:B------:R-:W-:Y:S02]  /*54d0*/  ISETP.LT.OR P1, PT, R6, R217.reuse, P1 ;  /* 0x000000d90600720c */ /* 0x080fe40000f21670 */
[C---:B------:R-:W-:Y:S02]  /*54e0*/  ISETP.LT.OR P5, PT, R5.reuse, R217, P5 ;  /* 0x000000d90500720c */ /* 0x040fe40002fa1670 */
[----:B------:R-:W-:Y:S02]  /*54f0*/  ISETP.LT.OR P0, PT, R5, R216, P0 ;  /* 0x000000d80500720c */ /* 0x000fe40000701670 */
[----:B------:R-:W-:-:S02]  /*5500*/  IADD3 R6, R0, 0x10, RZ ;  /* 0x0000001000067810 */ /* 0x000fc40007ffe0ff */
[----:B------:R-:W-:Y:S02]  /*5510*/  IADD3 R5, R0, 0x11, RZ ;  /* 0x0000001100057810 */ /* 0x000fe40007ffe0ff */
        /* <DEDUP_REMOVED lines=38> */
[C---:B-1----:R-:W-:Y:S01]  /*5780*/  HMMA.16816.F32 R16, R8.reuse, R20, R52 ;  /* 0x000000140810723c */ /* 0x042fe20000001834 */
        /* <DEDUP_REMOVED lines=8> */
[CC--:B------:R-:W-:Y:S02]  /*5810*/  ISETP.GE.AND P2, PT, R6.reuse, R219.reuse, PT ;  /* 0x000000db0600720c */ /* 0x0c0fe40003f46270 */
[C---:B------:R-:W-:Y:S02]  /*5820*/  ISETP.GE.AND P5, PT, R5.reuse, R219, PT ;  /* 0x000000db0500720c */ /* 0x040fe40003fa6270 */
[-C--:B------:R-:W-:Y:S02]  /*5830*/  ISETP.GE.AND P1, PT, R5, R218.reuse, PT ;  /* 0x000000da0500720c */ /* 0x080fe40003f26270 */
[----:B------:R-:W-:-:S02]  /*5840*/  ISETP.GE.AND P4, PT, R6, R218, PT ;  /* 0x000000da0600720c */ /* 0x000fc40003f86270 */
[CC--:B------:R-:W-:Y:S02]  /*5850*/  ISETP.LT.OR P2, PT, R6.reuse, R217.reuse, P2 ;  /* 0x000000d90600720c */ /* 0x0c0fe40001741670 */
        /* <DEDUP_REMOVED lines=15> */
[----:B------:R-:W-:Y:S02]  /*5950*/  IADD3 R0, R0, 0x39, RZ ;  /* 0x0000003900007810 */ /* 0x000fe40007ffe0ff */
[----:B------:R-:W-:-:S02]  /*5960*/  FSEL R97, R16, -INF , !P0 ;  /* 0xff80000010617808 */ /* 0x000fc40004000000 */
[----:B------:R-:W-:Y:S02]  /*5970*/  ISETP.GE.AND P0, PT, R0, R218, PT ;  /* 0x000000da0000720c */ /* 0x000fe40003f06270 */
[----:B------:R-:W-:Y:S02]  /*5980*/  FSEL R90, R14, -INF , !P3 ;  /* 0xff8000000e5a7808 */ /* 0x000fe40005800000 */
[----:B------:R-:W-:Y:S02]  /*5990*/  ISETP.LT.OR P0, PT, R0, R216, P0 ;  /* 0x000000d80000720c */ /* 0x000fe40000701670 */
[----:B------:R-:W-:Y:S02]  /*59a0*/  FSEL R93, R26, -INF , !P4 ;  /* 0xff8000001a5d7808 */ /* 0x000fe40006000000 */
[----:B------:R-:W-:Y:S02]  /*59b0*/  FSEL R115, R11, -INF , !P0 ;  /* 0xff8000000b737808 */ /* 0x000fe40004000000 */
[----:B------:R-:W-:-:S02]  /*59c0*/  PLOP3.LUT P0, PT, PT, PT, UP0, 0x80, 0x0 ;  /* 0x000000000000781c */ /* 0x000fc40003f0f008 */
[----:B------:R-:W-:Y:S02]  /*59d0*/  FSEL R92, R25, -INF , !P5 ;  /* 0xff800000195c7808 */ /* 0x000fe40006800000 */
[----:B------:R-:W-:Y:S02]  /*59e0*/  FSEL R94, R27, -INF , !P1 ;  /* 0xff8000001b5e7808 */ /* 0x000fe40004800000 */
[-C--:B------:R-:W-:Y:S02]  /*59f0*/  ISETP.GE.AND P3, PT, R6, R218.reuse, PT ;  /* 0x000000da0600720c */ /* 0x080fe40003f66270 */
[CC--:B------:R-:W-:Y:S02]  /*5a00*/  ISETP.GE.AND P5, PT, R5.reuse, R219.reuse, PT ;  /* 0x000000db0500720c */ /* 0x0c0fe40003fa6270 */
[----:B------:R-:W-:Y:S02]  /*5a10*/  ISETP.GE.AND P1, PT, R5, R218, PT ;  /* 0x000000da0500720c */ /* 0x000fe40003f26270 */
[----:B------:R-:W-:-:S02]  /*5a20*/  ISETP.GE.AND P4, PT, R0, R219, PT ;  /* 0x000000db0000720c */ /* 0x000fc40003f86270 */
[-C--:B------:R-:W-:Y:S02]  /*5a30*/  ISETP.LT.OR P3, PT, R6, R216.reuse, P3 ;  /* 0x000000d80600720c */ /* 0x080fe40001f61670 */
[CC--:B------:R-:W-:Y:S02]  /*5a40*/  ISETP.LT.OR P5, PT, R5.reuse, R217.reuse, P5 ;  /* 0x000000d90500720c */ /* 0x0c0fe40002fa1670 */
[----:B------:R-:W-:Y:S02]  /*5a50*/  ISETP.LT.OR P1, PT, R5, R216, P1 ;  /* 0x000000d80500720c */ /* 0x000fe40000f21670 */
        /* <DEDUP_REMOVED lines=138> */
.L_x_1110:
[----:B------:R-:W-:Y:S05]  /*6300*/  BSYNC B0 ;  /* 0x0000000000007941 */ /* 0x000fea0003800000 */
.L_x_1109:
[----:B------:R-:W0:Y:S02]  /*6310*/  LDGDEPBAR ;  /* 0x00000000000079af */ /* 0x000e240000000000 */
.L_x_1108:
[----:B------:R-:W-:Y:S01]  /*6320*/  FMNMX.FTZ R0, R40, R41, !PT ;  /* 0x0000002928007209 */ /* 0x000fe20007810000 */
[----:B------:R-:W-:Y:S01]  /*6330*/  IMAD.WIDE.U32 R120, R120, -0x326172a9, RZ ;  /* 0xcd9e8d5778787825 */ /* 0x000fe200078e00ff */
[----:B------:R-:W-:Y:S01]  /*6340*/  FMNMX.FTZ R5, R44, R42, !PT ;  /* 0x0000002a2c057209 */ /* 0x000fe20007810000 */
[----:B------:R-:W-:Y:S01]  /*6350*/  STL [R1+0x11c], R200 ;  /* 0x00011cc801007387 */ /* 0x000fe20000100800 */
[----:B------:R-:W-:Y:S01]  /*6360*/  FMNMX.FTZ R0, R36, R0, !PT ;  /* 0x0000000024007209 */ /* 0x000fe20007810000 */
[----:B------:R-:W-:Y:S01]  /*6370*/  USHF.L.U32 UR4, UR24, 0x1, URZ ;  /* 0x0000000118047899 */ /* 0x000fe2000800063f */
[----:B------:R-:W-:Y:S01]  /*6380*/  FMNMX.FTZ R5, R43, R5, !PT ;  /* 0x000000052b057209 */ /* 0x000fe20007810000 */
[----:B------:R-:W-:Y:S01]  /*6390*/  STL [R1+0x118], R199 ;  /* 0x000118c701007387 */ /* 0x000fe20000100800 */
[----:B------:R-:W-:Y:S01]  /*63a0*/  FMNMX.FTZ R0, R37, R0, !PT ;  /* 0x0000000025007209 */ /* 0x000fe20007810000 */
[----:B------:R-:W-:Y:S01]  /*63b0*/  ULOP3.LUT UR15, UR4, UR21, URZ, 0x3c, !UPT ;  /* 0x00000015040f7292 */ /* 0x000fe2000f8e3c3f */
[----:B------:R-:W-:Y:S01]  /*63c0*/  FMNMX.FTZ R5, R38, R5, !PT ;  /* 0x0000000526057209 */ /* 0x000fe20007810000 */
[----:B------:R-:W-:Y:S01]  /*63d0*/  STL [R1+0x114], R198 ;  /* 0x000114c601007387 */ /* 0x000fe20000100800 */
[----:B------:R-:W-:Y:S01]  /*63e0*/  FMNMX.FTZ R0, R28, R0, !PT ;  /* 0x000000001c007209 */ /* 0x000fe20007810000 */
[----:B------:R-:W-:Y:S01]  /*63f0*/  UIADD3 UR5, UR21, -0x4498517b, URZ ;  /* 0xbb67ae8515057890 */ /* 0x000fe2000fffe03f */
[----:B------:R-:W-:Y:S01]  /*6400*/  FMNMX.FTZ R5, R45, R5, !PT ;  /* 0x000000052d057209 */ /* 0x000fe20007810000 */
[----:B------:R-:W-:Y:S01]  /*6410*/  STL [R1+0x110], R197 ;  /* 0x000110c501007387 */ /* 0x000fe20000100800 */
[----:B------:R-:W-:Y:S01]  /*6420*/  FMNMX.FTZ R0, R29, R0, !PT ;  /* 0x000000001d007209 */ /* 0x000fe20007810000 */
[----:B------:R-:W-:Y:S01]  /*6430*/  IMAD.WIDE.U32 R86, R123, -0x2daee0ad, RZ ;  /* 0xd2511f537b567825 */ /* 0x000fe200078e00ff */
[----:B------:R-:W-:Y:S01]  /*6440*/  FMNMX.FTZ R5, R39, R5, !PT ;  /* 0x0000000527057209 */ /* 0x000fe20007810000 */
[----:B------:R-:W-:Y:S01]  /*6450*/  STL [R1+0x10c], R196 ;  /* 0x00010cc401007387 */ /* 0x000fe20000100800 */
[----:B------:R-:W-:Y:S01]  /*6460*/  FMNMX.FTZ R0, R30, R0, !PT ;  /* 0x000000001e007209 */ /* 0x000fe20007810000 */
[----:B------:R-:W-:Y:S01]  /*6470*/  UIADD3 UR36, UR20, -0x61c88647, URZ ;  /* 0x9e3779b914247890 */ /* 0x000fe2000fffe03f */
[----:B------:R-:W-:Y:S01]  /*6480*/  FMNMX.FTZ R5, R46, R5, !PT ;  /* 0x000000052e057209 */ /* 0x000fe20007810000 */
[----:B------:R-:W-:Y:S01]  /*6490*/  STL [R1+0x108], R195 ;  /* 0x000108c301007387 */ /* 0x000fe20000100800 */
[----:B------:R-:W-:Y:S01]  /*64a0*/  FMNMX.FTZ R0, R47, R0, !PT ;  /* 0x000000002f007209 */ /* 0x000fe20007810000 */
[----:B------:R-:W-:Y:S01]  /*64b0*/  UIADD3 UR35, UR20, 0x3c6ef372, URZ ;  /* 0x3c6ef37214237890 */ /* 0x000fe2000fffe03f */
        /* <DEDUP_REMOVED lines=11> */
[----:B------:R-:W-:Y:S01]  /*6570*/  UIADD3 UR33, UR20, -0x255992d5, URZ ;  /* 0xdaa66d2b14217890 */ /* 0x000fe2000fffe03f */
        /* <DEDUP_REMOVED lines=11> */
[----:B------:R-:W-:Y:S01]  /*6630*/  IMAD.SHL.U32 R183, R4, 0x2, RZ ;  /* 0x0000000204b77824 */ /* 0x000fe200078e00ff */
[----:B------:R-:W-:Y:S01]  /*6640*/  FMNMX.FTZ R5, R96, R5, !PT ;  /* 0x0000000560057209 */ /* 0x000fe20007810000 */
[----:B------:R-:W-:Y:S01]  /*6650*/  STL [R1+0xec], R188 ;  /* 0x0000ecbc01007387 */ /* 0x000fe20000100800 */
[----:B------:R-:W-:Y:S01]  /*6660*/  FMNMX.FTZ R0, R114, R0, !PT ;  /* 0x0000000072007209 */ /* 0x000fe20007810000 */
[--C-:B------:R-:W-:Y:S01]  /*6670*/  IMAD R184, R3, 0x2, R183.reuse ;  /* 0x0000000203b87824 */ /* 0x100fe200078e02b7 */
[----:B------:R-:W-:Y:S01]  /*6680*/  FMNMX.FTZ R5, R113, R5, !PT ;  /* 0x0000000571057209 */ /* 0x000fe20007810000 */
[----:B------:R-:W-:Y:S01]  /*6690*/  STL [R1+0xe8], R187 ;  /* 0x0000e8bb01007387 */ /* 0x000fe20000100800 */
[----:B------:R-:W-:Y:S01]  /*66a0*/  FMNMX.FTZ R0, R115, R0, !PT ;  /* 0x0000000073007209 */ /* 0x000fe20007810000 */
[----:B------:R-:W-:Y:S01]  /*66b0*/  IMAD R185, R2, 0x2, R184 ;  /* 0x0000000202b97824 */ /* 0x000fe200078e02b8 */
[----:B------:R-:W-:Y:S01]  /*66c0*/  LOP3.LUT R7, R105, UR20, RZ, 0x3c, !PT ;  /* 0x0000001469077c12 */ /* 0x000fe2000f8e3cff */
[----:B------:R-:W-:Y:S01]  /*66d0*/  STL [R1+0xe4], R182 ;  /* 0x0000e4b601007387 */ /* 0x000fe20000100800 */
[----:B------:R-:W-:Y:S01]  /*66e0*/  FMNMX.FTZ R5, R112, R5, !PT ;  /* 0x0000000570057209 */ /* 0x000fe20007810000 */
[----:B------:R-:W-:Y:S01]  /*66f0*/  IMAD R186, R2, 0x2, R183 ;  /* 0x0000000202ba7824 */ /* 0x000fe200078e02b7 */
[----:B------:R-:W-:Y:S01]  /*6700*/  UIADD3 UR4, UR4, 0x1, URZ ;  /* 0x0000000104047890 */ /* 0x000fe2000fffe03f */
[----:B------:R-:W2:Y:S03]  /*6710*/  SHFL.BFLY PT, R6, R0, 0x2, 0x1f ;  /* 0x0c401f0000067f89 */ /* 0x000ea600000e0000 */
[----:B------:R-:W-:Y:S01]  /*6720*/  ULOP3.LUT UR4, UR4, UR21, URZ, 0x3c, !UPT ;  /* 0x0000001504047292 */ /* 0x000fe2000f8e3c3f */
[----:B-1----:R-:W1:Y:S04]  /*6730*/  SHFL.BFLY PT, R10, R5, 0x2, 0x1f ;  /* 0x0c401f00050a7f89 */ /* 0x002e6800000e0000 */
[----:B------:R3:W-:Y:S04]  /*6740*/  STL [R1+0xd0], R7 ;  /* 0x0000d00701007387 */ /* 0x0007e80000100800 */
[----:B------:R-:W-:Y:S04]  /*6750*/  LDSM.16.MT88.4 R32, [R184+0x10000] ;  /* 0x01000000b820783b */ /* 0x000fe80000004200 */
[----:B------:R-:W-:Y:S04]  /*6760*/  LDSM.16.MT88.4 R60, [R185+0x10000] ;  /* 0x01000000b93c783b */ /* 0x000fe80000004200 */
[----:B------:R-:W-:Y:S01]  /*6770*/  LDSM.16.MT88.4 R76, [R185+0x10800] ;  /* 0x01080000b94c783b */ /* 0x000fe20000004200 */
[----:B--2---:R-:W-:-:S03]  /*6780*/  FMNMX.FTZ R0, R0, R6, !PT ;  /* 0x0000000600007209 */ /* 0x004fc60007810000 */
[----:B------:R-:W-:Y:S01]  /*6790*/  LDSM.16.MT88.4 R48, [R186+0x10800] ;  /* 0x01080000ba30783b */ /* 0x000fe20000004200 */
[----:B------:R-:W-:Y:S02]  /*67a0*/  LOP3.LUT R6, R121, R7, RZ, 0x3c, !PT ;  /* 0x0000000779067212 */ /* 0x000fe400078e3cff */
[----:B-1----:R-:W-:Y:S01]  /*67b0*/  FMNMX.FTZ R5, R5, R10, !PT ;  /* 0x0000000a05057209 */ /* 0x002fe20007810000 */
[----:B------:R-:W1:Y:S02]  /*67c0*/  SHFL.BFLY PT, R132, R0, 0x1, 0x1f ;  /* 0x0c201f0000847f89 */ /* 0x000e6400000e0000 */
[----:B------:R-:W-:Y:S01]  /*67d0*/  IMAD.WIDE.U32 R82, R6, -0x2daee0ad, RZ ;  /* 0xd2511f5306527825 */ /* 0x000fe200078e00ff */
[----:B------:R-:W-:Y:S01]  /*67e0*/  LOP3.LUT R6, R87, UR15, RZ, 0x3c, !PT ;  /* 0x0000000f57067c12 */ /* 0x000fe2000f8e3cff */
[----:B------:R-:W2:Y:S01]  /*67f0*/  SHFL.BFLY PT, R133, R5, 0x1, 0x1f ;  /* 0x0c201f0005857f89 */ /* 0x000ea200000e0000 */
[----:B------:R-:W-:Y:S02]  /*6800*/  UIADD3 UR15, UR21, -0x56f99767, URZ ;  /* 0xa9066899150f7890 */ /* 0x000fe4000fffe03f */
[----:B------:R-:W-:Y:S01]  /*6810*/  LOP3.LUT R8, R83, UR5, R86, 0x96, !PT ;  /* 0x0000000553087c12 */ /* 0x000fe2000f8e9656 */
[----:B---3--:R-:W-:Y:S01]  /*6820*/  IMAD.WIDE.U32 R6, R6, -0x326172a9, RZ ;  /* 0xcd9e8d5706067825 */ /* 0x008fe200078e00ff */
[----:B------:R-:W-:Y:S01]  /*6830*/  UIADD3 UR5, UR20, 0x78dde6e4, URZ ;  /* 0x78dde6e414057890 */ /* 0x000fe2000fffe03f */
[----:B------:R-:W-:Y:S02]  /*6840*/  LDSM.16.MT88.4 R72, [R184+0x12000] ;  /* 0x01200000b848783b */ /* 0x000fe40000004200 */
[----:B------:R-:W-:Y:S01]  /*6850*/  IMAD.WIDE.U32 R52, R8, -0x326172a9, RZ ;  /* 0xcd9e8d5708347825 */ /* 0x000fe200078e00ff */
[----:B------:R-:W-:Y:S01]  /*6860*/  LOP3.LUT R7, R7, UR36, R120, 0x96, !PT ;  /* 0x0000002407077c12 */ /* 0x000fe2000f8e9678 */
[----:B------:R-:W-:Y:S02]  /*6870*/  LDSM.16.MT88.4 R56, [R183+0x12000] ;  /* 0x01200000b738783b */ /* 0x000fe40000004200 */
[----:B------:R-:W-:Y:S01]  /*6880*/  IMAD R83, R122, 0x10000, R122 ;  /* 0x000100007a537824 */ /* 0x000fe200078e027a */
[----:B------:R-:W-:Y:S01]  /*6890*/  LOP3.LUT R8, R53, UR35, R6, 0x96, !PT ;  /* 0x0000002335087c12 */ /* 0x000fe2000f8e9606 */
[----:B------:R-:W-:Y:S01]  /*68a0*/  IMAD.WIDE.U32 R6, R7, -0x2daee0ad, RZ ;  /* 0xd2511f5307067825 */ /* 0x000fe200078e00ff */
[----:B------:R-:W-:Y:S03]  /*68b0*/  LDSM.16.MT88.4 R68, [R186+0x12000] ;  /* 0x01200000ba44783b */ /* 0x000fe60000004200 */
[----:B------:R-:W-:Y:S01]  /*68c0*/  IMAD.WIDE.U32 R8, R8, -0x2daee0ad, RZ ;  /* 0xd2511f5308087825 */ /* 0x000fe200078e00ff */
[----:B------:R-:W-:-:S02]  /*68d0*/  LOP3.LUT R7, R7, UR34, R82, 0x96, !PT ;  /* 0x0000002207077c12 */ /* 0x000fc4000f8e9652 */
[----:B-1----:R-:W-:Y:S02]  /*68e0*/  FMNMX.FTZ R132, R0, R132, !PT ;  /* 0x0000008400847209 */ /* 0x002fe40007810000 */
[----:B------:R-:W-:Y:S01]  /*68f0*/  LOP3.LUT R10, R9, UR32, R6, 0x96, !PT ;  /* 0x00000020090a7c12 */ /* 0x000fe2000f8e9606 */
[----:B------:R-:W-:Y:S01]  /*6900*/  IMAD.WIDE.U32 R6, R7, -0x326172a9, RZ ;  /* 0xcd9e8d5707067825 */ /* 0x000fe200078e00ff */
[C---:B------:R-:W-:Y:S02]  /*6910*/  FSETP.NEU.FTZ.AND P1, PT, R132.reuse, -INF , PT ;  /* 0xff8000008400780b */ /* 0x040fe40003f3d000 */
[----:B--2---:R-:W-:Y:S01]  /*6920*/  FMNMX.FTZ R133, R5, R133, !PT ;  /* 0x0000008505857209 */ /* 0x004fe20007810000 */
[----:B------:R-:W-:Y:S01]  /*6930*/  FMUL.FTZ R0, R132, c[0x0][0x23c] ;  /* 0x00008f0084007a20 */ /* 0x000fe20000410000 */
[----:B------:R-:W-:-:S04]  /*6940*/  LOP3.LUT R7, R7, UR33, R52, 0x96, !PT ;  /* 0x0000002107077c12 */ /* 0x000fc8000f8e9634 */
[----:B------:R-:W-:Y:S02]  /*6950*/  FSEL R0, R0, RZ, P1 ;  /* 0x000000ff00007208 */ /* 0x000fe40000800000 */
[----:B------:R-:W-:-:S03]  /*6960*/  FSETP.NEU.FTZ.AND P1, PT, R133, -INF , PT ;  /* 0xff8000008500780b */ /* 0x000fc60003f3d000 */
[--C-:B------:R-:W-:Y:S02]  /*6970*/  FFMA.FTZ R11, R40, c[0x0][0x23c], -R0.reuse ;  /* 0x00008f00280b7a23 */ /* 0x100fe40000010800 */
[----:B------:R-:W-:Y:S02]  /*6980*/  FFMA.FTZ R9, R41, c[0x0][0x23c], -R0 ;  /* 0x00008f0029097a23 */ /* 0x000fe40000010800 */
[----:B------:R1:W-:Y:S08]  /*6990*/  MUFU.EX2 R125, R11 ;  /* 0x0000000b007d7308 */ /* 0x0003f00000000800 */
[----:B------:R2:W-:Y:S01]  /*69a0*/  MUFU.EX2 R124, R9 ;  /* 0x00000009007c7308 */ /* 0x0005e20000000800 */
[----:B-1----:R-:W-:-:S05]  /*69b0*/  IMAD.WIDE.U32 R10, R10, -0x326172a9, RZ ;  /* 0xcd9e8d570a0a7825 */ /* 0x002fca00078e00ff */
[----:B--2---:R-:W-:Y:S01]  /*69c0*/  LOP3.LUT R9, R11, UR5, R6, 0x96, !PT ;  /* 0x000000050b097c12 */ /* 0x004fe2000f8e9606 */
[----:B------:R-:W-:-:S04]  /*69d0*/  IMAD.WIDE.U32 R6, R7, -0x2daee0ad, RZ ;  /* 0xd2511f5307067825 */ /* 0x000fc800078e00ff */
        /* <DEDUP_REMOVED lines=8> */
[----:B------:R-:W-:Y:S02]  /*6a60*/  LOP3.LUT R16, R81, UR27, R10, 0x96, !PT ;  /* 0x0000001b51107c12 */ /* 0x000fe4000f8e960a */
[----:B------:R2:W-:Y:S01]  /*6a70*/  MUFU.EX2 R131, R11 ;  /* 0x0000000b00837308 */ /* 0x0005e20000000800 */
[----:B------:R-:W-:Y:S01]  /*6a80*/  FMUL.FTZ R8, R133, c[0x0][0x23c] ;  /* 0x00008f0085087a20 */ /* 0x000fe20000410000 */
[----:B------:R-:W-:Y:S01]  /*6a90*/  LOP3.LUT R5, R6, 0xffff, RZ, 0xc0, !PT ;  /* 0x0000ffff06057812 */ /* 0x000fe200078ec0ff */
[----:B------:R-:W-:Y:S01]  /*6aa0*/  IMAD.WIDE.U32 R16, R16, -0x2daee0ad, RZ ;  /* 0xd2511f5310107825 */ /* 0x000fe200078e00ff */
[----:B------:R-:W-:Y:S02]  /*6ab0*/  LOP3.LUT R12, R6, 0xff, RZ, 0xc0, !PT ;  /* 0x000000ff060c7812 */ /* 0x000fe400078ec0ff */
[----:B------:R-:W-:Y:S01]  /*6ac0*/  SHF.R.U32.HI R19, RZ, 0x18, R6 ;  /* 0x00000018ff137819 */ /* 0x000fe20000011606 */
[----:B-1----:R-:W-:Y:S01]  /*6ad0*/  FFMA.FTZ R9, R28, c[0x0][0x23c], -R0 ;  /* 0x00008f001c097a23 */ /* 0x002fe20000010800 */
[----:B------:R-:W-:-:S03]  /*6ae0*/  LOP3.LUT R14, R16, 0xff, RZ, 0xc0, !PT ;  /* 0x000000ff100e7812 */ /* 0x000fc600078ec0ff */
[----:B------:R1:W-:Y:S01]  /*6af0*/  MUFU.EX2 R134, R9 ;  /* 0x0000000900867308 */ /* 0x0003e20000000800 */
[----:B--2---:R-:W-:Y:S02]  /*6b00*/  SHF.R.U32.HI R11, RZ, 0x8, R5 ;  /* 0x00000008ff0b7819 */ /* 0x004fe40000011605 */
[----:B------:R-:W-:Y:S02]  /*6b10*/  FSEL R5, R8, RZ, P1 ;  /* 0x000000ff08057208 */ /* 0x000fe40000800000 */
[----:B------:R-:W-:Y:S02]  /*6b20*/  LOP3.LUT R8, R7, UR22, R80, 0x96, !PT ;  /* 0x0000001607087c12 */ /* 0x000fe4000f8e9650 */
[----:B------:R-:W-:Y:S01]  /*6b30*/  PRMT R25, R12, 0x5410, R11 ;  /* 0x000054100c197816 */ /* 0x000fe2000000000b */
[--C-:B------:R-:W-:Y:S01]  /*6b40*/  FFMA.FTZ R10, R42, c[0x0][0x23c], -R5.reuse ;  /* 0x00008f002a0a7a23 */ /* 0x100fe20000010805 */
[C---:B------:R-:W-:Y:S01]  /*6b50*/  LOP3.LUT R11, R8.reuse, 0xffff, RZ, 0xc0, !PT ;  /* 0x0000ffff080b7812 */ /* 0x040fe200078ec0ff */
[----:B------:R-:W-:Y:S01]  /*6b60*/  FFMA.FTZ R13, R43, c[0x0][0x23c], -R5 ;  /* 0x00008f002b0d7a23 */ /* 0x000fe20000010805 */
[----:B------:R-:W-:Y:S01]  /*6b70*/  LOP3.LUT R20, R8, 0xff, RZ, 0xc0, !PT ;  /* 0x000000ff08147812 */ /* 0x000fe200078ec0ff */
[----:B------:R2:W-:Y:S01]  /*6b80*/  MUFU.EX2 R86, R10 ;  /* 0x0000000a00567308 */ /* 0x0005e20000000800 */
[----:B-1----:R-:W-:Y:S01]  /*6b90*/  FFMA.FTZ R9, R29, c[0x0][0x23c], -R0 ;  /* 0x00008f001d097a23 */ /* 0x002fe20000010800 */
[--C-:B------:R-:W-:Y:S01]  /*6ba0*/  SHF.R.U32.HI R15, RZ, 0x10, R8.reuse ;  /* 0x00000010ff0f7819 */ /* 0x100fe20000011608 */
[----:B------:R-:W-:Y:S01]  /*6bb0*/  LDSM.16.MT88.4 R40, [R186+0x10000] ;  /* 0x01000000ba28783b */ /* 0x000fe20000004200 */
[----:B------:R-:W-:-:S02]  /*6bc0*/  SHF.R.U32.HI R18, RZ, 0x18, R8 ;  /* 0x00000018ff127819 */ /* 0x000fc40000011608 */
[----:B------:R-:W-:Y:S02]  /*6bd0*/  LOP3.LUT R8, R16, 0xffff, RZ, 0xc0, !PT ;  /* 0x0000ffff10087812 */ /* 0x000fe400078ec0ff */
[----:B------:R1:W3:Y:S02]  /*6be0*/  MUFU.EX2 R247, R9 ;  /* 0x0000000900f77308 */ /* 0x0002e40000000800 */
[----:B------:R-:W-:-:S04]  /*6bf0*/  SHF.R.U32.HI R8, RZ, 0x8, R8 ;  /* 0x00000008ff087819 */ /* 0x000fc80000011608 */
[----:B------:R-:W-:Y:S02]  /*6c00*/  PRMT R37, R14, 0x5410, R8 ;  /* 0x000054100e257816 */ /* 0x000fe40000000008 */
[----:B--2---:R-:W-:Y:S01]  /*6c10*/  SHF.R.U32.HI R10, RZ, 0x8, R11 ;  /* 0x00000008ff0a7819 */ /* 0x004fe2000001160b */
[----:B------:R-:W-:Y:S01]  /*6c20*/  MUFU.EX2 R130, R13 ;  /* 0x0000000d00827308 */ /* 0x000fe20000000800 */
[----:B------:R-:W-:Y:S01]  /*6c30*/  LOP3.LUT R8, R17, UR14, R84, 0x96, !PT ;  /* 0x0000000e11087c12 */ /* 0x000fe2000f8e9654 */
[----:B------:R-:W-:Y:S01]  /*6c40*/  FFMA.FTZ R11, R30, c[0x0][0x23c], -R0 ;  /* 0x00008f001e0b7a23 */ /* 0x000fe20000010800 */
[----:B------:R-:W-:Y:S01]  /*6c50*/  SHF.R.U32.HI R14, RZ, 0x18, R16 ;  /* 0x00000018ff0e7819 */ /* 0x000fe20000011610 */
[----:B-1----:R-:W-:-:S04]  /*6c60*/  FFMA.FTZ R9, R44, c[0x0][0x23c], -R5 ;  /* 0x00008f002c097a23 */ /* 0x002fc80000010805 */
[----:B------:R1:W-:Y:S01]  /*6c70*/  MUFU.EX2 R188, R11 ;  /* 0x0000000b00bc7308 */ /* 0x0003e20000000800 */
[----:B---3--:R-:W-:-:S04]  /*6c80*/  F2FP.PACK_AB R2, R247, R134 ;  /* 0x00000086f702723e */ /* 0x008fc800000000ff */
[C---:B------:R-:W-:Y:S02]  /*6c90*/  PRMT R238, R2.reuse, 0x7610, R238 ;  /* 0x0000761002ee7816 */ /* 0x040fe400000000ee */
[----:B------:R-:W-:Y:S01]  /*6ca0*/  PRMT R236, R2, 0x7632, R236 ;  /* 0x0000763202ec7816 */ /* 0x000fe200000000ec */
[----:B------:R2:W-:Y:S01]  /*6cb0*/  MUFU.EX2 R129, R9 ;  /* 0x0000000900817308 */ /* 0x0005e20000000800 */
[----:B-1----:R-:W-:Y:S02]  /*6cc0*/  SHF.R.U32.HI R11, RZ, 0x18, R8 ;  /* 0x00000018ff0b7819 */ /* 0x002fe40000011608 */
[----:B--2---:R-:W-:-:S04]  /*6cd0*/  SHF.R.U32.HI R9, RZ, 0x10, R6 ;  /* 0x00000010ff097819 */ /* 0x004fc80000011606 */
[----:B------:R-:W-:Y:S02]  /*6ce0*/  LOP3.LUT R12, R9, 0xff, RZ, 0xc0, !PT ;  /* 0x000000ff090c7812 */ /* 0x000fe400078ec0ff */
[----:B------:R-:W-:Y:S02]  /*6cf0*/  LOP3.LUT R9, R15, 0xff, RZ, 0xc0, !PT ;  /* 0x000000ff0f097812 */ /* 0x000fe400078ec0ff */
[----:B------:R-:W-:Y:S02]  /*6d00*/  PRMT R24, R12, 0x5410, R19 ;  /* 0x000054100c187816 */ /* 0x000fe40000000013 */
[----:B------:R-:W-:Y:S01]  /*6d10*/  PRMT R19, R20, 0x5410, R10 ;  /* 0x0000541014137816 */ /* 0x000fe2000000000a */
[----:B------:R-:W-:Y:S01]  /*6d20*/  FFMA.FTZ R10, R38, c[0x0][0x23c], -R5 ;  /* 0x00008f00260a7a23 */ /* 0x000fe20000010805 */
[----:B------:R-:W-:Y:S01]  /*6d30*/  PRMT R18, R9, 0x5410, R18 ;  /* 0x0000541009127816 */ /* 0x000fe20000000012 */
[----:B------:R-:W1:Y:S01]  /*6d40*/  LDSM.16.MT88.4 R20, [R183+0x10000] ;  /* 0x01000000b714783b */ /* 0x000e620000004200 */
[----:B------:R-:W-:Y:S01]  /*6d50*/  SHF.R.U32.HI R9, RZ, 0x10, R16 ;  /* 0x00000010ff097819 */ /* 0x000fe20000011610 */
[----:B------:R2:W3:Y:S01]  /*6d60*/  MUFU.EX2 R128, R10 ;  /* 0x0000000a00807308 */ /* 0x0004e20000000800 */
[----:B------:R-:W-:Y:S01]  /*6d70*/  LOP3.LUT R15, R8, 0xff, RZ, 0xc0, !PT ;  /* 0x000000ff080f7812 */ /* 0x000fe200078ec0ff */
[----:B------:R-:W-:Y:S01]  /*6d80*/  HSET2.LE.AND R3, R19, R83, PT ;  /* 0x0000005313037233 */ /* 0x000fe20003803000 */
[----:B------:R-:W-:-:S02]  /*6d90*/  LOP3.LUT R12, R9, 0xff, RZ, 0xc0, !PT ;  /* 0x000000ff090c7812 */ /* 0x000fc400078ec0ff */
[----:B------:R-:W-:Y:S02]  /*6da0*/  LOP3.LUT R9, R8, 0xffff, RZ, 0xc0, !PT ;  /* 0x0000ffff08097812 */ /* 0x000fe400078ec0ff */
[----:B------:R-:W-:Y:S02]  /*6db0*/  PRMT R54, R12, 0x5410, R14 ;  /* 0x000054100c367816 */ /* 0x000fe4000000000e */
[----:B------:R-:W-:Y:S01]  /*6dc0*/  SHF.R.U32.HI R13, RZ, 0x8, R9 ;  /* 0x00000008ff0d7819 */ /* 0x000fe20000011609 */
[----:B------:R-:W-:-:S03]  /*6dd0*/  FFMA.FTZ R9, R45, c[0x0][0x23c], -R5 ;  /* 0x00008f002d097a23 */ /* 0x000fc60000010805 */
[----:B------:R-:W-:Y:S01]  /*6de0*/  PRMT R36, R15, 0x5410, R13 ;  /* 0x000054100f247816 */ /* 0x000fe2000000000d */
[----:B------:R4:W-:Y:S01]  /*6df0*/  MUFU.EX2 R85, R9 ;  /* 0x0000000900557308 */ /* 0x0009e20000000800 */
[----:B--2---:R-:W-:Y:S02]  /*6e00*/  SHF.R.U32.HI R10, RZ, 0x10, R8 ;  /* 0x00000010ff0a7819 */ /* 0x004fe40000011608 */
[----:B---3--:R-:W-:Y:S01]  /*6e10*/  F2FP.PACK_AB R4, R128, R130 ;  /* 0x000000828004723e */ /* 0x008fe200000000ff */
[----:B------:R-:W-:Y:S01]  /*6e20*/  HSET2.LE.AND R2, R36, R83, PT ;  /* 0x0000005324027233 */ /* 0x000fe20003803000 */
[----:B------:R-:W-:Y:S02]  /*6e30*/  LOP3.LUT R8, R10, 0xff, RZ, 0xc0, !PT ;  /* 0x000000ff0a087812 */ /* 0x000fe400078ec0ff */
[----:B------:R-:W-:Y:S02]  /*6e40*/  F2FP.PACK_AB R10, R86, R129 ;  /* 0x00000081560a723e */ /* 0x000fe400000000ff */
[----:B------:R-:W-:-:S02]  /*6e50*/  PRMT R11, R8, 0x5410, R11 ;  /* 0x00005410080b7816 */ /* 0x000fc4000000000b */
[----:B------:R-:W-:Y:S02]  /*6e60*/  F2FP.PACK_AB R8, R124, R125 ;  /* 0x0000007d7c08723e */ /* 0x000fe400000000ff */
[----:B------:R-:W-:Y:S02]  /*6e70*/  PRMT R81, R10, 0x7610, R81 ;  /* 0x000076100a517816 */ /* 0x000fe40000000051 */
[C---:B------:R-:W-:Y:S01]  /*6e80*/  PRMT R245, R8.reuse, 0x7610, R245 ;  /* 0x0000761008f57816 */ /* 0x040fe200000000f5 */
[--C-:B----4-:R-:W-:Y:S01]  /*6e90*/  FFMA.FTZ R9, R39, c[0x0][0x23c], -R5.reuse ;  /* 0x00008f0027097a23 */ /* 0x110fe20000010805 */
[----:B------:R-:W-:Y:S01]  /*6ea0*/  PRMT R242, R8, 0x7632, R242 ;  /* 0x0000763208f27816 */ /* 0x000fe200000000f2 */
[----:B------:R-:W-:Y:S01]  /*6eb0*/  FFMA.FTZ R8, R46, c[0x0][0x23c], -R5 ;  /* 0x00008f002e087a23 */ /* 0x000fe20000010805 */
[----:B------:R-:W-:Y:S01]  /*6ec0*/  PRMT R55, R10, 0x7632, R55 ;  /* 0x000076320a377816 */ /* 0x000fe20000000037 */
[----:B------:R2:W3:Y:S01]  /*6ed0*/  MUFU.EX2 R248, R9 ;  /* 0x0000000900f87308 */ /* 0x0004e20000000800 */
[----:B------:R-:W-:-:S02]  /*6ee0*/  PRMT R243, R4, 0x7610, R243 ;  /* 0x0000761004f37816 */ /* 0x000fc400000000f3 */
[----:B------:R-:W-:Y:S02]  /*6ef0*/  PRMT R241, R4, 0x7632, R241 ;  /* 0x0000763204f17816 */ /* 0x000fe400000000f1 */
[----:B------:R-:W-:-:S03]  /*6f00*/  F2FP.PACK_AB R4, R135, R131 ;  /* 0x000000838704723e */ /* 0x000fc600000000ff */
[----:B------:R4:W-:Y:S01]  /*6f10*/  MUFU.EX2 R187, R8 ;  /* 0x0000000800bb7308 */ /* 0x0009e20000000800 */
[C---:B------:R-:W-:Y:S02]  /*6f20*/  PRMT R246, R4.reuse, 0x7610, R246 ;  /* 0x0000761004f67816 */ /* 0x040fe400000000f6 */
[----:B------:R-:W-:Y:S01]  /*6f30*/  PRMT R244, R4, 0x7632, R244 ;  /* 0x0000763204f47816 */ /* 0x000fe200000000f4 */
[----:B------:R-:W-:Y:S01]  /*6f40*/  HSET2.LE.AND R4, R18, R83, PT ;  /* 0x0000005312047233 */ /* 0x000fe20003803000 */
[----:B--2---:R-:W-:Y:S02]  /*6f50*/  FFMA.FTZ R9, R31, c[0x0][0x23c], -R5 ;  /* 0x00008f001f097a23 */ /* 0x004fe40000010805 */
[----:B------:R-:W2:Y:S02]  /*6f60*/  LDSM.16.MT88.4 R28, [R183+0x10800] ;  /* 0x01080000b71c783b */ /* 0x000ea40000004200 */
[----:B------:R1:W1:Y:S01]  /*6f70*/  MUFU.EX2 R182, R9 ;  /* 0x0000000900b67308 */ /* 0x0002620000000800 */
[----:B----4-:R-:W-:-:S04]  /*6f80*/  PRMT R8, R81, 0x5410, R55 ;  /* 0x0000541051087816 */ /* 0x010fc80000000037 */
[----:B------:R-:W-:Y:S01]  /*6f90*/  LOP3.LUT R12, R3, R8, RZ, 0xc0, !PT ;  /* 0x00000008030c7212 */ /* 0x000fe200078ec0ff */
[----:B------:R-:W-:Y:S01]  /*6fa0*/  HSET2.LE.AND R8, R25, R83, PT ;  /* 0x0000005319087233 */ /* 0x000fe20003803000 */
[----:B------:R-:W-:-:S04]  /*6fb0*/  PRMT R3, R245, 0x5410, R242 ;  /* 0x00005410f5037816 */ /* 0x000fc800000000f2 */
[----:B------:R-:W-:Y:S01]  /*6fc0*/  LOP3.LUT R13, R4, R3, RZ, 0xc0, !PT ;  /* 0x00000003040d7212 */ /* 0x000fe200078ec0ff */
[----:B------:R-:W-:Y:S01]  /*6fd0*/  HSET2.LE.AND R3, R24, R83, PT ;  /* 0x0000005318037233 */ /* 0x000fe20003803000 */
[----:B-1----:R-:W-:Y:S01]  /*6fe0*/  FFMA.FTZ R9, R47, c[0x0][0x23c], -R0 ;  /* 0x00008f002f097a23 */ /* 0x002fe20000010800 */
[----:B------:R-:W-:Y:S01]  /*6ff0*/  PRMT R4, R243, 0x5410, R241 ;  /* 0x00005410f3047816 */ /* 0x000fe200000000f1 */
[----:B------:R-:W1:Y:S02]  /*7000*/  LDSM.16.MT88.4 R44, [R184+0x10800] ;  /* 0x01080000b82c783b */ /* 0x000e640000004200 */
[----:B------:R-:W4:Y:S01]  /*7010*/  MUFU.EX2 R189, R9 ;  /* 0x0000000900bd7308 */ /* 0x000f220000000800 */
[----:B------:R-:W-:Y:S02]  /*7020*/  LOP3.LUT R14, R8, R4, RZ, 0xc0, !PT ;  /* 0x00000004080e7212 */ /* 0x000fe400078ec0ff */
[----:B------:R-:W-:-:S04]  /*7030*/  PRMT R4, R246, 0x5410, R244 ;  /* 0x00005410f6047816 */ /* 0x000fc800000000f4 */
[----:B------:R-:W-:Y:S02]  /*7040*/  LOP3.LUT R15, R3, R4, RZ, 0xc0, !PT ;  /* 0x00000004030f7212 */ /* 0x000fe400078ec0ff */
[----:B---3--:R-:W-:Y:S02]  /*7050*/  F2FP.PACK_AB R3, R248, R85 ;  /* 0x00000055f803723e */ /* 0x008fe400000000ff */
[----:B------:R-:W-:Y:S02]  /*7060*/  F2FP.PACK_AB R4, R182, R187 ;  /* 0x000000bbb604723e */ /* 0x000fe400000000ff */
[C---:B------:R-:W-:Y:S01]  /*7070*/  PRMT R240, R3.reuse, 0x7610, R240 ;  /* 0x0000761003f07816 */ /* 0x040fe200000000f0 */
[----:B------:R-:W-:Y:S01]  /*7080*/  HMMA.16816.F32 R24, R12, R20, RZ ;  /* 0x000000140c18723c */ /* 0x000fe200000018ff */
[----:B------:R-:W-:Y:S02]  /*7090*/  PRMT R239, R3, 0x7632, R239 ;  /* 0x0000763203ef7816 */ /* 0x000fe400000000ef */
[----:B----4-:R-:W-:-:S02]  /*70a0*/  F2FP.PACK_AB R3, R189, R188 ;  /* 0x000000bcbd03723e */ /* 0x010fc400000000ff */
[C---:B------:R-:W-:Y:S02]  /*70b0*/  PRMT R237, R4.reuse, 0x7610, R237 ;  /* 0x0000761004ed7816 */ /* 0x040fe400000000ed */
[----:B------:R-:W-:Y:S01]  /*70c0*/  PRMT R211, R4, 0x7632, R211 ;  /* 0x0000763204d37816 */ /* 0x000fe200000000d3 */
[C---:B------:R-:W-:Y:S01]  /*70d0*/  HMMA.16816.F32 R20, R12.reuse, R22, RZ ;  /* 0x000000160c14723c */ /* 0x040fe200000018ff */
[----:B------:R-:W-:Y:S02]  /*70e0*/  PRMT R4, R240, 0x5410, R239 ;  /* 0x00005410f0047816 */ /* 0x000fe400000000ef */
[C---:B------:R-:W-:Y:S02]  /*70f0*/  PRMT R210, R3.reuse, 0x7610, R210 ;  /* 0x0000761003d27816 */ /* 0x040fe400000000d2 */
[----:B------:R-:W-:Y:S01]  /*7100*/  PRMT R181, R3, 0x7632, R181 ;  /* 0x0000763203b57816 */ /* 0x000fe200000000b5 */
[--C-:B------:R-:W-:Y:S01]  /*7110*/  HSET2.LE.AND R3, R11, R83.reuse, PT ;  /* 0x000000530b037233 */ /* 0x100fe20003803000 */
[----:B------:R-:W-:Y:S01]  /*7120*/  LOP3.LUT R8, R2, R4, RZ, 0xc0, !PT ;  /* 0x0000000402087212 */ /* 0x000fe200078ec0ff */
[----:B------:R-:W-:Y:S01]  /*7130*/  HSET2.LE.AND R2, R37, R83, PT ;  /* 0x0000005325027233 */ /* 0x000fe20003803000 */
[----:B------:R-:W-:Y:S01]  /*7140*/  PRMT R4, R238, 0x5410, R236 ;  /* 0x00005410ee047816 */ /* 0x000fe200000000ec */
[----:B------:R-:W-:Y:S03]  /*7150*/  HMMA.16816.F32 R36, R12, R32, RZ ;  /* 0x000000200c24723c */ /* 0x000fe600000018ff */
[----:B------:R-:W-:-:S02]  /*7160*/  LOP3.LUT R9, R3, R4, RZ, 0xc0, !PT ;  /* 0x0000000403097212 */ /* 0x000fc400078ec0ff */
[----:B------:R-:W-:-:S03]  /*7170*/  PRMT R3, R237, 0x5410, R211 ;  /* 0x00005410ed037816 */ /* 0x000fc600000000d3 */
[----:B------:R-:W-:Y:S01]  /*7180*/  HMMA.16816.F32 R32, R12, R34, RZ ;  /* 0x000000220c20723c */ /* 0x000fe200000018ff */
[----:B------:R-:W-:Y:S01]  /*7190*/  LOP3.LUT R10, R2, R3, RZ, 0xc0, !PT ;  /* 0x00000003020a7212 */ /* 0x000fe200078ec0ff */
[----:B------:R-:W-:Y:S01]  /*71a0*/  HSET2.LE.AND R2, R54, R83, PT ;  /* 0x0000005336027233 */ /* 0x000fe20003803000 */
[----:B------:R-:W-:-:S04]  /*71b0*/  PRMT R3, R210, 0x5410, R181 ;  /* 0x00005410d2037816 */ /* 0x000fc800000000b5 */
[----:B------:R-:W-:-:S07]  /*71c0*/  LOP3.LUT R11, R2, R3, RZ, 0xc0, !PT ;  /* 0x00000003020b7212 */ /* 0x000fce00078ec0ff */
[----:B--2---:R-:W-:Y:S08]  /*71d0*/  HMMA.16816.F32 R64, R8, R30, R20 ;  /* 0x0000001e0840723c */ /* 0x004ff00000001814 */
[----:B------:R-:W-:Y:S08]  /*71e0*/  HMMA.16816.F32 R20, R12, R60, RZ ;  /* 0x0000003c0c14723c */ /* 0x000ff000000018ff */
[----:B------:R-:W-:Y:S08]  /*71f0*/  HMMA.16816.F32 R164, R8, R28, R24 ;  /* 0x0000001c08a4723c */ /* 0x000ff00000001818 */
[----:B------:R-:W-:Y:S01]  /*7200*/  HMMA.16816.F32 R24, R12, R42, RZ ;  /* 0x0000002a0c18723c */ /* 0x000fe200000018ff */
[----:B------:R-:W-:-:S02]  /*7210*/  IMAD.MOV.U32 R214, RZ, RZ, R66 ;  /* 0x000000ffffd67224 */ /* 0x000fc400078e0042 */
[----:B------:R-:W-:Y:S02]  /*7220*/  IMAD.MOV.U32 R213, RZ, RZ, R67 ;  /* 0x000000ffffd57224 */ /* 0x000fe400078e0043 */
[----:B------:R-:W-:Y:S02]  /*7230*/  IMAD.MOV.U32 R212, RZ, RZ, R64 ;  /* 0x000000ffffd47224 */ /* 0x000fe400078e0040 */
[----:B------:R-:W-:Y:S01]  /*7240*/  IMAD.MOV.U32 R123, RZ, RZ, R65 ;  /* 0x000000ffff7b7224 */ /* 0x000fe200078e0041 */
[----:B-1----:R-:W-:Y:S01]  /*7250*/  HMMA.16816.F32 R156, R8, R44, R36 ;  /* 0x0000002c089c723c */ /* 0x002fe20000001824 */
[----:B------:R-:W-:Y:S07]  /*7260*/  LDSM.16.MT88.4 R64, [R186+0x12800] ;  /* 0x01280000ba40783b */ /* 0x000fee0000004200 */
[C---:B------:R-:W-:Y:S01]  /*7270*/  HMMA.16816.F32 R36, R12.reuse, R62, RZ ;  /* 0x0000003e0c24723c */ /* 0x040fe200000018ff */
[----:B------:R-:W-:Y:S07]  /*7280*/  LDSM.16.MT88.4 R60, [R183+0x14000] ;  /* 0x01400000b73c783b */ /* 0x000fee0000004200 */
[----:B------:R-:W-:Y:S01]  /*7290*/  HMMA.16816.F32 R28, R12, R40, RZ ;  /* 0x000000280c1c723c */ /* 0x000fe200000018ff */
[----:B------:R-:W1:Y:S07]  /*72a0*/  LDSM.16.MT88.4 R40, [R184+0x12800] ;  /* 0x01280000b828783b */ /* 0x000e6e0000004200 */
[C---:B------:R-:W-:Y:S01]  /*72b0*/  HMMA.16816.F32 R32, R8.reuse, R46, R32 ;  /* 0x0000002e0820723c */ /* 0x040fe20000001820 */
[----:B------:R-:W2:Y:S07]  /*72c0*/  LDSM.16.MT88.4 R44, [R183+0x12800] ;  /* 0x01280000b72c783b */ /* 0x000eae0000004200 */
[C---:B------:R-:W-:Y:S08]  /*72d0*/  HMMA.16816.F32 R20, R8.reuse, R76, R20 ;  /* 0x0000004c0814723c */ /* 0x040ff00000001814 */
[----:B------:R-:W-:Y:S08]  /*72e0*/  HMMA.16816.F32 R140, R8, R50, R24 ;  /* 0x00000032088c723c */ /* 0x000ff00000001818 */
[----:B------:R-:W-:Y:S01]  /*72f0*/  HMMA.16816.F32 R24, R12, R72, RZ ;  /* 0x000000480c18723c */ /* 0x000fe200000018ff */
[----:B------:R-:W-:-:S02]  /*7300*/  IMAD.MOV.U32 R138, RZ, RZ, R32 ;  /* 0x000000ffff8a7224 */ /* 0x000fc400078e0020 */
[----:B------:R-:W-:Y:S02]  /*7310*/  IMAD.MOV.U32 R137, RZ, RZ, R33 ;  /* 0x000000ffff897224 */ /* 0x000fe400078e0021 */
[----:B------:R-:W-:Y:S02]  /*7320*/  IMAD.MOV.U32 R136, RZ, RZ, R34 ;  /* 0x000000ffff887224 */ /* 0x000fe400078e0022 */
[----:B------:R-:W-:Y:S01]  /*7330*/  IMAD.MOV.U32 R19, RZ, RZ, R35 ;  /* 0x000000ffff137224 */ /* 0x000fe200078e0023 */
[----:B------:R-:W-:Y:S01]  /*7340*/  HMMA.16816.F32 R36, R8, R78, R36 ;  /* 0x0000004e0824723c */ /* 0x000fe20000001824 */
[----:B------:R-:W-:Y:S02]  /*7350*/  IMAD.MOV.U32 R18, RZ, RZ, R21 ;  /* 0x000000ffff127224 */ /* 0x000fe400078e0015 */
[----:B------:R-:W-:Y:S02]  /*7360*/  IMAD.MOV.U32 R4, RZ, RZ, R23 ;  /* 0x000000ffff047224 */ /* 0x000fe400078e0017 */
[----:B------:R-:W-:-:S02]  /*7370*/  IMAD.MOV.U32 R3, RZ, RZ, R20 ;  /* 0x000000ffff037224 */ /* 0x000fc400078e0014 */
[----:B------:R-:W-:Y:S01]  /*7380*/  IMAD.MOV.U32 R54, RZ, RZ, R22 ;  /* 0x000000ffff367224 */ /* 0x000fe200078e0016 */
[----:B------:R-:W-:Y:S01]  /*7390*/  HMMA.16816.F32 R148, R8, R48, R28 ;  /* 0x000000300894723c */ /* 0x000fe2000000181c */
[----:B------:R-:W-:Y:S07]  /*73a0*/  LDSM.16.MT88.4 R48, [R184+0x14000] ;  /* 0x01400000b830783b */ /* 0x000fee0000004200 */
[C---:B------:R-:W-:Y:S08]  /*73b0*/  HMMA.16816.F32 R32, R12.reuse, R56, RZ ;  /* 0x000000380c20723c */ /* 0x040ff000000018ff */
[----:B------:R-:W-:Y:S01]  /*73c0*/  HMMA.16816.F32 R28, R12, R58, RZ ;  /* 0x0000003a0c1c723c */ /* 0x000fe200000018ff */
[----:B------:R-:W3:Y:S01]  /*73d0*/  LDSM.16.MT88.4 R56, [R185+0x12000] ;  /* 0x01200000b938783b */ /* 0x000ee20000004200 */
[----:B------:R-:W-:-:S02]  /*73e0*/  IMAD.MOV.U32 R139, RZ, RZ, R39 ;  /* 0x000000ffff8b7224 */ /* 0x000fc400078e0027 */
[----:B------:R-:W-:Y:S02]  /*73f0*/  IMAD.MOV.U32 R227, RZ, RZ, R36 ;  /* 0x000000ffffe37224 */ /* 0x000fe400078e0024 */
[----:B------:R-:W-:Y:S02]  /*7400*/  IMAD.MOV.U32 R226, RZ, RZ, R37 ;  /* 0x000000ffffe27224 */ /* 0x000fe400078e0025 */
[----:B------:R-:W-:Y:S01]  /*7410*/  HMMA.16816.F32 R20, R12, R74, RZ ;  /* 0x0000004a0c14723c */ /* 0x000fe200000018ff */
[----:B------:R-:W-:-:S07]  /*7420*/  IMAD.MOV.U32 R225, RZ, RZ, R38 ;  /* 0x000000ffffe17224 */ /* 0x000fce00078e0026 */
[----:B-1----:R-:W-:Y:S08]  /*7430*/  HMMA.16816.F32 R24, R8, R40, R24 ;  /* 0x000000280818723c */ /* 0x002ff00000001818 */
[----:B------:R-:W-:Y:S08]  /*7440*/  HMMA.16816.F32 R36, R12, R68, RZ ;  /* 0x000000440c24723c */ /* 0x000ff000000018ff */
[C---:B--2---:R-:W-:Y:S08]  /*7450*/  HMMA.16816.F32 R32, R8.reuse, R44, R32 ;  /* 0x0000002c0820723c */ /* 0x044ff00000001820 */
[----:B------:R-:W-:Y:S01]  /*7460*/  HMMA.16816.F32 R28, R8, R46, R28 ;  /* 0x0000002e081c723c */ /* 0x000fe2000000181c */
[----:B------:R-:W1:Y:S01]  /*7470*/  LDSM.16.MT88.4 R44, [R185+0x12800] ;  /* 0x01280000b92c783b */ /* 0x000e620000004200 */
[----:B------:R-:W-:-:S02]  /*7480*/  IMAD.MOV.U32 R249, RZ, RZ, R24 ;  /* 0x000000fffff97224 */ /* 0x000fc400078e0018 */
[----:B------:R-:W-:Y:S02]  /*7490*/  IMAD.MOV.U32 R200, RZ, RZ, R25 ;  /* 0x000000ffffc87224 */ /* 0x000fe400078e0019 */
[----:B------:R-:W-:Y:S02]  /*74a0*/  IMAD.MOV.U32 R199, RZ, RZ, R26 ;  /* 0x000000ffffc77224 */ /* 0x000fe400078e001a */
[----:B------:R-:W-:Y:S01]  /*74b0*/  HMMA.16816.F32 R20, R8, R42, R20 ;  /* 0x0000002a0814723c */ /* 0x000fe20000001814 */
[----:B------:R-:W-:Y:S01]  /*74c0*/  IMAD.MOV.U32 R198, RZ, RZ, R27 ;  /* 0x000000ffffc67224 */ /* 0x000fe200078e001b */
[----:B------:R-:W2:Y:S06]  /*74d0*/  LDSM.16.MT88.4 R40, [R183+0x14800] ;  /* 0x01480000b728783b */ /* 0x000eac0000004200 */
        /* <DEDUP_REMOVED lines=10> */
[C---:B---3--:R-:W-:Y:S01]  /*7580*/  HMMA.16816.F32 R36, R12.reuse, R58, RZ ;  /* 0x0000003a0c24723c */ /* 0x048fe200000018ff */
[----:B------:R-:W-:Y:S02]  /*7590*/  IMAD.MOV.U32 R220, RZ, RZ, R22 ;  /* 0x000000ffffdc7224 */ /* 0x000fe400078e0016 */
[----:B------:R-:W-:Y:S02]  /*75a0*/  IMAD.MOV.U32 R215, RZ, RZ, R23 ;  /* 0x000000ffffd77224 */ /* 0x000fe400078e0017 */
[----:B------:R-:W-:Y:S02]  /*75b0*/  IMAD.MOV.U32 R68, RZ, RZ, R20 ;  /* 0x000000ffff447224 */ /* 0x000fe400078e0014 */
[----:B------:R-:W-:Y:S01]  /*75c0*/  IMAD.MOV.U32 R69, RZ, RZ, R21 ;  /* 0x000000ffff457224 */ /* 0x000fe200078e0015 */
[----:B------:R-:W-:Y:S01]  /*75d0*/  HMMA.16816.F32 R32, R12, R60, RZ ;  /* 0x0000003c0c20723c */ /* 0x000fe200000018ff */
[----:B------:R-:W-:Y:S01]  /*75e0*/  IMAD.MOV.U32 R65, RZ, RZ, R2 ;  /* 0x000000ffff417224 */ /* 0x000fe200078e0002 */
[----:B------:R-:W-:Y:S01]  /*75f0*/  LOP3.LUT R2, R87, UR4, RZ, 0x3c, !PT ;  /* 0x0000000457027c12 */ /* 0x000fe2000f8e3cff */
[----:B------:R-:W-:-:S02]  /*7600*/  IMAD.MOV.U32 R71, RZ, RZ, R139 ;  /* 0x000000ffff477224 */ /* 0x000fc400078e008b */
[----:B------:R-:W-:-:S03]  /*7610*/  IMAD.MOV.U32 R70, RZ, RZ, R136 ;  /* 0x000000ffff467224 */ /* 0x000fc600078e0088 */
[C---:B------:R-:W-:Y:S01]  /*7620*/  HMMA.16816.F32 R20, R12.reuse, R56, RZ ;  /* 0x000000380c14723c */ /* 0x040fe200000018ff */
[----:B------:R-:W-:Y:S07]  /*7630*/  LDSM.16.MT88.4 R56, [R186+0x14000] ;  /* 0x01400000ba38783b */ /* 0x000fee0000004200 */
[----:B------:R-:W-:Y:S01]  /*7640*/  HMMA.16816.F32 R28, R12, R62, RZ ;  /* 0x0000003e0c1c723c */ /* 0x000fe200000018ff */
[----:B------:R-:W3:Y:S07]  /*7650*/  LDSM.16.MT88.4 R60, [R184+0x14800] ;  /* 0x01480000b83c783b */ /* 0x000eee0000004200 */
[C---:B------:R-:W-:Y:S07]  /*7660*/  HMMA.16816.F32 R76, R8.reuse, R66, R24 ;  /* 0x00000042084c723c */ /* 0x040fee0000001818 */
[----:B------:R-:W-:Y:S01]  /*7670*/  IMAD.MOV.U32 R67, RZ, RZ, R18 ;  /* 0x000000ffff437224 */ /* 0x000fe200078e0012 */
[C---:B-1----:R-:W-:Y:S01]  /*7680*/  HMMA.16816.F32 R24, R8.reuse, R46, R36 ;  /* 0x0000002e0818723c */ /* 0x042fe20000001824 */
[----:B------:R-:W1:Y:S07]  /*7690*/  LDSM.16.MT88.4 R36, [R186+0x14800] ;  /* 0x01480000ba24783b */ /* 0x000e6e0000004200 */
[----:B------:R-:W-:Y:S07]  /*76a0*/  HMMA.16816.F32 R144, R8, R44, R20 ;  /* 0x0000002c0890723c */ /* 0x000fee0000001814 */
[----:B------:R-:W-:Y:S01]  /*76b0*/  IMAD.MOV.U32 R44, RZ, RZ, R137 ;  /* 0x000000ffff2c7224 */ /* 0x000fe200078e0089 */
[----:B------:R-:W-:Y:S07]  /*76c0*/  HMMA.16816.F32 R20, R12, R48, RZ ;  /* 0x000000300c14723c */ /* 0x000fee00000018ff */
[----:B------:R-:W-:Y:S01]  /*76d0*/  IMAD.MOV.U32 R48, RZ, RZ, R19 ;  /* 0x000000ffff307224 */ /* 0x000fe200078e0013 */
[----:B--2---:R-:W-:Y:S01]  /*76e0*/  HMMA.16816.F32 R160, R8, R42, R28 ;  /* 0x0000002a08a0723c */ /* 0x004fe2000000181c */
[----:B------:R-:W-:-:S02]  /*76f0*/  IMAD.MOV.U32 R193, RZ, RZ, R24 ;  /* 0x000000ffffc17224 */ /* 0x000fc400078e0018 */
[----:B------:R-:W-:Y:S02]  /*7700*/  IMAD.MOV.U32 R192, RZ, RZ, R25 ;  /* 0x000000ffffc07224 */ /* 0x000fe400078e0019 */
[----:B------:R-:W-:Y:S02]  /*7710*/  IMAD.MOV.U32 R191, RZ, RZ, R26 ;  /* 0x000000ffffbf7224 */ /* 0x000fe400078e001a */
[----:B------:R-:W-:Y:S01]  /*7720*/  IMAD.MOV.U32 R190, RZ, RZ, R27 ;  /* 0x000000ffffbe7224 */ /* 0x000fe200078e001b */
[----:B------:R-:W-:Y:S01]  /*7730*/  HMMA.16816.F32 R228, R8, R40, R32 ;  /* 0x0000002808e4723c */ /* 0x000fe20000001820 */
[----:B------:R-:W-:Y:S01]  /*7740*/  IMAD.MOV.U32 R43, RZ, RZ, R4 ;  /* 0x000000ffff2b7224 */ /* 0x000fe200078e0004 */
[----:B------:R-:W-:Y:S01]  /*7750*/  LOP3.LUT R42, R16, 0xffff, RZ, 0xc0, !PT ;  /* 0x0000ffff102a7812 */ /* 0x000fe200078ec0ff */
[----:B------:R-:W-:Y:S02]  /*7760*/  IMAD.MOV.U32 R49, RZ, RZ, R138 ;  /* 0x000000ffff317224 */ /* 0x000fe400078e008a */
[----:B------:R-:W-:-:S02]  /*7770*/  IMAD.MOV.U32 R197, RZ, RZ, R144 ;  /* 0x000000ffffc57224 */ /* 0x000fc400078e0090 */
[----:B------:R-:W-:Y:S01]  /*7780*/  LOP3.LUT R41, R6, 0xffff, RZ, 0xc0, !PT ;  /* 0x0000ffff06297812 */ /* 0x000fe200078ec0ff */
[----:B------:R-:W-:Y:S01]  /*7790*/  HMMA.16816.F32 R24, R12, R50, RZ ;  /* 0x000000320c18723c */ /* 0x000fe200000018ff */
[----:B------:R-:W-:Y:S02]  /*77a0*/  IMAD.MOV.U32 R196, RZ, RZ, R145 ;  /* 0x000000ffffc47224 */ /* 0x000fe400078e0091 */
[----:B------:R-:W-:Y:S02]  /*77b0*/  IMAD.MOV.U32 R195, RZ, RZ, R146 ;  /* 0x000000ffffc37224 */ /* 0x000fe400078e0092 */
[----:B------:R-:W-:Y:S02]  /*77c0*/  IMAD.MOV.U32 R194, RZ, RZ, R147 ;  /* 0x000000ffffc27224 */ /* 0x000fe400078e0093 */
[----:B------:R-:W-:Y:S01]  /*77d0*/  IMAD.MOV.U32 R51, RZ, RZ, R3 ;  /* 0x000000ffff337224 */ /* 0x000fe200078e0003 */
[----:B---3--:R-:W-:Y:S01]  /*77e0*/  HMMA.16816.F32 R232, R8, R60, R20 ;  /* 0x0000003c08e8723c */ /* 0x008fe20000001814 */
[----:B------:R-:W-:-:S05]  /*77f0*/  IMAD.WIDE.U32 R2, R2, -0x326172a9, RZ ;  /* 0xcd9e8d5702027825 */ /* 0x000fca00078e00ff */
[----:B------:R-:W-:Y:S01]  /*7800*/  LOP3.LUT R3, R3, UR36, R120, 0x96, !PT ;  /* 0x0000002403037c12 */ /* 0x000fe2000f8e9678 */
[----:B------:R-:W-:Y:S01]  /*7810*/  IMAD.MOV.U32 R60, RZ, RZ, R43 ;  /* 0x000000ffff3c7224 */ /* 0x000fe200078e002b */
[----:B------:R-:W-:Y:S01]  /*7820*/  LOP3.LUT R4, R53, UR35, R2, 0x96, !PT ;  /* 0x0000002335047c12 */ /* 0x000fe2000f8e9602 */
[----:B------:R-:W-:Y:S01]  /*7830*/  HMMA.16816.F32 R32, R12, R58, RZ ;  /* 0x0000003a0c20723c */ /* 0x000fe200000018ff */
[----:B------:R-:W-:Y:S02]  /*7840*/  IMAD.MOV.U32 R61, RZ, RZ, R51 ;  /* 0x000000ffff3d7224 */ /* 0x000fe400078e0033 */
[----:B------:R-:W-:-:S04]  /*7850*/  IMAD.WIDE.U32 R2, R3, -0x2daee0ad, RZ ;  /* 0xd2511f5303027825 */ /* 0x000fc800078e00ff */
[----:B------:R-:W-:Y:S01]  /*7860*/  IMAD.WIDE.U32 R20, R4, -0x2daee0ad, RZ ;  /* 0xd2511f5304147825 */ /* 0x000fe200078e00ff */
[----:B------:R-:W-:Y:S01]  /*7870*/  LOP3.LUT R3, R3, UR34, R82, 0x96, !PT ;  /* 0x0000002203037c12 */ /* 0x000fe2000f8e9652 */
[----:B------:R-:W-:Y:S02]  /*7880*/  HMMA.16816.F32 R28, R12, R56, RZ ;  /* 0x000000380c1c723c */ /* 0x000fe400000018ff */
[----:B------:R-:W-:Y:S01]  /*7890*/  IMAD.MOV.U32 R51, RZ, RZ, R123 ;  /* 0x000000ffff337224 */ /* 0x000fe200078e007b */
[----:B------:R-:W-:Y:S01]  /*78a0*/  LOP3.LUT R4, R21, UR32, R2, 0x96, !PT ;  /* 0x0000002015047c12 */ /* 0x000fe2000f8e9602 */
[----:B------:R-:W-:-:S04]  /*78b0*/  IMAD.WIDE.U32 R2, R3, -0x326172a9, RZ ;  /* 0xcd9e8d5703027825 */ /* 0x000fc800078e00ff */
[----:B------:R-:W-:Y:S01]  /*78c0*/  IMAD.WIDE.U32 R18, R4, -0x326172a9, RZ ;  /* 0xcd9e8d5704127825 */ /* 0x000fe200078e00ff */
[----:B------:R-:W-:Y:S01]  /*78d0*/  LOP3.LUT R4, R3, UR33, R52, 0x96, !PT ;  /* 0x0000002103047c12 */ /* 0x000fe2000f8e9634 */
[C---:B------:R-:W-:Y:S02]  /*78e0*/  HMMA.16816.F32 R152, R8.reuse, R62, R24 ;  /* 0x0000003e0898723c */ /* 0x040fe40000001818 */
[----:B------:R-:W-:Y:S01]  /*78f0*/  IMAD.MOV.U32 R53, RZ, RZ, R48 ;  /* 0x000000ffff357224 */ /* 0x000fe200078e0030 */
[----:B------:R-:W-:Y:S01]  /*7900*/  LOP3.LUT R22, R19, UR5, R2, 0x96, !PT ;  /* 0x0000000513167c12 */ /* 0x000fe2000f8e9602 */
[----:B------:R-:W-:Y:S02]  /*7910*/  IMAD.MOV.U32 R48, RZ, RZ, R214 ;  /* 0x000000ffff307224 */ /* 0x000fe400078e00d6 */
[----:B------:R-:W-:Y:S01]  /*7920*/  IMAD.MOV.U32 R58, RZ, RZ, R224 ;  /* 0x000000ffff3a7224 */ /* 0x000fe200078e00e0 */
[----:B------:R-:W-:Y:S01]  /*7930*/  LOP3.LUT R25, R3, UR33, R52, 0x96, !PT ;  /* 0x0000002103197c12 */ /* 0x000fe2000f8e9634 */
[----:B------:R-:W-:Y:S01]  /*7940*/  IMAD.WIDE.U32 R22, R22, -0x2daee0ad, RZ ;  /* 0xd2511f5316167825 */ /* 0x000fe200078e00ff */
[----:B------:R-:W-:Y:S01]  /*7950*/  LOP3.LUT R24, R19, UR5, R2, 0x96, !PT ;  /* 0x0000000513187c12 */ /* 0x000fe2000f8e9602 */
[----:B-1----:R-:W-:Y:S01]  /*7960*/  HMMA.16816.F32 R136, R8, R38, R32 ;  /* 0x000000260888723c */ /* 0x002fe20000001820 */
[----:B------:R-:W-:Y:S01]  /*7970*/  LOP3.LUT R19, R7, UR22, R80, 0x96, !PT ;  /* 0x0000001607137c12 */ /* 0x000fe2000f8e9650 */
[----:B------:R-:W-:-:S04]  /*7980*/  IMAD.WIDE.U32 R2, R4, -0x2daee0ad, RZ ;  /* 0xd2511f5304027825 */ /* 0x000fc800078e00ff */
[----:B------:R-:W-:Y:S01]  /*7990*/  IMAD R4, R25, -0x2daee0ad, RZ ;  /* 0xd2511f5319047824 */ /* 0x000fe200078e02ff */
[----:B------:R-:W-:Y:S01]  /*79a0*/  LOP3.LUT R21, R3, UR31, R20, 0x96, !PT ;  /* 0x0000001f03157c12 */ /* 0x000fe2000f8e9614 */
[----:B------:R-:W-:Y:S01]  /*79b0*/  IMAD.WIDE.U32 R34, R24, -0x2daee0ad, RZ ;  /* 0xd2511f5318227825 */ /* 0x000fe200078e00ff */
[----:B------:R-:W-:Y:S01]  /*79c0*/  LOP3.LUT R2, R23, UR15, R2, 0x96, !PT ;  /* 0x0000000f17027c12 */ /* 0x000fe2000f8e9602 */
[----:B------:R-:W-:Y:S01]  /*79d0*/  HMMA.16816.F32 R144, R8, R36, R28 ;  /* 0x000000240890723c */ /* 0x000fe2000000181c */
[----:B------:R-:W-:Y:S01]  /*79e0*/  LOP3.LUT R25, R6, 0xff, RZ, 0xc0, !PT ;  /* 0x000000ff06197812 */ /* 0x000fe200078ec0ff */
[----:B------:R-:W-:Y:S01]  /*79f0*/  IMAD.MOV.U32 R63, RZ, RZ, R44 ;  /* 0x000000ffff3f7224 */ /* 0x000fe200078e002c */
[--C-:B------:R-:W-:Y:S01]  /*7a00*/  SHF.R.U32.HI R39, RZ, 0x10, R6.reuse ;  /* 0x00000010ff277819 */ /* 0x100fe20000011606 */
[----:B------:R-:W-:Y:S01]  /*7a10*/  IMAD.WIDE.U32 R2, R2, -0x326172a9, RZ ;  /* 0xcd9e8d5702027825 */ /* 0x000fe200078e00ff */
[----:B------:R-:W-:Y:S02]  /*7a20*/  SHF.R.U32.HI R24, RZ, 0x18, R6 ;  /* 0x00000018ff187819 */ /* 0x000fe40000011606 */
[----:B------:R-:W-:Y:S01]  /*7a30*/  LOP3.LUT R20, R35, UR15, R4, 0x96, !PT ;  /* 0x0000000f23147c12 */ /* 0x000fe2000f8e9604 */
[----:B------:R-:W-:Y:S01]  /*7a40*/  IMAD.WIDE.U32 R6, R21, -0x326172a9, RZ ;  /* 0xcd9e8d5715067825 */ /* 0x000fe200078e00ff */
[----:B------:R-:W-:-:S02]  /*7a50*/  LOP3.LUT R23, R2, 0xff, RZ, 0xc0, !PT ;  /* 0x000000ff02177812 */ /* 0x000fc400078ec0ff */
[----:B------:R-:W-:Y:S01]  /*7a60*/  LOP3.LUT R27, R2, 0xffff, RZ, 0xc0, !PT ;  /* 0x0000ffff021b7812 */ /* 0x000fe200078ec0ff */
[----:B------:R-:W-:Y:S01]  /*7a70*/  IMAD.MOV.U32 R62, RZ, RZ, R49 ;  /* 0x000000ffff3e7224 */ /* 0x000fe200078e0031 */
[--C-:B------:R-:W-:Y:S01]  /*7a80*/  SHF.R.U32.HI R26, RZ, 0x10, R2.reuse ;  /* 0x00000010ff1a7819 */ /* 0x100fe20000011602 */
[----:B------:R-:W-:Y:S01]  /*7a90*/  IMAD.MOV.U32 R49, RZ, RZ, R213 ;  /* 0x000000ffff317224 */ /* 0x000fe200078e00d5 */
[----:B------:R-:W-:Y:S01]  /*7aa0*/  SHF.R.U32.HI R21, RZ, 0x18, R2 ;  /* 0x00000018ff157819 */ /* 0x000fe20000011602 */
[----:B------:R-:W-:Y:S01]  /*7ab0*/  IMAD.MOV.U32 R80, RZ, RZ, R70 ;  /* 0x000000ffff507224 */ /* 0x000fe200078e0046 */
[----:B------:R-:W-:Y:S01]  /*7ac0*/  LOP3.LUT R4, R3, UR22, R6, 0x96, !PT ;  /* 0x0000001603047c12 */ /* 0x000fe2000f8e9606 */
[----:B------:R-:W-:Y:S01]  /*7ad0*/  IMAD.WIDE.U32 R2, R20, -0x326172a9, RZ ;  /* 0xcd9e8d5714027825 */ /* 0x000fe200078e00ff */
[C-C-:B------:R-:W-:Y:S02]  /*7ae0*/  LOP3.LUT R28, R7.reuse, UR27, R18.reuse, 0x96, !PT ;  /* 0x0000001b071c7c12 */ /* 0x140fe4000f8e9612 */
[----:B------:R-:W-:Y:S01]  /*7af0*/  LOP3.LUT R40, R7, UR27, R18, 0x96, !PT ;  /* 0x0000001b07287c12 */ /* 0x000fe2000f8e9612 */
[----:B------:R-:W-:Y:S01]  /*7b00*/  IMAD.MOV.U32 R70, RZ, RZ, R220 ;  /* 0x000000ffff467224 */ /* 0x000fe200078e00dc */
[----:B------:R-:W-:-:S02]  /*7b10*/  LOP3.LUT R33, R2, 0xffff, RZ, 0xc0, !PT ;  /* 0x0000ffff02217812 */ /* 0x000fc400078ec0ff */
[----:B------:R-:W-:Y:S02]  /*7b20*/  LOP3.LUT R36, R2, 0xff, RZ, 0xc0, !PT ;  /* 0x000000ff02247812 */ /* 0x000fe400078ec0ff */
[--C-:B------:R-:W-:Y:S02]  /*7b30*/  SHF.R.U32.HI R38, RZ, 0x10, R2.reuse ;  /* 0x00000010ff267819 */ /* 0x100fe40000011602 */
[----:B------:R-:W-:Y:S01]  /*7b40*/  SHF.R.U32.HI R37, RZ, 0x18, R2 ;  /* 0x00000018ff257819 */ /* 0x000fe20000011602 */
[----:B------:R-:W-:Y:S01]  /*7b50*/  FFMA.FTZ R2, R89, c[0x0][0x23c], -R5 ;  /* 0x00008f0059027a23 */ /* 0x000fe20000010805 */
[----:B------:R-:W-:Y:S02]  /*7b60*/  LOP3.LUT R7, R3, UR22, R6, 0x96, !PT ;  /* 0x0000001603077c12 */ /* 0x000fe4000f8e9606 */
[----:B------:R-:W-:Y:S01]  /*7b70*/  LOP3.LUT R3, R4, 0xff, RZ, 0xc0, !PT ;  /* 0x000000ff04037812 */ /* 0x000fe200078ec0ff */
[----:B------:R1:W-:Y:S01]  /*7b80*/  MUFU.EX2 R56, R2 ;  /* 0x0000000200387308 */ /* 0x0003e20000000800 */
[----:B------:R-:W-:Y:S01]  /*7b90*/  LOP3.LUT R6, R17, UR14, R84, 0x96, !PT ;  /* 0x0000000e11067c12 */ /* 0x000fe2000f8e9654 */
[----:B------:R-:W-:Y:S01]  /*7ba0*/  FFMA.FTZ R17, R93, c[0x0][0x23c], -R0 ;  /* 0x00008f005d117a23 */ /* 0x000fe20000010800 */
[----:B------:R-:W-:-:S02]  /*7bb0*/  ISETP.GE.U32.AND P1, PT, R122, R3, PT ;  /* 0x000000037a00720c */ /* 0x000fc40003f26070 */
[----:B------:R-:W-:Y:S02]  /*7bc0*/  LOP3.LUT R32, R16, 0xff, RZ, 0xc0, !PT ;  /* 0x000000ff10207812 */ /* 0x000fe400078ec0ff */
[--C-:B------:R-:W-:Y:S01]  /*7bd0*/  SHF.R.U32.HI R35, RZ, 0x10, R16.reuse ;  /* 0x00000010ff237819 */ /* 0x100fe20000011610 */
[----:B------:R-:W-:Y:S01]  /*7be0*/  MUFU.EX2 R87, R17 ;  /* 0x0000001100577308 */ /* 0x000fe20000000800 */
[----:B------:R-:W-:Y:S02]  /*7bf0*/  SHF.R.U32.HI R18, RZ, 0x18, R16 ;  /* 0x00000018ff127819 */ /* 0x000fe40000011610 */
[C---:B------:R-:W-:Y:S02]  /*7c00*/  ISETP.GE.U32.AND P2, PT, R122.reuse, R23, PT ;  /* 0x000000177a00720c */ /* 0x040fe40003f46070 */
[C---:B------:R-:W-:Y:S02]  /*7c10*/  ISETP.GE.U32.AND P4, PT, R122.reuse, R21, PT ;  /* 0x000000157a00720c */ /* 0x040fe40003f86070 */
[----:B------:R-:W-:Y:S01]  /*7c20*/  ISETP.GE.U32.AND P6, PT, R122, R25, PT ;  /* 0x000000197a00720c */ /* 0x000fe20003fc6070 */
[----:B-1----:R-:W-:Y:S01]  /*7c30*/  FFMA.FTZ R2, R88, c[0x0][0x23c], -R5 ;  /* 0x00008f0058027a23 */ /* 0x002fe20000010805 */
[----:B------:R-:W-:-:S03]  /*7c40*/  ISETP.GE.U32.AND P3, PT, R122, R24, PT ;  /* 0x000000187a00720c */ /* 0x000fc60003f66070 */
[----:B------:R1:W2:Y:S08]  /*7c50*/  MUFU.EX2 R66, R2 ;  /* 0x0000000200427308 */ /* 0x0002b00000000800 */
[----:B------:R-:W-:Y:S02]  /*7c60*/  @!P6 HADD2 R108, -R243.H0_H0, -RZ.H0_H0 ;  /* 0xa00000fff36ce230 */ /* 0x000fe40000000900 */
[----:B------:R-:W-:-:S03]  /*7c70*/  @!P3 HADD2 R111, -R244.H0_H0, -RZ.H0_H0 ;  /* 0xa00000fff46fb230 */ /* 0x000fc60000000900 */
[----:B------:R-:W-:Y:S02]  /*7c80*/  @!P6 PRMT R243, R108, 0x5410, RZ ;  /* 0x000054106cf3e816 */ /* 0x000fe400000000ff */
[----:B------:R-:W-:Y:S02]  /*7c90*/  @!P3 PRMT R244, R111, 0x5410, RZ ;  /* 0x000054106ff4b816 */ /* 0x000fe400000000ff */
[----:B-1----:R-:W-:Y:S02]  /*7ca0*/  LOP3.LUT R2, R4, 0xffff, RZ, 0xc0, !PT ;  /* 0x0000ffff04027812 */ /* 0x002fe400078ec0ff */
[----:B--2---:R-:W-:Y:S02]  /*7cb0*/  F2FP.PACK_AB R3, R66, R56 ;  /* 0x000000384203723e */ /* 0x004fe400000000ff */
[----:B------:R-:W-:Y:S02]  /*7cc0*/  SHF.R.U32.HI R2, RZ, 0x8, R2 ;  /* 0x00000008ff027819 */ /* 0x000fe40000011602 */
[----:B------:R-:W-:-:S02]  /*7cd0*/  PRMT R180, R3, 0x7610, R180 ;  /* 0x0000761003b47816 */ /* 0x000fc400000000b4 */
[----:B------:R-:W-:Y:S02]  /*7ce0*/  LOP3.LUT R2, R2, 0xffff, RZ, 0xc0, !PT ;  /* 0x0000ffff02027812 */ /* 0x000fe400078ec0ff */
[----:B------:R-:W-:Y:S01]  /*7cf0*/  PRMT R179, R3, 0x7632, R179 ;  /* 0x0000763203b37816 */ /* 0x000fe200000000b3 */
[----:B------:R-:W-:Y:S01]  /*7d00*/  @!P1 HADD2 R88, -R180.H0_H0, -RZ.H0_H0 ;  /* 0xa00000ffb4589230 */ /* 0x000fe20000000900 */
[----:B------:R-:W-:Y:S01]  /*7d10*/  ISETP.GE.U32.AND P5, PT, R122, R2, PT ;  /* 0x000000027a00720c */ /* 0x000fe20003fa6070 */
[----:B------:R-:W-:Y:S01]  /*7d20*/  FFMA.FTZ R2, R90, c[0x0][0x23c], -R0 ;  /* 0x00008f005a027a23 */ /* 0x000fe20000010800 */
[----:B------:R-:W-:Y:S01]  /*7d30*/  PRMT R45, R180, 0x5410, R179 ;  /* 0x00005410b42d7816 */ /* 0x000fe200000000b3 */
[----:B------:R-:W-:Y:S01]  /*7d40*/  FFMA.FTZ R3, R95, c[0x0][0x23c], -R5 ;  /* 0x00008f005f037a23 */ /* 0x000fe20000010805 */
[----:B------:R-:W-:Y:S01]  /*7d50*/  @!P1 PRMT R180, R88, 0x5410, RZ ;  /* 0x0000541058b49816 */ /* 0x000fe200000000ff */
[----:B------:R1:W-:Y:S01]  /*7d60*/  MUFU.EX2 R59, R2 ;  /* 0x00000002003b7308 */ /* 0x0003e20000000800 */
[----:B------:R-:W-:-:S07]  /*7d70*/  IMAD.MOV.U32 R88, RZ, RZ, R226 ;  /* 0x000000ffff587224 */ /* 0x000fce00078e00e2 */
[----:B------:R-:W-:Y:S01]  /*7d80*/  @!P5 HADD2 R89, -R179.H0_H0, -RZ.H0_H0 ;  /* 0xa00000ffb359d230 */ /* 0x000fe20000000900 */
[----:B------:R2:W-:Y:S04]  /*7d90*/  MUFU.EX2 R84, R3 ;  /* 0x0000000300547308 */ /* 0x0005e80000000800 */
[----:B------:R-:W-:Y:S01]  /*7da0*/  @!P5 PRMT R179, R89, 0x5410, RZ ;  /* 0x0000541059b3d816 */ /* 0x000fe200000000ff */
[----:B------:R-:W-:Y:S02]  /*7db0*/  IMAD.MOV.U32 R89, RZ, RZ, R227 ;  /* 0x000000ffff597224 */ /* 0x000fe400078e00e3 */
[----:B-1----:R-:W-:-:S04]  /*7dc0*/  FFMA.FTZ R2, R91, c[0x0][0x23c], -R0 ;  /* 0x00008f005b027a23 */ /* 0x002fc80000010800 */
[----:B------:R1:W-:Y:S01]  /*7dd0*/  MUFU.EX2 R57, R2 ;  /* 0x0000000200397308 */ /* 0x0003e20000000800 */
[----:B--2---:R-:W-:-:S07]  /*7de0*/  FFMA.FTZ R3, R92, c[0x0][0x23c], -R5 ;  /* 0x00008f005c037a23 */ /* 0x004fce0000010805 */
[----:B------:R-:W2:Y:S01]  /*7df0*/  MUFU.EX2 R82, R3 ;  /* 0x0000000300527308 */ /* 0x000ea20000000800 */
[----:B-1----:R-:W-:-:S04]  /*7e00*/  SHF.R.U32.HI R2, RZ, 0x18, R4 ;  /* 0x00000018ff027819 */ /* 0x002fc80000011604 */
[----:B------:R-:W-:Y:S02]  /*7e10*/  ISETP.GE.U32.AND P1, PT, R122, R2, PT ;  /* 0x000000027a00720c */ /* 0x000fe40003f26070 */
[----:B------:R-:W-:Y:S02]  /*7e20*/  SHF.R.U32.HI R2, RZ, 0x10, R4 ;  /* 0x00000010ff027819 */ /* 0x000fe40000011604 */
[----:B--2---:R-:W-:Y:S02]  /*7e30*/  F2FP.PACK_AB R16, R82, R84 ;  /* 0x000000545210723e */ /* 0x004fe400000000ff */
[----:B------:R-:W-:Y:S02]  /*7e40*/  LOP3.LUT R2, R2, 0xff, RZ, 0xc0, !PT ;  /* 0x000000ff02027812 */ /* 0x000fe400078ec0ff */
[----:B------:R-:W-:Y:S02]  /*7e50*/  PRMT R176, R16, 0x7610, R176 ;  /* 0x0000761010b07816 */ /* 0x000fe400000000b0 */
[----:B------:R-:W-:-:S02]  /*7e60*/  ISETP.GE.U32.AND P5, PT, R122, R2, PT ;  /* 0x000000027a00720c */ /* 0x000fc40003fa6070 */
[----:B------:R-:W-:Y:S01]  /*7e70*/  F2FP.PACK_AB R2, R57, R59 ;  /* 0x0000003b3902723e */ /* 0x000fe200000000ff */
[----:B------:R-:W-:Y:S01]  /*7e80*/  @!P2 HADD2 R93, -R176.H0_H0, -RZ.H0_H0 ;  /* 0xa00000ffb05da230 */ /* 0x000fe20000000900 */
[----:B------:R-:W-:Y:S01]  /*7e90*/  PRMT R175, R16, 0x7632, R175 ;  /* 0x0000763210af7816 */ /* 0x000fe200000000af */
[----:B------:R-:W-:Y:S01]  /*7ea0*/  FFMA.FTZ R16, R94, c[0x0][0x23c], -R0 ;  /* 0x00008f005e107a23 */ /* 0x000fe20000010800 */
[C---:B------:R-:W-:Y:S02]  /*7eb0*/  PRMT R178, R2.reuse, 0x7632, R178 ;  /* 0x0000763202b27816 */ /* 0x040fe400000000b2 */
[----:B------:R-:W-:Y:S01]  /*7ec0*/  PRMT R177, R2, 0x7610, R177 ;  /* 0x0000761002b17816 */ /* 0x000fe200000000b1 */
[----:B------:R-:W1:Y:S01]  /*7ed0*/  MUFU.EX2 R64, R16 ;  /* 0x0000001000407308 */ /* 0x000e620000000800 */
[----:B------:R-:W-:Y:S01]  /*7ee0*/  LOP3.LUT R2, R26, 0xff, RZ, 0xc0, !PT ;  /* 0x000000ff1a027812 */ /* 0x000fe200078ec0ff */
[----:B------:R-:W-:Y:S01]  /*7ef0*/  @!P1 HADD2 R90, -R178.H0_H0, -RZ.H0_H0 ;  /* 0xa00000ffb25a9230 */ /* 0x000fe20000000900 */
[----:B------:R-:W-:Y:S01]  /*7f00*/  PRMT R52, R177, 0x5410, R178 ;  /* 0x00005410b1347816 */ /* 0x000fe200000000b2 */
[----:B------:R-:W-:Y:S01]  /*7f10*/  @!P5 HADD2 R91, -R177.H0_H0, -RZ.H0_H0 ;  /* 0xa00000ffb15bd230 */ /* 0x000fe20000000900 */
[----:B------:R-:W-:-:S02]  /*7f20*/  PRMT R47, R176, 0x5410, R175 ;  /* 0x00005410b02f7816 */ /* 0x000fc400000000af */
[----:B------:R-:W-:Y:S01]  /*7f30*/  @!P1 PRMT R178, R90, 0x5410, RZ ;  /* 0x000054105ab29816 */ /* 0x000fe200000000ff */
[----:B------:R-:W-:Y:S01]  /*7f40*/  IMAD.MOV.U32 R90, RZ, RZ, R71 ;  /* 0x000000ffff5a7224 */ /* 0x000fe200078e0047 */
[----:B------:R-:W-:Y:S01]  /*7f50*/  ISETP.GE.U32.AND P1, PT, R122, R2, PT ;  /* 0x000000027a00720c */ /* 0x000fe20003f26070 */
[----:B------:R-:W-:Y:S01]  /*7f60*/  IMAD.MOV.U32 R71, RZ, RZ, R215 ;  /* 0x000000ffff477224 */ /* 0x000fe200078e00d7 */
[----:B------:R-:W-:Y:S02]  /*7f70*/  SHF.R.U32.HI R2, RZ, 0x8, R27 ;  /* 0x00000008ff027819 */ /* 0x000fe4000001161b */
[----:B------:R-:W-:Y:S01]  /*7f80*/  @!P5 PRMT R177, R91, 0x5410, RZ ;  /* 0x000054105bb1d816 */ /* 0x000fe200000000ff */
[----:B------:R-:W-:Y:S01]  /*7f90*/  LDSM.16.MT88.4 R24, [R185+0x14800] ;  /* 0x01480000b918783b */ /* 0x000fe20000004200 */
[----:B------:R-:W-:Y:S01]  /*7fa0*/  LOP3.LUT R2, R2, 0xffff, RZ, 0xc0, !PT ;  /* 0x0000ffff02027812 */ /* 0x000fe200078ec0ff */
[----:B------:R-:W-:Y:S01]  /*7fb0*/  IMAD.MOV.U32 R91, RZ, RZ, R225 ;  /* 0x000000ffff5b7224 */ /* 0x000fe200078e00e1 */
[----:B------:R-:W-:-:S02]  /*7fc0*/  @!P2 PRMT R176, R93, 0x5410, RZ ;  /* 0x000054105db0a816 */ /* 0x000fc400000000ff */
[----:B------:R-:W-:Y:S01]  /*7fd0*/  ISETP.GE.U32.AND P5, PT, R122, R2, PT ;  /* 0x000000027a00720c */ /* 0x000fe20003fa6070 */
[----:B------:R-:W-:Y:S01]  /*7fe0*/  IMAD.WIDE.U32 R2, R28, -0x2daee0ad, RZ ;  /* 0xd2511f531c027825 */ /* 0x000fe200078e00ff */
[----:B-1----:R-:W-:Y:S01]  /*7ff0*/  F2FP.PACK_AB R17, R64, R87 ;  /* 0x000000574011723e */ /* 0x002fe200000000ff */
[----:B------:R-:W1:Y:S03]  /*8000*/  LDSM.16.MT88.4 R28, [R185+0x14000] ;  /* 0x01400000b91c783b */ /* 0x000e660000004200 */
[----:B------:R-:W-:Y:S02]  /*8010*/  LOP3.LUT R4, R3, UR14, R22, 0x96, !PT ;  /* 0x0000000e03047c12 */ /* 0x000fe4000f8e9616 */
[----:B------:R-:W-:Y:S02]  /*8020*/  PRMT R174, R17, 0x7632, R174 ;  /* 0x0000763211ae7816 */ /* 0x000fe400000000ae */
[----:B------:R-:W-:-:S02]  /*8030*/  SHF.R.U32.HI R16, RZ, 0x10, R4 ;  /* 0x00000010ff107819 */ /* 0x000fc40000011604 */
[----:B------:R-:W-:Y:S01]  /*8040*/  PRMT R173, R17, 0x7610, R173 ;  /* 0x0000761011ad7816 */ /* 0x000fe200000000ad */
[----:B------:R-:W-:Y:S01]  /*8050*/  @!P5 HADD2 R92, -R175.H0_H0, -RZ.H0_H0 ;  /* 0xa00000ffaf5cd230 */ /* 0x000fe20000000900 */
[----:B------:R-:W-:Y:S01]  /*8060*/  LOP3.LUT R16, R16, 0xff, RZ, 0xc0, !PT ;  /* 0x000000ff10107812 */ /* 0x000fe200078ec0ff */
[----:B------:R-:W-:Y:S01]  /*8070*/  @!P4 HADD2 R94, -R174.H0_H0, -RZ.H0_H0 ;  /* 0xa00000ffae5ec230 */ /* 0x000fe20000000900 */
[----:B------:R-:W-:Y:S01]  /*8080*/  PRMT R46, R173, 0x5410, R174 ;  /* 0x00005410ad2e7816 */ /* 0x000fe200000000ae */
[----:B------:R-:W-:Y:S01]  /*8090*/  @!P1 HADD2 R95, -R173.H0_H0, -RZ.H0_H0 ;  /* 0xa00000ffad5f9230 */ /* 0x000fe20000000900 */
[----:B------:R-:W-:Y:S02]  /*80a0*/  ISETP.GE.U32.AND P2, PT, R122, R16, PT ;  /* 0x000000107a00720c */ /* 0x000fe40003f46070 */
[----:B------:R-:W-:Y:S02]  /*80b0*/  LOP3.LUT R16, R4, 0xff, RZ, 0xc0, !PT ;  /* 0x000000ff04107812 */ /* 0x000fe400078ec0ff */
[----:B------:R-:W-:-:S02]  /*80c0*/  @!P5 PRMT R175, R92, 0x5410, RZ ;  /* 0x000054105cafd816 */ /* 0x000fc400000000ff */
[----:B------:R-:W-:Y:S01]  /*80d0*/  ISETP.GE.U32.AND P5, PT, R122, R16, PT ;  /* 0x000000107a00720c */ /* 0x000fe20003fa6070 */
[----:B------:R-:W-:Y:S01]  /*80e0*/  FFMA.FTZ R16, R97, c[0x0][0x23c], -R5 ;  /* 0x00008f0061107a23 */ /* 0x000fe20000010805 */
[----:B------:R-:W-:Y:S02]  /*80f0*/  @!P4 PRMT R174, R94, 0x5410, RZ ;  /* 0x000054105eaec816 */ /* 0x000fe400000000ff */
[----:B------:R-:W-:Y:S01]  /*8100*/  @!P1 PRMT R173, R95, 0x5410, RZ ;  /* 0x000054105fad9816 */ /* 0x000fe200000000ff */
[----:B------:R2:W-:Y:S01]  /*8110*/  MUFU.EX2 R92, R16 ;  /* 0x00000010005c7308 */ /* 0x0005e20000000800 */
[----:B------:R-:W-:Y:S01]  /*8120*/  SHF.R.U32.HI R17, RZ, 0x18, R2 ;  /* 0x00000018ff117819 */ /* 0x000fe20000011602 */
[----:B-1----:R-:W-:Y:S01]  /*8130*/  HMMA.16816.F32 R20, R12, R28, RZ ;  /* 0x0000001c0c14723c */ /* 0x002fe200000018ff */
[----:B--2---:R-:W-:Y:S02]  /*8140*/  SHF.R.U32.HI R16, RZ, 0x18, R4 ;  /* 0x00000018ff107819 */ /* 0x004fe40000011604 */
[----:B------:R-:W-:-:S02]  /*8150*/  LOP3.LUT R4, R4, 0xffff, RZ, 0xc0, !PT ;  /* 0x0000ffff04047812 */ /* 0x000fc400078ec0ff */
[----:B------:R-:W-:Y:S01]  /*8160*/  ISETP.GE.U32.AND P4, PT, R122, R16, PT ;  /* 0x000000107a00720c */ /* 0x000fe20003f86070 */
[----:B------:R-:W-:Y:S01]  /*8170*/  FFMA.FTZ R16, R96, c[0x0][0x23c], -R5 ;  /* 0x00008f0060107a23 */ /* 0x000fe20000010805 */
[----:B------:R-:W-:-:S03]  /*8180*/  SHF.R.U32.HI R4, RZ, 0x8, R4 ;  /* 0x00000008ff047819 */ /* 0x000fc60000011604 */
[----:B------:R1:W2:Y:S01]  /*8190*/  MUFU.EX2 R50, R16 ;  /* 0x0000001000327308 */ /* 0x0002a20000000800 */
[----:B------:R-:W-:-:S04]  /*81a0*/  LOP3.LUT R4, R4, 0xffff, RZ, 0xc0, !PT ;  /* 0x0000ffff04047812 */ /* 0x000fc800078ec0ff */
[----:B------:R-:W-:Y:S01]  /*81b0*/  ISETP.GE.U32.AND P1, PT, R122, R4, PT ;  /* 0x000000047a00720c */ /* 0x000fe20003f26070 */
[----:B-1----:R-:W-:Y:S02]  /*81c0*/  FFMA.FTZ R16, R99, c[0x0][0x23c], -R0 ;  /* 0x00008f0063107a23 */ /* 0x002fe40000010800 */
[----:B--2---:R-:W-:Y:S02]  /*81d0*/  IMAD.MOV.U32 R95, RZ, RZ, R50 ;  /* 0x000000ffff5f7224 */ /* 0x004fe400078e0032 */
[----:B------:R1:W-:Y:S01]  /*81e0*/  MUFU.EX2 R93, R16 ;  /* 0x00000010005d7308 */ /* 0x0003e20000000800 */
[----:B------:R-:W-:Y:S02]  /*81f0*/  IMAD.MOV.U32 R50, RZ, RZ, R212 ;  /* 0x000000ffff327224 */ /* 0x000fe400078e00d4 */
[----:B------:R-:W-:-:S04]  /*8200*/  F2FP.PACK_AB R4, R95, R92 ;  /* 0x0000005c5f04723e */ /* 0x000fc800000000ff */
[C---:B------:R-:W-:Y:S02]  /*8210*/  PRMT R172, R4.reuse, 0x7610, R172 ;  /* 0x0000761004ac7816 */ /* 0x040fe400000000ac */
[----:B------:R-:W-:Y:S02]  /*8220*/  PRMT R171, R4, 0x7632, R171 ;  /* 0x0000763204ab7816 */ /* 0x000fe400000000ab */
[----:B------:R-:W-:Y:S01]  /*8230*/  LOP3.LUT R4, R6, 0xff, RZ, 0xc0, !PT ;  /* 0x000000ff06047812 */ /* 0x000fe200078ec0ff */
[----:B------:R-:W-:Y:S01]  /*8240*/  @!P5 HADD2 R96, -R172.H0_H0, -RZ.H0_H0 ;  /* 0xa00000ffac60d230 */ /* 0x000fe20000000900 */
[----:B------:R-:W-:Y:S01]  /*8250*/  PRMT R44, R172, 0x5410, R171 ;  /* 0x00005410ac2c7816 */ /* 0x000fe200000000ab */
[----:B------:R-:W-:Y:S01]  /*8260*/  @!P1 HADD2 R97, -R171.H0_H0, -RZ.H0_H0 ;  /* 0xa00000ffab619230 */ /* 0x000fe20000000900 */
[----:B-1----:R-:W-:Y:S02]  /*8270*/  FFMA.FTZ R16, R98, c[0x0][0x23c], -R0 ;  /* 0x00008f0062107a23 */ /* 0x002fe40000010800 */
[----:B------:R-:W-:Y:S01]  /*8280*/  @!P5 PRMT R172, R96, 0x5410, RZ ;  /* 0x0000541060acd816 */ /* 0x000fe200000000ff */
[----:B------:R-:W-:Y:S01]  /*8290*/  IMAD.MOV.U32 R96, RZ, RZ, R223 ;  /* 0x000000ffff607224 */ /* 0x000fe200078e00df */
[----:B------:R-:W-:Y:S01]  /*82a0*/  ISETP.GE.U32.AND P5, PT, R122, R4, PT ;  /* 0x000000047a00720c */ /* 0x000fe20003fa6070 */
[----:B------:R-:W1:Y:S01]  /*82b0*/  MUFU.EX2 R94, R16 ;  /* 0x00000010005e7308 */ /* 0x000e620000000800 */
[----:B------:R-:W-:-:S02]  /*82c0*/  SHF.R.U32.HI R4, RZ, 0x18, R6 ;  /* 0x00000018ff047819 */ /* 0x000fc40000011606 */
[----:B------:R-:W-:Y:S01]  /*82d0*/  @!P1 PRMT R171, R97, 0x5410, RZ ;  /* 0x0000541061ab9816 */ /* 0x000fe200000000ff */
[----:B------:R-:W-:Y:S01]  /*82e0*/  IMAD.MOV.U32 R97, RZ, RZ, R221 ;  /* 0x000000ffff617224 */ /* 0x000fe200078e00dd */
[----:B------:R-:W-:Y:S02]  /*82f0*/  ISETP.GE.U32.AND P1, PT, R122, R4, PT ;  /* 0x000000047a00720c */ /* 0x000fe40003f26070 */
[----:B------:R-:W-:Y:S02]  /*8300*/  SHF.R.U32.HI R4, RZ, 0x10, R6 ;  /* 0x00000010ff047819 */ /* 0x000fe40000011606 */
[----:B------:R-:W-:Y:S02]  /*8310*/  LOP3.LUT R6, R6, 0xffff, RZ, 0xc0, !PT ;  /* 0x0000ffff06067812 */ /* 0x000fe400078ec0ff */
[----:B------:R-:W-:Y:S01]  /*8320*/  LOP3.LUT R4, R4, 0xff, RZ, 0xc0, !PT ;  /* 0x000000ff04047812 */ /* 0x000fe200078ec0ff */
[----:B------:R-:W-:Y:S01]  /*8330*/  @!P5 HADD2 R100, -R240.H0_H0, -RZ.H0_H0 ;  /* 0xa00000fff064d230 */ /* 0x000fe20000000900 */
[----:B-1----:R-:W-:-:S04]  /*8340*/  F2FP.PACK_AB R16, R94, R93 ;  /* 0x0000005d5e10723e */ /* 0x002fc800000000ff */
[----:B------:R-:W-:Y:S01]  /*8350*/  @!P5 PRMT R240, R100, 0x5410, RZ ;  /* 0x0000541064f0d816 */ /* 0x000fe200000000ff */
[----:B------:R-:W-:Y:S01]  /*8360*/  @!P1 HADD2 R101, -R236.H0_H0, -RZ.H0_H0 ;  /* 0xa00000ffec659230 */ /* 0x000fe20000000900 */
[C---:B------:R-:W-:Y:S01]  /*8370*/  PRMT R169, R16.reuse, 0x7610, R169 ;  /* 0x0000761010a97816 */ /* 0x040fe200000000a9 */
[----:B------:R-:W-:Y:S01]  /*8380*/  IMAD.MOV.U32 R100, RZ, RZ, R91 ;  /* 0x000000ffff647224 */ /* 0x000fe200078e005b */
[----:B------:R-:W-:Y:S01]  /*8390*/  PRMT R170, R16, 0x7632, R170 ;  /* 0x0000763210aa7816 */ /* 0x000fe200000000aa */
[----:B------:R-:W-:Y:S01]  /*83a0*/  IMAD.MOV.U32 R91, RZ, RZ, R62 ;  /* 0x000000ffff5b7224 */ /* 0x000fe200078e003e */
[----:B------:R-:W-:Y:S01]  /*83b0*/  @!P1 PRMT R236, R101, 0x5410, RZ ;  /* 0x0000541065ec9816 */ /* 0x000fe200000000ff */
[----:B------:R-:W-:Y:S01]  /*83c0*/  @!P2 HADD2 R99, -R169.H0_H0, -RZ.H0_H0 ;  /* 0xa00000ffa963a230 */ /* 0x000fe20000000900 */
[----:B------:R-:W-:Y:S01]  /*83d0*/  PRMT R43, R169, 0x5410, R170 ;  /* 0x00005410a92b7816 */ /* 0x000fe200000000aa */
[----:B------:R-:W-:Y:S01]  /*83e0*/  @!P4 HADD2 R98, -R170.H0_H0, -RZ.H0_H0 ;  /* 0xa00000ffaa62c230 */ /* 0x000fe20000000900 */
[----:B------:R-:W-:Y:S01]  /*83f0*/  LOP3.LUT R16, R7, 0xff, RZ, 0xc0, !PT ;  /* 0x000000ff07107812 */ /* 0x000fe200078ec0ff */
[----:B------:R-:W-:Y:S01]  /*8400*/  IMAD.MOV.U32 R101, RZ, RZ, R127 ;  /* 0x000000ffff657224 */ /* 0x000fe200078e007f */
[----:B------:R-:W-:Y:S01]  /*8410*/  @!P2 PRMT R169, R99, 0x5410, RZ ;  /* 0x0000541063a9a816 */ /* 0x000fe200000000ff */
[----:B------:R-:W-:Y:S01]  /*8420*/  IMAD.MOV.U32 R62, RZ, RZ, R60 ;  /* 0x000000ffff3e7224 */ /* 0x000fe200078e003c */
[----:B------:R-:W1:Y:S01]  /*8430*/  LDC.U8 R99, c[0x0][0x2d8] ;  /* 0x0000b600ff637b82 */ /* 0x000e620000000000 */
[----:B------:R-:W-:Y:S01]  /*8440*/  @!P4 PRMT R170, R98, 0x5410, RZ ;  /* 0x0000541062aac816 */ /* 0x000fe200000000ff */
[----:B------:R-:W-:Y:S01]  /*8450*/  IMAD.MOV.U32 R98, RZ, RZ, R222 ;  /* 0x000000ffff627224 */ /* 0x000fe200078e00de */
[----:B------:R-:W-:Y:S01]  /*8460*/  ISETP.GE.U32.AND P4, PT, R122, R4, PT ;  /* 0x000000047a00720c */ /* 0x000fe20003f86070 */
[----:B------:R-:W-:Y:S01]  /*8470*/  IMAD.MOV.U32 R60, RZ, RZ, R251 ;  /* 0x000000ffff3c7224 */ /* 0x000fe200078e00fb */
[----:B------:R-:W-:Y:S01]  /*8480*/  SHF.R.U32.HI R4, RZ, 0x8, R6 ;  /* 0x00000008ff047819 */ /* 0x000fe20000011606 */
[----:B------:R-:W-:Y:S01]  /*8490*/  HMMA.16816.F32 R120, R8, R24, R20 ;  /* 0x000000180878723c */ /* 0x000fe20000001814 */
[----:B------:R-:W-:-:S02]  /*84a0*/  LOP3.LUT R6, R2, 0xff, RZ, 0xc0, !PT ;  /* 0x000000ff02067812 */ /* 0x000fc400078ec0ff */
[----:B------:R-:W-:-:S05]  /*84b0*/  LOP3.LUT R4, R4, 0xffff, RZ, 0xc0, !PT ;  /* 0x0000ffff04047812 */ /* 0x000fca00078ec0ff */
[----:B------:R-:W-:Y:S02]  /*84c0*/  HMMA.16816.F32 R20, R12, R30, RZ ;  /* 0x0000001e0c14723c */ /* 0x000fe400000018ff */
[----:B------:R-:W-:-:S05]  /*84d0*/  @!P4 HADD2 R102, -R238.H0_H0, -RZ.H0_H0 ;  /* 0xa00000ffee66c230 */ /* 0x000fca0000000900 */
[----:B------:R-:W-:Y:S01]  /*84e0*/  @!P4 PRMT R238, R102, 0x5410, RZ ;  /* 0x0000541066eec816 */ /* 0x000fe200000000ff */
[----:B------:R-:W-:Y:S01]  /*84f0*/  IMAD.MOV.U32 R102, RZ, RZ, R89 ;  /* 0x000000ffff667224 */ /* 0x000fe200078e0059 */
[----:B-1----:R-:W-:Y:S01]  /*8500*/  ISETP.GE.U32.AND P2, PT, R99, R4, PT ;  /* 0x000000046300720c */ /* 0x002fe20003f46070 */
[----:B------:R-:W-:Y:S01]  /*8510*/  IMAD.MOV.U32 R89, RZ, RZ, R80 ;  /* 0x000000ffff597224 */ /* 0x000fe200078e0050 */
[----:B------:R-:W-:Y:S01]  /*8520*/  SHF.R.U32.HI R4, RZ, 0x10, R19 ;  /* 0x00000010ff047819 */ /* 0x000fe20000011613 */
[----:B------:R-:W-:Y:S02]  /*8530*/  IMAD.MOV.U32 R80, RZ, RZ, R61 ;  /* 0x000000ffff507224 */ /* 0x000fe400078e003d */
[----:B------:R-:W-:Y:S01]  /*8540*/  IMAD.MOV.U32 R61, RZ, RZ, R250 ;  /* 0x000000ffff3d7224 */ /* 0x000fe200078e00fa */
[----:B------:R-:W-:-:S04]  /*8550*/  LOP3.LUT R4, R4, 0xff, RZ, 0xc0, !PT ;  /* 0x000000ff04047812 */ /* 0x000fc800078ec0ff */
[----:B------:R-:W-:Y:S02]  /*8560*/  ISETP.GE.U32.AND P5, PT, R99, R4, PT ;  /* 0x000000046300720c */ /* 0x000fe40003fa6070 */
[----:B------:R-:W-:Y:S01]  /*8570*/  LOP3.LUT R4, R19, 0xffff, RZ, 0xc0, !PT ;  /* 0x0000ffff13047812 */ /* 0x000fe200078ec0ff */
[----:B------:R-:W-:Y:S02]  /*8580*/  @!P2 HADD2 R103, -R239.H0_H0, -RZ.H0_H0 ;  /* 0xa00000ffef67a230 */ /* 0x000fe40000000900 */
[----:B------:R-:W-:Y:S01]  /*8590*/  HMMA.16816.F32 R212, R8, R26, R20 ;  /* 0x0000001a08d4723c */ /* 0x000fe20000001814 */
[----:B------:R-:W1:Y:S01]  /*85a0*/  LDSM.16.MT88.4 R24, [R183+0x16000] ;  /* 0x01600000b718783b */ /* 0x000e620000004200 */
[----:B------:R-:W-:Y:S02]  /*85b0*/  SHF.R.U32.HI R4, RZ, 0x8, R4 ;  /* 0x00000008ff047819 */ /* 0x000fe40000011604 */
[----:B------:R-:W-:Y:S01]  /*85c0*/  @!P2 PRMT R239, R103, 0x5410, RZ ;  /* 0x0000541067efa816 */ /* 0x000fe200000000ff */
[----:B------:R-:W2:Y:S01]  /*85d0*/  LDSM.16.MT88.4 R20, [R183+0x16800] ;  /* 0x01680000b714783b */ /* 0x000ea20000004200 */
[----:B------:R-:W-:Y:S01]  /*85e0*/  LOP3.LUT R4, R4, 0xffff, RZ, 0xc0, !PT ;  /* 0x0000ffff04047812 */ /* 0x000fe200078ec0ff */
[----:B------:R-:W-:Y:S01]  /*85f0*/  IMAD.MOV.U32 R103, RZ, RZ, R88 ;  /* 0x000000ffff677224 */ /* 0x000fe200078e0058 */
[----:B------:R-:W-:-:S02]  /*8600*/  @!P5 HADD2 R104, -R245.H0_H0, -RZ.H0_H0 ;  /* 0xa00000fff568d230 */ /* 0x000fc40000000900 */
[----:B------:R-:W-:Y:S01]  /*8610*/  ISETP.GE.U32.AND P2, PT, R99, R4, PT ;  /* 0x000000046300720c */ /* 0x000fe20003f46070 */
[----:B------:R-:W-:Y:S01]  /*8620*/  IMAD.MOV.U32 R88, RZ, RZ, R53 ;  /* 0x000000ffff587224 */ /* 0x000fe200078e0035 */
[----:B------:R-:W-:Y:S01]  /*8630*/  LOP3.LUT R4, R19, 0xff, RZ, 0xc0, !PT ;  /* 0x000000ff13047812 */ /* 0x000fe200078ec0ff */
[----:B------:R-:W-:Y:S01]  /*8640*/  IMAD.MOV.U32 R53, RZ, RZ, R67 ;  /* 0x000000ffff357224 */ /* 0x000fe200078e0043 */
[----:B------:R-:W-:Y:S01]  /*8650*/  @!P5 PRMT R245, R104, 0x5410, RZ ;  /* 0x0000541068f5d816 */ /* 0x000fe200000000ff */
[----:B------:R-:W-:Y:S01]  /*8660*/  IMAD.MOV.U32 R67, RZ, RZ, R252 ;  /* 0x000000ffff437224 */ /* 0x000fe200078e00fc */
[C---:B------:R-:W-:Y:S01]  /*8670*/  ISETP.GE.U32.AND P1, PT, R99.reuse, R4, PT ;  /* 0x000000046300720c */ /* 0x040fe20003f26070 */
[----:B------:R-:W-:Y:S01]  /*8680*/  IMAD.MOV.U32 R104, RZ, RZ, R58 ;  /* 0x000000ffff687224 */ /* 0x000fe200078e003a */
[----:B------:R-:W-:Y:S02]  /*8690*/  SHF.R.U32.HI R4, RZ, 0x18, R19 ;  /* 0x00000018ff047819 */ /* 0x000fe40000011613 */
[----:B------:R-:W-:-:S02]  /*86a0*/  ISETP.GE.U32.AND P5, PT, R99, R18, PT ;  /* 0x000000126300720c */ /* 0x000fc40003fa6070 */
[----:B------:R-:W-:Y:S01]  /*86b0*/  ISETP.GE.U32.AND P4, PT, R99, R4, PT ;  /* 0x000000046300720c */ /* 0x000fe20003f86070 */
[----:B------:R-:W-:Y:S01]  /*86c0*/  @!P2 HADD2 R105, -R55.H0_H0, -RZ.H0_H0 ;  /* 0xa00000ff3769a230 */ /* 0x000fe20000000900 */
[----:B------:R-:W-:-:S04]  /*86d0*/  LOP3.LUT R4, R39, 0xff, RZ, 0xc0, !PT ;  /* 0x000000ff27047812 */ /* 0x000fc800078ec0ff */
[----:B------:R-:W-:Y:S01]  /*86e0*/  @!P2 PRMT R55, R105, 0x5410, RZ ;  /* 0x000054106937a816 */ /* 0x000fe200000000ff */
[----:B------:R-:W-:Y:S01]  /*86f0*/  @!P1 HADD2 R106, -R81.H0_H0, -RZ.H0_H0 ;  /* 0xa00000ff516a9230 */ /* 0x000fe20000000900 */
[C---:B------:R-:W-:Y:S01]  /*8700*/  ISETP.GE.U32.AND P2, PT, R99.reuse, R32, PT ;  /* 0x000000206300720c */ /* 0x040fe20003f46070 */
[----:B------:R-:W-:Y:S01]  /*8710*/  IMAD.MOV.U32 R105, RZ, RZ, R98 ;  /* 0x000000ffff697224 */ /* 0x000fe200078e0062 */
[----:B------:R-:W-:Y:S01]  /*8720*/  SHF.R.U32.HI R32, RZ, 0x10, R2 ;  /* 0x00000010ff207819 */ /* 0x000fe20000011602 */
[----:B------:R-:W-:Y:S01]  /*8730*/  IMAD.MOV.U32 R98, RZ, RZ, R59 ;  /* 0x000000ffff627224 */ /* 0x000fe200078e003b */
[----:B------:R-:W-:Y:S01]  /*8740*/  @!P1 PRMT R81, R106, 0x5410, RZ ;  /* 0x000054106a519816 */ /* 0x000fe200000000ff */
[----:B------:R-:W-:Y:S01]  /*8750*/  @!P4 HADD2 R107, -R242.H0_H0, -RZ.H0_H0 ;  /* 0xa00000fff26bc230 */ /* 0x000fe20000000900 */
[----:B------:R-:W-:Y:S01]  /*8760*/  ISETP.GE.U32.AND P1, PT, R99, R4, PT ;  /* 0x000000046300720c */ /* 0x000fe20003f26070 */
[----:B------:R-:W-:Y:S01]  /*8770*/  IMAD.MOV.U32 R106, RZ, RZ, R126 ;  /* 0x000000ffff6a7224 */ /* 0x000fe200078e007e */
[----:B------:R-:W-:-:S02]  /*8780*/  SHF.R.U32.HI R4, RZ, 0x8, R33 ;  /* 0x00000008ff047819 */ /* 0x000fc40000011621 */
[----:B------:R-:W-:Y:S02]  /*8790*/  LOP3.LUT R33, R2, 0xffff, RZ, 0xc0, !PT ;  /* 0x0000ffff02217812 */ /* 0x000fe400078ec0ff */
[----:B------:R-:W-:Y:S01]  /*87a0*/  SHF.R.U32.HI R2, RZ, 0x8, R41 ;  /* 0x00000008ff027819 */ /* 0x000fe20000011629 */
[----:B------:R-:W-:Y:S01]  /*87b0*/  @!P2 HADD2 R116, -R237.H0_H0, -RZ.H0_H0 ;  /* 0xa00000ffed74a230 */ /* 0x000fe20000000900 */
[----:B------:R-:W-:Y:S02]  /*87c0*/  LOP3.LUT R3, R38, 0xff, RZ, 0xc0, !PT ;  /* 0x000000ff26037812 */ /* 0x000fe400078ec0ff */
[----:B------:R-:W-:Y:S02]  /*87d0*/  LOP3.LUT R2, R2, 0xffff, RZ, 0xc0, !PT ;  /* 0x0000ffff02027812 */ /* 0x000fe400078ec0ff */
[----:B------:R-:W-:Y:S01]  /*87e0*/  @!P4 PRMT R242, R107, 0x5410, RZ ;  /* 0x000054106bf2c816 */ /* 0x000fe200000000ff */
[----:B------:R-:W-:Y:S01]  /*87f0*/  @!P1 HADD2 R110, -R246.H0_H0, -RZ.H0_H0 ;  /* 0xa00000fff66e9230 */ /* 0x000fe20000000900 */
[----:B------:R-:W-:-:S02]  /*8800*/  ISETP.GE.U32.AND P4, PT, R99, R2, PT ;  /* 0x000000026300720c */ /* 0x000fc40003f86070 */
[----:B------:R-:W-:Y:S01]  /*8810*/  PRMT R38, R3, 0x5410, R37 ;  /* 0x0000541003267816 */ /* 0x000fe20000000025 */
[----:B------:R-:W-:Y:S01]  /*8820*/  IMAD.WIDE.U32 R2, R40, -0x2daee0ad, RZ ;  /* 0xd2511f5328027825 */ /* 0x000fe200078e00ff */
[----:B------:R-:W-:Y:S02]  /*8830*/  PRMT R39, R36, 0x5410, R4 ;  /* 0x0000541024277816 */ /* 0x000fe40000000004 */
[----:B------:R-:W-:Y:S02]  /*8840*/  @!P1 PRMT R246, R110, 0x5410, RZ ;  /* 0x000054106ef69816 */ /* 0x000fe400000000ff */
[C---:B------:R-:W-:Y:S02]  /*8850*/  LOP3.LUT R28, R2.reuse, 0xffff, RZ, 0xc0, !PT ;  /* 0x0000ffff021c7812 */ /* 0x040fe400078ec0ff */
[----:B------:R-:W-:Y:S02]  /*8860*/  LOP3.LUT R29, R2, 0xff, RZ, 0xc0, !PT ;  /* 0x000000ff021d7812 */ /* 0x000fe400078ec0ff */
[--C-:B------:R-:W-:Y:S01]  /*8870*/  SHF.R.U32.HI R31, RZ, 0x10, R2.reuse ;  /* 0x00000010ff1f7819 */ /* 0x100fe20000011602 */
[----:B------:R-:W-:Y:S01]  /*8880*/  @!P4 HADD2 R109, -R241.H0_H0, -RZ.H0_H0 ;  /* 0xa00000fff16dc230 */ /* 0x000fe20000000900 */
[----:B------:R-:W-:-:S02]  /*8890*/  SHF.R.U32.HI R30, RZ, 0x18, R2 ;  /* 0x00000018ff1e7819 */ /* 0x000fc40000011602 */
[----:B------:R-:W-:Y:S02]  /*88a0*/  LOP3.LUT R2, R35, 0xff, RZ, 0xc0, !PT ;  /* 0x000000ff23027812 */ /* 0x000fe400078ec0ff */
[----:B------:R-:W-:Y:S02]  /*88b0*/  LOP3.LUT R4, R3, UR14, R34, 0x96, !PT ;  /* 0x0000000e03047c12 */ /* 0x000fe4000f8e9622 */
[----:B------:R-:W-:Y:S02]  /*88c0*/  ISETP.GE.U32.AND P6, PT, R99, R2, PT ;  /* 0x000000026300720c */ /* 0x000fe40003fc6070 */
[----:B------:R-:W-:Y:S02]  /*88d0*/  LOP3.LUT R2, R7, 0xffff, RZ, 0xc0, !PT ;  /* 0x0000ffff07027812 */ /* 0x000fe400078ec0ff */
[----:B------:R-:W-:Y:S02]  /*88e0*/  ISETP.GE.U32.AND P1, PT, R99, R17, PT ;  /* 0x000000116300720c */ /* 0x000fe40003f26070 */
[----:B------:R-:W-:-:S02]  /*88f0*/  SHF.R.U32.HI R3, RZ, 0x8, R2 ;  /* 0x00000008ff037819 */ /* 0x000fc40000011602 */
[----:B------:R-:W-:Y:S02]  /*8900*/  @!P4 PRMT R241, R109, 0x5410, RZ ;  /* 0x000054106df1c816 */ /* 0x000fe400000000ff */
[----:B------:R-:W-:Y:S02]  /*8910*/  PRMT R36, R16, 0x5410, R3 ;  /* 0x0000541010247816 */ /* 0x000fe40000000003 */
[----:B-1----:R-:W-:Y:S01]  /*8920*/  HMMA.16816.F32 R16, R12, R24, RZ ;  /* 0x000000180c10723c */ /* 0x002fe200000018ff */
[----:B------:R-:W-:Y:S02]  /*8930*/  ISETP.GE.U32.AND P4, PT, R99, R6, PT ;  /* 0x000000066300720c */ /* 0x000fe40003f86070 */
[--C-:B------:R-:W-:Y:S02]  /*8940*/  SHF.R.U32.HI R6, RZ, 0x10, R7.reuse ;  /* 0x00000010ff067819 */ /* 0x100fe40000011607 */
[----:B------:R-:W-:Y:S02]  /*8950*/  SHF.R.U32.HI R7, RZ, 0x18, R7 ;  /* 0x00000018ff077819 */ /* 0x000fe40000011607 */
[----:B------:R-:W-:-:S02]  /*8960*/  LOP3.LUT R2, R6, 0xff, RZ, 0xc0, !PT ;  /* 0x000000ff06027812 */ /* 0x000fc400078ec0ff */
[----:B------:R-:W-:Y:S02]  /*8970*/  LOP3.LUT R3, R32, 0xff, RZ, 0xc0, !PT ;  /* 0x000000ff20037812 */ /* 0x000fe400078ec0ff */
[----:B------:R-:W-:Y:S01]  /*8980*/  PRMT R37, R2, 0x5410, R7 ;  /* 0x0000541002257816 */ /* 0x000fe20000000007 */
[----:B------:R-:W-:Y:S01]  /*8990*/  FADD.FTZ R7, R129, R86 ;  /* 0x0000005681077221 */ /* 0x000fe20000010000 */
[----:B------:R-:W-:Y:S02]  /*89a0*/  SHF.R.U32.HI R2, RZ, 0x8, R42 ;  /* 0x00000008ff027819 */ /* 0x000fe4000001162a */
[----:B------:R-:W-:Y:S01]  /*89b0*/  @!P2 PRMT R237, R116, 0x5410, RZ ;  /* 0x0000541074eda816 */ /* 0x000fe200000000ff */
[----:B------:R-:W-:Y:S01]  /*89c0*/  IMAD.MOV.U32 R116, RZ, RZ, R50 ;  /* 0x000000ffff747224 */ /* 0x000fe200078e0032 */
[----:B------:R-:W-:Y:S02]  /*89d0*/  LOP3.LUT R2, R2, 0xffff, RZ, 0xc0, !PT ;  /* 0x0000ffff02027812 */ /* 0x000fe400078ec0ff */
[----:B------:R-:W-:Y:S01]  /*89e0*/  ISETP.GE.U32.AND P2, PT, R99, R3, PT ;  /* 0x000000036300720c */ /* 0x000fe20003f46070 */
[--C-:B------:R-:W-:Y:S01]  /*89f0*/  FFMA.FTZ R3, R113, c[0x0][0x23c], -R5.reuse ;  /* 0x00008f0071037a23 */ /* 0x100fe20000010805 */
[----:B------:R-:W-:Y:S01]  /*8a00*/  ISETP.GE.U32.AND P3, PT, R99, R2, PT ;  /* 0x000000026300720c */ /* 0x000fe20003f66070 */
[----:B------:R-:W-:Y:S01]  /*8a10*/  FFMA.FTZ R5, R112, c[0x0][0x23c], -R5 ;  /* 0x00008f0070057a23 */ /* 0x000fe20000010805 */
[----:B------:R-:W-:Y:S01]  /*8a20*/  SHF.R.U32.HI R2, RZ, 0x8, R28 ;  /* 0x00000008ff027819 */ /* 0x000fe2000001161c */
[----:B--2---:R-:W-:Y:S01]  /*8a30*/  HMMA.16816.F32 R224, R8, R20, R16 ;  /* 0x0000001408e0723c */ /* 0x004fe20000001810 */
[----:B------:R-:W-:Y:S01]  /*8a40*/  MUFU.EX2 R252, R3 ;  /* 0x0000000300fc7308 */ /* 0x000fe20000000800 */
[----:B------:R-:W-:Y:S01]  /*8a50*/  @!P6 HADD2 R112, -R210.H0_H0, -RZ.H0_H0 ;  /* 0xa00000ffd270e230 */ /* 0x000fe20000000900 */
[----:B------:R-:W-:Y:S01]  /*8a60*/  PRMT R35, R29, 0x5410, R2 ;  /* 0x000054101d237816 */ /* 0x000fe20000000002 */
[----:B------:R-:W-:Y:S01]  /*8a70*/  @!P5 HADD2 R113, -R181.H0_H0, -RZ.H0_H0 ;  /* 0xa00000ffb571d230 */ /* 0x000fe20000000900 */
[----:B------:R-:W-:-:S02]  /*8a80*/  LOP3.LUT R2, R31, 0xff, RZ, 0xc0, !PT ;  /* 0x000000ff1f027812 */ /* 0x000fc400078ec0ff */
[----:B------:R-:W-:Y:S01]  /*8a90*/  @!P6 PRMT R210, R112, 0x5410, RZ ;  /* 0x0000541070d2e816 */ /* 0x000fe200000000ff */
[----:B------:R-:W-:Y:S01]  /*8aa0*/  HMMA.16816.F32 R16, R12, R26, RZ ;  /* 0x0000001a0c10723c */ /* 0x000fe200000018ff */
[----:B------:R-:W-:Y:S01]  /*8ab0*/  LDSM.16.MT88.4 R24, [R184+0x16800] ;  /* 0x01680000b818783b */ /* 0x000fe20000004200 */
[----:B------:R-:W-:Y:S01]  /*8ac0*/  PRMT R34, R2, 0x5410, R30 ;  /* 0x0000541002227816 */ /* 0x000fe2000000001e */
[----:B------:R-:W-:Y:S01]  /*8ad0*/  @!P3 HADD2 R117, -R211.H0_H0, -RZ.H0_H0 ;  /* 0xa00000ffd375b230 */ /* 0x000fe20000000900 */
[----:B------:R-:W-:Y:S01]  /*8ae0*/  SHF.R.U32.HI R2, RZ, 0x8, R33 ;  /* 0x00000008ff027819 */ /* 0x000fe20000011621 */
[----:B------:R1:W-:Y:S01]  /*8af0*/  MUFU.EX2 R251, R5 ;  /* 0x0000000500fb7308 */ /* 0x0003e20000000800 */
[----:B------:R-:W-:Y:S01]  /*8b00*/  LDSM.16.MT88.4 R28, [R186+0x16800] ;  /* 0x01680000ba1c783b */ /* 0x000fe20000004200 */
[----:B------:R-:W-:Y:S01]  /*8b10*/  @!P5 PRMT R181, R113, 0x5410, RZ ;  /* 0x0000541071b5d816 */ /* 0x000fe200000000ff */
[----:B------:R-:W-:Y:S01]  /*8b20*/  IMAD.MOV.U32 R112, RZ, RZ, R102 ;  /* 0x000000ffff707224 */ /* 0x000fe200078e0066 */
[----:B------:R-:W-:Y:S01]  /*8b30*/  LOP3.LUT R2, R2, 0xffff, RZ, 0xc0, !PT ;  /* 0x0000ffff02027812 */ /* 0x000fe200078ec0ff */
[----:B------:R-:W-:Y:S01]  /*8b40*/  IMAD.MOV.U32 R113, RZ, RZ, R103 ;  /* 0x000000ffff717224 */ /* 0x000fe200078e0067 */
[----:B------:R-:W-:Y:S01]  /*8b50*/  @!P3 PRMT R211, R117, 0x5410, RZ ;  /* 0x0000541075d3b816 */ /* 0x000fe200000000ff */
[----:B------:R-:W-:Y:S01]  /*8b60*/  IMAD.MOV.U32 R117, RZ, RZ, R51 ;  /* 0x000000ffff757224 */ /* 0x000fe200078e0033 */
[----:B------:R-:W-:Y:S01]  /*8b70*/  ISETP.GE.U32.AND P3, PT, R99, R2, PT ;  /* 0x000000026300720c */ /* 0x000fe20003f66070 */
[----:B------:R-:W-:-:S02]  /*8b80*/  FADD.FTZ R2, R125, R124 ;  /* 0x0000007c7d027221 */ /* 0x000fc40000010000 */
[----:B------:R-:W-:Y:S02]  /*8b90*/  IMAD.MOV.U32 R99, RZ, RZ, R90 ;  /* 0x000000ffff637224 */ /* 0x000fe400078e005a */
[----:B------:R-:W-:Y:S02]  /*8ba0*/  IMAD.MOV.U32 R90, RZ, RZ, R63 ;  /* 0x000000ffff5a7224 */ /* 0x000fe400078e003f */
[----:B------:R-:W-:Y:S02]  /*8bb0*/  IMAD.MOV.U32 R63, RZ, RZ, R65 ;  /* 0x000000ffff3f7224 */ /* 0x000fe400078e0041 */
[--C-:B-1----:R-:W-:Y:S02]  /*8bc0*/  FFMA.FTZ R5, R114, c[0x0][0x23c], -R0.reuse ;  /* 0x00008f0072057a23 */ /* 0x102fe40000010800 */
[----:B------:R-:W-:Y:S01]  /*8bd0*/  HMMA.16816.F32 R220, R8, R22, R16 ;  /* 0x0000001608dc723c */ /* 0x000fe20000001810 */
[----:B------:R-:W1:Y:S01]  /*8be0*/  LDSM.16.MT88.4 R20, [R184+0x16000] ;  /* 0x01600000b814783b */ /* 0x000e620000004200 */
[----:B------:R-:W-:Y:S01]  /*8bf0*/  FFMA.FTZ R0, R115, c[0x0][0x23c], -R0 ;  /* 0x00008f0073007a23 */ /* 0x000fe20000010800 */
[----:B------:R-:W-:Y:S01]  /*8c00*/  MUFU.EX2 R250, R5 ;  /* 0x0000000500fa7308 */ /* 0x000fe20000000800 */
[----:B------:R-:W-:-:S02]  /*8c10*/  IMAD.MOV.U32 R65, RZ, RZ, R249 ;  /* 0x000000ffff417224 */ /* 0x000fc400078e00f9 */
[----:B------:R-:W-:Y:S01]  /*8c20*/  FADD.FTZ R6, R131, R2 ;  /* 0x0000000283067221 */ /* 0x000fe20000010000 */
[C---:B------:R-:W-:Y:S01]  /*8c30*/  LOP3.LUT R2, R4.reuse, 0xffff, RZ, 0xc0, !PT ;  /* 0x0000ffff04027812 */ /* 0x040fe200078ec0ff */
[----:B------:R-:W-:Y:S02]  /*8c40*/  IMAD.MOV.U32 R102, RZ, RZ, R64 ;  /* 0x000000ffff667224 */ /* 0x000fe400078e0040 */
[----:B------:R-:W-:Y:S01]  /*8c50*/  IMAD.MOV.U32 R64, RZ, RZ, R65 ;  /* 0x000000ffff407224 */ /* 0x000fe200078e0041 */
[----:B------:R-:W2:Y:S01]  /*8c60*/  MUFU.EX2 R249, R0 ;  /* 0x0000000000f97308 */ /* 0x000ea20000000800 */
[----:B------:R-:W-:Y:S01]  /*8c70*/  SHF.R.U32.HI R3, RZ, 0x8, R2 ;  /* 0x00000008ff037819 */ /* 0x000fe20000011602 */
[----:B------:R-:W-:Y:S01]  /*8c80*/  IMAD.MOV.U32 R65, RZ, RZ, R200 ;  /* 0x000000ffff417224 */ /* 0x000fe200078e00c8 */
[----:B------:R-:W-:Y:S01]  /*8c90*/  LOP3.LUT R2, R4, 0xff, RZ, 0xc0, !PT ;  /* 0x000000ff04027812 */ /* 0x000fe200078ec0ff */
[----:B------:R-:W-:Y:S01]  /*8ca0*/  IMAD.MOV.U32 R107, RZ, RZ, R194 ;  /* 0x000000ffff6b7224 */ /* 0x000fe200078e00c2 */
[----:B------:R3:W5:Y:S01]  /*8cb0*/  LDL.LU R200, [R1+0x11c] ;  /* 0x00011c0001c87983 */ /* 0x0007620000300800 */
[----:B--2---:R-:W-:-:S04]  /*8cc0*/  F2FP.PACK_AB R0, R249, R250 ;  /* 0x000000faf900723e */ /* 0x004fc800000000ff */
[----:B------:R-:W-:-:S05]  /*8cd0*/  PRMT R33, R0, 0x7632, R33 ;  /* 0x0000763200217816 */ /* 0x000fca0000000021 */
[----:B------:R-:W-:Y:S01]  /*8ce0*/  @!P1 HADD2 R115, -R33.H0_H0, -RZ.H0_H0 ;  /* 0xa00000ff21739230 */ /* 0x000fe20000000900 */
[----:B-1----:R-:W-:Y:S11]  /*8cf0*/  HMMA.16816.F32 R16, R12, R20, RZ ;  /* 0x000000140c10723c */ /* 0x002ff600000018ff */
[----:B------:R-:W-:Y:S11]  /*8d00*/  @!UPT UIADD3 URZ, URZ, URZ, URZ ;  /* 0x0000003f3f3ff290 */ /* 0x000ff6000fffe03f */
[----:B------:R-:W-:Y:S02]  /*8d10*/  @!UPT UIADD3 URZ, URZ, URZ, URZ ;  /* 0x0000003f3f3ff290 */ /* 0x000fe4000fffe03f */
[----:B------:R-:W-:Y:S08]  /*8d20*/  HMMA.16816.F32 R124, R8, R24, R16 ;  /* 0x00000018087c723c */ /* 0x000ff00000001810 */
[----:B------:R-:W-:Y:S01]  /*8d30*/  HMMA.16816.F32 R16, R12, R22, RZ ;  /* 0x000000160c10723c */ /* 0x000fe200000018ff */
[----:B------:R-:W1:Y:S11]  /*8d40*/  LDSM.16.MT88.4 R20, [R186+0x16000] ;  /* 0x01600000ba14783b */ /* 0x000e760000004200 */
[----:B------:R-:W-:Y:S11]  /*8d50*/  @!UPT UIADD3 URZ, URZ, URZ, URZ ;  /* 0x0000003f3f3ff290 */ /* 0x000ff6000fffe03f */
[----:B------:R-:W-:Y:S01]  /*8d60*/  @!UPT UIADD3 URZ, URZ, URZ, URZ ;  /* 0x0000003f3f3ff290 */ /* 0x000fe2000fffe03f */
[----:B------:R-:W-:Y:S07]  /*8d70*/  HMMA.16816.F32 R108, R8, R26, R16 ;  /* 0x0000001a086c723c */ /* 0x000fee0000001810 */
[----:B------:R-:W-:Y:S02]  /*8d80*/  PRMT R26, R2, 0x5410, R3 ;  /* 0x00005410021a7816 */ /* 0x000fe40000000003 */
[--C-:B------:R-:W-:Y:S02]  /*8d90*/  SHF.R.U32.HI R2, RZ, 0x10, R4.reuse ;  /* 0x00000010ff027819 */ /* 0x100fe40000011604 */
[----:B------:R-:W-:Y:S01]  /*8da0*/  SHF.R.U32.HI R3, RZ, 0x18, R4 ;  /* 0x00000018ff037819 */ /* 0x000fe20000011604 */
[----:B------:R-:W-:Y:S01]  /*8db0*/  FADD.FTZ R4, R130, R7 ;  /* 0x0000000782047221 */ /* 0x000fe20000010000 */
[----:B------:R-:W-:Y:S01]  /*8dc0*/  LOP3.LUT R2, R2, 0xff, RZ, 0xc0, !PT ;  /* 0x000000ff02027812 */ /* 0x000fe200078ec0ff */
[----:B-1----:R-:W-:Y:S03]  /*8dd0*/  HMMA.16816.F32 R16, R12, R20, RZ ;  /* 0x000000140c10723c */ /* 0x002fe600000018ff */
[----:B------:R-:W-:Y:S01]  /*8de0*/  PRMT R7, R2, 0x5410, R3 ;  /* 0x0000541002077816 */ /* 0x000fe20000000003 */
[----:B------:R-:W-:-:S02]  /*8df0*/  FADD.FTZ R2, R135, R6 ;  /* 0x0000000687027221 */ /* 0x000fc40000010000 */
[----:B------:R-:W-:Y:S02]  /*8e00*/  FADD.FTZ R3, R128, R4 ;  /* 0x0000000480037221 */ /* 0x000fe40000010000 */
[----:B------:R-:W-:Y:S01]  /*8e10*/  FADD.FTZ R4, R134, R2 ;  /* 0x0000000286047221 */ /* 0x000fe20000010000 */
[----:B------:R-:W-:Y:S01]  /*8e20*/  PRMT R134, R0, 0x7610, R134 ;  /* 0x0000761000867816 */ /* 0x000fe20000000086 */
[--C-:B------:R-:W-:Y:S01]  /*8e30*/  HSET2.LE.AND R0, R36, R83.reuse, PT ;  /* 0x0000005324007233 */ /* 0x100fe20003803000 */
[----:B------:R-:W-:Y:S01]  /*8e40*/  F2FP.PACK_AB R2, R251, R252 ;  /* 0x000000fcfb02723e */ /* 0x000fe200000000ff */
[----:B------:R-:W-:Y:S01]  /*8e50*/  FADD.FTZ R247, R247, R4 ;  /* 0x00000004f7f77221 */ /* 0x000fe20000010000 */
[----:B------:R-:W-:Y:S01]  /*8e60*/  PRMT R32, R134, 0x5410, R33 ;  /* 0x0000541086207816 */ /* 0x000fe20000000021 */
[----:B------:R-:W-:Y:S01]  /*8e70*/  @!P2 HADD2 R118, -R134.H0_H0, -RZ.H0_H0 ;  /* 0xa00000ff8676a230 */ /* 0x000fe20000000900 */
[----:B------:R-:W-:Y:S01]  /*8e80*/  @!P1 PRMT R33, R115, 0x5410, RZ ;  /* 0x0000541073219816 */ /* 0x000fe200000000ff */
[----:B------:R-:W-:Y:S01]  /*8e90*/  IMAD.MOV.U32 R36, RZ, RZ, R91 ;  /* 0x000000ffff247224 */ /* 0x000fe200078e005b */
[----:B------:R-:W-:Y:S01]  /*8ea0*/  LEA R24, P1, R101, c[0x0][0x1f8], 0x1 ;  /* 0x00007e0065187a11 */ /* 0x000fe200078208ff */
[----:B------:R-:W-:Y:S01]  /*8eb0*/  FADD.FTZ R3, R85, R3 ;  /* 0x0000000355037221 */ /* 0x000fe20000010000 */
[C---:B------:R-:W-:Y:S01]  /*8ec0*/  PRMT R135, R2.reuse, 0x7632, R135 ;  /* 0x0000763202877816 */ /* 0x040fe20000000087 */
[----:B------:R-:W-:Y:S01]  /*8ed0*/  IMAD.MOV.U32 R115, RZ, RZ, R99 ;  /* 0x000000ffff737224 */ /* 0x000fe200078e0063 */
[----:B------:R-:W-:Y:S01]  /*8ee0*/  LEA.HI.X R25, R101, c[0x0][0x1fc], R106, 0x1, P1 ;  /* 0x00007f0065197a11 */ /* 0x000fe200008f0c6a */
[----:B------:R-:W-:Y:S01]  /*8ef0*/  IMAD.MOV.U32 R106, RZ, RZ, R97 ;  /* 0x000000ffff6a7224 */ /* 0x000fe200078e0061 */
[----:B------:R-:W-:Y:S01]  /*8f00*/  PRMT R168, R2, 0x7610, R168 ;  /* 0x0000761002a87816 */ /* 0x000fe200000000a8 */
[----:B------:R-:W-:Y:S01]  /*8f10*/  IMAD.MOV.U32 R101, RZ, RZ, R96 ;  /* 0x000000ffff657224 */ /* 0x000fe200078e0060 */
[----:B------:R-:W-:Y:S01]  /*8f20*/  @!P3 HADD2 R119, -R135.H0_H0, -RZ.H0_H0 ;  /* 0xa00000ff8777b230 */ /* 0x000fe20000000900 */
[----:B------:R-:W-:Y:S01]  /*8f30*/  IMAD.MOV.U32 R97, RZ, RZ, R56 ;  /* 0x000000ffff617224 */ /* 0x000fe200078e0038 */
[----:B------:R-:W-:Y:S01]  /*8f40*/  PRMT R27, R168, 0x5410, R135 ;  /* 0x00005410a81b7816 */ /* 0x000fe20000000087 */
[----:B------:R-:W-:Y:S01]  /*8f50*/  IMAD.MOV.U32 R96, RZ, RZ, R57 ;  /* 0x000000ffff607224 */ /* 0x000fe200078e0039 */
[----:B------:R-:W-:Y:S01]  /*8f60*/  @!P2 PRMT R134, R118, 0x5410, RZ ;  /* 0x000054107686a816 */ /* 0x000fe200000000ff */
[----:B------:R-:W-:Y:S01]  /*8f70*/  HMMA.16816.F32 R56, R8, R28, R16 ;  /* 0x0000001c0838723c */ /* 0x000fe20000001810 */
[----:B------:R-:W-:Y:S01]  /*8f80*/  @!P3 PRMT R135, R119, 0x5410, RZ ;  /* 0x000054107787b816 */ /* 0x000fe200000000ff */
[----:B------:R-:W-:Y:S01]  /*8f90*/  IMAD.MOV.U32 R118, RZ, RZ, R48 ;  /* 0x000000ffff767224 */ /* 0x000fe200078e0030 */
[----:B------:R-:W-:Y:S01]  /*8fa0*/  LOP3.LUT R4, R0, R45, RZ, 0xc0, !PT ;  /* 0x0000002d00047212 */ /* 0x000fe200078ec0ff */
[----:B------:R-:W-:Y:S01]  /*8fb0*/  IMAD.MOV.U32 R119, RZ, RZ, R49 ;  /* 0x000000ffff777224 */ /* 0x000fe200078e0031 */
[--C-:B------:R-:W-:Y:S01]  /*8fc0*/  HSET2.LE.AND R0, R37, R83.reuse, PT ;  /* 0x0000005325007233 */ /* 0x100fe20003803000 */
[----:B------:R-:W-:Y:S01]  /*8fd0*/  IMAD.MOV.U32 R37, RZ, RZ, R90 ;  /* 0x000000ffff257224 */ /* 0x000fe200078e005a */
[--C-:B------:R-:W-:Y:S01]  /*8fe0*/  HSET2.LE.AND R2, R38, R83.reuse, PT ;  /* 0x0000005326027233 */ /* 0x100fe20003803000 */
[----:B------:R-:W-:Y:S01]  /*8ff0*/  HMMA.16816.F32 R16, R12, R22, RZ ;  /* 0x000000160c10723c */ /* 0x000fe200000018ff */
[----:B------:R-:W1:Y:S01]  /*9000*/  LDSM.16.MT88.4 R20, [R185+0x16000] ;  /* 0x01600000b914783b */ /* 0x000e620000004200 */
[----:B------:R-:W-:Y:S01]  /*9010*/  LOP3.LUT R5, R0, R52, RZ, 0xc0, !PT ;  /* 0x0000003400057212 */ /* 0x000fe200078ec0ff */
[--C-:B------:R-:W-:Y:S01]  /*9020*/  HSET2.LE.AND R0, R39, R83.reuse, PT ;  /* 0x0000005327007233 */ /* 0x100fe20003803000 */
[----:B------:R-:W-:Y:S01]  /*9030*/  IMAD.MOV.U32 R38, RZ, RZ, R89 ;  /* 0x000000ffff267224 */ /* 0x000fe200078e0059 */
[----:B------:R-:W-:Y:S01]  /*9040*/  @!P4 HADD2 R114, -R168.H0_H0, -RZ.H0_H0 ;  /* 0xa00000ffa872c230 */ /* 0x000fe20000000900 */
[----:B------:R-:W-:Y:S01]  /*9050*/  IMAD.MOV.U32 R39, RZ, RZ, R88 ;  /* 0x000000ffff277224 */ /* 0x000fe200078e0058 */
[----:B------:R2:W-:Y:S01]  /*9060*/  STG.E.U16 [R24.64+0x2], R55 ;  /* 0x0000023718007986 */ /* 0x0005e2000c101512 */
[----:B------:R-:W-:Y:S01]  /*9070*/  LOP3.LUT R6, R0, R47, RZ, 0xc0, !PT ;  /* 0x0000002f00067212 */ /* 0x000fe200078ec0ff */
[----:B------:R-:W-:Y:S01]  /*9080*/  FADD.FTZ R248, R248, R3 ;  /* 0x00000003f8f87221 */ /* 0x000fe20000010000 */
[----:B------:R-:W-:Y:S01]  /*9090*/  @!P4 PRMT R168, R114, 0x5410, RZ ;  /* 0x0000541072a8c816 */ /* 0x000fe200000000ff */
[----:B------:R-:W-:Y:S01]  /*90a0*/  IMAD.MOV.U32 R114, RZ, RZ, R100 ;  /* 0x000000ffff727224 */ /* 0x000fe200078e0064 */
[----:B------:R-:W-:Y:S01]  /*90b0*/  HSET2.LE.AND R3, R26, R83, PT ;  /* 0x000000531a037233 */ /* 0x000fe20003803000 */
[----:B------:R-:W-:Y:S01]  /*90c0*/  IMAD.MOV.U32 R52, RZ, RZ, R80 ;  /* 0x000000ffff347224 */ /* 0x000fe200078e0050 */
[----:B------:R-:W-:Y:S03]  /*90d0*/  STG.E.U16 [R24.64], R81 ;  /* 0x0000005118007986 */ /* 0x000fe6000c101512 */
[----:B------:R-:W-:-:S07]  /*90e0*/  LOP3.LUT R128, R3, R44, RZ, 0xc0, !PT ;  /* 0x0000002c03807212 */ /* 0x000fce00078ec0ff */
[----:B------:R-:W-:Y:S07]  /*90f0*/  HMMA.16816.F32 R48, R8, R30, R16 ;  /* 0x0000001e0830723c */ /* 0x000fee0000001810 */
[--C-:B------:R-:W-:Y:S01]  /*9100*/  HSET2.LE.AND R16, R7, R83.reuse, PT ;  /* 0x0000005307107233 */ /* 0x100fe20003803000 */
[----:B------:R-:W-:Y:S01]  /*9110*/  LOP3.LUT R7, R2, R46, RZ, 0xc0, !PT ;  /* 0x0000002e02077212 */ /* 0x000fe200078ec0ff */
[--C-:B------:R-:W-:Y:S01]  /*9120*/  HSET2.LE.AND R17, R35, R83.reuse, PT ;  /* 0x0000005323117233 */ /* 0x100fe20003803000 */
[----:B--2---:R-:W-:Y:S01]  /*9130*/  IMAD.MOV.U32 R55, RZ, RZ, R62 ;  /* 0x000000ffff377224 */ /* 0x004fe200078e003e */
[----:B------:R-:W-:Y:S01]  /*9140*/  HSET2.LE.AND R18, R34, R83, PT ;  /* 0x0000005322127233 */ /* 0x000fe20003803000 */
[----:B------:R-:W-:Y:S01]  /*9150*/  LOP3.LUT R129, R16, R43, RZ, 0xc0, !PT ;  /* 0x0000002b10817212 */ /* 0x000fe200078ec0ff */
[----:B------:R-:W-:Y:S01]  /*9160*/  IMAD.MOV.U32 R62, RZ, RZ, R63 ;  /* 0x000000ffff3e7224 */ /* 0x000fe200078e003f */
[----:B------:R-:W-:Y:S01]  /*9170*/  LOP3.LUT R130, R17, R27, RZ, 0xc0, !PT ;  /* 0x0000001b11827212 */ /* 0x000fe200078ec0ff */
[----:B------:R-:W-:Y:S01]  /*9180*/  IMAD.MOV.U32 R63, RZ, RZ, R67 ;  /* 0x000000ffff3f7224 */ /* 0x000fe200078e0043 */
[----:B------:R-:W-:Y:S01]  /*9190*/  LOP3.LUT R131, R18, R32, RZ, 0xc0, !PT ;  /* 0x0000002012837212 */ /* 0x000fe200078ec0ff */
[C---:B-1----:R-:W-:Y:S08]  /*91a0*/  HMMA.16816.F32 R28, R12.reuse, R20, RZ ;  /* 0x000000140c1c723c */ /* 0x042ff000000018ff */
[----:B------:R-:W-:Y:S01]  /*91b0*/  HMMA.16816.F32 R20, R12, R22, RZ ;  /* 0x000000160c14723c */ /* 0x000fe200000018ff */
[----:B------:R-:W1:Y:S11]  /*91c0*/  LDSM.16.MT88.4 R12, [R185+0x16800] ;  /* 0x01680000b90c783b */ /* 0x000e760000004200 */
[----:B------:R-:W-:Y:S04]  /*91d0*/  @!UPT UIADD3 URZ, URZ, URZ, URZ ;  /* 0x0000003f3f3ff290 */ /* 0x000fe8000fffe03f */
[C---:B-1----:R-:W-:Y:S08]  /*91e0*/  HMMA.16816.F32 R28, R8.reuse, R12, R28 ;  /* 0x0000000c081c723c */ /* 0x042ff0000000181c */
[----:B------:R-:W-:Y:S01]  /*91f0*/  HMMA.16816.F32 R20, R8, R14, R20 ;  /* 0x0000000e0814723c */ /* 0x000fe20000001814 */
[----:B------:R-:W1:Y:S04]  /*9200*/  LDSM.16.MT88.4 R8, [R183+0x11000] ;  /* 0x01100000b708783b */ /* 0x000e680000004200 */
[----:B------:R-:W2:Y:S03]  /*9210*/  LDSM.16.MT88.4 R12, [R184+0x11000] ;  /* 0x01100000b80c783b */ /* 0x000ea60000004200 */
[C---:B-1----:R-:W-:Y:S08]  /*9220*/  HMMA.16816.F32 R164, R4.reuse, R8, R164 ;  /* 0x0000000804a4723c */ /* 0x042ff000000018a4 */
[C---:B------:R-:W-:Y:S01]  /*9230*/  HMMA.16816.F32 R16, R4.reuse, R10, R116 ;  /* 0x0000000a0410723c */ /* 0x040fe20000001874 */
[----:B------:R-:W1:Y:S06]  /*9240*/  LDSM.16.MT88.4 R8, [R186+0x11000] ;  /* 0x01100000ba08783b */ /* 0x000e6c0000004200 */
[----:B------:R-:W-:Y:S01]  /*9250*/  IMAD.MOV.U32 R116, RZ, RZ, R104 ;  /* 0x000000ffff747224 */ /* 0x000fe200078e0068 */
[----:B--2---:R-:W-:Y:S01]  /*9260*/  HMMA.16816.F32 R156, R4, R12, R156 ;  /* 0x0000000c049c723c */ /* 0x004fe2000000189c */
[----:B------:R-:W-:-:S02]  /*9270*/  IMAD.MOV.U32 R117, RZ, RZ, R105 ;  /* 0x000000ffff757224 */ /* 0x000fc400078e0069 */
[----:B------:R-:W-:Y:S02]  /*9280*/  IMAD.MOV.U32 R118, RZ, RZ, R106 ;  /* 0x000000ffff767224 */ /* 0x000fe400078e006a */
[----:B------:R-:W-:Y:S02]  /*9290*/  IMAD.MOV.U32 R119, RZ, RZ, R101 ;  /* 0x000000ffff777224 */ /* 0x000fe400078e0065 */
[----:B------:R-:W-:Y:S01]  /*92a0*/  IMAD.MOV.U32 R101, RZ, RZ, R66 ;  /* 0x000000ffff657224 */ /* 0x000fe200078e0042 */
        /* <DEDUP_REMOVED lines=9> */
[----:B------:R-:W-:Y:S01]  /*9340*/  HMMA.16816.F32 R60, R4, R10, R60 ;  /* 0x0000000a043c723c */ /* 0x000fe2000000183c */
[----:B------:R-:W1:Y:S01]  /*9350*/  LDSM.16.MT88.4 R8, [R186+0x13000] ;  /* 0x01300000ba08783b */ /* 0x000e620000004200 */
[----:B------:R-:W-:-:S02]  /*9360*/  IMAD.MOV.U32 R66, RZ, RZ, R199 ;  /* 0x000000ffff427224 */ /* 0x000fc400078e00c7 */
[----:B------:R-:W-:Y:S01]  /*9370*/  IMAD.MOV.U32 R67, RZ, RZ, R198 ;  /* 0x000000ffff437224 */ /* 0x000fe200078e00c6 */
[----:B------:R3:W5:Y:S03]  /*9380*/  LDL.LU R199, [R1+0x118] ;  /* 0x0001180001c77983 */ /* 0x0007660000300800 */
[C---:B--2---:R-:W-:Y:S01]  /*9390*/  HMMA.16816.F32 R68, R4.reuse, R14, R68 ;  /* 0x0000000e0444723c */ /* 0x044fe20000001844 */
[----:B------:R-:W-:Y:S01]  /*93a0*/  IMAD.MOV.U32 R104, RZ, RZ, R197 ;  /* 0x000000ffff687224 */ /* 0x000fe200078e00c5 */
[----:B------:R3:W5:Y:S01]  /*93b0*/  LDL.LU R198, [R1+0x114] ;  /* 0x0001140001c67983 */ /* 0x0007620000300800 */
[----:B------:R-:W-:Y:S02]  /*93c0*/  IMAD.MOV.U32 R105, RZ, RZ, R196 ;  /* 0x000000ffff697224 */ /* 0x000fe400078e00c4 */
[----:B------:R-:W-:Y:S01]  /*93d0*/  IMAD.MOV.U32 R106, RZ, RZ, R195 ;  /* 0x000000ffff6a7224 */ /* 0x000fe200078e00c3 */
[----:B------:R3:W5:Y:S02]  /*93e0*/  LDL.LU R197, [R1+0x110] ;  /* 0x0001100001c57983 */ /* 0x0007640000300800 */
[----:B------:R-:W-:Y:S02]  /*93f0*/  HMMA.16816.F32 R64, R4, R12, R64 ;  /* 0x0000000c0440723c */ /* 0x000fe40000001840 */
[----:B------:R-:W2:Y:S01]  /*9400*/  LDSM.16.MT88.4 R12, [R185+0x13000] ;  /* 0x01300000b90c783b */ /* 0x000ea20000004200 */
[----:B------:R-:W-:-:S02]  /*9410*/  IMAD.MOV.U32 R88, RZ, RZ, R193 ;  /* 0x000000ffff587224 */ /* 0x000fc400078e00c1 */
[----:B------:R-:W-:Y:S01]  /*9420*/  IMAD.MOV.U32 R89, RZ, RZ, R192 ;  /* 0x000000ffff597224 */ /* 0x000fe200078e00c0 */
[----:B------:R3:W5:Y:S01]  /*9430*/  LDL.LU R196, [R1+0x10c] ;  /* 0x00010c0001c47983 */ /* 0x0007620000300800 */
[----:B------:R-:W-:Y:S02]  /*9440*/  IMAD.MOV.U32 R90, RZ, RZ, R191 ;  /* 0x000000ffff5a7224 */ /* 0x000fe400078e00bf */
[----:B------:R-:W-:Y:S01]  /*9450*/  IMAD.MOV.U32 R91, RZ, RZ, R190 ;  /* 0x000000ffff5b7224 */ /* 0x000fe200078e00be */
[----:B------:R3:W5:Y:S01]  /*9460*/  LDL.LU R195, [R1+0x108] ;  /* 0x0001080001c37983 */ /* 0x0007620000300800 */
[----:B------:R-:W-:Y:S02]  /*9470*/  IMAD.MOV.U32 R99, RZ, RZ, R182 ;  /* 0x000000ffff637224 */ /* 0x000fe400078e00b6 */
[----:B------:R-:W-:Y:S01]  /*9480*/  IMAD.MOV.U32 R112, RZ, RZ, R84 ;  /* 0x000000ffff707224 */ /* 0x000fe200078e0054 */
[----:B------:R3:W5:Y:S01]  /*9490*/  LDL.LU R194, [R1+0x104] ;  /* 0x0001040001c27983 */ /* 0x0007620000300800 */
[C---:B-1----:R-:W-:Y:S08]  /*94a0*/  HMMA.16816.F32 R72, R4.reuse, R8, R72 ;  /* 0x000000080448723c */ /* 0x042ff00000001848 */
[----:B------:R-:W-:Y:S01]  /*94b0*/  HMMA.16816.F32 R76, R4, R10, R76 ;  /* 0x0000000a044c723c */ /* 0x000fe2000000184c */
[----:B------:R-:W1:Y:S01]  /*94c0*/  LDSM.16.MT88.4 R8, [R183+0x15000] ;  /* 0x01500000b708783b */ /* 0x000e620000004200 */
[----:B------:R-:W-:-:S02]  /*94d0*/  IMAD.MOV.U32 R117, RZ, RZ, R87 ;  /* 0x000000ffff757224 */ /* 0x000fc400078e0057 */
[----:B------:R-:W-:Y:S01]  /*94e0*/  IMAD.MOV.U32 R83, RZ, RZ, R99 ;  /* 0x000000ffff537224 */ /* 0x000fe200078e0063 */
[----:B------:R3:W5:Y:S01]  /*94f0*/  LDL.LU R193, [R1+0x100] ;  /* 0x0001000001c17983 */ /* 0x0007620000300800 */
[----:B------:R-:W-:Y:S02]  /*9500*/  IMAD.MOV.U32 R0, RZ, RZ, R98 ;  /* 0x000000ffff007224 */ /* 0x000fe400078e0062 */
[----:B------:R-:W-:Y:S01]  /*9510*/  IMAD.MOV.U32 R2, RZ, RZ, R97 ;  /* 0x000000ffff027224 */ /* 0x000fe200078e0061 */
[C---:B--2---:R-:W-:Y:S01]  /*9520*/  HMMA.16816.F32 R84, R4.reuse, R12, R104 ;  /* 0x0000000c0454723c */ /* 0x044fe20000001868 */
[----:B------:R-:W-:Y:S01]  /*9530*/  IMAD.MOV.U32 R3, RZ, RZ, R96 ;  /* 0x000000ffff037224 */ /* 0x000fe200078e0060 */
[----:B------:R3:W5:Y:S01]  /*9540*/  LDL.LU R192, [R1+0xfc] ;  /* 0x0000fc0001c07983 */ /* 0x0007620000300800 */
[----:B------:R-:W-:Y:S02]  /*9550*/  IMAD.MOV.U32 R35, RZ, RZ, R95 ;  /* 0x000000ffff237224 */ /* 0x000fe400078e005f */
[----:B------:R-:W-:Y:S01]  /*9560*/  IMAD.MOV.U32 R34, RZ, RZ, R94 ;  /* 0x000000ffff227224 */ /* 0x000fe200078e005e */
[----:B------:R3:W5:Y:S01]  /*9570*/  LDL.LU R191, [R1+0xf8] ;  /* 0x0000f80001bf7983 */ /* 0x0007620000300800 */
[----:B------:R-:W-:Y:S01]  /*9580*/  IMAD.MOV.U32 R26, RZ, RZ, R92 ;  /* 0x000000ffff1a7224 */ /* 0x000fe200078e005c */
[----:B------:R-:W-:Y:S01]  /*9590*/  HMMA.16816.F32 R88, R4, R14, R88 ;  /* 0x0000000e0458723c */ /* 0x000fe20000001858 */
[----:B------:R-:W-:Y:S01]  /*95a0*/  IMAD.MOV.U32 R27, RZ, RZ, R93 ;  /* 0x000000ffff1b7224 */ /* 0x000fe200078e005d */
[----:B------:R-:W2:Y:S01]  /*95b0*/  LDSM.16.MT88.4 R12, [R184+0x15000] ;  /* 0x01500000b80c783b */ /* 0x000ea20000004200 */
[----:B------:R-:W-:-:S02]  /*95c0*/  IMAD.MOV.U32 R103, RZ, RZ, R82 ;  /* 0x000000ffff677224 */ /* 0x000fc400078e0052 */
[----:B------:R-:W-:Y:S01]  /*95d0*/  IMAD.MOV.U32 R100, RZ, RZ, R187 ;  /* 0x000000ffff647224 */ /* 0x000fe200078e00bb */
[----:B------:R3:W5:Y:S02]  /*95e0*/  LDL.LU R190, [R1+0xf4] ;  /* 0x0000f40001be7983 */ /* 0x0007640000300800 */
[C---:B-1----:R-:W-:Y:S08]  /*95f0*/  HMMA.16816.F32 R92, R4.reuse, R8, R228 ;  /* 0x00000008045c723c */ /* 0x042ff000000018e4 */
[----:B------:R-:W-:Y:S01]  /*9600*/  HMMA.16816.F32 R96, R4, R10, R160 ;  /* 0x0000000a0460723c */ /* 0x000fe200000018a0 */
[----:B------:R-:W1:Y:S01]  /*9610*/  LDSM.16.MT88.4 R8, [R186+0x15000] ;  /* 0x01500000ba08783b */ /* 0x000e620000004200 */
[----:B------:R-:W-:-:S02]  /*9620*/  IMAD.MOV.U32 R116, RZ, RZ, R101 ;  /* 0x000000ffff747224 */ /* 0x000fc400078e0065 */
[----:B------:R-:W-:Y:S01]  /*9630*/  IMAD.MOV.U32 R113, RZ, RZ, R102 ;  /* 0x000000ffff717224 */ /* 0x000fe200078e0066 */
[----:B------:R-:W-:Y:S01]  /*9640*/  LDSM.16.MT88.4 R160, [R183+0x11800] ;  /* 0x01180000b7a0783b */ /* 0x000fe20000004200 */
[----:B------:R-:W-:Y:S02]  /*9650*/  IMAD.MOV.U32 R32, RZ, RZ, R103 ;  /* 0x000000ffff207224 */ /* 0x000fe400078e0067 */
[----:B------:R-:W-:Y:S01]  /*9660*/  IMAD.MOV.U32 R81, RZ, RZ, R100 ;  /* 0x000000ffff517224 */ /* 0x000fe200078e0064 */
[C---:B--2---:R-:W-:Y:S07]  /*9670*/  HMMA.16816.F32 R104, R4.reuse, R14, R152 ;  /* 0x0000000e0468723c */ /* 0x044fee0000001898 */
[----:B------:R-:W-:Y:S01]  /*9680*/  IMAD.MOV.U32 R152, RZ, RZ, R113 ;  /* 0x000000ffff987224 */ /* 0x000fe200078e0071 */
[----:B------:R-:W-:Y:S01]  /*9690*/  HMMA.16816.F32 R100, R4, R12, R232 ;  /* 0x0000000c0464723c */ /* 0x000fe200000018e8 */
[----:B------:R-:W-:Y:S01]  /*96a0*/  IMAD.MOV.U32 R153, RZ, RZ, R112 ;  /* 0x000000ffff997224 */ /* 0x000fe200078e0070 */
[----:B------:R-:W2:Y:S01]  /*96b0*/  LDSM.16.MT88.4 R12, [R185+0x15000] ;  /* 0x01500000b90c783b */ /* 0x000ea20000004200 */
[----:B------:R-:W-:-:S02]  /*96c0*/  IMAD.MOV.U32 R154, RZ, RZ, R117 ;  /* 0x000000ffff9a7224 */ /* 0x000fc400078e0075 */
[----:B------:R-:W-:-:S03]  /*96d0*/  IMAD.MOV.U32 R155, RZ, RZ, R116 ;  /* 0x000000ffff9b7224 */ /* 0x000fc600078e0074 */
[C---:B-1----:R-:W-:Y:S01]  /*96e0*/  HMMA.16816.F32 R112, R4.reuse, R8, R144 ;  /* 0x000000080470723c */ /* 0x042fe20000001890 */
[----:B------:R-:W-:Y:S07]  /*96f0*/  LDSM.16.MT88.4 R144, [R186+0x11800] ;  /* 0x01180000ba90783b */ /* 0x000fee0000004200 */
[C---:B------:R-:W-:Y:S01]  /*9700*/  HMMA.16816.F32 R116, R4.reuse, R10, R136 ;  /* 0x0000000a0474723c */ /* 0x040fe20000001888 */
[----:B------:R-:W1:Y:S04]  /*9710*/  LDSM.16.MT88.4 R8, [R183+0x17000] ;  /* 0x01700000b708783b */ /* 0x000e680000004200 */
[----:B------:R-:W-:Y:S03]  /*9720*/  LDSM.16.MT88.4 R136, [R185+0x11800] ;  /* 0x01180000b988783b */ /* 0x000fe60000004200 */
[C---:B--2---:R-:W-:Y:S08]  /*9730*/  HMMA.16816.F32 R120, R4.reuse, R12, R120 ;  /* 0x0000000c0478723c */ /* 0x044ff00000001878 */
[C---:B------:R-:W-:Y:S01]  /*9740*/  HMMA.16816.F32 R212, R4.reuse, R14, R212 ;  /* 0x0000000e04d4723c */ /* 0x040fe200000018d4 */
[----:B------:R-:W2:Y:S07]  /*9750*/  LDSM.16.MT88.4 R12, [R184+0x17000] ;  /* 0x01700000b80c783b */ /* 0x000eae0000004200 */
[C---:B-1----:R-:W-:Y:S08]  /*9760*/  HMMA.16816.F32 R224, R4.reuse, R8, R224 ;  /* 0x0000000804e0723c */ /* 0x042ff000000018e0 */
[C---:B------:R-:W-:Y:S01]  /*9770*/  HMMA.16816.F32 R220, R4.reuse, R10, R220 ;  /* 0x0000000a04dc723c */ /* 0x040fe200000018dc */
[----:B------:R-:W1:Y:S07]  /*9780*/  LDSM.16.MT88.4 R8, [R186+0x17000] ;  /* 0x01700000ba08783b */ /* 0x000e6e0000004200 */
[C---:B--2---:R-:W-:Y:S08]  /*9790*/  HMMA.16816.F32 R232, R4.reuse, R12, R124 ;  /* 0x0000000c04e8723c */ /* 0x044ff0000000187c */
[C---:B------:R-:W-:Y:S08]  /*97a0*/  HMMA.16816.F32 R228, R4.reuse, R14, R108 ;  /* 0x0000000e04e4723c */ /* 0x040ff0000000186c */
[C---:B-1----:R-:W-:Y:S01]  /*97b0*/  HMMA.16816.F32 R124, R4.reuse, R8, R56 ;  /* 0x00000008047c723c */ /* 0x042fe20000001838 */
[----:B------:R-:W-:Y:S07]  /*97c0*/  LDSM.16.MT88.4 R56, [R186+0x13800] ;  /* 0x01380000ba38783b */ /* 0x000fee0000004200 */
[----:B------:R-:W-:Y:S01]  /*97d0*/  HMMA.16816.F32 R12, R4, R10, R48 ;  /* 0x0000000a040c723c */ /* 0x000fe20000001830 */
[----:B------:R-:W1:Y:S04]  /*97e0*/  LDSM.16.MT88.4 R8, [R185+0x17000] ;  /* 0x01700000b908783b */ /* 0x000e680000004200 */
[----:B------:R-:W-:Y:S03]  /*97f0*/  LDSM.16.MT88.4 R48, [R184+0x13800] ;  /* 0x01380000b830783b */ /* 0x000fe60000004200 */
[C---:B------:R-:W-:Y:S08]  /*9800*/  HMMA.16816.F32 R148, R128.reuse, R144, R148 ;  /* 0x000000908094723c */ /* 0x040ff00000001894 */
[----:B------:R-:W-:Y:S01]  /*9810*/  HMMA.16816.F32 R144, R128, R146, R40 ;  /* 0x000000928090723c */ /* 0x000fe20000001828 */
[----:B------:R-:W-:Y:S07]  /*9820*/  LDSM.16.MT88.4 R40, [R183+0x13800] ;  /* 0x01380000b728783b */ /* 0x000fee0000004200 */
[C---:B-1----:R-:W-:Y:S07]  /*9830*/  HMMA.16816.F32 R28, R4.reuse, R8, R28 ;  /* 0x00000008041c723c */ /* 0x042fee000000181c */
[----:B------:R-:W-:Y:S01]  /*9840*/  IMAD.MOV.U32 R9, RZ, RZ, R152 ;  /* 0x000000ffff097224 */ /* 0x000fe200078e0098 */
[----:B------:R-:W-:Y:S01]  /*9850*/  HMMA.16816.F32 R20, R4, R10, R20 ;  /* 0x0000000a0414723c */ /* 0x000fe20000001814 */
[----:B------:R-:W-:Y:S01]  /*9860*/  IMAD.MOV.U32 R8, RZ, RZ, R153 ;  /* 0x000000ffff087224 */ /* 0x000fe200078e0099 */
[----:B------:R-:W-:Y:S05]  /*9870*/  LDSM.16.MT88.4 R4, [R185+0x17800] ;  /* 0x01780000b904783b */ /* 0x000fea0000004200 */
[----:B------:R-:W-:-:S02]  /*9880*/  IMAD.MOV.U32 R11, RZ, RZ, R154 ;  /* 0x000000ffff0b7224 */ /* 0x000fc400078e009a */
[----:B------:R-:W-:Y:S02]  /*9890*/  IMAD.MOV.U32 R10, RZ, RZ, R155 ;  /* 0x000000ffff0a7224 */ /* 0x000fe400078e009b */
[----:B------:R-:W1:Y:S02]  /*98a0*/  LDSM.16.MT88.4 R152, [R184+0x11800] ;  /* 0x01180000b898783b */ /* 0x000e640000004200 */
[C---:B-1----:R-:W-:Y:S08]  /*98b0*/  HMMA.16816.F32 R156, R128.reuse, R152, R156 ;  /* 0x00000098809c723c */ /* 0x042ff0000000189c */
[C---:B------:R-:W-:Y:S08]  /*98c0*/  HMMA.16816.F32 R152, R128.reuse, R154, R36 ;  /* 0x0000009a8098723c */ /* 0x040ff00000001824 */
[C---:B------:R-:W-:Y:S08]  /*98d0*/  HMMA.16816.F32 R36, R128.reuse, R40, R52 ;  /* 0x000000288024723c */ /* 0x040ff00000001834 */
[C---:B------:R-:W-:Y:S01]  /*98e0*/  HMMA.16816.F32 R52, R128.reuse, R56, R72 ;  /* 0x000000388034723c */ /* 0x040fe20000001848 */
[----:B------:R-:W1:Y:S07]  /*98f0*/  LDSM.16.MT88.4 R72, [R183+0x15800] ;  /* 0x01580000b748783b */ /* 0x000e6e0000004200 */
[C---:B------:R-:W-:Y:S08]  /*9900*/  HMMA.16816.F32 R140, R128.reuse, R136, R140 ;  /* 0x00000088808c723c */ /* 0x040ff0000000188c */
[C---:B------:R-:W-:Y:S08]  /*9910*/  HMMA.16816.F32 R136, R128.reuse, R138, R44 ;  /* 0x0000008a8088723c */ /* 0x040ff0000000182c */
[C---:B------:R-:W-:Y:S01]  /*9920*/  HMMA.16816.F32 R44, R128.reuse, R48, R64 ;  /* 0x00000030802c723c */ /* 0x040fe20000001840 */
[----:B------:R-:W2:Y:S07]  /*9930*/  LDSM.16.MT88.4 R64, [R185+0x13800] ;  /* 0x01380000b940783b */ /* 0x000eae0000004200 */
[C---:B------:R-:W-:Y:S08]  /*9940*/  HMMA.16816.F32 R48, R128.reuse, R50, R68 ;  /* 0x000000328030723c */ /* 0x040ff00000001844 */
[C---:B-1----:R-:W-:Y:S08]  /*9950*/  HMMA.16816.F32 R68, R128.reuse, R72, R92 ;  /* 0x000000488044723c */ /* 0x042ff0000000185c */
[C---:B------:R-:W-:Y:S01]  /*9960*/  HMMA.16816.F32 R72, R128.reuse, R74, R96 ;  /* 0x0000004a8048723c */ /* 0x040fe20000001860 */
[----:B------:R-:W1:Y:S07]  /*9970*/  LDSM.16.MT88.4 R96, [R185+0x15800] ;  /* 0x01580000b960783b */ /* 0x000e6e0000004200 */
[C---:B------:R-:W-:Y:S08]  /*9980*/  HMMA.16816.F32 R40, R128.reuse, R42, R60 ;  /* 0x0000002a8028723c */ /* 0x040ff0000000183c */
[C---:B--2---:R-:W-:Y:S08]  /*9990*/  HMMA.16816.F32 R60, R128.reuse, R64, R84 ;  /* 0x00000040803c723c */ /* 0x044ff00000001854 */
[----:B------:R-:W-:Y:S01]  /*99a0*/  HMMA.16816.F32 R64, R128, R66, R88 ;  /* 0x000000428040723c */ /* 0x000fe20000001858 */
[----:B------:R-:W2:Y:S01]  /*99b0*/  LDSM.16.MT88.4 R88, [R186+0x15800] ;  /* 0x01580000ba58783b */ /* 0x000ea20000004200 */
[----:B------:R-:W-:-:S02]  /*99c0*/  IMAD.MOV.U32 R82, RZ, RZ, R189 ;  /* 0x000000ffff527224 */ /* 0x000fc400078e00bd */
[----:B------:R-:W-:Y:S01]  /*99d0*/  IMAD.MOV.U32 R80, RZ, RZ, R188 ;  /* 0x000000ffff507224 */ /* 0x000fe200078e00bc */
[----:B------:R3:W5:Y:S03]  /*99e0*/  LDL.LU R189, [R1+0xf0] ;  /* 0x0000f00001bd7983 */ /* 0x0007660000300800 */
[C---:B------:R-:W-:Y:S01]  /*99f0*/  HMMA.16816.F32 R164, R128.reuse, R160, R164 ;  /* 0x000000a080a4723c */ /* 0x040fe200000018a4 */
[----:B------:R3:W5:Y:S04]  /*9a00*/  LDL.LU R188, [R1+0xec] ;  /* 0x0000ec0001bc7983 */ /* 0x0007680000300800 */
[----:B------:R3:W5:Y:S03]  /*9a10*/  LDL.LU R187, [R1+0xe8] ;  /* 0x0000e80001bb7983 */ /* 0x0007660000300800 */
[C---:B-1----:R-:W-:Y:S01]  /*9a20*/  HMMA.16816.F32 R92, R128.reuse, R96, R120 ;  /* 0x00000060805c723c */ /* 0x042fe20000001878 */
[----:B------:R-:W1:Y:S04]  /*9a30*/  LDSM.16.MT88.4 R120, [R186+0x17800] ;  /* 0x01780000ba78783b */ /* 0x000e680000004200 */
[----:B------:R3:W5:Y:S03]  /*9a40*/  LDL.LU R182, [R1+0xe4] ;  /* 0x0000e40001b67983 */ /* 0x0007660000300800 */
[----:B------:R-:W-:Y:S07]  /*9a50*/  HMMA.16816.F32 R160, R128, R162, R16 ;  /* 0x000000a280a0723c */ /* 0x000fee0000001810 */
[----:B------:R-:W-:-:S02]  /*9a60*/  IMAD.MOV.U32 R19, RZ, RZ, R3 ;  /* 0x000000ffff137224 */ /* 0x000fc400078e0003 */
[----:B------:R-:W-:Y:S02]  /*9a70*/  IMAD.MOV.U32 R18, RZ, RZ, R2 ;  /* 0x000000ffff127224 */ /* 0x000fe400078e0002 */
[----:B------:R-:W-:Y:S02]  /*9a80*/  IMAD.MOV.U32 R17, RZ, RZ, R0 ;  /* 0x000000ffff117224 */ /* 0x000fe400078e0000 */
[----:B------:R-:W-:Y:S02]  /*9a90*/  IMAD.MOV.U32 R16, RZ, RZ, R83 ;  /* 0x000000ffff107224 */ /* 0x000fe400078e0053 */
[----:B------:R-:W-:Y:S02]  /*9aa0*/  IMAD.MOV.U32 R3, RZ, RZ, R81 ;  /* 0x000000ffff037224 */ /* 0x000fe400078e0051 */
[----:B------:R-:W-:Y:S02]  /*9ab0*/  IMAD.MOV.U32 R0, RZ, RZ, R80 ;  /* 0x000000ffff007224 */ /* 0x000fe400078e0050 */
[----:B------:R-:W-:-:S02]  /*9ac0*/  IMAD.MOV.U32 R2, RZ, RZ, R82 ;  /* 0x000000ffff027224 */ /* 0x000fc400078e0052 */
[----:B------:R-:W4:Y:S01]  /*9ad0*/  LDSM.16.MT88.4 R80, [R184+0x15800] ;  /* 0x01580000b850783b */ /* 0x000f220000004200 */
[----:B------:R-:W-:Y:S01]  /*9ae0*/  HMMA.16816.F32 R96, R128, R98, R212 ;  /* 0x000000628060723c */ /* 0x000fe200000018d4 */
[----:B------:R-:W-:-:S06]  /*9af0*/  FADD.FTZ R0, R0, R247 ;  /* 0x000000f700007221 */ /* 0x000fcc0000010000 */
[----:B------:R-:W-:Y:S01]  /*9b00*/  IMAD.MOV.U32 R215, RZ, RZ, R2 ;  /* 0x000000ffffd77224 */ /* 0x000fe200078e0002 */
[----:B--2---:R-:W-:Y:S01]  /*9b10*/  HMMA.16816.F32 R84, R128, R88, R112 ;  /* 0x000000588054723c */ /* 0x004fe20000001870 */
[----:B------:R-:W-:Y:S01]  /*9b20*/  IMAD.MOV.U32 R2, RZ, RZ, c[0x0][0x228] ;  /* 0x00008a00ff027624 */ /* 0x000fe200078e00ff */
[----:B------:R-:W-:Y:S03]  /*9b30*/  LDSM.16.MT88.4 R112, [R184+0x17800] ;  /* 0x01780000b870783b */ /* 0x000fe60000004200 */
[----:B------:R-:W-:-:S03]  /*9b40*/  IMAD.SHL.U32 R2, R2, 0x8, RZ ;  /* 0x0000000802027824 */ /* 0x000fc600078e00ff */
[----:B------:R-:W-:Y:S01]  /*9b50*/  HMMA.16816.F32 R88, R128, R90, R116 ;  /* 0x0000005a8058723c */ /* 0x000fe20000001874 */
[----:B------:R-:W-:-:S07]  /*9b60*/  FADD.FTZ R0, R215, R0 ;  /* 0x00000000d7007221 */ /* 0x000fce0000010000 */
[C---:B-1----:R-:W-:Y:S08]  /*9b70*/  HMMA.16816.F32 R116, R128.reuse, R120, R124 ;  /* 0x000000788074723c */ /* 0x042ff0000000187c */
[----:B------:R-:W-:Y:S07]  /*9b80*/  HMMA.16816.F32 R124, R128, R4, R28 ;  /* 0x00000004807c723c */ /* 0x000fee000000181c */
[----:B------:R-:W-:-:S02]  /*9b90*/  FADD.FTZ R4, R3, R248 ;  /* 0x000000f803047221 */ /* 0x000fc40000010000 */
[----:B------:R-:W-:-:S04]  /*9ba0*/  IMAD.WIDE R2, R2, 0x2, R24 ;  /* 0x0000000202027825 */ /* 0x000fc800078e0218 */
[----:B------:R-:W-:Y:S02]  /*9bb0*/  FADD.FTZ R4, R16, R4 ;  /* 0x0000000410047221 */ /* 0x000fe40000010000 */
[----:B------:R-:W-:Y:S01]  /*9bc0*/  FADD.FTZ R0, R17, R0 ;  /* 0x0000000011007221 */ /* 0x000fe20000010000 */
[----:B------:R-:W-:Y:S01]  /*9bd0*/  STG.E.U16 [R2.64], R245 ;  /* 0x000000f502007986 */ /* 0x000fe2000c101512 */
[----:B------:R-:W-:-:S03]  /*9be0*/  FADD.FTZ R4, R18, R4 ;  /* 0x0000000412047221 */ /* 0x000fc60000010000 */
[----:B------:R-:W-:Y:S01]  /*9bf0*/  STG.E.U16 [R2.64+0x2], R242 ;  /* 0x000002f202007986 */ /* 0x000fe2000c101512 */
[----:B------:R-:W-:-:S03]  /*9c00*/  FADD.FTZ R0, R19, R0 ;  /* 0x0000000013007221 */ /* 0x000fc60000010000 */
[----:B------:R-:W-:Y:S01]  /*9c10*/  STG.E.U16 [R24.64+0x10], R243 ;  /* 0x000010f318007986 */ /* 0x000fe2000c101512 */
[----:B------:R-:W-:-:S03]  /*9c20*/  FADD.FTZ R4, R10, R4 ;  /* 0x000000040a047221 */ /* 0x000fc60000010000 */
[----:B------:R-:W-:Y:S01]  /*9c30*/  STG.E.U16 [R24.64+0x12], R241 ;  /* 0x000012f118007986 */ /* 0x000fe2000c101512 */
[C---:B------:R-:W-:Y:S03]  /*9c40*/  HMMA.16816.F32 R56, R128.reuse, R58, R76 ;  /* 0x0000003a8038723c */ /* 0x040fe6000000184c */
[----:B------:R-:W-:Y:S04]  /*9c50*/  STG.E.U16 [R2.64+0x10], R246 ;  /* 0x000010f602007986 */ /* 0x000fe8000c101512 */
[----:B------:R-:W-:Y:S01]  /*9c60*/  STG.E.U16 [R2.64+0x12], R244 ;  /* 0x000012f402007986 */ /* 0x000fe2000c101512 */
[----:B----4-:R-:W-:Y:S03]  /*9c70*/  HMMA.16816.F32 R76, R128, R80, R100 ;  /* 0x00000050804c723c */ /* 0x010fe60000001864 */
[----:B------:R-:W-:Y:S01]  /*9c80*/  STG.E.U16 [R24.64+0x20], R240 ;  /* 0x000020f018007986 */ /* 0x000fe2000c101512 */
[----:B------:R-:W-:-:S03]  /*9c90*/  FADD.FTZ R0, R11, R0 ;  /* 0x000000000b007221 */ /* 0x000fc60000010000 */
[----:B------:R-:W-:Y:S01]  /*9ca0*/  STG.E.U16 [R24.64+0x22], R239 ;  /* 0x000022ef18007986 */ /* 0x000fe2000c101512 */
[----:B------:R-:W-:Y:S03]  /*9cb0*/  HMMA.16816.F32 R80, R128, R82, R104 ;  /* 0x000000528050723c */ /* 0x000fe60000001868 */
[----:B------:R-:W-:Y:S01]  /*9cc0*/  STG.E.U16 [R2.64+0x20], R238 ;  /* 0x000020ee02007986 */ /* 0x000fe2000c101512 */
[----:B------:R-:W-:-:S03]  /*9cd0*/  FADD.FTZ R4, R8, R4 ;  /* 0x0000000408047221 */ /* 0x000fc60000010000 */
[----:B------:R-:W-:Y:S04]  /*9ce0*/  STG.E.U16 [R2.64+0x22], R236 ;  /* 0x000022ec02007986 */ /* 0x000fe8000c101512 */
[----:B------:R-:W-:Y:S04]  /*9cf0*/  STG.E.U16 [R24.64+0x30], R237 ;  /* 0x000030ed18007986 */ /* 0x000fe8000c101512 */
[----:B------:R-:W-:Y:S04]  /*9d00*/  STG.E.U16 [R24.64+0x32], R211 ;  /* 0x000032d318007986 */ /* 0x000fe8000c101512 */
[----:B------:R-:W-:Y:S04]  /*9d10*/  STG.E.U16 [R2.64+0x30], R210 ;  /* 0x000030d202007986 */ /* 0x000fe8000c101512 */
[----:B------:R-:W-:Y:S01]  /*9d20*/  STG.E.U16 [R2.64+0x32], R181 ;  /* 0x000032b502007986 */ /* 0x000fe2000c101512 */
[----:B------:R-:W-:-:S03]  /*9d30*/  FADD.FTZ R0, R9, R0 ;  /* 0x0000000009007221 */ /* 0x000fc60000010000 */
[----:B------:R-:W1:Y:S04]  /*9d40*/  LDSM.16.MT88.4 R104, [R183+0x17800] ;  /* 0x01780000b768783b */ /* 0x000e680000004200 */
[----:B------:R-:W-:Y:S04]  /*9d50*/  STG.E.U16 [R24.64+0x40], R180 ;  /* 0x000040b418007986 */ /* 0x000fe8000c101512 */
[----:B------:R-:W-:Y:S01]  /*9d60*/  STG.E.U16 [R24.64+0x42], R179 ;  /* 0x000042b318007986 */ /* 0x000fe2000c101512 */
[----:B------:R-:W-:-:S03]  /*9d70*/  FADD.FTZ R4, R32, R4 ;  /* 0x0000000420047221 */ /* 0x000fc60000010000 */
[----:B------:R-:W-:Y:S04]  /*9d80*/  STG.E.U16 [R2.64+0x40], R177 ;  /* 0x000040b102007986 */ /* 0x000fe8000c101512 */
[----:B------:R-:W-:Y:S04]  /*9d90*/  STG.E.U16 [R2.64+0x42], R178 ;  /* 0x000042b202007986 */ /* 0x000fe8000c101512 */
[----:B------:R-:W-:Y:S04]  /*9da0*/  STG.E.U16 [R24.64+0x50], R176 ;  /* 0x000050b018007986 */ /* 0x000fe8000c101512 */
[----:B------:R-:W-:Y:S04]  /*9db0*/  STG.E.U16 [R24.64+0x52], R175 ;  /* 0x000052af18007986 */ /* 0x000fe8000c101512 */
        /* <DEDUP_REMOVED lines=8> */
[----:B------:R-:W-:Y:S04]  /*9e40*/  STG.E.U16 [R24.64+0x72], R135 ;  /* 0x0000728718007986 */ /* 0x000fe8000c101512 */
[----:B------:R-:W-:Y:S04]  /*9e50*/  STG.E.U16 [R2.64+0x70], R134 ;  /* 0x0000708602007986 */ /* 0x000fe8000c101512 */
[----:B------:R2:W-:Y:S01]  /*9e60*/  STG.E.U16 [R2.64+0x72], R33 ;  /* 0x0000722102007986 */ /* 0x0005e2000c101512 */
[----:B------:R-:W-:-:S04]  /*9e70*/  FADD.FTZ R0, R34, R0 ;  /* 0x0000000022007221 */ /* 0x000fc80000010000 */
[----:B------:R-:W-:-:S04]  /*9e80*/  FADD.FTZ R0, R250, R0 ;  /* 0x00000000fa007221 */ /* 0x000fc80000010000 */
[----:B------:R-:W-:Y:S02]  /*9e90*/  FADD.FTZ R248, R249, R0 ;  /* 0x00000000f9f87221 */ /* 0x000fe40000010000 */
[----:B--2---:R-:W-:-:S04]  /*9ea0*/  FADD.FTZ R2, R26, R4 ;  /* 0x000000041a027221 */ /* 0x004fc80000010000 */
[----:B------:R-:W-:-:S04]  /*9eb0*/  FADD.FTZ R2, R35, R2 ;  /* 0x0000000223027221 */ /* 0x000fc80000010000 */
[----:B------:R-:W-:-:S04]  /*9ec0*/  FADD.FTZ R2, R252, R2 ;  /* 0x00000002fc027221 */ /* 0x000fc80000010000 */
[----:B------:R-:W-:Y:S01]  /*9ed0*/  FADD.FTZ R251, R251, R2 ;  /* 0x00000002fbfb7221 */ /* 0x000fe20000010000 */
[----:B------:R3:W-:Y:S04]  /*9ee0*/  STL [R1+0x80], R248 ;  /* 0x000080f801007387 */ /* 0x0007e80000100800 */
[----:B------:R3:W-:Y:S01]  /*9ef0*/  STL [R1+0x84], R251 ;  /* 0x000084fb01007387 */ /* 0x0007e20000100800 */
[----:B-1----:R-:W-:Y:S01]  /*9f00*/  HMMA.16816.F32 R100, R128, R104, R224 ;  /* 0x000000688064723c */ /* 0x002fe200000018e0 */
[----:B------:R-:W-:-:S07]  /*9f10*/  IADD3 R212, P1, R24, -0x80, RZ ;  /* 0xffffff8018d47810 */ /* 0x000fce0007f3e0ff */
[----:B------:R-:W-:Y:S01]  /*9f20*/  HMMA.16816.F32 R108, R128, R112, R232 ;  /* 0x00000070806c723c */ /* 0x000fe200000018e8 */
[----:B------:R-:W-:-:S07]  /*9f30*/  IADD3.X R213, R25, -0x1, RZ, P1, !PT ;  /* 0xffffffff19d57810 */ /* 0x000fce0000ffe4ff */
[C---:B------:R-:W-:Y:S08]  /*9f40*/  HMMA.16816.F32 R104, R128.reuse, R106, R220 ;  /* 0x0000006a8068723c */ /* 0x040ff000000018dc */
[C---:B------:R-:W-:Y:S08]  /*9f50*/  HMMA.16816.F32 R112, R128.reuse, R114, R228 ;  /* 0x000000728070723c */ /* 0x040ff000000018e4 */
[C---:B------:R-:W-:Y:S08]  /*9f60*/  HMMA.16816.F32 R120, R128.reuse, R122, R12 ;  /* 0x0000007a8078723c */ /* 0x040ff0000000180c */
[----:B------:R-:W-:Y:S01]  /*9f70*/  HMMA.16816.F32 R128, R128, R6, R20 ;  /* 0x000000068080723c */ /* 0x000fe20000001814 */
[----:B------:R-:W-:Y:S07]  /*9f80*/  @!P0 BRA `(.L_x_1111) ;  /* 0x00007e7000008947 */ /* 0x000fee0003800000 */
[----:B---3--:R-:W2:Y:S04]  /*9f90*/  LDL.64 R10, [R1+0x98] ;  /* 0x00009800010a7983 */ /* 0x008ea80000100a00 */
[----:B------:R-:W3:Y:S04]  /*9fa0*/  LDL.64 R8, [R1+0xc8] ;  /* 0x0000c80001087983 */ /* 0x000ee80000100a00 */
[----:B------:R-:W4:Y:S04]  /*9fb0*/  LDL.64 R26, [R1+0xd8] ;  /* 0x0000d800011a7983 */ /* 0x000f280000100a00 */
[----:B------:R-:W4:Y:S04]  /*9fc0*/  LDL R32, [R1+0xac] ;  /* 0x0000ac0001207983 */ /* 0x000f280000100800 */
[----:B------:R-:W4:Y:S04]  /*9fd0*/  LDL R34, [R1+0xa8] ;  /* 0x0000a80001227983 */ /* 0x000f280000100800 */
[----:B------:R-:W4:Y:S01]  /*9fe0*/  LDL R35, [R1+0xb0] ;  /* 0x0000b00001237983 */ /* 0x000f220000100800 */
[----:B------:R-:W-:Y:S01]  /*9ff0*/  UIADD3 UR24, UR8, -0x2, URZ ;  /* 0xfffffffe08187890 */ /* 0x000fe2000fffe03f */
[----:B------:R-:W-:-:S04]  /*a000*/  DEPBAR.LE SB0, 0x0 ;  /* 0x000080000000791a */ /* 0x000fc80000000000 */
[----:B------:R-:W-:Y:S01]  /*a010*/  USHF.R.S32.HI UR5, URZ, 0x1f, UR24 ;  /* 0x0000001f3f057899 */ /* 0x000fe20008011418 */
[----:B------:R-:W-:Y:S01]  /*a020*/  IMAD.U32 R0, RZ, RZ, UR24 ;  /* 0x00000018ff007e24 */ /* 0x000fe2000f8e00ff */
[----:B------:R-:W-:-:S04]  /*a030*/  UIMAD UR4, UR12, UR24, URZ ;  /* 0x000000180c0472a4 */ /* 0x000fc8000f8e023f */
[----:B------:R-:W-:Y:S01]  /*a040*/  UIMAD UR4, UR5, UR17, UR4 ;  /* 0x00000011050472a4 */ /* 0x000fe2000f8e0204 */
[----:B------:R-:W-:Y:S01]  /*a050*/  BAR.SYNC.DEFER_BLOCKING 0x0 ;  /* 0x0000000000007b1d */ /* 0x000fe20000010000 */
[----:B--2---:R-:W-:Y:S01]  /*a060*/  ISETP.GE.AND P6, PT, R10, c[0x0][0x220], PT ;  /* 0x000088000a007a0c */ /* 0x004fe20003fc6270 */
[----:B---3--:R-:W-:Y:S02]  /*a070*/  IMAD.MOV.U32 R3, RZ, RZ, R9 ;  /* 0x000000ffff037224 */ /* 0x008fe400078e0009 */
[----:B----4-:R-:W-:Y:S01]  /*a080*/  IMAD.MOV.U32 R2, RZ, RZ, R26 ;  /* 0x000000ffff027224 */ /* 0x010fe200078e001a */
[----:B------:R-:W-:Y:S02]  /*a090*/  ISETP.GE.AND P5, PT, R32, c[0x0][0x220], PT ;  /* 0x0000880020007a0c */ /* 0x000fe40003fa6270 */
[----:B------:R-:W-:Y:S01]  /*a0a0*/  ISETP.GE.AND P4, PT, R34, c[0x0][0x220], PT ;  /* 0x0000880022007a0c */ /* 0x000fe20003f86270 */
[----:B------:R-:W-:Y:S01]  /*a0b0*/  IMAD.WIDE.U32 R2, R0, UR17, R2 ;  /* 0x0000001100027c25 */ /* 0x000fe2000f8e0002 */
[----:B------:R-:W-:-:S04]  /*a0c0*/  ISETP.GE.AND P3, PT, R35, c[0x0][0x220], PT ;  /* 0x0000880023007a0c */ /* 0x000fc80003f66270 */
[----:B------:R-:W-:Y:S02]  /*a0d0*/  IADD3 R0, R3, UR4, RZ ;  /* 0x0000000403007c10 */ /* 0x000fe4000fffe0ff */
[----:B------:R-:W-:-:S03]  /*a0e0*/  @!P6 LEA R134, P2, R2, c[0x0][0x170], 0x1 ;  /* 0x00005c000286ea11 */ /* 0x000fc600078408ff */
[C---:B------:R-:W-:Y:S02]  /*a0f0*/  @!P5 LEA R32, P1, R2.reuse, c[0x0][0x170], 0x1 ;  /* 0x00005c000220da11 */ /* 0x040fe400078208ff */
[C-C-:B------:R-:W-:Y:S02]  /*a100*/  @!P6 LEA.HI.X R135, R2.reuse, c[0x0][0x174], R0.reuse, 0x1, P2 ;  /* 0x00005d000287ea11 */ /* 0x140fe400010f0c00 */
[C---:B------:R-:W-:Y:S02]  /*a110*/  @!P4 LEA R30, P0, R2.reuse, c[0x0][0x170], 0x1 ;  /* 0x00005c00021eca11 */ /* 0x040fe400078008ff */
[C---:B------:R-:W-:Y:S02]  /*a120*/  IADD3 R3, P2, R2.reuse, UR23, RZ ;  /* 0x0000001702037c10 */ /* 0x040fe4000ff5e0ff */
[C-C-:B------:R-:W-:Y:S02]  /*a130*/  @!P5 LEA.HI.X R33, R2.reuse, c[0x0][0x174], R0.reuse, 0x1, P1 ;  /* 0x00005d000221da11 */ /* 0x140fe400008f0c00 */
[----:B------:R-:W-:-:S02]  /*a140*/  @!P4 LEA.HI.X R31, R2, c[0x0][0x174], R0, 0x1, P0 ;  /* 0x00005d00021fca11 */ /* 0x000fc400000f0c00 */
[----:B------:R-:W-:Y:S02]  /*a150*/  @!P3 LEA R28, P1, R2, c[0x0][0x170], 0x1 ;  /* 0x00005c00021cba11 */ /* 0x000fe400078208ff */
[----:B------:R-:W-:Y:S02]  /*a160*/  IADD3.X R4, R0, UR10, RZ, P2, !PT ;  /* 0x0000000a00047c10 */ /* 0x000fe400097fe4ff */
[C---:B------:R-:W-:Y:S02]  /*a170*/  @!P6 LEA R34, P0, R3.reuse, c[0x0][0x170], 0x1 ;  /* 0x00005c000322ea11 */ /* 0x040fe400078008ff */
[C---:B------:R-:W-:Y:S01]  /*a180*/  @!P5 LEA R26, P2, R3.reuse, c[0x0][0x170], 0x1 ;  /* 0x00005c00031ada11 */ /* 0x040fe200078408ff */
[----:B------:R-:W-:Y:S01]  /*a190*/  @P6 STS.128 [R209+0x10000], RZ ;  /* 0x010000ffd1006388 */ /* 0x000fe20000000c00 */
[----:B------:R-:W-:Y:S02]  /*a1a0*/  @!P3 LEA.HI.X R29, R2, c[0x0][0x174], R0, 0x1, P1 ;  /* 0x00005d00021dba11 */ /* 0x000fe400008f0c00 */
        /* <DEDUP_REMOVED lines=23> */
[----:B------:R-:W-:-:S03]  /*a320*/  @!P5 LEA R16, P2, R0, c[0x0][0x170], 0x1 ;  /* 0x00005c000010da11 */ /* 0x000fc600078408ff */
[----:B------:R-:W-:Y:S01]  /*a330*/  @P3 STS.128 [R209+0x16000], RZ ;  /* 0x016000ffd1003388 */ /* 0x000fe20000000c00 */
[----:B------:R-:W-:-:S03]  /*a340*/  @!P6 LEA.HI.X R19, R0, c[0x0][0x174], R3, 0x1, P0 ;  /* 0x00005d000013ea11 */ /* 0x000fc600000f0c03 */
[----:B------:R-:W-:Y:S01]  /*a350*/  @!PT LDS RZ, [RZ] ;  /* 0x00000000fffff984 */ /* 0x000fe20000000800 */
[----:B------:R-:W-:Y:S01]  /*a360*/  @!PT LDS RZ, [RZ] ;  /* 0x00000000fffff984 */ /* 0x000fe20000000800 */
[----:B------:R-:W-:Y:S01]  /*a370*/  @!PT LDS RZ, [RZ] ;  /* 0x00000000fffff984 */ /* 0x000fe20000000800 */
[----:B------:R3:W-:Y:S01]  /*a380*/  @!P3 LDGSTS.E.BYPASS.LTC128B.128 [R209+0x16000], [R28.64+0x180] ;  /* 0x160001801cd1bfae */ /* 0x0007e2000b901d52 */
[----:B------:R-:W-:-:S03]  /*a390*/  @!P4 LEA R14, P1, R0, c[0x0][0x170], 0x1 ;  /* 0x00005c00000eca11 */ /* 0x000fc600078208ff */
[----:B------:R-:W-:Y:S01]  /*a3a0*/  @P6 STS.128 [R209+0x10800], RZ ;  /* 0x010800ffd1006388 */ /* 0x000fe20000000c00 */
[----:B------:R-:W-:-:S03]  /*a3b0*/  @!P3 LEA R12, P0, R0, c[0x0][0x170], 0x1 ;  /* 0x00005c00000cba11 */ /* 0x000fc600078008ff */
[----:B------:R-:W-:Y:S01]  /*a3c0*/  @!PT LDS RZ, [RZ] ;  /* 0x00000000fffff984 */ /* 0x000fe20000000800 */
[----:B------:R-:W-:Y:S01]  /*a3d0*/  @!PT LDS RZ, [RZ] ;  /* 0x00000000fffff984 */ /* 0x000fe20000000800 */
[----:B------:R-:W-:Y:S01]  /*a3e0*/  @!PT LDS RZ, [RZ] ;  /* 0x00000000fffff984 */ /* 0x000fe20000000800 */
[----:B------:R2:W-:Y:S01]  /*a3f0*/  @!P6 LDGSTS.E.BYPASS.LTC128B.128 [R209+0x10800], [R34.64] ;  /* 0x1080000022d1efae */ /* 0x0005e2000b901d52 */
[----:B------:R-:W-:-:S03]  /*a400*/  @!P5 LEA.HI.X R17, R0, c[0x0][0x174], R3, 0x1, P2 ;  /* 0x00005d000011da11 */ /* 0x000fc600010f0c03 */
[----:B------:R-:W-:Y:S01]  /*a410*/  @P5 STS.128 [R209+0x12800], RZ ;  /* 0x012800ffd1005388 */ /* 0x000fe20000000c00 */
[----:B------:R-:W-:-:S03]  /*a420*/  IADD3 R2, P2, R0, UR23, RZ ;  /* 0x0000001700027c10 */ /* 0x000fc6000ff5e0ff */
        /* <DEDUP_REMOVED lines=10> */
[----:B------:R1:W-:Y:S01]  /*a4d0*/  @!P4 LDGSTS.E.BYPASS.LTC128B.128 [R209+0x14800], [R22.64+0x100] ;  /* 0x1480010016d1cfae */ /* 0x0003e2000b901d52 */
[----:B------:R-:W-:-:S03]  /*a4e0*/  IADD3.X R3, R3, UR10, RZ, P2, !PT ;  /* 0x0000000a03037c10 */ /* 0x000fc600097fe4ff */
[----:B------:R-:W-:Y:S01]  /*a4f0*/  @P3 STS.128 [R209+0x16800], RZ ;  /* 0x016800ffd1003388 */ /* 0x000fe20000000c00 */
[----:B------:R-:W-:-:S03]  /*a500*/  @!P6 LEA R10, P0, R2, c[0x0][0x170], 0x1 ;  /* 0x00005c00020aea11 */ /* 0x000fc600078008ff */
        /* <DEDUP_REMOVED lines=13> */
[----:B------:R-:W-:-:S03]  /*a5e0*/  @!P3 LEA R4, P0, R2, c[0x0][0x170], 0x1 ;  /* 0x00005c000204ba11 */ /* 0x000fc600078008ff */
        /* <DEDUP_REMOVED lines=37> */
[----:B-1---5:R-:W-:Y:S04]  /*a840*/  LDSM.16.M88.4 R16, [R182+0x8000] ;  /* 0x00800000b610783b */ /* 0x022fe80000000200 */
[----:B------:R-:W-:Y:S04]  /*a850*/  LDSM.16.M88.4 R172, [R193] ;  /* 0x00000000c1ac783b */ /* 0x000fe80000000200 */
[----:B--2---:R-:W-:Y:S04]  /*a860*/  LDSM.16.M88.4 R8, [R190] ;  /* 0x00000000be08783b */ /* 0x004fe80000000200 */
[----:B------:R-:W-:Y:S04]  /*a870*/  LDSM.16.M88.4 R32, [R182+0x8800] ;  /* 0x00880000b620783b */ /* 0x000fe80000000200 */
[----:B---3--:R-:W-:Y:S04]  /*a880*/  LDSM.16.M88.4 R28, [R182+0x9000] ;  /* 0x00900000b61c783b */ /* 0x008fe80000000200 */
[----:B------:R-:W-:Y:S04]  /*a890*/  LDSM.16.M88.4 R20, [R182+0x9800] ;  /* 0x00980000b614783b */ /* 0x000fe80000000200 */
[----:B----4-:R-:W1:Y:S04]  /*a8a0*/  LDSM.16.M88.4 R4, [R189] ;  /* 0x00000000bd04783b */ /* 0x010e680000000200 */
[----:B------:R-:W2:Y:S04]  /*a8b0*/  LDSM.16.M88.4 R228, [R208] ;  /* 0x00000000d0e4783b */ /* 0x000ea80000000200 */
[----:B------:R-:W3:Y:S01]  /*a8c0*/  S2R R211, SR_TID.X ;  /* 0x0000000000d37919 */ /* 0x000ee20000002100 */
[----:B------:R-:W-:-:S03]  /*a8d0*/  IMAD.U32 R0, RZ, RZ, UR24 ;  /* 0x00000018ff007e24 */ /* 0x000fc6000f8e00ff */
[----:B------:R-:W0:Y:S01]  /*a8e0*/  LDGDEPBAR ;  /* 0x00000000000079af */ /* 0x000e220000000000 */
[C---:B-1----:R-:W-:Y:S08]  /*a8f0*/  HMMA.16816.F32 R12, R4.reuse, R16, RZ ;  /* 0x00000010040c723c */ /* 0x042ff000000018ff */
[C---:B------:R-:W-:Y:S08]  /*a900*/  HMMA.16816.F32 R16, R4.reuse, R18, RZ ;  /* 0x000000120410723c */ /* 0x040ff000000018ff */
[----:B------:R-:W-:Y:S08]  /*a910*/  HMMA.16816.F32 R224, R4, R32, RZ ;  /* 0x0000002004e0723c */ /* 0x000ff000000018ff */
[C---:B------:R-:W-:Y:S08]  /*a920*/  HMMA.16816.F32 R12, R8.reuse, R172, R12 ;  /* 0x000000ac080c723c */ /* 0x040ff0000000180c */
[----:B------:R-:W-:Y:S01]  /*a930*/  HMMA.16816.F32 R172, R8, R174, R16 ;  /* 0x000000ae08ac723c */ /* 0x000fe20000001810 */
[----:B------:R-:W1:Y:S07]  /*a940*/  LDSM.16.M88.4 R16, [R206] ;  /* 0x00000000ce10783b */ /* 0x000e6e0000000200 */
[C---:B------:R-:W-:Y:S08]  /*a950*/  HMMA.16816.F32 R220, R4.reuse, R34, RZ ;  /* 0x0000002204dc723c */ /* 0x040ff000000018ff */
[C---:B------:R-:W-:Y:S08]  /*a960*/  HMMA.16816.F32 R212, R4.reuse, R28, RZ ;  /* 0x0000001c04d4723c */ /* 0x040ff000000018ff */
[C---:B------:R-:W-:Y:S01]  /*a970*/  HMMA.16816.F32 R176, R4.reuse, R30, RZ ;  /* 0x0000001e04b0723c */ /* 0x040fe200000018ff */
[----:B------:R-:W-:Y:S07]  /*a980*/  LDSM.16.M88.4 R28, [R188+0x8000] ;  /* 0x00800000bc1c783b */ /* 0x000fee0000000200 */
[C---:B------:R-:W-:Y:S08]  /*a990*/  HMMA.16816.F32 R168, R4.reuse, R20, RZ ;  /* 0x0000001404a8723c */ /* 0x040ff000000018ff */
[----:B------:R-:W-:Y:S01]  /*a9a0*/  HMMA.16816.F32 R32, R4, R22, RZ ;  /* 0x000000160420723c */ /* 0x000fe200000018ff */
[----:B------:R-:W4:Y:S04]  /*a9b0*/  LDSM.16.M88.4 R4, [R192] ;  /* 0x00000000c004783b */ /* 0x000f280000000200 */
[----:B------:R-:W3:Y:S03]  /*a9c0*/  LDSM.16.M88.4 R20, [R207] ;  /* 0x00000000cf14783b */ /* 0x000ee60000000200 */
[C---:B--2---:R-:W-:Y:S08]  /*a9d0*/  HMMA.16816.F32 R240, R8.reuse, R230, R220 ;  /* 0x000000e608f0723c */ /* 0x044ff000000018dc */
[C---:B------:R-:W-:Y:S01]  /*a9e0*/  HMMA.16816.F32 R236, R8.reuse, R228, R224 ;  /* 0x000000e408ec723c */ /* 0x040fe200000018e0 */
[----:B------:R-:W2:Y:S07]  /*a9f0*/  LDSM.16.M88.4 R224, [R188+0x8800] ;  /* 0x00880000bce0783b */ /* 0x000eae0000000200 */
[C---:B-1----:R-:W-:Y:S08]  /*aa00*/  HMMA.16816.F32 R220, R8.reuse, R16, R168 ;  /* 0x0000001008dc723c */ /* 0x042ff000000018a8 */
[----:B------:R-:W-:Y:S01]  /*aa10*/  HMMA.16816.F32 R168, R8, R18, R32 ;  /* 0x0000001208a8723c */ /* 0x000fe20000001820 */
[----:B------:R-:W1:Y:S07]  /*aa20*/  LDSM.16.M88.4 R32, [R188+0x9000] ;  /* 0x00900000bc20783b */ /* 0x000e6e0000000200 */
[C---:B----4-:R-:W-:Y:S08]  /*aa30*/  HMMA.16816.F32 R16, R4.reuse, R28, R12 ;  /* 0x0000001c0410723c */ /* 0x050ff0000000180c */
[----:B------:R-:W-:Y:S01]  /*aa40*/  HMMA.16816.F32 R12, R4, R30, R172 ;  /* 0x0000001e040c723c */ /* 0x000fe200000018ac */
[----:B------:R-:W4:Y:S04]  /*aa50*/  LDSM.16.M88.4 R28, [R188+0x9800] ;  /* 0x00980000bc1c783b */ /* 0x000f280000000200 */
[----:B------:R-:W-:Y:S03]  /*aa60*/  LDSM.16.M88.4 R172, [R187+0x1000] ;  /* 0x00100000bbac783b */ /* 0x000fe60000000200 */
[C---:B---3--:R-:W-:Y:S01]  /*aa70*/  HMMA.16816.F32 R232, R8.reuse, R20, R212 ;  /* 0x0000001408e8723c */ /* 0x048fe200000018d4 */
[----:B------:R-:W-:Y:S07]  /*aa80*/  LDSM.16.M88.4 R212, [R187+0x800] ;  /* 0x00080000bbd4783b */ /* 0x000fee0000000200 */
[----:B------:R-:W-:Y:S01]  /*aa90*/  HMMA.16816.F32 R228, R8, R22, R176 ;  /* 0x0000001608e4723c */ /* 0x000fe200000018b0 */
[----:B------:R-:W-:Y:S04]  /*aaa0*/  LDSM.16.M88.4 R8, [R191] ;  /* 0x00000000bf08783b */ /* 0x000fe80000000200 */
[----:B------:R-:W3:Y:S03]  /*aab0*/  LDSM.16.M88.4 R20, [R187] ;  /* 0x00000000bb14783b */ /* 0x000ee60000000200 */
[C---:B--2---:R-:W-:Y:S08]  /*aac0*/  HMMA.16816.F32 R176, R4.reuse, R224, R236 ;  /* 0x000000e004b0723c */ /* 0x044ff000000018ec */
        /* <DEDUP_REMOVED lines=8> */
[----:B------:R-:W-:Y:S03]  /*ab50*/  LDSM.16.M88.4 R4, [R189+0x2000] ;  /* 0x00200000bd04783b */ /* 0x000fe60000000200 */
[C---:B---3--:R-:W-:Y:S08]  /*ab60*/  HMMA.16816.F32 R168, R8.reuse, R20, R16 ;  /* 0x0000001408a8723c */ /* 0x048ff00000001810 */
[C---:B------:R-:W-:Y:S01]  /*ab70*/  HMMA.16816.F32 R16, R8.reuse, R22, R12 ;  /* 0x000000160810723c */ /* 0x040fe2000000180c */
[----:B------:R-:W2:Y:S07]  /*ab80*/  LDSM.16.M88.4 R20, [R182+0xa000] ;  /* 0x00a00000b614783b */ /* 0x000eae0000000200 */
[C---:B------:R-:W-:Y:S08]  /*ab90*/  HMMA.16816.F32 R12, R8.reuse, R212, R176 ;  /* 0x000000d4080c723c */ /* 0x040ff000000018b0 */
[C---:B------:R-:W-:Y:S08]  /*aba0*/  HMMA.16816.F32 R176, R8.reuse, R214, R224 ;  /* 0x000000d608b0723c */ /* 0x040ff000000018e0 */
[C---:B------:R-:W-:Y:S08]  /*abb0*/  HMMA.16816.F32 R212, R8.reuse, R172, R236 ;  /* 0x000000ac08d4723c */ /* 0x040ff000000018ec */
[C---:B------:R-:W-:Y:S08]  /*abc0*/  HMMA.16816.F32 R236, R8.reuse, R174, R232 ;  /* 0x000000ae08ec723c */ /* 0x040ff000000018e8 */
[----:B-1----:R-:W-:Y:S01]  /*abd0*/  HMMA.16816.F32 R232, R8, R28, R228 ;  /* 0x0000001c08e8723c */ /* 0x002fe200000018e4 */
[----:B------:R-:W1:Y:S07]  /*abe0*/  LDSM.16.M88.4 R228, [R182+0xb800] ;  /* 0x00b80000b6e4783b */ /* 0x000e6e0000000200 */
[C---:B--2---:R-:W-:Y:S08]  /*abf0*/  HMMA.16816.F32 R172, R4.reuse, R20, R168 ;  /* 0x0000001404ac723c */ /* 0x044ff000000018a8 */
[----:B------:R-:W-:Y:S08]  /*ac00*/  HMMA.16816.F32 R168, R4, R22, R16 ;  /* 0x0000001604a8723c */ /* 0x000ff00000001810 */
[----:B------:R-:W-:Y:S01]  /*ac10*/  HMMA.16816.F32 R224, R8, R30, R220 ;  /* 0x0000001e08e0723c */ /* 0x000fe200000018dc */
[----:B------:R-:W-:Y:S04]  /*ac20*/  LDSM.16.M88.4 R8, [R190+0x2000] ;  /* 0x00200000be08783b */ /* 0x000fe80000000200 */
[----:B------:R-:W-:Y:S03]  /*ac30*/  LDSM.16.M88.4 R28, [R204] ;  /* 0x00000000cc1c783b */ /* 0x000fe60000000200 */
[C---:B------:R-:W-:Y:S08]  /*ac40*/  HMMA.16816.F32 R20, R4.reuse, R32, R12 ;  /* 0x000000200414723c */ /* 0x040ff0000000180c */
[C---:B------:R-:W-:Y:S01]  /*ac50*/  HMMA.16816.F32 R16, R4.reuse, R34, R176 ;  /* 0x000000220410723c */ /* 0x040fe200000018b0 */
[----:B------:R-:W2:Y:S04]  /*ac60*/  LDSM.16.M88.4 R32, [R205] ;  /* 0x00000000cd20783b */ /* 0x000ea80000000200 */
[----:B------:R-:W3:Y:S03]  /*ac70*/  LDSM.16.M88.4 R176, [R203] ;  /* 0x00000000cbb0783b */ /* 0x000ee60000000200 */
[C---:B------:R-:W-:Y:S08]  /*ac80*/  HMMA.16816.F32 R220, R4.reuse, R242, R236 ;  /* 0x000000f204dc723c */ /* 0x040ff000000018ec */
[C---:B------:R-:W-:Y:S08]  /*ac90*/  HMMA.16816.F32 R12, R4.reuse, R240, R212 ;  /* 0x000000f0040c723c */ /* 0x040ff000000018d4 */
[C---:B-1----:R-:W-:Y:S01]  /*aca0*/  HMMA.16816.F32 R236, R4.reuse, R230, R224 ;  /* 0x000000e604ec723c */ /* 0x042fe200000018e0 */
[----:B------:R-:W1:Y:S07]  /*acb0*/  LDSM.16.M88.4 R224, [R202] ;  /* 0x00000000cae0783b */ /* 0x000e6e0000000200 */
[----:B------:R-:W-:Y:S01]  /*acc0*/  HMMA.16816.F32 R240, R4, R228, R232 ;  /* 0x000000e404f0723c */ /* 0x000fe200000018e8 */
[----:B------:R-:W-:Y:S07]  /*acd0*/  LDSM.16.M88.4 R4, [R192+0x2000] ;  /* 0x00200000c004783b */ /* 0x000fee0000000200 */
[C---:B--2---:R-:W-:Y:S01]  /*ace0*/  HMMA.16816.F32 R228, R8.reuse, R34, R168 ;  /* 0x0000002208e4723c */ /* 0x044fe200000018a8 */
[----:B------:R-:W2:Y:S07]  /*acf0*/  LDSM.16.M88.4 R168, [R188+0xa000] ;  /* 0x00a00000bca8783b */ /* 0x000eae0000000200 */
[C---:B------:R-:W-:Y:S01]  /*ad00*/  HMMA.16816.F32 R232, R8.reuse, R32, R172 ;  /* 0x0000002008e8723c */ /* 0x040fe200000018ac */
[----:B------:R-:W4:Y:S07]  /*ad10*/  LDSM.16.M88.4 R32, [R188+0xa800] ;  /* 0x00a80000bc20783b */ /* 0x000f2e0000000200 */
[C---:B------:R-:W-:Y:S08]  /*ad20*/  HMMA.16816.F32 R212, R8.reuse, R28, R20 ;  /* 0x0000001c08d4723c */ /* 0x040ff00000001814 */
[C---:B------:R-:W-:Y:S01]  /*ad30*/  HMMA.16816.F32 R172, R8.reuse, R30, R16 ;  /* 0x0000001e08ac723c */ /* 0x040fe20000001810 */
[----:B------:R-:W4:Y:S07]  /*ad40*/  LDSM.16.M88.4 R28, [R188+0xb000] ;  /* 0x00b00000bc1c783b */ /* 0x000f2e0000000200 */
[C---:B---3--:R-:W-:Y:S01]  /*ad50*/  HMMA.16816.F32 R16, R8.reuse, R178, R220 ;  /* 0x000000b20810723c */ /* 0x048fe200000018dc */
[----:B------:R-:W3:Y:S07]  /*ad60*/  LDSM.16.M88.4 R220, [R188+0xb800] ;  /* 0x00b80000bcdc783b */ /* 0x000eee0000000200 */
[C---:B------:R-:W-:Y:S08]  /*ad70*/  HMMA.16816.F32 R20, R8.reuse, R176, R12 ;  /* 0x000000b00814723c */ /* 0x040ff0000000180c */
[C---:B-1----:R-:W-:Y:S01]  /*ad80*/  HMMA.16816.F32 R12, R8.reuse, R224, R240 ;  /* 0x000000e0080c723c */ /* 0x042fe200000018f0 */
[----:B------:R-:W-:Y:S07]  /*ad90*/  LDSM.16.M88.4 R240, [R182+0xc000] ;  /* 0x00c00000b6f0783b */ /* 0x000fee0000000200 */
[----:B------:R-:W-:Y:S01]  /*ada0*/  HMMA.16816.F32 R224, R8, R226, R236 ;  /* 0x000000e208e0723c */ /* 0x000fe200000018ec */
[----:B------:R-:W-:Y:S07]  /*adb0*/  LDSM.16.M88.4 R8, [R191+0x2000] ;  /* 0x00200000bf08783b */ /* 0x000fee0000000200 */
[C---:B--2---:R-:W-:Y:S08]  /*adc0*/  HMMA.16816.F32 R236, R4.reuse, R168, R232 ;  /* 0x000000a804ec723c */ /* 0x044ff000000018e8 */
[C---:B------:R-:W-:Y:S01]  /*add0*/  HMMA.16816.F32 R232, R4.reuse, R170, R228 ;  /* 0x000000aa04e8723c */ /* 0x040fe200000018e4 */
[----:B------:R-:W1:Y:S07]  /*ade0*/  LDSM.16.M88.4 R168, [R187+0x2000] ;  /* 0x00200000bba8783b */ /* 0x000e6e0000000200 */
[C---:B----4-:R-:W-:Y:S08]  /*adf0*/  HMMA.16816.F32 R228, R4.reuse, R32, R212 ;  /* 0x0000002004e4723c */ /* 0x050ff000000018d4 */
[C---:B------:R-:W-:Y:S01]  /*ae00*/  HMMA.16816.F32 R212, R4.reuse, R34, R172 ;  /* 0x0000002204d4723c */ /* 0x040fe200000018ac */
[----:B------:R-:W2:Y:S07]  /*ae10*/  LDSM.16.M88.4 R32, [R187+0x2800] ;  /* 0x00280000bb20783b */ /* 0x000eae0000000200 */
[C---:B------:R-:W-:Y:S01]  /*ae20*/  HMMA.16816.F32 R172, R4.reuse, R30, R16 ;  /* 0x0000001e04ac723c */ /* 0x040fe20000001810 */
[----:B------:R-:W4:Y:S07]  /*ae30*/  LDSM.16.M88.4 R16, [R187+0x3800] ;  /* 0x00380000bb10783b */ /* 0x000f2e0000000200 */
        /* <DEDUP_REMOVED lines=8> */
[C---:B--2---:R-:W-:Y:S08]  /*aec0*/  HMMA.16816.F32 R232, R8.reuse, R32, R228 ;  /* 0x0000002008e8723c */ /* 0x044ff000000018e4 */
[C---:B------:R-:W-:Y:S08]  /*aed0*/  HMMA.16816.F32 R228, R8.reuse, R34, R212 ;  /* 0x0000002208e4723c */ /* 0x040ff000000018d4 */
[C---:B----4-:R-:W-:Y:S01]  /*aee0*/  HMMA.16816.F32 R32, R8.reuse, R16, R28 ;  /* 0x000000100820723c */ /* 0x050fe2000000181c */
[----:B------:R-:W2:Y:S07]  /*aef0*/  LDSM.16.M88.4 R28, [R182+0xd000] ;  /* 0x00d00000b61c783b */ /* 0x000eae0000000200 */
[C---:B------:R-:W-:Y:S08]  /*af00*/  HMMA.16816.F32 R224, R8.reuse, R20, R176 ;  /* 0x0000001408e0723c */ /* 0x040ff000000018b0 */
[C---:B------:R-:W-:Y:S01]  /*af10*/  HMMA.16816.F32 R212, R8.reuse, R22, R172 ;  /* 0x0000001608d4723c */ /* 0x040fe200000018ac */
[----:B------:R-:W4:Y:S04]  /*af20*/  LDSM.16.M88.4 R20, [R182+0xd800] ;  /* 0x00d80000b614783b */ /* 0x000f280000000200 */
[----:B------:R-:W-:Y:S03]  /*af30*/  LDSM.16.M88.4 R172, [R201] ;  /* 0x00000000c9ac783b */ /* 0x000fe60000000200 */
[----:B------:R-:W-:Y:S01]  /*af40*/  HMMA.16816.F32 R16, R8, R18, R12 ;  /* 0x000000120810723c */ /* 0x000fe2000000180c */
[----:B------:R-:W4:Y:S07]  /*af50*/  LDSM.16.M88.4 R8, [R190+0x4000] ;  /* 0x00400000be08783b */ /* 0x000f2e0000000200 */
[C---:B---3--:R-:W-:Y:S08]  /*af60*/  HMMA.16816.F32 R12, R4.reuse, R240, R220 ;  /* 0x000000f0040c723c */ /* 0x048ff000000018dc */
[C---:B------:R-:W-:Y:S01]  /*af70*/  HMMA.16816.F32 R176, R4.reuse, R242, R236 ;  /* 0x000000f204b0723c */ /* 0x040fe200000018ec */
[----:B------:R-:W-:Y:S04]  /*af80*/  LDSM.16.M88.4 R236, [R188+0xc800] ;  /* 0x00c80000bcec783b */ /* 0x000fe80000000200 */
[----:B------:R-:W-:Y:S03]  /*af90*/  LDSM.16.M88.4 R240, [R182+0xf000] ;  /* 0x00f00000b6f0783b */ /* 0x000fe60000000200 */
[C---:B-1----:R-:W-:Y:S08]  /*afa0*/  HMMA.16816.F32 R232, R4.reuse, R168, R232 ;  /* 0x000000a804e8723c */ /* 0x042ff000000018e8 */
[C---:B------:R-:W-:Y:S01]  /*afb0*/  HMMA.16816.F32 R228, R4.reuse, R170, R228 ;  /* 0x000000aa04e4723c */ /* 0x040fe200000018e4 */
[----:B------:R-:W1:Y:S07]  /*afc0*/  LDSM.16.M88.4 R168, [R200] ;  /* 0x00000000c8a8783b */ /* 0x000e6e0000000200 */
[C---:B--2---:R-:W-:Y:S08]  /*afd0*/  HMMA.16816.F32 R220, R4.reuse, R30, R212 ;  /* 0x0000001e04dc723c */ /* 0x044ff000000018d4 */
[C---:B----4-:R-:W-:Y:S08]  /*afe0*/  HMMA.16816.F32 R212, R4.reuse, R20, R32 ;  /* 0x0000001404d4723c */ /* 0x050ff00000001820 */
[C---:B------:R-:W-:Y:S01]  /*aff0*/  HMMA.16816.F32 R32, R4.reuse, R22, R16 ;  /* 0x000000160420723c */ /* 0x040fe20000001810 */
[----:B------:R-:W2:Y:S04]  /*b000*/  LDSM.16.M88.4 R20, [R199] ;  /* 0x00000000c714783b */ /* 0x000ea80000000200 */
[----:B------:R-:W3:Y:S03]  /*b010*/  LDSM.16.M88.4 R16, [R198] ;  /* 0x00000000c610783b */ /* 0x000ee60000000200 */
[----:B------:R-:W-:Y:S01]  /*b020*/  HMMA.16816.F32 R224, R4, R28, R224 ;  /* 0x0000001c04e0723c */ /* 0x000fe200000018e0 */
[----:B------:R-:W-:Y:S04]  /*b030*/  LDSM.16.M88.4 R4, [R192+0x4000] ;  /* 0x00400000c004783b */ /* 0x000fe80000000200 */
[----:B------:R-:W4:Y:S03]  /*b040*/  LDSM.16.M88.4 R28, [R188+0xc000] ;  /* 0x00c00000bc1c783b */ /* 0x000f260000000200 */
[C---:B------:R-:W-:Y:S08]  /*b050*/  HMMA.16816.F32 R12, R8.reuse, R172, R12 ;  /* 0x000000ac080c723c */ /* 0x040ff0000000180c */
[C---:B------:R-:W-:Y:S08]  /*b060*/  HMMA.16816.F32 R172, R8.reuse, R174, R176 ;  /* 0x000000ae08ac723c */ /* 0x040ff000000018b0 */
[C---:B-1----:R-:W-:Y:S08]  /*b070*/  HMMA.16816.F32 R176, R8.reuse, R168, R232 ;  /* 0x000000a808b0723c */ /* 0x042ff000000018e8 */
[C---:B------:R-:W-:Y:S08]  /*b080*/  HMMA.16816.F32 R232, R8.reuse, R170, R228 ;  /* 0x000000aa08e8723c */ /* 0x040ff000000018e4 */
[C---:B--2---:R-:W-:Y:S08]  /*b090*/  HMMA.16816.F32 R228, R8.reuse, R20, R224 ;  /* 0x0000001408e4723c */ /* 0x044ff000000018e0 */
[C---:B------:R-:W-:Y:S01]  /*b0a0*/  HMMA.16816.F32 R224, R8.reuse, R22, R220 ;  /* 0x0000001608e0723c */ /* 0x040fe200000018dc */
[----:B------:R-:W-:Y:S07]  /*b0b0*/  LDSM.16.M88.4 R20, [R187+0x4000] ;  /* 0x00400000bb14783b */ /* 0x000fee0000000200 */
[C---:B---3--:R-:W-:Y:S08]  /*b0c0*/  HMMA.16816.F32 R220, R8.reuse, R16, R212 ;  /* 0x0000001008dc723c */ /* 0x048ff000000018d4 */
[----:B------:R-:W-:Y:S01]  /*b0d0*/  HMMA.16816.F32 R212, R8, R18, R32 ;  /* 0x0000001208d4723c */ /* 0x000fe20000001820 */
[----:B------:R-:W1:Y:S07]  /*b0e0*/  LDSM.16.M88.4 R32, [R188+0xd000] ;  /* 0x00d00000bc20783b */ /* 0x000e6e0000000200 */
[C---:B----4-:R-:W-:Y:S01]  /*b0f0*/  HMMA.16816.F32 R16, R4.reuse, R28, R12 ;  /* 0x0000001c0410723c */ /* 0x050fe2000000180c */
[----:B------:R-:W-:Y:S07]  /*b100*/  LDSM.16.M88.4 R12, [R191+0x4000] ;  /* 0x00400000bf0c783b */ /* 0x000fee0000000200 */
[C---:B------:R-:W-:Y:S01]  /*b110*/  HMMA.16816.F32 R8, R4.reuse, R30, R172 ;  /* 0x0000001e0408723c */ /* 0x040fe200000018ac */
[----:B------:R-:W2:Y:S04]  /*b120*/  LDSM.16.M88.4 R28, [R188+0xd800] ;  /* 0x00d80000bc1c783b */ /* 0x000ea80000000200 */
[----:B------:R-:W3:Y:S03]  /*b130*/  LDSM.16.M88.4 R172, [R187+0x4800] ;  /* 0x00480000bbac783b */ /* 0x000ee60000000200 */
[C---:B------:R-:W-:Y:S08]  /*b140*/  HMMA.16816.F32 R168, R4.reuse, R236, R176 ;  /* 0x000000ec04a8723c */ /* 0x040ff000000018b0 */
[C---:B------:R-:W-:Y:S08]  /*b150*/  HMMA.16816.F32 R176, R4.reuse, R238, R232 ;  /* 0x000000ee04b0723c */ /* 0x040ff000000018e8 */
[C---:B-1----:R-:W-:Y:S08]  /*b160*/  HMMA.16816.F32 R236, R4.reuse, R32, R228 ;  /* 0x0000002004ec723c */ /* 0x042ff000000018e4 */
[C---:B------:R-:W-:Y:S01]  /*b170*/  HMMA.16816.F32 R232, R4.reuse, R34, R224 ;  /* 0x0000002204e8723c */ /* 0x040fe200000018e0 */
[----:B------:R-:W1:Y:S04]  /*b180*/  LDSM.16.M88.4 R224, [R187+0x5000] ;  /* 0x00500000bbe0783b */ /* 0x000e680000000200 */
[----:B------:R-:W-:Y:S03]  /*b190*/  LDSM.16.M88.4 R32, [R182+0xe000] ;  /* 0x00e00000b620783b */ /* 0x000fe60000000200 */
[C---:B--2---:R-:W-:Y:S08]  /*b1a0*/  HMMA.16816.F32 R228, R4.reuse, R28, R220 ;  /* 0x0000001c04e4723c */ /* 0x044ff000000018dc */
[----:B------:R-:W-:Y:S01]  /*b1b0*/  HMMA.16816.F32 R220, R4, R30, R212 ;  /* 0x0000001e04dc723c */ /* 0x000fe200000018d4 */
[----:B------:R-:W-:Y:S07]  /*b1c0*/  LDSM.16.M88.4 R28, [R182+0xe800] ;  /* 0x00e80000b61c783b */ /* 0x000fee0000000200 */
[C---:B------:R-:W-:Y:S08]  /*b1d0*/  HMMA.16816.F32 R212, R12.reuse, R20, R16 ;  /* 0x000000140cd4723c */ /* 0x040ff00000001810 */
[C---:B---3--:R-:W-:Y:S01]  /*b1e0*/  HMMA.16816.F32 R16, R12.reuse, R172, R168 ;  /* 0x000000ac0c10723c */ /* 0x048fe200000018a8 */
[----:B------:R-:W2:Y:S07]  /*b1f0*/  LDSM.16.M88.4 R168, [R187+0x5800] ;  /* 0x00580000bba8783b */ /* 0x000eae0000000200 */
[C---:B------:R-:W-:Y:S01]  /*b200*/  HMMA.16816.F32 R20, R12.reuse, R22, R8 ;  /* 0x000000160c14723c */ /* 0x040fe20000001808 */
[----:B------:R-:W3:Y:S07]  /*b210*/  LDSM.16.M88.4 R8, [R189+0x6000] ;  /* 0x00600000bd08783b */ /* 0x000eee0000000200 */
[C---:B------:R-:W-:Y:S08]  /*b220*/  HMMA.16816.F32 R4, R12.reuse, R174, R176 ;  /* 0x000000ae0c04723c */ /* 0x040ff000000018b0 */
[C---:B-1----:R-:W-:Y:S08]  /*b230*/  HMMA.16816.F32 R172, R12.reuse, R224, R236 ;  /* 0x000000e00cac723c */ /* 0x042ff000000018ec */
[C---:B------:R-:W-:Y:S08]  /*b240*/  HMMA.16816.F32 R232, R12.reuse, R226, R232 ;  /* 0x000000e20ce8723c */ /* 0x040ff000000018e8 */
[C---:B--2---:R-:W-:Y:S08]  /*b250*/  HMMA.16816.F32 R236, R12.reuse, R168, R228 ;  /* 0x000000a80cec723c */ /* 0x044ff000000018e4 */
[----:B------:R-:W-:Y:S08]  /*b260*/  HMMA.16816.F32 R228, R12, R170, R220 ;  /* 0x000000aa0ce4723c */ /* 0x000ff000000018dc */
[C---:B---3--:R-:W-:Y:S08]  /*b270*/  HMMA.16816.F32 R168, R8.reuse, R28, R16 ;  /* 0x0000001c08a8723c */ /* 0x048ff00000001810 */
[C---:B------:R-:W-:Y:S01]  /*b280*/  HMMA.16816.F32 R16, R8.reuse, R30, R4 ;  /* 0x0000001e0810723c */ /* 0x040fe20000001804 */
[----:B------:R-:W-:Y:S04]  /*b290*/  LDSM.16.M88.4 R4, [R190+0x6000] ;  /* 0x00600000be04783b */ /* 0x000fe80000000200 */
[----:B------:R-:W1:Y:S03]  /*b2a0*/  LDSM.16.M88.4 R28, [R197] ;  /* 0x00000000c51c783b */ /* 0x000e660000000200 */
[C---:B------:R-:W-:Y:S08]  /*b2b0*/  HMMA.16816.F32 R220, R8.reuse, R32, R212 ;  /* 0x0000002008dc723c */ /* 0x040ff000000018d4 */
[C---:B------:R-:W-:Y:S01]  /*b2c0*/  HMMA.16816.F32 R176, R8.reuse, R34, R20 ;  /* 0x0000002208b0723c */ /* 0x040fe20000001814 */
[----:B------:R-:W2:Y:S04]  /*b2d0*/  LDSM.16.M88.4 R32, [R182+0xf800] ;  /* 0x00f80000b620783b */ /* 0x000ea80000000200 */
[----:B------:R-:W3:Y:S03]  /*b2e0*/  LDSM.16.M88.4 R20, [R196] ;  /* 0x00000000c414783b */ /* 0x000ee60000000200 */
[C---:B------:R-:W-:Y:S01]  /*b2f0*/  HMMA.16816.F32 R12, R8.reuse, R240, R172 ;  /* 0x000000f0080c723c */ /* 0x040fe200000018ac */
[----:B------:R-:W4:Y:S07]  /*b300*/  LDSM.16.M88.4 R172, [R195] ;  /* 0x00000000c3ac783b */ /* 0x000f2e0000000200 */
[----:B------:R-:W-:Y:S01]  /*b310*/  HMMA.16816.F32 R212, R8, R242, R232 ;  /* 0x000000f208d4723c */ /* 0x000fe200000018e8 */
[----:B------:R-:W3:Y:S07]  /*b320*/  LDSM.16.M88.4 R240, [R194] ;  /* 0x00000000c2f0783b */ /* 0x000eee0000000200 */
[----:B-1----:R-:W-:Y:S08]  /*b330*/  HMMA.16816.F32 R224, R4, R30, R176 ;  /* 0x0000001e04e0723c */ /* 0x002ff000000018b0 */
[C---:B--2---:R-:W-:Y:S08]  /*b340*/  HMMA.16816.F32 R236, R8.reuse, R32, R236 ;  /* 0x0000002008ec723c */ /* 0x044ff000000018ec */
[----:B------:R-:W-:Y:S01]  /*b350*/  HMMA.16816.F32 R228, R8, R34, R228 ;  /* 0x0000002208e4723c */ /* 0x000fe200000018e4 */
[----:B------:R-:W-:Y:S04]  /*b360*/  LDSM.16.M88.4 R8, [R192+0x6000] ;  /* 0x00600000c008783b */ /* 0x000fe80000000200 */
[----:B------:R-:W-:Y:S03]  /*b370*/  LDSM.16.M88.4 R32, [R188+0xe800] ;  /* 0x00e80000bc20783b */ /* 0x000fe60000000200 */
[C---:B---3--:R-:W-:Y:S01]  /*b380*/  HMMA.16816.F32 R176, R4.reuse, R22, R16 ;  /* 0x0000001604b0723c */ /* 0x048fe20000001810 */
[----:B------:R-:W1:Y:S07]  /*b390*/  LDSM.16.M88.4 R16, [R188+0xe000] ;  /* 0x00e00000bc10783b */ /* 0x000e6e0000000200 */
[C---:B------:R-:W-:Y:S08]  /*b3a0*/  HMMA.16816.F32 R232, R4.reuse, R28, R220 ;  /* 0x0000001c04e8723c */ /* 0x040ff000000018dc */
[C---:B------:R-:W-:Y:S01]  /*b3b0*/  HMMA.16816.F32 R220, R4.reuse, R20, R168 ;  /* 0x0000001404dc723c */ /* 0x040fe200000018a8 */
[----:B------:R-:W2:Y:S04]  /*b3c0*/  LDSM.16.M88.4 R168, [R188+0xf000] ;  /* 0x00f00000bca8783b */ /* 0x000ea80000000200 */
[----:B------:R-:W-:Y:S03]  /*b3d0*/  LDSM.16.M88.4 R20, [R187+0x6000] ;  /* 0x00600000bb14783b */ /* 0x000fe60000000200 */
[C---:B----4-:R-:W-:Y:S08]  /*b3e0*/  HMMA.16816.F32 R28, R4.reuse, R172, R12 ;  /* 0x000000ac041c723c */ /* 0x050ff0000000180c */
[C---:B------:R-:W-:Y:S01]  /*b3f0*/  HMMA.16816.F32 R172, R4.reuse, R174, R212 ;  /* 0x000000ae04ac723c */ /* 0x040fe200000018d4 */
[----:B------:R-:W-:Y:S01]  /*b400*/  IMAD.SHL.U32 R211, R211, 0x2, RZ ;  /* 0x00000002d3d37824 */ /* 0x000fe200078e00ff */
[----:B------:R-:W-:Y:S06]  /*b410*/  LDSM.16.M88.4 R212, [R188+0xf800] ;  /* 0x00f80000bcd4783b */ /* 0x000fec0000000200 */
[C---:B------:R-:W-:Y:S08]  /*b420*/  HMMA.16816.F32 R236, R4.reuse, R240, R236 ;  /* 0x000000f004ec723c */ /* 0x040ff000000018ec */
[----:B------:R-:W-:Y:S01]  /*b430*/  HMMA.16816.F32 R244, R4, R242, R228 ;  /* 0x000000f204f4723c */ /* 0x000fe200000018e4 */
[----:B------:R-:W3:Y:S07]  /*b440*/  LDSM.16.M88.4 R4, [R191+0x6000] ;  /* 0x00600000bf04783b */ /* 0x000eee0000000200 */
[C---:B-1----:R-:W-:Y:S08]  /*b450*/  HMMA.16816.F32 R12, R8.reuse, R16, R232 ;  /* 0x00000010080c723c */ /* 0x042ff000000018e8 */
[C---:B------:R-:W-:Y:S08]  /*b460*/  HMMA.16816.F32 R16, R8.reuse, R18, R224 ;  /* 0x000000120810723c */ /* 0x040ff000000018e0 */
[C---:B------:R-:W-:Y:S08]  /*b470*/  HMMA.16816.F32 R220, R8.reuse, R32, R220 ;  /* 0x0000002008dc723c */ /* 0x040ff000000018dc */
[C---:B------:R-:W-:Y:S01]  /*b480*/  HMMA.16816.F32 R224, R8.reuse, R34, R176 ;  /* 0x0000002208e0723c */ /* 0x040fe200000018b0 */
[----:B------:R-:W1:Y:S07]  /*b490*/  LDSM.16.M88.4 R32, [R187+0x6800] ;  /* 0x00680000bb20783b */ /* 0x000e6e0000000200 */
[----:B--2---:R-:W-:Y:S01]  /*b4a0*/  HMMA.16816.F32 R240, R8, R168, R28 ;  /* 0x000000a808f0723c */ /* 0x004fe2000000181c */
[----:B------:R-:W-:-:S07]  /*b4b0*/  LOP3.LUT R211, R211, 0x6, RZ, 0xc0, !PT ;  /* 0x00000006d3d37812 */ /* 0x000fce00078ec0ff */
[----:B---3--:R-:W-:Y:S01]  /*b4c0*/  HMMA.16816.F32 R28, R4, R20, R12 ;  /* 0x00000014041c723c */ /* 0x008fe2000000180c */
[----:B------:R-:W-:-:S07]  /*b4d0*/  IMAD R0, R0, 0x40, R211 ;  /* 0x0000004000007824 */ /* 0x000fce00078e02d3 */
[----:B------:R-:W-:Y:S01]  /*b4e0*/  HMMA.16816.F32 R12, R4, R22, R16 ;  /* 0x00000016040c723c */ /* 0x000fe20000001810 */
[----:B------:R-:W2:Y:S01]  /*b4f0*/  LDSM.16.M88.4 R20, [R187+0x7000] ;  /* 0x00700000bb14783b */ /* 0x000ea20000000200 */
[C---:B------:R-:W-:Y:S02]  /*b500*/  ISETP.GE.AND P2, PT, R0.reuse, R219, PT ;  /* 0x000000db0000720c */ /* 0x040fe40003f46270 */
[C---:B------:R-:W-:Y:S02]  /*b510*/  IADD3 R2, R0.reuse, 0x1, RZ ;  /* 0x0000000100027810 */ /* 0x040fe40007ffe0ff */
[----:B------:R-:W-:Y:S02]  /*b520*/  ISETP.LT.OR P2, PT, R0, R217, P2 ;  /* 0x000000d90000720c */ /* 0x000fe40001741670 */
[C---:B------:R-:W-:Y:S02]  /*b530*/  ISETP.GE.AND P1, PT, R2.reuse, R219, PT ;  /* 0x000000db0200720c */ /* 0x040fe40003f26270 */
[----:B------:R-:W-:-:S06]  /*b540*/  ISETP.GE.AND P0, PT, R2, R218, PT ;  /* 0x000000da0200720c */ /* 0x000fcc0003f06270 */
[----:B------:R-:W-:Y:S02]  /*b550*/  FSEL R177, R28, -INF , !P2 ;  /* 0xff8000001cb17808 */ /* 0x000fe40005000000 */
[----:B------:R-:W-:Y:S01]  /*b560*/  ISETP.GE.AND P2, PT, R0, R218, PT ;  /* 0x000000da0000720c */ /* 0x000fe20003f46270 */
[----:B-1----:R-:W-:Y:S01]  /*b570*/  HMMA.16816.F32 R16, R4, R32, R220 ;  /* 0x000000200410723c */ /* 0x002fe200000018dc */
[C---:B------:R-:W-:Y:S01]  /*b580*/  ISETP.LT.OR P1, PT, R2.reuse, R217, P1 ;  /* 0x000000d90200720c */ /* 0x040fe20000f21670 */
[----:B------:R-:W1:Y:S01]  /*b590*/  LDSM.16.M88.4 R220, [R187+0x7800] ;  /* 0x00780000bbdc783b */ /* 0x000e620000000200 */
[-C--:B------:R-:W-:Y:S01]  /*b5a0*/  ISETP.LT.OR P0, PT, R2, R216.reuse, P0 ;  /* 0x000000d80200720c */ /* 0x080fe20000701670 */
[----:B------:R-:W-:Y:S01]  /*b5b0*/  UISETP.GT.AND UP0, UPT, UR24, UR9, UPT ;  /* 0x000000091800728c */ /* 0x000fe2000bf04270 */
[----:B------:R-:W-:Y:S01]  /*b5c0*/  ISETP.LT.OR P2, PT, R0, R216, P2 ;  /* 0x000000d80000720c */ /* 0x000fe20001741670 */
[----:B------:R-:W-:-:S04]  /*b5d0*/  DEPBAR.LE SB0, 0x0 ;  /* 0x000080000000791a */ /* 0x000fc80000000000 */
[C---:B------:R-:W-:Y:S02]  /*b5e0*/  IADD3 R2, R0.reuse, 0x8, RZ ;  /* 0x0000000800027810 */ /* 0x040fe40007ffe0ff */
[----:B------:R-:W-:Y:S01]  /*b5f0*/  IADD3 R3, R0, 0x9, RZ ;  /* 0x0000000900037810 */ /* 0x000fe20007ffe0ff */
[----:B------:R-:W-:Y:S01]  /*b600*/  HMMA.16816.F32 R232, R8, R170, R172 ;  /* 0x000000aa08e8723c */ /* 0x000fe200000018ac */
[----:B------:R-:W-:Y:S02]  /*b610*/  FSEL R179, R29, -INF , !P1 ;  /* 0xff8000001db37808 */ /* 0x000fe40004800000 */
[----:B------:R-:W-:Y:S01]  /*b620*/  FSEL R178, R31, -INF , !P0 ;  /* 0xff8000001fb27808 */ /* 0x000fe20004000000 */
[----:B------:R-:W-:Y:S01]  /*b630*/  BAR.SYNC.DEFER_BLOCKING 0x0 ;  /* 0x0000000000007b1d */ /* 0x000fe20000010000 */
[----:B------:R-:W-:Y:S02]  /*b640*/  ISETP.GE.AND P1, PT, R2, R218, PT ;  /* 0x000000da0200720c */ /* 0x000fe40003f26270 */
[----:B------:R-:W-:-:S02]  /*b650*/  FSEL R174, R30, -INF , !P2 ;  /* 0xff8000001eae7808 */ /* 0x000fc40005000000 */
[CC--:B------:R-:W-:Y:S02]  /*b660*/  ISETP.GE.AND P2, PT, R2.reuse, R219.reuse, PT ;  /* 0x000000db0200720c */ /* 0x0c0fe40003f46270 */
[C---:B------:R-:W-:Y:S01]  /*b670*/  ISETP.GE.AND P0, PT, R3.reuse, R219, PT ;  /* 0x000000db0300720c */ /* 0x040fe20003f06270 */
[----:B------:R-:W-:Y:S01]  /*b680*/  HMMA.16816.F32 R168, R4, R34, R224 ;  /* 0x0000002204a8723c */ /* 0x000fe200000018e0 */
[CC--:B------:R-:W-:Y:S02]  /*b690*/  ISETP.LT.OR P2, PT, R2.reuse, R217.reuse, P2 ;  /* 0x000000d90200720c */ /* 0x0c0fe40001741670 */
[----:B------:R-:W-:Y:S02]  /*b6a0*/  ISETP.LT.OR P1, PT, R2, R216, P1 ;  /* 0x000000d80200720c */ /* 0x000fe40000f21670 */
[----:B------:R-:W-:Y:S02]  /*b6b0*/  ISETP.LT.OR P0, PT, R3, R217, P0 ;  /* 0x000000d90300720c */ /* 0x000fe40000701670 */
[----:B------:R-:W-:-:S02]  /*b6c0*/  IADD3 R2, R0, 0x10, RZ ;  /* 0x0000001000027810 */ /* 0x000fc40007ffe0ff */
[----:B------:R-:W-:Y:S02]  /*b6d0*/  FSEL R176, R12, -INF , !P2 ;  /* 0xff8000000cb07808 */ /* 0x000fe40005000000 */
        /* <DEDUP_REMOVED lines=66> */
[----:B------:R-:W-:Y:S02]  /*bb00*/  ISETP.GE.AND P2, PT, R8, R219, PT ;  /* 0x000000db0800720c */ /* 0x000fe40003f46270 */
[----:B------:R-:W-:Y:S02]  /*bb10*/  FSEL R19, R19, -INF , !P1 ;  /* 0xff80000013137808 */ /* 0x000fe40004800000 */
[----:B------:R-:W-:Y:S02]  /*bb20*/  FSEL R20, R12, -INF , !P0 ;  /* 0xff8000000c147808 */ /* 0x000fe40004000000 */
[----:B------:R-:W-:-:S02]  /*bb30*/  ISETP.GE.AND P1, PT, R3, R218, PT ;  /* 0x000000da0300720c */ /* 0x000fc40003f26270 */
[----:B------:R-:W-:Y:S02]  /*bb40*/  ISETP.GE.AND P0, PT, R2, R218, PT ;  /* 0x000000da0200720c */ /* 0x000fe40003f06270 */
[----:B------:R-:W-:Y:S02]  /*bb50*/  ISETP.LT.OR P2, PT, R8, R217, P2 ;  /* 0x000000d90800720c */ /* 0x000fe40001741670 */
[-C--:B------:R-:W-:Y:S02]  /*bb60*/  ISETP.LT.OR P1, PT, R3, R216.reuse, P1 ;  /* 0x000000d80300720c */ /* 0x080fe40000f21670 */
[----:B------:R-:W-:Y:S02]  /*bb70*/  ISETP.LT.OR P0, PT, R2, R216, P0 ;  /* 0x000000d80200720c */ /* 0x000fe40000701670 */
[----:B------:R-:W-:Y:S02]  /*bb80*/  IADD3 R3, R0, 0x38, RZ ;  /* 0x0000003800037810 */ /* 0x000fe40007ffe0ff */
[----:B------:R-:W-:-:S02]  /*bb90*/  FSEL R21, R17, -INF , !P2 ;  /* 0xff80000011157808 */ /* 0x000fc40005000000 */
[C---:B------:R-:W-:Y:S02]  /*bba0*/  ISETP.GE.AND P2, PT, R2.reuse, R219, PT ;  /* 0x000000db0200720c */ /* 0x040fe40003f46270 */
[----:B------:R-:W-:Y:S02]  /*bbb0*/  FSEL R16, R15, -INF , !P0 ;  /* 0xff8000000f107808 */ /* 0x000fe40004000000 */
[C---:B------:R-:W-:Y:S02]  /*bbc0*/  ISETP.GE.AND P0, PT, R3.reuse, R218, PT ;  /* 0x000000da0300720c */ /* 0x040fe40003f06270 */
[----:B------:R-:W-:Y:S02]  /*bbd0*/  ISETP.LT.OR P2, PT, R2, R217, P2 ;  /* 0x000000d90200720c */ /* 0x000fe40001741670 */
[----:B------:R-:W-:Y:S02]  /*bbe0*/  ISETP.LT.OR P0, PT, R3, R216, P0 ;  /* 0x000000d80300720c */ /* 0x000fe40000701670 */
[----:B------:R-:W-:-:S02]  /*bbf0*/  FSEL R17, R14, -INF , !P1 ;  /* 0xff8000000e117808 */ /* 0x000fc40004800000 */
[----:B------:R-:W-:Y:S02]  /*bc00*/  ISETP.GE.AND P1, PT, R3, R219, PT ;  /* 0x000000db0300720c */ /* 0x000fe40003f26270 */
[----:B------:R-:W-:Y:S02]  /*bc10*/  FSEL R18, R13, -INF , !P2 ;  /* 0xff8000000d127808 */ /* 0x000fe40005000000 */
[----:B------:R-:W-:Y:S02]  /*bc20*/  FSEL R13, R6, -INF , !P0 ;  /* 0xff800000060d7808 */ /* 0x000fe40004000000 */
[----:B------:R-:W-:Y:S02]  /*bc30*/  PLOP3.LUT P0, PT, PT, PT, UP0, 0x80, 0x0 ;  /* 0x000000000000781c */ /* 0x000fe40003f0f008 */
[----:B------:R-:W-:Y:S02]  /*bc40*/  ISETP.LT.OR P1, PT, R3, R217, P1 ;  /* 0x000000d90300720c */ /* 0x000fe40000f21670 */
[----:B------:R-:W-:-:S02]  /*bc50*/  IADD3 R0, R0, 0x39, RZ ;  /* 0x0000003900007810 */ /* 0x000fc40007ffe0ff */
        /* <DEDUP_REMOVED lines=8> */
[----:B------:R-:W2:Y:S01]  /*bce0*/  LDL.64 R180, [R1+0xa0] ;  /* 0x0000a00001b47983 */ /* 0x000ea20000100a00 */
[----:B------:R-:W-:-:S03]  /*bcf0*/  ULDC.64 UR4, c[0x0][0x198] ;  /* 0x0000660000047ab9 */ /* 0x000fc60000000a00 */
[----:B------:R-:W3:Y:S01]  /*bd00*/  LDL.64 R210, [R1+0xb8] ;  /* 0x0000b80001d27983 */ /* 0x000ee20000100a00 */
[----:B------:R-:W-:Y:S01]  /*bd10*/  UMOV UR32, 0x6 ;  /* 0x0000000600207882 */ /* 0x000fe20000000000 */
[----:B------:R-:W-:Y:S01]  /*bd20*/  BSSY B0, `(.L_x_1113) ;  /* 0x0000083000007945 */ /* 0x000fe20003800000 */
[----:B------:R-:W-:Y:S01]  /*bd30*/  UIADD3 UR33, UR8, -0x3, URZ ;  /* 0xfffffffd08217890 */ /* 0x000fe2000fffe03f */
[----:B------:R1:W-:Y:S01]  /*bd40*/  @P6 STS.128 [R209+0x8000], RZ ;  /* 0x008000ffd1006388 */ /* 0x0003e20000000c00 */
[----:B------:R-:W-:Y:S02]  /*bd50*/  USHF.L.U32 UR8, UR4, 0x6, URZ ;  /* 0x0000000604087899 */ /* 0x000fe4000800063f */
[----:B------:R-:W-:Y:S02]  /*bd60*/  USHF.L.U64.HI UR5, UR4, UR32, UR5 ;  /* 0x0000002004057299 */ /* 0x000fe40008010205 */
[----:B------:R-:W-:Y:S02]  /*bd70*/  USHF.R.S32.HI UR4, URZ, 0x1f, UR33 ;  /* 0x0000001f3f047899 */ /* 0x000fe40008011421 */
[----:B------:R-:W-:Y:S01]  /*bd80*/  UIMAD UR5, UR5, UR33, URZ ;  /* 0x00000021050572a4 */ /* 0x000fe2000f8e023f */
[----:B------:R-:W-:-:S03]  /*bd90*/  IMAD.U32 R0, RZ, RZ, UR8 ;  /* 0x00000008ff007e24 */ /* 0x000fc6000f8e00ff */
[----:B------:R-:W-:Y:S01]  /*bda0*/  UIMAD UR4, UR4, UR8, UR5 ;  /* 0x00000008040472a4 */ /* 0x000fe2000f8e0205 */
[----:B--2---:R-:W-:Y:S02]  /*bdb0*/  IMAD.MOV.U32 R3, RZ, RZ, R181 ;  /* 0x000000ffff037224 */ /* 0x004fe400078e00b5 */
[----:B---3--:R-:W-:-:S04]  /*bdc0*/  IMAD.MOV.U32 R2, RZ, RZ, R210 ;  /* 0x000000ffff027224 */ /* 0x008fc800078e00d2 */
[----:B------:R-:W-:-:S05]  /*bdd0*/  IMAD.WIDE.U32 R2, R0, UR33, R2 ;  /* 0x0000002100027c25 */ /* 0x000fca000f8e0002 */
[----:B------:R-:W-:Y:S02]  /*bde0*/  IADD3 R0, R3, UR4, RZ ;  /* 0x0000000403007c10 */ /* 0x000fe4000fffe0ff */
[C---:B------:R-:W-:Y:S02]  /*bdf0*/  @!P6 LEA R6, P0, R2.reuse, c[0x0][0x168], 0x1 ;  /* 0x00005a000206ea11 */ /* 0x040fe400078008ff */
        /* <DEDUP_REMOVED lines=17> */
[----:B------:R-:W-:Y:S02]  /*bf10*/  IADD3.X R2, R0, UR7, RZ, P2, !PT ;  /* 0x0000000700027c10 */ /* 0x000fe400097fe4ff */
[C---:B------:R-:W-:Y:S01]  /*bf20*/  IADD3 R0, P2, R3.reuse, UR6, RZ ;  /* 0x0000000603007c10 */ /* 0x040fe2000ff5e0ff */
        /* <DEDUP_REMOVED lines=21> */
[----:B------:R1:W-:Y:S01]  /*c080*/  @P5 STS.128 [R209+0xa800], RZ ;  /* 0x00a800ffd1005388 */ /* 0x0003e20000000c00 */
[----:B-----5:R-:W-:-:S03]  /*c090*/  @!P4 LEA R10, P1, R3, c[0x0][0x168], 0x1 ;  /* 0x00005a00030aca11 */ /* 0x020fc600078208ff */
[----:B------:R-:W-:Y:S01]  /*c0a0*/  @!PT LDS RZ, [RZ] ;  /* 0x00000000fffff984 */ /* 0x000fe20000000800 */
[----:B------:R-:W-:Y:S01]  /*c0b0*/  @!PT LDS RZ, [RZ] ;  /* 0x00000000fffff984 */ /* 0x000fe20000000800 */
[----:B------:R-:W-:Y:S01]  /*c0c0*/  @!PT LDS RZ, [RZ] ;  /* 0x00000000fffff984 */ /* 0x000fe20000000800 */
[----:B------:R3:W-:Y:S01]  /*c0d0*/  @!P5 LDGSTS.E.BYPASS.LTC128B.128 [R209+0xa800], [R6.64+0x80] ;  /* 0x0a80008006d1dfae */ /* 0x0007e2000b901d52 */
[----:B------:R-:W-:-:S03]  /*c0e0*/  @!P4 LEA.HI.X R11, R3, c[0x0][0x16c], R2, 0x1, P1 ;  /* 0x00005b00030bca11 */ /* 0x000fc600008f0c02 */
[----:B------:R1:W-:Y:S01]  /*c0f0*/  @P4 STS.128 [R209+0xc800], RZ ;  /* 0x00c800ffd1004388 */ /* 0x0003e20000000c00 */
[----:B------:R-:W-:Y:S02]  /*c100*/  IADD3.X R3, R2, UR7, RZ, P2, !PT ;  /* 0x0000000702037c10 */ /* 0x000fe400097fe4ff */
[C---:B------:R-:W-:Y:S01]  /*c110*/  IADD3 R2, P2, R0.reuse, UR6, RZ ;  /* 0x0000000600027c10 */ /* 0x040fe2000ff5e0ff */
        /* <DEDUP_REMOVED lines=27> */
[----:B------:R-:W-:Y:S02]  /*c2d0*/  @!P4 LEA.HI.X R9, R0, c[0x0][0x16c], R3, 0x1, P1 ;  /* 0x00005b000009ca11 */ /* 0x000fe400008f0c03 */
[----:B------:R-:W-:-:S03]  /*c2e0*/  IADD3.X R3, R3, UR7, RZ, P2, !PT ;  /* 0x0000000703037c10 */ /* 0x000fc600097fe4ff */
        /* <DEDUP_REMOVED lines=10> */
[----:B------:R1:W-:Y:S01]  /*c390*/  @!P3 LDGSTS.E.BYPASS.LTC128B.128 [R209+0xf000], [R10.64+0x180] ;  /* 0x0f0001800ad1bfae */ /* 0x0003e2000b901d52 */
[----:B---3--:R-:W-:-:S03]  /*c3a0*/  @!P5 LEA R6, P1, R2, c[0x0][0x168], 0x1 ;  /* 0x00005a000206da11 */ /* 0x008fc600078208ff */
[----:B------:R1:W-:Y:S01]  /*c3b0*/  @P6 STS.128 [R209+0x9800], RZ ;  /* 0x009800ffd1006388 */ /* 0x0003e20000000c00 */
[C---:B------:R-:W-:Y:S02]  /*c3c0*/  @!P5 LEA.HI.X R7, R2.reuse, c[0x0][0x16c], R3, 0x1, P1 ;  /* 0x00005b000207da11 */ /* 0x040fe400008f0c03 */
[----:B----4-:R-:W-:-:S04]  /*c3d0*/  @!P6 LEA R8, P2, R2, c[0x0][0x168], 0x1 ;  /* 0x00005a000208ea11 */ /* 0x010fc800078408ff */
[----:B------:R-:W-:-:S05]  /*c3e0*/  @!P6 LEA.HI.X R9, R2, c[0x0][0x16c], R3, 0x1, P2 ;  /* 0x00005b000209ea11 */ /* 0x000fca00010f0c03 */
        /* <DEDUP_REMOVED lines=22> */
.L_x_1114:
[----:B------:R-:W-:Y:S05]  /*c550*/  BSYNC B0 ;  /* 0x0000000000007941 */ /* 0x000fea0003800000 */
.L_x_1113:
[----:B------:R-:W0:Y:S02]  /*c560*/  LDGDEPBAR ;  /* 0x00000000000079af */ /* 0x000e240000000000 */
.L_x_1112:
[----:B-1----:R-:W2:Y:S04]  /*c570*/  LDL R9, [R1+0xc0] ;  /* 0x0000c00001097983 */ /* 0x002ea80000100800 */
[----:B------:R-:W3:Y:S04]  /*c580*/  LDL R7, [R1+0xd0] ;  /* 0x0000d00001077983 */ /* 0x000ee80000100800 */
[----:B------:R-:W4:Y:S01]  /*c590*/  LDL R5, [R1+0xe0] ;  /* 0x0000e00001057983 */ /* 0x000f220000100800 */
[----:B------:R-:W-:Y:S01]  /*c5a0*/  FMNMX.FTZ R2, R133, R177, !PT ;  /* 0x000000b185027209 */ /* 0x000fe20007810000 */
[----:B------:R-:W-:Y:S01]  /*c5b0*/  USHF.L.U32 UR8, UR24, 0x1, URZ ;  /* 0x0000000118087899 */ /* 0x000fe2000800063f */
[----:B------:R-:W-:Y:S01]  /*c5c0*/  FMNMX.FTZ R0, R132, R174, !PT ;  /* 0x000000ae84007209 */ /* 0x000fe20007810000 */
[----:B------:R-:W-:Y:S01]  /*c5d0*/  STL [R1+0x150], R219 ;  /* 0x000150db01007387 */ /* 0x000fe20000100800 */
[----:B------:R-:W-:Y:S01]  /*c5e0*/  FMNMX.FTZ R2, R179, R2, !PT ;  /* 0x00000002b3027209 */ /* 0x000fe20007810000 */
[----:B------:R-:W-:Y:S01]  /*c5f0*/  UIADD3 UR5, UR8, 0x1, URZ ;  /* 0x0000000108057890 */ /* 0x000fe2000fffe03f */
        /* <DEDUP_REMOVED lines=9> */
[----:B------:R-:W-:Y:S01]  /*c690*/  STL.64 [R1+0x140], R216 ;  /* 0x000140d801007387 */ /* 0x000fe20000100a00 */
        /* <DEDUP_REMOVED lines=17> */
[----:B------:R-:W1:Y:S01]  /*c7b0*/  LDC.U8 R232, c[0x0][0x2d8] ;  /* 0x0000b600ffe87b82 */ /* 0x000e620000000000 */
        /* <DEDUP_REMOVED lines=22> */
[----:B------:R-:W-:Y:S04]  /*c920*/  STL [R1+0x110], R197 ;  /* 0x000110c501007387 */ /* 0x000fe80000100800 */
[----:B------:R-:W1:Y:S04]  /*c930*/  SHFL.BFLY PT, R2, R0, 0x2, 0x1f ;  /* 0x0c401f0000027f89 */ /* 0x000e6800000e0000 */
[----:B------:R-:W1:Y:S04]  /*c940*/  SHFL.BFLY PT, R4, R3, 0x2, 0x1f ;  /* 0x0c401f0003047f89 */ /* 0x000e6800000e0000 */
[----:B------:R-:W-:Y:S04]  /*c950*/  STL [R1+0x10c], R196 ;  /* 0x00010cc401007387 */ /* 0x000fe80000100800 */
[----:B------:R-:W-:Y:S04]  /*c960*/  STL [R1+0x108], R195 ;  /* 0x000108c301007387 */ /* 0x000fe80000100800 */
[----:B------:R-:W-:Y:S04]  /*c970*/  STL [R1+0x104], R194 ;  /* 0x000104c201007387 */ /* 0x000fe80000100800 */
[----:B------:R-:W-:Y:S01]  /*c980*/  STL [R1+0x100], R193 ;  /* 0x000100c101007387 */ /* 0x000fe20000100800 */
[----:B-1----:R-:W-:-:S03]  /*c990*/  FMNMX.FTZ R2, R0, R2, !PT ;  /* 0x0000000200027209 */ /* 0x002fc60007810000 */
[----:B------:R-:W-:Y:S01]  /*c9a0*/  STL [R1+0xfc], R192 ;  /* 0x0000fcc001007387 */ /* 0x000fe20000100800 */
[----:B------:R-:W-:-:S03]  /*c9b0*/  FMNMX.FTZ R0, R3, R4, !PT ;  /* 0x0000000403007209 */ /* 0x000fc60007810000 */
[----:B------:R-:W-:Y:S04]  /*c9c0*/  STL [R1+0xf8], R191 ;  /* 0x0000f8bf01007387 */ /* 0x000fe80000100800 */
[----:B------:R-:W1:Y:S04]  /*c9d0*/  SHFL.BFLY PT, R3, R0, 0x1, 0x1f ;  /* 0x0c201f0000037f89 */ /* 0x000e6800000e0000 */
[----:B------:R-:W1:Y:S04]  /*c9e0*/  SHFL.BFLY PT, R4, R2, 0x1, 0x1f ;  /* 0x0c201f0002047f89 */ /* 0x000e6800000e0000 */
[----:B------:R-:W-:Y:S04]  /*c9f0*/  STL [R1+0xf4], R190 ;  /* 0x0000f4be01007387 */ /* 0x000fe80000100800 */
[----:B------:R2:W-:Y:S04]  /*ca00*/  STL [R1+0xf0], R189 ;  /* 0x0000f0bd01007387 */ /* 0x0005e80000100800 */
[----:B------:R2:W-:Y:S04]  /*ca10*/  STL [R1+0xec], R188 ;  /* 0x0000ecbc01007387 */ /* 0x0005e80000100800 */
[----:B------:R2:W-:Y:S01]  /*ca20*/  STL [R1+0xe8], R187 ;  /* 0x0000e8bb01007387 */ /* 0x0005e20000100800 */
[----:B-1----:R-:W-:-:S03]  /*ca30*/  FMNMX.FTZ R192, R0, R3, !PT ;  /* 0x0000000300c07209 */ /* 0x002fc60007810000 */
[----:B------:R1:W-:Y:S01]  /*ca40*/  STL [R1+0xe4], R182 ;  /* 0x0000e4b601007387 */ /* 0x0003e20000100800 */
[----:B------:R-:W-:Y:S01]  /*ca50*/  FMNMX.FTZ R204, R2, R4, !PT ;  /* 0x0000000402cc7209 */ /* 0x000fe20007810000 */
[C---:B------:R-:W-:Y:S01]  /*ca60*/  FMUL.FTZ R0, R192.reuse, c[0x0][0x23c] ;  /* 0x00008f00c0007a20 */ /* 0x040fe20000410000 */
[----:B------:R-:W-:Y:S01]  /*ca70*/  FSETP.NEU.FTZ.AND P0, PT, R192, -INF , PT ;  /* 0xff800000c000780b */ /* 0x000fe20003f1d000 */
[----:B------:R-:W-:Y:S01]  /*ca80*/  STL [R1+0x154], R192 ;  /* 0x000154c001007387 */ /* 0x000fe20000100800 */
[C---:B------:R-:W-:Y:S01]  /*ca90*/  FSETP.NEU.FTZ.AND P1, PT, R204.reuse, -INF , PT ;  /* 0xff800000cc00780b */ /* 0x040fe20003f3d000 */
[----:B------:R-:W-:Y:S01]  /*caa0*/  FMUL.FTZ R2, R204, c[0x0][0x23c] ;  /* 0x00008f00cc027a20 */ /* 0x000fe20000410000 */
[----:B------:R-:W-:Y:S02]  /*cab0*/  FSEL R0, R0, RZ, P0 ;  /* 0x000000ff00007208 */ /* 0x000fe40000000000 */
[----:B------:R-:W-:Y:S02]  /*cac0*/  FSEL R4, R204, RZ, P1 ;  /* 0x000000ffcc047208 */ /* 0x000fe40000800000 */
[----:B------:R-:W-:Y:S01]  /*cad0*/  FSEL R2, R2, RZ, P1 ;  /* 0x000000ff02027208 */ /* 0x000fe20000800000 */
[----:B------:R-:W-:-:S02]  /*cae0*/  FFMA.FTZ R180, R23, c[0x0][0x23c], -R0 ;  /* 0x00008f0017b47a23 */ /* 0x000fc40000010800 */
[----:B------:R-:W-:Y:S02]  /*caf0*/  FFMA.FTZ R23, R22, c[0x0][0x23c], -R0 ;  /* 0x00008f0016177a23 */ /* 0x000fe40000010800 */
[--C-:B------:R-:W-:Y:S02]  /*cb00*/  FFMA.FTZ R6, R177, c[0x0][0x23c], -R2.reuse ;  /* 0x00008f00b1067a23 */ /* 0x100fe40000010802 */
[--C-:B------:R-:W-:Y:S02]  /*cb10*/  FFMA.FTZ R171, R135, c[0x0][0x23c], -R2.reuse ;  /* 0x00008f0087ab7a23 */ /* 0x100fe40000010802 */
[----:B------:R-:W-:Y:S01]  /*cb20*/  FFMA.FTZ R230, R29, c[0x0][0x23c], -R2 ;  /* 0x00008f001de67a23 */ /* 0x000fe20000010802 */
[----:B------:R-:W-:Y:S01]  /*cb30*/  MUFU.EX2 R23, R23 ;  /* 0x0000001700177308 */ /* 0x000fe20000000800 */
[--C-:B------:R-:W-:Y:S02]  /*cb40*/  FFMA.FTZ R174, R174, c[0x0][0x23c], -R0.reuse ;  /* 0x00008f00aeae7a23 */ /* 0x100fe40000010800 */
[----:B------:R-:W-:-:S02]  /*cb50*/  FFMA.FTZ R178, R178, c[0x0][0x23c], -R0 ;  /* 0x00008f00b2b27a23 */ /* 0x000fc40000010800 */
[--C-:B------:R-:W-:Y:S02]  /*cb60*/  FFMA.FTZ R175, R175, c[0x0][0x23c], -R0.reuse ;  /* 0x00008f00afaf7a23 */ /* 0x100fe40000010800 */
[--C-:B------:R-:W-:Y:S01]  /*cb70*/  FFMA.FTZ R172, R172, c[0x0][0x23c], -R0.reuse ;  /* 0x00008f00acac7a23 */ /* 0x100fe20000010800 */
[----:B------:R-:W-:Y:S01]  /*cb80*/  MUFU.EX2 R174, R174 ;  /* 0x000000ae00ae7308 */ /* 0x000fe20000000800 */
[--C-:B------:R-:W-:Y:S02]  /*cb90*/  FFMA.FTZ R134, R134, c[0x0][0x23c], -R0.reuse ;  /* 0x00008f0086867a23 */ /* 0x100fe40000010800 */
[--C-:B------:R-:W-:Y:S02]  /*cba0*/  FFMA.FTZ R29, R33, c[0x0][0x23c], -R0.reuse ;  /* 0x00008f00211d7a23 */ /* 0x100fe40000010800 */
[--C-:B------:R-:W-:Y:S02]  /*cbb0*/  FFMA.FTZ R135, R31, c[0x0][0x23c], -R0.reuse ;  /* 0x00008f001f877a23 */ /* 0x100fe40000010800 */
[--C-:B------:R-:W-:Y:S01]  /*cbc0*/  FFMA.FTZ R170, R30, c[0x0][0x23c], -R0.reuse ;  /* 0x00008f001eaa7a23 */ /* 0x100fe20000010800 */
[----:B------:R-:W-:Y:S01]  /*cbd0*/  MUFU.EX2 R175, R175 ;  /* 0x000000af00af7308 */ /* 0x000fe20000000800 */
[----:B------:R-:W-:-:S02]  /*cbe0*/  FFMA.FTZ R177, R28, c[0x0][0x23c], -R0 ;  /* 0x00008f001cb17a23 */ /* 0x000fc40000010800 */
[--C-:B------:R-:W-:Y:S02]  /*cbf0*/  FFMA.FTZ R22, R19, c[0x0][0x23c], -R0.reuse ;  /* 0x00008f0013167a23 */ /* 0x100fe40000010800 */
[--C-:B------:R-:W-:Y:S02]  /*cc00*/  FFMA.FTZ R194, R17, c[0x0][0x23c], -R0.reuse ;  /* 0x00008f0011c27a23 */ /* 0x100fe40000010800 */
[--C-:B------:R-:W-:Y:S01]  /*cc10*/  FFMA.FTZ R191, R16, c[0x0][0x23c], -R0.reuse ;  /* 0x00008f0010bf7a23 */ /* 0x100fe20000010800 */
[----:B------:R-:W-:Y:S01]  /*cc20*/  MUFU.EX2 R172, R172 ;  /* 0x000000ac00ac7308 */ /* 0x000fe20000000800 */
[--C-:B------:R-:W-:Y:S02]  /*cc30*/  FFMA.FTZ R197, R13, c[0x0][0x23c], -R0.reuse ;  /* 0x00008f000dc57a23 */ /* 0x100fe40000010800 */
[----:B------:R-:W-:Y:S02]  /*cc40*/  FFMA.FTZ R205, R12, c[0x0][0x23c], -R0 ;  /* 0x00008f000ccd7a23 */ /* 0x000fe40000010800 */
[----:B------:R-:W-:-:S02]  /*cc50*/  FFMA.FTZ R179, R179, c[0x0][0x23c], -R2 ;  /* 0x00008f00b3b37a23 */ /* 0x000fc40000010802 */
        /* <DEDUP_REMOVED lines=13> */
[--C-:B------:R-:W-:Y:S02]  /*cd30*/  FFMA.FTZ R195, R15, c[0x0][0x23c], -R2.reuse ;  /* 0x00008f000fc37a23 */ /* 0x100fe40000010802 */
[----:B------:R-:W-:-:S03]  /*cd40*/  FFMA.FTZ R203, R14, c[0x0][0x23c], -R2 ;  /* 0x00008f000ecb7a23 */ /* 0x000fc60000010802 */
[----:B------:R-:W-:Y:S08]  /*cd50*/  MUFU.EX2 R18, R178 ;  /* 0x000000b200127308 */ /* 0x000ff00000000800 */
        /* <DEDUP_REMOVED lines=9> */
[----:B------:R-:W-:Y:S01]  /*cdf0*/  MUFU.EX2 R203, R203 ;  /* 0x000000cb00cb7308 */ /* 0x000fe20000000800 */
[----:B--2---:R-:W-:-:S07]  /*ce00*/  IMAD.WIDE.U32 R216, R9, -0x326172a9, RZ ;  /* 0xcd9e8d5709d87825 */ /* 0x004fce00078e00ff */
[----:B------:R-:W-:Y:S01]  /*ce10*/  MUFU.EX2 R197, R197 ;  /* 0x000000c500c57308 */ /* 0x000fe20000000800 */
[----:B---3--:R-:W-:Y:S01]  /*ce20*/  LOP3.LUT R0, R217, R7, RZ, 0x3c, !PT ;  /* 0x00000007d9007212 */ /* 0x008fe200078e3cff */
[----:B----4-:R-:W-:-:S06]  /*ce30*/  IMAD.WIDE.U32 R2, R5, -0x2daee0ad, RZ ;  /* 0xd2511f5305027825 */ /* 0x010fcc00078e00ff */
[----:B------:R2:W-:Y:S01]  /*ce40*/  MUFU.EX2 R9, R6 ;  /* 0x0000000600097308 */ /* 0x0005e20000000800 */
[----:B------:R-:W-:Y:S01]  /*ce50*/  IMAD.WIDE.U32 R168, R0, -0x2daee0ad, RZ ;  /* 0xd2511f5300a87825 */ /* 0x000fe200078e00ff */
[C---:B------:R-:W-:Y:S01]  /*ce60*/  LOP3.LUT R0, R3.reuse, UR8, RZ, 0x3c, !PT ;  /* 0x0000000803007c12 */ /* 0x040fe2000f8e3cff */
[----:B------:R-:W-:Y:S01]  /*ce70*/  UIADD3 UR8, UR21, 0x76cf5d0a, URZ ;  /* 0x76cf5d0a15087890 */ /* 0x000fe2000fffe03f */
[----:B------:R-:W-:Y:S01]  /*ce80*/  LOP3.LUT R212, R3, UR5, RZ, 0x3c, !PT ;  /* 0x0000000503d47c12 */ /* 0x000fe2000f8e3cff */
[----:B------:R-:W-:Y:S01]  /*ce90*/  FADD.FTZ R5, R133, -R4 ;  /* 0x8000000485057221 */ /* 0x000fe20000010000 */
[----:B------:R-:W-:Y:S01]  /*cea0*/  LOP3.LUT R20, R169, UR4, R2, 0x96, !PT ;  /* 0x00000004a9147c12 */ /* 0x000fe2000f8e9602 */
[----:B------:R-:W-:Y:S01]  /*ceb0*/  IMAD.WIDE.U32 R2, R0, -0x326172a9, RZ ;  /* 0xcd9e8d5700027825 */ /* 0x000fe200078e00ff */
[----:B------:R-:W-:Y:S01]  /*cec0*/  UIADD3 UR4, UR21, 0x32370b8f, URZ ;  /* 0x32370b8f15047890 */ /* 0x000fe2000fffe03f */
[----:B------:R-:W-:Y:S01]  /*ced0*/  MUFU.EX2 R205, R205 ;  /* 0x000000cd00cd7308 */ /* 0x000fe20000000800 */
[----:B------:R-:W-:Y:S01]  /*cee0*/  UIADD3 UR5, UR20, -0x255992d5, URZ ;  /* 0xdaa66d2b14057890 */ /* 0x000fe2000fffe03f */
[----:B------:R-:W-:Y:S01]  /*cef0*/  IMAD.WIDE.U32 R20, R20, -0x326172a9, RZ ;  /* 0xcd9e8d5714147825 */ /* 0x000fe200078e00ff */
[----:B------:R-:W-:-:S04]  /*cf00*/  LOP3.LUT R4, R3, UR33, R216, 0x96, !PT ;  /* 0x0000002103047c12 */ /* 0x000fc8000f8e96d8 */
[----:B--2---:R-:W-:Y:S01]  /*cf10*/  LOP3.LUT R6, R21, UR32, R2, 0x96, !PT ;  /* 0x0000002015067c12 */ /* 0x004fe2000f8e9602 */
[----:B------:R-:W-:Y:S02]  /*cf20*/  FMUL.FTZ R2, R5, c[0x0][0x23c] ;  /* 0x00008f0005027a20 */ /* 0x000fe40000410000 */
[----:B------:R-:W-:-:S04]  /*cf30*/  IMAD.WIDE.U32 R4, R4, -0x2daee0ad, RZ ;  /* 0xd2511f5304047825 */ /* 0x000fc800078e00ff */
[----:B------:R-:W-:Y:S01]  /*cf40*/  IMAD.WIDE.U32 R6, R6, -0x2daee0ad, RZ ;  /* 0xd2511f5306067825 */ /* 0x000fe200078e00ff */
[----:B------:R-:W-:Y:S01]  /*cf50*/  LOP3.LUT R12, R5, UR8, R168, 0x96, !PT ;  /* 0x00000008050c7c12 */ /* 0x000fe2000f8e96a8 */
[----:B------:R-:W2:Y:S03]  /*cf60*/  MUFU.EX2 R2, R2 ;  /* 0x0000000200027308 */ /* 0x000ea60000000800 */
[----:B------:R-:W-:Y:S01]  /*cf70*/  LOP3.LUT R10, R7, UR4, R4, 0x96, !PT ;  /* 0x00000004070a7c12 */ /* 0x000fe2000f8e9604 */
[----:B------:R-:W-:-:S04]  /*cf80*/  IMAD.WIDE.U32 R12, R12, -0x326172a9, RZ ;  /* 0xcd9e8d570c0c7825 */ /* 0x000fc800078e00ff */
[----:B------:R-:W-:Y:S01]  /*cf90*/  IMAD.WIDE.U32 R10, R10, -0x326172a9, RZ ;  /* 0xcd9e8d570a0a7825 */ /* 0x000fe200078e00ff */
[C-C-:B------:R-:W-:Y:S02]  /*cfa0*/  LOP3.LUT R4, R13.reuse, UR5, R20.reuse, 0x96, !PT ;  /* 0x000000050d047c12 */ /* 0x140fe4000f8e9614 */
[----:B------:R-:W-:Y:S02]  /*cfb0*/  LOP3.LUT R13, R13, UR5, R20, 0x96, !PT ;  /* 0x000000050d0d7c12 */ /* 0x000fe4000f8e9614 */
[C-C-:B------:R-:W-:Y:S01]  /*cfc0*/  LOP3.LUT R7, R11.reuse, UR34, R12.reuse, 0x96, !PT ;  /* 0x000000220b077c12 */ /* 0x140fe2000f8e960c */
[----:B------:R-:W-:Y:S01]  /*cfd0*/  IMAD.WIDE.U32 R4, R4, -0x2daee0ad, RZ ;  /* 0xd2511f5304047825 */ /* 0x000fe200078e00ff */
[----:B------:R-:W-:-:S03]  /*cfe0*/  LOP3.LUT R11, R11, UR34, R12, 0x96, !PT ;  /* 0x000000220b0b7c12 */ /* 0x000fc6000f8e960c */
[----:B--2---:R-:W-:Y:S01]  /*cff0*/  FFMA.FTZ R0, R251, R2, R9 ;  /* 0x00000002fb007223 */ /* 0x004fe20000010009 */
[----:B------:R-:W-:Y:S01]  /*d000*/  LOP3.LUT R14, R5, UR31, R6, 0x96, !PT ;  /* 0x0000001f050e7c12 */ /* 0x000fe2000f8e9606 */
[----:B------:R-:W-:-:S04]  /*d010*/  IMAD.WIDE.U32 R6, R7, -0x2daee0ad, RZ ;  /* 0xd2511f5307067825 */ /* 0x000fc800078e00ff */
[----:B------:R-:W-:Y:S01]  /*d020*/  FADD.FTZ R16, R17, R0 ;  /* 0x0000000011107221 */ /* 0x000fe20000010000 */
[----:B------:R-:W-:Y:S01]  /*d030*/  LOP3.LUT R4, R7, UR15, R4, 0x96, !PT ;  /* 0x0000000f07047c12 */ /* 0x000fe2000f8e9604 */
[----:B------:R-:W-:Y:S01]  /*d040*/  IMAD.WIDE.U32 R14, R14, -0x326172a9, RZ ;  /* 0xcd9e8d570e0e7825 */ /* 0x000fe200078e00ff */
[----:B------:R-:W-:Y:S02]  /*d050*/  FSEL R0, R192, RZ, P0 ;  /* 0x000000ffc0007208 */ /* 0x000fe40000000000 */
[----:B------:R-:W-:Y:S01]  /*d060*/  F2FP.PACK_AB R17, R17, R9 ;  /* 0x000000091111723e */ /* 0x000fe200000000ff */
[----:B------:R-:W-:-:S04]  /*d070*/  IMAD.WIDE.U32 R4, R4, -0x326172a9, RZ ;  /* 0xcd9e8d5704047825 */ /* 0x000fc800078e00ff */
[----:B------:R-:W-:Y:S01]  /*d080*/  FADD.FTZ R7, R132, -R0 ;  /* 0x8000000084077221 */ /* 0x000fe20000010000 */
[----:B------:R-:W-:Y:S01]  /*d090*/  LOP3.LUT R0, R5, UR22, R14, 0x96, !PT ;  /* 0x0000001605007c12 */ /* 0x000fe2000f8e960e */
[-C--:B------:R-:W-:Y:S01]  /*d0a0*/  FMUL.FTZ R233, R65, R2.reuse ;  /* 0x0000000241e97220 */ /* 0x080fe20000410000 */
[----:B------:R-:W-:Y:S01]  /*d0b0*/  LOP3.LUT R5, R4, 0xffff, RZ, 0xc0, !PT ;  /* 0x0000ffff04057812 */ /* 0x000fe200078ec0ff */
[----:B------:R-:W-:Y:S01]  /*d0c0*/  FMUL.FTZ R7, R7, c[0x0][0x23c] ;  /* 0x00008f0007077a20 */ /* 0x000fe20000410000 */
[----:B------:R-:W-:Y:S01]  /*d0d0*/  LOP3.LUT R3, R0, 0xff, RZ, 0xc0, !PT ;  /* 0x000000ff00037812 */ /* 0x000fe200078ec0ff */
[-C--:B------:R-:W-:Y:S02]  /*d0e0*/  FMUL.FTZ R164, R164, R2.reuse ;  /* 0x00000002a4a47220 */ /* 0x080fe40000410000 */
[-C--:B------:R-:W-:Y:S01]  /*d0f0*/  FMUL.FTZ R165, R165, R2.reuse ;  /* 0x00000002a5a57220 */ /* 0x080fe20000410000 */
[----:B------:R-:W-:Y:S01]  /*d100*/  ISETP.GE.U32.AND P2, PT, R232, R3, PT ;  /* 0x00000003e800720c */ /* 0x000fe20003f46070 */
[-C--:B------:R-:W-:Y:S01]  /*d110*/  FMUL.FTZ R160, R160, R2.reuse ;  /* 0x00000002a0a07220 */ /* 0x080fe20000410000 */
[----:B------:R-:W-:Y:S01]  /*d120*/  LOP3.LUT R3, R0, 0xffff, RZ, 0xc0, !PT ;  /* 0x0000ffff00037812 */ /* 0x000fe200078ec0ff */
[----:B------:R-:W-:-:S02]  /*d130*/  FMUL.FTZ R161, R161, R2 ;  /* 0x00000002a1a17220 */ /* 0x000fc40000410000 */
[-C--:B------:R-:W-:Y:S01]  /*d140*/  FMUL.FTZ R156, R156, R2.reuse ;  /* 0x000000029c9c7220 */ /* 0x080fe20000410000 */
[----:B------:R-:W-:Y:S01]  /*d150*/  SHF.R.U32.HI R3, RZ, 0x8, R3 ;  /* 0x00000008ff037819 */ /* 0x000fe20000011603 */
[-C--:B------:R-:W-:Y:S02]  /*d160*/  FMUL.FTZ R157, R157, R2.reuse ;  /* 0x000000029d9d7220 */ /* 0x080fe40000410000 */
[-C--:B------:R-:W-:Y:S01]  /*d170*/  FMUL.FTZ R152, R152, R2.reuse ;  /* 0x0000000298987220 */ /* 0x080fe20000410000 */
[----:B------:R-:W-:Y:S01]  /*d180*/  LOP3.LUT R3, R3, 0xffff, RZ, 0xc0, !PT ;  /* 0x0000ffff03037812 */ /* 0x000fe200078ec0ff */
[-C--:B------:R-:W-:Y:S02]  /*d190*/  FMUL.FTZ R153, R153, R2.reuse ;  /* 0x0000000299997220 */ /* 0x080fe40000410000 */
[----:B------:R-:W-:Y:S01]  /*d1a0*/  @!P2 HADD2 R8, -R17.H0_H0, -RZ.H0_H0 ;  /* 0xa00000ff1108a230 */ /* 0x000fe20000000900 */
[----:B------:R-:W-:Y:S01]  /*d1b0*/  ISETP.GE.U32.AND P5, PT, R232, R3, PT ;  /* 0x00000003e800720c */ /* 0x000fe20003fa6070 */
[-C--:B------:R-:W-:Y:S01]  /*d1c0*/  FMUL.FTZ R148, R148, R2.reuse ;  /* 0x0000000294947220 */ /* 0x080fe20000410000 */
[--C-:B------:R-:W-:Y:S01]  /*d1d0*/  SHF.R.U32.HI R3, RZ, 0x18, R0.reuse ;  /* 0x00000018ff037819 */ /* 0x100fe20000011600 */
[-C--:B------:R-:W-:Y:S01]  /*d1e0*/  FMUL.FTZ R149, R149, R2.reuse ;  /* 0x0000000295957220 */ /* 0x080fe20000410000 */
[----:B------:R-:W-:Y:S01]  /*d1f0*/  SHF.R.U32.HI R0, RZ, 0x10, R0 ;  /* 0x00000010ff007819 */ /* 0x000fe20000011600 */
[-C--:B------:R-:W-:Y:S01]  /*d200*/  FMUL.FTZ R144, R144, R2.reuse ;  /* 0x0000000290907220 */ /* 0x080fe20000410000 */
[----:B------:R-:W-:Y:S01]  /*d210*/  ISETP.GE.U32.AND P4, PT, R232, R3, PT ;  /* 0x00000003e800720c */ /* 0x000fe20003f86070 */
[-C--:B------:R-:W-:Y:S01]  /*d220*/  FMUL.FTZ R145, R145, R2.reuse ;  /* 0x0000000291917220 */ /* 0x080fe20000410000 */
[----:B------:R-:W-:Y:S01]  /*d230*/  LOP3.LUT R0, R0, 0xff, RZ, 0xc0, !PT ;  /* 0x000000ff00007812 */ /* 0x000fe200078ec0ff */
[-C--:B------:R-:W-:Y:S01]  /*d240*/  FMUL.FTZ R140, R140, R2.reuse ;  /* 0x000000028c8c7220 */ /* 0x080fe20000410000 */
[----:B------:R-:W-:Y:S01]  /*d250*/  LOP3.LUT R3, R4, 0xff, RZ, 0xc0, !PT ;  /* 0x000000ff04037812 */ /* 0x000fe200078ec0ff */
[----:B------:R-:W-:Y:S01]  /*d260*/  FMUL.FTZ R141, R141, R2 ;  /* 0x000000028d8d7220 */ /* 0x000fe20000410000 */
[----:B------:R-:W-:Y:S01]  /*d270*/  ISETP.GE.U32.AND P6, PT, R232, R0, PT ;  /* 0x00000000e800720c */ /* 0x000fe20003fc6070 */
[-C--:B------:R-:W-:Y:S01]  /*d280*/  FMUL.FTZ R136, R136, R2.reuse ;  /* 0x0000000288887220 */ /* 0x080fe20000410000 */
[----:B------:R-:W2:Y:S01]  /*d290*/  MUFU.EX2 R0, R7 ;  /* 0x0000000700007308 */ /* 0x000ea20000000800 */
[----:B------:R-:W-:Y:S01]  /*d2a0*/  ISETP.GE.U32.AND P3, PT, R232, R3, PT ;  /* 0x00000003e800720c */ /* 0x000fe20003f66070 */
[-C--:B------:R-:W-:Y:S01]  /*d2b0*/  FMUL.FTZ R137, R137, R2.reuse ;  /* 0x0000000289897220 */ /* 0x080fe20000410000 */
[--C-:B------:R-:W-:Y:S01]  /*d2c0*/  SHF.R.U32.HI R3, RZ, 0x10, R4.reuse ;  /* 0x00000010ff037819 */ /* 0x100fe20000011604 */
[-C--:B------:R-:W-:Y:S01]  /*d2d0*/  FMUL.FTZ R44, R44, R2.reuse ;  /* 0x000000022c2c7220 */ /* 0x080fe20000410000 */
[----:B------:R-:W-:Y:S01]  /*d2e0*/  SHF.R.U32.HI R4, RZ, 0x18, R4 ;  /* 0x00000018ff047819 */ /* 0x000fe20000011604 */
[----:B------:R-:W-:Y:S01]  /*d2f0*/  FMUL.FTZ R45, R45, R2 ;  /* 0x000000022d2d7220 */ /* 0x000fe20000410000 */
[----:B------:R-:W-:Y:S01]  /*d300*/  LOP3.LUT R3, R3, 0xff, RZ, 0xc0, !PT ;  /* 0x000000ff03037812 */ /* 0x000fe200078ec0ff */
[----:B------:R-:W3:Y:S01]  /*d310*/  MUFU.EX2 R7, R173 ;  /* 0x000000ad00077308 */ /* 0x000ee20000000800 */
[----:B------:R-:W-:Y:S01]  /*d320*/  ISETP.GE.U32.AND P0, PT, R232, R4, PT ;  /* 0x00000004e800720c */ /* 0x000fe20003f06070 */
[--C-:B------:R-:W-:Y:S01]  /*d330*/  FADD.FTZ R4, R176, R16.reuse ;  /* 0x00000010b0047221 */ /* 0x100fe20000010000 */
[----:B------:R-:W-:Y:S01]  /*d340*/  ISETP.GE.U32.AND P1, PT, R232, R3, PT ;  /* 0x00000003e800720c */ /* 0x000fe20003f26070 */
[-C--:B------:R-:W-:Y:S01]  /*d350*/  FMUL.FTZ R56, R56, R2.reuse ;  /* 0x0000000238387220 */ /* 0x080fe20000410000 */
[----:B------:R-:W-:Y:S01]  /*d360*/  PRMT R16, R17, 0x7632, R16 ;  /* 0x0000763211107816 */ /* 0x000fe20000000010 */
[----:B------:R-:W-:-:S02]  /*d370*/  FMUL.FTZ R57, R57, R2 ;  /* 0x0000000239397220 */ /* 0x000fc40000410000 */
[----:B--2---:R-:W-:Y:S01]  /*d380*/  FFMA.FTZ R3, R248, R0, R174 ;  /* 0x00000000f8037223 */ /* 0x004fe200000100ae */
[----:B------:R-:W-:Y:S01]  /*d390*/  PRMT R193, R17, 0x5410, R16 ;  /* 0x0000541011c17816 */ /* 0x000fe20000000010 */
[----:B------:R-:W-:Y:S01]  /*d3a0*/  @!P5 HADD2 R215, -R16.H0_H0, -RZ.H0_H0 ;  /* 0xa00000ff10d7d230 */ /* 0x000fe20000000900 */
[----:B------:R-:W-:Y:S01]  /*d3b0*/  @!P2 PRMT R17, R8, 0x5410, RZ ;  /* 0x000054100811a816 */ /* 0x000fe200000000ff */
[----:B------:R-:W-:Y:S01]  /*d3c0*/  FADD.FTZ R169, R18, R3 ;  /* 0x0000000312a97221 */ /* 0x000fe20000010000 */
[----:B------:R-:W-:Y:S01]  /*d3d0*/  SHF.R.U32.HI R3, RZ, 0x8, R5 ;  /* 0x00000008ff037819 */ /* 0x000fe20000011605 */
[----:B------:R-:W-:Y:S01]  /*d3e0*/  FMUL.FTZ R60, R60, R2 ;  /* 0x000000023c3c7220 */ /* 0x000fe20000410000 */
[----:B------:R-:W-:Y:S01]  /*d3f0*/  F2FP.PACK_AB R18, R18, R174 ;  /* 0x000000ae1212723e */ /* 0x000fe200000000ff */
[----:B---3--:R-:W-:Y:S01]  /*d400*/  FADD.FTZ R9, R7, R4 ;  /* 0x0000000407097221 */ /* 0x008fe20000010000 */
[----:B------:R-:W-:Y:S01]  /*d410*/  LOP3.LUT R4, R15, UR27, R10, 0x96, !PT ;  /* 0x0000001b0f047c12 */ /* 0x000fe2000f8e960a */
[----:B------:R-:W-:Y:S01]  /*d420*/  FADD.FTZ R8, R175, R169 ;  /* 0x000000a9af087221 */ /* 0x000fe20000010000 */
[----:B------:R-:W-:Y:S01]  /*d430*/  LOP3.LUT R3, R3, 0xffff, RZ, 0xc0, !PT ;  /* 0x0000ffff03037812 */ /* 0x000fe200078ec0ff */
[----:B------:R-:W-:Y:S01]  /*d440*/  @!P6 HADD2 R214, -R18.H0_H0, -RZ.H0_H0 ;  /* 0xa00000ff12d6e230 */ /* 0x000fe20000000900 */
[----:B------:R-:W-:Y:S01]  /*d450*/  F2FP.PACK_AB R7, R7, R176 ;  /* 0x000000b00707723e */ /* 0x000fe200000000ff */
[----:B------:R-:W-:Y:S01]  /*d460*/  IMAD.WIDE.U32 R4, R4, -0x2daee0ad, RZ ;  /* 0xd2511f5304047825 */ /* 0x000fe200078e00ff */
[----:B------:R-:W-:Y:S01]  /*d470*/  ISETP.GE.U32.AND P2, PT, R232, R3, PT ;  /* 0x00000003e800720c */ /* 0x000fe20003f46070 */
[----:B------:R-:W-:Y:S01]  /*d480*/  STG.E.U16 [R24.64+-0x80], R17 ;  /* 0xffff801118007986 */ /* 0x000fe2000c101512 */
[----:B------:R-:W-:Y:S01]  /*d490*/  @!P5 PRMT R16, R215, 0x5410, RZ ;  /* 0x00005410d710d816 */ /* 0x000fe200000000ff */
[----:B------:R-:W-:Y:S01]  /*d4a0*/  FADD.FTZ R8, R172, R8 ;  /* 0x00000008ac087221 */ /* 0x000fe20000010000 */
[----:B------:R-:W-:Y:S01]  /*d4b0*/  LOP3.LUT R3, R5, UR14, R6, 0x96, !PT ;  /* 0x0000000e05037c12 */ /* 0x000fe2000f8e9606 */
[-C--:B------:R-:W-:Y:S01]  /*d4c0*/  FMUL.FTZ R173, R37, R2.reuse ;  /* 0x0000000225ad7220 */ /* 0x080fe20000410000 */
[----:B------:R-:W-:Y:S01]  /*d4d0*/  PRMT R189, R7, 0x7610, R189 ;  /* 0x0000761007bd7816 */ /* 0x000fe200000000bd */
[-C--:B------:R-:W-:Y:S01]  /*d4e0*/  FMUL.FTZ R176, R40, R2.reuse ;  /* 0x0000000228b07220 */ /* 0x080fe20000410000 */
[----:B------:R-:W-:Y:S01]  /*d4f0*/  SHF.R.U32.HI R6, RZ, 0x10, R3 ;  /* 0x00000010ff067819 */ /* 0x000fe20000011603 */
[-C--:B------:R-:W-:Y:S01]  /*d500*/  FMUL.FTZ R61, R61, R2.reuse ;  /* 0x000000023d3d7220 */ /* 0x080fe20000410000 */
[----:B------:R-:W-:Y:S01]  /*d510*/  PRMT R190, R18, 0x7632, R190 ;  /* 0x0000763212be7816 */ /* 0x000fe200000000be */
[----:B------:R-:W-:Y:S01]  /*d520*/  @!P3 HADD2 R221, -R189.H0_H0, -RZ.H0_H0 ;  /* 0xa00000ffbdddb230 */ /* 0x000fe20000000900 */
[----:B------:R-:W-:Y:S01]  /*d530*/  LOP3.LUT R6, R6, 0xff, RZ, 0xc0, !PT ;  /* 0x000000ff06067812 */ /* 0x000fe200078ec0ff */
[----:B------:R-:W-:Y:S01]  /*d540*/  FMUL.FTZ R236, R68, R2 ;  /* 0x0000000244ec7220 */ /* 0x000fe20000410000 */
[----:B------:R-:W-:Y:S01]  /*d550*/  PRMT R188, R7, 0x7632, R188 ;  /* 0x0000763207bc7816 */ /* 0x000fe200000000bc */
[----:B------:R-:W-:Y:S01]  /*d560*/  @!P4 HADD2 R133, -R190.H0_H0, -RZ.H0_H0 ;  /* 0xa00000ffbe85c230 */ /* 0x000fe20000000900 */
[----:B------:R-:W-:Y:S01]  /*d570*/  ISETP.GE.U32.AND P5, PT, R232, R6, PT ;  /* 0x00000006e800720c */ /* 0x000fe20003fa6070 */
[-C--:B------:R-:W-:Y:S01]  /*d580*/  FMUL.FTZ R237, R69, R2.reuse ;  /* 0x0000000245ed7220 */ /* 0x080fe20000410000 */
[----:B------:R-:W-:Y:S01]  /*d590*/  F2FP.PACK_AB R6, R172, R175 ;  /* 0x000000afac06723e */ /* 0x000fe200000000ff */
[----:B------:R-:W-:Y:S01]  /*d5a0*/  @!P2 HADD2 R220, -R188.H0_H0, -RZ.H0_H0 ;  /* 0xa00000ffbcdca230 */ /* 0x000fe20000000900 */
[----:B------:R-:W-:Y:S01]  /*d5b0*/  PRMT R215, R18, 0x5410, R190 ;  /* 0x0000541012d77816 */ /* 0x000fe200000000be */
[-C--:B------:R-:W-:Y:S01]  /*d5c0*/  FMUL.FTZ R172, R36, R2.reuse ;  /* 0x0000000224ac7220 */ /* 0x080fe20000410000 */
[----:B------:R-:W-:Y:S01]  /*d5d0*/  PRMT R187, R6, 0x7610, R187 ;  /* 0x0000761006bb7816 */ /* 0x000fe200000000bb */
[-C--:B------:R-:W-:Y:S01]  /*d5e0*/  FMUL.FTZ R240, R72, R2.reuse ;  /* 0x0000000248f07220 */ /* 0x080fe20000410000 */
[----:B------:R-:W-:Y:S01]  /*d5f0*/  PRMT R209, R6, 0x7632, R209 ;  /* 0x0000763206d17816 */ /* 0x000fe200000000d1 */
[-C--:B------:R-:W-:Y:S01]  /*d600*/  FMUL.FTZ R241, R73, R2.reuse ;  /* 0x0000000249f17220 */ /* 0x080fe20000410000 */
[----:B------:R-:W-:Y:S01]  /*d610*/  LOP3.LUT R6, R4, 0xff, RZ, 0xc0, !PT ;  /* 0x000000ff04067812 */ /* 0x000fe200078ec0ff */
[----:B------:R-:W-:Y:S01]  /*d620*/  @!P1 HADD2 R213, -R187.H0_H0, -RZ.H0_H0 ;  /* 0xa00000ffbbd59230 */ /* 0x000fe20000000900 */
[----:B------:R-:W-:Y:S01]  /*d630*/  @!P6 PRMT R18, R214, 0x5410, RZ ;  /* 0x00005410d612e816 */ /* 0x000fe200000000ff */
[----:B------:R-:W-:Y:S01]  /*d640*/  @!P0 HADD2 R132, -R209.H0_H0, -RZ.H0_H0 ;  /* 0xa00000ffd1848230 */ /* 0x000fe20000000900 */
[----:B------:R-:W-:Y:S01]  /*d650*/  PRMT R214, R189, 0x5410, R188 ;  /* 0x00005410bdd67816 */ /* 0x000fe200000000bc */
[-C--:B------:R-:W-:Y:S01]  /*d660*/  FMUL.FTZ R244, R76, R2.reuse ;  /* 0x000000024cf47220 */ /* 0x080fe20000410000 */
[----:B------:R-:W-:Y:S01]  /*d670*/  @!P3 PRMT R189, R221, 0x5410, RZ ;  /* 0x00005410ddbdb816 */ /* 0x000fe200000000ff */
[----:B------:R-:W-:Y:S01]  /*d680*/  FMUL.FTZ R221, R49, R2 ;  /* 0x0000000231dd7220 */ /* 0x000fe20000410000 */
[----:B------:R-:W-:Y:S01]  /*d690*/  ISETP.GE.U32.AND P3, PT, R232, R6, PT ;  /* 0x00000006e800720c */ /* 0x000fe20003f66070 */
[-C--:B------:R-:W-:Y:S01]  /*d6a0*/  FMUL.FTZ R245, R77, R2.reuse ;  /* 0x000000024df57220 */ /* 0x080fe20000410000 */
[----:B------:R-:W-:Y:S01]  /*d6b0*/  LOP3.LUT R6, R3, 0xff, RZ, 0xc0, !PT ;  /* 0x000000ff03067812 */ /* 0x000fe200078ec0ff */
[-C--:B------:R-:W-:Y:S01]  /*d6c0*/  FMUL.FTZ R80, R80, R2.reuse ;  /* 0x0000000250507220 */ /* 0x080fe20000410000 */
[----:B------:R-:W-:Y:S01]  /*d6d0*/  @!P2 PRMT R188, R220, 0x5410, RZ ;  /* 0x00005410dcbca816 */ /* 0x000fe200000000ff */
[----:B------:R-:W-:Y:S01]  /*d6e0*/  FMUL.FTZ R220, R48, R2 ;  /* 0x0000000230dc7220 */ /* 0x000fe20000410000 */
[----:B------:R-:W-:Y:S01]  /*d6f0*/  ISETP.GE.U32.AND P2, PT, R232, R6, PT ;  /* 0x00000006e800720c */ /* 0x000fe20003f46070 */
[-C--:B------:R-:W-:Y:S01]  /*d700*/  FMUL.FTZ R81, R81, R2.reuse ;  /* 0x0000000251517220 */ /* 0x080fe20000410000 */
[----:B------:R-:W-:Y:S01]  /*d710*/  SHF.R.U32.HI R6, RZ, 0x18, R3 ;  /* 0x00000018ff067819 */ /* 0x000fe20000011603 */
[-C--:B------:R-:W-:Y:S01]  /*d720*/  FMUL.FTZ R248, R84, R2.reuse ;  /* 0x0000000254f87220 */ /* 0x080fe20000410000 */
[----:B------:R-:W-:Y:S01]  /*d730*/  LOP3.LUT R3, R3, 0xffff, RZ, 0xc0, !PT ;  /* 0x0000ffff03037812 */ /* 0x000fe200078ec0ff */
[-C--:B------:R-:W-:Y:S01]  /*d740*/  FMUL.FTZ R249, R85, R2.reuse ;  /* 0x0000000255f97220 */ /* 0x080fe20000410000 */
[----:B------:R-:W-:Y:S01]  /*d750*/  @!P4 PRMT R190, R133, 0x5410, RZ ;  /* 0x0000541085bec816 */ /* 0x000fe200000000ff */
[----:B------:R-:W-:Y:S01]  /*d760*/  FMUL.FTZ R88, R88, R2 ;  /* 0x0000000258587220 */ /* 0x000fe20000410000 */
[----:B------:R-:W-:Y:S01]  /*d770*/  SHF.R.U32.HI R3, RZ, 0x8, R3 ;  /* 0x00000008ff037819 */ /* 0x000fe20000011603 */
[----:B------:R-:W2:Y:S01]  /*d780*/  MUFU.EX2 R133, R180 ;  /* 0x000000b400857308 */ /* 0x000ea20000000800 */
[----:B------:R-:W-:Y:S01]  /*d790*/  ISETP.GE.U32.AND P4, PT, R232, R6, PT ;  /* 0x00000006e800720c */ /* 0x000fe20003f86070 */
[----:B------:R-:W-:Y:S01]  /*d7a0*/  STL [R1+0x158], R190 ;  /* 0x000158be01007387 */ /* 0x000fe20000100800 */
[----:B------:R-:W-:Y:S01]  /*d7b0*/  LOP3.LUT R3, R3, 0xffff, RZ, 0xc0, !PT ;  /* 0x0000ffff03037812 */ /* 0x000fe200078ec0ff */
[-C--:B------:R-:W-:Y:S01]  /*d7c0*/  FMUL.FTZ R89, R89, R2.reuse ;  /* 0x0000000259597220 */ /* 0x080fe20000410000 */
[--C-:B------:R-:W-:Y:S01]  /*d7d0*/  SHF.R.U32.HI R6, RZ, 0x18, R4.reuse ;  /* 0x00000018ff067819 */ /* 0x100fe20000011604 */
[----:B------:R-:W-:Y:S01]  /*d7e0*/  STL [R1+0x15c], R189 ;  /* 0x00015cbd01007387 */ /* 0x000fe20000100800 */
[----:B------:R-:W-:Y:S01]  /*d7f0*/  LOP3.LUT R7, R4, 0xffff, RZ, 0xc0, !PT ;  /* 0x0000ffff04077812 */ /* 0x000fe200078ec0ff */
[-C--:B------:R-:W-:Y:S01]  /*d800*/  FMUL.FTZ R92, R92, R2.reuse ;  /* 0x000000025c5c7220 */ /* 0x080fe20000410000 */
[----:B------:R-:W-:Y:S01]  /*d810*/  SHF.R.U32.HI R4, RZ, 0x10, R4 ;  /* 0x00000010ff047819 */ /* 0x000fe20000011604 */
[----:B------:R-:W-:Y:S01]  /*d820*/  STL [R1+0x160], R188 ;  /* 0x000160bc01007387 */ /* 0x000fe20000100800 */
[----:B------:R-:W-:Y:S01]  /*d830*/  ISETP.GE.U32.AND P6, PT, R232, R3, PT ;  /* 0x00000003e800720c */ /* 0x000fe20003fc6070 */
[-C--:B------:R-:W-:Y:S01]  /*d840*/  FMUL.FTZ R93, R93, R2.reuse ;  /* 0x000000025d5d7220 */ /* 0x080fe20000410000 */
[----:B------:R-:W-:Y:S01]  /*d850*/  F2FP.PACK_AB R3, R181, R171 ;  /* 0x000000abb503723e */ /* 0x000fe200000000ff */
[-C--:B------:R-:W-:Y:S01]  /*d860*/  FMUL.FTZ R96, R96, R2.reuse ;  /* 0x0000000260607220 */ /* 0x080fe20000410000 */
[----:B------:R-:W-:Y:S01]  /*d870*/  LOP3.LUT R4, R4, 0xff, RZ, 0xc0, !PT ;  /* 0x000000ff04047812 */ /* 0x000fe200078ec0ff */
[-C--:B------:R-:W-:Y:S01]  /*d880*/  FMUL.FTZ R97, R97, R2.reuse ;  /* 0x0000000261617220 */ /* 0x080fe20000410000 */
[----:B------:R-:W-:Y:S01]  /*d890*/  PRMT R218, R3, 0x7610, R218 ;  /* 0x0000761003da7816 */ /* 0x000fe200000000da */
[-C--:B------:R-:W-:Y:S01]  /*d8a0*/  FMUL.FTZ R65, R101, R2.reuse ;  /* 0x0000000265417220 */ /* 0x080fe20000410000 */
[----:B------:R-:W-:Y:S01]  /*d8b0*/  PRMT R169, R187, 0x5410, R209 ;  /* 0x00005410bba97816 */ /* 0x000fe200000000d1 */
[-C--:B------:R-:W-:Y:S01]  /*d8c0*/  FMUL.FTZ R104, R104, R2.reuse ;  /* 0x0000000268687220 */ /* 0x080fe20000410000 */
[----:B------:R-:W-:Y:S01]  /*d8d0*/  @!P1 PRMT R187, R213, 0x5410, RZ ;  /* 0x00005410d5bb9816 */ /* 0x000fe200000000ff */
[----:B------:R-:W-:Y:S01]  /*d8e0*/  @!P2 HADD2 R223, -R218.H0_H0, -RZ.H0_H0 ;  /* 0xa00000ffdadfa230 */ /* 0x000fe20000000900 */
[----:B-1----:R-:W-:Y:S01]  /*d8f0*/  PRMT R182, R3, 0x7632, R182 ;  /* 0x0000763203b67816 */ /* 0x002fe200000000b6 */
[----:B------:R-:W-:Y:S01]  /*d900*/  FMUL.FTZ R105, R105, R2 ;  /* 0x0000000269697220 */ /* 0x000fe20000410000 */
[----:B------:R-:W-:Y:S01]  /*d910*/  ISETP.GE.U32.AND P1, PT, R232, R4, PT ;  /* 0x00000004e800720c */ /* 0x000fe20003f26070 */
[----:B------:R-:W-:Y:S01]  /*d920*/  FADD.FTZ R4, R134, R8 ;  /* 0x0000000886047221 */ /* 0x000fe20000010000 */
[----:B------:R-:W-:Y:S01]  /*d930*/  SHF.R.U32.HI R3, RZ, 0x8, R7 ;  /* 0x00000008ff037819 */ /* 0x000fe20000011607 */
[----:B------:R-:W-:Y:S01]  /*d940*/  @!P6 HADD2 R222, -R182.H0_H0, -RZ.H0_H0 ;  /* 0xa00000ffb6dee230 */ /* 0x000fe20000000900 */
[----:B------:R-:W-:Y:S01]  /*d950*/  PRMT R206, R218, 0x5410, R182 ;  /* 0x00005410dace7816 */ /* 0x000fe200000000b6 */
[----:B------:R-:W-:Y:S01]  /*d960*/  FADD.FTZ R4, R29, R4 ;  /* 0x000000041d047221 */ /* 0x000fe20000010000 */
[----:B------:R-:W-:Y:S01]  /*d970*/  LOP3.LUT R3, R3, 0xffff, RZ, 0xc0, !PT ;  /* 0x0000ffff03037812 */ /* 0x000fe200078ec0ff */
[----:B------:R-:W-:Y:S01]  /*d980*/  STL [R1+0x164], R187 ;  /* 0x000164bb01007387 */ /* 0x000fe20000100800 */
[----:B------:R-:W-:Y:S01]  /*d990*/  @!P2 PRMT R218, R223, 0x5410, RZ ;  /* 0x00005410dfdaa816 */ /* 0x000fe200000000ff */
[----:B------:R-:W-:Y:S01]  /*d9a0*/  FMUL.FTZ R112, R112, R2 ;  /* 0x0000000270707220 */ /* 0x000fe20000410000 */
[----:B------:R-:W-:Y:S01]  /*d9b0*/  F2FP.PACK_AB R5, R29, R134 ;  /* 0x000000861d05723e */ /* 0x000fe200000000ff */
[-C--:B------:R-:W-:Y:S01]  /*d9c0*/  FMUL.FTZ R113, R113, R2.reuse ;  /* 0x0000000271717220 */ /* 0x080fe20000410000 */
[----:B------:R-:W-:Y:S01]  /*d9d0*/  ISETP.GE.U32.AND P2, PT, R232, R3, PT ;  /* 0x00000003e800720c */ /* 0x000fe20003f46070 */
[----:B------:R-:W-:Y:S01]  /*d9e0*/  FADD.FTZ R3, R135, R4 ;  /* 0x0000000487037221 */ /* 0x000fe20000010000 */
[C---:B------:R-:W-:Y:S01]  /*d9f0*/  PRMT R208, R5.reuse, 0x7610, R208 ;  /* 0x0000761005d07816 */ /* 0x040fe200000000d0 */
[----:B------:R-:W-:Y:S01]  /*da00*/  FMUL.FTZ R120, R120, R2 ;  /* 0x0000000278787220 */ /* 0x000fe20000410000 */
[----:B------:R-:W-:Y:S01]  /*da10*/  PRMT R198, R5, 0x7632, R198 ;  /* 0x0000763205c67816 */ /* 0x000fe200000000c6 */
[C---:B------:R-:W-:Y:S01]  /*da20*/  FADD.FTZ R5, R170.reuse, R3 ;  /* 0x00000003aa057221 */ /* 0x040fe20000010000 */
[----:B------:R-:W-:Y:S01]  /*da30*/  F2FP.PACK_AB R3, R170, R135 ;  /* 0x00000087aa03723e */ /* 0x000fe200000000ff */
[----:B------:R-:W-:Y:S01]  /*da40*/  @!P5 HADD2 R226, -R208.H0_H0, -RZ.H0_H0 ;  /* 0xa00000ffd0e2d230 */ /* 0x000fe20000000900 */
[----:B------:R-:W-:Y:S01]  /*da50*/  F2FP.PACK_AB R4, R211, R210 ;  /* 0x000000d2d304723e */ /* 0x000fe200000000ff */
[----:B------:R-:W-:Y:S01]  /*da60*/  @!P4 HADD2 R225, -R198.H0_H0, -RZ.H0_H0 ;  /* 0xa00000ffc6e1c230 */ /* 0x000fe20000000900 */
[----:B------:R-:W-:Y:S01]  /*da70*/  PRMT R201, R3, 0x7610, R201 ;  /* 0x0000761003c97816 */ /* 0x000fe200000000c9 */
[-C--:B------:R-:W-:Y:S01]  /*da80*/  FMUL.FTZ R121, R121, R2.reuse ;  /* 0x0000000279797220 */ /* 0x080fe20000410000 */
[----:B------:R-:W-:Y:S01]  /*da90*/  PRMT R207, R3, 0x7632, R207 ;  /* 0x0000763203cf7816 */ /* 0x000fe200000000cf */
[----:B------:R-:W-:Y:S01]  /*daa0*/  FADD.FTZ R3, R177, R5 ;  /* 0x00000005b1037221 */ /* 0x000fe20000010000 */
[----:B------:R-:W-:Y:S01]  /*dab0*/  PRMT R199, R4, 0x7610, R199 ;  /* 0x0000761004c77816 */ /* 0x000fe200000000c7 */
[----:B------:R-:W-:Y:S01]  /*dac0*/  FMUL.FTZ R124, R124, R2 ;  /* 0x000000027c7c7220 */ /* 0x000fe20000410000 */
[----:B------:R-:W-:Y:S01]  /*dad0*/  @!P0 PRMT R209, R132, 0x5410, RZ ;  /* 0x0000541084d18816 */ /* 0x000fe200000000ff */
[----:B--2---:R-:W-:Y:S01]  /*dae0*/  FADD.FTZ R3, R133, R3 ;  /* 0x0000000385037221 */ /* 0x004fe20000010000 */
[----:B------:R-:W-:Y:S01]  /*daf0*/  PRMT R200, R4, 0x7632, R200 ;  /* 0x0000763204c87816 */ /* 0x000fe200000000c8 */
[----:B------:R-:W-:Y:S01]  /*db00*/  @!P3 HADD2 R229, -R199.H0_H0, -RZ.H0_H0 ;  /* 0xa00000ffc7e5b230 */ /* 0x000fe20000000900 */
[----:B------:R-:W-:Y:S01]  /*db10*/  @!P6 PRMT R182, R222, 0x5410, RZ ;  /* 0x00005410deb6e816 */ /* 0x000fe200000000ff */
[----:B------:R1:W-:Y:S01]  /*db20*/  STL [R1+0x168], R209 ;  /* 0x000168d101007387 */ /* 0x0003e20000100800 */
[----:B------:R-:W-:Y:S01]  /*db30*/  PRMT R213, R208, 0x5410, R198 ;  /* 0x00005410d0d57816 */ /* 0x000fe200000000c6 */
[----:B------:R-:W-:Y:S01]  /*db40*/  FADD.FTZ R3, R23, R3 ;  /* 0x0000000317037221 */ /* 0x000fe20000010000 */
[----:B------:R-:W-:Y:S01]  /*db50*/  ISETP.GE.U32.AND P0, PT, R232, R6, PT ;  /* 0x00000006e800720c */ /* 0x000fe20003f06070 */
[----:B------:R-:W-:Y:S01]  /*db60*/  FADD.FTZ R6, R171, R9 ;  /* 0x00000009ab067221 */ /* 0x000fe20000010000 */
[----:B------:R-:W-:Y:S01]  /*db70*/  @!P5 PRMT R208, R226, 0x5410, RZ ;  /* 0x00005410e2d0d816 */ /* 0x000fe200000000ff */
[----:B------:R-:W-:Y:S01]  /*db80*/  STL [R1+0x16c], R206 ;  /* 0x00016cce01007387 */ /* 0x000fe20000100800 */
[----:B------:R-:W-:Y:S01]  /*db90*/  @!P4 PRMT R198, R225, 0x5410, RZ ;  /* 0x00005410e1c6c816 */ /* 0x000fe200000000ff */
[----:B------:R-:W-:Y:S01]  /*dba0*/  @!P2 HADD2 R224, -R200.H0_H0, -RZ.H0_H0 ;  /* 0xa00000ffc8e0a230 */ /* 0x000fe20000000900 */
[----:B------:R-:W-:Y:S01]  /*dbb0*/  PRMT R171, R199, 0x5410, R200 ;  /* 0x00005410c7ab7816 */ /* 0x000fe200000000c8 */
[----:B------:R-:W-:Y:S01]  /*dbc0*/  STL [R1+0x170], R218 ;  /* 0x000170da01007387 */ /* 0x000fe20000100800 */
[----:B------:R-:W-:Y:S01]  /*dbd0*/  @!P3 PRMT R199, R229, 0x5410, RZ ;  /* 0x00005410e5c7b816 */ /* 0x000fe200000000ff */
[C---:B------:R-:W-:Y:S01]  /*dbe0*/  FADD.FTZ R135, R22.reuse, R3 ;  /* 0x0000000316877221 */ /* 0x040fe20000010000 */
[----:B------:R-:W-:Y:S01]  /*dbf0*/  F2FP.PACK_AB R134, R22, R23 ;  /* 0x000000171686723e */ /* 0x000fe200000000ff */
[----:B------:R2:W-:Y:S01]  /*dc00*/  STL [R1+0x174], R182 ;  /* 0x000174b601007387 */ /* 0x0005e20000100800 */
[----:B------:R-:W-:Y:S01]  /*dc10*/  IMAD.WIDE.U32 R22, R212, -0x326172a9, RZ ;  /* 0xcd9e8d57d4167825 */ /* 0x000fe200078e00ff */
[----:B------:R-:W-:Y:S01]  /*dc20*/  @!P2 PRMT R200, R224, 0x5410, RZ ;  /* 0x00005410e0c8a816 */ /* 0x000fe200000000ff */
[----:B------:R-:W3:Y:S01]  /*dc30*/  LDC.U8 R48, c[0x0][0x2d8] ;  /* 0x0000b600ff307b82 */ /* 0x000ee20000000000 */
[----:B------:R4:W-:Y:S01]  /*dc40*/  STL [R1+0x178], R213 ;  /* 0x000178d501007387 */ /* 0x0009e20000100800 */
[----:B------:R-:W-:Y:S01]  /*dc50*/  F2FP.PACK_AB R133, R133, R177 ;  /* 0x000000b18585723e */ /* 0x000fe200000000ff */
[-C--:B------:R-:W-:Y:S01]  /*dc60*/  FMUL.FTZ R224, R52, R2.reuse ;  /* 0x0000000234e07220 */ /* 0x080fe20000410000 */
[----:B------:R-:W-:Y:S01]  /*dc70*/  @!P0 HADD2 R227, -R207.H0_H0, -RZ.H0_H0 ;  /* 0xa00000ffcfe38230 */ /* 0x000fe20000000900 */
[----:B------:R-:W-:Y:S01]  /*dc80*/  STL [R1+0x17c], R208 ;  /* 0x00017cd001007387 */ /* 0x000fe20000100800 */
[-C--:B------:R-:W-:Y:S01]  /*dc90*/  FMUL.FTZ R177, R41, R2.reuse ;  /* 0x0000000229b17220 */ /* 0x080fe20000410000 */
[----:B------:R-:W-:Y:S01]  /*dca0*/  PRMT R170, R201, 0x5410, R207 ;  /* 0x00005410c9aa7816 */ /* 0x000fe200000000cf */
[-C--:B------:R-:W-:Y:S01]  /*dcb0*/  FMUL.FTZ R225, R53, R2.reuse ;  /* 0x0000000235e17220 */ /* 0x080fe20000410000 */
[----:B------:R-:W-:Y:S01]  /*dcc0*/  STL [R1+0x180], R198 ;  /* 0x000180c601007387 */ /* 0x000fe20000100800 */
[-C--:B------:R-:W-:Y:S01]  /*dcd0*/  FMUL.FTZ R232, R64, R2.reuse ;  /* 0x0000000240e87220 */ /* 0x080fe20000410000 */
[----:B------:R-:W-:Y:S01]  /*dce0*/  @!P0 PRMT R207, R227, 0x5410, RZ ;  /* 0x00005410e3cf8816 */ /* 0x000fe200000000ff */
[-C--:B------:R-:W-:Y:S01]  /*dcf0*/  FMUL.FTZ R52, R100, R2.reuse ;  /* 0x0000000264347220 */ /* 0x080fe20000410000 */
[----:B------:R3:W-:Y:S01]  /*dd00*/  STL [R1+0x184], R171 ;  /* 0x000184ab01007387 */ /* 0x0007e20000100800 */
[-C--:B------:R-:W-:Y:S01]  /*dd10*/  FMUL.FTZ R125, R125, R2.reuse ;  /* 0x000000027d7d7220 */ /* 0x080fe20000410000 */
[----:B------:R4:W-:Y:S01]  /*dd20*/  MUFU.EX2 R29, R230 ;  /* 0x000000e6001d7308 */ /* 0x0009e20000000800 */
[-C--:B-1----:R-:W-:Y:S01]  /*dd30*/  FMUL.FTZ R209, R128, R2.reuse ;  /* 0x0000000280d17220 */ /* 0x082fe20000410000 */
[----:B------:R1:W-:Y:S01]  /*dd40*/  STL [R1+0x188], R199 ;  /* 0x000188c701007387 */ /* 0x0003e20000100800 */
[----:B------:R-:W-:Y:S01]  /*dd50*/  FMUL.FTZ R187, R129, R2 ;  /* 0x0000000281bb7220 */ /* 0x000fe20000410000 */
[----:B------:R-:W-:Y:S01]  /*dd60*/  @!P1 HADD2 R228, -R201.H0_H0, -RZ.H0_H0 ;  /* 0xa00000ffc9e49230 */ /* 0x000fe20000000900 */
[----:B------:R-:W-:Y:S01]  /*dd70*/  FADD.FTZ R6, R181, R6 ;  /* 0x00000006b5067221 */ /* 0x000fe20000010000 */
[----:B------:R-:W-:Y:S01]  /*dd80*/  MOV R69, R234 ;  /* 0x000000ea00457202 */ /* 0x000fe20000000f00 */
[-C--:B--2---:R-:W-:Y:S01]  /*dd90*/  FMUL.FTZ R182, R117, R2.reuse ;  /* 0x0000000275b67220 */ /* 0x084fe20000410000 */
[C---:B------:R-:W-:Y:S01]  /*dda0*/  PRMT R196, R133.reuse, 0x7632, R196 ;  /* 0x0000763285c47816 */ /* 0x040fe200000000c4 */
[----:B------:R-:W-:Y:S01]  /*ddb0*/  FADD.FTZ R4, R210, R6 ;  /* 0x00000006d2047221 */ /* 0x000fe20000010000 */
[----:B------:R-:W-:Y:S01]  /*ddc0*/  @!P1 PRMT R201, R228, 0x5410, RZ ;  /* 0x00005410e4c99816 */ /* 0x000fe200000000ff */
[----:B----4-:R-:W-:Y:S01]  /*ddd0*/  FMUL.FTZ R213, R116, R2 ;  /* 0x0000000274d57220 */ /* 0x010fe20000410000 */
[----:B------:R-:W-:Y:S01]  /*dde0*/  PRMT R219, R133, 0x7610, R219 ;  /* 0x0000761085db7816 */ /* 0x000fe200000000db */
[----:B------:R-:W-:Y:S01]  /*ddf0*/  FADD.FTZ R132, R211, R4 ;  /* 0x00000004d3847221 */ /* 0x000fe20000010000 */
[----:B------:R-:W-:Y:S01]  /*de00*/  LOP3.LUT R4, R21, UR32, R22, 0x96, !PT ;  /* 0x0000002015047c12 */ /* 0x000fe2000f8e9616 */
[----:B------:R-:W-:Y:S01]  /*de10*/  IMAD.MOV.U32 R73, RZ, RZ, R238 ;  /* 0x000000ffff497224 */ /* 0x000fe200078e00ee */
[----:B------:R-:W-:Y:S01]  /*de20*/  PRMT R230, R134, 0x7610, R230 ;  /* 0x0000761086e67816 */ /* 0x000fe200000000e6 */
[----:B------:R-:W-:Y:S01]  /*de30*/  IMAD.MOV.U32 R68, RZ, RZ, R235 ;  /* 0x000000ffff447224 */ /* 0x000fe200078e00eb */
[----:B------:R-:W2:Y:S01]  /*de40*/  LDC.U8 R17, c[0x0][0x2d8] ;  /* 0x0000b600ff117b82 */ /* 0x000ea20000000000 */
[----:B------:R-:W-:Y:S01]  /*de50*/  IMAD.WIDE.U32 R4, R4, -0x2daee0ad, RZ ;  /* 0xd2511f5304047825 */ /* 0x000fe200078e00ff */
[----:B------:R-:W-:Y:S01]  /*de60*/  LOP3.LUT R15, R15, UR27, R10, 0x96, !PT ;  /* 0x0000001b0f0f7c12 */ /* 0x000fe2000f8e960a */
[----:B------:R4:W-:Y:S01]  /*de70*/  STG.E.U16 [R24.64+-0x7e], R16 ;  /* 0xffff821018007986 */ /* 0x0009e2000c101512 */
[----:B------:R-:W-:Y:S01]  /*de80*/  MOV R128, R52 ;  /* 0x0000003400807202 */ /* 0x000fe20000000f00 */
[----:B---3--:R-:W-:Y:S01]  /*de90*/  FMUL.FTZ R171, R109, R2 ;  /* 0x000000026dab7220 */ /* 0x008fe20000410000 */
[----:B------:R-:W-:Y:S01]  /*dea0*/  MOV R129, R65 ;  /* 0x0000004100817202 */ /* 0x000fe20000000f00 */
[----:B------:R-:W-:-:S02]  /*deb0*/  FMUL.FTZ R166, R166, R0 ;  /* 0x00000000a6a67220 */ /* 0x000fc40000410000 */
[----:B-1----:R-:W-:Y:S01]  /*dec0*/  FMUL.FTZ R199, R108, R2 ;  /* 0x000000026cc77220 */ /* 0x002fe20000410000 */
[----:B------:R-:W-:Y:S01]  /*ded0*/  LOP3.LUT R2, R23, UR33, R216, 0x96, !PT ;  /* 0x0000002117027c12 */ /* 0x000fe2000f8e96d8 */
[-C--:B------:R-:W-:Y:S02]  /*dee0*/  FMUL.FTZ R167, R167, R0.reuse ;  /* 0x00000000a7a77220 */ /* 0x080fe40000410000 */
[----:B------:R-:W-:Y:S02]  /*def0*/  FMUL.FTZ R162, R162, R0 ;  /* 0x00000000a2a27220 */ /* 0x000fe40000410000 */
[----:B------:R-:W-:-:S04]  /*df00*/  IMAD.WIDE.U32 R2, R2, -0x2daee0ad, RZ ;  /* 0xd2511f5302027825 */ /* 0x000fc800078e00ff */
[-C--:B------:R-:W-:Y:S01]  /*df10*/  FMUL.FTZ R163, R163, R0.reuse ;  /* 0x00000000a3a37220 */ /* 0x080fe20000410000 */
[----:B------:R-:W-:Y:S01]  /*df20*/  LOP3.LUT R3, R3, UR8, R168, 0x96, !PT ;  /* 0x0000000803037c12 */ /* 0x000fe2000f8e96a8 */
[-C--:B------:R-:W-:Y:S01]  /*df30*/  FMUL.FTZ R158, R158, R0.reuse ;  /* 0x000000009e9e7220 */ /* 0x080fe20000410000 */
[----:B------:R-:W-:Y:S01]  /*df40*/  LOP3.LUT R6, R5, UR4, R2, 0x96, !PT ;  /* 0x0000000405067c12 */ /* 0x000fe2000f8e9602 */
[----:B------:R-:W-:Y:S02]  /*df50*/  FMUL.FTZ R159, R159, R0 ;  /* 0x000000009f9f7220 */ /* 0x000fe40000410000 */
[----:B------:R-:W-:-:S04]  /*df60*/  IMAD.WIDE.U32 R8, R3, -0x326172a9, RZ ;  /* 0xcd9e8d5703087825 */ /* 0x000fc800078e00ff */
[----:B------:R-:W-:Y:S01]  /*df70*/  IMAD.WIDE.U32 R6, R6, -0x326172a9, RZ ;  /* 0xcd9e8d5706067825 */ /* 0x000fe200078e00ff */
[----:B------:R-:W-:-:S03]  /*df80*/  LOP3.LUT R3, R9, UR5, R20, 0x96, !PT ;  /* 0x0000000509037c12 */ /* 0x000fc6000f8e9614 */
        /* <DEDUP_REMOVED lines=10> */
[-C--:B------:R-:W-:Y:S01]  /*e030*/  FMUL.FTZ R146, R146, R0.reuse ;  /* 0x0000000092927220 */ /* 0x080fe20000410000 */
[----:B------:R-:W-:Y:S01]  /*e040*/  LOP3.LUT R2, R9, UR15, R2, 0x96, !PT ;  /* 0x0000000f09027c12 */ /* 0x000fe2000f8e9602 */
[-C--:B------:R-:W-:Y:S02]  /*e050*/  FMUL.FTZ R147, R147, R0.reuse ;  /* 0x0000000093937220 */ /* 0x080fe40000410000 */
[----:B------:R-:W-:Y:S02]  /*e060*/  FMUL.FTZ R142, R142, R0 ;  /* 0x000000008e8e7220 */ /* 0x000fe40000410000 */
[----:B------:R-:W-:-:S04]  /*e070*/  IMAD.WIDE.U32 R2, R2, -0x326172a9, RZ ;  /* 0xcd9e8d5702027825 */ /* 0x000fc800078e00ff */
[-C--:B------:R-:W-:Y:S01]  /*e080*/  FMUL.FTZ R143, R143, R0.reuse ;  /* 0x000000008f8f7220 */ /* 0x080fe20000410000 */
[----:B------:R-:W-:Y:S01]  /*e090*/  LOP3.LUT R4, R3, UR22, R4, 0x96, !PT ;  /* 0x0000001603047c12 */ /* 0x000fe2000f8e9604 */
[-C--:B------:R-:W-:Y:S01]  /*e0a0*/  FMUL.FTZ R138, R138, R0.reuse ;  /* 0x000000008a8a7220 */ /* 0x080fe20000410000 */
[----:B------:R-:W-:Y:S01]  /*e0b0*/  LOP3.LUT R6, R2, 0xffff, RZ, 0xc0, !PT ;  /* 0x0000ffff02067812 */ /* 0x000fe200078ec0ff */
[-C--:B------:R-:W-:Y:S01]  /*e0c0*/  FMUL.FTZ R139, R139, R0.reuse ;  /* 0x000000008b8b7220 */ /* 0x080fe20000410000 */
        /* <DEDUP_REMOVED lines=13> */
[-C--:B------:R-:W-:Y:S01]  /*e1a0*/  FMUL.FTZ R226, R54, R0.reuse ;  /* 0x0000000036e27220 */ /* 0x080fe20000410000 */
[----:B------:R-:W-:Y:S01]  /*e1b0*/  ISETP.GE.U32.AND P3, PT, R48, R5, PT ;  /* 0x000000053000720c */ /* 0x000fe20003f66070 */
[-C--:B------:R-:W-:Y:S01]  /*e1c0*/  FMUL.FTZ R227, R55, R0.reuse ;  /* 0x0000000037e37220 */ /* 0x080fe20000410000 */
[--C-:B------:R-:W-:Y:S01]  /*e1d0*/  SHF.R.U32.HI R5, RZ, 0x10, R4.reuse ;  /* 0x00000010ff057819 */ /* 0x100fe20000011604 */
[-C--:B------:R-:W-:Y:S01]  /*e1e0*/  FMUL.FTZ R58, R58, R0.reuse ;  /* 0x000000003a3a7220 */ /* 0x080fe20000410000 */
[----:B------:R-:W-:Y:S01]  /*e1f0*/  SHF.R.U32.HI R4, RZ, 0x18, R4 ;  /* 0x00000018ff047819 */ /* 0x000fe20000011604 */
[-C--:B------:R-:W-:Y:S01]  /*e200*/  FMUL.FTZ R59, R59, R0.reuse ;  /* 0x000000003b3b7220 */ /* 0x080fe20000410000 */
[----:B------:R-:W-:Y:S01]  /*e210*/  LOP3.LUT R5, R5, 0xff, RZ, 0xc0, !PT ;  /* 0x000000ff05057812 */ /* 0x000fe200078ec0ff */
[----:B------:R-:W-:Y:S01]  /*e220*/  FMUL.FTZ R62, R62, R0 ;  /* 0x000000003e3e7220 */ /* 0x000fe20000410000 */
[----:B------:R-:W-:Y:S01]  /*e230*/  ISETP.GE.U32.AND P0, PT, R48, R4, PT ;  /* 0x000000043000720c */ /* 0x000fe20003f06070 */
[-C--:B------:R-:W-:Y:S01]  /*e240*/  FMUL.FTZ R63, R63, R0.reuse ;  /* 0x000000003f3f7220 */ /* 0x080fe20000410000 */
[----:B------:R-:W-:Y:S01]  /*e250*/  LOP3.LUT R4, R2, 0xff, RZ, 0xc0, !PT ;  /* 0x000000ff02047812 */ /* 0x000fe200078ec0ff */
[-C--:B------:R-:W-:Y:S01]  /*e260*/  FMUL.FTZ R234, R66, R0.reuse ;  /* 0x0000000042ea7220 */ /* 0x080fe20000410000 */
[C---:B------:R-:W-:Y:S01]  /*e270*/  ISETP.GE.U32.AND P5, PT, R48.reuse, R5, PT ;  /* 0x000000053000720c */ /* 0x040fe20003fa6070 */
[----:B------:R-:W-:Y:S01]  /*e280*/  FMUL.FTZ R235, R67, R0 ;  /* 0x0000000043eb7220 */ /* 0x000fe20000410000 */
[----:B------:R-:W-:Y:S01]  /*e290*/  ISETP.GE.U32.AND P2, PT, R48, R4, PT ;  /* 0x000000043000720c */ /* 0x000fe20003f46070 */
[----:B------:R1:W3:Y:S01]  /*e2a0*/  MUFU.EX2 R5, R231 ;  /* 0x000000e700057308 */ /* 0x0002e20000000800 */
[--C-:B------:R-:W-:Y:S01]  /*e2b0*/  SHF.R.U32.HI R4, RZ, 0x10, R2.reuse ;  /* 0x00000010ff047819 */ /* 0x100fe20000011602 */
[-C--:B------:R-:W-:Y:S01]  /*e2c0*/  FMUL.FTZ R238, R70, R0.reuse ;  /* 0x0000000046ee7220 */ /* 0x080fe20000410000 */
[----:B------:R-:W-:Y:S01]  /*e2d0*/  SHF.R.U32.HI R2, RZ, 0x18, R2 ;  /* 0x00000018ff027819 */ /* 0x000fe20000011602 */
[-C--:B------:R-:W-:Y:S01]  /*e2e0*/  FMUL.FTZ R239, R71, R0.reuse ;  /* 0x0000000047ef7220 */ /* 0x080fe20000410000 */
[----:B------:R-:W-:Y:S01]  /*e2f0*/  LOP3.LUT R3, R4, 0xff, RZ, 0xc0, !PT ;  /* 0x000000ff04037812 */ /* 0x000fe200078ec0ff */
[----:B------:R-:W-:Y:S01]  /*e300*/  FMUL.FTZ R242, R74, R0 ;  /* 0x000000004af27220 */ /* 0x000fe20000410000 */
[C---:B------:R-:W-:Y:S01]  /*e310*/  ISETP.GE.U32.AND P1, PT, R48.reuse, R2, PT ;  /* 0x000000023000720c */ /* 0x040fe20003f26070 */
[----:B------:R-:W-:Y:S01]  /*e320*/  FMUL.FTZ R243, R75, R0 ;  /* 0x000000004bf37220 */ /* 0x000fe20000410000 */
[----:B------:R-:W-:Y:S01]  /*e330*/  ISETP.GE.U32.AND P6, PT, R48, R3, PT ;  /* 0x000000033000720c */ /* 0x000fe20003fc6070 */
[----:B------:R-:W-:Y:S01]  /*e340*/  IMAD.WIDE.U32 R2, R7, -0x2daee0ad, RZ ;  /* 0xd2511f5307027825 */ /* 0x000fe200078e00ff */
[----:B------:R-:W-:-:S02]  /*e350*/  @!P0 HADD2 R26, -R196.H0_H0, -RZ.H0_H0 ;  /* 0xa00000ffc41a8230 */ /* 0x000fc40000000900 */
[----:B------:R-:W-:Y:S01]  /*e360*/  @!P5 HADD2 R27, -R219.H0_H0, -RZ.H0_H0 ;  /* 0xa00000ffdb1bd230 */ /* 0x000fe20000000900 */
[-C--:B------:R-:W-:Y:S01]  /*e370*/  FMUL.FTZ R246, R78, R0.reuse ;  /* 0x000000004ef67220 */ /* 0x080fe20000410000 */
[----:B------:R-:W-:Y:S01]  /*e380*/  LOP3.LUT R4, R3, UR14, R8, 0x96, !PT ;  /* 0x0000000e03047c12 */ /* 0x000fe2000f8e9608 */
[-C--:B------:R-:W-:Y:S01]  /*e390*/  FMUL.FTZ R247, R79, R0.reuse ;  /* 0x000000004ff77220 */ /* 0x080fe20000410000 */
[----:B------:R-:W-:Y:S01]  /*e3a0*/  LOP3.LUT R9, R2, 0xffff, RZ, 0xc0, !PT ;  /* 0x0000ffff02097812 */ /* 0x000fe200078ec0ff */
[-C--:B------:R-:W-:Y:S01]  /*e3b0*/  FMUL.FTZ R82, R82, R0.reuse ;  /* 0x0000000052527220 */ /* 0x080fe20000410000 */
[----:B------:R-:W-:Y:S01]  /*e3c0*/  LOP3.LUT R7, R2, 0xff, RZ, 0xc0, !PT ;  /* 0x000000ff02077812 */ /* 0x000fe200078ec0ff */
[-C--:B------:R-:W-:Y:S01]  /*e3d0*/  FMUL.FTZ R83, R83, R0.reuse ;  /* 0x0000000053537220 */ /* 0x080fe20000410000 */
[--C-:B------:R-:W-:Y:S01]  /*e3e0*/  SHF.R.U32.HI R8, RZ, 0x10, R2.reuse ;  /* 0x00000010ff087819 */ /* 0x100fe20000011602 */
[-C--:B------:R-:W-:Y:S01]  /*e3f0*/  FMUL.FTZ R250, R86, R0.reuse ;  /* 0x0000000056fa7220 */ /* 0x080fe20000410000 */
[----:B------:R-:W-:Y:S01]  /*e400*/  SHF.R.U32.HI R3, RZ, 0x18, R2 ;  /* 0x00000018ff037819 */ /* 0x000fe20000011602 */
[-C--:B------:R-:W-:Y:S01]  /*e410*/  FMUL.FTZ R251, R87, R0.reuse ;  /* 0x0000000057fb7220 */ /* 0x080fe20000410000 */
[----:B-1----:R-:W-:Y:S01]  /*e420*/  PRMT R231, R134, 0x7632, R231 ;  /* 0x0000763286e77816 */ /* 0x002fe200000000e7 */
[-C--:B------:R-:W-:Y:S01]  /*e430*/  FMUL.FTZ R90, R90, R0.reuse ;  /* 0x000000005a5a7220 */ /* 0x080fe20000410000 */
[----:B------:R-:W-:Y:S01]  /*e440*/  @!P6 HADD2 R33, -R230.H0_H0, -RZ.H0_H0 ;  /* 0xa00000ffe621e230 */ /* 0x000fe20000000900 */
[----:B------:R-:W-:-:S02]  /*e450*/  FMUL.FTZ R91, R91, R0 ;  /* 0x000000005b5b7220 */ /* 0x000fc40000410000 */
[-C--:B------:R-:W-:Y:S01]  /*e460*/  FMUL.FTZ R94, R94, R0.reuse ;  /* 0x000000005e5e7220 */ /* 0x080fe20000410000 */
[----:B------:R-:W-:Y:S01]  /*e470*/  @!P1 HADD2 R32, -R231.H0_H0, -RZ.H0_H0 ;  /* 0xa00000ffe7209230 */ /* 0x000fe20000000900 */
        /* <DEDUP_REMOVED lines=8> */
[----:B------:R-:W-:Y:S01]  /*e500*/  MOV R134, R106 ;  /* 0x0000006a00867202 */ /* 0x000fe20000000f00 */
[-C--:B------:R-:W-:Y:S02]  /*e510*/  FMUL.FTZ R208, R111, R0.reuse ;  /* 0x000000006fd07220 */ /* 0x080fe40000410000 */
        /* <DEDUP_REMOVED lines=9> */
[----:B------:R-:W-:Y:S01]  /*e5b0*/  FMUL.FTZ R189, R131, R0 ;  /* 0x0000000083bd7220 */ /* 0x000fe20000410000 */
[----:B---3--:R-:W-:Y:S01]  /*e5c0*/  F2FP.PACK_AB R0, R5, R29 ;  /* 0x0000001d0500723e */ /* 0x008fe200000000ff */
[----:B------:R-:W-:Y:S01]  /*e5d0*/  FADD.FTZ R2, R29, R132 ;  /* 0x000000841d027221 */ /* 0x000fe20000010000 */
[----:B------:R-:W-:Y:S01]  /*e5e0*/  MOV R29, R93 ;  /* 0x0000005d001d7202 */ /* 0x000fe20000000f00 */
[----:B------:R-:W-:Y:S01]  /*e5f0*/  IMAD.MOV.U32 R72, RZ, RZ, R68 ;  /* 0x000000ffff487224 */ /* 0x000fe200078e0044 */
[C---:B------:R-:W-:Y:S01]  /*e600*/  PRMT R190, R0.reuse, 0x7610, R190 ;  /* 0x0000761000be7816 */ /* 0x040fe200000000be */
[----:B------:R-:W-:Y:S01]  /*e610*/  FADD.FTZ R2, R5, R2 ;  /* 0x0000000205027221 */ /* 0x000fe20000010000 */
[----:B------:R-:W-:Y:S01]  /*e620*/  PRMT R192, R0, 0x7632, R192 ;  /* 0x0000763200c07816 */ /* 0x000fe200000000c0 */
[----:B------:R-:W1:Y:S01]  /*e630*/  MUFU.EX2 R5, R252 ;  /* 0x000000fc00057308 */ /* 0x000e620000000800 */
[----:B------:R-:W-:Y:S01]  /*e640*/  SHF.R.U32.HI R0, RZ, 0x8, R6 ;  /* 0x00000008ff007819 */ /* 0x000fe20000011606 */
[----:B------:R-:W-:Y:S01]  /*e650*/  @!P4 HADD2 R19, -R190.H0_H0, -RZ.H0_H0 ;  /* 0xa00000ffbe13c230 */ /* 0x000fe20000000900 */
[----:B------:R-:W-:Y:S01]  /*e660*/  PRMT R49, R190, 0x5410, R192 ;  /* 0x00005410be317816 */ /* 0x000fe200000000c0 */
[----:B------:R-:W-:Y:S01]  /*e670*/  IMAD.MOV.U32 R68, RZ, RZ, R194 ;  /* 0x000000ffff447224 */ /* 0x000fe200078e00c2 */
[----:B------:R-:W-:Y:S01]  /*e680*/  LOP3.LUT R0, R0, 0xffff, RZ, 0xc0, !PT ;  /* 0x0000ffff00007812 */ /* 0x000fe200078ec0ff */
[----:B------:R-:W-:Y:S01]  /*e690*/  @!P3 HADD2 R28, -R192.H0_H0, -RZ.H0_H0 ;  /* 0xa00000ffc01cb230 */ /* 0x000fe20000000900 */
[----:B------:R-:W-:Y:S01]  /*e6a0*/  @!P4 PRMT R190, R19, 0x5410, RZ ;  /* 0x0000541013bec816 */ /* 0x000fe200000000ff */
[----:B------:R3:W1:Y:S01]  /*e6b0*/  MUFU.EX2 R6, R69 ;  /* 0x0000004500067308 */ /* 0x0006620000000800 */
[----:B------:R-:W-:Y:S01]  /*e6c0*/  ISETP.GE.U32.AND P4, PT, R48, R0, PT ;  /* 0x000000003000720c */ /* 0x000fe20003f86070 */
[----:B------:R-:W-:Y:S01]  /*e6d0*/  IMAD.MOV.U32 R131, RZ, RZ, R53 ;  /* 0x000000ffff837224 */ /* 0x000fe200078e0035 */
[----:B------:R-:W-:Y:S01]  /*e6e0*/  SHF.R.U32.HI R0, RZ, 0x10, R4 ;  /* 0x00000010ff007819 */ /* 0x000fe20000011604 */
[----:B------:R-:W-:Y:S01]  /*e6f0*/  IMAD.MOV.U32 R130, RZ, RZ, R64 ;  /* 0x000000ffff827224 */ /* 0x000fe200078e0040 */
[----:B------:R-:W-:Y:S01]  /*e700*/  PRMT R19, R230, 0x5410, R231 ;  /* 0x00005410e6137816 */ /* 0x000fe200000000e7 */
[----:B------:R-:W-:Y:S01]  /*e710*/  IMAD.MOV.U32 R133, RZ, RZ, R105 ;  /* 0x000000ffff857224 */ /* 0x000fe200078e0069 */
[----:B------:R-:W-:Y:S01]  /*e720*/  LOP3.LUT R0, R0, 0xff, RZ, 0xc0, !PT ;  /* 0x000000ff00007812 */ /* 0x000fe200078ec0ff */
[----:B------:R-:W-:Y:S01]  /*e730*/  IMAD.MOV.U32 R132, RZ, RZ, R104 ;  /* 0x000000ffff847224 */ /* 0x000fe200078e0068 */
[----:B------:R-:W-:-:S02]  /*e740*/  @!P1 PRMT R231, R32, 0x5410, RZ ;  /* 0x0000541020e79816 */ /* 0x000fc400000000ff */
[----:B------:R-:W-:Y:S02]  /*e750*/  @!P3 PRMT R192, R28, 0x5410, RZ ;  /* 0x000054101cc0b816 */ /* 0x000fe400000000ff */
[----:B------:R-:W-:Y:S02]  /*e760*/  ISETP.GE.U32.AND P3, PT, R48, R7, PT ;  /* 0x000000073000720c */ /* 0x000fe40003f66070 */
[----:B------:R-:W-:Y:S02]  /*e770*/  @!P6 PRMT R230, R33, 0x5410, RZ ;  /* 0x0000541021e6e816 */ /* 0x000fe400000000ff */
[----:B---3--:R-:W-:Y:S02]  /*e780*/  MOV R69, R195 ;  /* 0x000000c300457202 */ /* 0x008fe40000000f00 */
[----:B------:R-:W-:Y:S02]  /*e790*/  PRMT R195, R219, 0x5410, R196 ;  /* 0x00005410dbc37816 */ /* 0x000fe400000000c4 */
[----:B------:R-:W-:Y:S01]  /*e7a0*/  @!P0 PRMT R196, R26, 0x5410, RZ ;  /* 0x000054101ac48816 */ /* 0x000fe200000000ff */
[----:B------:R-:W-:Y:S01]  /*e7b0*/  MUFU.EX2 R7, R69 ;  /* 0x0000004500077308 */ /* 0x000fe20000000800 */
[----:B------:R-:W-:Y:S01]  /*e7c0*/  ISETP.GE.U32.AND P0, PT, R48, R3, PT ;  /* 0x000000033000720c */ /* 0x000fe20003f06070 */
[----:B-1----:R-:W-:Y:S01]  /*e7d0*/  FADD.FTZ R3, R5, R2 ;  /* 0x0000000205037221 */ /* 0x002fe20000010000 */
[----:B------:R-:W-:-:S02]  /*e7e0*/  F2FP.PACK_AB R2, R6, R5 ;  /* 0x000000050602723e */ /* 0x000fc400000000ff */
[----:B------:R-:W-:Y:S01]  /*e7f0*/  @!P5 PRMT R219, R27, 0x5410, RZ ;  /* 0x000054101bdbd816 */ /* 0x000fe200000000ff */
[----:B------:R-:W-:Y:S01]  /*e800*/  FADD.FTZ R3, R6, R3 ;  /* 0x0000000306037221 */ /* 0x000fe20000010000 */
[C---:B------:R-:W-:Y:S01]  /*e810*/  PRMT R212, R2.reuse, 0x7610, R212 ;  /* 0x0000761002d47816 */ /* 0x040fe200000000d4 */
[----:B------:R-:W-:Y:S01]  /*e820*/  MUFU.EX2 R6, R72 ;  /* 0x0000004800067308 */ /* 0x000fe20000000800 */
[----:B------:R-:W-:Y:S02]  /*e830*/  PRMT R252, R2, 0x7632, R252 ;  /* 0x0000763202fc7816 */ /* 0x000fe400000000fc */
[----:B------:R-:W-:Y:S01]  /*e840*/  ISETP.GE.U32.AND P5, PT, R48, R0, PT ;  /* 0x000000003000720c */ /* 0x000fe20003fa6070 */
[----:B------:R-:W-:Y:S01]  /*e850*/  @!P2 HADD2 R31, -R212.H0_H0, -RZ.H0_H0 ;  /* 0xa00000ffd41fa230 */ /* 0x000fe20000000900 */
[----:B------:R-:W-:Y:S01]  /*e860*/  LOP3.LUT R0, R4, 0xff, RZ, 0xc0, !PT ;  /* 0x000000ff04007812 */ /* 0x000fe200078ec0ff */
[----:B------:R-:W-:Y:S01]  /*e870*/  @!P4 HADD2 R30, -R252.H0_H0, -RZ.H0_H0 ;  /* 0xa00000fffc1ec230 */ /* 0x000fe20000000900 */
[----:B------:R-:W-:Y:S01]  /*e880*/  PRMT R194, R212, 0x5410, R252 ;  /* 0x00005410d4c27816 */ /* 0x000fe200000000fc */
[----:B------:R-:W1:Y:S01]  /*e890*/  MUFU.EX2 R2, R73 ;  /* 0x0000004900027308 */ /* 0x000e620000000800 */
[----:B------:R-:W-:Y:S01]  /*e8a0*/  @!P2 PRMT R212, R31, 0x5410, RZ ;  /* 0x000054101fd4a816 */ /* 0x000fe200000000ff */
[----:B------:R-:W-:Y:S01]  /*e8b0*/  IMAD.MOV.U32 R31, RZ, RZ, R95 ;  /* 0x000000ffff1f7224 */ /* 0x000fe200078e005f */
[----:B------:R-:W-:-:S02]  /*e8c0*/  ISETP.GE.U32.AND P2, PT, R48, R0, PT ;  /* 0x000000003000720c */ /* 0x000fc40003f46070 */
[----:B------:R-:W-:Y:S02]  /*e8d0*/  SHF.R.U32.HI R0, RZ, 0x18, R4 ;  /* 0x00000018ff007819 */ /* 0x000fe40000011604 */
[----:B------:R-:W-:Y:S01]  /*e8e0*/  @!P4 PRMT R252, R30, 0x5410, RZ ;  /* 0x000054101efcc816 */ /* 0x000fe200000000ff */
[----:B------:R3:W-:Y:S01]  /*e8f0*/  MUFU.EX2 R5, R191 ;  /* 0x000000bf00057308 */ /* 0x0007e20000000800 */
[----:B------:R-:W-:Y:S01]  /*e900*/  ISETP.GE.U32.AND P4, PT, R48, R0, PT ;  /* 0x000000003000720c */ /* 0x000fe20003f86070 */
[----:B------:R-:W-:Y:S01]  /*e910*/  IMAD.MOV.U32 R30, RZ, RZ, R94 ;  /* 0x000000ffff1e7224 */ /* 0x000fe200078e005e */
[----:B------:R-:W-:Y:S02]  /*e920*/  LOP3.LUT R0, R8, 0xff, RZ, 0xc0, !PT ;  /* 0x000000ff08007812 */ /* 0x000fe400078ec0ff */
[----:B--2---:R-:W-:Y:S02]  /*e930*/  PRMT R8, R17, 0x7054, R17 ;  /* 0x0000705411087816 */ /* 0x004fe40000000011 */
[----:B------:R-:W-:Y:S01]  /*e940*/  ISETP.GE.U32.AND P1, PT, R48, R0, PT ;  /* 0x000000003000720c */ /* 0x000fe20003f26070 */
[----:B-1----:R-:W-:Y:S01]  /*e950*/  FADD.FTZ R3, R2, R3 ;  /* 0x0000000302037221 */ /* 0x002fe20000010000 */
[----:B------:R-:W-:-:S02]  /*e960*/  LOP3.LUT R0, R4, 0xffff, RZ, 0xc0, !PT ;  /* 0x0000ffff04007812 */ /* 0x000fc400078ec0ff */
[----:B------:R-:W1:Y:S01]  /*e970*/  MUFU.EX2 R4, R68 ;  /* 0x0000004400047308 */ /* 0x000e620000000800 */
[C---:B------:R-:W-:Y:S01]  /*e980*/  F2FP.PACK_AB R2, R6.reuse, R2 ;  /* 0x000000020602723e */ /* 0x040fe200000000ff */
[----:B------:R-:W-:Y:S01]  /*e990*/  FADD.FTZ R3, R6, R3 ;  /* 0x0000000306037221 */ /* 0x000fe20000010000 */
[----:B------:R-:W-:Y:S02]  /*e9a0*/  SHF.R.U32.HI R0, RZ, 0x8, R0 ;  /* 0x00000008ff007819 */ /* 0x000fe40000011600 */
[----:B------:R-:W-:Y:S02]  /*e9b0*/  PRMT R229, R2, 0x7610, R229 ;  /* 0x0000761002e57816 */ /* 0x000fe400000000e5 */
[----:B------:R-:W-:Y:S02]  /*e9c0*/  LOP3.LUT R0, R0, 0xffff, RZ, 0xc0, !PT ;  /* 0x0000ffff00007812 */ /* 0x000fe400078ec0ff */
[----:B------:R-:W-:Y:S01]  /*e9d0*/  PRMT R228, R2, 0x7632, R228 ;  /* 0x0000763202e47816 */ /* 0x000fe200000000e4 */
[----:B------:R-:W-:Y:S01]  /*e9e0*/  @!P2 HADD2 R34, -R229.H0_H0, -RZ.H0_H0 ;  /* 0xa00000ffe522a230 */ /* 0x000fe20000000900 */
[----:B------:R-:W-:-:S02]  /*e9f0*/  ISETP.GE.U32.AND P6, PT, R48, R0, PT ;  /* 0x000000003000720c */ /* 0x000fc40003fc6070 */
[----:B------:R-:W-:Y:S02]  /*ea00*/  SHF.R.U32.HI R0, RZ, 0x8, R9 ;  /* 0x00000008ff007819 */ /* 0x000fe40000011609 */
[----:B---3--:R-:W-:Y:S01]  /*ea10*/  PRMT R191, R229, 0x5410, R228 ;  /* 0x00005410e5bf7816 */ /* 0x008fe200000000e4 */
[----:B-1----:R-:W-:Y:S01]  /*ea20*/  FADD.FTZ R2, R4, R135 ;  /* 0x0000008704027221 */ /* 0x002fe20000010000 */
[----:B------:R-:W-:Y:S01]  /*ea30*/  LOP3.LUT R0, R0, 0xffff, RZ, 0xc0, !PT ;  /* 0x0000ffff00007812 */ /* 0x000fe200078ec0ff */
[----:B------:R-:W-:Y:S01]  /*ea40*/  IMAD.MOV.U32 R68, RZ, RZ, R193 ;  /* 0x000000ffff447224 */ /* 0x000fe200078e00c1 */
[----:B------:R-:W-:Y:S01]  /*ea50*/  @!P2 PRMT R229, R34, 0x5410, RZ ;  /* 0x0000541022e5a816 */ /* 0x000fe200000000ff */
[----:B------:R-:W-:Y:S01]  /*ea60*/  FADD.FTZ R193, R5, R2 ;  /* 0x0000000205c17221 */ /* 0x000fe20000010000 */
[----:B------:R-:W-:Y:S01]  /*ea70*/  ISETP.GE.U32.AND P2, PT, R48, R0, PT ;  /* 0x000000003000720c */ /* 0x000fe20003f46070 */
[----:B------:R-:W-:Y:S01]  /*ea80*/  IMAD R2, R13, -0x2daee0ad, RZ ;  /* 0xd2511f530d027824 */ /* 0x000fe200078e02ff */
[----:B------:R-:W-:Y:S01]  /*ea90*/  F2FP.PACK_AB R0, R5, R4 ;  /* 0x000000040500723e */ /* 0x000fe200000000ff */
[----:B------:R-:W-:Y:S01]  /*eaa0*/  IMAD.WIDE.U32 R12, R11, -0x2daee0ad, RZ ;  /* 0xd2511f530b0c7825 */ /* 0x000fe200078e00ff */
[----:B------:R-:W-:Y:S01]  /*eab0*/  MOV R32, c[0x0][0x228] ;  /* 0x00008a0000207a02 */ /* 0x000fe20000000f00 */
[----:B------:R-:W-:Y:S01]  /*eac0*/  @!P6 HADD2 R40, -R228.H0_H0, -RZ.H0_H0 ;  /* 0xa00000ffe428e230 */ /* 0x000fe20000000900 */
[C---:B------:R-:W-:Y:S01]  /*ead0*/  PRMT R211, R0.reuse, 0x7610, R211 ;  /* 0x0000761000d37816 */ /* 0x040fe200000000d3 */
[----:B------:R-:W-:Y:S01]  /*eae0*/  IMAD.MOV.U32 R48, RZ, RZ, R204 ;  /* 0x000000ffff307224 */ /* 0x000fe200078e00cc */
[----:B------:R-:W-:Y:S01]  /*eaf0*/  LOP3.LUT R2, R13, UR15, R2, 0x96, !PT ;  /* 0x0000000f0d027c12 */ /* 0x000fe2000f8e9602 */
[----:B------:R-:W-:Y:S01]  /*eb00*/  FADD.FTZ R204, R7, R3 ;  /* 0x0000000307cc7221 */ /* 0x000fe20000010000 */
[----:B------:R-:W-:Y:S01]  /*eb10*/  PRMT R210, R0, 0x7632, R210 ;  /* 0x0000763200d27816 */ /* 0x000fe200000000d2 */
[----:B------:R-:W-:Y:S01]  /*eb20*/  IMAD.SHL.U32 R32, R32, 0x8, RZ ;  /* 0x0000000820207824 */ /* 0x000fe200078e00ff */
[----:B------:R-:W-:Y:S01]  /*eb30*/  F2FP.PACK_AB R0, R203, R7 ;  /* 0x00000007cb00723e */ /* 0x000fe200000000ff */
[----:B------:R-:W-:Y:S01]  /*eb40*/  IMAD.WIDE.U32 R2, R2, -0x326172a9, RZ ;  /* 0xcd9e8d5702027825 */ /* 0x000fe200078e00ff */
[----:B------:R-:W-:Y:S01]  /*eb50*/  MOV R28, R92 ;  /* 0x0000005c001c7202 */ /* 0x000fe20000000f00 */
[----:B------:R-:W-:Y:S01]  /*eb60*/  @!P5 HADD2 R38, -R211.H0_H0, -RZ.H0_H0 ;  /* 0xa00000ffd326d230 */ /* 0x000fe20000000900 */
[----:B------:R-:W-:Y:S01]  /*eb70*/  PRMT R181, R0, 0x7610, R181 ;  /* 0x0000761000b57816 */ /* 0x000fe200000000b5 */
[----:B------:R-:W-:Y:S01]  /*eb80*/  IMAD.WIDE R32, R32, 0x2, R24 ;  /* 0x0000000220207825 */ /* 0x000fe200078e0218 */
[----:B------:R-:W-:Y:S01]  /*eb90*/  PRMT R180, R0, 0x7632, R180 ;  /* 0x0000763200b47816 */ /* 0x000fe200000000b4 */
[----:B------:R-:W-:Y:S01]  /*eba0*/  @!P4 HADD2 R36, -R210.H0_H0, -RZ.H0_H0 ;  /* 0xa00000ffd224c230 */ /* 0x000fe20000000900 */
[----:B------:R-:W-:Y:S01]  /*ebb0*/  LOP3.LUT R0, R3, UR22, R14, 0x96, !PT ;  /* 0x0000001603007c12 */ /* 0x000fe2000f8e960e */
[----:B----4-:R-:W-:Y:S01]  /*ebc0*/  IMAD.MOV.U32 R16, RZ, RZ, R48 ;  /* 0x000000ffff107224 */ /* 0x010fe200078e0030 */
[----:B------:R-:W-:Y:S01]  /*ebd0*/  LOP3.LUT R7, R2, 0xff, RZ, 0xc0, !PT ;  /* 0x000000ff02077812 */ /* 0x000fe200078ec0ff */
[----:B------:R1:W-:Y:S01]  /*ebe0*/  STG.E.U16 [R32.64+-0x80], R18 ;  /* 0xffff801220007986 */ /* 0x0003e2000c101512 */
[C---:B------:R-:W-:Y:S01]  /*ebf0*/  LOP3.LUT R4, R0.reuse, 0xffff, RZ, 0xc0, !PT ;  /* 0x0000ffff00047812 */ /* 0x040fe200078ec0ff */
[----:B------:R-:W-:Y:S01]  /*ec00*/  IMAD.MOV.U32 R14, RZ, RZ, R115 ;  /* 0x000000ffff0e7224 */ /* 0x000fe200078e0073 */
[----:B------:R-:W-:Y:S01]  /*ec10*/  SHF.R.U32.HI R6, RZ, 0x10, R0 ;  /* 0x00000010ff067819 */ /* 0x000fe20000011600 */
[----:B------:R-:W-:Y:S01]  /*ec20*/  @!P3 HADD2 R41, -R181.H0_H0, -RZ.H0_H0 ;  /* 0xa00000ffb529b230 */ /* 0x000fe20000000900 */
[----:B------:R-:W-:Y:S01]  /*ec30*/  SHF.R.U32.HI R5, RZ, 0x8, R4 ;  /* 0x00000008ff057819 */ /* 0x000fe20000011604 */
[----:B------:R-:W-:Y:S01]  /*ec40*/  @!P2 HADD2 R39, -R180.H0_H0, -RZ.H0_H0 ;  /* 0xa00000ffb427a230 */ /* 0x000fe20000000900 */
[----:B------:R-:W-:Y:S01]  /*ec50*/  LOP3.LUT R4, R0, 0xff, RZ, 0xc0, !PT ;  /* 0x000000ff00047812 */ /* 0x000fe200078ec0ff */
[----:B------:R-:W-:Y:S01]  /*ec60*/  IMAD.MOV.U32 R135, RZ, RZ, R107 ;  /* 0x000000ffff877224 */ /* 0x000fe200078e006b */
[----:B------:R-:W-:-:S02]  /*ec70*/  F2FP.PACK_AB R34, R205, R197 ;  /* 0x000000c5cd22723e */ /* 0x000fc400000000ff */
[----:B------:R-:W-:Y:S02]  /*ec80*/  PRMT R4, R4, 0x5410, R5 ;  /* 0x0000541004047816 */ /* 0x000fe40000000005 */
[----:B------:R-:W-:Y:S01]  /*ec90*/  SHF.R.U32.HI R5, RZ, 0x18, R0 ;  /* 0x00000018ff057819 */ /* 0x000fe20000011600 */
[----:B------:R-:W-:Y:S01]  /*eca0*/  @!P0 HADD2 R35, -R34.H1_H1, -RZ.H0_H0 ;  /* 0xa00000ff22238230 */ /* 0x000fe20000000d00 */
[----:B------:R-:W-:Y:S01]  /*ecb0*/  LOP3.LUT R0, R6, 0xff, RZ, 0xc0, !PT ;  /* 0x000000ff06007812 */ /* 0x000fe200078ec0ff */
[----:B------:R-:W-:Y:S01]  /*ecc0*/  HSET2.LE.AND R4, R4, R8, PT ;  /* 0x0000000804047233 */ /* 0x000fe20003803000 */
[----:B------:R-:W-:Y:S01]  /*ecd0*/  SHF.R.U32.HI R6, RZ, 0x10, R2 ;  /* 0x00000010ff067819 */ /* 0x000fe20000011602 */
[----:B------:R-:W-:Y:S01]  /*ece0*/  @!P1 HADD2 R37, -R34.H0_H0, -RZ.H0_H0 ;  /* 0xa00000ff22259230 */ /* 0x000fe20000000900 */
[----:B------:R-:W-:Y:S02]  /*ecf0*/  PRMT R0, R0, 0x5410, R5 ;  /* 0x0000541000007816 */ /* 0x000fe40000000005 */
[----:B------:R-:W-:-:S02]  /*ed00*/  LOP3.LUT R4, R4, R68, RZ, 0xc0, !PT ;  /* 0x0000004404047212 */ /* 0x000fc400078ec0ff */
[----:B------:R-:W-:Y:S01]  /*ed10*/  @P0 PRMT R27, R34, 0x7632, R27 ;  /* 0x00007632221b0816 */ /* 0x000fe2000000001b */
[----:B------:R-:W-:Y:S01]  /*ed20*/  HSET2.LE.AND R0, R0, R8, PT ;  /* 0x0000000800007233 */ /* 0x000fe20003803000 */
[----:B------:R-:W-:Y:S01]  /*ed30*/  @!P0 PRMT R27, R35, 0x5410, RZ ;  /* 0x00005410231b8816 */ /* 0x000fe200000000ff */
[----:B-1----:R-:W-:Y:S01]  /*ed40*/  IMAD.MOV.U32 R18, RZ, RZ, R49 ;  /* 0x000000ffff127224 */ /* 0x002fe200078e0031 */
[----:B------:R-:W-:Y:S02]  /*ed50*/  PRMT R35, R181, 0x5410, R180 ;  /* 0x00005410b5237816 */ /* 0x000fe400000000b4 */
[----:B------:R-:W-:Y:S02]  /*ed60*/  LOP3.LUT R5, R0, R215, RZ, 0xc0, !PT ;  /* 0x000000d700057212 */ /* 0x000fe400078ec0ff */
[----:B------:R-:W-:Y:S02]  /*ed70*/  LOP3.LUT R0, R2, 0xffff, RZ, 0xc0, !PT ;  /* 0x0000ffff02007812 */ /* 0x000fe400078ec0ff */
[----:B------:R-:W-:-:S02]  /*ed80*/  SHF.R.U32.HI R3, RZ, 0x18, R2 ;  /* 0x00000018ff037819 */ /* 0x000fc40000011602 */
[----:B------:R-:W-:Y:S02]  /*ed90*/  SHF.R.U32.HI R0, RZ, 0x8, R0 ;  /* 0x00000008ff007819 */ /* 0x000fe40000011600 */
[----:B------:R-:W-:Y:S02]  /*eda0*/  LOP3.LUT R2, R6, 0xff, RZ, 0xc0, !PT ;  /* 0x000000ff06027812 */ /* 0x000fe400078ec0ff */
[----:B------:R-:W-:Y:S02]  /*edb0*/  PRMT R0, R7, 0x5410, R0 ;  /* 0x0000541007007816 */ /* 0x000fe40000000000 */
[----:B------:R-:W-:Y:S01]  /*edc0*/  PRMT R2, R2, 0x5410, R3 ;  /* 0x0000541002027816 */ /* 0x000fe20000000003 */
[----:B------:R-:W-:Y:S01]  /*edd0*/  IMAD.MOV.U32 R3, RZ, RZ, R113 ;  /* 0x000000ffff037224 */ /* 0x000fe200078e0071 */
[----:B------:R-:W-:Y:S01]  /*ede0*/  MOV R215, R114 ;  /* 0x0000007200d77202 */ /* 0x000fe20000000f00 */
[--C-:B------:R-:W-:Y:S01]  /*edf0*/  HSET2.LE.AND R0, R0, R8.reuse, PT ;  /* 0x0000000800007233 */ /* 0x100fe20003803000 */
[----:B------:R-:W-:Y:S01]  /*ee00*/  @!P6 PRMT R228, R40, 0x5410, RZ ;  /* 0x0000541028e4e816 */ /* 0x000fe200000000ff */
[----:B------:R-:W-:Y:S01]  /*ee10*/  HSET2.LE.AND R2, R2, R8, PT ;  /* 0x0000000802027233 */ /* 0x000fe20003803000 */
[----:B------:R-:W-:Y:S01]  /*ee20*/  @!P3 PRMT R181, R41, 0x5410, RZ ;  /* 0x0000541029b5b816 */ /* 0x000fe200000000ff */
[----:B------:R-:W1:Y:S01]  /*ee30*/  LDSM.16.MT88.4 R8, [R183+0x10000] ;  /* 0x01000000b708783b */ /* 0x000e620000004200 */
[----:B------:R-:W-:Y:S01]  /*ee40*/  LOP3.LUT R6, R0, R214, RZ, 0xc0, !PT ;  /* 0x000000d600067212 */ /* 0x000fe200078ec0ff */
[----:B------:R-:W-:Y:S01]  /*ee50*/  IMAD.MOV.U32 R214, RZ, RZ, R112 ;  /* 0x000000ffffd67224 */ /* 0x000fe200078e0070 */
[----:B------:R-:W-:Y:S01]  /*ee60*/  LOP3.LUT R7, R2, R169, RZ, 0xc0, !PT ;  /* 0x000000a902077212 */ /* 0x000fe200078ec0ff */
[----:B------:R-:W-:Y:S01]  /*ee70*/  IMAD.MOV.U32 R2, RZ, RZ, R122 ;  /* 0x000000ffff027224 */ /* 0x000fe200078e007a */
[----:B------:R-:W-:-:S02]  /*ee80*/  MOV R0, R123 ;  /* 0x0000007b00007202 */ /* 0x000fc40000000f00 */
[----:B------:R-:W-:Y:S02]  /*ee90*/  PRMT R26, R211, 0x5410, R210 ;  /* 0x00005410d31a7816 */ /* 0x000fe400000000d2 */
[----:B------:R-:W-:Y:S02]  /*eea0*/  @P1 PRMT R202, R34, 0x7610, R202 ;  /* 0x0000761022ca1816 */ /* 0x000fe400000000ca */
[----:B------:R-:W-:Y:S02]  /*eeb0*/  @!P5 PRMT R211, R38, 0x5410, RZ ;  /* 0x0000541026d3d816 */ /* 0x000fe400000000ff */
[----:B------:R-:W-:Y:S02]  /*eec0*/  @!P4 PRMT R210, R36, 0x5410, RZ ;  /* 0x0000541024d2c816 */ /* 0x000fe400000000ff */
[----:B------:R-:W-:Y:S02]  /*eed0*/  @!P1 PRMT R202, R37, 0x5410, RZ ;  /* 0x0000541025ca9816 */ /* 0x000fe400000000ff */
[----:B------:R-:W-:Y:S01]  /*eee0*/  @!P2 PRMT R180, R39, 0x5410, RZ ;  /* 0x0000541027b4a816 */ /* 0x000fe200000000ff */
[C---:B-1----:R-:W-:Y:S07]  /*eef0*/  HMMA.16816.F32 R100, R4.reuse, R8, R164 ;  /* 0x000000080464723c */ /* 0x042fee00000018a4 */
[----:B------:R-:W-:Y:S01]  /*ef00*/  IMAD.MOV.U32 R167, RZ, RZ, R121 ;  /* 0x000000ffffa77224 */ /* 0x000fe200078e0079 */
[----:B------:R-:W-:Y:S01]  /*ef10*/  HMMA.16816.F32 R76, R4, R10, R160 ;  /* 0x0000000a044c723c */ /* 0x000fe200000018a0 */
[----:B------:R-:W1:Y:S01]  /*ef20*/  LDSM.16.MT88.4 R8, [R184+0x10000] ;  /* 0x01000000b808783b */ /* 0x000e620000004200 */
[----:B------:R-:W-:Y:S01]  /*ef30*/  MOV R166, R120 ;  /* 0x0000007800a67202 */ /* 0x000fe20000000f00 */
[----:B------:R-:W-:Y:S01]  /*ef40*/  IMAD.MOV.U32 R164, RZ, RZ, R126 ;  /* 0x000000ffffa47224 */ /* 0x000fe200078e007e */
[----:B------:R-:W-:Y:S01]  /*ef50*/  MOV R126, R98 ;  /* 0x00000062007e7202 */ /* 0x000fe20000000f00 */
[----:B------:R-:W-:-:S02]  /*ef60*/  IMAD.MOV.U32 R165, RZ, RZ, R127 ;  /* 0x000000ffffa57224 */ /* 0x000fc400078e007f */
[----:B------:R-:W-:Y:S01]  /*ef70*/  MOV R163, R125 ;  /* 0x0000007d00a37202 */ /* 0x000fe20000000f00 */
[----:B------:R-:W-:Y:S02]  /*ef80*/  IMAD.MOV.U32 R162, RZ, RZ, R124 ;  /* 0x000000ffffa27224 */ /* 0x000fe400078e007c */
[----:B------:R-:W-:Y:S01]  /*ef90*/  IMAD.MOV.U32 R125, RZ, RZ, R97 ;  /* 0x000000ffff7d7224 */ /* 0x000fe200078e0061 */
[----:B------:R-:W-:Y:S01]  /*efa0*/  MOV R161, R165 ;  /* 0x000000a500a17202 */ /* 0x000fe20000000f00 */
[----:B------:R-:W-:Y:S02]  /*efb0*/  IMAD.MOV.U32 R127, RZ, RZ, R99 ;  /* 0x000000ffff7f7224 */ /* 0x000fe400078e0063 */
[----:B------:R-:W-:Y:S02]  /*efc0*/  IMAD.MOV.U32 R124, RZ, RZ, R96 ;  /* 0x000000ffff7c7224 */ /* 0x000fe400078e0060 */
[----:B------:R-:W-:Y:S01]  /*efd0*/  IMAD.MOV.U32 R160, RZ, RZ, R164 ;  /* 0x000000ffffa07224 */ /* 0x000fe200078e00a4 */
[----:B------:R-:W-:Y:S01]  /*efe0*/  MOV R164, R2 ;  /* 0x0000000200a47202 */ /* 0x000fe20000000f00 */
[----:B------:R-:W-:Y:S01]  /*eff0*/  IMAD.MOV.U32 R2, RZ, RZ, R215 ;  /* 0x000000ffff027224 */ /* 0x000fe200078e00d7 */
[----:B-1----:R-:W-:Y:S01]  /*f000*/  HMMA.16816.F32 R52, R4, R8, R156 ;  /* 0x000000080434723c */ /* 0x002fe2000000189c */
[----:B------:R-:W-:-:S07]  /*f010*/  IMAD.MOV.U32 R165, RZ, RZ, R0 ;  /* 0x000000ffffa57224 */ /* 0x000fce00078e0000 */
[C---:B------:R-:W-:Y:S01]  /*f020*/  HMMA.16816.F32 R120, R4.reuse, R10, R152 ;  /* 0x0000000a0478723c */ /* 0x040fe20000001898 */
[----:B------:R-:W1:Y:S01]  /*f030*/  LDSM.16.MT88.4 R8, [R186+0x10000] ;  /* 0x01000000ba08783b */ /* 0x000e620000004200 */
[----:B------:R-:W-:Y:S01]  /*f040*/  IMAD.MOV.U32 R156, RZ, RZ, R88 ;  /* 0x000000ffff9c7224 */ /* 0x000fe200078e0058 */
[----:B------:R-:W-:Y:S01]  /*f050*/  MOV R157, R89 ;  /* 0x00000059009d7202 */ /* 0x000fe20000000f00 */
[----:B------:R-:W-:Y:S02]  /*f060*/  IMAD.MOV.U32 R158, RZ, RZ, R90 ;  /* 0x000000ffff9e7224 */ /* 0x000fe400078e005a */
[----:B------:R-:W-:Y:S02]  /*f070*/  IMAD.MOV.U32 R159, RZ, RZ, R91 ;  /* 0x000000ffff9f7224 */ /* 0x000fe400078e005b */
[----:B------:R-:W-:Y:S02]  /*f080*/  IMAD.MOV.U32 R215, RZ, RZ, R198 ;  /* 0x000000ffffd77224 */ /* 0x000fe400078e00c6 */
[----:B------:R-:W-:Y:S01]  /*f090*/  IMAD.MOV.U32 R0, RZ, RZ, R14 ;  /* 0x000000ffff007224 */ /* 0x000fe200078e000e */
        /* <DEDUP_REMOVED lines=22> */
[----:B------:R-:W-:Y:S01]  /*f200*/  HMMA.16816.F32 R104, R4, R10, R80 ;  /* 0x0000000a0468723c */ /* 0x000fe20000001850 */
[----:B------:R-:W1:Y:S01]  /*f210*/  LDSM.16.MT88.4 R8, [R186+0x14000] ;  /* 0x01400000ba08783b */ /* 0x000e620000004200 */
[----:B------:R-:W-:-:S06]  /*f220*/  MOV R14, R208 ;  /* 0x000000d0000e7202 */ /* 0x000fcc0000000f00 */
[C---:B-1----:R-:W-:Y:S07]  /*f230*/  HMMA.16816.F32 R56, R4.reuse, R10, R156 ;  /* 0x0000000a0438723c */ /* 0x042fee000000189c */
[----:B------:R-:W-:Y:S01]  /*f240*/  MOV R158, R162 ;  /* 0x000000a2009e7202 */ /* 0x000fe20000000f00 */
[----:B------:R-:W-:Y:S01]  /*f250*/  IMAD.MOV.U32 R159, RZ, RZ, R163 ;  /* 0x000000ffff9f7224 */ /* 0x000fe200078e00a3 */
[----:B------:R-:W-:Y:S01]  /*f260*/  HMMA.16816.F32 R80, R4, R8, R248 ;  /* 0x000000080450723c */ /* 0x000fe200000018f8 */
[----:B------:R-:W-:Y:S01]  /*f270*/  IMAD.MOV.U32 R162, RZ, RZ, R166 ;  /* 0x000000ffffa27224 */ /* 0x000fe200078e00a6 */
[----:B------:R-:W1:Y:S01]  /*f280*/  LDSM.16.MT88.4 R8, [R185+0x14000] ;  /* 0x01400000b908783b */ /* 0x000e620000004200 */
[----:B------:R-:W-:Y:S01]  /*f290*/  IMAD.MOV.U32 R163, RZ, RZ, R167 ;  /* 0x000000ffffa37224 */ /* 0x000fe200078e00a7 */
[----:B------:R-:W-:Y:S01]  /*f2a0*/  MOV R167, R3 ;  /* 0x0000000300a77202 */ /* 0x000fe20000000f00 */
[----:B------:R-:W-:Y:S01]  /*f2b0*/  IMAD.MOV.U32 R166, RZ, RZ, R214 ;  /* 0x000000ffffa67224 */ /* 0x000fe200078e00d6 */
[----:B------:R-:W-:Y:S01]  /*f2c0*/  MOV R214, R199 ;  /* 0x000000c700d67202 */ /* 0x000fe20000000f00 */
[----:B------:R-:W-:Y:S01]  /*f2d0*/  IMAD.MOV.U32 R3, RZ, RZ, R171 ;  /* 0x000000ffff037224 */ /* 0x000fe200078e00ab */
[----:B------:R-:W2:Y:S04]  /*f2e0*/  LDL.LU R199, [R1+0x188] ;  /* 0x0001880001c77983 */ /* 0x000ea80000300800 */
[----:B------:R-:W4:Y:S04]  /*f2f0*/  LDL.LU R171, [R1+0x184] ;  /* 0x0001840001ab7983 */ /* 0x000f280000300800 */
[----:B------:R-:W4:Y:S01]  /*f300*/  LDL.LU R198, [R1+0x180] ;  /* 0x0001800001c67983 */ /* 0x000f220000300800 */
[----:B------:R-:W-:Y:S01]  /*f310*/  IMAD.MOV.U32 R156, RZ, RZ, R158 ;  /* 0x000000ffff9c7224 */ /* 0x000fe200078e009e */
[----:B------:R-:W-:Y:S01]  /*f320*/  MOV R158, R160 ;  /* 0x000000a0009e7202 */ /* 0x000fe20000000f00 */
[----:B------:R-:W-:Y:S01]  /*f330*/  IMAD.MOV.U32 R154, RZ, RZ, R162 ;  /* 0x000000ffff9a7224 */ /* 0x000fe200078e00a2 */
[----:B------:R-:W-:Y:S01]  /*f340*/  MOV R155, R163 ;  /* 0x000000a3009b7202 */ /* 0x000fe20000000f00 */
[----:B------:R-:W-:Y:S01]  /*f350*/  IMAD.MOV.U32 R157, RZ, RZ, R159 ;  /* 0x000000ffff9d7224 */ /* 0x000fe200078e009f */
[----:B------:R-:W-:Y:S01]  /*f360*/  MOV R162, R166 ;  /* 0x000000a600a27202 */ /* 0x000fe20000000f00 */
[----:B------:R-:W-:Y:S01]  /*f370*/  IMAD.MOV.U32 R159, RZ, RZ, R161 ;  /* 0x000000ffff9f7224 */ /* 0x000fe200078e00a1 */
[----:B------:R-:W2:Y:S01]  /*f380*/  LDL.LU R208, [R1+0x17c] ;  /* 0x00017c0001d07983 */ /* 0x000ea20000300800 */
        /* <DEDUP_REMOVED lines=10> */
[----:B------:R-:W4:Y:S01]  /*f430*/  LDL.LU R213, [R1+0x178] ;  /* 0x0001780001d57983 */ /* 0x000f220000300800 */
[----:B------:R-:W-:Y:S02]  /*f440*/  IMAD.MOV.U32 R0, RZ, RZ, R14 ;  /* 0x000000ffff007224 */ /* 0x000fe400078e000e */
[----:B------:R-:W-:Y:S01]  /*f450*/  IMAD.MOV.U32 R215, RZ, RZ, R218 ;  /* 0x000000ffffd77224 */ /* 0x000fe200078e00da */
[----:B------:R-:W4:Y:S01]  /*f460*/  LDL.LU R182, [R1+0x174] ;  /* 0x0001740001b67983 */ /* 0x000f220000300800 */
[----:B------:R-:W-:Y:S01]  /*f470*/  IMAD.MOV.U32 R14, RZ, RZ, R206 ;  /* 0x000000ffff0e7224 */ /* 0x000fe200078e00ce */
[C---:B-1----:R-:W-:Y:S02]  /*f480*/  HMMA.16816.F32 R28, R4.reuse, R8, R28 ;  /* 0x00000008041c723c */ /* 0x042fe4000000181c */
[----:B------:R-:W4:Y:S04]  /*f490*/  LDL.LU R218, [R1+0x170] ;  /* 0x0001700001da7983 */ /* 0x000f280000300800 */
[----:B------:R-:W4:Y:S02]  /*f4a0*/  LDL.LU R206, [R1+0x16c] ;  /* 0x00016c0001ce7983 */ /* 0x000f240000300800 */
[----:B------:R-:W-:Y:S02]  /*f4b0*/  HMMA.16816.F32 R124, R4, R10, R124 ;  /* 0x0000000a047c723c */ /* 0x000fe4000000187c */
[----:B------:R-:W1:Y:S01]  /*f4c0*/  LDSM.16.MT88.4 R8, [R183+0x16000] ;  /* 0x01600000b708783b */ /* 0x000e620000004200 */
        /* <DEDUP_REMOVED lines=9> */
[C---:B-1----:R-:W-:Y:S08]  /*f560*/  HMMA.16816.F32 R128, R4.reuse, R8, R128 ;  /* 0x000000080480723c */ /* 0x042ff00000001880 */
[----:B------:R-:W-:Y:S01]  /*f570*/  HMMA.16816.F32 R132, R4, R10, R132 ;  /* 0x0000000a0484723c */ /* 0x000fe20000001884 */
[----:B------:R-:W1:Y:S01]  /*f580*/  LDSM.16.MT88.4 R8, [R184+0x16000] ;  /* 0x01600000b808783b */ /* 0x000e620000004200 */
[----:B------:R-:W-:-:S02]  /*f590*/  IMAD.MOV.U32 R162, RZ, RZ, R0 ;  /* 0x000000ffffa27224 */ /* 0x000fc400078e0000 */
[----:B------:R-:W-:Y:S02]  /*f5a0*/  IMAD.MOV.U32 R150, RZ, RZ, R165 ;  /* 0x000000ffff967224 */ /* 0x000fe400078e00a5 */
[----:B------:R-:W-:Y:S01]  /*f5b0*/  IMAD.MOV.U32 R161, RZ, RZ, R2 ;  /* 0x000000ffffa17224 */ /* 0x000fe200078e0002 */
[----:B------:R-:W-:Y:S01]  /*f5c0*/  MOV R141, R148 ;  /* 0x00000094008d7202 */ /* 0x000fe20000000f00 */
[----:B------:R-:W-:Y:S01]  /*f5d0*/  IMAD.MOV.U32 R140, RZ, RZ, R147 ;  /* 0x000000ffff8c7224 */ /* 0x000fe200078e0093 */
[----:B------:R-:W-:Y:S01]  /*f5e0*/  MOV R136, R151 ;  /* 0x0000009700887202 */ /* 0x000fe20000000f00 */
[----:B------:R-:W-:Y:S01]  /*f5f0*/  IMAD.MOV.U32 R142, RZ, RZ, R149 ;  /* 0x000000ffff8e7224 */ /* 0x000fe200078e0095 */
[----:B------:R-:W-:Y:S01]  /*f600*/  MOV R139, R162 ;  /* 0x000000a2008b7202 */ /* 0x000fe20000000f00 */
[----:B------:R-:W-:Y:S02]  /*f610*/  IMAD.MOV.U32 R143, RZ, RZ, R150 ;  /* 0x000000ffff8f7224 */ /* 0x000fe400078e0096 */
[----:B------:R-:W-:-:S02]  /*f620*/  IMAD.MOV.U32 R137, RZ, RZ, R160 ;  /* 0x000000ffff897224 */ /* 0x000fc400078e00a0 */
[----:B------:R-:W-:-:S07]  /*f630*/  IMAD.MOV.U32 R138, RZ, RZ, R161 ;  /* 0x000000ffff8a7224 */ /* 0x000fce00078e00a1 */
[C---:B-1----:R-:W-:Y:S08]  /*f640*/  HMMA.16816.F32 R136, R4.reuse, R8, R136 ;  /* 0x000000080488723c */ /* 0x042ff00000001888 */
[----:B------:R-:W-:Y:S01]  /*f650*/  HMMA.16816.F32 R140, R4, R10, R140 ;  /* 0x0000000a048c723c */ /* 0x000fe2000000188c */
[----:B------:R-:W1:Y:S01]  /*f660*/  LDSM.16.MT88.4 R8, [R186+0x16000] ;  /* 0x01600000ba08783b */ /* 0x000e620000004200 */
[----:B------:R-:W-:Y:S01]  /*f670*/  MOV R163, R214 ;  /* 0x000000d600a37202 */ /* 0x000fe20000000f00 */
[----:B------:R-:W-:Y:S01]  /*f680*/  IMAD.MOV.U32 R165, RZ, RZ, R215 ;  /* 0x000000ffffa57224 */ /* 0x000fe200078e00d7 */
[----:B------:R-:W-:Y:S01]  /*f690*/  MOV R166, R14 ;  /* 0x0000000e00a67202 */ /* 0x000fe20000000f00 */
[----:B------:R-:W-:-:S02]  /*f6a0*/  IMAD.MOV.U32 R164, RZ, RZ, R3 ;  /* 0x000000ffffa47224 */ /* 0x000fc400078e0003 */
[----:B------:R-:W-:Y:S01]  /*f6b0*/  IMAD.MOV.U32 R144, RZ, RZ, R163 ;  /* 0x000000ffff907224 */ /* 0x000fe200078e00a3 */
[----:B------:R-:W-:Y:S01]  /*f6c0*/  MOV R146, R165 ;  /* 0x000000a500927202 */ /* 0x000fe20000000f00 */
[----:B------:R-:W-:Y:S02]  /*f6d0*/  IMAD.MOV.U32 R145, RZ, RZ, R164 ;  /* 0x000000ffff917224 */ /* 0x000fe400078e00a4 */
[----:B------:R-:W-:Y:S02]  /*f6e0*/  IMAD.MOV.U32 R147, RZ, RZ, R166 ;  /* 0x000000ffff937224 */ /* 0x000fe400078e00a6 */
[----:B------:R-:W-:Y:S01]  /*f6f0*/  IMAD.MOV.U32 R2, RZ, RZ, R187 ;  /* 0x000000ffff027224 */ /* 0x000fe200078e00bb */
[----:B------:R-:W-:Y:S01]  /*f700*/  MOV R3, R192 ;  /* 0x000000c000037202 */ /* 0x000fe20000000f00 */
[----:B------:R-:W-:Y:S01]  /*f710*/  IMAD.MOV.U32 R167, RZ, RZ, R209 ;  /* 0x000000ffffa77224 */ /* 0x000fe200078e00d1 */
[C---:B-1----:R-:W-:Y:S08]  /*f720*/  HMMA.16816.F32 R152, R4.reuse, R10, R152 ;  /* 0x0000000a0498723c */ /* 0x042ff00000001898 */
[----:B------:R-:W-:Y:S01]  /*f730*/  HMMA.16816.F32 R144, R4, R8, R144 ;  /* 0x000000080490723c */ /* 0x000fe20000001890 */
        /* <DEDUP_REMOVED lines=9> */
[----:B------:R-:W3:Y:S01]  /*f7d0*/  LDL.LU R209, [R1+0x168] ;  /* 0x0001680001d17983 */ /* 0x000ee20000300800 */
[----:B------:R-:W-:-:S02]  /*f7e0*/  IMAD.MOV.U32 R178, RZ, RZ, R172 ;  /* 0x000000ffffb27224 */ /* 0x000fc400078e00ac */
[----:B------:R-:W-:Y:S01]  /*f7f0*/  IMAD.MOV.U32 R172, RZ, RZ, R2 ;  /* 0x000000ffffac7224 */ /* 0x000fe200078e0002 */
[----:B------:R-:W-:Y:S01]  /*f800*/  PRMT R221, R17, 0x7054, R17 ;  /* 0x0000705411dd7816 */ /* 0x000fe20000000011 */
        /* <DEDUP_REMOVED lines=10> */
[C---:B-1----:R-:W-:Y:S08]  /*f8b0*/  HMMA.16816.F32 R156, R4.reuse, R8, R156 ;  /* 0x00000008049c723c */ /* 0x042ff0000000189c */
[----:B------:R-:W-:Y:S01]  /*f8c0*/  HMMA.16816.F32 R148, R4, R10, R148 ;  /* 0x0000000a0494723c */ /* 0x000fe20000001894 */
[----:B------:R-:W1:Y:S01]  /*f8d0*/  LDSM.16.MT88.4 R8, [R183+0x10800] ;  /* 0x01080000b708783b */ /* 0x000e620000004200 */
[----:B------:R-:W-:Y:S01]  /*f8e0*/  MOV R18, R197 ;  /* 0x000000c500127202 */ /* 0x000fe20000000f00 */
[----:B------:R-:W-:-:S02]  /*f8f0*/  IMAD.MOV.U32 R175, RZ, RZ, R205 ;  /* 0x000000ffffaf7224 */ /* 0x000fc400078e00cd */
[----:B------:R-:W-:Y:S01]  /*f900*/  IMAD.MOV.U32 R166, RZ, RZ, R215 ;  /* 0x000000ffffa67224 */ /* 0x000fe200078e00d7 */
[----:B------:R-:W3:Y:S01]  /*f910*/  LDL.LU R188, [R1+0x160] ;  /* 0x0001600001bc7983 */ /* 0x000ee20000300800 */
[----:B------:R-:W-:Y:S02]  /*f920*/  IMAD.MOV.U32 R176, RZ, RZ, R18 ;  /* 0x000000ffffb07224 */ /* 0x000fe400078e0012 */
[----:B--2---:R-:W-:Y:S02]  /*f930*/  IMAD.MOV.U32 R160, RZ, RZ, R208 ;  /* 0x000000ffffa07224 */ /* 0x004fe400078e00d0 */
[----:B----4-:R-:W-:Y:S01]  /*f940*/  IMAD.MOV.U32 R3, RZ, RZ, R198 ;  /* 0x000000ffff037224 */ /* 0x010fe200078e00c6 */
[----:B------:R-:W2:Y:S01]  /*f950*/  LDL.LU R189, [R1+0x15c] ;  /* 0x00015c0001bd7983 */ /* 0x000ea20000300800 */
[----:B------:R-:W-:Y:S02]  /*f960*/  IMAD.MOV.U32 R0, RZ, RZ, R199 ;  /* 0x000000ffff007224 */ /* 0x000fe400078e00c7 */
[----:B------:R-:W-:-:S02]  /*f970*/  IMAD.MOV.U32 R223, RZ, RZ, R3 ;  /* 0x000000ffffdf7224 */ /* 0x000fc400078e0003 */
[----:B------:R-:W-:Y:S01]  /*f980*/  IMAD.WIDE.U32 R2, R15, -0x2daee0ad, RZ ;  /* 0xd2511f530f027825 */ /* 0x000fe200078e00ff */
[----:B------:R-:W-:-:S04]  /*f990*/  MOV R222, R0 ;  /* 0x0000000000de7202 */ /* 0x000fc80000000f00 */
[----:B------:R-:W-:Y:S02]  /*f9a0*/  LOP3.LUT R0, R3, UR14, R12, 0x96, !PT ;  /* 0x0000000e03007c12 */ /* 0x000fe4000f8e960c */
[C---:B------:R-:W-:Y:S02]  /*f9b0*/  LOP3.LUT R3, R2.reuse, 0xffff, RZ, 0xc0, !PT ;  /* 0x0000ffff02037812 */ /* 0x040fe400078ec0ff */
[--C-:B------:R-:W-:Y:S02]  /*f9c0*/  SHF.R.U32.HI R6, RZ, 0x10, R2.reuse ;  /* 0x00000010ff067819 */ /* 0x100fe40000011602 */
[----:B------:R-:W-:Y:S02]  /*f9d0*/  SHF.R.U32.HI R4, RZ, 0x8, R3 ;  /* 0x00000008ff047819 */ /* 0x000fe40000011603 */
[----:B------:R-:W-:Y:S02]  /*f9e0*/  LOP3.LUT R3, R2, 0xff, RZ, 0xc0, !PT ;  /* 0x000000ff02037812 */ /* 0x000fe400078ec0ff */
[----:B------:R-:W-:-:S02]  /*f9f0*/  SHF.R.U32.HI R7, RZ, 0x18, R2 ;  /* 0x00000018ff077819 */ /* 0x000fc40000011602 */
[C---:B------:R-:W-:Y:S02]  /*fa00*/  LOP3.LUT R2, R0.reuse, 0xffff, RZ, 0xc0, !PT ;  /* 0x0000ffff00027812 */ /* 0x040fe400078ec0ff */
[----:B------:R-:W-:Y:S02]  /*fa10*/  PRMT R12, R3, 0x5410, R4 ;  /* 0x00005410030c7816 */ /* 0x000fe40000000004 */
[----:B------:R-:W-:Y:S02]  /*fa20*/  SHF.R.U32.HI R3, RZ, 0x8, R2 ;  /* 0x00000008ff037819 */ /* 0x000fe40000011602 */
[----:B------:R-:W-:-:S04]  /*fa30*/  LOP3.LUT R2, R0, 0xff, RZ, 0xc0, !PT ;  /* 0x000000ff00027812 */ /* 0x000fc800078ec0ff */
[----:B------:R-:W-:Y:S02]  /*fa40*/  PRMT R3, R2, 0x5410, R3 ;  /* 0x0000541002037816 */ /* 0x000fe40000000003 */
[--C-:B------:R-:W-:Y:S02]  /*fa50*/  SHF.R.U32.HI R2, RZ, 0x10, R0.reuse ;  /* 0x00000010ff027819 */ /* 0x100fe40000011600 */
[----:B------:R-:W-:Y:S02]  /*fa60*/  SHF.R.U32.HI R5, RZ, 0x18, R0 ;  /* 0x00000018ff057819 */ /* 0x000fe40000011600 */
[----:B------:R-:W-:Y:S02]  /*fa70*/  LOP3.LUT R2, R2, 0xff, RZ, 0xc0, !PT ;  /* 0x000000ff02027812 */ /* 0x000fe400078ec0ff */
[----:B------:R-:W-:Y:S01]  /*fa80*/  LOP3.LUT R4, R6, 0xff, RZ, 0xc0, !PT ;  /* 0x000000ff06047812 */ /* 0x000fe200078ec0ff */
[----:B------:R-:W-:Y:S01]  /*fa90*/  HSET2.LE.AND R0, R3, R221, PT ;  /* 0x000000dd03007233 */ /* 0x000fe20003803000 */
[----:B------:R-:W-:-:S02]  /*faa0*/  MOV R19, R206 ;  /* 0x000000ce00137202 */ /* 0x000fc40000000f00 */
[----:B------:R-:W-:Y:S02]  /*fab0*/  PRMT R2, R2, 0x5410, R5 ;  /* 0x0000541002027816 */ /* 0x000fe40000000005 */
[----:B------:R-:W-:Y:S02]  /*fac0*/  PRMT R3, R4, 0x5410, R7 ;  /* 0x0000541004037816 */ /* 0x000fe40000000007 */
[----:B------:R-:W-:Y:S01]  /*fad0*/  LOP3.LUT R4, R0, R19, RZ, 0xc0, !PT ;  /* 0x0000001300047212 */ /* 0x000fe200078ec0ff */
[--C-:B------:R-:W-:Y:S01]  /*fae0*/  HSET2.LE.AND R0, R2, R221.reuse, PT ;  /* 0x000000dd02007233 */ /* 0x100fe20003803000 */
[----:B------:R-:W-:Y:S01]  /*faf0*/  IMAD.MOV.U32 R226, RZ, RZ, R222 ;  /* 0x000000ffffe27224 */ /* 0x000fe200078e00de */
[--C-:B------:R-:W-:Y:S01]  /*fb00*/  HSET2.LE.AND R2, R12, R221.reuse, PT ;  /* 0x000000dd0c027233 */ /* 0x100fe20003803000 */
[----:B------:R-:W-:Y:S01]  /*fb10*/  IMAD.MOV.U32 R227, RZ, RZ, R223 ;  /* 0x000000ffffe37224 */ /* 0x000fe200078e00df */
[----:B------:R-:W-:Y:S01]  /*fb20*/  HSET2.LE.AND R3, R3, R221, PT ;  /* 0x000000dd03037233 */ /* 0x000fe20003803000 */
[----:B------:R-:W-:Y:S01]  /*fb30*/  LOP3.LUT R5, R0, R213, RZ, 0xc0, !PT ;  /* 0x000000d500057212 */ /* 0x000fe200078ec0ff */
[----:B------:R-:W-:Y:S01]  /*fb40*/  LDSM.16.MT88.4 R16, [R184+0x10800] ;  /* 0x01080000b810783b */ /* 0x000fe20000004200 */
[----:B------:R-:W-:-:S02]  /*fb50*/  LOP3.LUT R6, R2, R171, RZ, 0xc0, !PT ;  /* 0x000000ab02067212 */ /* 0x000fc400078ec0ff */
[----:B------:R-:W-:Y:S01]  /*fb60*/  LOP3.LUT R7, R3, R170, RZ, 0xc0, !PT ;  /* 0x000000aa03077212 */ /* 0x000fe200078ec0ff */
        /* <DEDUP_REMOVED lines=8> */
[----:B------:R-:W-:Y:S02]  /*fbf0*/  IMAD.MOV.U32 R179, RZ, RZ, R161 ;  /* 0x000000ffffb37224 */ /* 0x000fe400078e00a1 */
[----:B------:R-:W-:Y:S01]  /*fc00*/  IMAD.MOV.U32 R174, RZ, RZ, R162 ;  /* 0x000000ffffae7224 */ /* 0x000fe200078e00a2 */
[----:B------:R-:W-:Y:S01]  /*fc10*/  MOV R162, R164 ;  /* 0x000000a400a27202 */ /* 0x000fe20000000f00 */
[----:B------:R-:W-:Y:S01]  /*fc20*/  IMAD.MOV.U32 R161, RZ, RZ, R165 ;  /* 0x000000ffffa17224 */ /* 0x000fe200078e00a5 */
[----:B-1----:R-:W-:Y:S01]  /*fc30*/  HMMA.16816.F32 R232, R4, R10, R76 ;  /* 0x0000000a04e8723c */ /* 0x002fe2000000184c */
[----:B------:R-:W-:-:S07]  /*fc40*/  IMAD.MOV.U32 R160, RZ, RZ, R166 ;  /* 0x000000ffffa07224 */ /* 0x000fce00078e00a6 */
[----:B------:R-:W-:Y:S01]  /*fc50*/  HMMA.16816.F32 R164, R4, R8, R100 ;  /* 0x0000000804a4723c */ /* 0x000fe20000001864 */
[----:B------:R-:W1:Y:S01]  /*fc60*/  LDSM.16.MT88.4 R8, [R186+0x10800] ;  /* 0x01080000ba08783b */ /* 0x000e620000004200 */
[----:B------:R-:W-:Y:S01]  /*fc70*/  IMAD.MOV.U32 R243, RZ, RZ, R226 ;  /* 0x000000fffff37224 */ /* 0x000fe200078e00e2 */
[----:B------:R-:W-:-:S05]  /*fc80*/  MOV R242, R227 ;  /* 0x000000e300f27202 */ /* 0x000fca0000000f00 */
[C---:B-1----:R-:W-:Y:S08]  /*fc90*/  HMMA.16816.F32 R224, R4.reuse, R8, R96 ;  /* 0x0000000804e0723c */ /* 0x042ff00000001860 */
[----:B------:R-:W-:Y:S01]  /*fca0*/  HMMA.16816.F32 R100, R4, R10, R72 ;  /* 0x0000000a0464723c */ /* 0x000fe20000001848 */
[----:B------:R-:W1:Y:S01]  /*fcb0*/  LDSM.16.MT88.4 R8, [R183+0x12800] ;  /* 0x01280000b708783b */ /* 0x000e620000004200 */
[----:B------:R-:W-:Y:S01]  /*fcc0*/  IMAD.MOV.U32 R78, RZ, RZ, R234 ;  /* 0x000000ffff4e7224 */ /* 0x000fe200078e00ea */
[----:B------:R-:W-:Y:S01]  /*fcd0*/  MOV R3, R232 ;  /* 0x000000e800037202 */ /* 0x000fe20000000f00 */
[----:B------:R-:W-:-:S02]  /*fce0*/  IMAD.MOV.U32 R77, RZ, RZ, R235 ;  /* 0x000000ffff4d7224 */ /* 0x000fc400078e00eb */
[----:B------:R-:W-:Y:S02]  /*fcf0*/  IMAD.MOV.U32 R76, RZ, RZ, R233 ;  /* 0x000000ffff4c7224 */ /* 0x000fe400078e00e9 */
[C---:B------:R-:W-:Y:S08]  /*fd00*/  HMMA.16816.F32 R248, R4.reuse, R16, R52 ;  /* 0x0000001004f8723c */ /* 0x040ff00000001834 */
[C---:B------:R-:W-:Y:S01]  /*fd10*/  HMMA.16816.F32 R236, R4.reuse, R18, R120 ;  /* 0x0000001204ec723c */ /* 0x040fe20000001878 */
[----:B------:R-:W4:Y:S07]  /*fd20*/  LDSM.16.MT88.4 R16, [R184+0x12800] ;  /* 0x01280000b810783b */ /* 0x000f2e0000004200 */
[C---:B-1----:R-:W-:Y:S08]  /*fd30*/  HMMA.16816.F32 R92, R4.reuse, R8, R92 ;  /* 0x00000008045c723c */ /* 0x042ff0000000185c */
[----:B------:R-:W-:Y:S01]  /*fd40*/  HMMA.16816.F32 R232, R4, R10, R68 ;  /* 0x0000000a04e8723c */ /* 0x000fe20000001844 */
[----:B------:R-:W1:Y:S01]  /*fd50*/  LDSM.16.MT88.4 R8, [R186+0x12800] ;  /* 0x01280000ba08783b */ /* 0x000e620000004200 */
[----:B------:R-:W-:Y:S01]  /*fd60*/  IMAD.MOV.U32 R14, RZ, RZ, R190 ;  /* 0x000000ffff0e7224 */ /* 0x000fe200078e00be */
[----:B------:R-:W-:Y:S01]  /*fd70*/  MOV R213, R222 ;  /* 0x000000de00d57202 */ /* 0x000fe20000000f00 */
[----:B------:R-:W-:Y:S01]  /*fd80*/  IMAD.MOV.U32 R170, RZ, RZ, R174 ;  /* 0x000000ffffaa7224 */ /* 0x000fe200078e00ae */
[----:B------:R-:W2:Y:S01]  /*fd90*/  LDL.LU R190, [R1+0x158] ;  /* 0x0001580001be7983 */ /* 0x000ea20000300800 */
[----:B------:R-:W-:-:S02]  /*fda0*/  IMAD.MOV.U32 R241, RZ, RZ, R220 ;  /* 0x000000fffff17224 */ /* 0x000fc400078e00dc */
[----:B------:R-:W-:Y:S02]  /*fdb0*/  IMAD.MOV.U32 R240, RZ, RZ, R221 ;  /* 0x000000fffff07224 */ /* 0x000fe400078e00dd */
[----:B------:R-:W-:Y:S02]  /*fdc0*/  IMAD.MOV.U32 R79, RZ, RZ, R223 ;  /* 0x000000ffff4f7224 */ /* 0x000fe400078e00df */
[----:B------:R-:W-:Y:S02]  /*fdd0*/  IMAD.MOV.U32 R163, RZ, RZ, R218 ;  /* 0x000000ffffa37224 */ /* 0x000fe400078e00da */
[----:B------:R-:W-:Y:S01]  /*fde0*/  IMAD.MOV.U32 R173, RZ, RZ, R201 ;  /* 0x000000ffffad7224 */ /* 0x000fe200078e00c9 */
[----:B------:R-:W-:Y:S01]  /*fdf0*/  MOV R171, R177 ;  /* 0x000000b100ab7202 */ /* 0x000fe20000000f00 */
[----:B------:R-:W-:Y:S01]  /*fe00*/  IMAD.MOV.U32 R174, RZ, RZ, R14 ;  /* 0x000000ffffae7224 */ /* 0x000fe200078e000e */
[----:B----4-:R-:W-:Y:S01]  /*fe10*/  HMMA.16816.F32 R244, R4, R16, R44 ;  /* 0x0000001004f4723c */ /* 0x010fe2000000182c */
[----:B------:R-:W4:Y:S01]  /*fe20*/  LDSM.16.MT88.4 R12, [R185+0x10800] ;  /* 0x01080000b90c783b */ /* 0x000f220000004200 */
[----:B------:R-:W-:Y:S01]  /*fe30*/  IMAD.MOV.U32 R55, RZ, RZ, R176 ;  /* 0x000000ffff377224 */ /* 0x000fe200078e00b0 */
[----:B------:R-:W-:Y:S01]  /*fe40*/  MOV R74, R77 ;  /* 0x0000004d004a7202 */ /* 0x000fe20000000f00 */
[----:B------:R-:W-:-:S02]  /*fe50*/  IMAD.MOV.U32 R0, RZ, RZ, R178 ;  /* 0x000000ffff007224 */ /* 0x000fc400078e00b2 */
        /* <DEDUP_REMOVED lines=8> */
[----:B------:R-:W-:Y:S01]  /*fee0*/  LDSM.16.MT88.4 R16, [R184+0x14800] ;  /* 0x01480000b810783b */ /* 0x000fe20000004200 */
[----:B------:R-:W-:-:S03]  /*fef0*/  MOV R214, R216 ;  /* 0x000000d800d67202 */ /* 0x000fc60000000f00 */
[----:B------:R-:W2:Y:S02]  /*ff00*/  LDL.LU R192, [R1+0x154] ;  /* 0x0001540001c07983 */ /* 0x000ea40000300800 */
[C---:B-1----:R-:W-:Y:S08]  /*ff10*/  HMMA.16816.F32 R220, R4.reuse, R8, R88 ;  /* 0x0000000804dc723c */ /* 0x042ff00000001858 */
[C---:B------:R-:W-:Y:S01]  /*ff20*/  HMMA.16816.F32 R112, R4.reuse, R10, R64 ;  /* 0x0000000a0470723c */ /* 0x040fe20000001840 */
[----:B------:R-:W1:Y:S07]  /*ff30*/  LDSM.16.MT88.4 R8, [R183+0x14800] ;  /* 0x01480000b708783b */ /* 0x000e6e0000004200 */
[C---:B----4-:R-:W-:Y:S08]  /*ff40*/  HMMA.16816.F32 R96, R4.reuse, R12, R48 ;  /* 0x0000000c0460723c */ /* 0x050ff00000001830 */
[----:B------:R-:W-:Y:S01]  /*ff50*/  HMMA.16816.F32 R116, R4, R14, R116 ;  /* 0x0000000e0474723c */ /* 0x000fe20000001874 */
[----:B------:R-:W4:Y:S01]  /*ff60*/  LDSM.16.MT88.4 R12, [R185+0x12800] ;  /* 0x01280000b90c783b */ /* 0x000f220000004200 */
[----:B------:R-:W-:Y:S01]  /*ff70*/  IMAD.MOV.U32 R72, RZ, RZ, R173 ;  /* 0x000000ffff487224 */ /* 0x000fe200078e00ad */
[----:B------:R-:W-:-:S02]  /*ff80*/  MOV R3, R175 ;  /* 0x000000af00037202 */ /* 0x000fc40000000f00 */
[----:B------:R-:W-:Y:S01]  /*ff90*/  MOV R77, R162 ;  /* 0x000000a2004d7202 */ /* 0x000fe20000000f00 */
[----:B---3--:R-:W-:Y:S02]  /*ffa0*/  IMAD.MOV.U32 R212, RZ, RZ, R209 ;  /* 0x000000ffffd47224 */ /* 0x008fe400078e00d1 */
[----:B------:R-:W-:Y:S01]  /*ffb0*/  IMAD.MOV.U32 R215, RZ, RZ, R217 ;  /* 0x000000ffffd77224 */ /* 0x000fe200078e00d9 */
[----:B------:R-:W-:Y:S01]  /*ffc0*/  MOV R46, R241 ;  /* 0x000000f1002e7202 */ /* 0x000fe20000000f00 */
[----:B------:R-:W-:Y:S01]  /*ffd0*/  IMAD.MOV.U32 R44, RZ, RZ, R213 ;  /* 0x000000ffff2c7224 */ /* 0x000fe200078e00d5 */
[----:B------:R3:W5:Y:S01]  /*ffe0*/  LDL.LU R219, [R1+0x150] ;  /* 0x0001500001db7983 */ /* 0x0007620000300800 */
[----:B-1----:R-:W-:Y:S01]  /*fff0*/  HMMA.16816.F32 R48, R4, R8, R84 ;  /* 0x000000080430723c */ /* 0x002fe20000001854 */
[----:B------:R-:W-:Y:S01]  /*10000*/  MOV R67, R170 ;  /* 0x000000aa00437202 */ /* 0x000fe20000000f00 */
[----:B------:R-:W-:Y:S02]  /*10010*/  IMAD.MOV.U32 R89, RZ, RZ, R160 ;  /* 0x000000ffff597224 */ /* 0x000fe400078e00a0 */
[----:B------:R-:W-:-:S02]  /*10020*/  IMAD.MOV.U32 R88, RZ, RZ, R161 ;  /* 0x000000ffff587224 */ /* 0x000fc400078e00a1 */
[----:B------:R-:W-:Y:S02]  /*10030*/  IMAD.MOV.U32 R91, RZ, RZ, R163 ;  /* 0x000000ffff5b7224 */ /* 0x000fe400078e00a3 */
[----:B------:R-:W-:Y:S01]  /*10040*/  IMAD.MOV.U32 R45, RZ, RZ, R240 ;  /* 0x000000ffff2d7224 */ /* 0x000fe200078e00f0 */
[C---:B------:R-:W-:Y:S08]  /*10050*/  HMMA.16816.F32 R8, R4.reuse, R10, R60 ;  /* 0x0000000a0408723c */ /* 0x040ff0000000183c */
[C---:B----4-:R-:W-:Y:S08]  /*10060*/  HMMA.16816.F32 R176, R4.reuse, R12, R40 ;  /* 0x0000000c04b0723c */ /* 0x050ff00000001828 */
[----:B------:R-:W-:Y:S01]  /*10070*/  HMMA.16816.F32 R120, R4, R14, R108 ;  /* 0x0000000e0478723c */ /* 0x000fe2000000186c */
[----:B------:R-:W-:Y:S01]  /*10080*/  MOV R87, R48 ;  /* 0x0000003000577202 */ /* 0x000fe20000000f00 */
[----:B------:R-:W-:Y:S01]  /*10090*/  IMAD.MOV.U32 R86, RZ, RZ, R49 ;  /* 0x000000ffff567224 */ /* 0x000fe200078e0031 */
[----:B------:R-:W-:Y:S01]  /*100a0*/  MOV R84, R51 ;  /* 0x0000003300547202 */ /* 0x000fe20000000f00 */
[----:B------:R-:W-:Y:S01]  /*100b0*/  IMAD.MOV.U32 R85, RZ, RZ, R50 ;  /* 0x000000ffff557224 */ /* 0x000fe200078e0032 */
[----:B------:R-:W-:Y:S03]  /*100c0*/  LDSM.16.MT88.4 R12, [R185+0x14800] ;  /* 0x01480000b90c783b */ /* 0x000fe60000004200 */
[----:B------:R-:W-:Y:S01]  /*100d0*/  IMAD.MOV.U32 R51, RZ, RZ, R8 ;  /* 0x000000ffff337224 */ /* 0x000fe200078e0008 */
[----:B------:R-:W-:Y:S01]  /*100e0*/  MOV R49, R10 ;  /* 0x0000000a00317202 */ /* 0x000fe20000000f00 */
[----:B------:R-:W-:-:S02]  /*100f0*/  IMAD.MOV.U32 R50, RZ, RZ, R9 ;  /* 0x000000ffff327224 */ /* 0x000fc400078e0009 */
[----:B------:R-:W-:Y:S02]  /*10100*/  IMAD.MOV.U32 R47, RZ, RZ, R242 ;  /* 0x000000ffff2f7224 */ /* 0x000fe400078e00f2 */
[----:B------:R-:W-:Y:S01]  /*10110*/  IMAD.MOV.U32 R73, RZ, RZ, R78 ;  /* 0x000000ffff497224 */ /* 0x000fe200078e004e */
[----:B------:R-:W-:Y:S01]  /*10120*/  MOV R64, R55 ;  /* 0x0000003700407202 */ /* 0x000fe20000000f00 */
[----:B------:R-:W-:Y:S01]  /*10130*/  IMAD.MOV.U32 R48, RZ, RZ, R11 ;  /* 0x000000ffff307224 */ /* 0x000fe200078e000b */
[----:B------:R3:W5:Y:S04]  /*10140*/  LDL.LU R218, [R1+0x14c] ;  /* 0x00014c0001da7983 */ /* 0x0007680000300800 */
[----:B------:R-:W1:Y:S01]  /*10150*/  LDSM.16.MT88.4 R8, [R186+0x14800] ;  /* 0x01480000ba08783b */ /* 0x000e620000004200 */
[----:B------:R-:W-:Y:S01]  /*10160*/  IMAD.MOV.U32 R170, RZ, RZ, R174 ;  /* 0x000000ffffaa7224 */ /* 0x000fe200078e00ae */
[----:B------:R-:W-:Y:S01]  /*10170*/  MOV R78, R214 ;  /* 0x000000d6004e7202 */ /* 0x000fe20000000f00 */
[----:B------:R-:W-:-:S02]  /*10180*/  IMAD.MOV.U32 R65, RZ, RZ, R79 ;  /* 0x000000ffff417224 */ /* 0x000fc400078e004f */
[----:B------:R-:W-:Y:S02]  /*10190*/  IMAD.MOV.U32 R43, RZ, RZ, R54 ;  /* 0x000000ffff2b7224 */ /* 0x000fe400078e0036 */
[----:B------:R-:W-:Y:S02]  /*101a0*/  IMAD.MOV.U32 R66, RZ, RZ, R52 ;  /* 0x000000ffff427224 */ /* 0x000fe400078e0034 */
[----:B------:R-:W-:Y:S02]  /*101b0*/  IMAD.MOV.U32 R90, RZ, RZ, R212 ;  /* 0x000000ffff5a7224 */ /* 0x000fe400078e00d4 */
[----:B------:R-:W-:Y:S01]  /*101c0*/  IMAD.MOV.U32 R70, RZ, RZ, R243 ;  /* 0x000000ffff467224 */ /* 0x000fe200078e00f3 */
[----:B------:R-:W-:Y:S01]  /*101d0*/  MOV R111, R64 ;  /* 0x00000040006f7202 */ /* 0x000fe20000000f00 */
[----:B------:R-:W-:Y:S01]  /*101e0*/  IMAD.MOV.U32 R109, RZ, RZ, R72 ;  /* 0x000000ffff6d7224 */ /* 0x000fe200078e0048 */
[----:B------:R-:W-:Y:S01]  /*101f0*/  MOV R108, R71 ;  /* 0x00000047006c7202 */ /* 0x000fe20000000f00 */
[----:B------:R-:W-:Y:S01]  /*10200*/  IMAD.MOV.U32 R27, RZ, RZ, R207 ;  /* 0x000000ffff1b7224 */ /* 0x000fe200078e00cf */
[----:B------:R3:W5:Y:S01]  /*10210*/  LDL.LU R209, [R1+0x148] ;  /* 0x0001480001d17983 */ /* 0x0007620000300800 */
[C---:B-1----:R-:W-:Y:S08]  /*10220*/  HMMA.16816.F32 R172, R4.reuse, R8, R80 ;  /* 0x0000000804ac723c */ /* 0x042ff00000001850 */
[----:B------:R-:W-:Y:S01]  /*10230*/  HMMA.16816.F32 R160, R4, R10, R56 ;  /* 0x0000000a04a0723c */ /* 0x000fe20000001838 */
[----:B------:R-:W1:Y:S01]  /*10240*/  LDSM.16.MT88.4 R8, [R183+0x16800] ;  /* 0x01680000b708783b */ /* 0x000e620000004200 */
[----:B------:R-:W-:-:S02]  /*10250*/  IMAD.MOV.U32 R79, RZ, RZ, R215 ;  /* 0x000000ffff4f7224 */ /* 0x000fc400078e00d7 */
[----:B------:R-:W-:Y:S01]  /*10260*/  IMAD.MOV.U32 R110, RZ, RZ, R65 ;  /* 0x000000ffff6e7224 */ /* 0x000fe200078e0041 */
[----:B------:R3:W5:Y:S03]  /*10270*/  LDL.LU.64 R216, [R1+0x140] ;  /* 0x0001400001d87983 */ /* 0x0007660000300a00 */
[C---:B------:R-:W-:Y:S01]  /*10280*/  HMMA.16816.F32 R212, R4.reuse, R18, R104 ;  /* 0x0000001204d4723c */ /* 0x040fe20000001868 */
[----:B------:R3:W5:Y:S04]  /*10290*/  LDL.LU R208, [R1+0x13c] ;  /* 0x00013c0001d07983 */ /* 0x0007680000300800 */
[----:B------:R3:W5:Y:S02]  /*102a0*/  LDL.LU R207, [R1+0x138] ;  /* 0x0001380001cf7983 */ /* 0x0007640000300800 */
[----:B------:R-:W-:Y:S01]  /*102b0*/  IMAD.MOV.U32 R104, RZ, RZ, R45 ;  /* 0x000000ffff687224 */ /* 0x000fe200078e002d */
[C---:B------:R-:W-:Y:S01]  /*102c0*/  HMMA.16816.F32 R52, R4.reuse, R12, R28 ;  /* 0x0000000c0434723c */ /* 0x040fe2000000181c */
[----:B------:R-:W-:Y:S01]  /*102d0*/  MOV R105, R46 ;  /* 0x0000002e00697202 */ /* 0x000fe20000000f00 */
[----:B------:R-:W-:Y:S01]  /*102e0*/  IMAD.MOV.U32 R106, RZ, RZ, R47 ;  /* 0x000000ffff6a7224 */ /* 0x000fe200078e002f */
[----:B------:R3:W5:Y:S04]  /*102f0*/  LDL.LU R206, [R1+0x134] ;  /* 0x0001340001ce7983 */ /* 0x0007680000300800 */
[----:B------:R-:W-:Y:S01]  /*10300*/  IMAD.MOV.U32 R30, RZ, RZ, R44 ;  /* 0x000000ffff1e7224 */ /* 0x000fe200078e002c */
[C---:B------:R-:W-:Y:S01]  /*10310*/  HMMA.16816.F32 R240, R4.reuse, R16, R36 ;  /* 0x0000001004f0723c */ /* 0x040fe20000001824 */
[----:B------:R-:W4:Y:S07]  /*10320*/  LDSM.16.MT88.4 R16, [R184+0x16800] ;  /* 0x01680000b810783b */ /* 0x000f2e0000004200 */
[C---:B-1----:R-:W-:Y:S01]  /*10330*/  HMMA.16816.F32 R80, R4.reuse, R8, R128 ;  /* 0x000000080450723c */ /* 0x042fe20000001880 */
[----:B------:R-:W-:Y:S01]  /*10340*/  IMAD.MOV.U32 R37, RZ, RZ, R76 ;  /* 0x000000ffff257224 */ /* 0x000fe200078e004c */
[----:B------:R-:W-:Y:S01]  /*10350*/  MOV R29, R67 ;  /* 0x00000043001d7202 */ /* 0x000fe20000000f00 */
[----:B------:R-:W-:Y:S01]  /*10360*/  IMAD.MOV.U32 R31, RZ, RZ, R43 ;  /* 0x000000ffff1f7224 */ /* 0x000fe200078e002b */
[----:B------:R3:W5:Y:S03]  /*10370*/  LDL.LU R205, [R1+0x130] ;  /* 0x0001300001cd7983 */ /* 0x0007660000300800 */
[----:B------:R-:W-:Y:S01]  /*10380*/  IMAD.MOV.U32 R130, RZ, RZ, R78 ;  /* 0x000000ffff827224 */ /* 0x000fe200078e004e */
[----:B------:R-:W-:Y:S01]  /*10390*/  HMMA.16816.F32 R44, R4, R14, R124 ;  /* 0x0000000e042c723c */ /* 0x000fe2000000187c */
[----:B------:R-:W-:Y:S01]  /*103a0*/  IMAD.MOV.U32 R131, RZ, RZ, R79 ;  /* 0x000000ffff837224 */ /* 0x000fe200078e004f */
[----:B------:R-:W1:Y:S01]  /*103b0*/  LDSM.16.MT88.4 R12, [R186+0x16800] ;  /* 0x01680000ba0c783b */ /* 0x000e620000004200 */
[----:B------:R-:W-:Y:S01]  /*103c0*/  IMAD.MOV.U32 R28, RZ, RZ, R66 ;  /* 0x000000ffff1c7224 */ /* 0x000fe200078e0042 */
[----:B------:R-:W-:Y:S01]  /*103d0*/  MOV R39, R74 ;  /* 0x0000004a00277202 */ /* 0x000fe20000000f00 */
[----:B------:R-:W-:Y:S01]  /*103e0*/  IMAD.MOV.U32 R107, RZ, RZ, R70 ;  /* 0x000000ffff6b7224 */ /* 0x000fe200078e0046 */
[----:B------:R3:W5:Y:S01]  /*103f0*/  LDL.LU R204, [R1+0x12c] ;  /* 0x00012c0001cc7983 */ /* 0x0007620000300800 */
[----:B------:R-:W-:-:S02]  /*10400*/  MOV R124, R77 ;  /* 0x0000004d007c7202 */ /* 0x000fc40000000f00 */
[C---:B------:R-:W-:Y:S01]  /*10410*/  HMMA.16816.F32 R76, R4.reuse, R10, R132 ;  /* 0x0000000a044c723c */ /* 0x040fe20000001884 */
[----:B------:R-:W3:Y:S01]  /*10420*/  LDSM.16.MT88.4 R8, [R185+0x16800] ;  /* 0x01680000b908783b */ /* 0x000ee20000004200 */
[----:B------:R-:W-:Y:S01]  /*10430*/  IMAD.MOV.U32 R126, RZ, RZ, R68 ;  /* 0x000000ffff7e7224 */ /* 0x000fe200078e0044 */
[----:B------:R-:W-:Y:S02]  /*10440*/  MOV R127, R2 ;  /* 0x00000002007f7202 */ /* 0x000fe40000000f00 */
[----:B------:R-:W-:Y:S01]  /*10450*/  LOP3.LUT R2, R23, UR33, R130, 0x96, !PT ;  /* 0x0000002117027c12 */ /* 0x000fe2000f8e9682 */
[----:B------:R-:W-:Y:S02]  /*10460*/  IMAD.MOV.U32 R38, RZ, RZ, R73 ;  /* 0x000000ffff267224 */ /* 0x000fe400078e0049 */
[----:B------:R-:W-:Y:S02]  /*10470*/  IMAD.MOV.U32 R36, RZ, RZ, R75 ;  /* 0x000000ffff247224 */ /* 0x000fe400078e004b */
[----:B------:R-:W-:Y:S01]  /*10480*/  IMAD.MOV.U32 R125, RZ, RZ, R69 ;  /* 0x000000ffff7d7224 */ /* 0x000fe200078e0045 */
[----:B------:R-:W-:Y:S01]  /*10490*/  MOV R128, R28 ;  /* 0x0000001c00807202 */ /* 0x000fe20000000f00 */
[----:B------:R-:W-:Y:S01]  /*104a0*/  IMAD.MOV.U32 R132, RZ, RZ, R88 ;  /* 0x000000ffff847224 */ /* 0x000fe200078e0058 */
[----:B------:R2:W5:Y:S01]  /*104b0*/  LDL.LU R203, [R1+0x128] ;  /* 0x0001280001cb7983 */ /* 0x0005620000300800 */
[----:B------:R-:W-:Y:S01]  /*104c0*/  IMAD.MOV.U32 R88, RZ, RZ, R0 ;  /* 0x000000ffff587224 */ /* 0x000fe200078e0000 */
[----:B------:R-:W-:Y:S01]  /*104d0*/  LOP3.LUT R0, R21, UR32, R22, 0x96, !PT ;  /* 0x0000002015007c12 */ /* 0x000fe2000f8e9616 */
[----:B------:R-:W-:Y:S01]  /*104e0*/  IMAD.MOV.U32 R130, RZ, RZ, R126 ;  /* 0x000000ffff827224 */ /* 0x000fe200078e007e */
[----:B----4-:R-:W-:Y:S01]  /*104f0*/  HMMA.16816.F32 R72, R4, R16, R136 ;  /* 0x000000100448723c */ /* 0x010fe20000001888 */
[----:B------:R-:W-:Y:S01]  /*10500*/  MOV R126, R3 ;  /* 0x00000003007e7202 */ /* 0x000fe20000000f00 */
[----:B------:R-:W-:-:S06]  /*10510*/  IMAD.WIDE.U32 R2, R2, -0x2daee0ad, RZ ;  /* 0xd2511f5302027825 */ /* 0x000fcc00078e00ff */
[----:B------:R-:W-:Y:S01]  /*10520*/  HMMA.16816.F32 R68, R4, R18, R140 ;  /* 0x000000120444723c */ /* 0x000fe2000000188c */
[----:B------:R-:W-:-:S07]  /*10530*/  LOP3.LUT R3, R3, UR8, R168, 0x96, !PT ;  /* 0x0000000803037c12 */ /* 0x000fce000f8e96a8 */
[C---:B-1----:R-:W-:Y:S08]  /*10540*/  HMMA.16816.F32 R64, R4.reuse, R12, R144 ;  /* 0x0000000c0440723c */ /* 0x042ff00000001890 */
[C---:B------:R-:W-:Y:S08]  /*10550*/  HMMA.16816.F32 R60, R4.reuse, R14, R152 ;  /* 0x0000000e043c723c */ /* 0x040ff00000001898 */
[C---:B---3--:R-:W-:Y:S08]  /*10560*/  HMMA.16816.F32 R56, R4.reuse, R8, R156 ;  /* 0x000000080438723c */ /* 0x048ff0000000189c */
[----:B------:R-:W-:Y:S01]  /*10570*/  HMMA.16816.F32 R40, R4, R10, R148 ;  /* 0x0000000a0428723c */ /* 0x000fe20000001894 */
[----:B------:R-:W-:Y:S01]  /*10580*/  IMAD.MOV.U32 R134, RZ, RZ, R30 ;  /* 0x000000ffff867224 */ /* 0x000fe200078e001e */
[----:B------:R-:W-:Y:S01]  /*10590*/  MOV R133, R31 ;  /* 0x0000001f00857202 */ /* 0x000fe20000000f00 */
[----:B------:R-:W-:Y:S01]  /*105a0*/  IMAD.MOV.U32 R135, RZ, RZ, R29 ;  /* 0x000000ffff877224 */ /* 0x000fe200078e001d */
[----:B------:R-:W1:Y:S01]  /*105b0*/  LDC.U8 R139, c[0x0][0x2d8] ;  /* 0x0000b600ff8b7b82 */ /* 0x000e620000000000 */
[----:B------:R-:W-:Y:S01]  /*105c0*/  MOV R129, R125 ;  /* 0x0000007d00817202 */ /* 0x000fe20000000f00 */
[----:B------:R-:W-:Y:S01]  /*105d0*/  IMAD.MOV.U32 R131, RZ, RZ, R127 ;  /* 0x000000ffff837224 */ /* 0x000fe200078e007f */
[----:B------:R-:W3:Y:S01]  /*105e0*/  LDSM.16.MT88.4 R16, [R184+0x11000] ;  /* 0x01100000b810783b */ /* 0x000ee20000004200 */
[----:B------:R-:W-:-:S03]  /*105f0*/  IMAD.WIDE.U32 R4, R0, -0x2daee0ad, RZ ;  /* 0xd2511f5300047825 */ /* 0x000fc600078e00ff */
[----:B------:R-:W-:Y:S02]  /*10600*/  LDSM.16.MT88.4 R12, [R186+0x11000] ;  /* 0x01100000ba0c783b */ /* 0x000fe40000004200 */
[----:B------:R-:W-:Y:S01]  /*10610*/  LOP3.LUT R0, R5, UR4, R2, 0x96, !PT ;  /* 0x0000000405007c12 */ /* 0x000fe2000f8e9602 */
[----:B------:R-:W-:Y:S01]  /*10620*/  IMAD.WIDE.U32 R2, R3, -0x326172a9, RZ ;  /* 0xcd9e8d5703027825 */ /* 0x000fe200078e00ff */
[----:B------:R4:W5:Y:S03]  /*10630*/  LDL.LU R202, [R1+0x124] ;  /* 0x0001240001ca7983 */ /* 0x0009660000300800 */
[----:B------:R-:W-:Y:S01]  /*10640*/  IMAD.WIDE.U32 R30, R0, -0x326172a9, RZ ;  /* 0xcd9e8d57001e7825 */ /* 0x000fe200078e00ff */
[----:B------:R-:W-:Y:S01]  /*10650*/  LOP3.LUT R3, R3, UR5, R20, 0x96, !PT ;  /* 0x0000000503037c12 */ /* 0x000fe2000f8e9614 */
[----:B------:R4:W5:Y:S03]  /*10660*/  LDL.LU R201, [R1+0x120] ;  /* 0x0001200001c97983 */ /* 0x0009660000300800 */
[----:B------:R-:W-:Y:S01]  /*10670*/  LOP3.LUT R0, R31, UR34, R2, 0x96, !PT ;  /* 0x000000221f007c12 */ /* 0x000fe2000f8e9602 */
[----:B------:R-:W-:Y:S01]  /*10680*/  IMAD.WIDE.U32 R2, R3, -0x2daee0ad, RZ ;  /* 0xd2511f5303027825 */ /* 0x000fe200078e00ff */
[----:B------:R-:W2:Y:S03]  /*10690*/  LDSM.16.MT88.4 R20, [R183+0x11000] ;  /* 0x01100000b714783b */ /* 0x000ea60000004200 */
[----:B------:R-:W-:Y:S01]  /*106a0*/  IMAD.WIDE.U32 R28, R0, -0x2daee0ad, RZ ;  /* 0xd2511f53001c7825 */ /* 0x000fe200078e00ff */
[----:B------:R-:W-:Y:S01]  /*106b0*/  LOP3.LUT R0, R3, UR31, R4, 0x96, !PT ;  /* 0x0000001f03007c12 */ /* 0x000fe2000f8e9604 */
[----:B------:R4:W5:Y:S03]  /*106c0*/  LDL.LU R200, [R1+0x11c] ;  /* 0x00011c0001c87983 */ /* 0x0009660000300800 */
[----:B------:R-:W-:Y:S01]  /*106d0*/  LOP3.LUT R2, R29, UR15, R2, 0x96, !PT ;  /* 0x0000000f1d027c12 */ /* 0x000fe2000f8e9602 */
[----:B------:R-:W-:Y:S01]  /*106e0*/  IMAD.MOV.U32 R125, RZ, RZ, R89 ;  /* 0x000000ffff7d7224 */ /* 0x000fe200078e0059 */
[----:B------:R-:W-:Y:S01]  /*106f0*/  MOV R89, R27 ;  /* 0x0000001b00597202 */ /* 0x000fe20000000f00 */
[----:B------:R-:W-:Y:S01]  /*10700*/  IMAD.MOV.U32 R127, RZ, RZ, R170 ;  /* 0x000000ffff7f7224 */ /* 0x000fe200078e00aa */
[----:B-1----:R-:W-:Y:S01]  /*10710*/  PRMT R139, R139, 0x7054, R139 ;  /* 0x000070548b8b7816 */ /* 0x002fe2000000008b */
[----:B------:R-:W-:-:S04]  /*10720*/  IMAD.WIDE.U32 R2, R2, -0x326172a9, RZ ;  /* 0xcd9e8d5702027825 */ /* 0x000fc800078e00ff */
[----:B------:R-:W-:Y:S01]  /*10730*/  IMAD.MOV.U32 R138, RZ, RZ, R132 ;  /* 0x000000ffff8a7224 */ /* 0x000fe200078e0084 */
[----:B------:R-:W-:Y:S01]  /*10740*/  MOV R145, R126 ;  /* 0x0000007e00917202 */ /* 0x000fe20000000f00 */
[----:B------:R-:W-:Y:S01]  /*10750*/  IMAD.MOV.U32 R170, RZ, RZ, R26 ;  /* 0x000000ffffaa7224 */ /* 0x000fe200078e001a */
[----:B------:R-:W-:Y:S01]  /*10760*/  LOP3.LUT R4, R2, 0xffff, RZ, 0xc0, !PT ;  /* 0x0000ffff02047812 */ /* 0x000fe200078ec0ff */
[----:B------:R-:W-:Y:S01]  /*10770*/  IMAD.WIDE.U32 R26, R0, -0x326172a9, RZ ;  /* 0xcd9e8d57001a7825 */ /* 0x000fe200078e00ff */
[----:B------:R4:W5:Y:S02]  /*10780*/  LDL.LU R199, [R1+0x118] ;  /* 0x0001180001c77983 */ /* 0x0009640000300800 */
[----:B------:R-:W-:Y:S02]  /*10790*/  SHF.R.U32.HI R5, RZ, 0x8, R4 ;  /* 0x00000008ff057819 */ /* 0x000fe40000011604 */
[----:B------:R-:W-:Y:S02]  /*107a0*/  LOP3.LUT R0, R3, UR22, R26, 0x96, !PT ;  /* 0x0000001603007c12 */ /* 0x000fe4000f8e961a */
[----:B------:R-:W-:-:S02]  /*107b0*/  SHF.R.U32.HI R7, RZ, 0x18, R2 ;  /* 0x00000018ff077819 */ /* 0x000fc40000011602 */
[----:B------:R-:W-:Y:S01]  /*107c0*/  MOV R132, R133 ;  /* 0x0000008500847202 */ /* 0x000fe20000000f00 */
[----:B------:R-:W-:Y:S01]  /*107d0*/  IMAD.MOV.U32 R144, RZ, RZ, R125 ;  /* 0x000000ffff907224 */ /* 0x000fe200078e007d */
[----:B------:R-:W-:Y:S01]  /*107e0*/  LOP3.LUT R4, R2, 0xff, RZ, 0xc0, !PT ;  /* 0x000000ff02047812 */ /* 0x000fe200078ec0ff */
[----:B------:R-:W-:Y:S01]  /*107f0*/  IMAD.MOV.U32 R126, RZ, RZ, R85 ;  /* 0x000000ffff7e7224 */ /* 0x000fe200078e0055 */
[----:B------:R-:W-:Y:S01]  /*10800*/  SHF.R.U32.HI R3, RZ, 0x10, R2 ;  /* 0x00000010ff037819 */ /* 0x000fe20000011602 */
[----:B------:R-:W-:Y:S01]  /*10810*/  IMAD.MOV.U32 R147, RZ, RZ, R90 ;  /* 0x000000ffff937224 */ /* 0x000fe200078e005a */
[----:B------:R-:W-:Y:S01]  /*10820*/  PRMT R8, R4, 0x5410, R5 ;  /* 0x0000541004087816 */ /* 0x000fe20000000005 */
[----:B------:R-:W-:Y:S01]  /*10830*/  IMAD.MOV.U32 R136, RZ, RZ, R91 ;  /* 0x000000ffff887224 */ /* 0x000fe200078e005b */
[----:B------:R-:W-:Y:S01]  /*10840*/  LOP3.LUT R3, R3, 0xff, RZ, 0xc0, !PT ;  /* 0x000000ff03037812 */ /* 0x000fe200078ec0ff */
[----:B------:R-:W-:Y:S01]  /*10850*/  IMAD.MOV.U32 R168, RZ, RZ, R182 ;  /* 0x000000ffffa87224 */ /* 0x000fe200078e00b6 */
[C---:B------:R-:W-:Y:S01]  /*10860*/  LOP3.LUT R2, R0.reuse, 0xffff, RZ, 0xc0, !PT ;  /* 0x0000ffff00027812 */ /* 0x040fe200078ec0ff */
[----:B------:R4:W5:Y:S01]  /*10870*/  LDL.LU R198, [R1+0x114] ;  /* 0x0001140001c67983 */ /* 0x0009620000300800 */
[----:B------:R-:W-:-:S02]  /*10880*/  LOP3.LUT R6, R0, 0xff, RZ, 0xc0, !PT ;  /* 0x000000ff00067812 */ /* 0x000fc400078ec0ff */
[--C-:B------:R-:W-:Y:S02]  /*10890*/  SHF.R.U32.HI R4, RZ, 0x10, R0.reuse ;  /* 0x00000010ff047819 */ /* 0x100fe40000011600 */
[----:B------:R-:W-:Y:S01]  /*108a0*/  SHF.R.U32.HI R5, RZ, 0x18, R0 ;  /* 0x00000018ff057819 */ /* 0x000fe20000011600 */
[----:B------:R-:W-:Y:S01]  /*108b0*/  IMAD.MOV.U32 R133, RZ, RZ, R134 ;  /* 0x000000ffff857224 */ /* 0x000fe200078e0086 */
[----:B------:R-:W-:Y:S01]  /*108c0*/  PRMT R7, R3, 0x5410, R7 ;  /* 0x0000541003077816 */ /* 0x000fe20000000007 */
[----:B------:R-:W-:Y:S01]  /*108d0*/  HSET2.LE.AND R3, R8, R139, PT ;  /* 0x0000008b08037233 */ /* 0x000fe20003803000 */
[----:B------:R-:W-:Y:S01]  /*108e0*/  SHF.R.U32.HI R0, RZ, 0x8, R2 ;  /* 0x00000008ff007819 */ /* 0x000fe20000011602 */
[----:B------:R-:W1:Y:S01]  /*108f0*/  LDSM.16.MT88.4 R8, [R185+0x11000] ;  /* 0x01100000b908783b */ /* 0x000e620000004200 */
[----:B------:R-:W-:Y:S02]  /*10900*/  LOP3.LUT R2, R4, 0xff, RZ, 0xc0, !PT ;  /* 0x000000ff04027812 */ /* 0x000fe400078ec0ff */
[----:B------:R-:W-:Y:S01]  /*10910*/  PRMT R0, R6, 0x5410, R0 ;  /* 0x0000541006007816 */ /* 0x000fe20000000000 */
[----:B------:R-:W-:Y:S01]  /*10920*/  IMAD.MOV.U32 R125, RZ, RZ, R86 ;  /* 0x000000ffff7d7224 */ /* 0x000fe200078e0056 */
[----:B------:R-:W-:-:S02]  /*10930*/  PRMT R2, R2, 0x5410, R5 ;  /* 0x0000541002027816 */ /* 0x000fc40000000005 */
[----:B------:R-:W-:Y:S01]  /*10940*/  MOV R146, R89 ;  /* 0x0000005900927202 */ /* 0x000fe20000000f00 */
[--C-:B------:R-:W-:Y:S01]  /*10950*/  HSET2.LE.AND R0, R0, R139.reuse, PT ;  /* 0x0000008b00007233 */ /* 0x100fe20003803000 */
[----:B------:R-:W-:Y:S01]  /*10960*/  IMAD.MOV.U32 R169, RZ, RZ, R136 ;  /* 0x000000ffffa97224 */ /* 0x000fe200078e0088 */
[--C-:B------:R-:W-:Y:S01]  /*10970*/  HSET2.LE.AND R2, R2, R139.reuse, PT ;  /* 0x0000008b02027233 */ /* 0x100fe20003803000 */
[----:B------:R4:W5:Y:S02]  /*10980*/  LDL.LU R197, [R1+0x110] ;  /* 0x0001100001c57983 */ /* 0x0009640000300800 */
[----:B------:R-:W-:Y:S01]  /*10990*/  LOP3.LUT R4, R0, R138, RZ, 0xc0, !PT ;  /* 0x0000008a00047212 */ /* 0x000fe200078ec0ff */
[----:B------:R-:W-:Y:S01]  /*109a0*/  HSET2.LE.AND R0, R7, R139, PT ;  /* 0x0000008b07007233 */ /* 0x000fe20003803000 */
[----:B------:R-:W-:Y:S01]  /*109b0*/  IMAD.MOV.U32 R134, RZ, RZ, R135 ;  /* 0x000000ffff867224 */ /* 0x000fe200078e0087 */
[----:B------:R-:W-:Y:S02]  /*109c0*/  MOV R135, R128 ;  /* 0x0000008000877202 */ /* 0x000fe40000000f00 */
[----:B------:R-:W-:-:S02]  /*109d0*/  LOP3.LUT R5, R2, R195, RZ, 0xc0, !PT ;  /* 0x000000c302057212 */ /* 0x000fc400078ec0ff */
[----:B------:R-:W-:Y:S02]  /*109e0*/  LOP3.LUT R6, R3, R194, RZ, 0xc0, !PT ;  /* 0x000000c203067212 */ /* 0x000fe400078ec0ff */
[----:B------:R-:W-:Y:S01]  /*109f0*/  LOP3.LUT R7, R0, R132, RZ, 0xc0, !PT ;  /* 0x0000008400077212 */ /* 0x000fe200078ec0ff */
        /* <DEDUP_REMOVED lines=8> */
[----:B---3--:R-:W-:Y:S01]  /*10a80*/  HMMA.16816.F32 R156, R4, R16, R248 ;  /* 0x00000010049c723c */ /* 0x008fe200000018f8 */
[----:B------:R-:W-:-:S02]  /*10a90*/  IMAD.MOV.U32 R124, RZ, RZ, R196 ;  /* 0x000000ffff7c7224 */ /* 0x000fc400078e00c4 */
[----:B------:R-:W-:Y:S01]  /*10aa0*/  IMAD.MOV.U32 R132, RZ, RZ, R51 ;  /* 0x000000ffff847224 */ /* 0x000fe200078e0033 */
[----:B------:R-:W-:Y:S01]  /*10ab0*/  MOV R153, R128 ;  /* 0x0000008000997202 */ /* 0x000fe20000000f00 */
[----:B------:R-:W-:Y:S02]  /*10ac0*/  IMAD.MOV.U32 R133, RZ, RZ, R50 ;  /* 0x000000ffff857224 */ /* 0x000fe400078e0032 */
[----:B------:R-:W-:Y:S02]  /*10ad0*/  IMAD.MOV.U32 R139, RZ, RZ, R88 ;  /* 0x000000ffff8b7224 */ /* 0x000fe400078e0058 */
[----:B------:R-:W-:Y:S01]  /*10ae0*/  IMAD.MOV.U32 R135, RZ, RZ, R48 ;  /* 0x000000ffff877224 */ /* 0x000fe200078e0030 */
[----:B--2---:R-:W-:Y:S01]  /*10af0*/  HMMA.16816.F32 R164, R4, R20, R164 ;  /* 0x0000001404a4723c */ /* 0x004fe200000018a4 */
[----:B------:R-:W-:-:S07]  /*10b00*/  IMAD.MOV.U32 R155, RZ, RZ, R130 ;  /* 0x000000ffff9b7224 */ /* 0x000fce00078e0082 */
[----:B------:R-:W-:Y:S01]  /*10b10*/  HMMA.16816.F32 R36, R4, R22, R36 ;  /* 0x000000160424723c */ /* 0x000fe20000001824 */
[----:B------:R-:W-:Y:S01]  /*10b20*/  IMAD.MOV.U32 R128, RZ, RZ, R124 ;  /* 0x000000ffff807224 */ /* 0x000fe200078e007c */
[----:B------:R-:W2:Y:S01]  /*10b30*/  LDSM.16.MT88.4 R20, [R183+0x13000] ;  /* 0x01300000b714783b */ /* 0x000ea20000004200 */
[----:B------:R-:W-:Y:S01]  /*10b40*/  IMAD.MOV.U32 R130, RZ, RZ, R127 ;  /* 0x000000ffff827224 */ /* 0x000fe200078e007f */
[----:B------:R-:W-:-:S04]  /*10b50*/  MOV R124, R87 ;  /* 0x00000057007c7202 */ /* 0x000fc80000000f00 */
[----:B------:R-:W-:Y:S01]  /*10b60*/  HMMA.16816.F32 R148, R4, R12, R224 ;  /* 0x0000000c0494723c */ /* 0x000fe200000018e0 */
[----:B------:R-:W-:-:S07]  /*10b70*/  MOV R127, R84 ;  /* 0x00000054007f7202 */ /* 0x000fce0000000f00 */
[C---:B-1----:R-:W-:Y:S01]  /*10b80*/  HMMA.16816.F32 R140, R4.reuse, R8, R96 ;  /* 0x00000008048c723c */ /* 0x042fe20000001860 */
[----:B------:R-:W-:Y:S01]  /*10b90*/  IMAD.MOV.U32 R154, RZ, RZ, R129 ;  /* 0x000000ffff9a7224 */ /* 0x000fe200078e0081 */
[----:B------:R-:W-:Y:S01]  /*10ba0*/  MOV R136, R105 ;  /* 0x0000006900887202 */ /* 0x000fe20000000f00 */
[----:B------:R-:W-:Y:S01]  /*10bb0*/  IMAD.MOV.U32 R248, RZ, RZ, R107 ;  /* 0x000000fffff87224 */ /* 0x000fe200078e006b */
[----:B------:R-:W-:Y:S01]  /*10bc0*/  MOV R249, R108 ;  /* 0x0000006c00f97202 */ /* 0x000fe20000000f00 */
[----:B------:R-:W-:Y:S02]  /*10bd0*/  IMAD.MOV.U32 R250, RZ, RZ, R109 ;  /* 0x000000fffffa7224 */ /* 0x000fe400078e006d */
[----:B------:R-:W-:Y:S01]  /*10be0*/  IMAD.MOV.U32 R2, RZ, RZ, R187 ;  /* 0x000000ffff027224 */ /* 0x000fe200078e00bb */
[C---:B------:R-:W-:Y:S01]  /*10bf0*/  HMMA.16816.F32 R48, R4.reuse, R18, R236 ;  /* 0x000000120430723c */ /* 0x040fe200000018ec */
[----:B------:R-:W1:Y:S01]  /*10c00*/  LDSM.16.MT88.4 R16, [R184+0x13000] ;  /* 0x01300000b810783b */ /* 0x000e620000004200 */
[----:B------:R-:W-:Y:S01]  /*10c10*/  IMAD.MOV.U32 R251, RZ, RZ, R190 ;  /* 0x000000fffffb7224 */ /* 0x000fe200078e00be */
[----:B------:R-:W-:Y:S01]  /*10c20*/  MOV R3, R188 ;  /* 0x000000bc00037202 */ /* 0x000fe20000000f00 */
[----:B------:R-:W-:Y:S01]  /*10c30*/  IMAD.MOV.U32 R0, RZ, RZ, R189 ;  /* 0x000000ffff007224 */ /* 0x000fe200078e00bd */
[----:B------:R4:W5:Y:S03]  /*10c40*/  LDL.LU R196, [R1+0x10c] ;  /* 0x00010c0001c47983 */ /* 0x0009660000300800 */
[C---:B------:R-:W-:Y:S01]  /*10c50*/  HMMA.16816.F32 R84, R4.reuse, R14, R100 ;  /* 0x0000000e0454723c */ /* 0x040fe20000001864 */
[----:B------:R-:W3:Y:S07]  /*10c60*/  LDSM.16.MT88.4 R12, [R186+0x13000] ;  /* 0x01300000ba0c783b */ /* 0x000eee0000004200 */
[----:B------:R-:W-:Y:S01]  /*10c70*/  HMMA.16816.F32 R88, R4, R10, R116 ;  /* 0x0000000a0458723c */ /* 0x000fe20000001874 */
[----:B------:R-:W3:Y:S01]  /*10c80*/  LDSM.16.MT88.4 R8, [R185+0x13000] ;  /* 0x01300000b908783b */ /* 0x000ee20000004200 */
[----:B------:R-:W-:-:S02]  /*10c90*/  IMAD.MOV.U32 R238, RZ, RZ, R104 ;  /* 0x000000ffffee7224 */ /* 0x000fc400078e0068 */
[----:B------:R-:W-:-:S04]  /*10ca0*/  IMAD.MOV.U32 R239, RZ, RZ, R106 ;  /* 0x000000ffffef7224 */ /* 0x000fc800078e006a */
[C---:B--2---:R-:W-:Y:S01]  /*10cb0*/  HMMA.16816.F32 R92, R4.reuse, R20, R92 ;  /* 0x00000014045c723c */ /* 0x044fe2000000185c */
[----:B------:R-:W-:Y:S01]  /*10cc0*/  MOV R129, R131 ;  /* 0x0000008300817202 */ /* 0x000fe20000000f00 */
[----:B------:R4:W5:Y:S06]  /*10cd0*/  LDL.LU R195, [R1+0x108] ;  /* 0x0001080001c37983 */ /* 0x00096c0000300800 */
[C---:B------:R-:W-:Y:S01]  /*10ce0*/  HMMA.16816.F32 R96, R4.reuse, R22, R152 ;  /* 0x000000160460723c */ /* 0x040fe20000001898 */
[----:B------:R-:W-:Y:S07]  /*10cf0*/  LDSM.16.MT88.4 R20, [R183+0x15000] ;  /* 0x01500000b714783b */ /* 0x000fee0000004200 */
[----:B-1----:R-:W-:Y:S01]  /*10d00*/  HMMA.16816.F32 R100, R4, R16, R244 ;  /* 0x000000100464723c */ /* 0x002fe200000018f4 */
[----:B------:R-:W-:Y:S01]  /*10d10*/  IMAD.MOV.U32 R153, RZ, RZ, R146 ;  /* 0x000000ffff997224 */ /* 0x000fe200078e0092 */
[----:B------:R-:W-:Y:S01]  /*10d20*/  MOV R152, R147 ;  /* 0x0000009300987202 */ /* 0x000fe20000000f00 */
[----:B------:R-:W-:Y:S01]  /*10d30*/  IMAD.MOV.U32 R147, RZ, RZ, R110 ;  /* 0x000000ffff937224 */ /* 0x000fe200078e006e */
[----:B------:R-:W-:-:S04]  /*10d40*/  MOV R146, R111 ;  /* 0x0000006f00927202 */ /* 0x000fc80000000f00 */
[C---:B------:R-:W-:Y:S01]  /*10d50*/  HMMA.16816.F32 R104, R4.reuse, R18, R232 ;  /* 0x000000120468723c */ /* 0x040fe200000018e8 */
[----:B------:R-:W1:Y:S07]  /*10d60*/  LDSM.16.MT88.4 R16, [R184+0x15000] ;  /* 0x01500000b810783b */ /* 0x000e6e0000004200 */
[C---:B---3--:R-:W-:Y:S08]  /*10d70*/  HMMA.16816.F32 R112, R4.reuse, R14, R112 ;  /* 0x0000000e0470723c */ /* 0x048ff00000001870 */
[C---:B------:R-:W-:Y:S08]  /*10d80*/  HMMA.16816.F32 R116, R4.reuse, R8, R176 ;  /* 0x000000080474723c */ /* 0x040ff000000018b0 */
[----:B------:R-:W-:Y:S01]  /*10d90*/  HMMA.16816.F32 R120, R4, R10, R120 ;  /* 0x0000000a0478723c */ /* 0x000fe20000001878 */
[----:B------:R-:W-:Y:S01]  /*10da0*/  LDSM.16.MT88.4 R8, [R185+0x15000] ;  /* 0x01500000b908783b */ /* 0x000fe20000004200 */
[----:B------:R-:W-:Y:S01]  /*10db0*/  MOV R227, R238 ;  /* 0x000000ee00e37202 */ /* 0x000fe20000000f00 */
[----:B------:R-:W-:-:S02]  /*10dc0*/  IMAD.MOV.U32 R131, RZ, RZ, R193 ;  /* 0x000000ffff837224 */ /* 0x000fc400078e00c1 */
[----:B------:R4:W5:Y:S03]  /*10dd0*/  LDL.LU R194, [R1+0x104] ;  /* 0x0001040001c27983 */ /* 0x0009660000300800 */
[C---:B------:R-:W-:Y:S01]  /*10de0*/  HMMA.16816.F32 R108, R4.reuse, R12, R220 ;  /* 0x0000000c046c723c */ /* 0x040fe200000018dc */
[----:B------:R-:W2:Y:S01]  /*10df0*/  LDSM.16.MT88.4 R12, [R186+0x15000] ;  /* 0x01500000ba0c783b */ /* 0x000ea20000004200 */
[----:B------:R-:W-:Y:S02]  /*10e00*/  IMAD.MOV.U32 R179, RZ, RZ, R251 ;  /* 0x000000ffffb37224 */ /* 0x000fe400078e00fb */
[----:B------:R-:W-:Y:S01]  /*10e10*/  IMAD.MOV.U32 R154, RZ, RZ, R145 ;  /* 0x000000ffff9a7224 */ /* 0x000fe200078e0091 */
[----:B------:R-:W-:Y:S01]  /*10e20*/  MOV R155, R144 ;  /* 0x00000090009b7202 */ /* 0x000fe20000000f00 */
[----:B------:R4:W5:Y:S01]  /*10e30*/  LDL.LU R193, [R1+0x100] ;  /* 0x0001000001c17983 */ /* 0x0009620000300800 */
[----:B------:R-:W-:Y:S01]  /*10e40*/  IMAD.MOV.U32 R221, RZ, RZ, R248 ;  /* 0x000000ffffdd7224 */ /* 0x000fe200078e00f8 */
[----:B------:R-:W-:Y:S01]  /*10e50*/  MOV R222, R249 ;  /* 0x000000f900de7202 */ /* 0x000fe20000000f00 */
[----:B------:R-:W-:Y:S01]  /*10e60*/  IMAD.MOV.U32 R223, RZ, RZ, R250 ;  /* 0x000000ffffdf7224 */ /* 0x000fe200078e00fa */
[----:B-1----:R-:W-:Y:S01]  /*10e70*/  HMMA.16816.F32 R244, R4, R18, R212 ;  /* 0x0000001204f4723c */ /* 0x002fe200000018d4 */
[----:B------:R-:W-:-:S07]  /*10e80*/  IMAD.MOV.U32 R220, RZ, RZ, R239 ;  /* 0x000000ffffdc7224 */ /* 0x000fce00078e00ef */
[C---:B------:R-:W-:Y:S01]  /*10e90*/  HMMA.16816.F32 R248, R4.reuse, R16, R240 ;  /* 0x0000001004f8723c */ /* 0x040fe200000018f0 */
[----:B------:R-:W1:Y:S07]  /*10ea0*/  LDSM.16.MT88.4 R16, [R183+0x17000] ;  /* 0x01700000b710783b */ /* 0x000e6e0000004200 */
[C---:B------:R-:W-:Y:S08]  /*10eb0*/  HMMA.16816.F32 R124, R4.reuse, R20, R124 ;  /* 0x00000014047c723c */ /* 0x040ff0000000187c */
[C---:B--2---:R-:W-:Y:S08]  /*10ec0*/  HMMA.16816.F32 R240, R4.reuse, R12, R172 ;  /* 0x0000000c04f0723c */ /* 0x044ff000000018ac */
[C---:B------:R-:W-:Y:S01]  /*10ed0*/  HMMA.16816.F32 R236, R4.reuse, R14, R160 ;  /* 0x0000000e04ec723c */ /* 0x040fe200000018a0 */
[----:B------:R-:W2:Y:S07]  /*10ee0*/  LDSM.16.MT88.4 R12, [R184+0x17000] ;  /* 0x01700000b80c783b */ /* 0x000eae0000004200 */
[C---:B------:R-:W-:Y:S08]  /*10ef0*/  HMMA.16816.F32 R232, R4.reuse, R8, R52 ;  /* 0x0000000804e8723c */ /* 0x040ff00000001834 */
[----:B------:R-:W-:Y:S01]  /*10f00*/  HMMA.16816.F32 R132, R4, R22, R132 ;  /* 0x000000160484723c */ /* 0x000fe20000001884 */
[----:B------:R-:W-:Y:S01]  /*10f10*/  MOV R52, R227 ;  /* 0x000000e300347202 */ /* 0x000fe20000000f00 */
[----:B------:R-:W3:Y:S01]  /*10f20*/  LDSM.16.MT88.4 R20, [R185+0x17000] ;  /* 0x01700000b914783b */ /* 0x000ee20000004200 */
[----:B------:R-:W-:-:S02]  /*10f30*/  IMAD.MOV.U32 R145, RZ, RZ, R171 ;  /* 0x000000ffff917224 */ /* 0x000fc400078e00ab */
[----:B------:R-:W-:Y:S01]  /*10f40*/  IMAD.MOV.U32 R144, RZ, RZ, R192 ;  /* 0x000000ffff907224 */ /* 0x000fe200078e00c0 */
[----:B------:R-:W-:Y:S02]  /*10f50*/  LDSM.16.MT88.4 R160, [R183+0x11800] ;  /* 0x01180000b7a0783b */ /* 0x000fe40000004200 */
[----:B------:R-:W-:Y:S02]  /*10f60*/  HMMA.16816.F32 R224, R4, R10, R44 ;  /* 0x0000000a04e0723c */ /* 0x000fe4000000182c */
[----:B------:R-:W3:Y:S01]  /*10f70*/  LDSM.16.MT88.4 R8, [R186+0x17000] ;  /* 0x01700000ba08783b */ /* 0x000ee20000004200 */
[----:B------:R-:W-:Y:S01]  /*10f80*/  MOV R171, R191 ;  /* 0x000000bf00ab7202 */ /* 0x000fe20000000f00 */
[----:B------:R-:W-:Y:S01]  /*10f90*/  IMAD.MOV.U32 R54, RZ, RZ, R169 ;  /* 0x000000ffff367224 */ /* 0x000fe200078e00a9 */
[----:B------:R-:W-:-:S03]  /*10fa0*/  MOV R53, R168 ;  /* 0x000000a800357202 */ /* 0x000fc60000000f00 */
[----:B-1----:R-:W-:Y:S01]  /*10fb0*/  HMMA.16816.F32 R212, R4, R18, R76 ;  /* 0x0000001204d4723c */ /* 0x002fe2000000184c */
[----:B------:R-:W-:Y:S01]  /*10fc0*/  IMAD.MOV.U32 R47, RZ, RZ, R220 ;  /* 0x000000ffff2f7224 */ /* 0x000fe200078e00dc */
[----:B------:R-:W-:Y:S01]  /*10fd0*/  MOV R45, R222 ;  /* 0x000000de002d7202 */ /* 0x000fe20000000f00 */
[----:B------:R-:W-:Y:S01]  /*10fe0*/  IMAD.MOV.U32 R46, RZ, RZ, R221 ;  /* 0x000000ffff2e7224 */ /* 0x000fe200078e00dd */
[----:B------:R4:W5:Y:S01]  /*10ff0*/  LDL.LU R192, [R1+0xfc] ;  /* 0x0000fc0001c07983 */ /* 0x0009620000300800 */
[----:B------:R-:W-:-:S03]  /*11000*/  IMAD.MOV.U32 R44, RZ, RZ, R223 ;  /* 0x000000ffff2c7224 */ /* 0x000fc600078e00df */
[----:B------:R-:W-:Y:S01]  /*11010*/  HMMA.16816.F32 R220, R4, R16, R80 ;  /* 0x0000001004dc723c */ /* 0x000fe20000001850 */
[----:B------:R-:W-:-:S07]  /*11020*/  MOV R76, R128 ;  /* 0x00000080004c7202 */ /* 0x000fce0000000f00 */
[C---:B--2---:R-:W-:Y:S01]  /*11030*/  HMMA.16816.F32 R172, R4.reuse, R14, R68 ;  /* 0x0000000e04ac723c */ /* 0x044fe20000001844 */
[----:B------:R-:W-:Y:S01]  /*11040*/  IMAD.MOV.U32 R80, RZ, RZ, R2 ;  /* 0x000000ffff507224 */ /* 0x000fe200078e0002 */
[----:B------:R-:W-:Y:S01]  /*11050*/  LOP3.LUT R2, R27, UR27, R30, 0x96, !PT ;  /* 0x0000001b1b027c12 */ /* 0x000fe2000f8e961e */
[----:B------:R-:W-:Y:S01]  /*11060*/  IMAD.MOV.U32 R83, RZ, RZ, R179 ;  /* 0x000000ffff537224 */ /* 0x000fe200078e00b3 */
[----:B------:R-:W-:Y:S01]  /*11070*/  MOV R79, R153 ;  /* 0x00000099004f7202 */ /* 0x000fe20000000f00 */
[----:B------:R-:W-:Y:S01]  /*11080*/  IMAD.MOV.U32 R81, RZ, RZ, R3 ;  /* 0x000000ffff517224 */ /* 0x000fe200078e0003 */
[----:B------:R4:W5:Y:S02]  /*11090*/  LDL.LU R191, [R1+0xf8] ;  /* 0x0000f80001bf7983 */ /* 0x0009640000300800 */
[C---:B------:R-:W-:Y:S01]  /*110a0*/  HMMA.16816.F32 R176, R4.reuse, R12, R72 ;  /* 0x0000000c04b0723c */ /* 0x040fe20000001848 */
[----:B------:R-:W1:Y:S01]  /*110b0*/  LDC.U8 R74, c[0x0][0x2d8] ;  /* 0x0000b600ff4a7b82 */ /* 0x000e620000000000 */
[----:B------:R-:W-:Y:S01]  /*110c0*/  IMAD.WIDE.U32 R2, R2, -0x2daee0ad, RZ ;  /* 0xd2511f5302027825 */ /* 0x000fe200078e00ff */
[----:B------:R-:W-:Y:S01]  /*110d0*/  MOV R82, R0 ;  /* 0x0000000000527202 */ /* 0x000fe20000000f00 */
[----:B------:R4:W5:Y:S03]  /*110e0*/  LDL.LU R190, [R1+0xf4] ;  /* 0x0000f40001be7983 */ /* 0x0009660000300800 */
[----:B------:R-:W-:Y:S01]  /*110f0*/  LOP3.LUT R0, R3, UR14, R28, 0x96, !PT ;  /* 0x0000000e03007c12 */ /* 0x000fe2000f8e961c */
[----:B------:R-:W-:Y:S01]  /*11100*/  IMAD.MOV.U32 R75, RZ, RZ, R129 ;  /* 0x000000ffff4b7224 */ /* 0x000fe200078e0081 */
[----:B------:R-:W-:Y:S01]  /*11110*/  LOP3.LUT R3, R2, 0xffff, RZ, 0xc0, !PT ;  /* 0x0000ffff02037812 */ /* 0x000fe200078ec0ff */
[----:B------:R-:W-:Y:S01]  /*11120*/  IMAD.MOV.U32 R129, RZ, RZ, R170 ;  /* 0x000000ffff817224 */ /* 0x000fe200078e00aa */
[----:B------:R-:W-:Y:S01]  /*11130*/  MOV R128, R171 ;  /* 0x000000ab00807202 */ /* 0x000fe20000000f00 */
[----:B---3--:R-:W-:Y:S01]  /*11140*/  HMMA.16816.F32 R12, R4, R20, R56 ;  /* 0x00000014040c723c */ /* 0x008fe20000001838 */
[----:B------:R-:W-:Y:S01]  /*11150*/  IMAD.MOV.U32 R55, RZ, RZ, R152 ;  /* 0x000000ffff377224 */ /* 0x000fe200078e0098 */
[----:B------:R-:W-:Y:S01]  /*11160*/  LDSM.16.MT88.4 R56, [R186+0x13800] ;  /* 0x01380000ba38783b */ /* 0x000fe20000004200 */
[----:B------:R-:W-:-:S02]  /*11170*/  IMAD.MOV.U32 R78, RZ, RZ, R154 ;  /* 0x000000ffff4e7224 */ /* 0x000fc400078e009a */
[----:B------:R-:W-:Y:S01]  /*11180*/  IMAD.MOV.U32 R77, RZ, RZ, R155 ;  /* 0x000000ffff4d7224 */ /* 0x000fe200078e009b */
[----:B------:R4:W5:Y:S02]  /*11190*/  LDL.LU R189, [R1+0xf0] ;  /* 0x0000f00001bd7983 */ /* 0x0009640000300800 */
[C---:B------:R-:W-:Y:S02]  /*111a0*/  HMMA.16816.F32 R168, R4.reuse, R8, R64 ;  /* 0x0000000804a8723c */ /* 0x040fe40000001840 */
[----:B------:R-:W2:Y:S06]  /*111b0*/  LDSM.16.MT88.4 R152, [R184+0x11800] ;  /* 0x01180000b898783b */ /* 0x000eac0000004200 */
[----:B------:R-:W-:Y:S01]  /*111c0*/  HMMA.16816.F32 R16, R4, R10, R60 ;  /* 0x0000000a0410723c */ /* 0x000fe2000000183c */
[----:B------:R-:W-:Y:S01]  /*111d0*/  SHF.R.U32.HI R8, RZ, 0x18, R2 ;  /* 0x00000018ff087819 */ /* 0x000fe20000011602 */
[----:B------:R-:W-:Y:S01]  /*111e0*/  LDSM.16.MT88.4 R64, [R185+0x13800] ;  /* 0x01380000b940783b */ /* 0x000fe20000004200 */
[----:B-1----:R-:W-:-:S03]  /*111f0*/  PRMT R74, R74, 0x7054, R74 ;  /* 0x000070544a4a7816 */ /* 0x002fc6000000004a */
[----:B------:R4:W5:Y:S02]  /*11200*/  LDL.LU R188, [R1+0xec] ;  /* 0x0000ec0001bc7983 */ /* 0x0009640000300800 */
[----:B------:R-:W-:Y:S02]  /*11210*/  HMMA.16816.F32 R20, R4, R22, R40 ;  /* 0x000000160414723c */ /* 0x000fe40000001828 */
[----:B------:R-:W-:Y:S04]  /*11220*/  LDSM.16.MT88.4 R40, [R183+0x13800] ;  /* 0x01380000b728783b */ /* 0x000fe80000004200 */
[----:B------:R4:W5:Y:S01]  /*11230*/  LDL.LU R187, [R1+0xe8] ;  /* 0x0000e80001bb7983 */ /* 0x0009620000300800 */
[----:B------:R-:W-:Y:S02]  /*11240*/  SHF.R.U32.HI R4, RZ, 0x8, R3 ;  /* 0x00000008ff047819 */ /* 0x000fe40000011603 */
[----:B------:R-:W-:Y:S01]  /*11250*/  LOP3.LUT R3, R2, 0xff, RZ, 0xc0, !PT ;  /* 0x000000ff02037812 */ /* 0x000fe200078ec0ff */
[----:B------:R4:W5:Y:S01]  /*11260*/  LDL.LU R182, [R1+0xe4] ;  /* 0x0000e40001b67983 */ /* 0x0009620000300800 */
[----:B------:R-:W-:-:S02]  /*11270*/  SHF.R.U32.HI R5, RZ, 0x10, R2 ;  /* 0x00000010ff057819 */ /* 0x000fc40000011602 */
[----:B------:R-:W-:Y:S02]  /*11280*/  PRMT R9, R3, 0x5410, R4 ;  /* 0x0000541003097816 */ /* 0x000fe40000000004 */
[C---:B------:R-:W-:Y:S02]  /*11290*/  LOP3.LUT R2, R0.reuse, 0xffff, RZ, 0xc0, !PT ;  /* 0x0000ffff00027812 */ /* 0x040fe400078ec0ff */
[--C-:B------:R-:W-:Y:S02]  /*112a0*/  SHF.R.U32.HI R3, RZ, 0x10, R0.reuse ;  /* 0x00000010ff037819 */ /* 0x100fe40000011600 */
[----:B------:R-:W-:Y:S02]  /*112b0*/  LOP3.LUT R7, R0, 0xff, RZ, 0xc0, !PT ;  /* 0x000000ff00077812 */ /* 0x000fe400078ec0ff */
[----:B------:R-:W-:Y:S02]  /*112c0*/  SHF.R.U32.HI R6, RZ, 0x18, R0 ;  /* 0x00000018ff067819 */ /* 0x000fe40000011600 */
[----:B------:R-:W-:-:S02]  /*112d0*/  SHF.R.U32.HI R4, RZ, 0x8, R2 ;  /* 0x00000008ff047819 */ /* 0x000fc40000011602 */
[----:B------:R-:W-:Y:S02]  /*112e0*/  LOP3.LUT R0, R5, 0xff, RZ, 0xc0, !PT ;  /* 0x000000ff05007812 */ /* 0x000fe400078ec0ff */
[----:B------:R-:W-:Y:S02]  /*112f0*/  LOP3.LUT R2, R3, 0xff, RZ, 0xc0, !PT ;  /* 0x000000ff03027812 */ /* 0x000fe400078ec0ff */
[----:B------:R-:W-:Y:S02]  /*11300*/  PRMT R4, R7, 0x5410, R4 ;  /* 0x0000541007047816 */ /* 0x000fe40000000004 */
[----:B------:R-:W-:Y:S02]  /*11310*/  PRMT R0, R0, 0x5410, R8 ;  /* 0x0000541000007816 */ /* 0x000fe40000000008 */
[----:B------:R-:W-:Y:S01]  /*11320*/  PRMT R3, R2, 0x5410, R6 ;  /* 0x0000541002037816 */ /* 0x000fe20000000006 */
[--C-:B------:R-:W-:Y:S02]  /*11330*/  HSET2.LE.AND R2, R4, R74.reuse, PT ;  /* 0x0000004a04027233 */ /* 0x100fe40003803000 */
[----:B------:R-:W-:-:S02]  /*11340*/  HSET2.LE.AND R0, R0, R74, PT ;  /* 0x0000004a00007233 */ /* 0x000fc40003803000 */
[--C-:B------:R-:W-:Y:S02]  /*11350*/  HSET2.LE.AND R3, R3, R74.reuse, PT ;  /* 0x0000004a03037233 */ /* 0x100fe40003803000 */
[----:B------:R-:W-:Y:S01]  /*11360*/  HSET2.LE.AND R4, R9, R74, PT ;  /* 0x0000004a09047233 */ /* 0x000fe20003803000 */
[----:B------:R-:W-:Y:S02]  /*11370*/  IMAD.MOV.U32 R74, RZ, RZ, R75 ;  /* 0x000000ffff4a7224 */ /* 0x000fe400078e004b */
[----:B------:R-:W-:Y:S01]  /*11380*/  IMAD.MOV.U32 R75, RZ, RZ, R76 ;  /* 0x000000ffff4b7224 */ /* 0x000fe200078e004c */
[----:B------:R-:W-:Y:S01]  /*11390*/  MOV R76, R77 ;  /* 0x0000004d004c7202 */ /* 0x000fe20000000f00 */
[----:B------:R-:W-:Y:S02]  /*113a0*/  IMAD.MOV.U32 R77, RZ, RZ, R78 ;  /* 0x000000ffff4d7224 */ /* 0x000fe400078e004e */
[----:B------:R-:W-:Y:S01]  /*113b0*/  IMAD.MOV.U32 R78, RZ, RZ, R79 ;  /* 0x000000ffff4e7224 */ /* 0x000fe200078e004f */
[----:B------:R-:W-:Y:S01]  /*113c0*/  MOV R79, R80 ;  /* 0x00000050004f7202 */ /* 0x000fe20000000f00 */
[----:B------:R-:W-:-:S02]  /*113d0*/  IMAD.MOV.U32 R80, RZ, RZ, R81 ;  /* 0x000000ffff507224 */ /* 0x000fc400078e0051 */
[----:B------:R-:W-:Y:S01]  /*113e0*/  IMAD.MOV.U32 R81, RZ, RZ, R82 ;  /* 0x000000ffff517224 */ /* 0x000fe200078e0052 */
[----:B------:R-:W-:Y:S01]  /*113f0*/  MOV R82, R83 ;  /* 0x0000005300527202 */ /* 0x000fe20000000f00 */
        /* <DEDUP_REMOVED lines=11> */
[----:B------:R-:W-:Y:S01]  /*114b0*/  MOV R136, R137 ;  /* 0x0000008900887202 */ /* 0x000fe20000000f00 */
[----:B------:R-:W-:Y:S01]  /*114c0*/  IMAD.MOV.U32 R137, RZ, RZ, R138 ;  /* 0x000000ffff897224 */ /* 0x000fe200078e008a */
[----:B------:R-:W-:Y:S02]  /*114d0*/  LOP3.LUT R129, R3, R129, RZ, 0xc0, !PT ;  /* 0x0000008103817212 */ /* 0x000fe400078ec0ff */
[----:B------:R-:W-:Y:S02]  /*114e0*/  MOV R138, R131 ;  /* 0x00000083008a7202 */ /* 0x000fe40000000f00 */
[----:B------:R-:W-:Y:S02]  /*114f0*/  MOV R3, R130 ;  /* 0x0000008200037202 */ /* 0x000fe40000000f00 */
[----:B------:R-:W-:Y:S02]  /*11500*/  LOP3.LUT R131, R0, R5, RZ, 0xc0, !PT ;  /* 0x0000000500837212 */ /* 0x000fe400078ec0ff */
        /* <DEDUP_REMOVED lines=15> */
[----:B------:R-:W1:Y:S01]  /*11600*/  LDSM.16.MT88.4 R144, [R186+0x11800] ;  /* 0x01180000ba90783b */ /* 0x000e620000004200 */
        /* <DEDUP_REMOVED lines=10> */
[----:B------:R-:W2:Y:S02]  /*116b0*/  LDSM.16.MT88.4 R136, [R185+0x11800] ;  /* 0x01180000b988783b */ /* 0x000ea40000004200 */
[----:B------:R-:W-:Y:S02]  /*116c0*/  HMMA.16816.F32 R152, R128, R154, R48 ;  /* 0x0000009a8098723c */ /* 0x000fe40000001830 */
[----:B------:R-:W3:Y:S01]  /*116d0*/  LDSM.16.MT88.4 R48, [R184+0x13800] ;  /* 0x01380000b830783b */ /* 0x000ee20000004200 */
[----:B------:R-:W-:-:S03]  /*116e0*/  IMAD.MOV.U32 R34, RZ, RZ, R75 ;  /* 0x000000ffff227224 */ /* 0x000fc600078e004b */
[----:B------:R-:W2:Y:S01]  /*116f0*/  LDSM.16.MT88.4 R72, [R183+0x15800] ;  /* 0x01580000b748783b */ /* 0x000ea20000004200 */
[----:B------:R-:W-:Y:S01]  /*11700*/  IMAD.MOV.U32 R10, RZ, RZ, R80 ;  /* 0x000000ffff0a7224 */ /* 0x000fe200078e0050 */
[----:B------:R-:W-:Y:S01]  /*11710*/  MOV R31, R81 ;  /* 0x00000051001f7202 */ /* 0x000fe20000000f00 */
[----:B------:R-:W-:Y:S01]  /*11720*/  IMAD.MOV.U32 R27, RZ, RZ, R82 ;  /* 0x000000ffff1b7224 */ /* 0x000fe200078e0052 */
[----:B------:R-:W-:Y:S01]  /*11730*/  MOV R30, R83 ;  /* 0x00000053001e7202 */ /* 0x000fe20000000f00 */
[----:B------:R-:W-:Y:S04]  /*11740*/  LDSM.16.MT88.4 R4, [R185+0x17800] ;  /* 0x01780000b904783b */ /* 0x000fe80000004200 */
[----:B------:R-:W2:Y:S01]  /*11750*/  LDSM.16.MT88.4 R80, [R184+0x15800] ;  /* 0x01580000b850783b */ /* 0x000ea20000004200 */
        /* <DEDUP_REMOVED lines=9> */
[----:B------:R-:W-:-:S06]  /*117f0*/  MOV R79, R47 ;  /* 0x0000002f004f7202 */ /* 0x000fcc0000000f00 */
[C---:B-1----:R-:W-:Y:S08]  /*11800*/  HMMA.16816.F32 R148, R128.reuse, R144, R148 ;  /* 0x000000908094723c */ /* 0x042ff00000001894 */
[C---:B------:R-:W-:Y:S07]  /*11810*/  HMMA.16816.F32 R144, R128.reuse, R146, R84 ;  /* 0x000000928090723c */ /* 0x040fee0000001854 */
[----:B------:R-:W-:Y:S01]  /*11820*/  MOV R87, R63 ;  /* 0x0000003f00577202 */ /* 0x000fe20000000f00 */
[C---:B------:R-:W-:Y:S07]  /*11830*/  HMMA.16816.F32 R36, R128.reuse, R40, R92 ;  /* 0x000000288024723c */ /* 0x040fee000000185c */
[----:B------:R-:W-:Y:S01]  /*11840*/  IMAD.MOV.U32 R95, RZ, RZ, R52 ;  /* 0x000000ffff5f7224 */ /* 0x000fe200078e0034 */
[----:B------:R-:W-:Y:S01]  /*11850*/  MOV R94, R53 ;  /* 0x00000035005e7202 */ /* 0x000fe20000000f00 */
[----:B------:R-:W-:Y:S01]  /*11860*/  IMAD.MOV.U32 R93, RZ, RZ, R54 ;  /* 0x000000ffff5d7224 */ /* 0x000fe200078e0036 */
[----:B------:R-:W-:Y:S01]  /*11870*/  MOV R92, R55 ;  /* 0x00000037005c7202 */ /* 0x000fe20000000f00 */
[C---:B--2---:R-:W-:Y:S08]  /*11880*/  HMMA.16816.F32 R140, R128.reuse, R136, R140 ;  /* 0x00000088808c723c */ /* 0x044ff0000000188c */
[C---:B---3--:R-:W-:Y:S08]  /*11890*/  HMMA.16816.F32 R44, R128.reuse, R48, R100 ;  /* 0x00000030802c723c */ /* 0x048ff00000001864 */
[C---:B------:R-:W-:Y:S08]  /*118a0*/  HMMA.16816.F32 R52, R128.reuse, R56, R108 ;  /* 0x000000388034723c */ /* 0x040ff0000000186c */
[C---:B------:R-:W-:Y:S08]  /*118b0*/  HMMA.16816.F32 R60, R128.reuse, R64, R116 ;  /* 0x00000040803c723c */ /* 0x040ff00000001874 */
[C---:B------:R-:W-:Y:S01]  /*118c0*/  HMMA.16816.F32 R136, R128.reuse, R138, R88 ;  /* 0x0000008a8088723c */ /* 0x040fe20000001858 */
[----:B------:R-:W1:Y:S07]  /*118d0*/  LDSM.16.MT88.4 R88, [R186+0x15800] ;  /* 0x01580000ba58783b */ /* 0x000e6e0000004200 */
[C---:B------:R-:W-:Y:S01]  /*118e0*/  HMMA.16816.F32 R40, R128.reuse, R42, R96 ;  /* 0x0000002a8028723c */ /* 0x040fe20000001860 */
[----:B------:R-:W2:Y:S07]  /*118f0*/  LDSM.16.MT88.4 R96, [R185+0x15800] ;  /* 0x01580000b960783b */ /* 0x000eae0000004200 */
[C---:B------:R-:W-:Y:S01]  /*11900*/  HMMA.16816.F32 R48, R128.reuse, R50, R104 ;  /* 0x000000328030723c */ /* 0x040fe20000001868 */
[----:B------:R-:W3:Y:S07]  /*11910*/  LDSM.16.MT88.4 R104, [R183+0x17800] ;  /* 0x01780000b768783b */ /* 0x000eee0000004200 */
[C---:B------:R-:W-:Y:S01]  /*11920*/  HMMA.16816.F32 R56, R128.reuse, R58, R112 ;  /* 0x0000003a8038723c */ /* 0x040fe20000001870 */
[----:B------:R-:W1:Y:S07]  /*11930*/  LDSM.16.MT88.4 R112, [R184+0x17800] ;  /* 0x01780000b870783b */ /* 0x000e6e0000004200 */
[----:B------:R-:W-:Y:S01]  /*11940*/  HMMA.16816.F32 R64, R128, R66, R120 ;  /* 0x000000428040723c */ /* 0x000fe20000001878 */
[----:B------:R-:W1:Y:S01]  /*11950*/  LDSM.16.MT88.4 R120, [R186+0x17800] ;  /* 0x01780000ba78783b */ /* 0x000e620000004200 */
[----:B------:R-:W-:Y:S01]  /*11960*/  MOV R8, R71 ;  /* 0x0000004700087202 */ /* 0x000fe20000000f00 */
[----:B------:R-:W-:Y:S01]  /*11970*/  IMAD.MOV.U32 R86, RZ, RZ, R68 ;  /* 0x000000ffff567224 */ /* 0x000fe200078e0044 */
[----:B------:R-:W-:Y:S01]  /*11980*/  MOV R85, R69 ;  /* 0x0000004500557202 */ /* 0x000fe20000000f00 */
[----:B------:R-:W-:-:S03]  /*11990*/  IMAD.MOV.U32 R84, RZ, RZ, R70 ;  /* 0x000000ffff547224 */ /* 0x000fc600078e0046 */
[C---:B------:R-:W-:Y:S08]  /*119a0*/  HMMA.16816.F32 R68, R128.reuse, R72, R124 ;  /* 0x000000488044723c */ /* 0x040ff0000000187c */
        /* <DEDUP_REMOVED lines=9> */
[C---:B------:R-:W-:Y:S08]  /*11a40*/  HMMA.16816.F32 R76, R128.reuse, R80, R248 ;  /* 0x00000050804c723c */ /* 0x040ff000000018f8 */
[----:B------:R-:W-:Y:S01]  /*11a50*/  HMMA.16816.F32 R80, R128, R82, R244 ;  /* 0x000000528050723c */ /* 0x000fe200000018f4 */
[----:B------:R-:W-:Y:S01]  /*11a60*/  IMAD.MOV.U32 R248, RZ, RZ, R92 ;  /* 0x000000fffff87224 */ /* 0x000fe200078e005c */
[----:B------:R-:W-:Y:S01]  /*11a70*/  MOV R249, R93 ;  /* 0x0000005d00f97202 */ /* 0x000fe20000000f00 */
[----:B------:R-:W-:-:S04]  /*11a80*/  IMAD.MOV.U32 R250, RZ, RZ, R94 ;  /* 0x000000fffffa7224 */ /* 0x000fc800078e005e */
[----:B------:R-:W-:Y:S01]  /*11a90*/  IMAD.MOV.U32 R244, RZ, RZ, R84 ;  /* 0x000000fffff47224 */ /* 0x000fe200078e0054 */
[----:B------:R-:W-:Y:S01]  /*11aa0*/  MOV R245, R85 ;  /* 0x0000005500f57202 */ /* 0x000fe20000000f00 */
[----:B------:R-:W-:Y:S01]  /*11ab0*/  IMAD.MOV.U32 R246, RZ, RZ, R86 ;  /* 0x000000fffff67224 */ /* 0x000fe200078e0056 */
[----:B------:R-:W-:Y:S02]  /*11ac0*/  MOV R247, R87 ;  /* 0x0000005700f77202 */ /* 0x000fe40000000f00 */
[----:B------:R-:W-:Y:S01]  /*11ad0*/  MOV R251, R95 ;  /* 0x0000005f00fb7202 */ /* 0x000fe20000000f00 */
[----:B------:R-:W-:Y:S04]  /*11ae0*/  STG.E.U16 [R32.64+-0x7e], R244 ;  /* 0xffff82f420007986 */ /* 0x000fe8000c101512 */
        /* <DEDUP_REMOVED lines=13> */
[----:B------:R1:W-:Y:S04]  /*11bc0*/  STG.E.U16 [R24.64+-0x3e], R2 ;  /* 0xffffc20218007986 */ /* 0x0003e8000c101512 */
[----:B------:R2:W-:Y:S04]  /*11bd0*/  STG.E.U16 [R32.64+-0x40], R0 ;  /* 0xffffc00020007986 */ /* 0x0005e8000c101512 */
[----:B------:R4:W-:Y:S04]  /*11be0*/  STG.E.U16 [R32.64+-0x3e], R34 ;  /* 0xffffc22220007986 */ /* 0x0009e8000c101512 */
[----:B------:R4:W-:Y:S04]  /*11bf0*/  STG.E.U16 [R24.64+-0x30], R9 ;  /* 0xffffd00918007986 */ /* 0x0009e8000c101512 */
[----:B------:R4:W-:Y:S04]  /*11c00*/  STG.E.U16 [R24.64+-0x2e], R252 ;  /* 0xffffd2fc18007986 */ /* 0x0009e8000c101512 */
[----:B------:R4:W-:Y:S04]  /*11c10*/  STG.E.U16 [R32.64+-0x30], R230 ;  /* 0xffffd0e620007986 */ /* 0x0009e8000c101512 */
[----:B------:R4:W-:Y:S01]  /*11c20*/  STG.E.U16 [R32.64+-0x2e], R231 ;  /* 0xffffd2e720007986 */ /* 0x0009e2000c101512 */
[----:B-1----:R-:W-:-:S02]  /*11c30*/  FADD.FTZ R2, R30, R27 ;  /* 0x0000001b1e027221 */ /* 0x002fc40000010000 */
[----:B--2---:R-:W-:Y:S01]  /*11c40*/  FADD.FTZ R0, R26, R29 ;  /* 0x0000001d1a007221 */ /* 0x004fe20000010000 */
[----:B------:R4:W-:Y:S03]  /*11c50*/  STG.E.U16 [R24.64+-0x20], R229 ;  /* 0xffffe0e518007986 */ /* 0x0009e6000c101512 */
[----:B------:R-:W-:Y:S01]  /*11c60*/  FADD.FTZ R0, R31, R0 ;  /* 0x000000001f007221 */ /* 0x000fe20000010000 */
[----:B------:R4:W-:Y:S01]  /*11c70*/  STG.E.U16 [R24.64+-0x1e], R228 ;  /* 0xffffe2e418007986 */ /* 0x0009e2000c101512 */
[C---:B------:R-:W-:Y:S03]  /*11c80*/  HMMA.16816.F32 R84, R128.reuse, R88, R240 ;  /* 0x000000588054723c */ /* 0x040fe600000018f0 */
[----:B------:R4:W-:Y:S04]  /*11c90*/  STG.E.U16 [R32.64+-0x20], R211 ;  /* 0xffffe0d320007986 */ /* 0x0009e8000c101512 */
[----:B------:R4:W-:Y:S01]  /*11ca0*/  STG.E.U16 [R32.64+-0x1e], R210 ;  /* 0xffffe2d220007986 */ /* 0x0009e2000c101512 */
[C---:B------:R-:W-:Y:S03]  /*11cb0*/  HMMA.16816.F32 R92, R128.reuse, R96, R232 ;  /* 0x00000060805c723c */ /* 0x040fe600000018e8 */
[----:B------:R4:W-:Y:S04]  /*11cc0*/  STG.E.U16 [R24.64+-0x10], R181 ;  /* 0xfffff0b518007986 */ /* 0x0009e8000c101512 */
[----:B------:R4:W-:Y:S01]  /*11cd0*/  STG.E.U16 [R24.64+-0xe], R180 ;  /* 0xfffff2b418007986 */ /* 0x0009e2000c101512 */
[C---:B---3--:R-:W-:Y:S03]  /*11ce0*/  HMMA.16816.F32 R100, R128.reuse, R104, R220 ;  /* 0x000000688064723c */ /* 0x048fe600000018dc */
[----:B------:R4:W-:Y:S04]  /*11cf0*/  STL [R1+0x84], R2 ;  /* 0x0000840201007387 */ /* 0x0009e80000100800 */
[----:B------:R4:W-:Y:S01]  /*11d00*/  STG.E.U16 [R32.64+-0x10], R8 ;  /* 0xfffff00820007986 */ /* 0x0009e2000c101512 */
[C---:B------:R-:W-:Y:S03]  /*11d10*/  HMMA.16816.F32 R108, R128.reuse, R112, R176 ;  /* 0x00000070806c723c */ /* 0x040fe600000018b0 */
[----:B------:R4:W-:Y:S04]  /*11d20*/  STG.E.U16 [R32.64+-0xe], R28 ;  /* 0xfffff21c20007986 */ /* 0x0009e8000c101512 */
        /* <DEDUP_REMOVED lines=9> */
[----:B------:R-:W-:Y:S01]  /*11dc0*/  IADD3 R212, P0, R24, -0x100, RZ ;  /* 0xffffff0018d47810 */ /* 0x000fe20007f1e0ff */
[----:B------:R-:W-:Y:S01]  /*11dd0*/  IMAD.MOV.U32 R132, RZ, RZ, R10 ;  /* 0x000000ffff847224 */ /* 0x000fe200078e000a */
[----:B------:R-:W-:-:S02]  /*11de0*/  MOV R133, R11 ;  /* 0x0000000b00857202 */ /* 0x000fc40000000f00 */
[----:B------:R-:W-:-:S03]  /*11df0*/  IADD3.X R213, R25, -0x1, RZ, P0, !PT ;  /* 0xffffffff19d57810 */ /* 0x000fc600007fe4ff */
.L_x_1111:
[----:B---34-:R-:W-:-:S06]  /*11e00*/  UISETP.GT.AND UP0, UPT, UR24, UR9, UPT ;  /* 0x000000091800728c */ /* 0x018fcc000bf04270 */
[----:B------:R-:W-:-:S13]  /*11e10*/  PLOP3.LUT P0, PT, PT, PT, UP0, 0x80, 0x0 ;  /* 0x000000000000781c */ /* 0x000fda0003f0f008 */
[----:B------:R-:W-:Y:S05]  /*11e20*/  @!P0 BRA `(.L_x_1115) ;  /* 0x0000683000008947 */ /* 0x000fea0003800000 */
[----:B------:R-:W2:Y:S01]  /*11e30*/  LDL.64 R16, [R1+0x98] ;  /* 0x0000980001107983 */ /* 0x000ea20000100a00 */
[----:B------:R-:W-:Y:S01]  /*11e40*/  USHF.R.S32.HI UR8, URZ, 0x1f, UR25 ;  /* 0x0000001f3f087899 */ /* 0x000fe20008011419 */
[----:B------:R-:W-:Y:S01]  /*11e50*/  IMAD.U32 R4, RZ, RZ, UR25 ;  /* 0x00000019ff047e24 */ /* 0x000fe2000f8e00ff */
[----:B------:R-:W-:Y:S01]  /*11e60*/  ULDC.64 UR4, c[0x0][0x1b0] ;  /* 0x00006c0000047ab9 */ /* 0x000fe20000000a00 */
[----:B------:R-:W3:Y:S01]  /*11e70*/  LDL.LU R13, [R1+0xd0] ;  /* 0x0000d000010d7983 */ /* 0x000ee20000300800 */
[----:B------:R-:W-:Y:S01]  /*11e80*/  UIMAD UR4, UR8, UR4, URZ ;  /* 0x00000004080472a4 */ /* 0x000fe2000f8e023f */
[----:B------:R-:W-:Y:S02]  /*11e90*/  IMAD.U32 R0, RZ, RZ, UR25 ;  /* 0x00000019ff007e24 */ /* 0x000fe4000f8e00ff */
[----:B------:R-:W4:Y:S01]  /*11ea0*/  LDL.LU R12, [R1+0xe0] ;  /* 0x0000e000010c7983 */ /* 0x000f220000300800 */
[----:B------:R-:W-:-:S03]  /*11eb0*/  UIMAD UR15, UR25, UR5, UR4 ;  /* 0x00000005190f72a4 */ /* 0x000fc6000f8e0204 */
[----:B------:R-:W3:Y:S01]  /*11ec0*/  LDL.LU.64 R10, [R1+0xc8] ;  /* 0x0000c800010a7983 */ /* 0x000ee20000300a00 */
[----:B------:R-:W-:Y:S02]  /*11ed0*/  ULDC.64 UR4, c[0x0][0x1b8] ;  /* 0x00006e0000047ab9 */ /* 0x000fe40000000a00 */
[----:B------:R-:W-:Y:S01]  /*11ee0*/  UIMAD UR4, UR8, UR4, URZ ;  /* 0x00000004080472a4 */ /* 0x000fe2000f8e023f */
[----:B------:R-:W3:Y:S03]  /*11ef0*/  LDL.LU.64 R8, [R1+0xd8] ;  /* 0x0000d80001087983 */ /* 0x000ee60000300a00 */
[----:B------:R-:W-:Y:S01]  /*11f00*/  UIMAD UR4, UR25, UR5, UR4 ;  /* 0x00000005190472a4 */ /* 0x000fe2000f8e0204 */
[----:B------:R-:W3:Y:S01]  /*11f10*/  LDL.LU R18, [R1+0xc0] ;  /* 0x0000c00001127983 */ /* 0x000ee20000300800 */
[----:B------:R-:W-:-:S03]  /*11f20*/  UIADD3 UR25, UR24, -0x2, URZ ;  /* 0xfffffffe18197890 */ /* 0x000fc6000fffe03f */
[----:B------:R-:W3:Y:S04]  /*11f30*/  LDL R7, [R1+0xa8] ;  /* 0x0000a80001077983 */ /* 0x000ee80000100800 */
[----:B------:R-:W4:Y:S04]  /*11f40*/  LDL R15, [R1+0xac] ;  /* 0x0000ac00010f7983 */ /* 0x000f280000100800 */
[----:B------:R-:W4:Y:S04]  /*11f50*/  LDL R14, [R1+0xb0] ;  /* 0x0000b000010e7983 */ /* 0x000f280000100800 */
[----:B------:R-:W1:Y:S02]  /*11f60*/  S2R R6, SR_TID.X ;  /* 0x0000000000067919 */ /* 0x000e640000002100 */
[----:B-1----:R-:W-:-:S04]  /*11f70*/  SHF.R.S32.HI R238, RZ, 0x1f, R6 ;  /* 0x0000001fffee7819 */ /* 0x002fc80000011406 */
[----:B------:R-:W-:Y:S01]  /*11f80*/  LEA.HI R238, R238, R6, RZ, 0x3 ;  /* 0x00000006eeee7211 */ /* 0x000fe200078f18ff */
[----:B------:R-:W-:-:S03]  /*11f90*/  IMAD.U32 R6, RZ, RZ, UR4 ;  /* 0x00000004ff067e24 */ /* 0x000fc6000f8e00ff */
[----:B------:R-:W-:-:S04]  /*11fa0*/  SHF.R.S32.HI R238, RZ, 0x3, R238 ;  /* 0x00000003ffee7819 */ /* 0x000fc800000114ee */
[----:B------:R-:W-:Y:S02]  /*11fb0*/  SHF.R.S32.HI R239, RZ, 0x1f, R238 ;  /* 0x0000001fffef7819 */ /* 0x000fe400000114ee */
[----:B------:R-:W-:-:S05]  /*11fc0*/  IADD3 R244, P2, R238, 0x10, RZ ;  /* 0x00000010eef47810 */ /* 0x000fca0007f5e0ff */
[----:B------:R-:W-:Y:S01]  /*11fd0*/  IMAD.X R245, RZ, RZ, R239, P2 ;  /* 0x000000fffff57224 */ /* 0x000fe200010e06ef */
[--C-:B--2---:R-:W-:Y:S01]  /*11fe0*/  SHF.R.S32.HI R3, RZ, 0x1f, R16.reuse ;  /* 0x0000001fff037819 */ /* 0x104fe20000011410 */
[----:B------:R-:W-:-:S04]  /*11ff0*/  IMAD.MOV.U32 R2, RZ, RZ, R16 ;  /* 0x000000ffff027224 */ /* 0x000fc800078e0010 */
[----:B------:R-:W-:-:S04]  /*12000*/  IMAD.WIDE.U32 R4, R4, c[0x0][0x1b0], R2 ;  /* 0x00006c0004047a25 */ /* 0x000fc800078e0002 */
[----:B------:R-:W-:Y:S01]  /*12010*/  IMAD.WIDE.U32 R2, R0, c[0x0][0x1b8], R2 ;  /* 0x00006e0000027a25 */ /* 0x000fe200078e0002 */
[----:B------:R-:W-:Y:S01]  /*12020*/  IADD3 R247, P1, R4, UR28, RZ ;  /* 0x0000001c04f77c10 */ /* 0x000fe2000ff3e0ff */
[----:B------:R-:W-:Y:S02]  /*12030*/  UMOV UR28, URZ ;  /* 0x0000003f001c7c82 */ /* 0x000fe40008000000 */
[----:B------:R-:W-:Y:S01]  /*12040*/  IMAD.U32 R0, RZ, RZ, UR15 ;  /* 0x0000000fff007e24 */ /* 0x000fe2000f8e00ff */
[----:B------:R-:W-:Y:S01]  /*12050*/  IADD3 R237, P0, R2, UR30, RZ ;  /* 0x0000001e02ed7c10 */ /* 0x000fe2000ff1e0ff */
[----:B------:R-:W-:-:S03]  /*12060*/  UIADD3 UR15, UR24, -0x1, URZ ;  /* 0xffffffff180f7890 */ /* 0x000fc6000fffe03f */
[----:B------:R-:W-:Y:S01]  /*12070*/  IADD3.X R4, R0, UR26, R5, P1, !PT ;  /* 0x0000001a00047c10 */ /* 0x000fe20008ffe405 */
[----:B------:R-:W-:Y:S01]  /*12080*/  ULDC UR26, c[0x0][0x228] ;  /* 0x00008a00001a7ab9 */ /* 0x000fe20000000800 */
[C---:B------:R-:W-:Y:S01]  /*12090*/  LEA R248, P1, R247.reuse, c[0x0][0x168], 0x1 ;  /* 0x00005a00f7f87a11 */ /* 0x040fe200078208ff */
[----:B------:R-:W-:Y:S01]  /*120a0*/  USHF.L.U32 UR26, UR26, 0x3, URZ ;  /* 0x000000031a1a7899 */ /* 0x000fe2000800063f */
[----:B------:R-:W-:Y:S01]  /*120b0*/  IADD3.X R2, R6, UR29, R3, P0, !PT ;  /* 0x0000001d06027c10 */ /* 0x000fe200087fe403 */
[----:B------:R-:W-:Y:S01]  /*120c0*/  IMAD.MOV.U32 R3, RZ, RZ, R132 ;  /* 0x000000ffff037224 */ /* 0x000fe200078e0084 */
[----:B------:R-:W-:Y:S01]  /*120d0*/  LEA.HI.X R247, R247, c[0x0][0x16c], R4, 0x1, P1 ;  /* 0x00005b00f7f77a11 */ /* 0x000fe200008f0c04 */
[----:B---3--:R-:W-:Y:S01]  /*120e0*/  IMAD.WIDE.U32 R4, R18, -0x326172a9, RZ ;  /* 0xcd9e8d5712047825 */ /* 0x008fe200078e00ff */
[----:B------:R-:W-:Y:S01]  /*120f0*/  ISETP.GE.AND P3, PT, R7, c[0x0][0x220], PT ;  /* 0x0000880007007a0c */ /* 0x000fe20003f66270 */
[----:B------:R-:W-:Y:S01]  /*12100*/  USHF.R.S32.HI UR4, URZ, 0x1f, UR26 ;  /* 0x0000001f3f047899 */ /* 0x000fe2000801141a */
[----:B------:R-:W-:Y:S01]  /*12110*/  LEA R246, P0, R237, c[0x0][0x170], 0x1 ;  /* 0x00005c00edf67a11 */ /* 0x000fe200078008ff */
[----:B------:R-:W-:Y:S01]  /*12120*/  USHF.L.U32 UR27, UR26, 0x1, URZ ;  /* 0x000000011a1b7899 */ /* 0x000fe2000800063f */
[----:B------:R4:W-:Y:S01]  /*12130*/  STL.64 [R1+0x88], R4 ;  /* 0x0000880401007387 */ /* 0x0009e20000100a00 */
[----:B------:R-:W-:Y:S01]  /*12140*/  LOP3.LUT R250, R5, R13, RZ, 0x3c, !PT ;  /* 0x0000000d05fa7212 */ /* 0x000fe200078e3cff */
[----:B------:R-:W1:Y:S01]  /*12150*/  LDC.U8 R7, c[0x0][0x2d8] ;  /* 0x0000b600ff077b82 */ /* 0x000e620000000000 */
[----:B------:R-:W-:Y:S01]  /*12160*/  LEA.HI.X R237, R237, c[0x0][0x174], R2, 0x1, P0 ;  /* 0x00005d00eded7a11 */ /* 0x000fe200000f0c02 */
[----:B------:R-:W-:Y:S01]  /*12170*/  IMAD.MOV.U32 R2, RZ, RZ, R133 ;  /* 0x000000ffff027224 */ /* 0x000fe200078e0085 */
[C---:B------:R-:W-:Y:S01]  /*12180*/  IADD3 R242, P1, R238.reuse, 0x20, RZ ;  /* 0x00000020eef27810 */ /* 0x040fe20007f3e0ff */
[----:B------:R-:W-:Y:S01]  /*12190*/  USHF.L.U64.HI UR26, UR26, 0x1, UR4 ;  /* 0x000000011a1a7899 */ /* 0x000fe20008010204 */
[----:B------:R-:W-:Y:S01]  /*121a0*/  IADD3 R240, P0, R238, 0x30, RZ ;  /* 0x00000030eef07810 */ /* 0x000fe20007f1e0ff */
[----:B----4-:R-:W-:Y:S01]  /*121b0*/  IMAD.WIDE.U32 R4, R12, -0x2daee0ad, RZ ;  /* 0xd2511f530c047825 */ /* 0x010fe200078e00ff */
[----:B------:R-:W-:-:S02]  /*121c0*/  ISETP.GE.AND P5, PT, R16, c[0x0][0x220], PT ;  /* 0x0000880010007a0c */ /* 0x000fc40003fa6270 */
[----:B------:R-:W-:Y:S01]  /*121d0*/  ISETP.GE.AND P4, PT, R15, c[0x0][0x220], PT ;  /* 0x000088000f007a0c */ /* 0x000fe20003f86270 */
[--C-:B------:R-:W-:Y:S01]  /*121e0*/  IMAD.X R243, RZ, RZ, R239.reuse, P1 ;  /* 0x000000fffff37224 */ /* 0x100fe200008e06ef */
[----:B------:R2:W-:Y:S01]  /*121f0*/  STL.64 [R1], R4 ;  /* 0x0000000401007387 */ /* 0x0005e20000100a00 */
[----:B------:R-:W-:Y:S01]  /*12200*/  IMAD.X R241, RZ, RZ, R239, P0 ;  /* 0x000000fffff17224 */ /* 0x000fe200000e06ef */
[----:B------:R-:W-:Y:S01]  /*12210*/  ISETP.GE.AND P2, PT, R14, c[0x0][0x220], PT ;  /* 0x000088000e007a0c */ /* 0x000fe20003f46270 */
[----:B--2---:R-:W-:Y:S02]  /*12220*/  IMAD.MOV.U32 R4, RZ, RZ, R8 ;  /* 0x000000ffff047224 */ /* 0x004fe400078e0008 */
[----:B------:R-:W-:-:S05]  /*12230*/  IMAD.MOV.U32 R5, RZ, RZ, R11 ;  /* 0x000000ffff057224 */ /* 0x000fca00078e000b */
[----:B------:R2:W-:Y:S01]  /*12240*/  STL.64 [R1+0x90], R4 ;  /* 0x0000900401007387 */ /* 0x0005e20000100a00 */
[----:B-1----:R-:W-:Y:S01]  /*12250*/  PRMT R0, R7, 0x7054, R7 ;  /* 0x0000705407007816 */ /* 0x002fe20000000007 */
[----:B------:R-:W-:Y:S01]  /*12260*/  IMAD.WIDE.U32 R250, R250, -0x2daee0ad, RZ ;  /* 0xd2511f53fafa7825 */ /* 0x000fe200078e00ff */
[----:B------:R-:W-:Y:S05]  /*12270*/  BRA `(.L_x_1116) ;  /* 0x000006e000007947 */ /* 0x000fea0003800000 */
.L_x_1118:
        /* <DEDUP_REMOVED lines=11> */
[----:B------:R-:W-:Y:S02]  /*12330*/  UIADD3 UR24, UR31, UR24, URZ ;  /* 0x000000181f187290 */ /* 0x000fe4000fffe03f */
[----:B--2---:R-:W-:Y:S04]  /*12340*/  LEA R0, P0, R0, R174, 0x6 ;  /* 0x000000ae00007211 */ /* 0x004fe800078030ff */
[----:B------:R-:W-:Y:S05]  /*12350*/  IMAD.U32 R174, RZ, RZ, UR24 ;  /* 0x00000018ffae7e24 */ /* 0x000fea000f8e00ff */
[----:B---3--:R-:W-:Y:S02]  /*12360*/  LEA.HI.X R174, R172, R177, R174, 0x6, P0 ;  /* 0x000000b1acae7211 */ /* 0x008fe400000f34ae */
[C---:B------:R-:W-:Y:S04]  /*12370*/  @!P5 LEA R172, P0, R0.reuse, c[0x0][0x168], 0x1 ;  /* 0x00005a0000acda11 */ /* 0x040fe800078008ff */
[C---:B------:R-:W-:Y:S02]  /*12380*/  @!P5 LEA.HI.X R173, R0.reuse, c[0x0][0x16c], R174, 0x1, P0 ;  /* 0x00005b0000adda11 */ /* 0x040fe400000f0cae */
[----:B------:R-:W-:Y:S03]  /*12390*/  IADD3 R0, P1, R0, UR6, RZ ;  /* 0x0000000600007c10 */ /* 0x000fe6000ff3e0ff */
        /* <DEDUP_REMOVED lines=19> */
[----:B--2---:R-:W-:Y:S03]  /*124d0*/  IADD3.X R173, R174, UR7, RZ, P1, !PT ;  /* 0x00000007aead7c10 */ /* 0x004fe60008ffe4ff */
[----:B------:R1:W-:Y:S01]  /*124e0*/  @P5 STS.128 [R209+0x8800], RZ ;  /* 0x008800ffd1005388 */ /* 0x0003e20000000c00 */
[C---:B---3--:R-:W-:Y:S04]  /*124f0*/  @!P5 LEA R170, P0, R0.reuse, c[0x0][0x168], 0x1 ;  /* 0x00005a0000aada11 */ /* 0x048fe800078008ff */
[C---:B------:R-:W-:Y:S02]  /*12500*/  @!P5 LEA.HI.X R171, R0.reuse, c[0x0][0x16c], R173, 0x1, P0 ;  /* 0x00005b0000abda11 */ /* 0x040fe400000f0cad */
[----:B------:R-:W-:Y:S03]  /*12510*/  IADD3 R0, P0, R0, UR6, RZ ;  /* 0x0000000600007c10 */ /* 0x000fe6000ff1e0ff */
[----:B------:R-:W-:Y:S01]  /*12520*/  @!PT LDS RZ, [RZ] ;  /* 0x00000000fffff984 */ /* 0x000fe20000000800 */
[----:B------:R-:W-:Y:S01]  /*12530*/  @!PT LDS RZ, [RZ] ;  /* 0x00000000fffff984 */ /* 0x000fe20000000800 */
[----:B------:R-:W-:Y:S01]  /*12540*/  @!PT LDS RZ, [RZ] ;  /* 0x00000000fffff984 */ /* 0x000fe20000000800 */
[----:B------:R2:W-:Y:S01]  /*12550*/  @!P5 LDGSTS.E.BYPASS.LTC128B.128 [R209+0x8800], [R170.64] ;  /* 0x08800000aad1dfae */ /* 0x0005e2000b901d52 */
[C---:B------:R-:W-:Y:S03]  /*12560*/  IADD3 R172, P1, R0.reuse, UR6, RZ ;  /* 0x0000000600ac7c10 */ /* 0x040fe6000ff3e0ff */
        /* <DEDUP_REMOVED lines=15> */
[----:B--2---:R-:W-:Y:S03]  /*12660*/  @!P5 LEA R170, P6, R0, c[0x0][0x168], 0x1 ;  /* 0x00005a0000aada11 */ /* 0x004fe600078c08ff */
[----:B------:R1:W-:Y:S01]  /*12670*/  @P5 STS.128 [R209+0x9000], RZ ;  /* 0x009000ffd1005388 */ /* 0x0003e20000000c00 */
[----:B---3--:R-:W-:Y:S02]  /*12680*/  IADD3.X R169, R173, UR7, RZ, P0, !PT ;  /* 0x00000007ada97c10 */ /* 0x008fe400087fe4ff */
[----:B------:R-:W-:Y:S02]  /*12690*/  @!P5 LEA R168, P0, R172, c[0x0][0x168], 0x1 ;  /* 0x00005a00aca8da11 */ /* 0x000fe400078008ff */
[----:B------:R-:W-:Y:S02]  /*126a0*/  @!P5 LEA.HI.X R171, R0, c[0x0][0x16c], R169, 0x1, P6 ;  /* 0x00005b0000abda11 */ /* 0x000fe400030f0ca9 */
[----:B------:R-:W-:Y:S03]  /*126b0*/  IADD3.X R169, R169, UR7, RZ, P1, !PT ;  /* 0x00000007a9a97c10 */ /* 0x000fe60008ffe4ff */
[----:B------:R-:W-:Y:S01]  /*126c0*/  @!PT LDS RZ, [RZ] ;  /* 0x00000000fffff984 */ /* 0x000fe20000000800 */
[----:B------:R-:W-:Y:S01]  /*126d0*/  @!PT LDS RZ, [RZ] ;  /* 0x00000000fffff984 */ /* 0x000fe20000000800 */
[----:B------:R-:W-:Y:S01]  /*126e0*/  @!PT LDS RZ, [RZ] ;  /* 0x00000000fffff984 */ /* 0x000fe20000000800 */
[----:B------:R1:W-:Y:S01]  /*126f0*/  @!P5 LDGSTS.E.BYPASS.LTC128B.128 [R209+0x9000], [R170.64] ;  /* 0x09000000aad1dfae */ /* 0x0003e2000b901d52 */
        /* <DEDUP_REMOVED lines=38> */
.L_x_1116:
[----:B--2---:R-:W2:Y:S01]  /*12960*/  LDL.64 R4, [R1+0x90] ;  /* 0x0000900001047983 */ /* 0x004ea20000100a00 */
[----:B------:R-:W-:Y:S01]  /*12970*/  UIADD3 UR8, UR24, -0x1, URZ ;  /* 0xffffffff18087890 */ /* 0x000fe2000fffe03f */
[----:B------:R-:W-:Y:S04]  /*12980*/  DEPBAR.LE SB0, 0x0 ;  /* 0x000080000000791a */ /* 0x000fe80000000000 */
[----:B------:R-:W-:Y:S01]  /*12990*/  UIADD3 UR29, UR15, -UR28, URZ ;  /* 0x8000001c0f1d7290 */ /* 0x000fe2000fffe03f */
[----:B------:R-:W-:Y:S01]  /*129a0*/  BAR.SYNC.DEFER_BLOCKING 0x0 ;  /* 0x0000000000007b1d */ /* 0x000fe20000010000 */
[----:B------:R-:W-:Y:S01]  /*129b0*/  USHF.R.S32.HI UR5, URZ, 0x1f, UR8 ;  /* 0x0000001f3f057899 */ /* 0x000fe20008011408 */
[----:B------:R-:W-:Y:S01]  /*129c0*/  IMAD.U32 R6, RZ, RZ, UR8 ;  /* 0x00000008ff067e24 */ /* 0x000fe2000f8e00ff */
[----:B------:R-:W-:Y:S02]  /*129d0*/  UIMAD UR4, UR12, UR8, URZ ;  /* 0x000000080c0472a4 */ /* 0x000fe4000f8e023f */
[----:B------:R-:W-:Y:S01]  /*129e0*/  IMAD.U32 R22, RZ, RZ, UR29 ;  /* 0x0000001dff167e24 */ /* 0x000fe2000f8e00ff */
[----:B------:R-:W-:Y:S02]  /*129f0*/  UISETP.GT.AND UP0, UPT, UR8, UR9, UPT ;  /* 0x000000090800728c */ /* 0x000fe4000bf04270 */
[----:B------:R-:W-:Y:S01]  /*12a00*/  UIMAD UR4, UR5, UR17, UR4 ;  /* 0x00000011050472a4 */ /* 0x000fe2000f8e0204 */
[----:B-----5:R-:W-:Y:S01]  /*12a10*/  @P5 STS.128 [R209+0x10000], RZ ;  /* 0x010000ffd1005388 */ /* 0x020fe20000000c00 */
[----:B--2---:R-:W-:Y:S01]  /*12a20*/  IMAD.WIDE.U32 R6, R6, UR17, R4 ;  /* 0x0000001106067c25 */ /* 0x004fe2000f8e0004 */
[----:B------:R-:W-:Y:S04]  /*12a30*/  LEA R4, P0, R22, R238, 0x6 ;  /* 0x000000ee16047211 */ /* 0x000fe800078030ff */
[----:B------:R-:W-:Y:S01]  /*12a40*/  IADD3 R9, R7, UR4, RZ ;  /* 0x0000000407097c10 */ /* 0x000fe2000fffe0ff */
[----:B------:R-:W-:Y:S01]  /*12a50*/  IMAD.WIDE.U32 R20, R4, c[0x0][0x1a0], RZ ;  /* 0x0000680004147a25 */ /* 0x000fe200078e00ff */
[----:B------:R-:W-:Y:S01]  /*12a60*/  IADD3 R7, P1, R6, UR23, RZ ;  /* 0x0000001706077c10 */ /* 0x000fe2000ff3e0ff */
[----:B------:R-:W-:Y:S01]  /*12a70*/  UIADD3 UR4, UR25, -UR28, URZ ;  /* 0x8000001c19047290 */ /* 0x000fe2000fffe03f */
[----:B------:R-:W-:Y:S02]  /*12a80*/  LEA.HI.X.SX32 R5, R22, R239, 0x6, P0 ;  /* 0x000000ef16057211 */ /* 0x000fe400000f36ff */
[----:B------:R-:W-:Y:S02]  /*12a90*/  IADD3.X R8, R9, UR10, RZ, P1, !PT ;  /* 0x0000000a09087c10 */ /* 0x000fe40008ffe4ff */
[C---:B------:R-:W-:Y:S01]  /*12aa0*/  @!P5 LEA R16, P1, R7.reuse, c[0x0][0x170], 0x1 ;  /* 0x00005c000710da11 */ /* 0x040fe200078208ff */
[----:B------:R-:W-:Y:S01]  /*12ab0*/  IMAD.U32 R172, RZ, RZ, UR4 ;  /* 0x00000004ffac7e24 */ /* 0x000fe2000f8e00ff */
[C---:B------:R-:W-:Y:S02]  /*12ac0*/  IADD3 R0, P0, R7.reuse, UR23, RZ ;  /* 0x0000001707007c10 */ /* 0x040fe4000ff1e0ff */
[----:B------:R-:W-:Y:S01]  /*12ad0*/  @!P5 LEA.HI.X R17, R7, c[0x0][0x174], R8, 0x1, P1 ;  /* 0x00005d000711da11 */ /* 0x000fe200008f0c08 */
[----:B------:R-:W-:Y:S01]  /*12ae0*/  IMAD R7, R5, c[0x0][0x1a0], RZ ;  /* 0x0000680005077a24 */ /* 0x000fe200078e02ff */
[----:B------:R-:W-:Y:S02]  /*12af0*/  @!P5 LEA R18, P6, R6, c[0x0][0x170], 0x1 ;  /* 0x00005c000612da11 */ /* 0x000fe400078c08ff */
[----:B------:R-:W-:Y:S01]  /*12b00*/  @!P5 IADD3 R5, P1, R0, UR23, RZ ;  /* 0x000000170005dc10 */ /* 0x000fe2000ff3e0ff */
[----:B------:R-:W-:Y:S01]  /*12b10*/  IMAD R7, R4, c[0x0][0x1a4], R7 ;  /* 0x0000690004077a24 */ /* 0x000fe200078e0207 */
[----:B------:R-:W-:Y:S02]  /*12b20*/  @!P5 LEA.HI.X R19, R6, c[0x0][0x174], R9, 0x1, P6 ;  /* 0x00005d000613da11 */ /* 0x000fe400030f0c09 */
[----:B------:R-:W-:Y:S01]  /*12b30*/  IADD3.X R6, R8, UR10, RZ, P0, !PT ;  /* 0x0000000a08067c10 */ /* 0x000fe200087fe4ff */
[----:B------:R-:W-:Y:S01]  /*12b40*/  IMAD.IADD R7, R21, 0x1, R7 ;  /* 0x0000000115077824 */ /* 0x000fe200078e0207 */
[----:B------:R-:W-:Y:S01]  /*12b50*/  @!P5 LEA R14, P0, R0, c[0x0][0x170], 0x1 ;  /* 0x00005c00000eda11 */ /* 0x000fe200078008ff */
[----:B------:R-:W-:Y:S01]  /*12b60*/  @!PT LDS RZ, [RZ] ;  /* 0x00000000fffff984 */ /* 0x000fe20000000800 */
[----:B------:R-:W-:Y:S01]  /*12b70*/  @!PT LDS RZ, [RZ] ;  /* 0x00000000fffff984 */ /* 0x000fe20000000800 */
[----:B------:R-:W-:Y:S01]  /*12b80*/  @!PT LDS RZ, [RZ] ;  /* 0x00000000fffff984 */ /* 0x000fe20000000800 */
[----:B------:R1:W-:Y:S01]  /*12b90*/  @!P5 LDGSTS.E.BYPASS.LTC128B.128 [R209+0x10000], [R18.64] ;  /* 0x1000000012d1dfae */ /* 0x0003e2000b901d52 */
[----:B------:R-:W-:Y:S02]  /*12ba0*/  LEA R8, P6, R22, R244, 0x6 ;  /* 0x000000f416087211 */ /* 0x000fe400078c30ff */
[----:B------:R-:W-:Y:S01]  /*12bb0*/  @!P5 LEA.HI.X R15, R0, c[0x0][0x174], R6, 0x1, P0 ;  /* 0x00005d00000fda11 */ /* 0x000fe200000f0c06 */
[----:B------:R-:W-:Y:S01]  /*12bc0*/  @P4 STS.128 [R209+0x12000], RZ ;  /* 0x012000ffd1004388 */ /* 0x000fe20000000c00 */
[----:B------:R-:W-:Y:S02]  /*12bd0*/  LEA R10, P0, R20, R246, 0x1 ;  /* 0x000000f6140a7211 */ /* 0x000fe400078008ff */
[----:B------:R-:W-:Y:S02]  /*12be0*/  @!P5 IADD3.X R4, R6, UR10, RZ, P1, !PT ;  /* 0x0000000a0604dc10 */ /* 0x000fe40008ffe4ff */
[----:B------:R-:W-:Y:S02]  /*12bf0*/  LEA.HI.X R11, R20, R237, R7, 0x1, P0 ;  /* 0x000000ed140b7211 */ /* 0x000fe400000f0c07 */
[C---:B------:R-:W-:Y:S02]  /*12c00*/  @!P5 LEA R12, P1, R5.reuse, c[0x0][0x170], 0x1 ;  /* 0x00005c00050cda11 */ /* 0x040fe400078208ff */
[C---:B------:R-:W-:Y:S01]  /*12c10*/  LEA.HI.X.SX32 R9, R22.reuse, R245, 0x6, P6 ;  /* 0x000000f516097211 */ /* 0x040fe200030f36ff */
[----:B------:R-:W-:Y:S01]  /*12c20*/  @!PT LDS RZ, [RZ] ;  /* 0x00000000fffff984 */ /* 0x000fe20000000800 */
[----:B------:R-:W-:Y:S01]  /*12c30*/  @!PT LDS RZ, [RZ] ;  /* 0x00000000fffff984 */ /* 0x000fe20000000800 */
[----:B------:R-:W-:Y:S01]  /*12c40*/  @!PT LDS RZ, [RZ] ;  /* 0x00000000fffff984 */ /* 0x000fe20000000800 */
[----:B------:R2:W-:Y:S01]  /*12c50*/  @!P4 LDGSTS.E.BYPASS.LTC128B.128 [R209+0x12000], [R10.64+0x80] ;  /* 0x120000800ad1cfae */ /* 0x0005e2000b901d52 */
[----:B------:R-:W-:Y:S02]  /*12c60*/  @!P5 LEA.HI.X R13, R5, c[0x0][0x174], R4, 0x1, P1 ;  /* 0x00005d00050dda11 */ /* 0x000fe400008f0c04 */
[C---:B------:R-:W-:Y:S01]  /*12c70*/  LEA R6, P1, R22.reuse, R242, 0x6 ;  /* 0x000000f216067211 */ /* 0x040fe200078230ff */
[----:B------:R-:W-:Y:S01]  /*12c80*/  @P3 STS.128 [R209+0x14000], RZ ;  /* 0x014000ffd1003388 */ /* 0x000fe20000000c00 */
[----:B------:R-:W-:Y:S01]  /*12c90*/  IMAD R0, R9, c[0x0][0x1a0], RZ ;  /* 0x0000680009007a24 */ /* 0x000fe200078e02ff */
[C---:B------:R-:W-:Y:S02]  /*12ca0*/  LEA R4, P0, R22.reuse, R240, 0x6 ;  /* 0x000000f016047211 */ /* 0x040fe400078030ff */
[----:B------:R-:W-:Y:S01]  /*12cb0*/  @!PT LDS RZ, [RZ] ;  /* 0x00000000fffff984 */ /* 0x000fe20000000800 */
[----:B------:R-:W-:Y:S01]  /*12cc0*/  @!PT LDS RZ, [RZ] ;  /* 0x00000000fffff984 */ /* 0x000fe20000000800 */
[----:B------:R-:W-:Y:S01]  /*12cd0*/  @!PT LDS RZ, [RZ] ;  /* 0x00000000fffff984 */ /* 0x000fe20000000800 */
[----:B------:R2:W-:Y:S01]  /*12ce0*/  @!P3 LDGSTS.E.BYPASS.LTC128B.128 [R209+0x14000], [R10.64+0x100] ;  /* 0x140001000ad1bfae */ /* 0x0005e2000b901d52 */
[----:B------:R-:W-:Y:S01]  /*12cf0*/  LEA.HI.X.SX32 R7, R22, R243, 0x6, P1 ;  /* 0x000000f316077211 */ /* 0x000fe200008f36ff */
[----:B------:R-:W-:Y:S01]  /*12d00*/  IMAD R0, R8, c[0x0][0x1a4], R0 ;  /* 0x0000690008007a24 */ /* 0x000fe200078e0200 */
[----:B------:R-:W-:Y:S01]  /*12d10*/  LEA.HI.X.SX32 R5, R22, R241, 0x6, P0 ;  /* 0x000000f116057211 */ /* 0x000fe200000f36ff */
[----:B------:R-:W-:Y:S01]  /*12d20*/  @P2 STS.128 [R209+0x16000], RZ ;  /* 0x016000ffd1002388 */ /* 0x000fe20000000c00 */
[----:B------:R-:W-:Y:S03]  /*12d30*/  IMAD.WIDE.U32 R22, R8, c[0x0][0x1a0], RZ ;  /* 0x0000680008167a25 */ /* 0x000fe600078e00ff */
[----:B------:R-:W-:Y:S01]  /*12d40*/  @!PT LDS RZ, [RZ] ;  /* 0x00000000fffff984 */ /* 0x000fe20000000800 */
[----:B------:R-:W-:Y:S01]  /*12d50*/  @!PT LDS RZ, [RZ] ;  /* 0x00000000fffff984 */ /* 0x000fe20000000800 */
[----:B------:R-:W-:Y:S01]  /*12d60*/  @!PT LDS RZ, [RZ] ;  /* 0x00000000fffff984 */ /* 0x000fe20000000800 */
[----:B------:R2:W-:Y:S01]  /*12d70*/  @!P2 LDGSTS.E.BYPASS.LTC128B.128 [R209+0x16000], [R10.64+0x180] ;  /* 0x160001800ad1afae */ /* 0x0005e2000b901d52 */
[----:B------:R-:W-:Y:S02]  /*12d80*/  IMAD R7, R7, c[0x0][0x1a0], RZ ;  /* 0x0000680007077a24 */ /* 0x000fe400078e02ff */
[----:B------:R-:W-:Y:S01]  /*12d90*/  IMAD.IADD R23, R23, 0x1, R0 ;  /* 0x0000000117177824 */ /* 0x000fe200078e0200 */
[----:B------:R-:W-:Y:S01]  /*12da0*/  @P5 STS.128 [R209+0x10800], RZ ;  /* 0x010800ffd1005388 */ /* 0x000fe20000000c00 */
[C---:B------:R-:W-:Y:S02]  /*12db0*/  IMAD R7, R6.reuse, c[0x0][0x1a4], R7 ;  /* 0x0000690006077a24 */ /* 0x040fe400078e0207 */
[----:B------:R-:W-:Y:S01]  /*12dc0*/  IMAD.WIDE.U32 R20, R6, c[0x0][0x1a0], RZ ;  /* 0x0000680006147a25 */ /* 0x000fe200078e00ff */
[CC--:B------:R-:W-:Y:S01]  /*12dd0*/  LEA R6, P6, R22.reuse, R246.reuse, 0x1 ;  /* 0x000000f616067211 */ /* 0x0c0fe200078c08ff */
[----:B------:R-:W-:Y:S01]  /*12de0*/  @!PT LDS RZ, [RZ] ;  /* 0x00000000fffff984 */ /* 0x000fe20000000800 */
[----:B------:R-:W-:Y:S01]  /*12df0*/  @!PT LDS RZ, [RZ] ;  /* 0x00000000fffff984 */ /* 0x000fe20000000800 */
[----:B------:R-:W-:Y:S01]  /*12e00*/  @!PT LDS RZ, [RZ] ;  /* 0x00000000fffff984 */ /* 0x000fe20000000800 */
[----:B------:R1:W-:Y:S02]  /*12e10*/  @!P5 LDGSTS.E.BYPASS.LTC128B.128 [R209+0x10800], [R16.64] ;  /* 0x1080000010d1dfae */ /* 0x0003e4000b901d52 */
[----:B------:R-:W-:Y:S01]  /*12e20*/  IMAD.IADD R21, R21, 0x1, R7 ;  /* 0x0000000115157824 */ /* 0x000fe200078e0207 */
[-C--:B------:R-:W-:Y:S01]  /*12e30*/  LEA.HI.X R7, R22, R237.reuse, R23, 0x1, P6 ;  /* 0x000000ed16077211 */ /* 0x080fe200030f0c17 */
[----:B------:R-:W-:Y:S01]  /*12e40*/  @P4 STS.128 [R209+0x12800], RZ ;  /* 0x012800ffd1004388 */ /* 0x000fe20000000c00 */
[----:B------:R-:W-:Y:S02]  /*12e50*/  IMAD R5, R5, c[0x0][0x1a0], RZ ;  /* 0x0000680005057a24 */ /* 0x000fe400078e02ff */
[C---:B------:R-:W-:Y:S01]  /*12e60*/  IMAD.WIDE.U32 R8, R4.reuse, c[0x0][0x1a0], RZ ;  /* 0x0000680004087a25 */ /* 0x040fe200078e00ff */
[----:B------:R-:W-:Y:S01]  /*12e70*/  @!PT LDS RZ, [RZ] ;  /* 0x00000000fffff984 */ /* 0x000fe20000000800 */
[----:B------:R-:W-:Y:S01]  /*12e80*/  @!PT LDS RZ, [RZ] ;  /* 0x00000000fffff984 */ /* 0x000fe20000000800 */
[----:B------:R-:W-:Y:S01]  /*12e90*/  @!PT LDS RZ, [RZ] ;  /* 0x00000000fffff984 */ /* 0x000fe20000000800 */
[----:B------:R3:W-:Y:S03]  /*12ea0*/  @!P4 LDGSTS.E.BYPASS.LTC128B.128 [R209+0x12800], [R6.64+0x80] ;  /* 0x1280008006d1cfae */ /* 0x0007e6000b901d52 */
[----:B------:R-:W-:Y:S01]  /*12eb0*/  IMAD R5, R4, c[0x0][0x1a4], R5 ;  /* 0x0000690004057a24 */ /* 0x000fe200078e0205 */
[----:B------:R-:W-:Y:S01]  /*12ec0*/  @P3 STS.128 [R209+0x14800], RZ ;  /* 0x014800ffd1003388 */ /* 0x000fe20000000c00 */
[CC--:B------:R-:W-:Y:S02]  /*12ed0*/  LEA R4, P1, R20.reuse, R246.reuse, 0x1 ;  /* 0x000000f614047211 */ /* 0x0c0fe400078208ff */
[----:B------:R-:W-:Y:S01]  /*12ee0*/  IMAD.IADD R0, R9, 0x1, R5 ;  /* 0x0000000109007824 */ /* 0x000fe200078e0205 */
[----:B------:R-:W-:Y:S01]  /*12ef0*/  @!PT LDS RZ, [RZ] ;  /* 0x00000000fffff984 */ /* 0x000fe20000000800 */
[----:B------:R-:W-:Y:S01]  /*12f00*/  @!PT LDS RZ, [RZ] ;  /* 0x00000000fffff984 */ /* 0x000fe20000000800 */
[----:B------:R-:W-:Y:S01]  /*12f10*/  @!PT LDS RZ, [RZ] ;  /* 0x00000000fffff984 */ /* 0x000fe20000000800 */
[----:B------:R3:W-:Y:S01]  /*12f20*/  @!P3 LDGSTS.E.BYPASS.LTC128B.128 [R209+0x14800], [R6.64+0x100] ;  /* 0x1480010006d1bfae */ /* 0x0007e2000b901d52 */
[-C--:B------:R-:W-:Y:S02]  /*12f30*/  LEA.HI.X R5, R20, R237.reuse, R21, 0x1, P1 ;  /* 0x000000ed14057211 */ /* 0x080fe400008f0c15 */
[C---:B------:R-:W-:Y:S01]  /*12f40*/  LEA R28, P0, R8.reuse, R246, 0x1 ;  /* 0x000000f6081c7211 */ /* 0x040fe200078008ff */
[----:B------:R-:W-:Y:S03]  /*12f50*/  @P2 STS.128 [R209+0x16800], RZ ;  /* 0x016800ffd1002388 */ /* 0x000fe60000000c00 */
[----:B------:R-:W-:Y:S01]  /*12f60*/  LEA.HI.X R29, R8, R237, R0, 0x1, P0 ;  /* 0x000000ed081d7211 */ /* 0x000fe200000f0c00 */
        /* <DEDUP_REMOVED lines=45> */
[----:B--2---:R-:W3:Y:S04]  /*13240*/  LDSM.16.M88.4 R8, [R182+0x8000] ;  /* 0x00800000b608783b */ /* 0x004ee80000000200 */
[----:B-1----:R-:W4:Y:S04]  /*13250*/  LDSM.16.M88.4 R16, [R182+0x8800] ;  /* 0x00880000b610783b */ /* 0x002f280000000200 */
[----:B------:R-:W1:Y:S04]  /*13260*/  LDSM.16.M88.4 R24, [R182+0x9000] ;  /* 0x00900000b618783b */ /* 0x000e680000000200 */
[----:B------:R-:W0:Y:S04]  /*13270*/  LDGDEPBAR ;  /* 0x00000000000079af */ /* 0x000e280000000000 */
[----:B------:R-:W2:Y:S04]  /*13280*/  LDSM.16.M88.4 R132, [R182+0x9800] ;  /* 0x00980000b684783b */ /* 0x000ea80000000200 */
[----:B------:R-:W-:Y:S01]  /*13290*/  LDSM.16.M88.4 R168, [R190] ;  /* 0x00000000bea8783b */ /* 0x000fe20000000200 */
[C---:B---3--:R-:W-:Y:S08]  /*132a0*/  HMMA.16816.F32 R4, R32.reuse, R8, RZ ;  /* 0x000000082004723c */ /* 0x048ff000000018ff */
[C---:B------:R-:W-:Y:S08]  /*132b0*/  HMMA.16816.F32 R8, R32.reuse, R10, RZ ;  /* 0x0000000a2008723c */ /* 0x040ff000000018ff */
[C---:B----4-:R-:W-:Y:S08]  /*132c0*/  HMMA.16816.F32 R12, R32.reuse, R16, RZ ;  /* 0x00000010200c723c */ /* 0x050ff000000018ff */
[C---:B------:R-:W-:Y:S08]  /*132d0*/  HMMA.16816.F32 R16, R32.reuse, R18, RZ ;  /* 0x000000122010723c */ /* 0x040ff000000018ff */
[C---:B-1----:R-:W-:Y:S08]  /*132e0*/  HMMA.16816.F32 R20, R32.reuse, R24, RZ ;  /* 0x000000182014723c */ /* 0x042ff000000018ff */
[C---:B------:R-:W-:Y:S08]  /*132f0*/  HMMA.16816.F32 R24, R32.reuse, R26, RZ ;  /* 0x0000001a2018723c */ /* 0x040ff000000018ff */
[C---:B--2---:R-:W-:Y:S08]  /*13300*/  HMMA.16816.F32 R28, R32.reuse, R132, RZ ;  /* 0x00000084201c723c */ /* 0x044ff000000018ff */
[----:B------:R-:W-:Y:S01]  /*13310*/  HMMA.16816.F32 R32, R32, R134, RZ ;  /* 0x000000862020723c */ /* 0x000fe200000018ff */
        /* <DEDUP_REMOVED lines=194> */
[C---:B-1----:R-:W-:Y:S08]  /*13f40*/  HMMA.16816.F32 R28, R132.reuse, R168, R28 ;  /* 0x000000a8841c723c */ /* 0x042ff0000000181c */
[----:B------:R-:W-:Y:S07]  /*13f50*/  HMMA.16816.F32 R32, R132, R170, R32 ;  /* 0x000000aa8420723c */ /* 0x000fee0000001820 */
[----:B------:R-:W-:Y:S05]  /*13f60*/  LEA R134, P0, R172, R238, 0x6 ;  /* 0x000000eeac867211 */ /* 0x000fea00078030ff */
[----:B------:R-:W-:Y:S01]  /*13f70*/  IMAD.WIDE.U32 R168, R134, c[0x0][0x198], RZ ;  /* 0x0000660086a87a25 */ /* 0x000fe200078e00ff */
[C---:B------:R-:W-:Y:S02]  /*13f80*/  LEA.HI.X.SX32 R135, R172.reuse, R239, 0x6, P0 ;  /* 0x000000efac877211 */ /* 0x040fe400000f36ff */
[C---:B------:R-:W-:Y:S03]  /*13f90*/  LEA R132, P0, R172.reuse, R244, 0x6 ;  /* 0x000000f4ac847211 */ /* 0x040fe600078030ff */
[----:B------:R-:W-:Y:S01]  /*13fa0*/  IMAD R0, R135, c[0x0][0x198], RZ ;  /* 0x0000660087007a24 */ /* 0x000fe200078e02ff */
[----:B------:R-:W-:Y:S02]  /*13fb0*/  LEA.HI.X.SX32 R133, R172, R245, 0x6, P0 ;  /* 0x000000f5ac857211 */ /* 0x000fe400000f36ff */
[-C--:B------:R-:W-:Y:S01]  /*13fc0*/  LEA R170, P0, R168, R248.reuse, 0x1 ;  /* 0x000000f8a8aa7211 */ /* 0x080fe200078008ff */
[----:B------:R-:W-:Y:S02]  /*13fd0*/  IMAD R134, R134, c[0x0][0x19c], R0 ;  /* 0x0000670086867a24 */ /* 0x000fe400078e0200 */
[----:B------:R-:W-:Y:S02]  /*13fe0*/  IMAD R0, R133, c[0x0][0x198], RZ ;  /* 0x0000660085007a24 */ /* 0x000fe400078e02ff */
[----:B------:R-:W-:Y:S02]  /*13ff0*/  IMAD.IADD R134, R169, 0x1, R134 ;  /* 0x00000001a9867824 */ /* 0x000fe400078e0286 */
[C---:B------:R-:W-:Y:S02]  /*14000*/  IMAD R0, R132.reuse, c[0x0][0x19c], R0 ;  /* 0x0000670084007a24 */ /* 0x040fe400078e0200 */
[----:B------:R-:W-:Y:S01]  /*14010*/  IMAD.WIDE.U32 R132, R132, c[0x0][0x198], RZ ;  /* 0x0000660084847a25 */ /* 0x000fe200078e00ff */
[-C--:B------:R-:W-:Y:S03]  /*14020*/  LEA.HI.X R171, R168, R247.reuse, R134, 0x1, P0 ;  /* 0x000000f7a8ab7211 */ /* 0x080fe600000f0c86 */
[----:B------:R-:W-:Y:S01]  /*14030*/  IMAD.IADD R0, R133, 0x1, R0 ;  /* 0x0000000185007824 */ /* 0x000fe200078e0200 */
[C---:B------:R-:W-:Y:S04]  /*14040*/  LEA R168, P0, R132.reuse, R248, 0x1 ;  /* 0x000000f884a87211 */ /* 0x040fe800078008ff */
[----:B------:R-:W-:Y:S02]  /*14050*/  LEA.HI.X R169, R132, R247, R0, 0x1, P0 ;  /* 0x000000f784a97211 */ /* 0x000fe400000f0c00 */
[C---:B------:R-:W-:Y:S04]  /*14060*/  LEA R132, P0, R172.reuse, R242, 0x6 ;  /* 0x000000f2ac847211 */ /* 0x040fe800078030ff */
[----:B------:R-:W-:Y:S05]  /*14070*/  LEA.HI.X.SX32 R133, R172, R243, 0x6, P0 ;  /* 0x000000f3ac857211 */ /* 0x000fea00000f36ff */
[----:B------:R-:W-:Y:S04]  /*14080*/  IMAD R0, R133, c[0x0][0x198], RZ ;  /* 0x0000660085007a24 */ /* 0x000fe800078e02ff */
[C---:B------:R-:W-:Y:S02]  /*14090*/  IMAD R0, R132.reuse, c[0x0][0x19c], R0 ;  /* 0x0000670084007a24 */ /* 0x040fe400078e0200 */
[----:B------:R-:W-:Y:S04]  /*140a0*/  IMAD.WIDE.U32 R132, R132, c[0x0][0x198], RZ ;  /* 0x0000660084847a25 */ /* 0x000fe800078e00ff */
[----:B------:R-:W-:Y:S01]  /*140b0*/  IMAD.IADD R0, R133, 0x1, R0 ;  /* 0x0000000185007824 */ /* 0x000fe200078e0200 */
[C---:B------:R-:W-:Y:S04]  /*140c0*/  LEA R134, P0, R132.reuse, R248, 0x1 ;  /* 0x000000f884867211 */ /* 0x040fe800078008ff */
[----:B------:R-:W-:Y:S02]  /*140d0*/  LEA.HI.X R135, R132, R247, R0, 0x1, P0 ;  /* 0x000000f784877211 */ /* 0x000fe400000f0c00 */
[C---:B------:R-:W-:Y:S04]  /*140e0*/  LEA R132, P0, R172.reuse, R240, 0x6 ;  /* 0x000000f0ac847211 */ /* 0x040fe800078030ff */
[----:B------:R-:W-:Y:S01]  /*140f0*/  LEA.HI.X.SX32 R133, R172, R241, 0x6, P0 ;  /* 0x000000f1ac857211 */ /* 0x000fe200000f36ff */
[C---:B------:R-:W-:Y:S04]  /*14100*/  IMAD.WIDE.U32 R172, R132.reuse, c[0x0][0x198], RZ ;  /* 0x0000660084ac7a25 */ /* 0x040fe800078e00ff */
[----:B------:R-:W-:Y:S04]  /*14110*/  IMAD R0, R133, c[0x0][0x198], RZ ;  /* 0x0000660085007a24 */ /* 0x000fe800078e02ff */
[----:B------:R-:W-:Y:S01]  /*14120*/  IMAD R0, R132, c[0x0][0x19c], R0 ;  /* 0x0000670084007a24 */ /* 0x000fe200078e0200 */
[C---:B------:R-:W-:Y:S03]  /*14130*/  LEA R132, P0, R172.reuse, R248, 0x1 ;  /* 0x000000f8ac847211 */ /* 0x040fe600078008ff */
[----:B------:R-:W-:Y:S05]  /*14140*/  IMAD.IADD R0, R173, 0x1, R0 ;  /* 0x00000001ad007824 */ /* 0x000fea00078e0200 */
[----:B------:R-:W-:Y:S02]  /*14150*/  LEA.HI.X R133, R172, R247, R0, 0x1, P0 ;  /* 0x000000f7ac857211 */ /* 0x000fe400000f0c00 */
[----:B------:R-:W-:Y:S11]  /*14160*/  PLOP3.LUT P0, PT, PT, PT, UP0, 0x80, 0x0 ;  /* 0x000000000000781c */ /* 0x000ff60003f0f008 */
[----:B------:R-:W-:Y:S02]  /*14170*/  @!UPT UIADD3 URZ, URZ, URZ, URZ ;  /* 0x0000003f3f3ff290 */ /* 0x000fe4000fffe03f */
[----:B------:R-:W-:-:S05]  /*14180*/  @P0 BRA `(.L_x_1118) ;  /* 0xffffe0f000000947 */ /* 0x000fca000383ffff */
.L_x_1117:
[----:B-1----:R-:W1:Y:S01]  /*14190*/  S2R R132, SR_TID.X ;  /* 0x0000000000847919 */ /* 0x002e620000002100 */
[----:B------:R-:W-:Y:S01]  /*141a0*/  IMAD.U32 R0, RZ, RZ, UR8 ;  /* 0x00000008ff007e24 */ /* 0x000fe2000f8e00ff */
[----:B------:R-:W-:Y:S01]  /*141b0*/  USHF.L.U32 UR35, UR8, 0x1, URZ ;  /* 0x0000000108237899 */ /* 0x000fe2000800063f */
[----:B------:R-:W-:Y:S01]  /*141c0*/  P2R R236, PR, RZ, 0x4 ;  /* 0x00000004ffec7803 */ /* 0x000fe20000000000 */
[----:B------:R-:W-:Y:S02]  /*141d0*/  UIADD3 UR4, UR21, -0x4498517b, URZ ;  /* 0xbb67ae8515047890 */ /* 0x000fe4000fffe03f */
[----:B------:R-:W-:Y:S02]  /*141e0*/  ULOP3.LUT UR5, UR35, UR21, URZ, 0x3c, !UPT ;  /* 0x0000001523057292 */ /* 0x000fe4000f8e3c3f */
[----:B------:R-:W2:Y:S01]  /*141f0*/  LDL.LU R175, [R1+0x84] ;  /* 0x0000840001af7983 */ /* 0x000ea20000300800 */
[----:B------:R-:W-:Y:S02]  /*14200*/  UIADD3 UR29, UR20, -0x61c88647, URZ ;  /* 0x9e3779b9141d7890 */ /* 0x000fe4000fffe03f */
[----:B------:R-:W-:Y:S01]  /*14210*/  UIADD3 UR33, UR20, 0x3c6ef372, URZ ;  /* 0x3c6ef37214217890 */ /* 0x000fe2000fffe03f */
[----:B------:R-:W3:Y:S01]  /*14220*/  LDL.64 R214, [R1] ;  /* 0x0000000001d67983 */ /* 0x000ee20000100a00 */
[----:B------:R-:W-:Y:S02]  /*14230*/  UIADD3 UR30, UR21, 0x76cf5d0a, URZ ;  /* 0x76cf5d0a151e7890 */ /* 0x000fe4000fffe03f */
[----:B------:R-:W-:Y:S02]  /*14240*/  UIADD3 UR34, UR21, 0x32370b8f, URZ ;  /* 0x32370b8f15227890 */ /* 0x000fe4000fffe03f */
[----:B------:R-:W-:Y:S02]  /*14250*/  UIADD3 UR32, UR20, -0x255992d5, URZ ;  /* 0xdaa66d2b14207890 */ /* 0x000fe4000fffe03f */
[----:B------:R-:W-:Y:S02]  /*14260*/  UIADD3 UR31, UR20, 0x78dde6e4, URZ ;  /* 0x78dde6e4141f7890 */ /* 0x000fe4000fffe03f */
[----:B------:R-:W-:Y:S02]  /*14270*/  UIADD3 UR24, UR21, -0x126145ec, URZ ;  /* 0xed9eba1415187890 */ /* 0x000fe4000fffe03f */
[----:B------:R-:W-:Y:S02]  /*14280*/  UIADD3 UR35, UR35, 0x1, URZ ;  /* 0x0000000123237890 */ /* 0x000fe4000fffe03f */
[----:B------:R-:W-:Y:S02]  /*14290*/  UISETP.GT.AND UP0, UPT, UR8, UR9, UPT ;  /* 0x000000090800728c */ /* 0x000fe4000bf04270 */
[----:B------:R-:W-:Y:S02]  /*142a0*/  ULOP3.LUT UR35, UR35, UR21, URZ, 0x3c, !UPT ;  /* 0x0000001523237292 */ /* 0x000fe4000f8e3c3f */
[----:B------:R-:W-:Y:S01]  /*142b0*/  UIADD3 UR28, UR28, 0x1, URZ ;  /* 0x000000011c1c7890 */ /* 0x000fe2000fffe03f */
[----:B-1----:R-:W-:Y:S05]  /*142c0*/  IMAD.SHL.U32 R132, R132, 0x2, RZ ;  /* 0x0000000284847824 */ /* 0x002fea00078e00ff */
[----:B------:R-:W-:Y:S05]  /*142d0*/  LOP3.LUT R132, R132, 0x6, RZ, 0xc0, !PT ;  /* 0x0000000684847812 */ /* 0x000fea00078ec0ff */
[----:B------:R-:W-:Y:S05]  /*142e0*/  IMAD R0, R0, 0x40, R132 ;  /* 0x0000004000007824 */ /* 0x000fea00078e0284 */
[C---:B------:R-:W-:Y:S02]  /*142f0*/  ISETP.GE.AND P1, PT, R0.reuse, R217, PT ;  /* 0x000000d90000720c */ /* 0x040fe40003f26270 */
[C---:B------:R-:W-:Y:S02]  /*14300*/  ISETP.GE.AND P0, PT, R0.reuse, R216, PT ;  /* 0x000000d80000720c */ /* 0x040fe40003f06270 */
[C---:B------:R-:W-:Y:S02]  /*14310*/  IADD3 R132, R0.reuse, 0x1, RZ ;  /* 0x0000000100847810 */ /* 0x040fe40007ffe0ff */
[C---:B------:R-:W-:Y:S02]  /*14320*/  ISETP.GE.OR P1, PT, R0.reuse, R219, !P1 ;  /* 0x000000db0000720c */ /* 0x040fe40004f26670 */
[C---:B------:R-:W-:Y:S02]  /*14330*/  IADD3 R133, R0.reuse, 0x8, RZ ;  /* 0x0000000800857810 */ /* 0x040fe40007ffe0ff */
[----:B------:R-:W-:Y:S02]  /*14340*/  ISETP.GE.OR P0, PT, R0, R218, !P0 ;  /* 0x000000da0000720c */ /* 0x000fe40004706670 */
[-C--:B------:R-:W-:Y:S02]  /*14350*/  ISETP.GE.AND P6, PT, R132, R217.reuse, PT ;  /* 0x000000d98400720c */ /* 0x080fe40003fc6270 */
[----:B------:R-:W-:Y:S02]  /*14360*/  FSEL R135, R4, -INF , !P1 ;  /* 0xff80000004877808 */ /* 0x000fe40004800000 */
[----:B------:R-:W-:Y:S02]  /*14370*/  ISETP.GE.AND P1, PT, R132, R216, PT ;  /* 0x000000d88400720c */ /* 0x000fe40003f26270 */
[----:B------:R-:W-:Y:S02]  /*14380*/  FSEL R134, R6, -INF , !P0 ;  /* 0xff80000006867808 */ /* 0x000fe40004000000 */
[C---:B------:R-:W-:Y:S02]  /*14390*/  ISETP.GE.AND P0, PT, R133.reuse, R217, PT ;  /* 0x000000d98500720c */ /* 0x040fe40003f06270 */
[C---:B------:R-:W-:Y:S02]  /*143a0*/  ISETP.GE.OR P1, PT, R132.reuse, R218, !P1 ;  /* 0x000000da8400720c */ /* 0x040fe40004f26670 */
[-C--:B------:R-:W-:Y:S02]  /*143b0*/  ISETP.GE.OR P6, PT, R132, R219.reuse, !P6 ;  /* 0x000000db8400720c */ /* 0x080fe400077c6670 */
[----:B------:R-:W-:Y:S02]  /*143c0*/  IADD3 R4, R0, 0x9, RZ ;  /* 0x0000000900047810 */ /* 0x000fe40007ffe0ff */
[----:B------:R-:W-:Y:S02]  /*143d0*/  ISETP.GE.OR P0, PT, R133, R219, !P0 ;  /* 0x000000db8500720c */ /* 0x000fe40004706670 */
[----:B------:R-:W-:Y:S02]  /*143e0*/  FSEL R7, R7, -INF , !P1 ;  /* 0xff80000007077808 */ /* 0x000fe40004800000 */
[----:B------:R-:W-:Y:S02]  /*143f0*/  FSEL R8, R8, -INF , !P0 ;  /* 0xff80000008087808 */ /* 0x000fe40004000000 */
[----:B------:R-:W-:Y:S02]  /*14400*/  FSEL R168, R5, -INF , !P6 ;  /* 0xff80000005a87808 */ /* 0x000fe40007000000 */
[CC--:B------:R-:W-:Y:S02]  /*14410*/  ISETP.GE.AND P1, PT, R133.reuse, R216.reuse, PT ;  /* 0x000000d88500720c */ /* 0x0c0fe40003f26270 */
[C---:B------:R-:W-:Y:S02]  /*14420*/  ISETP.GE.AND P6, PT, R4.reuse, R217, PT ;  /* 0x000000d90400720c */ /* 0x040fe40003fc6270 */
[----:B------:R-:W-:Y:S02]  /*14430*/  ISETP.GE.AND P0, PT, R4, R216, PT ;  /* 0x000000d80400720c */ /* 0x000fe40003f06270 */
[----:B------:R-:W-:Y:S02]  /*14440*/  IADD3 R5, R0, 0x10, RZ ;  /* 0x0000001000057810 */ /* 0x000fe40007ffe0ff */
[C---:B------:R-:W-:Y:S02]  /*14450*/  ISETP.GE.OR P6, PT, R4.reuse, R219, !P6 ;  /* 0x000000db0400720c */ /* 0x040fe400077c6670 */
[-C--:B------:R-:W-:Y:S02]  /*14460*/  ISETP.GE.OR P1, PT, R133, R218.reuse, !P1 ;  /* 0x000000da8500720c */ /* 0x080fe40004f26670 */
[----:B------:R-:W-:Y:S02]  /*14470*/  ISETP.GE.OR P0, PT, R4, R218, !P0 ;  /* 0x000000da0400720c */ /* 0x000fe40004706670 */
[----:B------:R-:W-:Y:S02]  /*14480*/  IADD3 R4, R0, 0x11, RZ ;  /* 0x0000001100047810 */ /* 0x000fe40007ffe0ff */
[----:B------:R-:W-:Y:S02]  /*14490*/  FSEL R9, R9, -INF , !P6 ;  /* 0xff80000009097808 */ /* 0x000fe40007000000 */
[----:B------:R-:W-:Y:S02]  /*144a0*/  FSEL R11, R11, -INF , !P0 ;  /* 0xff8000000b0b7808 */ /* 0x000fe40004000000 */
[CC--:B------:R-:W-:Y:S02]  /*144b0*/  ISETP.GE.AND P6, PT, R5.reuse, R217.reuse, PT ;  /* 0x000000d90500720c */ /* 0x0c0fe40003fc6270 */
[----:B------:R-:W-:Y:S02]  /*144c0*/  FSEL R10, R10, -INF , !P1 ;  /* 0xff8000000a0a7808 */ /* 0x000fe40004800000 */
[C---:B------:R-:W-:Y:S02]  /*144d0*/  ISETP.GE.AND P0, PT, R5.reuse, R216, PT ;  /* 0x000000d80500720c */ /* 0x040fe40003f06270 */
[C---:B------:R-:W-:Y:S02]  /*144e0*/  ISETP.GE.AND P1, PT, R4.reuse, R217, PT ;  /* 0x000000d90400720c */ /* 0x040fe40003f26270 */
[CC--:B------:R-:W-:Y:S02]  /*144f0*/  ISETP.GE.OR P6, PT, R5.reuse, R219.reuse, !P6 ;  /* 0x000000db0500720c */ /* 0x0c0fe400077c6670 */
[----:B------:R-:W-:Y:S02]  /*14500*/  ISETP.GE.OR P0, PT, R5, R218, !P0 ;  /* 0x000000da0500720c */ /* 0x000fe40004706670 */
[----:B------:R-:W-:Y:S02]  /*14510*/  ISETP.GE.OR P1, PT, R4, R219, !P1 ;  /* 0x000000db0400720c */ /* 0x000fe40004f26670 */
[----:B------:R-:W-:Y:S02]  /*14520*/  IADD3 R5, R0, 0x18, RZ ;  /* 0x0000001800057810 */ /* 0x000fe40007ffe0ff */
[----:B------:R-:W-:Y:S02]  /*14530*/  FSEL R12, R12, -INF , !P6 ;  /* 0xff8000000c0c7808 */ /* 0x000fe40007000000 */
[----:B------:R-:W-:Y:S02]  /*14540*/  FSEL R13, R13, -INF , !P1 ;  /* 0xff8000000d0d7808 */ /* 0x000fe40004800000 */
[C---:B------:R-:W-:Y:S02]  /*14550*/  ISETP.GE.AND P6, PT, R4.reuse, R216, PT ;  /* 0x000000d80400720c */ /* 0x040fe40003fc6270 */
[C---:B------:R-:W-:Y:S02]  /*14560*/  ISETP.GE.AND P1, PT, R5.reuse, R217, PT ;  /* 0x000000d90500720c */ /* 0x040fe40003f26270 */
[----:B------:R-:W-:Y:S02]  /*14570*/  ISETP.GE.OR P6, PT, R4, R218, !P6 ;  /* 0x000000da0400720c */ /* 0x000fe400077c6670 */
[----:B------:R-:W-:Y:S02]  /*14580*/  IADD3 R4, R0, 0x19, RZ ;  /* 0x0000001900047810 */ /* 0x000fe40007ffe0ff */
[----:B------:R-:W-:Y:S02]  /*14590*/  ISETP.GE.OR P1, PT, R5, R219, !P1 ;  /* 0x000000db0500720c */ /* 0x000fe40004f26670 */
[----:B------:R-:W-:Y:S02]  /*145a0*/  FSEL R14, R14, -INF , !P0 ;  /* 0xff8000000e0e7808 */ /* 0x000fe40004000000 */
[----:B------:R-:W-:Y:S02]  /*145b0*/  FSEL R15, R15, -INF , !P6 ;  /* 0xff8000000f0f7808 */ /* 0x000fe40007000000 */
[----:B------:R-:W-:Y:S02]  /*145c0*/  FSEL R16, R16, -INF , !P1 ;  /* 0xff80000010107808 */ /* 0x000fe40004800000 */
[CC--:B------:R-:W-:Y:S02]  /*145d0*/  ISETP.GE.AND P1, PT, R4.reuse, R216.reuse, PT ;  /* 0x000000d80400720c */ /* 0x0c0fe40003f26270 */
[C---:B------:R-:W-:Y:S02]  /*145e0*/  ISETP.GE.AND P0, PT, R4.reuse, R217, PT ;  /* 0x000000d90400720c */ /* 0x040fe40003f06270 */
[C---:B------:R-:W-:Y:S02]  /*145f0*/  ISETP.GE.AND P6, PT, R5.reuse, R216, PT ;  /* 0x000000d80500720c */ /* 0x040fe40003fc6270 */
[-C--:B------:R-:W-:Y:S02]  /*14600*/  ISETP.GE.OR P1, PT, R4, R218.reuse, !P1 ;  /* 0x000000da0400720c */ /* 0x080fe40004f26670 */
[----:B------:R-:W-:Y:S02]  /*14610*/  IADD3 R6, R0, 0x20, RZ ;  /* 0x0000002000067810 */ /* 0x000fe40007ffe0ff */
[----:B------:R-:W-:Y:S02]  /*14620*/  ISETP.GE.OR P0, PT, R4, R219, !P0 ;  /* 0x000000db0400720c */ /* 0x000fe40004706670 */
[----:B------:R-:W-:Y:S02]  /*14630*/  ISETP.GE.OR P6, PT, R5, R218, !P6 ;  /* 0x000000da0500720c */ /* 0x000fe400077c6670 */
[----:B------:R-:W-:Y:S02]  /*14640*/  IADD3 R5, R0, 0x21, RZ ;  /* 0x0000002100057810 */ /* 0x000fe40007ffe0ff */
[----:B------:R-:W-:Y:S02]  /*14650*/  FSEL R19, R19, -INF , !P1 ;  /* 0xff80000013137808 */ /* 0x000fe40004800000 */
[----:B------:R-:W-:Y:S02]  /*14660*/  FSEL R17, R17, -INF , !P0 ;  /* 0xff80000011117808 */ /* 0x000fe40004000000 */
[CC--:B------:R-:W-:Y:S02]  /*14670*/  ISETP.GE.AND P1, PT, R5.reuse, R217.reuse, PT ;  /* 0x000000d90500720c */ /* 0x0c0fe40003f26270 */
[C---:B------:R-:W-:Y:S02]  /*14680*/  ISETP.GE.AND P0, PT, R6.reuse, R217, PT ;  /* 0x000000d90600720c */ /* 0x040fe40003f06270 */
        /* <DEDUP_REMOVED lines=12> */
[C---:B------:R-:W-:Y:S02]  /*14750*/  ISETP.GE.AND P0, PT, R5.reuse, R217, PT ;  /* 0x000000d90500720c */ /* 0x040fe40003f06270 */
[C---:B------:R-:W-:Y:S02]  /*14760*/  ISETP.GE.AND P1, PT, R5.reuse, R216, PT ;  /* 0x000000d80500720c */ /* 0x040fe40003f26270 */
[C---:B------:R-:W-:Y:S02]  /*14770*/  ISETP.GE.OR P0, PT, R5.reuse, R219, !P0 ;  /* 0x000000db0500720c */ /* 0x040fe40004706670 */
[----:B------:R-:W-:Y:S02]  /*14780*/  ISETP.GE.OR P1, PT, R5, R218, !P1 ;  /* 0x000000da0500720c */ /* 0x000fe40004f26670 */
[----:B------:R-:W-:Y:S02]  /*14790*/  FMNMX.FTZ R5, R134, R3, !PT ;  /* 0x0000000386057209 */ /* 0x000fe40007810000 */
[----:B------:R-:W-:Y:S02]  /*147a0*/  FSEL R18, R18, -INF , !P6 ;  /* 0xff80000012127808 */ /* 0x000fe40007000000 */
[----:B------:R-:W-:Y:S02]  /*147b0*/  FMNMX.FTZ R5, R7, R5, !PT ;  /* 0x0000000507057209 */ /* 0x000fe40007810000 */
[----:B------:R-:W-:Y:S02]  /*147c0*/  ISETP.GE.AND P6, PT, R6, R216, PT ;  /* 0x000000d80600720c */ /* 0x000fe40003fc6270 */
[----:B------:R-:W-:Y:S02]  /*147d0*/  FMNMX.FTZ R5, R10, R5, !PT ;  /* 0x000000050a057209 */ /* 0x000fe40007810000 */
[----:B------:R-:W-:Y:S02]  /*147e0*/  ISETP.GE.OR P6, PT, R6, R218, !P6 ;  /* 0x000000da0600720c */ /* 0x000fe400077c6670 */
[----:B------:R-:W-:Y:S02]  /*147f0*/  FMNMX.FTZ R5, R11, R5, !PT ;  /* 0x000000050b057209 */ /* 0x000fe40007810000 */
[----:B------:R-:W-:Y:S02]  /*14800*/  FSEL R22, R22, -INF , !P6 ;  /* 0xff80000016167808 */ /* 0x000fe40007000000 */
[----:B------:R-:W-:Y:S02]  /*14810*/  ISETP.GE.AND P6, PT, R4, R216, PT ;  /* 0x000000d80400720c */ /* 0x000fe40003fc6270 */
[----:B------:R-:W-:Y:S02]  /*14820*/  FMNMX.FTZ R5, R14, R5, !PT ;  /* 0x000000050e057209 */ /* 0x000fe40007810000 */
[----:B------:R-:W-:Y:S02]  /*14830*/  ISETP.GE.OR P6, PT, R4, R218, !P6 ;  /* 0x000000da0400720c */ /* 0x000fe400077c6670 */
[----:B------:R-:W-:Y:S02]  /*14840*/  IADD3 R4, R0, 0x30, RZ ;  /* 0x0000003000047810 */ /* 0x000fe40007ffe0ff */
[----:B------:R-:W-:Y:S02]  /*14850*/  FSEL R25, R25, -INF , !P0 ;  /* 0xff80000019197808 */ /* 0x000fe40004000000 */
[----:B------:R-:W-:Y:S02]  /*14860*/  FSEL R26, R26, -INF , !P6 ;  /* 0xff8000001a1a7808 */ /* 0x000fe40007000000 */
[----:B------:R-:W-:Y:S02]  /*14870*/  FMNMX.FTZ R5, R15, R5, !PT ;  /* 0x000000050f057209 */ /* 0x000fe40007810000 */
[C---:B------:R-:W-:Y:S02]  /*14880*/  ISETP.GE.AND P0, PT, R4.reuse, R217, PT ;  /* 0x000000d90400720c */ /* 0x040fe40003f06270 */
[----:B------:R-:W-:Y:S02]  /*14890*/  ISETP.GE.AND P6, PT, R4, R216, PT ;  /* 0x000000d80400720c */ /* 0x000fe40003fc6270 */
[----:B------:R-:W-:Y:S02]  /*148a0*/  FMNMX.FTZ R5, R18, R5, !PT ;  /* 0x0000000512057209 */ /* 0x000fe40007810000 */
[C---:B------:R-:W-:Y:S02]  /*148b0*/  ISETP.GE.OR P0, PT, R4.reuse, R219, !P0 ;  /* 0x000000db0400720c */ /* 0x040fe40004706670 */
        /* <DEDUP_REMOVED lines=10> */
[----:B------:R-:W-:Y:S02]  /*14960*/  IADD3 R4, R0, 0x38, RZ ;  /* 0x0000003800047810 */ /* 0x000fe40007ffe0ff */
[----:B------:R-:W-:Y:S02]  /*14970*/  FSEL R29, R29, -INF , !P1 ;  /* 0xff8000001d1d7808 */ /* 0x000fe40004800000 */
[----:B------:R-:W-:Y:S02]  /*14980*/  FSEL R31, R31, -INF , !P0 ;  /* 0xff8000001f1f7808 */ /* 0x000fe40004000000 */
[----:B------:R-:W-:Y:S02]  /*14990*/  FMNMX.FTZ R5, R23, R5, !PT ;  /* 0x0000000517057209 */ /* 0x000fe40007810000 */
[C---:B------:R-:W-:Y:S02]  /*149a0*/  ISETP.GE.AND P0, PT, R4.reuse, R217, PT ;  /* 0x000000d90400720c */ /* 0x040fe40003f06270 */
[C---:B------:R-:W-:Y:S02]  /*149b0*/  ISETP.GE.AND P1, PT, R4.reuse, R216, PT ;  /* 0x000000d80400720c */ /* 0x040fe40003f26270 */
[C---:B------:R-:W-:Y:S02]  /*149c0*/  ISETP.GE.OR P0, PT, R4.reuse, R219, !P0 ;  /* 0x000000db0400720c */ /* 0x040fe40004706670 */
[----:B------:R-:W-:Y:S02]  /*149d0*/  ISETP.GE.OR P1, PT, R4, R218, !P1 ;  /* 0x000000da0400720c */ /* 0x000fe40004f26670 */
[----:B------:R-:W-:Y:S02]  /*149e0*/  FMNMX.FTZ R4, R26, R5, !PT ;  /* 0x000000051a047209 */ /* 0x000fe40007810000 */
[----:B------:R-:W-:Y:S02]  /*149f0*/  FSEL R30, R30, -INF , !P6 ;  /* 0xff8000001e1e7808 */ /* 0x000fe40007000000 */
[----:B------:R-:W-:Y:S02]  /*14a00*/  IADD3 R0, R0, 0x39, RZ ;  /* 0x0000003900007810 */ /* 0x000fe40007ffe0ff */
[----:B------:R-:W-:Y:S02]  /*14a10*/  FMNMX.FTZ R4, R27, R4, !PT ;  /* 0x000000041b047209 */ /* 0x000fe40007810000 */
[----:B------:R-:W-:Y:S02]  /*14a20*/  ISETP.GE.AND P6, PT, R0, R217, PT ;  /* 0x000000d90000720c */ /* 0x000fe40003fc6270 */
[----:B------:R-:W-:Y:S02]  /*14a30*/  FSEL R32, R32, -INF , !P0 ;  /* 0xff80000020207808 */ /* 0x000fe40004000000 */
[----:B------:R-:W-:Y:S02]  /*14a40*/  FMNMX.FTZ R4, R30, R4, !PT ;  /* 0x000000041e047209 */ /* 0x000fe40007810000 */
[C---:B------:R-:W-:Y:S02]  /*14a50*/  ISETP.GE.AND P0, PT, R0.reuse, R216, PT ;  /* 0x000000d80000720c */ /* 0x040fe40003f06270 */
[C---:B------:R-:W-:Y:S02]  /*14a60*/  ISETP.GE.OR P6, PT, R0.reuse, R219, !P6 ;  /* 0x000000db0000720c */ /* 0x040fe400077c6670 */
[----:B------:R-:W-:Y:S02]  /*14a70*/  ISETP.GE.OR P0, PT, R0, R218, !P0 ;  /* 0x000000da0000720c */ /* 0x000fe40004706670 */
[----:B------:R-:W-:Y:S02]  /*14a80*/  FSEL R34, R34, -INF , !P1 ;  /* 0xff80000022227808 */ /* 0x000fe40004800000 */
[----:B------:R-:W-:Y:S02]  /*14a90*/  FMNMX.FTZ R0, R31, R4, !PT ;  /* 0x000000041f007209 */ /* 0x000fe40007810000 */
[----:B------:R-:W-:Y:S02]  /*14aa0*/  FSEL R35, R35, -INF , !P0 ;  /* 0xff80000023237808 */ /* 0x000fe40004000000 */
[----:B------:R-:W-:Y:S02]  /*14ab0*/  FMNMX.FTZ R0, R34, R0, !PT ;  /* 0x0000000022007209 */ /* 0x000fe40007810000 */
[----:B------:R-:W-:Y:S02]  /*14ac0*/  FMNMX.FTZ R6, R135, R2, !PT ;  /* 0x0000000287067209 */ /* 0x000fe40007810000 */
[----:B------:R-:W-:Y:S02]  /*14ad0*/  FMNMX.FTZ R0, R35, R0, !PT ;  /* 0x0000000023007209 */ /* 0x000fe40007810000 */
[----:B------:R-:W-:Y:S02]  /*14ae0*/  FMNMX.FTZ R6, R168, R6, !PT ;  /* 0x00000006a8067209 */ /* 0x000fe40007810000 */
[----:B------:R-:W-:Y:S01]  /*14af0*/  FSEL R33, R33, -INF , !P6 ;  /* 0xff80000021217808 */ /* 0x000fe20007000000 */
        /* <DEDUP_REMOVED lines=8> */
[----:B------:R-:W-:Y:S02]  /*14b80*/  FMNMX.FTZ R133, R20, R6, !PT ;  /* 0x0000000614857209 */ /* 0x000fe40007810000 */
[----:B---3--:R-:W-:Y:S01]  /*14b90*/  LOP3.LUT R6, R215, UR5, RZ, 0x3c, !PT ;  /* 0x00000005d7067c12 */ /* 0x008fe2000f8e3cff */
[----:B------:R-:W1:Y:S01]  /*14ba0*/  SHFL.BFLY PT, R132, R0, 0x1, 0x1f ;  /* 0x0c201f0000847f89 */ /* 0x000e6200000e0000 */
[----:B------:R-:W-:Y:S01]  /*14bb0*/  FMNMX.FTZ R133, R21, R133, !PT ;  /* 0x0000008515857209 */ /* 0x000fe20007810000 */
[----:B------:R-:W-:Y:S03]  /*14bc0*/  UIADD3 UR5, UR20, 0x1715609d, URZ ;  /* 0x1715609d14057890 */ /* 0x000fe6000fffe03f */
[----:B------:R-:W-:Y:S04]  /*14bd0*/  FMNMX.FTZ R133, R24, R133, !PT ;  /* 0x0000008518857209 */ /* 0x000fe80007810000 */
[----:B------:R-:W-:Y:S04]  /*14be0*/  FMNMX.FTZ R133, R25, R133, !PT ;  /* 0x0000008519857209 */ /* 0x000fe80007810000 */
[----:B------:R-:W-:Y:S04]  /*14bf0*/  FMNMX.FTZ R133, R28, R133, !PT ;  /* 0x000000851c857209 */ /* 0x000fe80007810000 */
[----:B------:R-:W-:Y:S04]  /*14c00*/  FMNMX.FTZ R133, R29, R133, !PT ;  /* 0x000000851d857209 */ /* 0x000fe80007810000 */
[----:B------:R-:W-:Y:S02]  /*14c10*/  FMNMX.FTZ R133, R32, R133, !PT ;  /* 0x0000008520857209 */ /* 0x000fe40007810000 */
[----:B-1----:R-:W-:Y:S02]  /*14c20*/  FMNMX.FTZ R132, R0, R132, !PT ;  /* 0x0000008400847209 */ /* 0x002fe40007810000 */
[----:B------:R-:W-:Y:S02]  /*14c30*/  FMNMX.FTZ R133, R33, R133, !PT ;  /* 0x0000008521857209 */ /* 0x000fe40007810000 */
[C---:B------:R-:W-:Y:S01]  /*14c40*/  FSETP.NEU.FTZ.AND P0, PT, R132.reuse, -INF , PT ;  /* 0xff8000008400780b */ /* 0x040fe20003f1d000 */
[----:B------:R-:W-:Y:S02]  /*14c50*/  FMUL.FTZ R4, R132, c[0x0][0x23c] ;  /* 0x00008f0084047a20 */ /* 0x000fe40000410000 */
[----:B------:R-:W1:Y:S03]  /*14c60*/  SHFL.BFLY PT, R5, R133, 0x2, 0x1f ;  /* 0x0c401f0085057f89 */ /* 0x000e6600000e0000 */
[----:B------:R-:W-:Y:S05]  /*14c70*/  FSEL R4, R4, RZ, P0 ;  /* 0x000000ff04047208 */ /* 0x000fea0000000000 */
[--C-:B------:R-:W-:Y:S02]  /*14c80*/  FFMA.FTZ R7, R7, c[0x0][0x23c], -R4.reuse ;  /* 0x00008f0007077a23 */ /* 0x100fe40000010804 */
[--C-:B------:R-:W-:Y:S02]  /*14c90*/  FFMA.FTZ R134, R134, c[0x0][0x23c], -R4.reuse ;  /* 0x00008f0086867a23 */ /* 0x100fe40000010804 */
[----:B------:R3:W-:Y:S01]  /*14ca0*/  MUFU.EX2 R172, R7 ;  /* 0x0000000700ac7308 */ /* 0x0007e20000000800 */
[--C-:B------:R-:W-:Y:S02]  /*14cb0*/  FFMA.FTZ R10, R10, c[0x0][0x23c], -R4.reuse ;  /* 0x00008f000a0a7a23 */ /* 0x100fe40000010804 */
[--C-:B------:R-:W-:Y:S02]  /*14cc0*/  FFMA.FTZ R177, R14, c[0x0][0x23c], -R4.reuse ;  /* 0x00008f000eb17a23 */ /* 0x100fe40000010804 */
[--C-:B------:R-:W-:Y:S02]  /*14cd0*/  FFMA.FTZ R178, R15, c[0x0][0x23c], -R4.reuse ;  /* 0x00008f000fb27a23 */ /* 0x100fe40000010804 */
[--C-:B------:R-:W-:Y:S02]  /*14ce0*/  FFMA.FTZ R220, R22, c[0x0][0x23c], -R4.reuse ;  /* 0x00008f0016dc7a23 */ /* 0x100fe40000010804 */
[--C-:B------:R-:W-:Y:S01]  /*14cf0*/  FFMA.FTZ R221, R23, c[0x0][0x23c], -R4.reuse ;  /* 0x00008f0017dd7a23 */ /* 0x100fe20000010804 */
[----:B------:R-:W-:Y:S01]  /*14d00*/  MUFU.EX2 R173, R134 ;  /* 0x0000008600ad7308 */ /* 0x000fe20000000800 */
[--C-:B------:R-:W-:Y:S01]  /*14d10*/  FFMA.FTZ R181, R18, c[0x0][0x23c], -R4.reuse ;  /* 0x00008f0012b57a23 */ /* 0x100fe20000010804 */
[----:B-1----:R-:W-:Y:S01]  /*14d20*/  FMNMX.FTZ R133, R133, R5, !PT ;  /* 0x0000000585857209 */ /* 0x002fe20007810000 */
[--C-:B------:R-:W-:Y:S02]  /*14d30*/  FFMA.FTZ R210, R19, c[0x0][0x23c], -R4.reuse ;  /* 0x00008f0013d27a23 */ /* 0x100fe40000010804 */
[--C-:B------:R-:W-:Y:S02]  /*14d40*/  FFMA.FTZ R226, R26, c[0x0][0x23c], -R4.reuse ;  /* 0x00008f001ae27a23 */ /* 0x100fe40000010804 */
[----:B------:R-:W1:Y:S01]  /*14d50*/  SHFL.BFLY PT, R5, R133, 0x1, 0x1f ;  /* 0x0c201f0085057f89 */ /* 0x000e6200000e0000 */
[--C-:B------:R-:W-:Y:S02]  /*14d60*/  FFMA.FTZ R227, R27, c[0x0][0x23c], -R4.reuse ;  /* 0x00008f001be37a23 */ /* 0x100fe40000010804 */
[--C-:B------:R-:W-:Y:S02]  /*14d70*/  FFMA.FTZ R228, R30, c[0x0][0x23c], -R4.reuse ;  /* 0x00008f001ee47a23 */ /* 0x100fe40000010804 */
[--C-:B------:R-:W-:Y:S02]  /*14d80*/  FFMA.FTZ R229, R31, c[0x0][0x23c], -R4.reuse ;  /* 0x00008f001fe57a23 */ /* 0x100fe40000010804 */
[--C-:B------:R-:W-:Y:S01]  /*14d90*/  FFMA.FTZ R235, R34, c[0x0][0x23c], -R4.reuse ;  /* 0x00008f0022eb7a23 */ /* 0x100fe20000010804 */
[----:B---3--:R-:W3:Y:S01]  /*14da0*/  LDL.LU R7, [R1+0x80] ;  /* 0x0000800001077983 */ /* 0x008ee20000300800 */
[----:B------:R-:W-:Y:S01]  /*14db0*/  FFMA.FTZ R234, R35, c[0x0][0x23c], -R4 ;  /* 0x00008f0023ea7a23 */ /* 0x000fe20000010804 */
[----:B-1----:R-:W-:Y:S04]  /*14dc0*/  FMNMX.FTZ R133, R133, R5, !PT ;  /* 0x0000000585857209 */ /* 0x002fe80007810000 */
[C---:B------:R-:W-:Y:S01]  /*14dd0*/  FSETP.NEU.FTZ.AND P1, PT, R133.reuse, -INF , PT ;  /* 0xff8000008500780b */ /* 0x040fe20003f3d000 */
[C---:B------:R-:W-:Y:S03]  /*14de0*/  FMUL.FTZ R5, R133.reuse, c[0x0][0x23c] ;  /* 0x00008f0085057a20 */ /* 0x040fe60000410000 */
[----:B------:R-:W-:Y:S02]  /*14df0*/  FSEL R0, R133, RZ, P1 ;  /* 0x000000ff85007208 */ /* 0x000fe40000800000 */
[----:B------:R-:W-:Y:S03]  /*14e00*/  FSEL R5, R5, RZ, P1 ;  /* 0x000000ff05057208 */ /* 0x000fe60000800000 */
[----:B------:R-:W-:Y:S01]  /*14e10*/  FADD.FTZ R2, -R0, R2 ;  /* 0x0000000200027221 */ /* 0x000fe20000010100 */
[----:B------:R-:W-:Y:S01]  /*14e20*/  FSEL R0, R132, RZ, P0 ;  /* 0x000000ff84007208 */ /* 0x000fe20000000000 */
[--C-:B------:R-:W-:Y:S02]  /*14e30*/  FFMA.FTZ R224, R24, c[0x0][0x23c], -R5.reuse ;  /* 0x00008f0018e07a23 */ /* 0x100fe40000010805 */
[----:B------:R-:W-:Y:S02]  /*14e40*/  FFMA.FTZ R225, R25, c[0x0][0x23c], -R5 ;  /* 0x00008f0019e17a23 */ /* 0x000fe40000010805 */
[----:B------:R-:W-:Y:S02]  /*14e50*/  FADD.FTZ R3, -R0, R3 ;  /* 0x0000000300037221 */ /* 0x000fe40000010100 */
[----:B------:R-:W-:Y:S02]  /*14e60*/  FMUL.FTZ R0, R2, c[0x0][0x23c] ;  /* 0x00008f0002007a20 */ /* 0x000fe40000410000 */
[----:B------:R-:W-:Y:S01]  /*14e70*/  FMUL.FTZ R2, R3, c[0x0][0x23c] ;  /* 0x00008f0003027a20 */ /* 0x000fe20000410000 */
[----:B------:R-:W-:Y:S01]  /*14e80*/  LOP3.LUT R3, R251, UR4, R214, 0x96, !PT ;  /* 0x00000004fb037c12 */ /* 0x000fe2000f8e96d6 */
[--C-:B------:R-:W-:Y:S01]  /*14e90*/  FFMA.FTZ R230, R28, c[0x0][0x23c], -R5.reuse ;  /* 0x00008f001ce67a23 */ /* 0x100fe20000010805 */
[----:B------:R-:W-:Y:S01]  /*14ea0*/  UIADD3 UR4, UR21, -0x56f99767, URZ ;  /* 0xa906689915047890 */ /* 0x000fe2000fffe03f */
[----:B------:R-:W1:Y:S01]  /*14eb0*/  MUFU.EX2 R0, R0 ;  /* 0x0000000000007308 */ /* 0x000e620000000800 */
[--C-:B------:R-:W-:Y:S02]  /*14ec0*/  FFMA.FTZ R176, R12, c[0x0][0x23c], -R5.reuse ;  /* 0x00008f000cb07a23 */ /* 0x100fe40000010805 */
[--C-:B------:R-:W-:Y:S02]  /*14ed0*/  FFMA.FTZ R223, R21, c[0x0][0x23c], -R5.reuse ;  /* 0x00008f0015df7a23 */ /* 0x100fe40000010805 */
        /* <DEDUP_REMOVED lines=11> */
[--C-:B------:R-:W-:Y:S02]  /*14f90*/  FFMA.FTZ R231, R29, c[0x0][0x23c], -R5.reuse ;  /* 0x00008f001de77a23 */ /* 0x100fe40000010805 */
[C---:B-1----:R-:W-:Y:S02]  /*14fa0*/  FMUL.FTZ R24, R0.reuse, R144 ;  /* 0x0000009000187220 */ /* 0x042fe40000410000 */
[C---:B------:R-:W-:Y:S02]  /*14fb0*/  FMUL.FTZ R25, R0.reuse, R145 ;  /* 0x0000009100197220 */ /* 0x040fe40000410000 */
[----:B------:R-:W-:Y:S01]  /*14fc0*/  FMUL.FTZ R28, R0, R140 ;  /* 0x0000008c001c7220 */ /* 0x000fe20000410000 */
[----:B------:R-:W1:Y:S01]  /*14fd0*/  MUFU.EX2 R170, R168 ;  /* 0x000000a800aa7308 */ /* 0x000e620000000800 */
[----:B------:R-:W-:Y:S04]  /*14fe0*/  IMAD.WIDE.U32 R144, R6, -0x326172a9, RZ ;  /* 0xcd9e8d5706907825 */ /* 0x000fe800078e00ff */
[----:B----4-:R-:W-:Y:S02]  /*14ff0*/  FMUL.FTZ R6, R2, R166 ;  /* 0x000000a602067220 */ /* 0x010fe40000410000 */
[C---:B------:R-:W-:Y:S02]  /*15000*/  FMUL.FTZ R12, R0.reuse, R156 ;  /* 0x0000009c000c7220 */ /* 0x040fe40000410000 */
[----:B------:R4:W5:Y:S01]  /*15010*/  LDL.S16 R156, [R1+0x78] ;  /* 0x00007800019c7983 */ /* 0x0009620000100600 */
[----:B------:R-:W-:Y:S01]  /*15020*/  FMUL.FTZ R21, R0, R149 ;  /* 0x0000009500157220 */ /* 0x000fe20000410000 */
[----:B------:R2:W-:Y:S01]  /*15030*/  MUFU.EX2 R168, R10 ;  /* 0x0000000a00a87308 */ /* 0x0005e20000000800 */
[C---:B------:R-:W-:Y:S01]  /*15040*/  FMUL.FTZ R19, R2.reuse, R155 ;  /* 0x0000009b02137220 */ /* 0x040fe20000410000 */
[----:B------:R4:W4:Y:S01]  /*15050*/  LDL.S16 R149, [R1+0x74] ;  /* 0x0000740001957983 */ /* 0x0009220000100600 */
[C---:B------:R-:W-:Y:S02]  /*15060*/  FMUL.FTZ R14, R2.reuse, R158 ;  /* 0x0000009e020e7220 */ /* 0x040fe40000410000 */
[C---:B------:R-:W-:Y:S02]  /*15070*/  FMUL.FTZ R15, R2.reuse, R159 ;  /* 0x0000009f020f7220 */ /* 0x040fe40000410000 */
[C---:B------:R-:W-:Y:S02]  /*15080*/  FMUL.FTZ R18, R2.reuse, R154 ;  /* 0x0000009a02127220 */ /* 0x040fe40000410000 */
[C---:B------:R-:W-:Y:S01]  /*15090*/  FMUL.FTZ R22, R2.reuse, R150 ;  /* 0x0000009602167220 */ /* 0x040fe20000410000 */
[----:B------:R2:W2:Y:S01]  /*150a0*/  MUFU.EX2 R174, R8 ;  /* 0x0000000800ae7308 */ /* 0x0004a20000000800 */
[C---:B------:R-:W-:Y:S02]  /*150b0*/  FMUL.FTZ R23, R2.reuse, R151 ;  /* 0x0000009702177220 */ /* 0x040fe40000410000 */
[----:B------:R-:W-:Y:S01]  /*150c0*/  FMUL.FTZ R26, R2, R146 ;  /* 0x00000092021a7220 */ /* 0x000fe20000410000 */
[----:B-1----:R-:W-:Y:S01]  /*150d0*/  F2FP.PACK_AB R134, R170, R171 ;  /* 0x000000abaa86723e */ /* 0x002fe200000000ff */
[C---:B------:R-:W-:Y:S02]  /*150e0*/  FMUL.FTZ R27, R2.reuse, R147 ;  /* 0x00000093021b7220 */ /* 0x040fe40000410000 */
[C---:B------:R-:W-:Y:S02]  /*150f0*/  FMUL.FTZ R30, R2.reuse, R142 ;  /* 0x0000008e021e7220 */ /* 0x040fe40000410000 */
[C---:B------:R-:W-:Y:S01]  /*15100*/  FMUL.FTZ R31, R2.reuse, R143 ;  /* 0x0000008f021f7220 */ /* 0x040fe20000410000 */
[----:B------:R1:W1:Y:S01]  /*15110*/  MUFU.EX2 R169, R9 ;  /* 0x0000000900a97308 */ /* 0x0002620000000800 */
[C---:B------:R-:W-:Y:S02]  /*15120*/  FMUL.FTZ R34, R2.reuse, R138 ;  /* 0x0000008a02227220 */ /* 0x040fe40000410000 */
[C---:B------:R-:W-:Y:S02]  /*15130*/  FMUL.FTZ R35, R2.reuse, R139 ;  /* 0x0000008b02237220 */ /* 0x040fe40000410000 */
[C---:B--2---:R-:W-:Y:S02]  /*15140*/  FMUL.FTZ R10, R2.reuse, R162 ;  /* 0x000000a2020a7220 */ /* 0x044fe40000410000 */
        /* <DEDUP_REMOVED lines=48> */
[----:B------:R-:W-:Y:S02]  /*15450*/  FFMA.FTZ R135, R11, c[0x0][0x23c], -R4 ;  /* 0x00008f000b877a23 */ /* 0x000fe40000010804 */
[----:B------:R-:W-:Y:S02]  /*15460*/  FMUL.FTZ R11, R2, R163 ;  /* 0x000000a3020b7220 */ /* 0x000fe40000410000 */
[C---:B------:R-:W-:Y:S02]  /*15470*/  FMUL.FTZ R4, R0.reuse, R164 ;  /* 0x000000a400047220 */ /* 0x040fe40000410000 */
[----:B------:R-:W2:Y:S01]  /*15480*/  MUFU.EX2 R135, R135 ;  /* 0x0000008700877308 */ /* 0x000ea20000000800 */
[----:B------:R-:W-:Y:S02]  /*15490*/  FFMA.FTZ R233, R33, c[0x0][0x23c], -R5 ;  /* 0x00008f0021e97a23 */ /* 0x000fe40000010805 */
[----:B------:R-:W-:Y:S02]  /*154a0*/  FMUL.FTZ R5, R0, R165 ;  /* 0x000000a500057220 */ /* 0x000fe40000410000 */
[----:B------:R-:W-:Y:S01]  /*154b0*/  IMAD.WIDE.U32 R164, R3, -0x326172a9, RZ ;  /* 0xcd9e8d5703a47825 */ /* 0x000fe200078e00ff */
[----:B------:R-:W-:Y:S03]  /*154c0*/  F2FP.PACK_AB R3, R172, R173 ;  /* 0x000000adac03723e */ /* 0x000fe600000000ff */
[C---:B------:R-:W-:Y:S01]  /*154d0*/  FMUL.FTZ R32, R0.reuse, R136 ;  /* 0x0000008800207220 */ /* 0x040fe20000410000 */
[----:B------:R-:W-:Y:S01]  /*154e0*/  LOP3.LUT R138, R165, UR33, R144, 0x96, !PT ;  /* 0x00000021a58a7c12 */ /* 0x000fe2000f8e9690 */
[C---:B------:R-:W-:Y:S01]  /*154f0*/  FFMA.FTZ R175, R0.reuse, R175, R171 ;  /* 0x000000af00af7223 */ /* 0x040fe200000100ab */
[----:B------:R-:W-:Y:S01]  /*15500*/  MUFU.EX2 R144, R179 ;  /* 0x000000b300907308 */ /* 0x000fe20000000800 */
[----:B------:R-:W-:Y:S02]  /*15510*/  FMUL.FTZ R33, R0, R137 ;  /* 0x0000008900217220 */ /* 0x000fe40000410000 */
[----:B------:R-:W-:Y:S04]  /*15520*/  IMAD.WIDE.U32 R138, R138, -0x2daee0ad, RZ ;  /* 0xd2511f538a8a7825 */ /* 0x000fe800078e00ff */
[C---:B------:R-:W-:Y:S02]  /*15530*/  FMUL.FTZ R8, R0.reuse, R160 ;  /* 0x000000a000087220 */ /* 0x040fe40000410000 */
[C---:B-1----:R-:W-:Y:S02]  /*15540*/  FMUL.FTZ R9, R0.reuse, R161 ;  /* 0x000000a100097220 */ /* 0x042fe40000410000 */
        /* <DEDUP_REMOVED lines=32> */
[C---:B---3--:R-:W-:Y:S02]  /*15750*/  FFMA.FTZ R140, R2.reuse, R7, R173 ;  /* 0x00000007028c7223 */ /* 0x048fe400000100ad */
[----:B------:R-:W-:Y:S02]  /*15760*/  FMUL.FTZ R7, R2, R167 ;  /* 0x000000a702077220 */ /* 0x000fe40000410000 */
[----:B------:R-:W3:Y:S01]  /*15770*/  LDL.64 R166, [R1+0x88] ;  /* 0x0000880001a67983 */ /* 0x000ee20000100a00 */
[----:B------:R1:W1:Y:S01]  /*15780*/  MUFU.EX2 R2, R176 ;  /* 0x000000b000027308 */ /* 0x0002620000000800 */
        /* <DEDUP_REMOVED lines=12> */
[----:B-1----:R1:W4:Y:S01]  /*15850*/  LDL.S16 R176, [R1+0x7c] ;  /* 0x00007c0001b07983 */ /* 0x0023220000100600 */
        /* <DEDUP_REMOVED lines=9> */
[----:B------:R-:W-:Y:S02]  /*158f0*/  FADD.FTZ R0, R170, R175 ;  /* 0x000000afaa007221 */ /* 0x000fe40000010000 */
[----:B------:R-:W-:Y:S01]  /*15900*/  FADD.FTZ R140, R172, R140 ;  /* 0x0000008cac8c7221 */ /* 0x000fe20000010000 */
[----:B------:R-:W1:Y:S01]  /*15910*/  LDC.U8 R175, c[0x0][0x2d8] ;  /* 0x0000b600ffaf7b82 */ /* 0x000e620000000000 */
[----:B------:R-:W-:Y:S01]  /*15920*/  IMAD.MOV.U32 R157, RZ, RZ, R215 ;  /* 0x000000ffff9d7224 */ /* 0x000fe200078e00d7 */
[----:B---3--:R-:W-:Y:S02]  /*15930*/  LOP3.LUT R136, R145, UR29, R166, 0x96, !PT ;  /* 0x0000001d91887c12 */ /* 0x008fe4000f8e96a6 */
[----:B------:R-:W3:Y:S03]  /*15940*/  MUFU.EX2 R145, R177 ;  /* 0x000000b100917308 */ /* 0x000ee60000000800 */
[----:B------:R-:W-:Y:S05]  /*15950*/  IMAD.WIDE.U32 R136, R136, -0x2daee0ad, RZ ;  /* 0xd2511f5388887825 */ /* 0x000fea00078e00ff */
[----:B------:R-:W-:Y:S02]  /*15960*/  LOP3.LUT R137, R137, UR30, R250, 0x96, !PT ;  /* 0x0000001e89897c12 */ /* 0x000fe4000f8e96fa */
[----:B------:R-:W-:Y:S01]  /*15970*/  LOP3.LUT R141, R139, UR34, R136, 0x96, !PT ;  /* 0x000000228b8d7c12 */ /* 0x000fe2000f8e9688 */
[----:B------:R-:W-:Y:S01]  /*15980*/  FADD.FTZ R139, R174, R0 ;  /* 0x00000000ae8b7221 */ /* 0x000fe20000010000 */
[----:B------:R-:W-:Y:S01]  /*15990*/  F2FP.PACK_AB R0, R169, R174 ;  /* 0x000000aea900723e */ /* 0x000fe200000000ff */
[----:B------:R-:W-:Y:S04]  /*159a0*/  IMAD.WIDE.U32 R136, R137, -0x326172a9, RZ ;  /* 0xcd9e8d5789887825 */ /* 0x000fe800078e00ff */
[----:B------:R-:W-:Y:S01]  /*159b0*/  FADD.FTZ R146, R169, R139 ;  /* 0x0000008ba9927221 */ /* 0x000fe20000010000 */
[----:B------:R-:W-:Y:S01]  /*159c0*/  LOP3.LUT R142, R137, UR32, R164, 0x96, !PT ;  /* 0x00000020898e7c12 */ /* 0x000fe2000f8e96a4 */
[----:B------:R-:W-:Y:S01]  /*159d0*/  FADD.FTZ R139, R168, R140 ;  /* 0x0000008ca88b7221 */ /* 0x000fe20000010000 */
[----:B--2---:R-:W-:Y:S01]  /*159e0*/  F2FP.PACK_AB R168, R135, R168 ;  /* 0x000000a887a8723e */ /* 0x004fe200000000ff */
[----:B------:R-:W-:Y:S04]  /*159f0*/  IMAD.WIDE.U32 R140, R141, -0x326172a9, RZ ;  /* 0xcd9e8d578d8c7825 */ /* 0x000fe800078e00ff */
[----:B------:R-:W-:Y:S01]  /*15a00*/  FADD.FTZ R137, R135, R139 ;  /* 0x0000008b87897221 */ /* 0x000fe20000010000 */
[----:B------:R-:W-:Y:S01]  /*15a10*/  LOP3.LUT R150, R141, UR31, R136, 0x96, !PT ;  /* 0x0000001f8d967c12 */ /* 0x000fe2000f8e9688 */
[----:B------:R-:W2:Y:S01]  /*15a20*/  MUFU.EX2 R135, R178 ;  /* 0x000000b200877308 */ /* 0x000ea20000000800 */
[----:B------:R-:W-:Y:S04]  /*15a30*/  IMAD.WIDE.U32 R142, R142, -0x2daee0ad, RZ ;  /* 0xd2511f538e8e7825 */ /* 0x000fe800078e00ff */
[----:B------:R-:W-:Y:S01]  /*15a40*/  IMAD.WIDE.U32 R150, R150, -0x2daee0ad, RZ ;  /* 0xd2511f5396967825 */ /* 0x000fe200078e00ff */
[----:B------:R-:W-:Y:S03]  /*15a50*/  LOP3.LUT R138, R143, UR24, R138, 0x96, !PT ;  /* 0x000000188f8a7c12 */ /* 0x000fe6000f8e968a */
[----:B------:R-:W-:Y:S01]  /*15a60*/  FADD.FTZ R136, R2, R146 ;  /* 0x0000009202887221 */ /* 0x000fe20000010000 */
[----:B------:R-:W-:Y:S01]  /*15a70*/  LOP3.LUT R142, R151, UR4, R142, 0x96, !PT ;  /* 0x00000004978e7c12 */ /* 0x000fe2000f8e968e */
[----:B------:R-:W-:Y:S01]  /*15a80*/  IMAD.WIDE.U32 R138, R138, -0x326172a9, RZ ;  /* 0xcd9e8d578a8a7825 */ /* 0x000fe200078e00ff */
[----:B------:R-:W-:Y:S01]  /*15a90*/  F2FP.PACK_AB R2, R144, R2 ;  /* 0x000000029002723e */ /* 0x000fe200000000ff */
[----:B------:R-:W4:Y:S02]  /*15aa0*/  MUFU.EX2 R141, R180 ;  /* 0x000000b4008d7308 */ /* 0x000f240000000800 */
[----:B------:R-:W-:Y:S01]  /*15ab0*/  IMAD.WIDE.U32 R142, R142, -0x326172a9, RZ ;  /* 0xcd9e8d578e8e7825 */ /* 0x000fe200078e00ff */
[----:B------:R-:W-:Y:S03]  /*15ac0*/  LOP3.LUT R148, R139, UR5, R140, 0x96, !PT ;  /* 0x000000058b947c12 */ /* 0x000fe6000f8e968c */
[----:B------:R-:W-:Y:S01]  /*15ad0*/  FADD.FTZ R144, R144, R136 ;  /* 0x0000008890907221 */ /* 0x000fe20000010000 */
[----:B------:R-:W-:Y:S01]  /*15ae0*/  LOP3.LUT R136, R143, UR22, R138, 0x96, !PT ;  /* 0x000000168f887c12 */ /* 0x000fe2000f8e968a */
[----:B---3--:R-:W-:Y:S02]  /*15af0*/  FADD.FTZ R139, R145, R137 ;  /* 0x00000089918b7221 */ /* 0x008fe40000010000 */
[----:B------:R-:W3:Y:S01]  /*15b00*/  MUFU.EX2 R137, R211 ;  /* 0x000000d300897308 */ /* 0x000ee20000000800 */
[C---:B--2---:R-:W-:Y:S01]  /*15b10*/  F2FP.PACK_AB R152, R135.reuse, R145 ;  /* 0x000000918798723e */ /* 0x044fe200000000ff */
[----:B------:R-:W-:Y:S01]  /*15b20*/  FADD.FTZ R145, R135, R139 ;  /* 0x0000008b87917221 */ /* 0x000fe20000010000 */
[----:B------:R-:W-:Y:S04]  /*15b30*/  LOP3.LUT R135, R136, 0xff, RZ, 0xc0, !PT ;  /* 0x000000ff88877812 */ /* 0x000fe800078ec0ff */
[----:B-1----:R-:W-:Y:S02]  /*15b40*/  ISETP.GE.U32.AND P0, PT, R175, R135, PT ;  /* 0x00000087af00720c */ /* 0x002fe40003f06070 */
[----:B------:R-:W-:Y:S01]  /*15b50*/  PRMT R135, R134, 0x7632, R135 ;  /* 0x0000763286877816 */ /* 0x000fe20000000087 */
[----:B------:R-:W-:Y:S01]  /*15b60*/  MUFU.EX2 R180, R228 ;  /* 0x000000e400b47308 */ /* 0x000fe20000000800 */
[----:B----4-:R-:W-:Y:S09]  /*15b70*/  FADD.FTZ R139, R141, R144 ;  /* 0x000000908d8b7221 */ /* 0x010ff20000010000 */
[----:B-----5:R-:W-:Y:S01]  /*15b80*/  @!P0 HADD2 R156, -R134.H0_H0, -RZ.H0_H0 ;  /* 0xa00000ff869c8230 */ /* 0x020fe20000000900 */
[C---:B---3--:R-:W-:Y:S01]  /*15b90*/  F2FP.PACK_AB R154, R137.reuse, R141 ;  /* 0x0000008d899a723e */ /* 0x048fe200000000ff */
[----:B------:R-:W-:Y:S03]  /*15ba0*/  FADD.FTZ R147, R137, R139 ;  /* 0x0000008b89937221 */ /* 0x000fe60000010000 */
[----:B------:R-:W-:Y:S01]  /*15bb0*/  PRMT R140, R156, 0x7610, R140 ;  /* 0x000076109c8c7816 */ /* 0x000fe2000000008c */
[----:B------:R1:W-:Y:S01]  /*15bc0*/  @!P0 STL.S16 [R1+0x78], R156 ;  /* 0x0000789c01008387 */ /* 0x0003e20000100600 */
[----:B------:R-:W-:Y:S01]  /*15bd0*/  PRMT R137, R134, 0x5410, R135 ;  /* 0x0000541086897816 */ /* 0x000fe20000000087 */
[----:B------:R-:W-:Y:S01]  /*15be0*/  MUFU.EX2 R139, R210 ;  /* 0x000000d2008b7308 */ /* 0x000fe20000000800 */
[----:B------:R-:W-:Y:S01]  /*15bf0*/  @!P0 PRMT R134, R140, 0x5410, RZ ;  /* 0x000054108c868816 */ /* 0x000fe200000000ff */
[----:B------:R2:W3:Y:S04]  /*15c00*/  LDL.S16 R160, [R1+0x70] ;  /* 0x0000700001a07983 */ /* 0x0004e80000100600 */
[----:B------:R4:W-:Y:S04]  /*15c10*/  STG.E.U16 [R212.64], R134 ;  /* 0x00000086d4007986 */ /* 0x0009e8000c101512 */
[----:B------:R2:W5:Y:S01]  /*15c20*/  LDL.S16 R155, [R1+0x6c] ;  /* 0x00006c00019b7983 */ /* 0x0005620000100600 */
[----:B------:R-:W2:Y:S01]  /*15c30*/  MUFU.EX2 R140, R181 ;  /* 0x000000b5008c7308 */ /* 0x000ea20000000800 */
[----:B-1----:R-:W-:Y:S01]  /*15c40*/  IMAD.MOV.U32 R156, RZ, RZ, R214 ;  /* 0x000000ffff9c7224 */ /* 0x002fe200078e00d6 */
[----:B----4-:R-:W-:Y:S02]  /*15c50*/  LOP3.LUT R134, R136, 0xffff, RZ, 0xc0, !PT ;  /* 0x0000ffff88867812 */ /* 0x010fe400078ec0ff */
[----:B--2---:R-:W-:Y:S02]  /*15c60*/  F2FP.PACK_AB R153, R139, R140 ;  /* 0x0000008c8b99723e */ /* 0x004fe400000000ff */
[----:B------:R-:W-:Y:S04]  /*15c70*/  SHF.R.U32.HI R134, RZ, 0x8, R134 ;  /* 0x00000008ff867819 */ /* 0x000fe80000011686 */
[----:B------:R-:W-:Y:S04]  /*15c80*/  LOP3.LUT R134, R134, 0xffff, RZ, 0xc0, !PT ;  /* 0x0000ffff86867812 */ /* 0x000fe800078ec0ff */
[C---:B------:R-:W-:Y:S02]  /*15c90*/  ISETP.GE.U32.AND P0, PT, R175.reuse, R134, PT ;  /* 0x00000086af00720c */ /* 0x040fe40003f06070 */
[--C-:B------:R-:W-:Y:S02]  /*15ca0*/  SHF.R.U32.HI R134, RZ, 0x10, R136.reuse ;  /* 0x00000010ff867819 */ /* 0x100fe40000011688 */
[----:B------:R-:W-:Y:S02]  /*15cb0*/  SHF.R.U32.HI R136, RZ, 0x18, R136 ;  /* 0x00000018ff887819 */ /* 0x000fe40000011688 */
[----:B------:R-:W-:Y:S02]  /*15cc0*/  LOP3.LUT R134, R134, 0xff, RZ, 0xc0, !PT ;  /* 0x000000ff86867812 */ /* 0x000fe400078ec0ff */
[C---:B------:R-:W-:Y:S02]  /*15cd0*/  ISETP.GE.U32.AND P1, PT, R175.reuse, R136, PT ;  /* 0x00000088af00720c */ /* 0x040fe40003f26070 */
[----:B------:R-:W-:Y:S02]  /*15ce0*/  ISETP.GE.U32.AND P6, PT, R175, R134, PT ;  /* 0x00000086af00720c */ /* 0x000fe40003fc6070 */
[----:B------:R-:W-:Y:S01]  /*15cf0*/  PRMT R134, R3, 0x7632, R134 ;  /* 0x0000763203867816 */ /* 0x000fe20000000086 */
[----:B------:R-:W-:Y:S05]  /*15d00*/  @!P0 HADD2 R149, -R135.H0_H0, -RZ.H0_H0 ;  /* 0xa00000ff87958230 */ /* 0x000fea0000000900 */
[----:B------:R1:W-:Y:S01]  /*15d10*/  @!P0 STL.S16 [R1+0x74], R149 ;  /* 0x0000749501008387 */ /* 0x0003e20000100600 */
[----:B------:R-:W-:Y:S04]  /*15d20*/  PRMT R141, R149, 0x7610, R141 ;  /* 0x00007610958d7816 */ /* 0x000fe8000000008d */
[----:B------:R-:W-:Y:S01]  /*15d30*/  @!P0 PRMT R135, R141, 0x5410, RZ ;  /* 0x000054108d878816 */ /* 0x000fe200000000ff */
[----:B------:R-:W-:Y:S01]  /*15d40*/  @!P6 HADD2 R176, -R3.H0_H0, -RZ.H0_H0 ;  /* 0xa00000ff03b0e230 */ /* 0x000fe20000000900 */
[----:B------:R2:W4:Y:S01]  /*15d50*/  LDL.S16 R141, [R1+0x60] ;  /* 0x00006000018d7983 */ /* 0x0005220000100600 */
[----:B------:R-:W-:Y:S03]  /*15d60*/  IADD3 R214, P0, R212, UR27, RZ ;  /* 0x0000001bd4d67c10 */ /* 0x000fe6000ff1e0ff */
[----:B------:R2:W-:Y:S01]  /*15d70*/  STG.E.U16 [R212.64+0x2], R135 ;  /* 0x00000287d4007986 */ /* 0x0005e2000c101512 */
[----:B------:R-:W-:Y:S02]  /*15d80*/  PRMT R136, R176, 0x7610, R136 ;  /* 0x00007610b0887816 */ /* 0x000fe40000000088 */
[----:B------:R-:W-:Y:S01]  /*15d90*/  IADD3.X R215, R213, UR26, RZ, P0, !PT ;  /* 0x0000001ad5d77c10 */ /* 0x000fe200087fe4ff */
[----:B-1----:R1:W4:Y:S04]  /*15da0*/  LDL.S16 R149, [R1+0x64] ;  /* 0x0000640001957983 */ /* 0x0023280000100600 */
[----:B------:R-:W-:Y:S04]  /*15db0*/  @!P6 STL.S16 [R1+0x7c], R176 ;  /* 0x00007cb00100e387 */ /* 0x000fe80000100600 */
[----:B------:R-:W-:Y:S01]  /*15dc0*/  LDSM.16.MT88.4 R176, [R183+0x13800] ;  /* 0x01380000b7b0783b */ /* 0x000fe20000004200 */
[----:B--2---:R-:W-:Y:S01]  /*15dd0*/  FADD.FTZ R135, R140, R145 ;  /* 0x000000918c877221 */ /* 0x004fe20000010000 */
[----:B------:R-:W-:Y:S02]  /*15de0*/  PRMT R140, R3, 0x5410, R134 ;  /* 0x00005410038c7816 */ /* 0x000fe40000000086 */
[----:B------:R-:W-:Y:S01]  /*15df0*/  @!P6 PRMT R3, R136, 0x5410, RZ ;  /* 0x000054108803e816 */ /* 0x000fe200000000ff */
[--C-:B------:R-:W-:Y:S03]  /*15e00*/  FADD.FTZ R146, R139, R135.reuse ;  /* 0x000000878b927221 */ /* 0x100fe60000010000 */
[----:B------:R1:W2:Y:S01]  /*15e10*/  LDL.S16 R136, [R1+0x3c] ;  /* 0x00003c0001887983 */ /* 0x0002a20000100600 */
[----:B------:R-:W-:Y:S03]  /*15e20*/  PRMT R135, R0, 0x7632, R135 ;  /* 0x0000763200877816 */ /* 0x000fe60000000087 */
[----:B------:R1:W-:Y:S02]  /*15e30*/  STG.E.U16 [R214.64], R3 ;  /* 0x00000003d6007986 */ /* 0x0003e4000c101512 */
[----:B-1----:R-:W-:Y:S04]  /*15e40*/  LOP3.LUT R3, R142, 0xff, RZ, 0xc0, !PT ;  /* 0x000000ff8e037812 */ /* 0x002fe800078ec0ff */
[----:B------:R-:W-:Y:S02]  /*15e50*/  ISETP.GE.U32.AND P0, PT, R175, R3, PT ;  /* 0x00000003af00720c */ /* 0x000fe40003f06070 */
[----:B------:R-:W-:Y:S01]  /*15e60*/  PRMT R3, R168, 0x7610, R3 ;  /* 0x00007610a8037816 */ /* 0x000fe20000000003 */
[----:B---3--:R-:W-:Y:S05]  /*15e70*/  @!P1 HADD2 R160, -R134.H0_H0, -RZ.H0_H0 ;  /* 0xa00000ff86a09230 */ /* 0x008fea0000000900 */
[----:B------:R-:W-:Y:S01]  /*15e80*/  PRMT R139, R160, 0x7610, R139 ;  /* 0x00007610a08b7816 */ /* 0x000fe2000000008b */
[----:B------:R1:W-:Y:S04]  /*15e90*/  @!P1 STL.S16 [R1+0x70], R160 ;  /* 0x000070a001009387 */ /* 0x0003e80000100600 */
[----:B-----5:R-:W-:Y:S01]  /*15ea0*/  @!P0 HADD2 R155, -R0.H0_H0, -RZ.H0_H0 ;  /* 0xa00000ff009b8230 */ /* 0x020fe20000000900 */
[----:B------:R-:W-:Y:S02]  /*15eb0*/  @!P1 PRMT R134, R139, 0x5410, RZ ;  /* 0x000054108b869816 */ /* 0x000fe400000000ff */
[----:B------:R-:W-:Y:S02]  /*15ec0*/  PRMT R139, R0, 0x5410, R135 ;  /* 0x00005410008b7816 */ /* 0x000fe40000000087 */
[----:B------:R-:W-:Y:S01]  /*15ed0*/  PRMT R145, R155, 0x7610, R145 ;  /* 0x000076109b917816 */ /* 0x000fe20000000091 */
[----:B------:R-:W-:Y:S03]  /*15ee0*/  STG.E.U16 [R214.64+0x2], R134 ;  /* 0x00000286d6007986 */ /* 0x000fe6000c101512 */
[----:B------:R-:W-:Y:S01]  /*15ef0*/  @!P0 PRMT R0, R145, 0x5410, RZ ;  /* 0x0000541091008816 */ /* 0x000fe200000000ff */
[----:B------:R-:W-:Y:S04]  /*15f00*/  @!P0 STL.S16 [R1+0x6c], R155 ;  /* 0x00006c9b01008387 */ /* 0x000fe80000100600 */
[----:B------:R3:W-:Y:S04]  /*15f10*/  STG.E.U16 [R212.64+0x10], R0 ;  /* 0x00001000d4007986 */ /* 0x0007e8000c101512 */
[----:B-1----:R1:W5:Y:S01]  /*15f20*/  LDL.S16 R160, [R1+0x5c] ;  /* 0x00005c0001a07983 */ /* 0x0023620000100600 */
[----:B---3--:R-:W-:Y:S04]  /*15f30*/  LOP3.LUT R0, R142, 0xffff, RZ, 0xc0, !PT ;  /* 0x0000ffff8e007812 */ /* 0x008fe800078ec0ff */
[----:B------:R-:W-:Y:S04]  /*15f40*/  SHF.R.U32.HI R0, RZ, 0x8, R0 ;  /* 0x00000008ff007819 */ /* 0x000fe80000011600 */
[----:B------:R-:W-:Y:S04]  /*15f50*/  LOP3.LUT R0, R0, 0xffff, RZ, 0xc0, !PT ;  /* 0x0000ffff00007812 */ /* 0x000fe800078ec0ff */
[C---:B------:R-:W-:Y:S02]  /*15f60*/  ISETP.GE.U32.AND P1, PT, R175.reuse, R0, PT ;  /* 0x00000000af00720c */ /* 0x040fe40003f26070 */
[----:B------:R-:W-:Y:S04]  /*15f70*/  SHF.R.U32.HI R0, RZ, 0x10, R142 ;  /* 0x00000010ff007819 */ /* 0x000fe8000001168e */
[----:B------:R-:W-:Y:S04]  /*15f80*/  LOP3.LUT R0, R0, 0xff, RZ, 0xc0, !PT ;  /* 0x000000ff00007812 */ /* 0x000fe800078ec0ff */
[----:B------:R-:W-:Y:S02]  /*15f90*/  ISETP.GE.U32.AND P0, PT, R175, R0, PT ;  /* 0x00000000af00720c */ /* 0x000fe40003f06070 */
[----:B------:R-:W-:Y:S11]  /*15fa0*/  PRMT R0, R168, 0x7632, R0 ;  /* 0x00007632a8007816 */ /* 0x000ff60000000000 */
[----:B----4-:R-:W-:Y:S02]  /*15fb0*/  @!P0 HADD2 R141, -R3.H0_H0, -RZ.H0_H0 ;  /* 0xa00000ff038d8230 */ /* 0x010fe40000000900 */
[----:B------:R-:W-:Y:S03]  /*15fc0*/  @!P1 HADD2 R149, -R135.H0_H0, -RZ.H0_H0 ;  /* 0xa00000ff87959230 */ /* 0x000fe60000000900 */
[----:B------:R-:W-:Y:S02]  /*15fd0*/  PRMT R134, R141, 0x7610, R134 ;  /* 0x000076108d867816 */ /* 0x000fe40000000086 */
[----:B------:R3:W-:Y:S01]  /*15fe0*/  @!P1 STL.S16 [R1+0x64], R149 ;  /* 0x0000649501009387 */ /* 0x0007e20000100600 */
[----:B------:R-:W-:Y:S03]  /*15ff0*/  PRMT R144, R149, 0x7610, R144 ;  /* 0x0000761095907816 */ /* 0x000fe60000000090 */
[----:B------:R4:W-:Y:S01]  /*16000*/  @!P0 STL.S16 [R1+0x60], R141 ;  /* 0x0000608d01008387 */ /* 0x0009e20000100600 */
[----:B------:R-:W-:Y:S02]  /*16010*/  @!P1 PRMT R135, R144, 0x5410, RZ ;  /* 0x0000541090879816 */ /* 0x000fe400000000ff */
[----:B------:R-:W-:Y:S02]  /*16020*/  PRMT R144, R3, 0x5410, R0 ;  /* 0x0000541003907816 */ /* 0x000fe40000000000 */
[----:B------:R-:W-:Y:S01]  /*16030*/  @!P0 PRMT R3, R134, 0x5410, RZ ;  /* 0x0000541086038816 */ /* 0x000fe200000000ff */
[----:B------:R1:W-:Y:S01]  /*16040*/  STG.E.U16 [R212.64+0x12], R135 ;  /* 0x00001287d4007986 */ /* 0x0003e2000c101512 */
[----:B------:R-:W-:Y:S03]  /*16050*/  MUFU.EX2 R134, R223 ;  /* 0x000000df00867308 */ /* 0x000fe60000000800 */
[----:B------:R2:W-:Y:S01]  /*16060*/  STG.E.U16 [R214.64+0x10], R3 ;  /* 0x00001003d6007986 */ /* 0x0005e2000c101512 */
[----:B---3--:R-:W-:Y:S06]  /*16070*/  IMAD.WIDE.U32 R148, R148, -0x2daee0ad, RZ ;  /* 0xd2511f5394947825 */ /* 0x008fec00078e00ff */
[----:B----4-:R3:W4:Y:S10]  /*16080*/  MUFU.EX2 R141, R222 ;  /* 0x000000de008d7308 */ /* 0x0107340000000800 */
[----:B-1----:R-:W-:Y:S01]  /*16090*/  MUFU.EX2 R135, R221 ;  /* 0x000000dd00877308 */ /* 0x002fe20000000800 */
[----:B--2---:R-:W-:Y:S01]  /*160a0*/  SHF.R.U32.HI R3, RZ, 0x18, R142 ;  /* 0x00000018ff037819 */ /* 0x004fe2000001168e */
[----:B---3--:R-:W1:Y:S01]  /*160b0*/  LDC.U8 R222, c[0x0][0x2d8] ;  /* 0x0000b600ffde7b82 */ /* 0x008e620000000000 */
[----:B----4-:R-:W-:Y:S04]  /*160c0*/  FADD.FTZ R145, R141, R147 ;  /* 0x000000938d917221 */ /* 0x010fe80000010000 */
[----:B------:R-:W-:Y:S01]  /*160d0*/  FADD.FTZ R145, R134, R145 ;  /* 0x0000009186917221 */ /* 0x000fe20000010000 */
[----:B-1----:R-:W-:Y:S11]  /*160e0*/  ISETP.GE.U32.AND P0, PT, R222, R3, PT ;  /* 0x00000003de00720c */ /* 0x002ff60003f06070 */
[----:B------:R-:W-:Y:S02]  /*160f0*/  @!UPT UIADD3 URZ, URZ, URZ, URZ ;  /* 0x0000003f3f3ff290 */ /* 0x000fe4000fffe03f */
[----:B------:R-:W-:Y:S05]  /*16100*/  @!P0 HADD2 R136, -R0.H0_H0, -RZ.H0_H0 ;  /* 0xa00000ff00888230 */ /* 0x000fea0000000900 */
[----:B------:R1:W-:Y:S01]  /*16110*/  @!P0 STL.S16 [R1+0x3c], R136 ;  /* 0x00003c8801008387 */ /* 0x0003e20000100600 */
[----:B------:R-:W-:Y:S03]  /*16120*/  PRMT R3, R136, 0x7610, R3 ;  /* 0x0000761088037816 */ /* 0x000fe60000000003 */
[----:B------:R2:W3:Y:S01]  /*16130*/  LDL.S16 R155, [R1+0x58] ;  /* 0x00005800019b7983 */ /* 0x0004e20000100600 */
[----:B------:R-:W-:Y:S02]  /*16140*/  @!P0 PRMT R0, R3, 0x5410, RZ ;  /* 0x0000541003008816 */ /* 0x000fe400000000ff */
[C-C-:B------:R-:W-:Y:S01]  /*16150*/  LOP3.LUT R3, R149.reuse, UR14, R150.reuse, 0x96, !PT ;  /* 0x0000000e95037c12 */ /* 0x140fe2000f8e9696 */
[----:B------:R2:W4:Y:S01]  /*16160*/  LDL.S16 R174, [R1+0x54] ;  /* 0x0000540001ae7983 */ /* 0x0005220000100600 */
[----:B------:R-:W-:Y:S03]  /*16170*/  LOP3.LUT R150, R149, UR14, R150, 0x96, !PT ;  /* 0x0000000e95967c12 */ /* 0x000fe6000f8e9696 */
[----:B------:R2:W-:Y:S01]  /*16180*/  STG.E.U16 [R214.64+0x12], R0 ;  /* 0x00001200d6007986 */ /* 0x0005e2000c101512 */
[----:B-1----:R-:W1:Y:S01]  /*16190*/  MUFU.EX2 R136, R220 ;  /* 0x000000dc00887308 */ /* 0x002e620000000800 */
[----:B--2---:R-:W-:Y:S02]  /*161a0*/  F2FP.PACK_AB R0, R134, R141 ;  /* 0x0000008d8600723e */ /* 0x004fe400000000ff */
[----:B------:R-:W-:Y:S04]  /*161b0*/  LOP3.LUT R134, R3, 0xff, RZ, 0xc0, !PT ;  /* 0x000000ff03867812 */ /* 0x000fe800078ec0ff */
[----:B------:R-:W-:Y:S02]  /*161c0*/  ISETP.GE.U32.AND P0, PT, R222, R134, PT ;  /* 0x00000086de00720c */ /* 0x000fe40003f06070 */
[----:B------:R-:W-:Y:S01]  /*161d0*/  PRMT R134, R2, 0x7632, R134 ;  /* 0x0000763202867816 */ /* 0x000fe20000000086 */
[----:B-1----:R-:W-:Y:S01]  /*161e0*/  FADD.FTZ R141, R136, R146 ;  /* 0x00000092888d7221 */ /* 0x002fe20000010000 */
[C---:B------:R-:W-:Y:S02]  /*161f0*/  F2FP.PACK_AB R162, R135.reuse, R136 ;  /* 0x0000008887a2723e */ /* 0x040fe400000000ff */
[----:B------:R-:W-:Y:S01]  /*16200*/  PRMT R147, R2, 0x5410, R134 ;  /* 0x0000541002937816 */ /* 0x000fe20000000086 */
[----:B------:R-:W-:Y:S01]  /*16210*/  FADD.FTZ R151, R135, R141 ;  /* 0x0000008d87977221 */ /* 0x000fe20000010000 */
[----:B------:R-:W-:Y:S10]  /*16220*/  MUFU.EX2 R136, R224 ;  /* 0x000000e000887308 */ /* 0x000ff40000000800 */
[----:B------:R-:W1:Y:S02]  /*16230*/  MUFU.EX2 R135, R225 ;  /* 0x000000e100877308 */ /* 0x000e640000000800 */
[----:B-1----:R-:W-:Y:S01]  /*16240*/  F2FP.PACK_AB R161, R135, R136 ;  /* 0x0000008887a1723e */ /* 0x002fe200000000ff */
[----:B-----5:R-:W-:Y:S05]  /*16250*/  @!P0 HADD2 R160, -R2.H0_H0, -RZ.H0_H0 ;  /* 0xa00000ff02a08230 */ /* 0x020fea0000000900 */
[----:B------:R-:W-:Y:S01]  /*16260*/  PRMT R158, R160, 0x7610, R158 ;  /* 0x00007610a09e7816 */ /* 0x000fe2000000009e */
[----:B------:R1:W-:Y:S03]  /*16270*/  @!P0 STL.S16 [R1+0x5c], R160 ;  /* 0x00005ca001008387 */ /* 0x0003e60000100600 */
[----:B------:R-:W-:Y:S01]  /*16280*/  @!P0 PRMT R2, R158, 0x5410, RZ ;  /* 0x000054109e028816 */ /* 0x000fe200000000ff */
[----:B------:R2:W5:Y:S04]  /*16290*/  LDL.S16 R172, [R1+0x50] ;  /* 0x0000500001ac7983 */ /* 0x0005680000100600 */
[----:B------:R2:W-:Y:S04]  /*162a0*/  STG.E.U16 [R212.64+0x20], R2 ;  /* 0x00002002d4007986 */ /* 0x0005e8000c101512 */
[----:B-1----:R1:W5:Y:S01]  /*162b0*/  LDL.S16 R160, [R1+0x4c] ;  /* 0x00004c0001a07983 */ /* 0x0023620000100600 */
[----:B--2---:R-:W-:Y:S04]  /*162c0*/  LOP3.LUT R2, R3, 0xffff, RZ, 0xc0, !PT ;  /* 0x0000ffff03027812 */ /* 0x004fe800078ec0ff */
[----:B------:R-:W-:Y:S04]  /*162d0*/  SHF.R.U32.HI R2, RZ, 0x8, R2 ;  /* 0x00000008ff027819 */ /* 0x000fe80000011602 */
[----:B------:R-:W-:Y:S04]  /*162e0*/  LOP3.LUT R2, R2, 0xffff, RZ, 0xc0, !PT ;  /* 0x0000ffff02027812 */ /* 0x000fe800078ec0ff */
[----:B------:R-:W-:Y:S02]  /*162f0*/  ISETP.GE.U32.AND P0, PT, R222, R2, PT ;  /* 0x00000002de00720c */ /* 0x000fe40003f06070 */
[--C-:B------:R-:W-:Y:S02]  /*16300*/  SHF.R.U32.HI R2, RZ, 0x10, R3.reuse ;  /* 0x00000010ff027819 */ /* 0x100fe40000011603 */
[----:B------:R-:W-:Y:S02]  /*16310*/  SHF.R.U32.HI R3, RZ, 0x18, R3 ;  /* 0x00000018ff037819 */ /* 0x000fe40000011603 */
[----:B------:R-:W-:Y:S02]  /*16320*/  LOP3.LUT R2, R2, 0xff, RZ, 0xc0, !PT ;  /* 0x000000ff02027812 */ /* 0x000fe400078ec0ff */
[C---:B------:R-:W-:Y:S02]  /*16330*/  ISETP.GE.U32.AND P1, PT, R222.reuse, R3, PT ;  /* 0x00000003de00720c */ /* 0x040fe40003f26070 */
[----:B------:R-:W-:Y:S02]  /*16340*/  ISETP.GE.U32.AND P6, PT, R222, R2, PT ;  /* 0x00000002de00720c */ /* 0x000fe40003fc6070 */
[----:B------:R-:W-:Y:S02]  /*16350*/  PRMT R3, R152, 0x7610, R3 ;  /* 0x0000761098037816 */ /* 0x000fe40000000003 */
[----:B------:R-:W-:Y:S01]  /*16360*/  LOP3.LUT R2, R148, 0xff, RZ, 0xc0, !PT ;  /* 0x000000ff94027812 */ /* 0x000fe200078ec0ff */
[----:B---3--:R-:W-:Y:S08]  /*16370*/  @!P0 HADD2 R155, -R134.H0_H0, -RZ.H0_H0 ;  /* 0xa00000ff869b8230 */ /* 0x008ff00000000900 */
[----:B----4-:R-:W-:Y:S01]  /*16380*/  @!P6 HADD2 R174, -R3.H0_H0, -RZ.H0_H0 ;  /* 0xa00000ff03aee230 */ /* 0x010fe20000000900 */
[----:B------:R2:W-:Y:S01]  /*16390*/  @!P0 STL.S16 [R1+0x58], R155 ;  /* 0x0000589b01008387 */ /* 0x0005e20000100600 */
[----:B------:R-:W-:Y:S03]  /*163a0*/  PRMT R141, R155, 0x7610, R141 ;  /* 0x000076109b8d7816 */ /* 0x000fe6000000008d */
[----:B------:R1:W3:Y:S01]  /*163b0*/  LDL.S16 R169, [R1+0x38] ;  /* 0x0000380001a97983 */ /* 0x0002e20000100600 */
[----:B------:R-:W-:Y:S02]  /*163c0*/  @!P0 PRMT R134, R141, 0x5410, RZ ;  /* 0x000054108d868816 */ /* 0x000fe400000000ff */
[----:B------:R-:W-:Y:S01]  /*163d0*/  ISETP.GE.U32.AND P0, PT, R222, R2, PT ;  /* 0x00000002de00720c */ /* 0x000fe20003f06070 */
[----:B------:R1:W4:Y:S01]  /*163e0*/  LDL.S16 R158, [R1+0x34] ;  /* 0x00003400019e7983 */ /* 0x0003220000100600 */
[----:B------:R-:W-:Y:S02]  /*163f0*/  PRMT R159, R174, 0x7610, R159 ;  /* 0x00007610ae9f7816 */ /* 0x000fe4000000009f */
[----:B------:R-:W-:Y:S01]  /*16400*/  PRMT R2, R152, 0x7632, R2 ;  /* 0x0000763298027816 */ /* 0x000fe20000000002 */
[----:B------:R1:W-:Y:S01]  /*16410*/  STG.E.U16 [R212.64+0x22], R134 ;  /* 0x00002286d4007986 */ /* 0x0003e2000c101512 */
[----:B------:R-:W-:Y:S02]  /*16420*/  LOP3.LUT R141, R148, 0xffff, RZ, 0xc0, !PT ;  /* 0x0000ffff948d7812 */ /* 0x000fe400078ec0ff */
[----:B------:R-:W-:Y:S02]  /*16430*/  PRMT R146, R3, 0x5410, R2 ;  /* 0x0000541003927816 */ /* 0x000fe40000000002 */
[----:B------:R-:W-:Y:S02]  /*16440*/  @!P6 PRMT R3, R159, 0x5410, RZ ;  /* 0x000054109f03e816 */ /* 0x000fe400000000ff */
[----:B------:R-:W-:Y:S03]  /*16450*/  SHF.R.U32.HI R141, RZ, 0x8, R141 ;  /* 0x00000008ff8d7819 */ /* 0x000fe6000001168d */
[----:B------:R1:W-:Y:S04]  /*16460*/  STG.E.U16 [R214.64+0x20], R3 ;  /* 0x00002003d6007986 */ /* 0x0003e8000c101512 */
[----:B--2---:R2:W2:Y:S04]  /*16470*/  LDL.S16 R155, [R1+0x30] ;  /* 0x00003000019b7983 */ /* 0x0044a80000100600 */
[----:B------:R-:W-:Y:S01]  /*16480*/  @!P6 STL.S16 [R1+0x54], R174 ;  /* 0x000054ae0100e387 */ /* 0x000fe20000100600 */
[----:B-1----:R-:W-:Y:S01]  /*16490*/  LOP3.LUT R134, R141, 0xffff, RZ, 0xc0, !PT ;  /* 0x0000ffff8d867812 */ /* 0x002fe200078ec0ff */
[----:B------:R-:W-:Y:S03]  /*164a0*/  FADD.FTZ R141, R136, R145 ;  /* 0x00000091888d7221 */ /* 0x000fe60000010000 */
[----:B------:R-:W-:Y:S01]  /*164b0*/  ISETP.GE.U32.AND P6, PT, R222, R134, PT ;  /* 0x00000086de00720c */ /* 0x000fe20003fc6070 */
[----:B------:R-:W-:Y:S01]  /*164c0*/  FADD.FTZ R159, R135, R141 ;  /* 0x0000008d879f7221 */ /* 0x000fe20000010000 */
[----:B------:R-:W-:Y:S02]  /*164d0*/  PRMT R135, R154, 0x7610, R135 ;  /* 0x000076109a877816 */ /* 0x000fe40000000087 */
[--C-:B------:R-:W-:Y:S02]  /*164e0*/  SHF.R.U32.HI R134, RZ, 0x10, R148.reuse ;  /* 0x00000010ff867819 */ /* 0x100fe40000011694 */
[----:B------:R-:W-:Y:S02]  /*164f0*/  SHF.R.U32.HI R3, RZ, 0x18, R148 ;  /* 0x00000018ff037819 */ /* 0x000fe40000011694 */
[----:B------:R-:W-:Y:S02]  /*16500*/  LOP3.LUT R136, R134, 0xff, RZ, 0xc0, !PT ;  /* 0x000000ff86887812 */ /* 0x000fe400078ec0ff */
[----:B------:R-:W-:Y:S01]  /*16510*/  PRMT R134, R154, 0x7632, R134 ;  /* 0x000076329a867816 */ /* 0x000fe20000000086 */
[----:B-----5:R-:W-:Y:S05]  /*16520*/  @!P1 HADD2 R172, -R2.H0_H0, -RZ.H0_H0 ;  /* 0xa00000ff02ac9230 */ /* 0x020fea0000000900 */
[----:B------:R-:W-:Y:S01]  /*16530*/  PRMT R152, R172, 0x7610, R152 ;  /* 0x00007610ac987816 */ /* 0x000fe20000000098 */
[----:B------:R-:W-:Y:S03]  /*16540*/  @!P1 STL.S16 [R1+0x50], R172 ;  /* 0x000050ac01009387 */ /* 0x000fe60000100600 */
[----:B------:R-:W-:Y:S02]  /*16550*/  @!P1 PRMT R2, R152, 0x5410, RZ ;  /* 0x0000541098029816 */ /* 0x000fe400000000ff */
[----:B------:R-:W-:Y:S02]  /*16560*/  ISETP.GE.U32.AND P1, PT, R222, R136, PT ;  /* 0x00000088de00720c */ /* 0x000fe40003f26070 */
[----:B------:R-:W-:Y:S01]  /*16570*/  PRMT R152, R135, 0x5410, R134 ;  /* 0x0000541087987816 */ /* 0x000fe20000000086 */
[----:B------:R1:W-:Y:S01]  /*16580*/  STG.E.U16 [R214.64+0x22], R2 ;  /* 0x00002202d6007986 */ /* 0x0003e2000c101512 */
[----:B------:R-:W-:Y:S01]  /*16590*/  MUFU.EX2 R136, R227 ;  /* 0x000000e300887308 */ /* 0x000fe20000000800 */
[----:B------:R-:W-:Y:S05]  /*165a0*/  @!P0 HADD2 R160, -R135.H0_H0, -RZ.H0_H0 ;  /* 0xa00000ff87a08230 */ /* 0x000fea0000000900 */
[----:B------:R-:W-:Y:S01]  /*165b0*/  PRMT R141, R160, 0x7610, R141 ;  /* 0x00007610a08d7816 */ /* 0x000fe2000000008d */
[----:B------:R5:W-:Y:S03]  /*165c0*/  @!P0 STL.S16 [R1+0x4c], R160 ;  /* 0x00004ca001008387 */ /* 0x000be60000100600 */
[----:B------:R-:W-:Y:S02]  /*165d0*/  @!P0 PRMT R135, R141, 0x5410, RZ ;  /* 0x000054108d878816 */ /* 0x000fe400000000ff */
[----:B------:R-:W-:Y:S02]  /*165e0*/  ISETP.GE.U32.AND P0, PT, R222, R3, PT ;  /* 0x00000003de00720c */ /* 0x000fe40003f06070 */
[----:B------:R-:W-:Y:S01]  /*165f0*/  PRMT R3, R153, 0x7610, R3 ;  /* 0x0000761099037816 */ /* 0x000fe20000000003 */
[----:B------:R-:W-:Y:S01]  /*16600*/  STG.E.U16 [R212.64+0x30], R135 ;  /* 0x00003087d4007986 */ /* 0x000fe2000c101512 */
[----:B------:R-:W-:Y:S02]  /*16610*/  LOP3.LUT R141, R157, UR35, RZ, 0x3c, !PT ;  /* 0x000000239d8d7c12 */ /* 0x000fe4000f8e3cff */
[----:B-1----:R-:W-:Y:S03]  /*16620*/  PRMT R2, R153, 0x7632, R2 ;  /* 0x0000763299027816 */ /* 0x002fe60000000002 */
[----:B------:R-:W-:Y:S02]  /*16630*/  IMAD.WIDE.U32 R156, R141, -0x326172a9, RZ ;  /* 0xcd9e8d578d9c7825 */ /* 0x000fe400078e00ff */
[----:B------:R-:W-:Y:S03]  /*16640*/  MUFU.EX2 R141, R231 ;  /* 0x000000e7008d7308 */ /* 0x000fe60000000800 */
[----:B------:R-:W-:Y:S07]  /*16650*/  LOP3.LUT R156, R165, UR33, R156, 0x96, !PT ;  /* 0x00000021a59c7c12 */ /* 0x000fee000f8e969c */
[----:B-----5:R-:W1:Y:S01]  /*16660*/  MUFU.EX2 R160, R226 ;  /* 0x000000e200a07308 */ /* 0x020e620000000800 */
[----:B---3--:R-:W-:Y:S02]  /*16670*/  @!P6 HADD2 R169, -R134.H0_H0, -RZ.H0_H0 ;  /* 0xa00000ff86a9e230 */ /* 0x008fe40000000900 */
[----:B----4-:R-:W-:Y:S03]  /*16680*/  @!P1 HADD2 R158, -R3.H0_H0, -RZ.H0_H0 ;  /* 0xa00000ff039e9230 */ /* 0x010fe60000000900 */
[----:B------:R3:W-:Y:S01]  /*16690*/  @!P6 STL.S16 [R1+0x38], R169 ;  /* 0x000038a90100e387 */ /* 0x0007e20000100600 */
[----:B------:R-:W-:Y:S03]  /*166a0*/  PRMT R153, R169, 0x7610, R153 ;  /* 0x00007610a9997816 */ /* 0x000fe60000000099 */
[----:B------:R-:W-:Y:S01]  /*166b0*/  @!P1 STL.S16 [R1+0x34], R158 ;  /* 0x0000349e01009387 */ /* 0x000fe20000100600 */
[----:B------:R-:W-:Y:S02]  /*166c0*/  @!P6 PRMT R134, R153, 0x5410, RZ ;  /* 0x000054109986e816 */ /* 0x000fe400000000ff */
[----:B------:R-:W-:Y:S02]  /*166d0*/  PRMT R154, R158, 0x7610, R154 ;  /* 0x000076109e9a7816 */ /* 0x000fe4000000009a */
[----:B------:R-:W-:Y:S01]  /*166e0*/  PRMT R153, R3, 0x5410, R2 ;  /* 0x0000541003997816 */ /* 0x000fe20000000002 */
[----:B------:R1:W-:Y:S01]  /*166f0*/  STG.E.U16 [R212.64+0x32], R134 ;  /* 0x00003286d4007986 */ /* 0x0003e2000c101512 */
[----:B------:R-:W-:Y:S05]  /*16700*/  @!P1 PRMT R3, R154, 0x5410, RZ ;  /* 0x000054109a039816 */ /* 0x000fea00000000ff */
[----:B------:R4:W-:Y:S01]  /*16710*/  STG.E.U16 [R214.64+0x30], R3 ;  /* 0x00003003d6007986 */ /* 0x0009e2000c101512 */
[----:B--2---:R-:W-:Y:S05]  /*16720*/  @!P0 HADD2 R155, -R2.H0_H0, -RZ.H0_H0 ;  /* 0xa00000ff029b8230 */ /* 0x004fea0000000900 */
[----:B------:R-:W-:Y:S01]  /*16730*/  @!P0 STL.S16 [R1+0x30], R155 ;  /* 0x0000309b01008387 */ /* 0x000fe20000100600 */
[----:B------:R-:W-:Y:S03]  /*16740*/  PRMT R145, R155, 0x7610, R145 ;  /* 0x000076109b917816 */ /* 0x000fe60000000091 */
[----:B------:R2:W5:Y:S01]  /*16750*/  LDL.S16 R172, [R1+0x68] ;  /* 0x0000680001ac7983 */ /* 0x0005620000100600 */
[----:B------:R-:W-:Y:S02]  /*16760*/  @!P0 PRMT R2, R145, 0x5410, RZ ;  /* 0x0000541091028816 */ /* 0x000fe400000000ff */
[----:B------:R-:W2:Y:S01]  /*16770*/  MUFU.EX2 R145, R230 ;  /* 0x000000e600917308 */ /* 0x000ea20000000800 */
[----:B---3--:R3:W3:Y:S04]  /*16780*/  LDL.S16 R169, [R1+0x48] ;  /* 0x0000480001a97983 */ /* 0x0086e80000100600 */
[----:B------:R2:W-:Y:S01]  /*16790*/  STG.E.U16 [R214.64+0x32], R2 ;  /* 0x00003202d6007986 */ /* 0x0005e2000c101512 */
[----:B-1----:R-:W-:Y:S01]  /*167a0*/  FADD.FTZ R134, R160, R151 ;  /* 0x00000097a0867221 */ /* 0x002fe20000010000 */
[C---:B------:R-:W-:Y:S02]  /*167b0*/  F2FP.PACK_AB R160, R136.reuse, R160 ;  /* 0x000000a088a0723e */ /* 0x040fe400000000ff */
[----:B------:R1:W3:Y:S01]  /*167c0*/  LDL.S16 R174, [R1+0x44] ;  /* 0x0000440001ae7983 */ /* 0x0002e20000100600 */
[----:B------:R-:W-:Y:S01]  /*167d0*/  FADD.FTZ R151, R136, R134 ;  /* 0x0000008688977221 */ /* 0x000fe20000010000 */
[----:B----4-:R-:W-:Y:S01]  /*167e0*/  LOP3.LUT R3, R157, UR29, R166, 0x96, !PT ;  /* 0x0000001d9d037c12 */ /* 0x010fe2000f8e96a6 */
[----:B------:R-:W-:Y:S01]  /*167f0*/  IMAD.WIDE.U32 R156, R156, -0x2daee0ad, RZ ;  /* 0xd2511f539c9c7825 */ /* 0x000fe200078e00ff */
[----:B------:R-:W-:Y:S01]  /*16800*/  MUFU.EX2 R136, R232 ;  /* 0x000000e800887308 */ /* 0x000fe20000000800 */
[----:B--2---:R-:W-:Y:S04]  /*16810*/  F2FP.PACK_AB R163, R141, R145 ;  /* 0x000000918da3723e */ /* 0x004fe800000000ff */
[----:B------:R-:W-:Y:S01]  /*16820*/  PRMT R181, R163, 0x7632, R181 ;  /* 0x00007632a3b57816 */ /* 0x000fe200000000b5 */
[----:B------:R-:W-:Y:S05]  /*16830*/  IMAD.WIDE.U32 R2, R3, -0x2daee0ad, RZ ;  /* 0xd2511f5303027825 */ /* 0x000fea00078e00ff */
[----:B------:R-:W-:Y:S02]  /*16840*/  LOP3.LUT R154, R3, UR30, R250, 0x96, !PT ;  /* 0x0000001e039a7c12 */ /* 0x000fe4000f8e96fa */
[----:B------:R-:W-:Y:S03]  /*16850*/  LOP3.LUT R2, R157, UR34, R2, 0x96, !PT ;  /* 0x000000229d027c12 */ /* 0x000fe6000f8e9602 */
[----:B------:R-:W-:Y:S04]  /*16860*/  IMAD.WIDE.U32 R154, R154, -0x326172a9, RZ ;  /* 0xcd9e8d579a9a7825 */ /* 0x000fe800078e00ff */
[----:B------:R-:W-:Y:S01]  /*16870*/  IMAD.WIDE.U32 R2, R2, -0x326172a9, RZ ;  /* 0xcd9e8d5702027825 */ /* 0x000fe200078e00ff */
[----:B------:R-:W-:Y:S04]  /*16880*/  LOP3.LUT R134, R155, UR32, R164, 0x96, !PT ;  /* 0x000000209b867c12 */ /* 0x000fe8000f8e96a4 */
[----:B------:R-:W-:Y:S01]  /*16890*/  LOP3.LUT R154, R3, UR31, R154, 0x96, !PT ;  /* 0x0000001f039a7c12 */ /* 0x000fe2000f8e969a */
[----:B------:R-:W-:Y:S04]  /*168a0*/  IMAD.WIDE.U32 R134, R134, -0x2daee0ad, RZ ;  /* 0xd2511f5386867825 */ /* 0x000fe800078e00ff */
[----:B------:R-:W-:Y:S01]  /*168b0*/  IMAD.WIDE.U32 R166, R154, -0x2daee0ad, RZ ;  /* 0xd2511f539aa67825 */ /* 0x000fe200078e00ff */
[----:B------:R-:W-:Y:S01]  /*168c0*/  LOP3.LUT R156, R135, UR24, R156, 0x96, !PT ;  /* 0x00000018879c7c12 */ /* 0x000fe2000f8e969c */
[----:B------:R-:W-:Y:S01]  /*168d0*/  UMOV UR24, UR8 ;  /* 0x0000000800187c82 */ /* 0x000fe20008000000 */
[----:B------:R-:W2:Y:S02]  /*168e0*/  MUFU.EX2 R135, R229 ;  /* 0x000000e500877308 */ /* 0x000ea40000000800 */
[----:B------:R-:W-:Y:S01]  /*168f0*/  LOP3.LUT R158, R167, UR4, R134, 0x96, !PT ;  /* 0x00000004a79e7c12 */ /* 0x000fe2000f8e9686 */
[----:B------:R-:W-:Y:S05]  /*16900*/  IMAD.WIDE.U32 R164, R156, -0x326172a9, RZ ;  /* 0xcd9e8d579ca47825 */ /* 0x000fea00078e00ff */
[----:B------:R-:W-:Y:S01]  /*16910*/  LOP3.LUT R210, R165, UR5, R2, 0x96, !PT ;  /* 0x00000005a5d27c12 */ /* 0x000fe2000f8e9602 */
[----:B------:R-:W-:Y:S01]  /*16920*/  FADD.FTZ R2, R145, R159 ;  /* 0x0000009f91027221 */ /* 0x000fe20000010000 */
[----:B------:R-:W4:Y:S01]  /*16930*/  MUFU.EX2 R134, R233 ;  /* 0x000000e900867308 */ /* 0x000f220000000800 */
[----:B------:R-:W-:Y:S04]  /*16940*/  IMAD.WIDE.U32 R158, R158, -0x326172a9, RZ ;  /* 0xcd9e8d579e9e7825 */ /* 0x000fe800078e00ff */
[----:B------:R-:W-:Y:S01]  /*16950*/  FADD.FTZ R141, R141, R2 ;  /* 0x000000028d8d7221 */ /* 0x000fe20000010000 */
[----:B------:R-:W-:Y:S01]  /*16960*/  LOP3.LUT R3, R159, UR22, R164, 0x96, !PT ;  /* 0x000000169f037c12 */ /* 0x000fe2000f8e96a4 */
[----:B------:R-:W-:Y:S02]  /*16970*/  FADD.FTZ R2, R180, R151 ;  /* 0x00000097b4027221 */ /* 0x000fe40000010000 */
[----:B------:R-:W-:Y:S04]  /*16980*/  IMAD.WIDE.U32 R210, R210, -0x2daee0ad, RZ ;  /* 0xd2511f53d2d27825 */ /* 0x000fe800078e00ff */
[----:B--2---:R-:W-:Y:S01]  /*16990*/  FADD.FTZ R145, R135, R2 ;  /* 0x0000000287917221 */ /* 0x004fe20000010000 */
[----:B------:R-:W-:Y:S02]  /*169a0*/  LOP3.LUT R2, R3, 0xff, RZ, 0xc0, !PT ;  /* 0x000000ff03027812 */ /* 0x000fe400078ec0ff */
[----:B------:R-:W-:Y:S01]  /*169b0*/  F2FP.PACK_AB R180, R135, R180 ;  /* 0x000000b487b4723e */ /* 0x000fe200000000ff */
[----:B------:R-:W-:Y:S01]  /*169c0*/  FADD.FTZ R135, R136, R141 ;  /* 0x0000008d88877221 */ /* 0x000fe20000010000 */
[----:B------:R-:W-:Y:S02]  /*169d0*/  ISETP.GE.U32.AND P0, PT, R222, R2, PT ;  /* 0x00000002de00720c */ /* 0x000fe40003f06070 */
[----:B------:R-:W-:Y:S02]  /*169e0*/  PRMT R2, R0, 0x7632, R2 ;  /* 0x0000763200027816 */ /* 0x000fe40000000002 */
[C---:B----4-:R-:W-:Y:S01]  /*169f0*/  F2FP.PACK_AB R165, R134.reuse, R136 ;  /* 0x0000008886a5723e */ /* 0x050fe200000000ff */
[--C-:B------:R-:W-:Y:S01]  /*16a00*/  FADD.FTZ R134, R134, R135.reuse ;  /* 0x0000008786867221 */ /* 0x100fe20000010000 */
[----:B------:R-:W-:Y:S02]  /*16a10*/  PRMT R157, R0, 0x5410, R2 ;  /* 0x00005410009d7816 */ /* 0x000fe40000000002 */
[----:B------:R-:W-:Y:S05]  /*16a20*/  PRMT R135, R161, 0x7610, R135 ;  /* 0x00007610a1877816 */ /* 0x000fea0000000087 */
[----:B-----5:R-:W-:Y:S05]  /*16a30*/  @!P0 HADD2 R172, -R0.H0_H0, -RZ.H0_H0 ;  /* 0xa00000ff00ac8230 */ /* 0x020fea0000000900 */
[----:B------:R2:W-:Y:S01]  /*16a40*/  @!P0 STL.S16 [R1+0x68], R172 ;  /* 0x000068ac01008387 */ /* 0x0005e20000100600 */
[----:B------:R-:W-:Y:S03]  /*16a50*/  PRMT R155, R172, 0x7610, R155 ;  /* 0x00007610ac9b7816 */ /* 0x000fe6000000009b */
[----:B------:R4:W-:Y:S01]  /*16a60*/  STL [R1+0x84], R134 ;  /* 0x0000848601007387 */ /* 0x0009e20000100800 */
[----:B------:R-:W-:Y:S03]  /*16a70*/  @!P0 PRMT R0, R155, 0x5410, RZ ;  /* 0x000054109b008816 */ /* 0x000fe600000000ff */
[----:B------:R1:W5:Y:S04]  /*16a80*/  LDL.S16 R136, [R1+0x40] ;  /* 0x0000400001887983 */ /* 0x0003680000100600 */
[----:B------:R1:W-:Y:S04]  /*16a90*/  STG.E.U16 [R212.64+0x40], R0 ;  /* 0x00004000d4007986 */ /* 0x0003e8000c101512 */
[----:B--2---:R2:W2:Y:S01]  /*16aa0*/  LDL.S16 R172, [R1+0x2c] ;  /* 0x00002c0001ac7983 */ /* 0x0044a20000100600 */
[----:B----4-:R-:W-:Y:S04]  /*16ab0*/  LOP3.LUT R134, R158, 0xff, RZ, 0xc0, !PT ;  /* 0x000000ff9e867812 */ /* 0x010fe800078ec0ff */
[----:B------:R-:W-:Y:S02]  /*16ac0*/  ISETP.GE.U32.AND P2, PT, R222, R134, PT ;  /* 0x00000086de00720c */ /* 0x000fe40003f46070 */
[----:B-1----:R-:W-:Y:S04]  /*16ad0*/  LOP3.LUT R0, R3, 0xffff, RZ, 0xc0, !PT ;  /* 0x0000ffff03007812 */ /* 0x002fe800078ec0ff */
        /* <DEDUP_REMOVED lines=8> */
[----:B------:R-:W-:Y:S01]  /*16b60*/  PRMT R0, R162, 0x7610, R0 ;  /* 0x00007610a2007816 */ /* 0x000fe20000000000 */
[----:B---3--:R-:W-:Y:S01]  /*16b70*/  @!P6 HADD2 R169, -R2.H0_H0, -RZ.H0_H0 ;  /* 0xa00000ff02a9e230 */ /* 0x008fe20000000900 */
[----:B------:R-:W-:Y:S04]  /*16b80*/  LOP3.LUT R3, R158, 0xffff, RZ, 0xc0, !PT ;  /* 0x0000ffff9e037812 */ /* 0x000fe800078ec0ff */
[----:B------:R1:W-:Y:S01]  /*16b90*/  @!P6 STL.S16 [R1+0x48], R169 ;  /* 0x000048a90100e387 */ /* 0x0003e20000100600 */
[----:B------:R-:W-:Y:S02]  /*16ba0*/  PRMT R154, R169, 0x7610, R154 ;  /* 0x00007610a99a7816 */ /* 0x000fe4000000009a */
[--C-:B------:R-:W-:Y:S01]  /*16bb0*/  SHF.R.U32.HI R134, RZ, 0x8, R3.reuse ;  /* 0x00000008ff867819 */ /* 0x100fe20000011603 */
[----:B------:R3:W4:Y:S01]  /*16bc0*/  LDL.S16 R155, [R1+0x24] ;  /* 0x00002400019b7983 */ /* 0x0007220000100600 */
[----:B------:R-:W-:Y:S01]  /*16bd0*/  @!P6 PRMT R2, R154, 0x5410, RZ ;  /* 0x000054109a02e816 */ /* 0x000fe200000000ff */
[----:B------:R-:W-:Y:S01]  /*16be0*/  @!P1 HADD2 R174, -R0.H0_H0, -RZ.H0_H0 ;  /* 0xa00000ff00ae9230 */ /* 0x000fe20000000900 */
[----:B------:R-:W-:Y:S01]  /*16bf0*/  PRMT R3, R162, 0x7632, R3 ;  /* 0x00007632a2037816 */ /* 0x000fe20000000003 */
[----:B------:R3:W3:Y:S01]  /*16c00*/  LDL.S16 R154, [R1+0x20] ;  /* 0x00002000019a7983 */ /* 0x0006e20000100600 */
[----:B------:R-:W-:Y:S02]  /*16c10*/  LOP3.LUT R134, R134, 0xffff, RZ, 0xc0, !PT ;  /* 0x0000ffff86867812 */ /* 0x000fe400078ec0ff */
[----:B------:R-:W-:Y:S01]  /*16c20*/  PRMT R173, R174, 0x7610, R173 ;  /* 0x00007610aead7816 */ /* 0x000fe200000000ad */
[----:B------:R1:W-:Y:S01]  /*16c30*/  STG.E.U16 [R212.64+0x42], R2 ;  /* 0x00004202d4007986 */ /* 0x0003e2000c101512 */
[----:B------:R-:W-:Y:S02]  /*16c40*/  ISETP.GE.U32.AND P6, PT, R222, R134, PT ;  /* 0x00000086de00720c */ /* 0x000fe40003fc6070 */
[--C-:B------:R-:W-:Y:S02]  /*16c50*/  SHF.R.U32.HI R134, RZ, 0x10, R158.reuse ;  /* 0x00000010ff867819 */ /* 0x100fe4000001169e */
[----:B------:R-:W-:Y:S02]  /*16c60*/  PRMT R156, R0, 0x5410, R3 ;  /* 0x00005410009c7816 */ /* 0x000fe40000000003 */
[----:B------:R-:W-:Y:S02]  /*16c70*/  LOP3.LUT R134, R134, 0xff, RZ, 0xc0, !PT ;  /* 0x000000ff86867812 */ /* 0x000fe400078ec0ff */
[----:B------:R-:W-:Y:S02]  /*16c80*/  @!P1 PRMT R0, R173, 0x5410, RZ ;  /* 0x00005410ad009816 */ /* 0x000fe400000000ff */
[----:B------:R-:W-:Y:S01]  /*16c90*/  SHF.R.U32.HI R162, RZ, 0x18, R158 ;  /* 0x00000018ffa27819 */ /* 0x000fe2000001169e */
[----:B-1----:R1:W3:Y:S04]  /*16ca0*/  LDL.S16 R169, [R1+0x28] ;  /* 0x0000280001a97983 */ /* 0x0022e80000100600 */
[----:B------:R-:W-:Y:S01]  /*16cb0*/  @!P1 STL.S16 [R1+0x44], R174 ;  /* 0x000044ae01009387 */ /* 0x000fe20000100600 */
[----:B------:R-:W-:Y:S03]  /*16cc0*/  ISETP.GE.U32.AND P1, PT, R222, R134, PT ;  /* 0x00000086de00720c */ /* 0x000fe60003f26070 */
[----:B------:R-:W-:Y:S01]  /*16cd0*/  STG.E.U16 [R214.64+0x40], R0 ;  /* 0x00004000d6007986 */ /* 0x000fe2000c101512 */
[----:B------:R-:W-:Y:S02]  /*16ce0*/  PRMT R2, R161, 0x7632, R2 ;  /* 0x00007632a1027816 */ /* 0x000fe40000000002 */
[----:B------:R-:W-:Y:S01]  /*16cf0*/  PRMT R161, R160, 0x7632, R161 ;  /* 0x00007632a0a17816 */ /* 0x000fe200000000a1 */
[----:B-----5:R-:W-:Y:S05]  /*16d00*/  @!P0 HADD2 R136, -R3.H0_H0, -RZ.H0_H0 ;  /* 0xa00000ff03888230 */ /* 0x020fea0000000900 */
[----:B------:R5:W-:Y:S01]  /*16d10*/  @!P0 STL.S16 [R1+0x40], R136 ;  /* 0x0000408801008387 */ /* 0x000be20000100600 */
[----:B------:R-:W-:Y:S04]  /*16d20*/  PRMT R134, R136, 0x7610, R134 ;  /* 0x0000761088867816 */ /* 0x000fe80000000086 */
[----:B------:R-:W-:Y:S02]  /*16d30*/  @!P0 PRMT R3, R134, 0x5410, RZ ;  /* 0x0000541086038816 */ /* 0x000fe400000000ff */
[----:B------:R-:W1:Y:S03]  /*16d40*/  MUFU.EX2 R134, R235 ;  /* 0x000000eb00867308 */ /* 0x000e660000000800 */
[----:B------:R-:W-:Y:S01]  /*16d50*/  STG.E.U16 [R214.64+0x42], R3 ;  /* 0x00004203d6007986 */ /* 0x000fe2000c101512 */
[----:B--2---:R-:W-:Y:S05]  /*16d60*/  @!P2 HADD2 R172, -R135.H0_H0, -RZ.H0_H0 ;  /* 0xa00000ff87aca230 */ /* 0x004fea0000000900 */
[----:B------:R2:W-:Y:S01]  /*16d70*/  @!P2 STL.S16 [R1+0x2c], R172 ;  /* 0x00002cac0100a387 */ /* 0x0005e20000100600 */
[----:B------:R-:W-:Y:S01]  /*16d80*/  PRMT R141, R172, 0x7610, R141 ;  /* 0x00007610ac8d7816 */ /* 0x000fe2000000008d */
[----:B-----5:R-:W5:Y:S01]  /*16d90*/  MUFU.EX2 R136, R234 ;  /* 0x000000ea00887308 */ /* 0x020f620000000800 */
[----:B-1----:R-:W-:Y:S01]  /*16da0*/  FADD.FTZ R0, R134, R145 ;  /* 0x0000009186007221 */ /* 0x002fe20000010000 */
[----:B--2---:R-:W-:Y:S02]  /*16db0*/  PRMT R172, R175, 0x7054, R175 ;  /* 0x00007054afac7816 */ /* 0x004fe400000000af */
[C---:B-----5:R-:W-:Y:S01]  /*16dc0*/  F2FP.PACK_AB R134, R136.reuse, R134 ;  /* 0x000000868886723e */ /* 0x060fe200000000ff */
[----:B------:R-:W-:Y:S01]  /*16dd0*/  FADD.FTZ R136, R136, R0 ;  /* 0x0000000088887221 */ /* 0x000fe20000010000 */
[----:B------:R-:W-:Y:S04]  /*16de0*/  SHF.R.U32.HI R0, RZ, 0x18, R158 ;  /* 0x00000018ff007819 */ /* 0x000fe8000001169e */
[----:B------:R1:W-:Y:S01]  /*16df0*/  STL [R1+0x80], R136 ;  /* 0x0000808801007387 */ /* 0x0003e20000100800 */
[----:B------:R-:W-:Y:S02]  /*16e00*/  ISETP.GE.U32.AND P0, PT, R222, R0, PT ;  /* 0x00000000de00720c */ /* 0x000fe40003f06070 */
[----:B------:R-:W-:Y:S02]  /*16e10*/  PRMT R0, R135, 0x5410, R2 ;  /* 0x0000541087007816 */ /* 0x000fe40000000002 */
[----:B------:R-:W-:Y:S01]  /*16e20*/  @!P2 PRMT R135, R141, 0x5410, RZ ;  /* 0x000054108d87a816 */ /* 0x000fe200000000ff */
[----:B----4-:R-:W-:Y:S01]  /*16e30*/  @!P1 HADD2 R155, -R160.H0_H0, -RZ.H0_H0 ;  /* 0xa00000ffa09b9230 */ /* 0x010fe20000000900 */
[----:B------:R-:W-:Y:S03]  /*16e40*/  ISETP.NE.AND P2, PT, R236, RZ, PT ;  /* 0x000000ffec00720c */ /* 0x000fe60003f45270 */
[----:B------:R2:W-:Y:S01]  /*16e50*/  STG.E.U16 [R212.64+0x50], R135 ;  /* 0x00005087d4007986 */ /* 0x0005e2000c101512 */
[----:B------:R-:W-:Y:S03]  /*16e60*/  PRMT R170, R155, 0x7610, R170 ;  /* 0x000076109baa7816 */ /* 0x000fe600000000aa */
[----:B---3--:R-:W-:Y:S05]  /*16e70*/  @!P0 HADD2 R154, -R161.H0_H0, -RZ.H0_H0 ;  /* 0xa00000ffa19a8230 */ /* 0x008fea0000000900 */
[----:B------:R-:W-:Y:S02]  /*16e80*/  PRMT R168, R154, 0x7610, R168 ;  /* 0x000076109aa87816 */ /* 0x000fe400000000a8 */
[----:B-1----:R-:W-:Y:S01]  /*16e90*/  LOP3.LUT R136, R143, UR22, R138, 0x96, !PT ;  /* 0x000000168f887c12 */ /* 0x002fe2000f8e968a */
[----:B------:R-:W-:Y:S03]  /*16ea0*/  @!P6 HADD2 R169, -R2.H0_H0, -RZ.H0_H0 ;  /* 0xa00000ff02a9e230 */ /* 0x000fe60000000900 */
[C---:B------:R-:W-:Y:S02]  /*16eb0*/  LOP3.LUT R141, R136.reuse, 0xffff, RZ, 0xc0, !PT ;  /* 0x0000ffff888d7812 */ /* 0x040fe400078ec0ff */
[----:B------:R-:W-:Y:S01]  /*16ec0*/  LOP3.LUT R138, R136, 0xff, RZ, 0xc0, !PT ;  /* 0x000000ff888a7812 */ /* 0x000fe200078ec0ff */
[----:B------:R1:W-:Y:S01]  /*16ed0*/  @!P6 STL.S16 [R1+0x28], R169 ;  /* 0x000028a90100e387 */ /* 0x0003e20000100600 */
[----:B------:R-:W-:Y:S02]  /*16ee0*/  SHF.R.U32.HI R141, RZ, 0x8, R141 ;  /* 0x00000008ff8d7819 */ /* 0x000fe4000001168d */
[----:B------:R-:W-:Y:S01]  /*16ef0*/  PRMT R171, R169, 0x7610, R171 ;  /* 0x00007610a9ab7816 */ /* 0x000fe200000000ab */
[----:B------:R-:W-:Y:S01]  /*16f00*/  @!P1 STL.S16 [R1+0x24], R155 ;  /* 0x0000249b01009387 */ /* 0x000fe20000100600 */
[----:B------:R-:W-:Y:S02]  /*16f10*/  PRMT R145, R138, 0x5410, R141 ;  /* 0x000054108a917816 */ /* 0x000fe4000000008d */
[--C-:B------:R-:W-:Y:S01]  /*16f20*/  SHF.R.U32.HI R141, RZ, 0x10, R136.reuse ;  /* 0x00000010ff8d7819 */ /* 0x100fe20000011688 */
[----:B------:R-:W-:Y:S01]  /*16f30*/  @!P0 STL.S16 [R1+0x20], R154 ;  /* 0x0000209a01008387 */ /* 0x000fe20000100600 */
[----:B------:R-:W-:Y:S02]  /*16f40*/  SHF.R.U32.HI R138, RZ, 0x18, R136 ;  /* 0x00000018ff8a7819 */ /* 0x000fe40000011688 */
[----:B------:R-:W-:Y:S02]  /*16f50*/  LOP3.LUT R136, R141, 0xff, RZ, 0xc0, !PT ;  /* 0x000000ff8d887812 */ /* 0x000fe400078ec0ff */
[----:B------:R-:W-:Y:S02]  /*16f60*/  LOP3.LUT R141, R142, 0xff, RZ, 0xc0, !PT ;  /* 0x000000ff8e8d7812 */ /* 0x000fe400078ec0ff */
[----:B------:R-:W-:Y:S02]  /*16f70*/  PRMT R151, R136, 0x5410, R138 ;  /* 0x0000541088977816 */ /* 0x000fe4000000008a */
[----:B------:R-:W-:Y:S02]  /*16f80*/  LOP3.LUT R136, R142, 0xffff, RZ, 0xc0, !PT ;  /* 0x0000ffff8e887812 */ /* 0x000fe400078ec0ff */
[----:B------:R-:W-:Y:S02]  /*16f90*/  @!P6 PRMT R2, R171, 0x5410, RZ ;  /* 0x00005410ab02e816 */ /* 0x000fe400000000ff */
[----:B------:R-:W-:Y:S01]  /*16fa0*/  SHF.R.U32.HI R138, RZ, 0x8, R136 ;  /* 0x00000008ff8a7819 */ /* 0x000fe20000011688 */
[--C-:B------:R-:W-:Y:S01]  /*16fb0*/  HSET2.LE.AND R136, R145, R172.reuse, PT ;  /* 0x000000ac91887233 */ /* 0x100fe20003803000 */
[----:B--2---:R-:W-:Y:S01]  /*16fc0*/  SHF.R.U32.HI R135, RZ, 0x10, R210 ;  /* 0x00000010ff877819 */ /* 0x004fe200000116d2 */
[----:B------:R2:W-:Y:S01]  /*16fd0*/  STG.E.U16 [R212.64+0x52], R2 ;  /* 0x00005202d4007986 */ /* 0x0005e2000c101512 */
[----:B------:R-:W-:Y:S02]  /*16fe0*/  PRMT R138, R141, 0x5410, R138 ;  /* 0x000054108d8a7816 */ /* 0x000fe4000000008a */
[--C-:B------:R-:W-:Y:S01]  /*16ff0*/  SHF.R.U32.HI R141, RZ, 0x10, R142.reuse ;  /* 0x00000010ff8d7819 */ /* 0x100fe2000001168e */
[----:B-1----:R1:W3:Y:S01]  /*17000*/  LDL.S16 R169, [R1+0x10] ;  /* 0x0000100001a97983 */ /* 0x0022e20000100600 */
[----:B------:R-:W-:Y:S01]  /*17010*/  LOP3.LUT R136, R136, R137, RZ, 0xc0, !PT ;  /* 0x0000008988887212 */ /* 0x000fe200078ec0ff */
[--C-:B------:R-:W-:Y:S01]  /*17020*/  HSET2.LE.AND R137, R151, R172.reuse, PT ;  /* 0x000000ac97897233 */ /* 0x100fe20003803000 */
[----:B------:R-:W-:Y:S01]  /*17030*/  SHF.R.U32.HI R142, RZ, 0x18, R142 ;  /* 0x00000018ff8e7819 */ /* 0x000fe2000001168e */
[--C-:B------:R-:W-:Y:S01]  /*17040*/  HSET2.LE.AND R138, R138, R172.reuse, PT ;  /* 0x000000ac8a8a7233 */ /* 0x100fe20003803000 */
[----:B------:R-:W-:Y:S02]  /*17050*/  LOP3.LUT R141, R141, 0xff, RZ, 0xc0, !PT ;  /* 0x000000ff8d8d7812 */ /* 0x000fe400078ec0ff */
[----:B------:R-:W-:Y:S02]  /*17060*/  LOP3.LUT R137, R137, R140, RZ, 0xc0, !PT ;  /* 0x0000008c89897212 */ /* 0x000fe400078ec0ff */
[----:B------:R-:W-:Y:S02]  /*17070*/  PRMT R145, R141, 0x5410, R142 ;  /* 0x000054108d917816 */ /* 0x000fe4000000008e */
[----:B------:R-:W4:Y:S01]  /*17080*/  LDSM.16.MT88.4 R140, [R183+0x10000] ;  /* 0x01000000b78c783b */ /* 0x000f220000004200 */
[----:B------:R-:W-:Y:S02]  /*17090*/  LOP3.LUT R138, R138, R139, RZ, 0xc0, !PT ;  /* 0x0000008b8a8a7212 */ /* 0x000fe400078ec0ff */
[--C-:B------:R-:W-:Y:S01]  /*170a0*/  HSET2.LE.AND R139, R145, R172.reuse, PT ;  /* 0x000000ac918b7233 */ /* 0x100fe20003803000 */
[----:B------:R-:W-:Y:S02]  /*170b0*/  LOP3.LUT R145, R150, 0xff, RZ, 0xc0, !PT ;  /* 0x000000ff96917812 */ /* 0x000fe400078ec0ff */
[----:B------:R-:W-:Y:S02]  /*170c0*/  LOP3.LUT R135, R135, 0xff, RZ, 0xc0, !PT ;  /* 0x000000ff87877812 */ /* 0x000fe400078ec0ff */
[----:B------:R-:W-:Y:S02]  /*170d0*/  LOP3.LUT R139, R139, R144, RZ, 0xc0, !PT ;  /* 0x000000908b8b7212 */ /* 0x000fe400078ec0ff */
[C---:B------:R-:W-:Y:S02]  /*170e0*/  LOP3.LUT R144, R148.reuse, 0xffff, RZ, 0xc0, !PT ;  /* 0x0000ffff94907812 */ /* 0x040fe400078ec0ff */
[----:B--2---:R-:W-:Y:S03]  /*170f0*/  LOP3.LUT R2, R211, UR14, R166, 0x96, !PT ;  /* 0x0000000ed3027c12 */ /* 0x004fe6000f8e96a6 */
[C---:B----4-:R-:W-:Y:S08]  /*17100*/  HMMA.16816.F32 R4, R136.reuse, R140, R4 ;  /* 0x0000008c8804723c */ /* 0x050ff00000001804 */
[C---:B------:R-:W-:Y:S01]  /*17110*/  HMMA.16816.F32 R8, R136.reuse, R142, R8 ;  /* 0x0000008e8808723c */ /* 0x040fe20000001808 */
[----:B------:R-:W2:Y:S07]  /*17120*/  LDSM.16.MT88.4 R140, [R184+0x10000] ;  /* 0x01000000b88c783b */ /* 0x000eae0000004200 */
[C---:B--2---:R-:W-:Y:S08]  /*17130*/  HMMA.16816.F32 R12, R136.reuse, R140, R12 ;  /* 0x0000008c880c723c */ /* 0x044ff0000000180c */
        /* <DEDUP_REMOVED lines=35> */
[C---:B--2---:R-:W-:Y:S07]  /*17370*/  HMMA.16816.F32 R108, R136.reuse, R140, R108 ;  /* 0x0000008c886c723c */ /* 0x044fee000000186c */
[----:B------:R-:W-:Y:S01]  /*17380*/  LOP3.LUT R140, R148, 0xff, RZ, 0xc0, !PT ;  /* 0x000000ff948c7812 */ /* 0x000fe200078ec0ff */
[C---:B------:R-:W-:Y:S01]  /*17390*/  HMMA.16816.F32 R112, R136.reuse, R142, R112 ;  /* 0x0000008e8870723c */ /* 0x040fe20000001870 */
[----:B------:R-:W-:Y:S03]  /*173a0*/  SHF.R.U32.HI R141, RZ, 0x8, R144 ;  /* 0x00000008ff8d7819 */ /* 0x000fe60000011690 */
[--C-:B------:R-:W-:Y:S02]  /*173b0*/  SHF.R.U32.HI R144, RZ, 0x10, R148.reuse ;  /* 0x00000010ff907819 */ /* 0x100fe40000011694 */
[----:B------:R-:W-:Y:S02]  /*173c0*/  PRMT R155, R140, 0x5410, R141 ;  /* 0x000054108c9b7816 */ /* 0x000fe4000000008d */
[----:B------:R-:W2:Y:S01]  /*173d0*/  LDSM.16.MT88.4 R140, [R186+0x16000] ;  /* 0x01600000ba8c783b */ /* 0x000ea20000004200 */
[----:B------:R-:W-:Y:S03]  /*173e0*/  SHF.R.U32.HI R148, RZ, 0x18, R148 ;  /* 0x00000018ff947819 */ /* 0x000fe60000011694 */
[----:B------:R-:W-:Y:S04]  /*173f0*/  LOP3.LUT R144, R144, 0xff, RZ, 0xc0, !PT ;  /* 0x000000ff90907812 */ /* 0x000fe800078ec0ff */
[----:B------:R-:W-:Y:S02]  /*17400*/  PRMT R154, R144, 0x5410, R148 ;  /* 0x00005410909a7816 */ /* 0x000fe40000000094 */
[--C-:B------:R-:W-:Y:S01]  /*17410*/  SHF.R.U32.HI R144, RZ, 0x10, R150.reuse ;  /* 0x00000010ff907819 */ /* 0x100fe20000011696 */
[C---:B--2---:R-:W-:Y:S07]  /*17420*/  HMMA.16816.F32 R116, R136.reuse, R140, R116 ;  /* 0x0000008c8874723c */ /* 0x044fee0000001874 */
[----:B------:R-:W-:Y:S01]  /*17430*/  LOP3.LUT R140, R150, 0xffff, RZ, 0xc0, !PT ;  /* 0x0000ffff968c7812 */ /* 0x000fe200078ec0ff */
[C---:B------:R-:W-:Y:S01]  /*17440*/  HMMA.16816.F32 R120, R136.reuse, R142, R120 ;  /* 0x0000008e8878723c */ /* 0x040fe20000001878 */
[----:B------:R-:W-:Y:S03]  /*17450*/  SHF.R.U32.HI R150, RZ, 0x18, R150 ;  /* 0x00000018ff967819 */ /* 0x000fe60000011696 */
[----:B------:R-:W-:Y:S02]  /*17460*/  SHF.R.U32.HI R141, RZ, 0x8, R140 ;  /* 0x00000008ff8d7819 */ /* 0x000fe4000001168c */
[----:B------:R-:W-:Y:S02]  /*17470*/  LOP3.LUT R140, R144, 0xff, RZ, 0xc0, !PT ;  /* 0x000000ff908c7812 */ /* 0x000fe400078ec0ff */
[----:B------:R-:W-:Y:S04]  /*17480*/  PRMT R144, R145, 0x5410, R141 ;  /* 0x0000541091907816 */ /* 0x000fe8000000008d */
[----:B------:R-:W-:Y:S01]  /*17490*/  PRMT R145, R140, 0x5410, R150 ;  /* 0x000054108c917816 */ /* 0x000fe20000000096 */
[--C-:B------:R-:W-:Y:S01]  /*174a0*/  HSET2.LE.AND R144, R144, R172.reuse, PT ;  /* 0x000000ac90907233 */ /* 0x100fe20003803000 */
[----:B------:R-:W2:Y:S03]  /*174b0*/  LDSM.16.MT88.4 R140, [R185+0x16000] ;  /* 0x01600000b98c783b */ /* 0x000ea60000004200 */
[--C-:B------:R-:W-:Y:S01]  /*174c0*/  HSET2.LE.AND R145, R145, R172.reuse, PT ;  /* 0x000000ac91917233 */ /* 0x100fe20003803000 */
[----:B------:R-:W-:Y:S01]  /*174d0*/  LOP3.LUT R144, R144, R147, RZ, 0xc0, !PT ;  /* 0x0000009390907212 */ /* 0x000fe200078ec0ff */
[--C-:B------:R-:W-:Y:S03]  /*174e0*/  HSET2.LE.AND R147, R154, R172.reuse, PT ;  /* 0x000000ac9a937233 */ /* 0x100fe60003803000 */
[----:B------:R-:W4:Y:S01]  /*174f0*/  LDSM.16.MT88.4 R148, [R183+0x10800] ;  /* 0x01080000b794783b */ /* 0x000f220000004200 */
[----:B------:R-:W-:Y:S01]  /*17500*/  LOP3.LUT R145, R145, R146, RZ, 0xc0, !PT ;  /* 0x0000009291917212 */ /* 0x000fe200078ec0ff */
[--C-:B------:R-:W-:Y:S01]  /*17510*/  HSET2.LE.AND R146, R155, R172.reuse, PT ;  /* 0x000000ac9b927233 */ /* 0x100fe20003803000 */
[----:B------:R-:W-:Y:S04]  /*17520*/  LOP3.LUT R147, R147, R153, RZ, 0xc0, !PT ;  /* 0x0000009993937212 */ /* 0x000fe800078ec0ff */
[----:B------:R-:W-:Y:S02]  /*17530*/  LOP3.LUT R146, R146, R152, RZ, 0xc0, !PT ;  /* 0x0000009892927212 */ /* 0x000fe400078ec0ff */
[----:B------:R-:W-:Y:S01]  /*17540*/  LDSM.16.MT88.4 R152, [R183+0x11000] ;  /* 0x01100000b798783b */ /* 0x000fe20000004200 */
[C---:B--2---:R-:W-:Y:S08]  /*17550*/  HMMA.16816.F32 R124, R136.reuse, R140, R124 ;  /* 0x0000008c887c723c */ /* 0x044ff0000000187c */
[----:B------:R-:W-:Y:S01]  /*17560*/  HMMA.16816.F32 R128, R136, R142, R128 ;  /* 0x0000008e8880723c */ /* 0x000fe20000001880 */
[----:B------:R-:W2:Y:S07]  /*17570*/  LDSM.16.MT88.4 R136, [R184+0x10800] ;  /* 0x01080000b888783b */ /* 0x000eae0000004200 */
[C---:B----4-:R-:W-:Y:S01]  /*17580*/  HMMA.16816.F32 R4, R144.reuse, R148, R4 ;  /* 0x000000949004723c */ /* 0x050fe20000001804 */
[----:B------:R-:W4:Y:S07]  /*17590*/  LDSM.16.MT88.4 R140, [R186+0x10800] ;  /* 0x01080000ba8c783b */ /* 0x000f2e0000004200 */
[C---:B------:R-:W-:Y:S01]  /*175a0*/  HMMA.16816.F32 R8, R144.reuse, R150, R8 ;  /* 0x000000969008723c */ /* 0x040fe20000001808 */
[----:B------:R-:W5:Y:S07]  /*175b0*/  LDSM.16.MT88.4 R148, [R185+0x10800] ;  /* 0x01080000b994783b */ /* 0x000f6e0000004200 */
[C---:B--2---:R-:W-:Y:S08]  /*175c0*/  HMMA.16816.F32 R12, R144.reuse, R136, R12 ;  /* 0x00000088900c723c */ /* 0x044ff0000000180c */
        /* <DEDUP_REMOVED lines=37> */
[C---:B------:R-:W-:Y:S04]  /*17820*/  HMMA.16816.F32 R112, R144.reuse, R138, R112 ;  /* 0x0000008a9070723c */ /* 0x040fe80000001870 */
[----:B------:R-:W-:Y:S03]  /*17830*/  LOP3.LUT R137, R136, 0xffff, RZ, 0xc0, !PT ;  /* 0x0000ffff88897812 */ /* 0x000fe600078ec0ff */
[C---:B------:R-:W-:Y:S01]  /*17840*/  LOP3.LUT R138, R158.reuse, 0xffff, RZ, 0xc0, !PT ;  /* 0x0000ffff9e8a7812 */ /* 0x040fe200078ec0ff */
[C---:B----4-:R-:W-:Y:S01]  /*17850*/  HMMA.16816.F32 R116, R144.reuse, R140, R116 ;  /* 0x0000008c9074723c */ /* 0x050fe20000001874 */
[----:B------:R-:W-:Y:S03]  /*17860*/  SHF.R.U32.HI R137, RZ, 0x8, R137 ;  /* 0x00000008ff897819 */ /* 0x000fe60000011689 */
[----:B------:R-:W-:Y:S02]  /*17870*/  SHF.R.U32.HI R138, RZ, 0x8, R138 ;  /* 0x00000008ff8a7819 */ /* 0x000fe4000001168a */
[----:B------:R-:W-:Y:S02]  /*17880*/  SHF.R.U32.HI R139, RZ, 0x10, R136 ;  /* 0x00000010ff8b7819 */ /* 0x000fe40000011688 */
[C---:B------:R-:W-:Y:S01]  /*17890*/  HMMA.16816.F32 R120, R144.reuse, R142, R120 ;  /* 0x0000008e9078723c */ /* 0x040fe20000001878 */
[----:B------:R-:W-:Y:S03]  /*178a0*/  LOP3.LUT R141, R158, 0xff, RZ, 0xc0, !PT ;  /* 0x000000ff9e8d7812 */ /* 0x000fe600078ec0ff */
[----:B------:R-:W-:Y:S02]  /*178b0*/  LOP3.LUT R140, R136, 0xff, RZ, 0xc0, !PT ;  /* 0x000000ff888c7812 */ /* 0x000fe400078ec0ff */
[----:B------:R-:W-:Y:S02]  /*178c0*/  SHF.R.U32.HI R159, RZ, 0x10, R158 ;  /* 0x00000010ff9f7819 */ /* 0x000fe4000001169e */
[C---:B-----5:R-:W-:Y:S01]  /*178d0*/  HMMA.16816.F32 R124, R144.reuse, R148, R124 ;  /* 0x00000094907c723c */ /* 0x060fe2000000187c */
[----:B------:R-:W-:Y:S03]  /*178e0*/  PRMT R158, R141, 0x5410, R138 ;  /* 0x000054108d9e7816 */ /* 0x000fe6000000008a */
[----:B------:R-:W-:Y:S02]  /*178f0*/  SHF.R.U32.HI R138, RZ, 0x18, R136 ;  /* 0x00000018ff8a7819 */ /* 0x000fe40000011688 */
[----:B------:R-:W-:Y:S02]  /*17900*/  PRMT R136, R140, 0x5410, R137 ;  /* 0x000054108c887816 */ /* 0x000fe40000000089 */
[----:B------:R-:W-:Y:S01]  /*17910*/  HMMA.16816.F32 R128, R144, R150, R128 ;  /* 0x000000969080723c */ /* 0x000fe20000001880 */
[----:B------:R-:W-:Y:S01]  /*17920*/  LOP3.LUT R139, R139, 0xff, RZ, 0xc0, !PT ;  /* 0x000000ff8b8b7812 */ /* 0x000fe200078ec0ff */
[----:B------:R-:W2:Y:S02]  /*17930*/  LDSM.16.MT88.4 R140, [R184+0x11000] ;  /* 0x01100000b88c783b */ /* 0x000ea40000004200 */
[--C-:B------:R-:W-:Y:S01]  /*17940*/  HSET2.LE.AND R136, R136, R172.reuse, PT ;  /* 0x000000ac88887233 */ /* 0x100fe20003803000 */
[----:B------:R-:W-:Y:S01]  /*17950*/  PRMT R137, R139, 0x5410, R138 ;  /* 0x000054108b897816 */ /* 0x000fe2000000008a */
[--C-:B------:R-:W-:Y:S01]  /*17960*/  HSET2.LE.AND R138, R158, R172.reuse, PT ;  /* 0x000000ac9e8a7233 */ /* 0x100fe20003803000 */
[----:B------:R-:W-:Y:S02]  /*17970*/  LOP3.LUT R139, R159, 0xff, RZ, 0xc0, !PT ;  /* 0x000000ff9f8b7812 */ /* 0x000fe400078ec0ff */
[----:B------:R-:W-:Y:S01]  /*17980*/  LOP3.LUT R136, R136, R157, RZ, 0xc0, !PT ;  /* 0x0000009d88887212 */ /* 0x000fe200078ec0ff */
[----:B------:R-:W-:Y:S02]  /*17990*/  LDSM.16.MT88.4 R144, [R185+0x11000] ;  /* 0x01100000b990783b */ /* 0x000fe40000004200 */
[----:B------:R-:W-:Y:S01]  /*179a0*/  PRMT R139, R139, 0x5410, R162 ;  /* 0x000054108b8b7816 */ /* 0x000fe200000000a2 */
[--C-:B------:R-:W-:Y:S01]  /*179b0*/  HSET2.LE.AND R137, R137, R172.reuse, PT ;  /* 0x000000ac89897233 */ /* 0x100fe20003803000 */
[----:B------:R-:W-:Y:S02]  /*179c0*/  LOP3.LUT R138, R138, R0, RZ, 0xc0, !PT ;  /* 0x000000008a8a7212 */ /* 0x000fe400078ec0ff */
[----:B------:R-:W-:Y:S01]  /*179d0*/  PRMT R0, R160, 0x5410, R161 ;  /* 0x00005410a0007816 */ /* 0x000fe200000000a1 */
[--C-:B------:R-:W-:Y:S01]  /*179e0*/  HSET2.LE.AND R139, R139, R172.reuse, PT ;  /* 0x000000ac8b8b7233 */ /* 0x100fe20003803000 */
[----:B------:R-:W-:Y:S01]  /*179f0*/  LOP3.LUT R137, R137, R156, RZ, 0xc0, !PT ;  /* 0x0000009c89897212 */ /* 0x000fe200078ec0ff */
[----:B------:R-:W-:Y:S01]  /*17a00*/  LDSM.16.MT88.4 R148, [R183+0x13000] ;  /* 0x01300000b794783b */ /* 0x000fe20000004200 */
[----:B------:R-:W-:Y:S02]  /*17a10*/  @!P1 PRMT R160, R170, 0x5410, RZ ;  /* 0x00005410aaa09816 */ /* 0x000fe400000000ff */
[----:B------:R-:W-:Y:S02]  /*17a20*/  LOP3.LUT R139, R139, R0, RZ, 0xc0, !PT ;  /* 0x000000008b8b7212 */ /* 0x000fe400078ec0ff */
[----:B------:R-:W-:Y:S02]  /*17a30*/  @!P0 PRMT R161, R168, 0x5410, RZ ;  /* 0x00005410a8a18816 */ /* 0x000fe400000000ff */
[----:B------:R-:W-:Y:S01]  /*17a40*/  LOP3.LUT R0, R2, 0xff, RZ, 0xc0, !PT ;  /* 0x000000ff02007812 */ /* 0x000fe200078ec0ff */
[----:B------:R-:W4:Y:S02]  /*17a50*/  LDSM.16.MT88.4 R156, [R186+0x11000] ;  /* 0x01100000ba9c783b */ /* 0x000f240000004200 */
[C---:B------:R-:W-:Y:S01]  /*17a60*/  HMMA.16816.F32 R4, R136.reuse, R152, R4 ;  /* 0x000000988804723c */ /* 0x040fe20000001804 */
[----:B------:R-:W-:Y:S02]  /*17a70*/  ISETP.GE.U32.AND P1, PT, R222, R0, PT ;  /* 0x00000000de00720c */ /* 0x000fe40003f26070 */
[----:B------:R-:W-:Y:S03]  /*17a80*/  PRMT R0, R163, 0x7610, R0 ;  /* 0x00007610a3007816 */ /* 0x000fe60000000000 */
[----:B------:R-:W-:Y:S02]  /*17a90*/  STG.E.U16 [R214.64+0x50], R160 ;  /* 0x000050a0d6007986 */ /* 0x000fe4000c101512 */
[C---:B------:R-:W-:Y:S02]  /*17aa0*/  HMMA.16816.F32 R8, R136.reuse, R154, R8 ;  /* 0x0000009a8808723c */ /* 0x040fe40000001808 */
[----:B------:R-:W5:Y:S04]  /*17ab0*/  LDSM.16.MT88.4 R152, [R184+0x13000] ;  /* 0x01300000b898783b */ /* 0x000f680000004200 */
[----:B---3--:R-:W-:Y:S02]  /*17ac0*/  @!P1 HADD2 R169, -R0.H0_H0, -RZ.H0_H0 ;  /* 0xa00000ff00a99230 */ /* 0x008fe40000000900 */
[C---:B--2---:R-:W-:Y:S02]  /*17ad0*/  HMMA.16816.F32 R12, R136.reuse, R140, R12 ;  /* 0x0000008c880c723c */ /* 0x044fe4000000180c */
[----:B------:R-:W-:Y:S02]  /*17ae0*/  STG.E.U16 [R214.64+0x52], R161 ;  /* 0x000052a1d6007986 */ /* 0x000fe4000c101512 */
[----:B------:R-:W-:Y:S02]  /*17af0*/  PRMT R3, R169, 0x7610, R3 ;  /* 0x00007610a9037816 */ /* 0x000fe40000000003 */
[----:B------:R-:W-:Y:S02]  /*17b00*/  LDSM.16.MT88.4 R160, [R183+0x11800] ;  /* 0x01180000b7a0783b */ /* 0x000fe40000004200 */
[C---:B------:R-:W-:Y:S06]  /*17b10*/  HMMA.16816.F32 R16, R136.reuse, R142, R16 ;  /* 0x0000008e8810723c */ /* 0x040fec0000001810 */
[----:B------:R-:W2:Y:S02]  /*17b20*/  LDSM.16.MT88.4 R140, [R186+0x13000] ;  /* 0x01300000ba8c783b */ /* 0x000ea40000004200 */
[C---:B----4-:R-:W-:Y:S06]  /*17b30*/  HMMA.16816.F32 R20, R136.reuse, R156, R20 ;  /* 0x0000009c8814723c */ /* 0x050fec0000001814 */
[----:B------:R-:W-:Y:S04]  /*17b40*/  @!P1 STL.S16 [R1+0x10], R169 ;  /* 0x000010a901009387 */ /* 0x000fe80000100600 */
[----:B------:R1:W3:Y:S01]  /*17b50*/  LDL.S16 R225, [R1+0x14] ;  /* 0x0000140001e17983 */ /* 0x0002e20000100600 */
[C---:B------:R-:W-:Y:S03]  /*17b60*/  HMMA.16816.F32 R24, R136.reuse, R158, R24 ;  /* 0x0000009e8818723c */ /* 0x040fe60000001818 */
[----:B------:R-:W4:Y:S05]  /*17b70*/  LDSM.16.MT88.4 R156, [R185+0x13000] ;  /* 0x01300000b99c783b */ /* 0x000f2a0000004200 */
[C---:B------:R-:W-:Y:S03]  /*17b80*/  HMMA.16816.F32 R28, R136.reuse, R144, R28 ;  /* 0x00000090881c723c */ /* 0x040fe6000000181c */
[----:B------:R1:W3:Y:S04]  /*17b90*/  LDL.S16 R224, [R1+0x1c] ;  /* 0x00001c0001e07983 */ /* 0x0002e80000100600 */
[----:B------:R1:W3:Y:S01]  /*17ba0*/  LDL.S16 R223, [R1+0x18] ;  /* 0x0000180001df7983 */ /* 0x0002e20000100600 */
[C---:B------:R-:W-:Y:S03]  /*17bb0*/  HMMA.16816.F32 R32, R136.reuse, R146, R32 ;  /* 0x000000928820723c */ /* 0x040fe60000001820 */
[----:B------:R-:W1:Y:S05]  /*17bc0*/  LDSM.16.MT88.4 R144, [R183+0x15000] ;  /* 0x01500000b790783b */ /* 0x000e6a0000004200 */
[C---:B------:R-:W-:Y:S03]  /*17bd0*/  HMMA.16816.F32 R36, R136.reuse, R148, R36 ;  /* 0x000000948824723c */ /* 0x040fe60000001824 */
[----:B------:R1:W3:Y:S04]  /*17be0*/  LDL.S16 R221, [R1+0xc] ;  /* 0x00000c0001dd7983 */ /* 0x0002e80000100600 */
[----:B------:R1:W3:Y:S01]  /*17bf0*/  LDL.S16 R220, [R1+0x8] ;  /* 0x0000080001dc7983 */ /* 0x0002e20000100600 */
[C---:B------:R-:W-:Y:S03]  /*17c00*/  HMMA.16816.F32 R40, R136.reuse, R150, R40 ;  /* 0x000000968828723c */ /* 0x040fe60000001828 */
[----:B------:R-:W1:Y:S05]  /*17c10*/  LDSM.16.MT88.4 R148, [R184+0x15000] ;  /* 0x01500000b894783b */ /* 0x000e6a0000004200 */
        /* <DEDUP_REMOVED lines=15> */
[C---:B-----5:R-:W-:Y:S07]  /*17d10*/  HMMA.16816.F32 R84, R136.reuse, R152, R84 ;  /* 0x000000988854723c */ /* 0x060fee0000001854 */
[----:B------:R-:W-:Y:S01]  /*17d20*/  LOP3.LUT R152, R210, 0xff, RZ, 0xc0, !PT ;  /* 0x000000ffd2987812 */ /* 0x000fe200078ec0ff */
[C---:B------:R-:W-:Y:S08]  /*17d30*/  HMMA.16816.F32 R88, R136.reuse, R154, R88 ;  /* 0x0000009a8858723c */ /* 0x040ff00000001858 */
[C---:B--2---:R-:W-:Y:S08]  /*17d40*/  HMMA.16816.F32 R92, R136.reuse, R140, R92 ;  /* 0x0000008c885c723c */ /* 0x044ff0000000185c */
[C---:B------:R-:W-:Y:S01]  /*17d50*/  HMMA.16816.F32 R96, R136.reuse, R142, R96 ;  /* 0x0000008e8860723c */ /* 0x040fe20000001860 */
[----:B------:R-:W2:Y:S07]  /*17d60*/  LDSM.16.MT88.4 R140, [R186+0x17000] ;  /* 0x01700000ba8c783b */ /* 0x000eae0000004200 */
[C---:B----4-:R-:W-:Y:S07]  /*17d70*/  HMMA.16816.F32 R100, R136.reuse, R156, R100 ;  /* 0x0000009c8864723c */ /* 0x050fee0000001864 */
[----:B------:R-:W-:Y:S01]  /*17d80*/  PRMT R156, R0, 0x5410, R181 ;  /* 0x00005410009c7816 */ /* 0x000fe200000000b5 */
[C---:B------:R-:W-:Y:S01]  /*17d90*/  HMMA.16816.F32 R104, R136.reuse, R158, R104 ;  /* 0x0000009e8868723c */ /* 0x040fe20000001868 */
[----:B------:R-:W-:Y:S03]  /*17da0*/  @!P1 PRMT R0, R3, 0x5410, RZ ;  /* 0x0000541003009816 */ /* 0x000fe600000000ff */
[----:B------:R-:W-:Y:S02]  /*17db0*/  LOP3.LUT R3, R2, 0xffff, RZ, 0xc0, !PT ;  /* 0x0000ffff02037812 */ /* 0x000fe400078ec0ff */
[----:B------:R4:W-:Y:S02]  /*17dc0*/  STG.E.U16 [R212.64+0x60], R0 ;  /* 0x00006000d4007986 */ /* 0x0009e4000c101512 */
[C---:B-1----:R-:W-:Y:S01]  /*17dd0*/  HMMA.16816.F32 R108, R136.reuse, R144, R108 ;  /* 0x00000090886c723c */ /* 0x042fe2000000186c */
[----:B------:R-:W-:Y:S04]  /*17de0*/  SHF.R.U32.HI R3, RZ, 0x8, R3 ;  /* 0x00000008ff037819 */ /* 0x000fe80000011603 */
[----:B------:R-:W-:Y:S02]  /*17df0*/  LOP3.LUT R3, R3, 0xffff, RZ, 0xc0, !PT ;  /* 0x0000ffff03037812 */ /* 0x000fe400078ec0ff */
[----:B------:R-:W-:Y:S01]  /*17e00*/  SHF.R.U32.HI R145, RZ, 0x18, R210 ;  /* 0x00000018ff917819 */ /* 0x000fe200000116d2 */
[C---:B------:R-:W-:Y:S01]  /*17e10*/  HMMA.16816.F32 R112, R136.reuse, R146, R112 ;  /* 0x000000928870723c */ /* 0x040fe20000001870 */
[C---:B------:R-:W-:Y:S03]  /*17e20*/  ISETP.GE.U32.AND P0, PT, R222.reuse, R3, PT ;  /* 0x00000003de00720c */ /* 0x040fe60003f06070 */
[----:B------:R-:W-:Y:S02]  /*17e30*/  PRMT R171, R135, 0x5410, R145 ;  /* 0x0000541087ab7816 */ /* 0x000fe40000000091 */
[--C-:B------:R-:W-:Y:S02]  /*17e40*/  SHF.R.U32.HI R145, RZ, 0x18, R2.reuse ;  /* 0x00000018ff917819 */ /* 0x100fe40000011602 */
[----:B------:R-:W-:Y:S01]  /*17e50*/  SHF.R.U32.HI R146, RZ, 0x10, R2 ;  /* 0x00000010ff927819 */ /* 0x000fe20000011602 */
[C---:B--2---:R-:W-:Y:S01]  /*17e60*/  HMMA.16816.F32 R116, R136.reuse, R140, R116 ;  /* 0x0000008c8874723c */ /* 0x044fe20000001874 */
[----:B------:R-:W-:Y:S02]  /*17e70*/  ISETP.GE.U32.AND P6, PT, R222, R145, PT ;  /* 0x00000091de00720c */ /* 0x000fe40003fc6070 */
[--C-:B------:R-:W-:Y:S05]  /*17e80*/  HSET2.LE.AND R171, R171, R172.reuse, PT ;  /* 0x000000acabab7233 */ /* 0x100fea0003803000 */
[C---:B------:R-:W-:Y:S01]  /*17e90*/  HMMA.16816.F32 R120, R136.reuse, R142, R120 ;  /* 0x0000008e8878723c */ /* 0x040fe20000001878 */
[----:B----4-:R-:W-:Y:S04]  /*17ea0*/  LOP3.LUT R0, R210, 0xffff, RZ, 0xc0, !PT ;  /* 0x0000ffffd2007812 */ /* 0x010fe800078ec0ff */
[----:B------:R-:W-:Y:S02]  /*17eb0*/  SHF.R.U32.HI R144, RZ, 0x8, R0 ;  /* 0x00000008ff907819 */ /* 0x000fe40000011600 */
[----:B------:R-:W-:Y:S01]  /*17ec0*/  LOP3.LUT R0, R211, UR14, R166, 0x96, !PT ;  /* 0x0000000ed3007c12 */ /* 0x000fe2000f8e96a6 */
[C---:B------:R-:W-:Y:S01]  /*17ed0*/  HMMA.16816.F32 R124, R136.reuse, R148, R124 ;  /* 0x00000094887c723c */ /* 0x040fe2000000187c */
[----:B------:R-:W-:Y:S02]  /*17ee0*/  PRMT R170, R152, 0x5410, R144 ;  /* 0x0000541098aa7816 */ /* 0x000fe40000000090 */
[----:B------:R-:W1:Y:S01]  /*17ef0*/  LDSM.16.MT88.4 R152, [R184+0x11800] ;  /* 0x01180000b898783b */ /* 0x000e620000004200 */
[--C-:B------:R-:W-:Y:S02]  /*17f00*/  SHF.R.U32.HI R3, RZ, 0x10, R0.reuse ;  /* 0x00000010ff037819 */ /* 0x100fe40000011600 */
[C---:B------:R-:W-:Y:S01]  /*17f10*/  LOP3.LUT R2, R0.reuse, 0xffff, RZ, 0xc0, !PT ;  /* 0x0000ffff00027812 */ /* 0x040fe200078ec0ff */
[--C-:B------:R-:W-:Y:S01]  /*17f20*/  HSET2.LE.AND R170, R170, R172.reuse, PT ;  /* 0x000000acaaaa7233 */ /* 0x100fe20003803000 */
[----:B------:R-:W-:Y:S01]  /*17f30*/  HMMA.16816.F32 R128, R136, R150, R128 ;  /* 0x000000968880723c */ /* 0x000fe20000001880 */
[----:B------:R-:W-:Y:S03]  /*17f40*/  SHF.R.U32.HI R135, RZ, 0x18, R0 ;  /* 0x00000018ff877819 */ /* 0x000fe60000011600 */
[----:B------:R-:W-:Y:S02]  /*17f50*/  LOP3.LUT R3, R3, 0xff, RZ, 0xc0, !PT ;  /* 0x000000ff03037812 */ /* 0x000fe400078ec0ff */
[----:B------:R-:W-:Y:S02]  /*17f60*/  LOP3.LUT R144, R0, 0xff, RZ, 0xc0, !PT ;  /* 0x000000ff00907812 */ /* 0x000fe400078ec0ff */
[----:B------:R-:W-:Y:S04]  /*17f70*/  SHF.R.U32.HI R2, RZ, 0x8, R2 ;  /* 0x00000008ff027819 */ /* 0x000fe80000011602 */
[--C-:B------:R-:W-:Y:S02]  /*17f80*/  PRMT R169, R3, 0x5410, R135.reuse ;  /* 0x0000541003a97816 */ /* 0x100fe40000000087 */
[----:B------:R-:W-:Y:S02]  /*17f90*/  PRMT R2, R144, 0x5410, R2 ;  /* 0x0000541090027816 */ /* 0x000fe40000000002 */
[----:B------:R-:W-:Y:S01]  /*17fa0*/  LOP3.LUT R0, R146, 0xff, RZ, 0xc0, !PT ;  /* 0x000000ff92007812 */ /* 0x000fe200078ec0ff */
[--C-:B------:R-:W-:Y:S01]  /*17fb0*/  HSET2.LE.AND R169, R169, R172.reuse, PT ;  /* 0x000000aca9a97233 */ /* 0x100fe20003803000 */
[----:B------:R-:W-:Y:S01]  /*17fc0*/  PRMT R135, R180, 0x7632, R135 ;  /* 0x00007632b4877816 */ /* 0x000fe20000000087 */
[----:B------:R-:W-:Y:S01]  /*17fd0*/  HSET2.LE.AND R168, R2, R172, PT ;  /* 0x000000ac02a87233 */ /* 0x000fe20003803000 */
[----:B------:R-:W-:Y:S01]  /*17fe0*/  ISETP.GE.U32.AND P1, PT, R222, R0, PT ;  /* 0x00000000de00720c */ /* 0x000fe20003f26070 */
[----:B------:R-:W2:Y:S01]  /*17ff0*/  LDSM.16.MT88.4 R144, [R186+0x11800] ;  /* 0x01180000ba90783b */ /* 0x000ea20000004200 */
[C---:B------:R-:W-:Y:S02]  /*18000*/  PRMT R0, R165.reuse, 0x7632, R0 ;  /* 0x00007632a5007816 */ /* 0x040fe40000000000 */
[----:B------:R-:W-:Y:S02]  /*18010*/  PRMT R2, R165, 0x7610, R2 ;  /* 0x00007610a5027816 */ /* 0x000fe40000000002 */
[----:B------:R-:W-:Y:S02]  /*18020*/  PRMT R3, R134, 0x7632, R3 ;  /* 0x0000763286037816 */ /* 0x000fe40000000003 */
[----:B------:R-:W-:Y:S01]  /*18030*/  PRMT R140, R180, 0x5410, R135 ;  /* 0x00005410b48c7816 */ /* 0x000fe20000000087 */
[----:B------:R-:W4:Y:S01]  /*18040*/  LDSM.16.MT88.4 R172, [R185+0x11800] ;  /* 0x01180000b9ac783b */ /* 0x000f220000004200 */
[----:B------:R-:W-:Y:S02]  /*18050*/  PRMT R136, R134, 0x5410, R3 ;  /* 0x0000541086887816 */ /* 0x000fe40000000003 */
[----:B------:R-:W-:Y:S02]  /*18060*/  LOP3.LUT R169, R169, R140, RZ, 0xc0, !PT ;  /* 0x0000008ca9a97212 */ /* 0x000fe400078ec0ff */
[----:B------:R-:W-:Y:S02]  /*18070*/  PRMT R140, R2, 0x5410, R0 ;  /* 0x00005410028c7816 */ /* 0x000fe40000000000 */
[----:B------:R-:W-:Y:S02]  /*18080*/  LOP3.LUT R168, R168, R156, RZ, 0xc0, !PT ;  /* 0x0000009ca8a87212 */ /* 0x000fe400078ec0ff */
[----:B------:R-:W-:Y:S02]  /*18090*/  LOP3.LUT R170, R170, R140, RZ, 0xc0, !PT ;  /* 0x0000008caaaa7212 */ /* 0x000fe400078ec0ff */
[----:B------:R-:W-:Y:S07]  /*180a0*/  LOP3.LUT R171, R171, R136, RZ, 0xc0, !PT ;  /* 0x00000088abab7212 */ /* 0x000fee00078ec0ff */
[C---:B------:R-:W-:Y:S01]  /*180b0*/  HMMA.16816.F32 R164, R168.reuse, R160, R4 ;  /* 0x000000a0a8a4723c */ /* 0x040fe20000001804 */
[----:B------:R-:W5:Y:S07]  /*180c0*/  LDSM.16.MT88.4 R4, [R184+0x13800] ;  /* 0x01380000b804783b */ /* 0x000f6e0000004200 */
[C---:B------:R-:W-:Y:S01]  /*180d0*/  HMMA.16816.F32 R160, R168.reuse, R162, R8 ;  /* 0x000000a2a8a0723c */ /* 0x040fe20000001808 */
[----:B------:R-:W3:Y:S07]  /*180e0*/  LDSM.16.MT88.4 R8, [R186+0x13800] ;  /* 0x01380000ba08783b */ /* 0x000eee0000004200 */
[C---:B-1----:R-:W-:Y:S01]  /*180f0*/  HMMA.16816.F32 R156, R168.reuse, R152, R12 ;  /* 0x00000098a89c723c */ /* 0x042fe2000000180c */
[----:B------:R-:W1:Y:S07]  /*18100*/  LDSM.16.MT88.4 R12, [R185+0x13800] ;  /* 0x01380000b90c783b */ /* 0x000e6e0000004200 */
[C---:B------:R-:W-:Y:S01]  /*18110*/  HMMA.16816.F32 R152, R168.reuse, R154, R16 ;  /* 0x0000009aa898723c */ /* 0x040fe20000001810 */
[----:B------:R-:W1:Y:S07]  /*18120*/  LDSM.16.MT88.4 R16, [R183+0x15800] ;  /* 0x01580000b710783b */ /* 0x000e6e0000004200 */
[C---:B--2---:R-:W-:Y:S01]  /*18130*/  HMMA.16816.F32 R148, R168.reuse, R144, R20 ;  /* 0x00000090a894723c */ /* 0x044fe20000001814 */
[----:B------:R-:W2:Y:S07]  /*18140*/  LDSM.16.MT88.4 R20, [R184+0x15800] ;  /* 0x01580000b814783b */ /* 0x000eae0000004200 */
[C---:B------:R-:W-:Y:S01]  /*18150*/  HMMA.16816.F32 R144, R168.reuse, R146, R24 ;  /* 0x00000092a890723c */ /* 0x040fe20000001818 */
[----:B------:R-:W-:Y:S03]  /*18160*/  LDSM.16.MT88.4 R24, [R185+0x15800] ;  /* 0x01580000b918783b */ /* 0x000fe60000004200 */
[----:B---3--:R-:W-:Y:S04]  /*18170*/  @!P0 HADD2 R225, -R181.H0_H0, -RZ.H0_H0 ;  /* 0xa00000ffb5e18230 */ /* 0x008fe80000000900 */
[C---:B----4-:R-:W-:Y:S01]  /*18180*/  HMMA.16816.F32 R140, R168.reuse, R172, R28 ;  /* 0x000000aca88c723c */ /* 0x050fe2000000181c */
[----:B------:R-:W-:Y:S03]  /*18190*/  @!P0 STL.S16 [R1+0x14], R225 ;  /* 0x000014e101008387 */ /* 0x000fe60000100600 */
[----:B------:R-:W-:Y:S04]  /*181a0*/  @!P1 HADD2 R224, -R180.H0_H0, -RZ.H0_H0 ;  /* 0xa00000ffb4e09230 */ /* 0x000fe80000000900 */
[C---:B------:R-:W-:Y:S01]  /*181b0*/  HMMA.16816.F32 R136, R168.reuse, R174, R32 ;  /* 0x000000aea888723c */ /* 0x040fe20000001820 */
[----:B------:R-:W-:Y:S01]  /*181c0*/  @!P6 HADD2 R223, -R135.H0_H0, -RZ.H0_H0 ;  /* 0xa00000ff87dfe230 */ /* 0x000fe20000000900 */
[----:B------:R-:W-:Y:S04]  /*181d0*/  @!P1 STL.S16 [R1+0x1c], R224 ;  /* 0x00001ce001009387 */ /* 0x000fe80000100600 */
[----:B------:R-:W-:Y:S02]  /*181e0*/  @!P6 STL.S16 [R1+0x18], R223 ;  /* 0x000018df0100e387 */ /* 0x000fe40000100600 */
[C---:B------:R-:W-:Y:S08]  /*181f0*/  HMMA.16816.F32 R36, R168.reuse, R176, R36 ;  /* 0x000000b0a824723c */ /* 0x040ff00000001824 */
[C---:B------:R-:W-:Y:S08]  /*18200*/  HMMA.16816.F32 R40, R168.reuse, R178, R40 ;  /* 0x000000b2a828723c */ /* 0x040ff00000001828 */
[C---:B-----5:R-:W-:Y:S08]  /*18210*/  HMMA.16816.F32 R44, R168.reuse, R4, R44 ;  /* 0x00000004a82c723c */ /* 0x060ff0000000182c */
[C---:B------:R-:W-:Y:S01]  /*18220*/  HMMA.16816.F32 R48, R168.reuse, R6, R48 ;  /* 0x00000006a830723c */ /* 0x040fe20000001830 */
[----:B------:R-:W3:Y:S07]  /*18230*/  LDSM.16.MT88.4 R4, [R186+0x15800] ;  /* 0x01580000ba04783b */ /* 0x000eee0000004200 */
[C---:B------:R-:W-:Y:S08]  /*18240*/  HMMA.16816.F32 R52, R168.reuse, R8, R52 ;  /* 0x00000008a834723c */ /* 0x040ff00000001834 */
[C---:B------:R-:W-:Y:S01]  /*18250*/  HMMA.16816.F32 R56, R168.reuse, R10, R56 ;  /* 0x0000000aa838723c */ /* 0x040fe20000001838 */
[----:B------:R-:W4:Y:S07]  /*18260*/  LDSM.16.MT88.4 R8, [R183+0x17800] ;  /* 0x01780000b708783b */ /* 0x000f2e0000004200 */
[C---:B-1----:R-:W-:Y:S08]  /*18270*/  HMMA.16816.F32 R60, R168.reuse, R12, R60 ;  /* 0x0000000ca83c723c */ /* 0x042ff0000000183c */
[C---:B------:R-:W-:Y:S01]  /*18280*/  HMMA.16816.F32 R64, R168.reuse, R14, R64 ;  /* 0x0000000ea840723c */ /* 0x040fe20000001840 */
[----:B------:R-:W-:Y:S07]  /*18290*/  LDSM.16.MT88.4 R12, [R186+0x17800] ;  /* 0x01780000ba0c783b */ /* 0x000fee0000004200 */
[C---:B------:R-:W-:Y:S08]  /*182a0*/  HMMA.16816.F32 R68, R168.reuse, R16, R68 ;  /* 0x00000010a844723c */ /* 0x040ff00000001844 */
[C---:B------:R-:W-:Y:S01]  /*182b0*/  HMMA.16816.F32 R72, R168.reuse, R18, R72 ;  /* 0x00000012a848723c */ /* 0x040fe20000001848 */
[----:B------:R-:W-:Y:S07]  /*182c0*/  LDSM.16.MT88.4 R16, [R185+0x17800] ;  /* 0x01780000b910783b */ /* 0x000fee0000004200 */
[C---:B--2---:R-:W-:Y:S07]  /*182d0*/  HMMA.16816.F32 R76, R168.reuse, R20, R76 ;  /* 0x00000014a84c723c */ /* 0x044fee000000184c */
[----:B------:R-:W-:Y:S01]  /*182e0*/  PRMT R21, R225, 0x7610, R21 ;  /* 0x00007610e1157816 */ /* 0x000fe20000000015 */
[C---:B------:R-:W-:Y:S01]  /*182f0*/  HMMA.16816.F32 R80, R168.reuse, R22, R80 ;  /* 0x00000016a850723c */ /* 0x040fe20000001850 */
[----:B------:R-:W-:Y:S03]  /*18300*/  LOP3.LUT R20, R210, 0xff, RZ, 0xc0, !PT ;  /* 0x000000ffd2147812 */ /* 0x000fe600078ec0ff */
[----:B------:R-:W-:Y:S02]  /*18310*/  @!P0 PRMT R181, R21, 0x5410, RZ ;  /* 0x0000541015b58816 */ /* 0x000fe400000000ff */
[----:B------:R-:W-:Y:S02]  /*18320*/  ISETP.GE.U32.AND P0, PT, R222, R20, PT ;  /* 0x00000014de00720c */ /* 0x000fe40003f06070 */
[C---:B---3--:R-:W-:Y:S01]  /*18330*/  HMMA.16816.F32 R84, R168.reuse, R4, R84 ;  /* 0x00000004a854723c */ /* 0x048fe20000001854 */
[----:B------:R-:W-:Y:S03]  /*18340*/  STG.E.U16 [R212.64+0x62], R181 ;  /* 0x000062b5d4007986 */ /* 0x000fe6000c101512 */
[----:B------:R-:W-:Y:S02]  /*18350*/  PRMT R22, R223, 0x7610, R22 ;  /* 0x00007610df167816 */ /* 0x000fe40000000016 */
[----:B------:R-:W-:Y:S02]  /*18360*/  PRMT R23, R224, 0x7610, R23 ;  /* 0x00007610e0177816 */ /* 0x000fe40000000017 */
[C---:B------:R-:W-:Y:S01]  /*18370*/  HMMA.16816.F32 R88, R168.reuse, R6, R88 ;  /* 0x00000006a858723c */ /* 0x040fe20000001858 */
[----:B------:R-:W1:Y:S03]  /*18380*/  LDSM.16.MT88.4 R4, [R184+0x17800] ;  /* 0x01780000b804783b */ /* 0x000e660000004200 */
[----:B------:R-:W-:Y:S01]  /*18390*/  @!P0 HADD2 R221, -R2.H0_H0, -RZ.H0_H0 ;  /* 0xa00000ff02dd8230 */ /* 0x000fe20000000900 */
[----:B------:R-:W-:Y:S02]  /*183a0*/  @!P6 PRMT R135, R22, 0x5410, RZ ;  /* 0x000054101687e816 */ /* 0x000fe400000000ff */
[----:B------:R-:W-:Y:S01]  /*183b0*/  @!P1 PRMT R180, R23, 0x5410, RZ ;  /* 0x0000541017b49816 */ /* 0x000fe200000000ff */
[C---:B------:R-:W-:Y:S01]  /*183c0*/  HMMA.16816.F32 R92, R168.reuse, R24, R92 ;  /* 0x00000018a85c723c */ /* 0x040fe2000000185c */
[----:B------:R-:W-:Y:S03]  /*183d0*/  @!P0 STL.S16 [R1+0xc], R221 ;  /* 0x00000cdd01008387 */ /* 0x000fe60000100600 */
[----:B------:R-:W-:Y:S01]  /*183e0*/  SHF.R.U32.HI R21, RZ, 0x10, R210 ;  /* 0x00000010ff157819 */ /* 0x000fe200000116d2 */
[----:B------:R-:W-:Y:S01]  /*183f0*/  STG.E.U16 [R214.64+0x60], R180 ;  /* 0x000060b4d6007986 */ /* 0x000fe2000c101512 */
[----:B------:R-:W-:Y:S02]  /*18400*/  LOP3.LUT R20, R210, 0xffff, RZ, 0xc0, !PT ;  /* 0x0000ffffd2147812 */ /* 0x000fe400078ec0ff */
[C---:B------:R-:W-:Y:S01]  /*18410*/  HMMA.16816.F32 R96, R168.reuse, R26, R96 ;  /* 0x0000001aa860723c */ /* 0x040fe20000001860 */
[----:B------:R-:W-:Y:S03]  /*18420*/  STG.E.U16 [R214.64+0x62], R135 ;  /* 0x00006287d6007986 */ /* 0x000fe6000c101512 */
[----:B------:R-:W-:Y:S02]  /*18430*/  SHF.R.U32.HI R20, RZ, 0x8, R20 ;  /* 0x00000008ff147819 */ /* 0x000fe40000011614 */
[----:B------:R-:W-:Y:S02]  /*18440*/  SHF.R.U32.HI R210, RZ, 0x18, R210 ;  /* 0x00000018ffd27819 */ /* 0x000fe400000116d2 */
[C---:B----4-:R-:W-:Y:S07]  /*18450*/  HMMA.16816.F32 R100, R168.reuse, R8, R100 ;  /* 0x00000008a864723c */ /* 0x050fee0000001864 */
[----:B------:R-:W-:Y:S01]  /*18460*/  LOP3.LUT R8, R20, 0xffff, RZ, 0xc0, !PT ;  /* 0x0000ffff14087812 */ /* 0x000fe200078ec0ff */
[C---:B------:R-:W-:Y:S01]  /*18470*/  HMMA.16816.F32 R104, R168.reuse, R10, R104 ;  /* 0x0000000aa868723c */ /* 0x040fe20000001868 */
[----:B------:R-:W-:Y:S02]  /*18480*/  LOP3.LUT R9, R21, 0xff, RZ, 0xc0, !PT ;  /* 0x000000ff15097812 */ /* 0x000fe400078ec0ff */
[C---:B------:R-:W-:Y:S02]  /*18490*/  ISETP.GE.U32.AND P6, PT, R222.reuse, R8, PT ;  /* 0x00000008de00720c */ /* 0x040fe40003fc6070 */
[----:B------:R-:W-:Y:S02]  /*184a0*/  PRMT R21, R221, 0x7610, R21 ;  /* 0x00007610dd157816 */ /* 0x000fe40000000015 */
[C---:B------:R-:W-:Y:S01]  /*184b0*/  ISETP.GE.U32.AND P1, PT, R222.reuse, R9, PT ;  /* 0x00000009de00720c */ /* 0x040fe20003f26070 */
[C---:B-1----:R-:W-:Y:S01]  /*184c0*/  HMMA.16816.F32 R108, R168.reuse, R4, R108 ;  /* 0x00000004a86c723c */ /* 0x042fe2000000186c */
[----:B------:R-:W-:Y:S02]  /*184d0*/  @!P0 PRMT R2, R21, 0x5410, RZ ;  /* 0x0000541015028816 */ /* 0x000fe400000000ff */
[----:B------:R-:W-:Y:S05]  /*184e0*/  ISETP.GE.U32.AND P0, PT, R222, R210, PT ;  /* 0x000000d2de00720c */ /* 0x000fea0003f06070 */
[----:B------:R-:W-:Y:S01]  /*184f0*/  @!P6 HADD2 R220, -R0.H0_H0, -RZ.H0_H0 ;  /* 0xa00000ff00dce230 */ /* 0x000fe20000000900 */
[C---:B------:R-:W-:Y:S01]  /*18500*/  HMMA.16816.F32 R112, R168.reuse, R6, R112 ;  /* 0x00000006a870723c */ /* 0x040fe20000001870 */
[----:B------:R1:W-:Y:S03]  /*18510*/  STG.E.U16 [R212.64+0x70], R2 ;  /* 0x00007002d4007986 */ /* 0x0003e6000c101512 */
[----:B------:R-:W-:Y:S01]  /*18520*/  PRMT R4, R220, 0x7610, R4 ;  /* 0x00007610dc047816 */ /* 0x000fe20000000004 */
[----:B------:R-:W-:Y:S01]  /*18530*/  @!P6 STL.S16 [R1+0x8], R220 ;  /* 0x000008dc0100e387 */ /* 0x000fe20000100600 */
[----:B------:R-:W-:Y:S02]  /*18540*/  @!P1 HADD2 R252, -R134.H0_H0, -RZ.H0_H0 ;  /* 0xa00000ff86fc9230 */ /* 0x000fe40000000900 */
[C---:B------:R-:W-:Y:S01]  /*18550*/  HMMA.16816.F32 R116, R168.reuse, R12, R116 ;  /* 0x0000000ca874723c */ /* 0x040fe20000001874 */
[----:B------:R-:W-:Y:S03]  /*18560*/  @!P6 PRMT R0, R4, 0x5410, RZ ;  /* 0x000054100400e816 */ /* 0x000fe600000000ff */
[----:B------:R-:W-:Y:S01]  /*18570*/  @!P0 HADD2 R249, -R3.H0_H0, -RZ.H0_H0 ;  /* 0xa00000ff03f98230 */ /* 0x000fe20000000900 */
[----:B------:R-:W-:Y:S01]  /*18580*/  @!P1 PRMT R134, R252, 0x5410, RZ ;  /* 0x00005410fc869816 */ /* 0x000fe200000000ff */
[----:B------:R2:W-:Y:S02]  /*18590*/  STG.E.U16 [R212.64+0x72], R0 ;  /* 0x00007200d4007986 */ /* 0x0005e4000c101512 */
[C---:B------:R-:W-:Y:S01]  /*185a0*/  HMMA.16816.F32 R120, R168.reuse, R14, R120 ;  /* 0x0000000ea878723c */ /* 0x040fe20000001878 */
[----:B------:R-:W-:Y:S01]  /*185b0*/  @!P0 PRMT R3, R249, 0x5410, RZ ;  /* 0x00005410f9038816 */ /* 0x000fe200000000ff */
[----:B------:R-:W-:Y:S01]  /*185c0*/  STG.E.U16 [R214.64+0x70], R134 ;  /* 0x00007086d6007986 */ /* 0x000fe2000c101512 */
[----:B------:R-:W-:Y:S03]  /*185d0*/  PLOP3.LUT P0, PT, PT, PT, UP0, 0x80, 0x0 ;  /* 0x000000000000781c */ /* 0x000fe60003f0f008 */
[----:B------:R3:W-:Y:S02]  /*185e0*/  STG.E.U16 [R214.64+0x72], R3 ;  /* 0x00007203d6007986 */ /* 0x0007e4000c101512 */
[C---:B------:R-:W-:Y:S01]  /*185f0*/  HMMA.16816.F32 R124, R168.reuse, R16, R124 ;  /* 0x00000010a87c723c */ /* 0x040fe2000000187c */
[----:B-1----:R-:W-:Y:S07]  /*18600*/  IMAD.MOV.U32 R2, RZ, RZ, R133 ;  /* 0x000000ffff027224 */ /* 0x002fee00078e0085 */
[----:B------:R-:W-:Y:S01]  /*18610*/  HMMA.16816.F32 R128, R168, R18, R128 ;  /* 0x00000012a880723c */ /* 0x000fe20000001880 */
[----:B--2---:R-:W-:Y:S04]  /*18620*/  IADD3 R212, P1, R212, -0x80, RZ ;  /* 0xffffff80d4d47810 */ /* 0x004fe80007f3e0ff */
[----:B------:R-:W-:Y:S01]  /*18630*/  IADD3.X R213, R213, -0x1, RZ, P1, !PT ;  /* 0xffffffffd5d57810 */ /* 0x000fe20000ffe4ff */
[----:B---3--:R-:W-:Y:S01]  /*18640*/  IMAD.MOV.U32 R3, RZ, RZ, R132 ;  /* 0x000000ffff037224 */ /* 0x008fe200078e0084 */
[----:B------:R-:W-:-:S05]  /*18650*/  @P0 BRA `(.L_x_1116) ;  /* 0xffffa30000000947 */ /* 0x000fca000383ffff */
.L_x_1115:
[----:B------:R-:W2:Y:S04]  /*18660*/  LDL.LU R4, [R1+0x84] ;  /* 0x0000840001047983 */ /* 0x000ea80000300800 */
[----:B------:R-:W1:Y:S01]  /*18670*/  S2R R176, SR_TID.X ;  /* 0x0000000000b07919 */ /* 0x000e620000002100 */
[----:B------:R-:W3:Y:S01]  /*18680*/  S2UR UR6, SR_CTAID.Y ;  /* 0x00000000000679c3 */ /* 0x000ee20000002600 */
[----:B------:R-:W-:-:S02]  /*18690*/  UISETP.NE.AND UP3, UPT, UR11, -0x1, UPT ;  /* 0xffffffff0b00788c */ /* 0x000fc4000bf65270 */
[----:B------:R-:W4:Y:S01]  /*186a0*/  LDL.LU R5, [R1+0x80] ;  /* 0x0000800001057983 */ /* 0x000f220000300800 */
[----:B------:R-:W-:Y:S01]  /*186b0*/  ULDC.64 UR4, c[0x0][0x1e8] ;  /* 0x00007a0000047ab9 */ /* 0x000fe20000000a00 */
[----:B------:R-:W-:Y:S01]  /*186c0*/  BSSY B0, `(.L_x_1119) ;  /* 0x0000195000007945 */ /* 0x000fe20003800000 */
[----:B------:R-:W-:Y:S02]  /*186d0*/  ULDC.U8 UR9, c[0x0][0x329] ;  /* 0x0000ca4000097ab9 */ /* 0x000fe40000000000 */
[----:B------:R-:W-:Y:S01]  /*186e0*/  UISETP.NE.AND UP1, UPT, UR9, URZ, UPT ;  /* 0x0000003f0900728c */ /* 0x000fe2000bf25270 */
[----:B------:R-:W3:Y:S01]  /*186f0*/  S2UR UR10, SR_CTAID.Z ;  /* 0x00000000000a79c3 */ /* 0x000ee20000002700 */
[----:B------:R-:W-:Y:S02]  /*18700*/  ULDC UR8, c[0x0][0x214] ;  /* 0x0000850000087ab9 */ /* 0x000fe40000000800 */
[----:B------:R-:W-:Y:S02]  /*18710*/  @UP3 UIMAD.WIDE.U32 UR14, UR11, UR4, URZ ;  /* 0x000000040b0e32a5 */ /* 0x000fe4000f8e003f */
[----:B------:R-:W-:-:S02]  /*18720*/  UMOV UR22, URZ ;  /* 0x0000003f00167c82 */ /* 0x000fc40008000000 */
[----:B------:R-:W-:Y:S02]  /*18730*/  @UP3 UIMAD UR7, UR11, UR5, UR15 ;  /* 0x000000050b0732a4 */ /* 0x000fe4000f8e020f */
[----:B------:R-:W-:Y:S02]  /*18740*/  UMOV UR23, URZ ;  /* 0x0000003f00177c82 */ /* 0x000fe40008000000 */
[----:B------:R-:W-:Y:S02]  /*18750*/  ULDC.64 UR4, c[0x0][0x1e0] ;  /* 0x0000780000047ab9 */ /* 0x000fe40000000a00 */
[----:B------:R-:W-:Y:S01]  /*18760*/  @UP1 ULDC UR15, c[0x0][0x210] ;  /* 0x00008400000f1ab9 */ /* 0x000fe20000000800 */
[----:B-1----:R-:W-:Y:S01]  /*18770*/  SHF.R.S32.HI R177, RZ, 0x1f, R176 ;  /* 0x0000001fffb17819 */ /* 0x002fe200000114b0 */
[----:B---3--:R-:W-:Y:S02]  /*18780*/  @!UP3 USHF.R.S32.HI UR12, URZ, 0x1f, UR6 ;  /* 0x0000001f3f0cb899 */ /* 0x008fe40008011406 */
[----:B------:R-:W-:Y:S01]  /*18790*/  @!UP3 UIMAD.WIDE.U32 UR20, UR6, UR4, URZ ;  /* 0x000000040614b2a5 */ /* 0x000fe2000f8e003f */
[----:B------:R-:W-:Y:S01]  /*187a0*/  LEA.HI R175, R177, R176, RZ, 0x5 ;  /* 0x000000b0b1af7211 */ /* 0x000fe200078f28ff */
[----:B------:R-:W-:-:S02]  /*187b0*/  @!UP3 UIMAD UR12, UR12, UR4, URZ ;  /* 0x000000040c0cb2a4 */ /* 0x000fc4000f8e023f */
[----:B------:R-:W-:Y:S01]  /*187c0*/  @UP1 UIMAD UR15, UR15, UR8, URZ ;  /* 0x000000080f0f12a4 */ /* 0x000fe2000f8e023f */
[----:B------:R-:W-:Y:S01]  /*187d0*/  SHF.R.S32.HI R6, RZ, 0x5, R175 ;  /* 0x00000005ff067819 */ /* 0x000fe200000114af */
        /* <DEDUP_REMOVED lines=18> */
[----:B------:R-:W-:Y:S02]  /*18900*/  UIMAD UR15, UR10, UR15, UR5 ;  /* 0x0000000f0a0f72a4 */ /* 0x000fe4000f8e0205 */
        /* <DEDUP_REMOVED lines=9> */
[----:B----4-:R-:W2:Y:S01]  /*189a0*/  SHFL.BFLY PT, R0, R5, 0x2, 0x1f ;  /* 0x0c401f0005007f89 */ /* 0x010ea200000e0000 */
[----:B-1----:R-:W-:-:S05]  /*189b0*/  FADD.FTZ R2, R2, R4 ;  /* 0x0000000402027221 */ /* 0x002fca0000010000 */
[----:B------:R-:W1:Y:S01]  /*189c0*/  SHFL.BFLY PT, R4, R2, 0x1, 0x1f ;  /* 0x0c201f0002047f89 */ /* 0x000e6200000e0000 */
[----:B--2---:R-:W-:Y:S01]  /*189d0*/  FADD.FTZ R0, R0, R5 ;  /* 0x0000000500007221 */ /* 0x004fe20000010000 */
[----:B------:R-:W-:-:S04]  /*189e0*/  LEA.HI R5, R177, R176, RZ, 0x2 ;  /* 0x000000b0b1057211 */ /* 0x000fc800078f10ff */
[----:B------:R-:W2:Y:S01]  /*189f0*/  SHFL.BFLY PT, R3, R0, 0x1, 0x1f ;  /* 0x0c201f0000037f89 */ /* 0x000ea200000e0000 */
[----:B-1----:R-:W-:Y:S01]  /*18a00*/  FADD.FTZ R135, R2, R4 ;  /* 0x0000000402877221 */ /* 0x002fe20000010000 */
[----:B------:R-:W-:Y:S02]  /*18a10*/  MOV R2, 0x3f800000 ;  /* 0x3f80000000027802 */ /* 0x000fe40000000f00 */
[----:B------:R-:W-:Y:S02]  /*18a20*/  SHF.R.S32.HI R4, RZ, 0x1f, R5 ;  /* 0x0000001fff047819 */ /* 0x000fe40000011405 */
[----:B------:R-:W-:Y:S01]  /*18a30*/  FSETP.NE.FTZ.AND P4, PT, R135, RZ, PT ;  /* 0x000000ff8700720b */ /* 0x000fe20003f95000 */
[----:B--2---:R-:W-:Y:S01]  /*18a40*/  FADD.FTZ R134, R0, R3 ;  /* 0x0000000300867221 */ /* 0x004fe20000010000 */
[----:B------:R-:W-:Y:S02]  /*18a50*/  MOV R3, 0x3f800000 ;  /* 0x3f80000000037802 */ /* 0x000fe40000000f00 */
[----:B------:R-:W-:-:S02]  /*18a60*/  SHF.R.S32.HI R0, RZ, 0x2, R5 ;  /* 0x00000002ff007819 */ /* 0x000fc40000011405 */
[----:B------:R-:W-:Y:S02]  /*18a70*/  FSETP.NE.FTZ.AND P3, PT, R134, RZ, PT ;  /* 0x000000ff8600720b */ /* 0x000fe40003f75000 */
[----:B------:R-:W-:Y:S02]  /*18a80*/  LEA.HI R4, R4, R0, RZ, 0x3 ;  /* 0x0000000004047211 */ /* 0x000fe400078f18ff */
[----:B------:R-:W-:-:S03]  /*18a90*/  LOP3.LUT R5, R5, 0x3ffffffc, RZ, 0xc0, !PT ;  /* 0x3ffffffc05057812 */ /* 0x000fc600078ec0ff */
[----:B------:R-:W1:Y:S01]  /*18aa0*/  @P4 MUFU.RCP R2, R135 ;  /* 0x0000008700024308 */ /* 0x000e620000001000 */
[----:B------:R-:W-:Y:S02]  /*18ab0*/  LOP3.LUT R4, R4, 0xfffffff8, RZ, 0xc0, !PT ;  /* 0xfffffff804047812 */ /* 0x000fe400078ec0ff */
[----:B------:R-:W-:Y:S02]  /*18ac0*/  IADD3 R5, -R5, R176, RZ ;  /* 0x000000b005057210 */ /* 0x000fe40007ffe1ff */
[----:B------:R-:W-:Y:S02]  /*18ad0*/  IADD3 R18, R0, -R4, RZ ;  /* 0x8000000400127210 */ /* 0x000fe40007ffe0ff */
[----:B------:R-:W-:Y:S01]  /*18ae0*/  LEA R174, R6, R5, 0x9 ;  /* 0x0000000506ae7211 */ /* 0x000fe200078e48ff */
[----:B------:R-:W2:Y:S01]  /*18af0*/  @P3 MUFU.RCP R3, R134 ;  /* 0x0000008600033308 */ /* 0x000ea20000001000 */
[----:B------:R-:W-:Y:S01]  /*18b00*/  R2P PR, R18, 0x6 ;  /* 0x0000000612007804 */ /* 0x000fe20000000000 */
[----:B-1----:R-:W-:-:S04]  /*18b10*/  FMUL.FTZ R2, R2, c[0x0][0x2dc] ;  /* 0x0000b70002027a20 */ /* 0x002fc80000410000 */
[C---:B------:R-:W-:Y:S02]  /*18b20*/  FMUL.FTZ R4, R2.reuse, R165 ;  /* 0x000000a502047220 */ /* 0x040fe40000410000 */
[C---:B------:R-:W-:Y:S02]  /*18b30*/  FMUL.FTZ R173, R2.reuse, R164 ;  /* 0x000000a402ad7220 */ /* 0x040fe40000410000 */
[----:B--2---:R-:W-:Y:S02]  /*18b40*/  FMUL.FTZ R0, R3, c[0x0][0x2dc] ;  /* 0x0000b70003007a20 */ /* 0x004fe40000410000 */
[----:B------:R-:W-:Y:S01]  /*18b50*/  FMUL.FTZ R172, R2, R160 ;  /* 0x000000a002ac7220 */ /* 0x000fe20000410000 */
[----:B------:R-:W-:Y:S01]  /*18b60*/  F2FP.PACK_AB R4, R4, R173 ;  /* 0x000000ad0404723e */ /* 0x000fe200000000ff */
        /* <DEDUP_REMOVED lines=37> */
[C---:B------:R-:W-:Y:S01]  /*18dc0*/  FMUL.FTZ R144, R2.reuse, R68 ;  /* 0x0000004402907220 */ /* 0x040fe20000410000 */
[----:B------:R-:W-:Y:S01]  /*18dd0*/  F2FP.PACK_AB R68, R145, R168 ;  /* 0x000000a89144723e */ /* 0x000fe200000000ff */
        /* <DEDUP_REMOVED lines=39> */
[----:B------:R-:W-:Y:S02]  /*19050*/  FMUL.FTZ R129, R2, R129 ;  /* 0x0000008102817220 */ /* 0x000fe40000410000 */
        /* <DEDUP_REMOVED lines=29> */
[C---:B------:R-:W-:Y:S01]  /*19230*/  FMUL.FTZ R46, R0.reuse, R46 ;  /* 0x0000002e002e7220 */ /* 0x040fe20000410000 */
[----:B------:R-:W-:Y:S01]  /*19240*/  F2FP.PACK_AB R61, R61, R38 ;  /* 0x000000263d3d723e */ /* 0x000fe200000000ff */
[----:B------:R-:W-:Y:S01]  /*19250*/  FMUL.FTZ R17, R0, R54 ;  /* 0x0000003600117220 */ /* 0x000fe20000410000 */
[----:B------:R-:W-:Y:S01]  /*19260*/  F2FP.PACK_AB R54, R22, R153 ;  /* 0x000000991636723e */ /* 0x000fe200000000ff */
[----:B------:R-:W-:Y:S01]  /*19270*/  FMUL.FTZ R53, R0, R55 ;  /* 0x0000003700357220 */ /* 0x000fe20000410000 */
[----:B------:R-:W-:Y:S01]  /*19280*/  F2FP.PACK_AB R55, R2, R50 ;  /* 0x000000320237723e */ /* 0x000fe200000000ff */
[----:B------:R-:W-:Y:S01]  /*19290*/  FMUL.FTZ R16, R0, R58 ;  /* 0x0000003a00107220 */ /* 0x000fe20000410000 */
[----:B------:R-:W-:Y:S01]  /*192a0*/  LOP3.LUT R2, R18, 0x1, RZ, 0xc0, !PT ;  /* 0x0000000112027812 */ /* 0x000fe200078ec0ff */
[----:B------:R-:W-:Y:S01]  /*192b0*/  FMUL.FTZ R51, R0, R59 ;  /* 0x0000003b00337220 */ /* 0x000fe20000410000 */
[----:B------:R-:W-:Y:S01]  /*192c0*/  F2FP.PACK_AB R59, R6, R42 ;  /* 0x0000002a063b723e */ /* 0x000fe200000000ff */
[----:B------:R-:W-:Y:S01]  /*192d0*/  FMUL.FTZ R15, R0, R62 ;  /* 0x0000003e000f7220 */ /* 0x000fe20000410000 */
[----:B------:R-:W-:Y:S01]  /*192e0*/  ISETP.NE.U32.AND P0, PT, R2, 0x1, PT ;  /* 0x000000010200780c */ /* 0x000fe20003f05070 */
        /* <DEDUP_REMOVED lines=69> */
[----:B------:R-:W-:-:S02]  /*19740*/  SHF.L.U32 R0, R18, 0x6, RZ ;  /* 0x0000000612007819 */ /* 0x000fc400000006ff */
[----:B------:R-:W-:Y:S02]  /*19750*/  F2FP.PACK_AB R19, R19, R122 ;  /* 0x0000007a1313723e */ /* 0x000fe400000000ff */
[----:B------:R-:W-:Y:S02]  /*19760*/  LOP3.LUT R0, R0, 0x1c0, RZ, 0xc0, !PT ;  /* 0x000001c000007812 */ /* 0x000fe400078ec0ff */
[----:B------:R-:W-:Y:S02]  /*19770*/  F2FP.PACK_AB R18, R125, R124 ;  /* 0x0000007c7d12723e */ /* 0x000fe400000000ff */
[----:B------:R-:W-:Y:S02]  /*19780*/  LEA.HI R0, R0, R0, RZ, 0x1d ;  /* 0x0000000000007211 */ /* 0x000fe400078fe8ff */
[----:B------:R-:W-:Y:S02]  /*19790*/  F2FP.PACK_AB R17, R127, R126 ;  /* 0x0000007e7f11723e */ /* 0x000fe400000000ff */
[----:B------:R-:W-:-:S02]  /*197a0*/  LEA R0, R174, R0, 0x1 ;  /* 0x00000000ae007211 */ /* 0x000fc400078e08ff */
[----:B------:R-:W-:Y:S02]  /*197b0*/  F2FP.PACK_AB R16, R129, R128 ;  /* 0x000000808110723e */ /* 0x000fe400000000ff */
[----:B------:R-:W-:Y:S02]  /*197c0*/  SHF.L.U32 R0, R0, 0x1, RZ ;  /* 0x0000000100007819 */ /* 0x000fe400000006ff */
[----:B------:R-:W-:Y:S02]  /*197d0*/  F2FP.PACK_AB R15, R131, R130 ;  /* 0x00000082830f723e */ /* 0x000fe400000000ff */
[C---:B------:R-:W-:Y:S01]  /*197e0*/  IADD3 R2, R0.reuse, -0x10, RZ ;  /* 0xfffffff000027810 */ /* 0x040fe20007ffe0ff */
[----:B------:R1:W-:Y:S01]  /*197f0*/  STS [R0+0x400], R3 ;  /* 0x0004000300007388 */ /* 0x0003e20000000800 */
[----:B------:R-:W-:-:S03]  /*19800*/  @P0 IADD3 R2, R0, 0x10, RZ ;  /* 0x0000001000020810 */ /* 0x000fc60007ffe0ff */
[----:B------:R2:W-:Y:S04]  /*19810*/  STS [R0], R4 ;  /* 0x0000000400007388 */ /* 0x0005e80000000800 */
[----:B------:R3:W-:Y:S04]  /*19820*/  STS [R2], R5 ;  /* 0x0000000502007388 */ /* 0x0007e80000000800 */
[----:B------:R-:W-:Y:S01]  /*19830*/  STS [R2+0x400], R9 ;  /* 0x0004000902007388 */ /* 0x000fe20000000800 */
[----:B-1----:R-:W-:Y:S02]  /*19840*/  IADD3 R3, R0, R8, RZ ;  /* 0x0000000800037210 */ /* 0x002fe40007ffe0ff */
[----:B------:R-:W-:-:S02]  /*19850*/  IADD3 R8, R8, R2, RZ ;  /* 0x0000000208087210 */ /* 0x000fc40007ffe0ff */
[-C--:B--2---:R-:W-:Y:S01]  /*19860*/  IADD3 R4, R3, R6.reuse, RZ ;  /* 0x0000000603047210 */ /* 0x084fe20007ffe0ff */
[----:B------:R1:W-:Y:S01]  /*19870*/  STS [R3], R7 ;  /* 0x0000000703007388 */ /* 0x0003e20000000800 */
[----:B---3--:R-:W-:-:S03]  /*19880*/  IADD3 R5, R0, R6, RZ ;  /* 0x0000000600057210 */ /* 0x008fc60007ffe0ff */
[----:B------:R-:W-:Y:S04]  /*19890*/  STS [R3+0x400], R12 ;  /* 0x0004000c03007388 */ /* 0x000fe80000000800 */
[----:B------:R-:W-:Y:S04]  /*198a0*/  STS [R8], R11 ;  /* 0x0000000b08007388 */ /* 0x000fe80000000800 */
        /* <DEDUP_REMOVED lines=53> */
[----:B------:R-:W-:-:S03]  /*19c00*/  IADD3 R0, R176, -R0, RZ ;  /* 0x80000000b0007210 */ /* 0x000fc60007ffe0ff */
[----:B------:R-:W-:Y:S01]  /*19c10*/  STS [R5+0x6400], R21 ;  /* 0x0064001505007388 */ /* 0x000fe20000000800 */
[----:B--2---:R-:W1:Y:S01]  /*19c20*/  @P4 MUFU.LG2 R2, R135 ;  /* 0x0000008700024308 */ /* 0x004e620000000c00 */
[----:B------:R-:W-:Y:S02]  /*19c30*/  LOP3.LUT P0, RZ, R0, 0x3, RZ, 0xc0, !PT ;  /* 0x0000000300ff7812 */ /* 0x000fe4000780c0ff */
[----:B------:R-:W-:Y:S04]  /*19c40*/  STS [R7+0x6000], R20 ;  /* 0x0060001407007388 */ /* 0x000fe80000000800 */
[----:B------:R2:W-:Y:S01]  /*19c50*/  STS [R7+0x6400], R19 ;  /* 0x0064001307007388 */ /* 0x0005e20000000800 */
[----:B---3--:R-:W3:Y:S03]  /*19c60*/  @P3 MUFU.LG2 R3, R134 ;  /* 0x0000008600033308 */ /* 0x008ee60000000c00 */
[----:B------:R2:W-:Y:S04]  /*19c70*/  STS [R4+0x6000], R18 ;  /* 0x0060001204007388 */ /* 0x0005e80000000800 */
[----:B------:R2:W-:Y:S01]  /*19c80*/  STS [R4+0x6400], R17 ;  /* 0x0064001104007388 */ /* 0x0005e20000000800 */
[----:B-1----:R-:W-:Y:S01]  /*19c90*/  @P4 FMUL.FTZ R2, R2, 0.69314718246459960938 ;  /* 0x3f31721802024820 */ /* 0x002fe20000410000 */
[----:B----4-:R-:W-:-:S02]  /*19ca0*/  MOV R8, 0x7f800000 ;  /* 0x7f80000000087802 */ /* 0x010fc40000000f00 */
[----:B------:R1:W-:Y:S04]  /*19cb0*/  STS [R6+0x6000], R16 ;  /* 0x0060001006007388 */ /* 0x0003e80000000800 */
[----:B------:R1:W-:Y:S01]  /*19cc0*/  STS [R6+0x6400], R15 ;  /* 0x0064000f06007388 */ /* 0x0003e20000000800 */
[----:B---3--:R-:W-:-:S03]  /*19cd0*/  @P3 FMUL.FTZ R0, R3, 0.69314718246459960938 ;  /* 0x3f31721803003820 */ /* 0x008fc60000410000 */
[----:B------:R-:W-:Y:S01]  /*19ce0*/  BAR.SYNC.DEFER_BLOCKING 0x0 ;  /* 0x0000000000007b1d */ /* 0x000fe20000010000 */
[----:B------:R-:W-:Y:S01]  /*19cf0*/  @P3 FFMA.FTZ R8, R132, c[0x0][0x238], R0 ;  /* 0x00008e0084083a23 */ /* 0x000fe20000010000 */
[----:B--2---:R-:W-:Y:S01]  /*19d00*/  MOV R7, 0x7f800000 ;  /* 0x7f80000000077802 */ /* 0x004fe20000000f00 */
[----:B------:R-:W-:-:S03]  /*19d10*/  @P4 FFMA.FTZ R7, R133, c[0x0][0x238], R2 ;  /* 0x00008e0085074a23 */ /* 0x000fc60000010002 */
[----:B-----5:R1:W2:Y:S04]  /*19d20*/  LDS.128 R28, [R209] ;  /* 0x00000000d11c7984 */ /* 0x0202a80000000c00 */
        /* <DEDUP_REMOVED lines=37> */
[----:B-1----:R-:W-:Y:S02]  /*19f80*/  @!P2 IADD3 R6, P0, R2, UR4, RZ ;  /* 0x000000040206ac10 */ /* 0x002fe4000ff1e0ff */
        /* <DEDUP_REMOVED lines=8> */
.L_x_1120:
[----:B--234-:R-:W-:Y:S05]  /*1a010*/  BSYNC B0 ;  /* 0x0000000000007941 */ /* 0x01cfea0003800000 */
.L_x_1119:
[----:B------:R-:W2:Y:S04]  /*1a020*/  LDL.64 R82, [R1+0x98] ;  /* 0x0000980001527983 */ /* 0x000ea80000100a00 */
[----:B------:R3:W5:Y:S04]  /*1a030*/  LDL R80, [R1+0xac] ;  /* 0x0000ac0001507983 */ /* 0x0007680000100800 */
[----:B-1----:R3:W5:Y:S04]  /*1a040*/  LDL R15, [R1+0xa8] ;  /* 0x0000a800010f7983 */ /* 0x0027680000100800 */
[----:B------:R3:W5:Y:S01]  /*1a050*/  LDL R14, [R1+0xb0] ;  /* 0x0000b000010e7983 */ /* 0x0007620000100800 */
[----:B------:R-:W-:Y:S01]  /*1a060*/  LEA.HI R13, R177, R176, RZ, 0x3 ;  /* 0x000000b0b10d7211 */ /* 0x000fe200078f18ff */
[----:B------:R-:W-:Y:S01]  /*1a070*/  UIMAD UR9, UR9, -0x40, UR16 ;  /* 0xffffffc0090978a4 */ /* 0x000fe2000f8e0210 */
[----:B------:R-:W-:Y:S01]  /*1a080*/  BSSY B0, `(.L_x_1121) ;  /* 0x0000024000007945 */ /* 0x000fe20003800000 */
[----:B------:R-:W1:Y:S01]  /*1a090*/  S2R R0, SR_TID.X ;  /* 0x0000000000007919 */ /* 0x000e620000002100 */
[----:B------:R-:W-:Y:S01]  /*1a0a0*/  SHF.R.S32.HI R3, RZ, 0x3, R13 ;  /* 0x00000003ff037819 */ /* 0x000fe2000001140d */
[----:B------:R-:W-:-:S02]  /*1a0b0*/  USHF.R.S32.HI UR6, URZ, 0x1f, UR10 ;  /* 0x0000001f3f067899 */ /* 0x000fc4000801140a */
[----:B------:R-:W4:Y:S01]  /*1a0c0*/  S2R R10, SR_CTAID.Z ;  /* 0x00000000000a7919 */ /* 0x000f220000002700 */
[----:B------:R-:W-:Y:S02]  /*1a0d0*/  ULDC.64 UR4, c[0x0][0x1f0] ;  /* 0x00007c0000047ab9 */ /* 0x000fe40000000a00 */
[----:B------:R-:W-:-:S04]  /*1a0e0*/  UIMAD UR4, UR6, UR4, URZ ;  /* 0x00000004060472a4 */ /* 0x000fc8000f8e023f */
[----:B------:R-:W-:Y:S01]  /*1a0f0*/  UIMAD UR4, UR10, UR5, UR4 ;  /* 0x000000050a0472a4 */ /* 0x000fe2000f8e0204 */
[----:B-1----:R-:W-:-:S04]  /*1a100*/  SHF.R.S32.HI R2, RZ, 0x1f, R0 ;  /* 0x0000001fff027819 */ /* 0x002fc80000011400 */
        /* <DEDUP_REMOVED lines=27> */
.L_x_1122:
[----:B---3--:R-:W-:Y:S05]  /*1a2c0*/  BSYNC B0 ;  /* 0x0000000000007941 */ /* 0x008fea0003800000 */
.L_x_1121:
        /* <DEDUP_REMOVED lines=22> */
.L_x_1124:
[----:B------:R-:W-:Y:S05]  /*1a430*/  BSYNC B0 ;  /* 0x0000000000007941 */ /* 0x000fea0003800000 */
.L_x_1123:
        /* <DEDUP_REMOVED lines=22> */
.L_x_1126:
[----:B------:R-:W-:Y:S05]  /*1a5a0*/  BSYNC B0 ;  /* 0x0000000000007941 */ /* 0x000fea0003800000 */
.L_x_1125:
        /* <DEDUP_REMOVED lines=23> */
.L_x_1127:
        /* <DEDUP_REMOVED lines=14> */
.L_x_2046:


//--------------------- .text._ZN5flash16flash_fwd_kernelI23Flash_fwd_kernel_traitsILi256ELi64ELi64ELi4ELb0ELb0EN7cutlass6half_tE19Flash_kernel_traitsILi256ELi64ELi64ELi4ES3_EELb0ELb0ELb1ELb0ELb0ELb0ELb1ELb0EEEvNS_16Flash_fwd_paramsE --------------------------
	.section	.text._ZN5flash16flash_fwd_kernelI23Flash_fwd_kernel_traitsILi256ELi64ELi64ELi4ELb0ELb0EN7cutlass6half_tE19Flash_kernel_traitsILi256ELi64ELi64ELi4ES3_EELb0ELb0ELb1ELb0ELb0ELb0ELb1ELb0EEEvNS_16Flash_fwd_paramsE,"ax",@progbits
	.sectioninfo	@"SHI_REGISTERS=255"
	.align	128
        .global         _ZN5flash16flash_fwd_kernelI23Flash_fwd_kernel_traitsILi256ELi64ELi64ELi4ELb0ELb0EN7cutlass6half_tE19Flash_kernel_traitsILi256ELi64ELi64ELi4ES3_EELb0ELb0ELb1ELb0ELb0ELb0ELb1ELb0EEEvNS_16Flash_fwd_paramsE
        .type           _ZN5flash16flash_fwd_kernelI23Flash_fwd_kernel_traitsILi256ELi64ELi64ELi4ELb0ELb0EN7cutlass6half_tE19Flash_kernel_traitsILi256ELi64ELi64ELi4ES3_EELb0ELb0ELb1ELb0ELb0ELb0ELb1ELb0EEEvNS_16Flash_fwd_paramsE,@function
        .size           _ZN5flash16flash_fwd_kernelI23Flash_fwd_kernel_traitsILi256ELi64ELi64ELi4ELb0ELb0EN7cutlass6half_tE19Flash_kernel_traitsILi256ELi64ELi64ELi4ES3_EELb0ELb0ELb1ELb0ELb0ELb0ELb1ELb0EEEvNS_16Flash_fwd_paramsE,(.L_x_2047 - _ZN5flash16flash_fwd_kernelI23Flash_fwd_kernel_traitsILi256ELi64ELi64ELi4ELb0ELb0EN7cutlass6half_tE19Flash_kernel_traitsILi256ELi64ELi64ELi4ES3_EELb0ELb0ELb1ELb0ELb0ELb0ELb1ELb0EEEvNS_16Flash_fwd_paramsE)
        .other          _ZN5flash16flash_fwd_kernelI23Flash_fwd_kernel_traitsILi256ELi64ELi64ELi4ELb0ELb0EN7cutlass6half_tE19Flash_kernel_traitsILi256ELi64ELi64ELi4ES3_EELb0ELb0ELb1ELb0ELb0ELb0ELb1ELb0EEEvNS_16Flash_fwd_paramsE,@"STO_CUDA_ENTRY STV_DEFAULT"
_ZN5flash16flash_fwd_kernelI23Flash_fwd_kernel_traitsILi256ELi64ELi64ELi4ELb0ELb0EN7cutlass6half_tE19Flash_kernel_traitsILi256ELi64ELi64ELi4ES3_EELb0ELb0ELb1ELb0ELb0ELb0ELb1ELb0EEEvNS_16Flash_fwd_paramsE:
.text._ZN5flash16flash_fwd_kernelI23Flash_fwd_kernel_traitsILi256ELi64ELi64ELi4ELb0ELb0EN7cutlass6half_tE19Flash_kernel_traitsILi256ELi64ELi64ELi4ES3_EELb0ELb0ELb1ELb0ELb0ELb0ELb1ELb0EEEvNS_16Flash_fwd_paramsE:
        /* <DEDUP_REMOVED lines=57> */
.L_x_1128:
[----:B------:R-:W-:Y:S02]  /*0390*/  ULDC UR6, c[0x0][0x218] ;  /* 0x0000860000067ab9 */ /* 0x000fe40000000800 */
.L_x_1129:
        /* <DEDUP_REMOVED lines=124> */
.L_x_1132:
[----:B------:R-:W-:Y:S05]  /*0b60*/  BSYNC B0 ;  /* 0x0000000000007941 */ /* 0x000fea0003800000 */
.L_x_1131:
        /* <DEDUP_REMOVED lines=22> */
.L_x_1134:
[----:B------:R-:W-:Y:S05]  /*0cd0*/  BSYNC B0 ;  /* 0x0000000000007941 */ /* 0x000fea0003800000 */
.L_x_1133:
        /* <DEDUP_REMOVED lines=22> */
.L_x_1136:
[----:B------:R-:W-:Y:S05]  /*0e40*/  BSYNC B0 ;  /* 0x0000000000007941 */ /* 0x000fea0003800000 */
.L_x_1135:
        /* <DEDUP_REMOVED lines=21> */
.L_x_1138:
[----:B------:R-:W-:Y:S05]  /*0fa0*/  BSYNC B0 ;  /* 0x0000000000007941 */ /* 0x000fea0003800000 */
.L_x_1137:
        /* <DEDUP_REMOVED lines=35> */
.L_x_1130:
        /* <DEDUP_REMOVED lines=32> */
.L_x_1139:
        /* <DEDUP_REMOVED lines=50> */
.L_x_1140:
        /* <DEDUP_REMOVED lines=121> */
.L_x_1142:
[----:B------:R-:W-:Y:S05]  /*1e90*/  BSYNC B0 ;  /* 0x0000000000007941 */ /* 0x000fea0003800000 */
.L_x_1141:
        /* <DEDUP_REMOVED lines=45> */
.L_x_1144:
[----:B------:R-:W-:Y:S05]  /*2170*/  BSYNC B0 ;  /* 0x0000000000007941 */ /* 0x000fea0003800000 */
.L_x_1143:
        /* <DEDUP_REMOVED lines=45> */
.L_x_1146:
[----:B------:R-:W-:Y:S05]  /*2450*/  BSYNC B0 ;  /* 0x0000000000007941 */ /* 0x000fea0003800000 */
.L_x_1145:
        /* <DEDUP_REMOVED lines=48> */
.L_x_1148:
[----:B------:R-:W-:Y:S05]  /*2760*/  BSYNC B0 ;  /* 0x0000000000007941 */ /* 0x000fea0003800000 */
.L_x_1147:
        /* <DEDUP_REMOVED lines=45> */
.L_x_1150:
[----:B------:R-:W-:Y:S05]  /*2a40*/  BSYNC B0 ;  /* 0x0000000000007941 */ /* 0x000fea0003800000 */
.L_x_1149:
        /* <DEDUP_REMOVED lines=41> */
.L_x_1152:
[----:B------:R-:W-:Y:S05]  /*2ce0*/  BSYNC B0 ;  /* 0x0000000000007941 */ /* 0x000fea0003800000 */
.L_x_1151:
        /* <DEDUP_REMOVED lines=40> */
.L_x_1154:
[----:B------:R-:W-:Y:S05]  /*2f70*/  BSYNC B0 ;  /* 0x0000000000007941 */ /* 0x000fea0003800000 */
.L_x_1153:
        /* <DEDUP_REMOVED lines=47> */
.L_x_1156:
[----:B------:R-:W-:Y:S05]  /*3270*/  BSYNC B0 ;  /* 0x0000000000007941 */ /* 0x000fea0003800000 */
.L_x_1155:
        /* <DEDUP_REMOVED lines=52> */
.L_x_1158:
[----:B------:R-:W-:Y:S05]  /*35c0*/  BSYNC B0 ;  /* 0x0000000000007941 */ /* 0x000fea0003800000 */
.L_x_1157:
        /* <DEDUP_REMOVED lines=45> */
.L_x_1160:
[----:B------:R-:W-:Y:S05]  /*38a0*/  BSYNC B0 ;  /* 0x0000000000007941 */ /* 0x000fea0003800000 */
.L_x_1159:
        /* <DEDUP_REMOVED lines=44> */
.L_x_1162:
[----:B------:R-:W-:Y:S05]  /*3b70*/  BSYNC B0 ;  /* 0x0000000000007941 */ /* 0x000fea0003800000 */
.L_x_1161:
        /* <DEDUP_REMOVED lines=46> */
.L_x_1164:
[----:B------:R-:W-:Y:S05]  /*3e60*/  BSYNC B0 ;  /* 0x0000000000007941 */ /* 0x000fea0003800000 */
.L_x_1163:
[C---:B------:R-:W-:Y:S01]  /*3e70*/  IMAD.SHL.U32 R8, R2.reuse, 0x40, RZ ;  /* 0x0000004002087824 */ /* 0x040fe200078e00ff */
[----:B------:R-:W-:Y:S01]  /*3e80*/  R2P PR, R2, 0x6 ;  /* 0x0000000602007804 */ /* 0x000fe20000000000 */
[----:B------:R-:W-:Y:S01]  /*3e90*/  IMAD.SHL.U32 R14, R14, 0x8, RZ ;  /* 0x000000080e0e7824 */ /* 0x000fe200078e00ff */
[----:B------:R-:W-:Y:S01]  /*3ea0*/  ULDC UR5, c[0x0][0x2e4] ;  /* 0x0000b90000057ab9 */ /* 0x000fe20000000800 */
[C---:B------:R-:W-:Y:S01]  /*3eb0*/  IMAD R226, R89.reuse, 0x400, R0 ;  /* 0x0000040059e27824 */ /* 0x040fe200078e0200 */
[----:B------:R-:W-:Y:S01]  /*3ec0*/  LOP3.LUT R9, R8, 0x1c0, RZ, 0xc0, !PT ;  /* 0x000001c008097812 */ /* 0x000fe200078ec0ff */
[----:B------:R-:W-:Y:S01]  /*3ed0*/  ULDC UR4, c[0x0][0x2e8] ;  /* 0x0000ba0000047ab9 */ /* 0x000fe20000000800 */
[----:B------:R-:W-:Y:S01]  /*3ee0*/  LEA R89, R89, UR14, 0x4 ;  /* 0x0000000e59597c11 */ /* 0x000fe2000f8e20ff */
[----:B------:R-:W-:Y:S01]  /*3ef0*/  IMAD.SHL.U32 R226, R226, 0x2, RZ ;  /* 0x00000002e2e27824 */ /* 0x000fe200078e00ff */
[----:B------:R-:W-:Y:S01]  /*3f00*/  LOP3.LUT R8, R9, 0x8, R14, 0xf8, !PT ;  /* 0x0000000809087812 */ /* 0x000fe200078ef80e */
[----:B------:R-:W-:Y:S01]  /*3f10*/  UIADD3 UR14, UR15, 0x1, -UR16 ;  /* 0x000000010f0e7890 */ /* 0x000fe2000fffe810 */
[----:B------:R-:W-:Y:S01]  /*3f20*/  SHF.R.U32.HI R9, RZ, 0x3, R9 ;  /* 0x00000003ff097819 */ /* 0x000fe20000011609 */
[--C-:B------:R-:W-:Y:S01]  /*3f30*/  IMAD R224, R7, 0x2, R226.reuse ;  /* 0x0000000207e07824 */ /* 0x100fe200078e02e2 */
[----:B------:R-:W-:Y:S01]  /*3f40*/  LDSM.16.M88.4 R80, [R226] ;  /* 0x00000000e250783b */ /* 0x000fe20000000200 */
[C---:B------:R-:W-:Y:S01]  /*3f50*/  IMAD R222, R5.reuse, 0x2, R226 ;  /* 0x0000000205de7824 */ /* 0x040fe200078e02e2 */
[----:B------:R-:W-:Y:S01]  /*3f60*/  LOP3.LUT R8, R8, R9, RZ, 0x3c, !PT ;  /* 0x0000000908087212 */ /* 0x000fe200078e3cff */
[----:B------:R-:W-:Y:S01]  /*3f70*/  IMAD R221, R5, 0x2, R224 ;  /* 0x0000000205dd7824 */ /* 0x000fe200078e02e0 */
[----:B------:R-:W-:Y:S01]  /*3f80*/  LDSM.16.M88.4 R60, [R224] ;  /* 0x00000000e03c783b */ /* 0x000fe20000000200 */
[----:B------:R-:W-:Y:S01]  /*3f90*/  UIADD3 UR5, UR15, -UR5, -UR16 ;  /* 0x800000050f057290 */ /* 0x000fe2000fffe810 */
[----:B------:R-:W-:Y:S01]  /*3fa0*/  IMAD.SHL.U32 R239, R4, 0x2, RZ ;  /* 0x0000000204ef7824 */ /* 0x000fe200078e00ff */
[----:B------:R-:W-:Y:S01]  /*3fb0*/  UIADD3 UR4, UR14, UR4, URZ ;  /* 0x000000040e047290 */ /* 0x000fe2000fffe03f */
[----:B------:R-:W-:Y:S01]  /*3fc0*/  IMAD R225, R225, 0x200, R8 ;  /* 0x00000200e1e17824 */ /* 0x000fe200078e0208 */
[----:B------:R-:W-:Y:S01]  /*3fd0*/  LDSM.16.M88.4 R76, [R222] ;  /* 0x00000000de4c783b */ /* 0x000fe20000000200 */
[----:B------:R-:W-:Y:S01]  /*3fe0*/  IMAD.IADD R6, R6, 0x1, R89 ;  /* 0x0000000106067824 */ /* 0x000fe200078e0259 */
[----:B------:R-:W-:Y:S01]  /*3ff0*/  LOP3.LUT R239, R239, 0x6, RZ, 0xc0, !PT ;  /* 0x00000006efef7812 */ /* 0x000fe200078ec0ff */
[----:B------:R-:W-:Y:S01]  /*4000*/  IMAD.SHL.U32 R225, R225, 0x2, RZ ;  /* 0x00000002e1e17824 */ /* 0x000fe200078e00ff */
[----:B------:R-:W-:Y:S01]  /*4010*/  LDSM.16.M88.4 R68, [R221] ;  /* 0x00000000dd44783b */ /* 0x000fe20000000200 */
[----:B------:R-:W-:Y:S01]  /*4020*/  UISETP.GT.AND UP0, UPT, UR27, UR9, UPT ;  /* 0x000000091b00728c */ /* 0x000fe2000bf04270 */
[----:B------:R-:W-:-:S02]  /*4030*/  IADD3 R238, R6, UR5, RZ ;  /* 0x0000000506ee7c10 */ /* 0x000fc4000fffe0ff */
[----:B------:R-:W5:Y:S01]  /*4040*/  LDSM.16.M88.4 R48, [R225+0x8000] ;  /* 0x00800000e130783b */ /* 0x000f620000000200 */
[C---:B------:R-:W-:Y:S02]  /*4050*/  IADD3 R2, R225.reuse, 0x8000, RZ ;  /* 0x00008000e1027810 */ /* 0x040fe40007ffe0ff */
[----:B------:R-:W-:Y:S01]  /*4060*/  IADD3 R223, R225, 0x8020, RZ ;  /* 0x00008020e1df7810 */ /* 0x000fe20007ffe0ff */
[----:B------:R-:W1:Y:S01]  /*4070*/  LDSM.16.M88.4 R40, [R225+0x8800] ;  /* 0x00880000e128783b */ /* 0x000e620000000200 */
[----:B------:R-:W-:Y:S01]  /*4080*/  @P1 IADD3 R223, R2, -0x20, RZ ;  /* 0xffffffe002df1810 */ /* 0x000fe20007ffe0ff */
[----:B------:R-:W-:Y:S01]  /*4090*/  IMAD.MOV.U32 R2, RZ, RZ, 0x40 ;  /* 0x00000040ff027424 */ /* 0x000fe200078e00ff */
[C---:B------:R-:W-:Y:S01]  /*40a0*/  IADD3 R237, R6.reuse, UR4, RZ ;  /* 0x0000000406ed7c10 */ /* 0x040fe2000fffe0ff */
[----:B------:R-:W2:Y:S01]  /*40b0*/  LDSM.16.M88.4 R32, [R225+0x9000] ;  /* 0x00900000e120783b */ /* 0x000ea20000000200 */
[----:B------:R-:W-:Y:S02]  /*40c0*/  IADD3 R6, R6, 0x8, RZ ;  /* 0x0000000806067810 */ /* 0x000fe40007ffe0ff */
[----:B------:R-:W-:Y:S01]  /*40d0*/  SEL R2, R2, 0xffffffc0, !P2 ;  /* 0xffffffc002027807 */ /* 0x000fe20005000000 */
[----:B-1----:R-:W1:Y:S01]  /*40e0*/  LDSM.16.M88.4 R8, [R225+0x9800] ;  /* 0x00980000e108783b */ /* 0x002e620000000200 */
[----:B------:R-:W-:-:S02]  /*40f0*/  IADD3 R231, R6, UR4, RZ ;  /* 0x0000000406e77c10 */ /* 0x000fc4000fffe0ff */
[----:B------:R-:W-:Y:S01]  /*4100*/  IADD3 R236, R6, UR5, RZ ;  /* 0x0000000506ec7c10 */ /* 0x000fe2000fffe0ff */
[----:B------:R-:W3:Y:S01]  /*4110*/  LDSM.16.M88.4 R56, [R223] ;  /* 0x00000000df38783b */ /* 0x000ee20000000200 */
[----:B------:R-:W-:Y:S01]  /*4120*/  IMAD.IADD R219, R225, 0x1, R2 ;  /* 0x00000001e1db7824 */ /* 0x000fe200078e0202 */
[----:B------:R-:W-:Y:S01]  /*4130*/  IMNMX R237, R237, UR15, PT ;  /* 0x0000000feded7c17 */ /* 0x000fe2000b800200 */
[----:B------:R-:W-:Y:S01]  /*4140*/  IMAD.IADD R212, R2, 0x1, R223 ;  /* 0x0000000102d47824 */ /* 0x000fe200078e02df */
[----:B------:R-:W4:Y:S01]  /*4150*/  LDSM.16.M88.4 R24, [R223+0x800] ;  /* 0x00080000df18783b */ /* 0x000f220000000200 */
[----:B------:R-:W-:Y:S02]  /*4160*/  IMNMX R231, R231, UR15, PT ;  /* 0x0000000fe7e77c17 */ /* 0x000fe4000b800200 */
[----:B------:R-:W-:Y:S01]  /*4170*/  IMNMX R238, RZ, R238, !PT ;  /* 0x000000eeffee7217 */ /* 0x000fe20007800200 */
[----:B--2-4-:R-:W2:Y:S01]  /*4180*/  LDSM.16.M88.4 R20, [R223+0x1000] ;  /* 0x00100000df14783b */ /* 0x014ea20000000200 */
[----:B------:R-:W-:-:S02]  /*4190*/  IMNMX R236, RZ, R236, !PT ;  /* 0x000000ecffec7217 */ /* 0x000fc40007800200 */
[C---:B------:R-:W-:Y:S01]  /*41a0*/  IADD3 R215, R223.reuse, 0x800, RZ ;  /* 0x00000800dfd77810 */ /* 0x040fe20007ffe0ff */
[----:B------:R-:W4:Y:S01]  /*41b0*/  LDSM.16.M88.4 R64, [R223+0x1800] ;  /* 0x00180000df40783b */ /* 0x000f220000000200 */
[C---:B------:R-:W-:Y:S02]  /*41c0*/  IADD3 R214, R223.reuse, 0x1000, RZ ;  /* 0x00001000dfd67810 */ /* 0x040fe40007ffe0ff */
[C---:B------:R-:W-:Y:S01]  /*41d0*/  IADD3 R213, R223.reuse, 0x1800, RZ ;  /* 0x00001800dfd57810 */ /* 0x040fe20007ffe0ff */
[----:B------:R-:W1:Y:S01]  /*41e0*/  LDSM.16.M88.4 R16, [R219+0x8000] ;  /* 0x00800000db10783b */ /* 0x000e620000000200 */
[C---:B------:R-:W-:Y:S02]  /*41f0*/  IADD3 R211, R223.reuse, 0x2000, RZ ;  /* 0x00002000dfd37810 */ /* 0x040fe40007ffe0ff */
[C---:B------:R-:W-:Y:S01]  /*4200*/  IADD3 R210, R223.reuse, 0x2800, RZ ;  /* 0x00002800dfd27810 */ /* 0x040fe20007ffe0ff */
[----:B------:R-:W1:Y:S01]  /*4210*/  LDSM.16.M88.4 R12, [R219+0x8800] ;  /* 0x00880000db0c783b */ /* 0x000e620000000200 */
[----:B------:R-:W-:-:S02]  /*4220*/  IADD3 R209, R223, 0x3000, RZ ;  /* 0x00003000dfd17810 */ /* 0x000fc40007ffe0ff */
[C---:B------:R-:W-:Y:S01]  /*4230*/  IADD3 R208, R223.reuse, 0x3800, RZ ;  /* 0x00003800dfd07810 */ /* 0x040fe20007ffe0ff */
[C---:B-----5:R-:W-:Y:S01]  /*4240*/  HMMA.16816.F32 R52, R80.reuse, R48, RZ ;  /* 0x000000305034723c */ /* 0x060fe200000018ff */
[----:B------:R-:W-:Y:S01]  /*4250*/  LDSM.16.M88.4 R84, [R219+0x9800] ;  /* 0x00980000db54783b */ /* 0x000fe20000000200 */
[C---:B------:R-:W-:Y:S02]  /*4260*/  IADD3 R207, R223.reuse, 0x4000, RZ ;  /* 0x00004000dfcf7810 */ /* 0x040fe40007ffe0ff */
[C---:B------:R-:W-:Y:S01]  /*4270*/  IADD3 R206, R223.reuse, 0x4800, RZ ;  /* 0x00004800dfce7810 */ /* 0x040fe20007ffe0ff */
[----:B------:R-:W-:Y:S01]  /*4280*/  LDSM.16.M88.4 R72, [R212+0x1800] ;  /* 0x00180000d448783b */ /* 0x000fe20000000200 */
[C---:B------:R-:W-:Y:S02]  /*4290*/  IADD3 R205, R223.reuse, 0x5000, RZ ;  /* 0x00005000dfcd7810 */ /* 0x040fe40007ffe0ff */
[----:B------:R-:W-:Y:S01]  /*42a0*/  HMMA.16816.F32 R48, R80, R50, RZ ;  /* 0x000000325030723c */ /* 0x000fe200000018ff */
[----:B------:R-:W0:Y:S01]  /*42b0*/  LDGDEPBAR ;  /* 0x00000000000079af */ /* 0x000e220000000000 */
[----:B------:R-:W-:-:S02]  /*42c0*/  IADD3 R204, R223, 0x5800, RZ ;  /* 0x00005800dfcc7810 */ /* 0x000fc40007ffe0ff */
[C---:B------:R-:W-:Y:S02]  /*42d0*/  IADD3 R203, R223.reuse, 0x6000, RZ ;  /* 0x00006000dfcb7810 */ /* 0x040fe40007ffe0ff */
[C---:B------:R-:W-:Y:S02]  /*42e0*/  IADD3 R202, R223.reuse, 0x6800, RZ ;  /* 0x00006800dfca7810 */ /* 0x040fe40007ffe0ff */
[----:B------:R-:W-:Y:S01]  /*42f0*/  HMMA.16816.F32 R44, R80, R40, RZ ;  /* 0x00000028502c723c */ /* 0x000fe200000018ff */
[C---:B------:R-:W-:Y:S02]  /*4300*/  IADD3 R201, R223.reuse, 0x7000, RZ ;  /* 0x00007000dfc97810 */ /* 0x040fe40007ffe0ff */
[----:B------:R-:W-:-:S05]  /*4310*/  IADD3 R200, R223, 0x7800, RZ ;  /* 0x00007800dfc87810 */ /* 0x000fca0007ffe0ff */
[C---:B------:R-:W-:Y:S08]  /*4320*/  HMMA.16816.F32 R36, R80.reuse, R32, RZ ;  /* 0x000000205024723c */ /* 0x040ff000000018ff */
[C---:B------:R-:W-:Y:S08]  /*4330*/  HMMA.16816.F32 R40, R80.reuse, R42, RZ ;  /* 0x0000002a5028723c */ /* 0x040ff000000018ff */
[C---:B------:R-:W-:Y:S08]  /*4340*/  HMMA.16816.F32 R32, R80.reuse, R34, RZ ;  /* 0x000000225020723c */ /* 0x040ff000000018ff */
[C---:B-1----:R-:W-:Y:S08]  /*4350*/  HMMA.16816.F32 R28, R80.reuse, R8, RZ ;  /* 0x00000008501c723c */ /* 0x042ff000000018ff */
[----:B------:R-:W-:Y:S01]  /*4360*/  HMMA.16816.F32 R80, R80, R10, RZ ;  /* 0x0000000a5050723c */ /* 0x000fe200000018ff */
[----:B------:R-:W1:Y:S07]  /*4370*/  LDSM.16.M88.4 R8, [R219+0x9000] ;  /* 0x00900000db08783b */ /* 0x000e6e0000000200 */
[C---:B---3--:R-:W-:Y:S08]  /*4380*/  HMMA.16816.F32 R52, R60.reuse, R56, R52 ;  /* 0x000000383c34723c */ /* 0x048ff00000001834 */
[C---:B------:R-:W-:Y:S01]  /*4390*/  HMMA.16816.F32 R48, R60.reuse, R58, R48 ;  /* 0x0000003a3c30723c */ /* 0x040fe20000001830 */
[----:B------:R-:W3:Y:S07]  /*43a0*/  LDSM.16.M88.4 R56, [R212] ;  /* 0x00000000d438783b */ /* 0x000eee0000000200 */
        /* <DEDUP_REMOVED lines=15> */
[----:B------:R-:W2:Y:S07]  /*44a0*/  LDSM.16.M88.4 R12, [R225+0xa800] ;  /* 0x00a80000e10c783b */ /* 0x000eae0000000200 */
[C---:B-1----:R-:W-:Y:S08]  /*44b0*/  HMMA.16816.F32 R36, R76.reuse, R8, R36 ;  /* 0x000000084c24723c */ /* 0x042ff00000001824 */
[C---:B------:R-:W-:Y:S01]  /*44c0*/  HMMA.16816.F32 R32, R76.reuse, R10, R32 ;  /* 0x0000000a4c20723c */ /* 0x040fe20000001820 */
[----:B------:R-:W1:Y:S07]  /*44d0*/  LDSM.16.M88.4 R8, [R225+0xb000] ;  /* 0x00b00000e108783b */ /* 0x000e6e0000000200 */
[C---:B------:R-:W-:Y:S08]  /*44e0*/  HMMA.16816.F32 R28, R76.reuse, R84, R28 ;  /* 0x000000544c1c723c */ /* 0x040ff0000000181c */
[----:B------:R-:W-:Y:S01]  /*44f0*/  HMMA.16816.F32 R76, R76, R86, R80 ;  /* 0x000000564c4c723c */ /* 0x000fe20000001850 */
[----:B------:R-:W-:Y:S04]  /*4500*/  LDSM.16.M88.4 R80, [R224+0x2000] ;  /* 0x00200000e050783b */ /* 0x000fe80000000200 */
[----:B------:R-:W-:Y:S03]  /*4510*/  LDSM.16.M88.4 R84, [R223+0x3800] ;  /* 0x00380000df54783b */ /* 0x000fe60000000200 */
[C---:B---3--:R-:W-:Y:S08]  /*4520*/  HMMA.16816.F32 R52, R68.reuse, R56, R52 ;  /* 0x000000384434723c */ /* 0x048ff00000001834 */
[C---:B------:R-:W-:Y:S01]  /*4530*/  HMMA.16816.F32 R48, R68.reuse, R58, R48 ;  /* 0x0000003a4430723c */ /* 0x040fe20000001830 */
[----:B------:R-:W3:Y:S07]  /*4540*/  LDSM.16.M88.4 R56, [R223+0x2000] ;  /* 0x00200000df38783b */ /* 0x000eee0000000200 */
[C---:B-----5:R-:W-:Y:S08]  /*4550*/  HMMA.16816.F32 R44, R68.reuse, R24, R44 ;  /* 0x00000018442c723c */ /* 0x060ff0000000182c */
[C---:B------:R-:W-:Y:S01]  /*4560*/  HMMA.16816.F32 R40, R68.reuse, R26, R40 ;  /* 0x0000001a4428723c */ /* 0x040fe20000001828 */
[----:B------:R-:W5:Y:S07]  /*4570*/  LDSM.16.M88.4 R24, [R223+0x2800] ;  /* 0x00280000df18783b */ /* 0x000f6e0000000200 */
[C---:B--2---:R-:W-:Y:S08]  /*4580*/  HMMA.16816.F32 R36, R68.reuse, R20, R36 ;  /* 0x000000144424723c */ /* 0x044ff00000001824 */
[C---:B------:R-:W-:Y:S01]  /*4590*/  HMMA.16816.F32 R32, R68.reuse, R22, R32 ;  /* 0x000000164420723c */ /* 0x040fe20000001820 */
[----:B------:R-:W2:Y:S07]  /*45a0*/  LDSM.16.M88.4 R20, [R223+0x3000] ;  /* 0x00300000df14783b */ /* 0x000eae0000000200 */
[C---:B------:R-:W-:Y:S08]  /*45b0*/  HMMA.16816.F32 R28, R68.reuse, R72, R28 ;  /* 0x00000048441c723c */ /* 0x040ff0000000181c */
[----:B------:R-:W-:Y:S01]  /*45c0*/  HMMA.16816.F32 R76, R68, R74, R76 ;  /* 0x0000004a444c723c */ /* 0x000fe2000000184c */
[----:B------:R-:W-:Y:S04]  /*45d0*/  LDSM.16.M88.4 R68, [R222+0x2000] ;  /* 0x00200000de44783b */ /* 0x000fe80000000200 */
[----:B------:R-:W-:Y:S03]  /*45e0*/  LDSM.16.M88.4 R72, [R219+0xb800] ;  /* 0x00b80000db48783b */ /* 0x000fe60000000200 */
[C---:B----4-:R-:W-:Y:S08]  /*45f0*/  HMMA.16816.F32 R52, R60.reuse, R16, R52 ;  /* 0x000000103c34723c */ /* 0x050ff00000001834 */
        /* <DEDUP_REMOVED lines=14> */
[----:B------:R-:W-:Y:S07]  /*46e0*/  LDSM.16.M88.4 R56, [R212+0x3000] ;  /* 0x00300000d438783b */ /* 0x000fee0000000200 */
        /* <DEDUP_REMOVED lines=25> */
[----:B------:R-:W2:Y:S07]  /*4880*/  LDSM.16.M88.4 R64, [R223+0x4800] ;  /* 0x00480000df40783b */ /* 0x000eae0000000200 */
[C---:B------:R-:W-:Y:S08]  /*4890*/  HMMA.16816.F32 R44, R20.reuse, R60, R44 ;  /* 0x0000003c142c723c */ /* 0x040ff0000000182c */
        /* <DEDUP_REMOVED lines=18> */
[C---:B------:R-:W-:Y:S08]  /*49c0*/  HMMA.16816.F32 R28, R80.reuse, R84, R28 ;  /* 0x00000054501c723c */ /* 0x040ff0000000181c */
[----:B------:R-:W-:Y:S08]  /*49d0*/  HMMA.16816.F32 R76, R80, R86, R76 ;  /* 0x00000056504c723c */ /* 0x000ff0000000184c */
[C---:B-----5:R-:W-:Y:S08]  /*49e0*/  HMMA.16816.F32 R52, R72.reuse, R68, R52 ;  /* 0x000000444834723c */ /* 0x060ff00000001834 */
        /* <DEDUP_REMOVED lines=8> */
[C---:B------:R-:W-:Y:S01]  /*4a70*/  HMMA.16816.F32 R80, R72.reuse, R56, R28 ;  /* 0x000000384850723c */ /* 0x040fe2000000181c */
[----:B------:R-:W5:Y:S07]  /*4a80*/  LDSM.16.M88.4 R28, [R212+0x5000] ;  /* 0x00500000d41c783b */ /* 0x000f6e0000000200 */
[----:B------:R-:W-:Y:S01]  /*4a90*/  HMMA.16816.F32 R76, R72, R58, R76 ;  /* 0x0000003a484c723c */ /* 0x000fe2000000184c */
[----:B------:R-:W-:Y:S07]  /*4aa0*/  LDSM.16.M88.4 R56, [R219+0xe000] ;  /* 0x00e00000db38783b */ /* 0x000fee0000000200 */
[C---:B------:R-:W-:Y:S08]  /*4ab0*/  HMMA.16816.F32 R52, R24.reuse, R20, R52 ;  /* 0x000000141834723c */ /* 0x040ff00000001834 */
[C---:B------:R-:W-:Y:S01]  /*4ac0*/  HMMA.16816.F32 R48, R24.reuse, R22, R48 ;  /* 0x000000161830723c */ /* 0x040fe20000001830 */
[----:B------:R-:W-:Y:S07]  /*4ad0*/  LDSM.16.M88.4 R20, [R223+0x6000] ;  /* 0x00600000df14783b */ /* 0x000fee0000000200 */
[C---:B---3--:R-:W-:Y:S08]  /*4ae0*/  HMMA.16816.F32 R44, R24.reuse, R16, R44 ;  /* 0x00000010182c723c */ /* 0x048ff0000000182c */
[C---:B------:R-:W-:Y:S01]  /*4af0*/  HMMA.16816.F32 R40, R24.reuse, R18, R40 ;  /* 0x000000121828723c */ /* 0x040fe20000001828 */
[----:B------:R-:W-:Y:S07]  /*4b00*/  LDSM.16.M88.4 R16, [R226+0x6000] ;  /* 0x00600000e210783b */ /* 0x000fee0000000200 */
[C---:B----4-:R-:W-:Y:S08]  /*4b10*/  HMMA.16816.F32 R36, R24.reuse, R12, R36 ;  /* 0x0000000c1824723c */ /* 0x050ff00000001824 */
[C---:B------:R-:W-:Y:S01]  /*4b20*/  HMMA.16816.F32 R32, R24.reuse, R14, R32 ;  /* 0x0000000e1820723c */ /* 0x040fe20000001820 */
[----:B------:R-:W3:Y:S07]  /*4b30*/  LDSM.16.M88.4 R12, [R225+0xe000] ;  /* 0x00e00000e10c783b */ /* 0x000eee0000000200 */
[C---:B-1----:R-:W-:Y:S08]  /*4b40*/  HMMA.16816.F32 R80, R24.reuse, R8, R80 ;  /* 0x000000081850723c */ /* 0x042ff00000001850 */
[----:B------:R-:W-:Y:S01]  /*4b50*/  HMMA.16816.F32 R76, R24, R10, R76 ;  /* 0x0000000a184c723c */ /* 0x000fe2000000184c */
[----:B------:R-:W1:Y:S04]  /*4b60*/  LDSM.16.M88.4 R8, [R212+0x5800] ;  /* 0x00580000d408783b */ /* 0x000e680000000200 */
[----:B------:R-:W4:Y:S03]  /*4b70*/  LDSM.16.M88.4 R24, [R224+0x6000] ;  /* 0x00600000e018783b */ /* 0x000f260000000200 */
[C---:B--2---:R-:W-:Y:S08]  /*4b80*/  HMMA.16816.F32 R52, R68.reuse, R64, R52 ;  /* 0x000000404434723c */ /* 0x044ff00000001834 */
[C---:B------:R-:W-:Y:S01]  /*4b90*/  HMMA.16816.F32 R48, R68.reuse, R66, R48 ;  /* 0x000000424430723c */ /* 0x040fe20000001830 */
[----:B------:R-:W-:Y:S07]  /*4ba0*/  LDSM.16.M88.4 R64, [R212+0x6000] ;  /* 0x00600000d440783b */ /* 0x000fee0000000200 */
[----:B-----5:R-:W-:Y:S08]  /*4bb0*/  HMMA.16816.F32 R36, R68, R28, R36 ;  /* 0x0000001c4424723c */ /* 0x020ff00000001824 */
[C---:B---3--:R-:W-:Y:S08]  /*4bc0*/  HMMA.16816.F32 R52, R16.reuse, R12, R52 ;  /* 0x0000000c1034723c */ /* 0x048ff00000001834 */
[----:B------:R-:W-:Y:S01]  /*4bd0*/  HMMA.16816.F32 R48, R16, R14, R48 ;  /* 0x0000000e1030723c */ /* 0x000fe20000001830 */
[----:B------:R-:W-:Y:S07]  /*4be0*/  LDSM.16.M88.4 R12, [R223+0x6800] ;  /* 0x00680000df0c783b */ /* 0x000fee0000000200 */
[C---:B------:R-:W-:Y:S01]  /*4bf0*/  HMMA.16816.F32 R32, R68.reuse, R30, R32 ;  /* 0x0000001e4420723c */ /* 0x040fe20000001820 */
[----:B------:R-:W2:Y:S07]  /*4c00*/  LDSM.16.M88.4 R28, [R225+0xe800] ;  /* 0x00e80000e11c783b */ /* 0x000eae0000000200 */
[C---:B-1----:R-:W-:Y:S08]  /*4c10*/  HMMA.16816.F32 R80, R68.reuse, R8, R80 ;  /* 0x000000084450723c */ /* 0x042ff00000001850 */
[C---:B------:R-:W-:Y:S01]  /*4c20*/  HMMA.16816.F32 R76, R68.reuse, R10, R76 ;  /* 0x0000000a444c723c */ /* 0x040fe2000000184c */
[----:B------:R-:W1:Y:S07]  /*4c30*/  LDSM.16.M88.4 R8, [R222+0x6000] ;  /* 0x00600000de08783b */ /* 0x000e6e0000000200 */
[C---:B------:R-:W-:Y:S08]  /*4c40*/  HMMA.16816.F32 R44, R68.reuse, R60, R44 ;  /* 0x0000003c442c723c */ /* 0x040ff0000000182c */
[----:B------:R-:W-:Y:S01]  /*4c50*/  HMMA.16816.F32 R40, R68, R62, R40 ;  /* 0x0000003e4428723c */ /* 0x000fe20000001828 */
[----:B------:R-:W3:Y:S07]  /*4c60*/  LDSM.16.M88.4 R60, [R225+0xf000] ;  /* 0x00f00000e13c783b */ /* 0x000eee0000000200 */
[C---:B----4-:R-:W-:Y:S08]  /*4c70*/  HMMA.16816.F32 R52, R24.reuse, R20, R52 ;  /* 0x000000141834723c */ /* 0x050ff00000001834 */
[----:B------:R-:W-:Y:S01]  /*4c80*/  HMMA.16816.F32 R48, R24, R22, R48 ;  /* 0x000000161830723c */ /* 0x000fe20000001830 */
[----:B------:R-:W4:Y:S07]  /*4c90*/  LDSM.16.M88.4 R20, [R225+0xf800] ;  /* 0x00f80000e114783b */ /* 0x000f2e0000000200 */
[C---:B--2---:R-:W-:Y:S01]  /*4ca0*/  HMMA.16816.F32 R68, R16.reuse, R28, R44 ;  /* 0x0000001c1044723c */ /* 0x044fe2000000182c */
[----:B------:R-:W-:Y:S07]  /*4cb0*/  LDSM.16.M88.4 R44, [R221+0x6000] ;  /* 0x00600000dd2c783b */ /* 0x000fee0000000200 */
[----:B------:R-:W-:Y:S01]  /*4cc0*/  HMMA.16816.F32 R40, R16, R30, R40 ;  /* 0x0000001e1028723c */ /* 0x000fe20000001828 */
[----:B------:R-:W2:Y:S07]  /*4cd0*/  LDSM.16.M88.4 R28, [R223+0x7000] ;  /* 0x00700000df1c783b */ /* 0x000eae0000000200 */
[C---:B-1----:R-:W-:Y:S08]  /*4ce0*/  HMMA.16816.F32 R52, R8.reuse, R56, R52 ;  /* 0x000000380834723c */ /* 0x042ff00000001834 */
[----:B------:R-:W-:Y:S01]  /*4cf0*/  HMMA.16816.F32 R48, R8, R58, R48 ;  /* 0x0000003a0830723c */ /* 0x000fe20000001830 */
[----:B------:R-:W1:Y:S07]  /*4d00*/  LDSM.16.M88.4 R56, [R223+0x7800] ;  /* 0x00780000df38783b */ /* 0x000e6e0000000200 */
[C---:B---3--:R-:W-:Y:S01]  /*4d10*/  HMMA.16816.F32 R72, R16.reuse, R60, R36 ;  /* 0x0000003c1048723c */ /* 0x048fe20000001824 */
[----:B------:R-:W3:Y:S07]  /*4d20*/  LDSM.16.M88.4 R36, [R219+0xe800] ;  /* 0x00e80000db24783b */ /* 0x000eee0000000200 */
[C---:B----4-:R-:W-:Y:S08]  /*4d30*/  HMMA.16816.F32 R80, R16.reuse, R20, R80 ;  /* 0x000000141050723c */ /* 0x050ff00000001850 */
[----:B------:R-:W-:Y:S01]  /*4d40*/  HMMA.16816.F32 R76, R16, R22, R76 ;  /* 0x00000016104c723c */ /* 0x000fe2000000184c */
[----:B------:R-:W-:Y:S07]  /*4d50*/  LDSM.16.M88.4 R20, [R212+0x7000] ;  /* 0x00700000d414783b */ /* 0x000fee0000000200 */
[C---:B------:R-:W-:Y:S08]  /*4d60*/  HMMA.16816.F32 R68, R24.reuse, R12, R68 ;  /* 0x0000000c1844723c */ /* 0x040ff00000001844 */
[----:B------:R-:W-:Y:S01]  /*4d70*/  HMMA.16816.F32 R40, R24, R14, R40 ;  /* 0x0000000e1828723c */ /* 0x000fe20000001828 */
[----:B------:R-:W4:Y:S07]  /*4d80*/  LDSM.16.M88.4 R12, [R219+0xf000] ;  /* 0x00f00000db0c783b */ /* 0x000f2e0000000200 */
[----:B------:R-:W-:Y:S01]  /*4d90*/  HMMA.16816.F32 R32, R16, R62, R32 ;  /* 0x0000003e1020723c */ /* 0x000fe20000001820 */
[----:B------:R-:W5:Y:S04]  /*4da0*/  LDSM.16.M88.4 R16, [R219+0xf800] ;  /* 0x00f80000db10783b */ /* 0x000f680000000200 */
[----:B------:R-:W4:Y:S03]  /*4db0*/  LDSM.16.M88.4 R60, [R212+0x6800] ;  /* 0x00680000d43c783b */ /* 0x000f260000000200 */
[C---:B--2---:R-:W-:Y:S08]  /*4dc0*/  HMMA.16816.F32 R72, R24.reuse, R28, R72 ;  /* 0x0000001c1848723c */ /* 0x044ff00000001848 */
[C---:B-1----:R-:W-:Y:S08]  /*4dd0*/  HMMA.16816.F32 R80, R24.reuse, R56, R80 ;  /* 0x000000381850723c */ /* 0x042ff00000001850 */
[----:B------:R-:W-:Y:S08]  /*4de0*/  HMMA.16816.F32 R76, R24, R58, R76 ;  /* 0x0000003a184c723c */ /* 0x000ff0000000184c */
[----:B---3--:R-:W-:Y:S08]  /*4df0*/  HMMA.16816.F32 R68, R8, R36, R68 ;  /* 0x000000240844723c */ /* 0x008ff00000001844 */
[----:B------:R-:W-:Y:S08]  /*4e00*/  HMMA.16816.F32 R52, R44, R64, R52 ;  /* 0x000000402c34723c */ /* 0x000ff00000001834 */
[C---:B------:R-:W-:Y:S08]  /*4e10*/  HMMA.16816.F32 R40, R8.reuse, R38, R40 ;  /* 0x000000260828723c */ /* 0x040ff00000001828 */
[----:B----4-:R-:W-:Y:S08]  /*4e20*/  HMMA.16816.F32 R72, R8, R12, R72 ;  /* 0x0000000c0848723c */ /* 0x010ff00000001848 */
[----:B------:R-:W-:Y:S01]  /*4e30*/  HMMA.16816.F32 R32, R24, R30, R32 ;  /* 0x0000001e1820723c */ /* 0x000fe20000001820 */
[----:B------:R-:W-:-:S02]  /*4e40*/  FMUL.FTZ R2, R52, c[0x0][0x2ec] ;  /* 0x0000bb0034027a20 */ /* 0x000fc40000410000 */
[----:B------:R-:W-:Y:S02]  /*4e50*/  FMUL.FTZ R28, R53, c[0x0][0x2ec] ;  /* 0x0000bb00351c7a20 */ /* 0x000fe40000410000 */
[----:B------:R-:W-:Y:S02]  /*4e60*/  FMUL.FTZ R29, R54, c[0x0][0x2ec] ;  /* 0x0000bb00361d7a20 */ /* 0x000fe40000410000 */
[----:B------:R-:W1:Y:S01]  /*4e70*/  MUFU.TANH R2, R2 ;  /* 0x0000000200027308 */ /* 0x000e620000002400 */
[----:B-----5:R-:W-:Y:S01]  /*4e80*/  HMMA.16816.F32 R80, R8, R16, R80 ;  /* 0x000000100850723c */ /* 0x020fe20000001850 */
[----:B------:R-:W-:-:S06]  /*4e90*/  FMUL.FTZ R24, R55, c[0x0][0x2ec] ;  /* 0x0000bb0037187a20 */ /* 0x000fcc0000410000 */
[----:B------:R-:W2:Y:S01]  /*4ea0*/  MUFU.TANH R28, R28 ;  /* 0x0000001c001c7308 */ /* 0x000ea20000002400 */
[----:B------:R-:W-:Y:S01]  /*4eb0*/  HMMA.16816.F32 R76, R8, R18, R76 ;  /* 0x00000012084c723c */ /* 0x000fe2000000184c */
[----:B------:R-:W3:Y:S01]  /*4ec0*/  LDSM.16.M88.4 R16, [R212+0x7800] ;  /* 0x00780000d410783b */ /* 0x000ee20000000200 */
[----:B------:R-:W-:-:S05]  /*4ed0*/  DEPBAR.LE SB0, 0x0 ;  /* 0x000080000000791a */ /* 0x000fca0000000000 */
[----:B------:R-:W4:Y:S01]  /*4ee0*/  MUFU.TANH R29, R29 ;  /* 0x0000001d001d7308 */ /* 0x000f220000002400 */
[C---:B------:R-:W-:Y:S07]  /*4ef0*/  HMMA.16816.F32 R48, R44.reuse, R66, R48 ;  /* 0x000000422c30723c */ /* 0x040fee0000001830 */
[----:B------:R-:W5:Y:S01]  /*4f00*/  MUFU.TANH R24, R24 ;  /* 0x0000001800187308 */ /* 0x000f620000002400 */
[C---:B------:R-:W-:Y:S08]  /*4f10*/  HMMA.16816.F32 R68, R44.reuse, R60, R68 ;  /* 0x0000003c2c44723c */ /* 0x040ff00000001844 */
[C---:B------:R-:W-:Y:S08]  /*4f20*/  HMMA.16816.F32 R40, R44.reuse, R62, R40 ;  /* 0x0000003e2c28723c */ /* 0x040ff00000001828 */
[----:B------:R-:W-:Y:S01]  /*4f30*/  HMMA.16816.F32 R72, R44, R20, R72 ;  /* 0x000000142c48723c */ /* 0x000fe20000001848 */
[----:B------:R-:W-:-:S02]  /*4f40*/  FMUL.FTZ R25, R48, c[0x0][0x2ec] ;  /* 0x0000bb0030197a20 */ /* 0x000fc40000410000 */
[----:B------:R-:W-:Y:S02]  /*4f50*/  FMUL.FTZ R26, R49, c[0x0][0x2ec] ;  /* 0x0000bb00311a7a20 */ /* 0x000fe40000410000 */
[----:B------:R-:W-:Y:S02]  /*4f60*/  FMUL.FTZ R12, R50, c[0x0][0x2ec] ;  /* 0x0000bb00320c7a20 */ /* 0x000fe40000410000 */
[----:B------:R-:W-:Y:S01]  /*4f70*/  IMAD.U32 R20, RZ, RZ, UR27 ;  /* 0x0000001bff147e24 */ /* 0x000fe2000f8e00ff */
[----:B------:R-:W-:Y:S01]  /*4f80*/  HMMA.16816.F32 R32, R8, R14, R32 ;  /* 0x0000000e0820723c */ /* 0x000fe20000001820 */
[----:B------:R-:W1:Y:S01]  /*4f90*/  MUFU.TANH R25, R25 ;  /* 0x0000001900197308 */ /* 0x000e620000002400 */
[----:B------:R-:W-:Y:S02]  /*4fa0*/  FMUL.FTZ R13, R51, c[0x0][0x2ec] ;  /* 0x0000bb00330d7a20 */ /* 0x000fe40000410000 */
[----:B------:R-:W-:Y:S02]  /*4fb0*/  IMAD R20, R20, 0x40, R239 ;  /* 0x0000004014147824 */ /* 0x000fe400078e02ef */
[----:B------:R-:W-:-:S02]  /*4fc0*/  FMUL.FTZ R27, R69, c[0x0][0x2ec] ;  /* 0x0000bb00451b7a20 */ /* 0x000fc40000410000 */
[----:B------:R-:W-:Y:S01]  /*4fd0*/  FMUL.FTZ R15, R68, c[0x0][0x2ec] ;  /* 0x0000bb00440f7a20 */ /* 0x000fe20000410000 */
[C---:B------:R-:W-:Y:S01]  /*4fe0*/  IADD3 R6, R20.reuse, 0x1, RZ ;  /* 0x0000000114067810 */ /* 0x040fe20007ffe0ff */
[----:B------:R-:W-:Y:S01]  /*4ff0*/  MUFU.TANH R26, R26 ;  /* 0x0000001a001a7308 */ /* 0x000fe20000002400 */
[----:B------:R-:W-:Y:S01]  /*5000*/  IADD3 R4, R20, 0x8, RZ ;  /* 0x0000000814047810 */ /* 0x000fe20007ffe0ff */
[----:B------:R-:W-:Y:S01]  /*5010*/  FMUL.FTZ R37, R70, c[0x0][0x2ec] ;  /* 0x0000bb0046257a20 */ /* 0x000fe20000410000 */
[-C--:B------:R-:W-:Y:S01]  /*5020*/  ISETP.GE.AND P2, PT, R6, R237.reuse, PT ;  /* 0x000000ed0600720c */ /* 0x080fe20003f46270 */
[C---:B---3--:R-:W-:Y:S01]  /*5030*/  HMMA.16816.F32 R80, R44.reuse, R16, R80 ;  /* 0x000000102c50723c */ /* 0x048fe20000001850 */
[----:B------:R-:W-:Y:S01]  /*5040*/  ISETP.GE.AND P5, PT, R4, R237, PT ;  /* 0x000000ed0400720c */ /* 0x000fe20003fa6270 */
[----:B------:R-:W-:Y:S01]  /*5050*/  FMUL.FTZ R36, R71, c[0x0][0x2ec] ;  /* 0x0000bb0047247a20 */ /* 0x000fe20000410000 */
[-C--:B------:R-:W-:Y:S01]  /*5060*/  ISETP.GE.AND P4, PT, R6, R231.reuse, PT ;  /* 0x000000e70600720c */ /* 0x080fe20003f86270 */
[----:B------:R-:W3:Y:S01]  /*5070*/  MUFU.TANH R12, R12 ;  /* 0x0000000c000c7308 */ /* 0x000ee20000002400 */
[----:B------:R-:W-:Y:S01]  /*5080*/  ISETP.GE.AND P0, PT, R4, R231, PT ;  /* 0x000000e70400720c */ /* 0x000fe20003f06270 */
[----:B------:R-:W-:Y:S01]  /*5090*/  FMUL.FTZ R31, R40, c[0x0][0x2ec] ;  /* 0x0000bb00281f7a20 */ /* 0x000fe20000410000 */
[C---:B------:R-:W-:Y:S01]  /*50a0*/  ISETP.GE.AND P1, PT, R20.reuse, R237, PT ;  /* 0x000000ed1400720c */ /* 0x040fe20003f26270 */
[----:B------:R-:W-:Y:S01]  /*50b0*/  FMUL.FTZ R30, R41, c[0x0][0x2ec] ;  /* 0x0000bb00291e7a20 */ /* 0x000fe20000410000 */
[----:B------:R-:W-:Y:S01]  /*50c0*/  ISETP.GE.AND P3, PT, R20, R231, PT ;  /* 0x000000e71400720c */ /* 0x000fe20003f66270 */
[C---:B------:R-:W-:Y:S01]  /*50d0*/  HMMA.16816.F32 R32, R44.reuse, R22, R32 ;  /* 0x000000162c20723c */ /* 0x040fe20000001820 */
[C---:B------:R-:W-:Y:S01]  /*50e0*/  ISETP.LT.OR P2, PT, R6.reuse, R238, P2 ;  /* 0x000000ee0600720c */ /* 0x040fe20001741670 */
[----:B------:R-:W2:Y:S01]  /*50f0*/  MUFU.TANH R13, R13 ;  /* 0x0000000d000d7308 */ /* 0x000ea20000002400 */
[----:B------:R-:W-:Y:S01]  /*5100*/  ISETP.LT.OR P4, PT, R6, R236, P4 ;  /* 0x000000ec0600720c */ /* 0x000fe20002781670 */
[----:B------:R-:W-:Y:S01]  /*5110*/  FMUL.FTZ R42, R42, c[0x0][0x2ec] ;  /* 0x0000bb002a2a7a20 */ /* 0x000fe20000410000 */
[C---:B------:R-:W-:Y:S01]  /*5120*/  ISETP.LT.OR P5, PT, R4.reuse, R238, P5 ;  /* 0x000000ee0400720c */ /* 0x040fe20002fa1670 */
[----:B------:R-:W-:Y:S01]  /*5130*/  FMUL.FTZ R73, R73, c[0x0][0x2ec] ;  /* 0x0000bb0049497a20 */ /* 0x000fe20000410000 */
[----:B------:R-:W-:Y:S01]  /*5140*/  ISETP.LT.OR P0, PT, R4, R236, P0 ;  /* 0x000000ec0400720c */ /* 0x000fe20000701670 */
[----:B------:R-:W-:Y:S01]  /*5150*/  HMMA.16816.F32 R76, R44, R18, R76 ;  /* 0x000000122c4c723c */ /* 0x000fe2000000184c */
[C---:B------:R-:W-:Y:S01]  /*5160*/  ISETP.LT.OR P1, PT, R20.reuse, R238, P1 ;  /* 0x000000ee1400720c */ /* 0x040fe20000f21670 */
[----:B------:R-:W3:Y:S01]  /*5170*/  MUFU.TANH R15, R15 ;  /* 0x0000000f000f7308 */ /* 0x000ee20000002400 */
[C---:B------:R-:W-:Y:S01]  /*5180*/  IADD3 R6, R20.reuse, 0x9, RZ ;  /* 0x0000000914067810 */ /* 0x040fe20007ffe0ff */
[----:B------:R-:W-:Y:S01]  /*5190*/  FMUL.FTZ R38, R43, c[0x0][0x2ec] ;  /* 0x0000bb002b267a20 */ /* 0x000fe20000410000 */
[----:B------:R-:W-:Y:S01]  /*51a0*/  IADD3 R4, R20, 0x10, RZ ;  /* 0x0000001014047810 */ /* 0x000fe20007ffe0ff */
[----:B------:R-:W-:Y:S01]  /*51b0*/  FMUL.FTZ R72, R72, c[0x0][0x2ec] ;  /* 0x0000bb0048487a20 */ /* 0x000fe20000410000 */
[----:B------:R-:W-:Y:S01]  /*51c0*/  ISETP.LT.OR P3, PT, R20, R236, P3 ;  /* 0x000000ec1400720c */ /* 0x000fe20001f61670 */
[----:B------:R-:W-:Y:S01]  /*51d0*/  FMUL.FTZ R74, R74, c[0x0][0x2ec] ;  /* 0x0000bb004a4a7a20 */ /* 0x000fe20000410000 */
[----:B-1----:R-:W-:Y:S01]  /*51e0*/  FSEL R21, R2, -INF , !P1 ;  /* 0xff80000002157808 */ /* 0x002fe20004800000 */
[----:B------:R-:W-:Y:S01]  /*51f0*/  MUFU.TANH R27, R27 ;  /* 0x0000001b001b7308 */ /* 0x000fe20000002400 */
[----:B--2---:R-:W-:Y:S01]  /*5200*/  FSEL R14, R28, -INF , !P2 ;  /* 0xff8000001c0e7808 */ /* 0x004fe20005000000 */
[----:B------:R-:W-:Y:S01]  /*5210*/  FMUL.FTZ R82, R82, c[0x0][0x2ec] ;  /* 0x0000bb0052527a20 */ /* 0x000fe20000410000 */
[-C--:B------:R-:W-:Y:S01]  /*5220*/  ISETP.GE.AND P6, PT, R6, R237.reuse, PT ;  /* 0x000000ed0600720c */ /* 0x080fe20003fc6270 */
[----:B------:R-:W-:Y:S01]  /*5230*/  FMUL.FTZ R75, R75, c[0x0][0x2ec] ;  /* 0x0000bb004b4b7a20 */ /* 0x000fe20000410000 */
[----:B------:R-:W-:Y:S01]  /*5240*/  ISETP.GE.AND P1, PT, R4, R237, PT ;  /* 0x000000ed0400720c */ /* 0x000fe20003f26270 */
[----:B------:R-:W-:Y:S01]  /*5250*/  FMUL.FTZ R32, R32, c[0x0][0x2ec] ;  /* 0x0000bb0020207a20 */ /* 0x000fe20000410000 */
[-C--:B------:R-:W-:Y:S01]  /*5260*/  ISETP.GE.AND P2, PT, R4, R231.reuse, PT ;  /* 0x000000e70400720c */ /* 0x080fe20003f46270 */
[----:B------:R-:W1:Y:S01]  /*5270*/  MUFU.TANH R37, R37 ;  /* 0x0000002500257308 */ /* 0x000e620000002400 */
[----:B----4-:R-:W-:Y:S01]  /*5280*/  FSEL R2, R29, -INF , !P3 ;  /* 0xff8000001d027808 */ /* 0x010fe20005800000 */
[----:B------:R-:W-:Y:S01]  /*5290*/  FMUL.FTZ R33, R33, c[0x0][0x2ec] ;  /* 0x0000bb0021217a20 */ /* 0x000fe20000410000 */
[----:B------:R-:W-:Y:S01]  /*52a0*/  ISETP.GE.AND P3, PT, R6, R231, PT ;  /* 0x000000e70600720c */ /* 0x000fe20003f66270 */
[----:B------:R-:W-:Y:S01]  /*52b0*/  FMUL.FTZ R34, R34, c[0x0][0x2ec] ;  /* 0x0000bb0022227a20 */ /* 0x000fe20000410000 */
[-C--:B------:R-:W-:Y:S01]  /*52c0*/  ISETP.LT.OR P6, PT, R6, R238.reuse, P6 ;  /* 0x000000ee0600720c */ /* 0x080fe200037c1670 */
[----:B------:R-:W-:Y:S01]  /*52d0*/  FMUL.FTZ R35, R35, c[0x0][0x2ec] ;  /* 0x0000bb0023237a20 */ /* 0x000fe20000410000 */
[C---:B------:R-:W-:Y:S01]  /*52e0*/  ISETP.LT.OR P1, PT, R4.reuse, R238, P1 ;  /* 0x000000ee0400720c */ /* 0x040fe20000f21670 */
[----:B------:R-:W2:Y:S01]  /*52f0*/  MUFU.TANH R36, R36 ;  /* 0x0000002400247308 */ /* 0x000ea20000002400 */
[-C--:B------:R-:W-:Y:S01]  /*5300*/  ISETP.LT.OR P2, PT, R4, R236.reuse, P2 ;  /* 0x000000ec0400720c */ /* 0x080fe20001741670 */
[----:B------:R-:W-:Y:S01]  /*5310*/  FMUL.FTZ R80, R80, c[0x0][0x2ec] ;  /* 0x0000bb0050507a20 */ /* 0x000fe20000410000 */
[C---:B------:R-:W-:Y:S01]  /*5320*/  IADD3 R9, R20.reuse, 0x11, RZ ;  /* 0x0000001114097810 */ /* 0x040fe20007ffe0ff */
[----:B------:R-:W-:Y:S01]  /*5330*/  FMUL.FTZ R28, R79, c[0x0][0x2ec] ;  /* 0x0000bb004f1c7a20 */ /* 0x000fe20000410000 */
[----:B------:R-:W-:Y:S01]  /*5340*/  IADD3 R4, R20, 0x18, RZ ;  /* 0x0000001814047810 */ /* 0x000fe20007ffe0ff */
[----:B------:R-:W-:Y:S01]  /*5350*/  FMUL.FTZ R81, R81, c[0x0][0x2ec] ;  /* 0x0000bb0051517a20 */ /* 0x000fe20000410000 */
[----:B------:R-:W-:Y:S01]  /*5360*/  ISETP.LT.OR P3, PT, R6, R236, P3 ;  /* 0x000000ec0600720c */ /* 0x000fe20001f61670 */
[----:B------:R-:W4:Y:S01]  /*5370*/  MUFU.TANH R31, R31 ;  /* 0x0000001f001f7308 */ /* 0x000f220000002400 */
[----:B-----5:R-:W-:Y:S01]  /*5380*/  FSEL R24, R24, -INF , !P4 ;  /* 0xff80000018187808 */ /* 0x020fe20006000000 */
[----:B------:R-:W-:Y:S01]  /*5390*/  FMUL.FTZ R83, R83, c[0x0][0x2ec] ;  /* 0x0000bb0053537a20 */ /* 0x000fe20000410000 */
[----:B------:R-:W-:Y:S01]  /*53a0*/  FSEL R25, R25, -INF , !P5 ;  /* 0xff80000019197808 */ /* 0x000fe20006800000 */
[----:B------:R-:W-:Y:S01]  /*53b0*/  FMUL.FTZ R76, R76, c[0x0][0x2ec] ;  /* 0x0000bb004c4c7a20 */ /* 0x000fe20000410000 */
[----:B---3--:R-:W-:-:S02]  /*53c0*/  FSEL R6, R12, -INF , !P0 ;  /* 0xff8000000c067808 */ /* 0x008fc40004000000 */
[----:B------:R-:W-:Y:S01]  /*53d0*/  FSEL R23, R26, -INF , !P6 ;  /* 0xff8000001a177808 */ /* 0x000fe20007000000 */
[----:B------:R-:W3:Y:S01]  /*53e0*/  MUFU.TANH R30, R30 ;  /* 0x0000001e001e7308 */ /* 0x000ee20000002400 */
[CC--:B------:R-:W-:Y:S02]  /*53f0*/  ISETP.GE.AND P4, PT, R9.reuse, R237.reuse, PT ;  /* 0x000000ed0900720c */ /* 0x0c0fe40003f86270 */
[C---:B------:R-:W-:Y:S02]  /*5400*/  ISETP.GE.AND P5, PT, R4.reuse, R237, PT ;  /* 0x000000ed0400720c */ /* 0x040fe40003fa6270 */
[-C--:B------:R-:W-:Y:S02]  /*5410*/  ISETP.GE.AND P0, PT, R9, R231.reuse, PT ;  /* 0x000000e70900720c */ /* 0x080fe40003f06270 */
[----:B------:R-:W-:Y:S01]  /*5420*/  ISETP.GE.AND P6, PT, R4, R231, PT ;  /* 0x000000e70400720c */ /* 0x000fe20003fc6270 */
[----:B------:R-:W5:Y:S01]  /*5430*/  MUFU.TANH R8, R42 ;  /* 0x0000002a00087308 */ /* 0x000f620000002400 */
[----:B------:R-:W-:-:S02]  /*5440*/  IADD3 R10, R20, 0x19, RZ ;  /* 0x00000019140a7810 */ /* 0x000fc40007ffe0ff */
[C---:B------:R-:W-:Y:S02]  /*5450*/  ISETP.LT.OR P4, PT, R9.reuse, R238, P4 ;  /* 0x000000ee0900720c */ /* 0x040fe40002781670 */
[----:B------:R-:W-:Y:S02]  /*5460*/  ISETP.LT.OR P0, PT, R9, R236, P0 ;  /* 0x000000ec0900720c */ /* 0x000fe40000701670 */
[C---:B------:R-:W-:Y:S01]  /*5470*/  ISETP.LT.OR P5, PT, R4.reuse, R238, P5 ;  /* 0x000000ee0400720c */ /* 0x040fe20002fa1670 */
[----:B------:R-:W2:Y:S01]  /*5480*/  MUFU.TANH R179, R73 ;  /* 0x0000004900b37308 */ /* 0x000ea20000002400 */
[----:B------:R-:W-:Y:S02]  /*5490*/  ISETP.LT.OR P6, PT, R4, R236, P6 ;  /* 0x000000ec0400720c */ /* 0x000fe400037c1670 */
[----:B------:R-:W-:Y:S02]  /*54a0*/  IADD3 R9, R20, 0x20, RZ ;  /* 0x0000002014097810 */ /* 0x000fe40007ffe0ff */
[----:B------:R-:W-:-:S02]  /*54b0*/  FSEL R4, R13, -INF , !P3 ;  /* 0xff8000000d047808 */ /* 0x000fc40005800000 */
[CC--:B------:R-:W-:Y:S01]  /*54c0*/  ISETP.GE.AND P3, PT, R10.reuse, R237.reuse, PT ;  /* 0x000000ed0a00720c */ /* 0x0c0fe20003f66270 */
[----:B------:R-:W2:Y:S01]  /*54d0*/  MUFU.TANH R38, R38 ;  /* 0x0000002600267308 */ /* 0x000ea20000002400 */
[----:B------:R-:W-:Y:S02]  /*54e0*/  FSEL R15, R15, -INF , !P1 ;  /* 0xff8000000f0f7808 */ /* 0x000fe40004800000 */
[----:B-1----:R-:W-:Y:S02]  /*54f0*/  FSEL R12, R37, -INF , !P2 ;  /* 0xff800000250c7808 */ /* 0x002fe40005000000 */
[----:B------:R-:W-:Y:S02]  /*5500*/  FSEL R13, R27, -INF , !P4 ;  /* 0xff8000001b0d7808 */ /* 0x000fe40006000000 */
[----:B------:R-:W-:Y:S01]  /*5510*/  ISETP.GE.AND P1, PT, R9, R237, PT ;  /* 0x000000ed0900720c */ /* 0x000fe20003f26270 */
[----:B------:R-:W1:Y:S01]  /*5520*/  MUFU.TANH R185, R72 ;  /* 0x0000004800b97308 */ /* 0x000e620000002400 */
[----:B------:R-:W-:-:S02]  /*5530*/  ISETP.GE.AND P2, PT, R10, R231, PT ;  /* 0x000000e70a00720c */ /* 0x000fc40003f46270 */
[C---:B------:R-:W-:Y:S02]  /*5540*/  ISETP.GE.AND P4, PT, R9.reuse, R231, PT ;  /* 0x000000e70900720c */ /* 0x040fe40003f86270 */
[----:B------:R-:W-:Y:S02]  /*5550*/  ISETP.LT.OR P3, PT, R10, R238, P3 ;  /* 0x000000ee0a00720c */ /* 0x000fe40001f61670 */
[C---:B------:R-:W-:Y:S01]  /*5560*/  IADD3 R16, R20.reuse, 0x21, RZ ;  /* 0x0000002114107810 */ /* 0x040fe20007ffe0ff */
[----:B------:R-:W1:Y:S01]  /*5570*/  MUFU.TANH R180, R74 ;  /* 0x0000004a00b47308 */ /* 0x000e620000002400 */
[----:B------:R-:W-:Y:S02]  /*5580*/  IADD3 R17, R20, 0x28, RZ ;  /* 0x0000002814117810 */ /* 0x000fe40007ffe0ff */
[----:B------:R-:W-:Y:S02]  /*5590*/  ISETP.LT.OR P2, PT, R10, R236, P2 ;  /* 0x000000ec0a00720c */ /* 0x000fe40001741670 */
[----:B------:R-:W-:-:S02]  /*55a0*/  ISETP.LT.OR P1, PT, R9, R238, P1 ;  /* 0x000000ee0900720c */ /* 0x000fc40000f21670 */
[----:B------:R-:W-:Y:S01]  /*55b0*/  ISETP.LT.OR P4, PT, R9, R236, P4 ;  /* 0x000000ec0900720c */ /* 0x000fe20002781670 */
[----:B------:R-:W1:Y:S01]  /*55c0*/  MUFU.TANH R186, R82 ;  /* 0x0000005200ba7308 */ /* 0x000e620000002400 */
[----:B--2---:R-:W-:Y:S02]  /*55d0*/  FSEL R10, R36, -INF , !P0 ;  /* 0xff800000240a7808 */ /* 0x004fe40004000000 */
[----:B----4-:R-:W-:Y:S01]  /*55e0*/  FSEL R11, R31, -INF , !P5 ;  /* 0xff8000001f0b7808 */ /* 0x010fe20006800000 */
[----:B------:R-:W-:Y:S01]  /*55f0*/  FMUL.FTZ R31, R77, c[0x0][0x2ec] ;  /* 0x0000bb004d1f7a20 */ /* 0x000fe20000410000 */
[----:B---3--:R-:W-:Y:S01]  /*5600*/  FSEL R9, R30, -INF , !P3 ;  /* 0xff8000001e097808 */ /* 0x008fe20005800000 */
[----:B------:R-:W-:Y:S01]  /*5610*/  FMUL.FTZ R30, R78, c[0x0][0x2ec] ;  /* 0x0000bb004e1e7a20 */ /* 0x000fe20000410000 */
[-C--:B------:R-:W-:Y:S01]  /*5620*/  ISETP.GE.AND P0, PT, R16, R237.reuse, PT ;  /* 0x000000ed1000720c */ /* 0x080fe20003f06270 */
[----:B------:R-:W2:Y:S01]  /*5630*/  MUFU.TANH R192, R75 ;  /* 0x0000004b00c07308 */ /* 0x000ea20000002400 */
[----:B------:R-:W-:-:S02]  /*5640*/  ISETP.GE.AND P5, PT, R17, R237, PT ;  /* 0x000000ed1100720c */ /* 0x000fc40003fa6270 */
[C---:B------:R-:W-:Y:S02]  /*5650*/  ISETP.GE.AND P3, PT, R17.reuse, R231, PT ;  /* 0x000000e71100720c */ /* 0x040fe40003f66270 */
[-C--:B------:R-:W-:Y:S02]  /*5660*/  ISETP.LT.OR P0, PT, R16, R238.reuse, P0 ;  /* 0x000000ee1000720c */ /* 0x080fe40000701670 */
[C---:B------:R-:W-:Y:S01]  /*5670*/  ISETP.LT.OR P5, PT, R17.reuse, R238, P5 ;  /* 0x000000ee1100720c */ /* 0x040fe20002fa1670 */
[----:B------:R-:W3:Y:S01]  /*5680*/  MUFU.TANH R183, R32 ;  /* 0x0000002000b77308 */ /* 0x000ee20000002400 */
[----:B------:R-:W-:Y:S02]  /*5690*/  ISETP.LT.OR P3, PT, R17, R236, P3 ;  /* 0x000000ec1100720c */ /* 0x000fe40001f61670 */
[----:B------:R-:W-:Y:S02]  /*56a0*/  IADD3 R17, R20, 0x30, RZ ;  /* 0x0000003014117810 */ /* 0x000fe40007ffe0ff */
[----:B-----5:R-:W-:-:S02]  /*56b0*/  FSEL R8, R8, -INF , !P6 ;  /* 0xff80000008087808 */ /* 0x020fc40007000000 */
[----:B------:R-:W-:Y:S01]  /*56c0*/  FSEL R179, R179, -INF , !P0 ;  /* 0xff800000b3b37808 */ /* 0x000fe20004000000 */
[----:B------:R-:W-:Y:S01]  /*56d0*/  MUFU.TANH R181, R33 ;  /* 0x0000002100b57308 */ /* 0x000fe20000002400 */
[-C--:B------:R-:W-:Y:S02]  /*56e0*/  ISETP.GE.AND P6, PT, R16, R231.reuse, PT ;  /* 0x000000e71000720c */ /* 0x080fe40003fc6270 */
[C---:B------:R-:W-:Y:S02]  /*56f0*/  ISETP.GE.AND P0, PT, R17.reuse, R231, PT ;  /* 0x000000e71100720c */ /* 0x040fe40003f06270 */
[----:B------:R-:W-:Y:S02]  /*5700*/  IADD3 R18, R20, 0x29, RZ ;  /* 0x0000002914127810 */ /* 0x000fe40007ffe0ff */
[-C--:B------:R-:W-:Y:S01]  /*5710*/  ISETP.LT.OR P6, PT, R16, R236.reuse, P6 ;  /* 0x000000ec1000720c */ /* 0x080fe200037c1670 */
[----:B------:R-:W4:Y:S01]  /*5720*/  MUFU.TANH R182, R34 ;  /* 0x0000002200b67308 */ /* 0x000f220000002400 */
[----:B------:R-:W-:-:S02]  /*5730*/  ISETP.LT.OR P0, PT, R17, R236, P0 ;  /* 0x000000ec1100720c */ /* 0x000fc40000701670 */
[----:B------:R-:W-:Y:S02]  /*5740*/  FSEL R16, R38, -INF , !P2 ;  /* 0xff80000026107808 */ /* 0x000fe40005000000 */
[----:B-1----:R-:W-:Y:S02]  /*5750*/  FSEL R185, R185, -INF , !P1 ;  /* 0xff800000b9b97808 */ /* 0x002fe40004800000 */
[----:B------:R-:W-:Y:S01]  /*5760*/  FSEL R180, R180, -INF , !P4 ;  /* 0xff800000b4b47808 */ /* 0x000fe20006000000 */
[----:B------:R-:W1:Y:S01]  /*5770*/  MUFU.TANH R190, R35 ;  /* 0x0000002300be7308 */ /* 0x000e620000002400 */
[CC--:B------:R-:W-:Y:S02]  /*5780*/  ISETP.GE.AND P2, PT, R18.reuse, R237.reuse, PT ;  /* 0x000000ed1200720c */ /* 0x0c0fe40003f46270 */
[----:B------:R-:W-:Y:S02]  /*5790*/  ISETP.GE.AND P1, PT, R17, R237, PT ;  /* 0x000000ed1100720c */ /* 0x000fe40003f26270 */
[----:B------:R-:W-:-:S02]  /*57a0*/  ISETP.GE.AND P4, PT, R18, R231, PT ;  /* 0x000000e71200720c */ /* 0x000fc40003f86270 */
[----:B------:R-:W-:Y:S01]  /*57b0*/  FSEL R186, R186, -INF , !P0 ;  /* 0xff800000baba7808 */ /* 0x000fe20004000000 */
[----:B------:R-:W5:Y:S01]  /*57c0*/  MUFU.TANH R191, R80 ;  /* 0x0000005000bf7308 */ /* 0x000f620000002400 */
[----:B------:R-:W-:Y:S02]  /*57d0*/  PLOP3.LUT P0, PT, PT, PT, UP0, 0x80, 0x0 ;  /* 0x000000000000781c */ /* 0x000fe40003f0f008 */
[C---:B------:R-:W-:Y:S02]  /*57e0*/  ISETP.LT.OR P2, PT, R18.reuse, R238, P2 ;  /* 0x000000ee1200720c */ /* 0x040fe40001741670 */
[----:B------:R-:W-:Y:S02]  /*57f0*/  ISETP.LT.OR P4, PT, R18, R236, P4 ;  /* 0x000000ec1200720c */ /* 0x000fe40002781670 */
[----:B------:R-:W-:Y:S01]  /*5800*/  ISETP.LT.OR P1, PT, R17, R238, P1 ;  /* 0x000000ee1100720c */ /* 0x000fe20000f21670 */
[----:B------:R-:W5:Y:S01]  /*5810*/  MUFU.TANH R189, R81 ;  /* 0x0000005100bd7308 */ /* 0x000f620000002400 */
[----:B------:R-:W-:-:S02]  /*5820*/  IADD3 R18, R20, 0x31, RZ ;  /* 0x0000003114127810 */ /* 0x000fc40007ffe0ff */
[C---:B------:R-:W-:Y:S02]  /*5830*/  IADD3 R17, R20.reuse, 0x38, RZ ;  /* 0x0000003814117810 */ /* 0x040fe40007ffe0ff */
[----:B------:R-:W-:Y:S02]  /*5840*/  IADD3 R20, R20, 0x39, RZ ;  /* 0x0000003914147810 */ /* 0x000fe40007ffe0ff */
[----:B--2---:R-:W-:Y:S01]  /*5850*/  FSEL R192, R192, -INF , !P6 ;  /* 0xff800000c0c07808 */ /* 0x004fe20007000000 */
[----:B------:R-:W2:Y:S01]  /*5860*/  MUFU.TANH R184, R83 ;  /* 0x0000005300b87308 */ /* 0x000ea20000002400 */
[----:B---3--:R-:W-:Y:S02]  /*5870*/  FSEL R183, R183, -INF , !P5 ;  /* 0xff800000b7b77808 */ /* 0x008fe40006800000 */
[----:B----4-:R-:W-:Y:S02]  /*5880*/  FSEL R182, R182, -INF , !P3 ;  /* 0xff800000b6b67808 */ /* 0x010fe40005800000 */
[----:B------:R-:W-:-:S02]  /*5890*/  FSEL R181, R181, -INF , !P2 ;  /* 0xff800000b5b57808 */ /* 0x000fc40005000000 */
[----:B-1----:R-:W-:Y:S01]  /*58a0*/  FSEL R190, R190, -INF , !P4 ;  /* 0xff800000bebe7808 */ /* 0x002fe20006000000 */
[----:B------:R-:W1:Y:S01]  /*58b0*/  MUFU.TANH R187, R76 ;  /* 0x0000004c00bb7308 */ /* 0x000e620000002400 */
[----:B-----5:R-:W-:Y:S02]  /*58c0*/  FSEL R191, R191, -INF , !P1 ;  /* 0xff800000bfbf7808 */ /* 0x020fe40004800000 */
[CC--:B------:R-:W-:Y:S02]  /*58d0*/  ISETP.GE.AND P6, PT, R18.reuse, R237.reuse, PT ;  /* 0x000000ed1200720c */ /* 0x0c0fe40003fc6270 */
[C---:B------:R-:W-:Y:S02]  /*58e0*/  ISETP.GE.AND P5, PT, R17.reuse, R237, PT ;  /* 0x000000ed1100720c */ /* 0x040fe40003fa6270 */
[-C--:B------:R-:W-:Y:S01]  /*58f0*/  ISETP.GE.AND P3, PT, R18, R231.reuse, PT ;  /* 0x000000e71200720c */ /* 0x080fe20003f66270 */
[----:B------:R-:W-:Y:S01]  /*5900*/  MUFU.TANH R31, R31 ;  /* 0x0000001f001f7308 */ /* 0x000fe20000002400 */
[----:B------:R-:W-:-:S02]  /*5910*/  ISETP.GE.AND P2, PT, R17, R231, PT ;  /* 0x000000e71100720c */ /* 0x000fc40003f46270 */
[C---:B------:R-:W-:Y:S02]  /*5920*/  ISETP.GE.AND P4, PT, R20.reuse, R237, PT ;  /* 0x000000ed1400720c */ /* 0x040fe40003f86270 */
[----:B------:R-:W-:Y:S02]  /*5930*/  ISETP.GE.AND P1, PT, R20, R231, PT ;  /* 0x000000e71400720c */ /* 0x000fe40003f26270 */
[C---:B------:R-:W-:Y:S01]  /*5940*/  ISETP.LT.OR P6, PT, R18.reuse, R238, P6 ;  /* 0x000000ee1200720c */ /* 0x040fe200037c1670 */
[----:B------:R-:W3:Y:S01]  /*5950*/  MUFU.TANH R30, R30 ;  /* 0x0000001e001e7308 */ /* 0x000ee20000002400 */
[----:B------:R-:W-:Y:S01]  /*5960*/  BAR.SYNC.DEFER_BLOCKING 0x0 ;  /* 0x0000000000007b1d */ /* 0x000fe20000010000 */
[----:B------:R-:W-:Y:S02]  /*5970*/  ISETP.LT.OR P3, PT, R18, R236, P3 ;  /* 0x000000ec1200720c */ /* 0x000fe40001f61670 */
[C---:B------:R-:W-:Y:S02]  /*5980*/  ISETP.LT.OR P5, PT, R17.reuse, R238, P5 ;  /* 0x000000ee1100720c */ /* 0x040fe40002fa1670 */
[----:B------:R-:W-:-:S02]  /*5990*/  ISETP.LT.OR P2, PT, R17, R236, P2 ;  /* 0x000000ec1100720c */ /* 0x000fc40001741670 */
[----:B------:R-:W4:Y:S01]  /*59a0*/  MUFU.TANH R28, R28 ;  /* 0x0000001c001c7308 */ /* 0x000f220000002400 */
[C---:B------:R-:W-:Y:S02]  /*59b0*/  ISETP.LT.OR P4, PT, R20.reuse, R238, P4 ;  /* 0x000000ee1400720c */ /* 0x040fe40002781670 */
[----:B------:R-:W-:Y:S02]  /*59c0*/  ISETP.LT.OR P1, PT, R20, R236, P1 ;  /* 0x000000ec1400720c */ /* 0x000fe40000f21670 */
[----:B------:R-:W-:Y:S02]  /*59d0*/  FSEL R189, R189, -INF , !P6 ;  /* 0xff800000bdbd7808 */ /* 0x000fe40007000000 */
[----:B--2---:R-:W-:Y:S02]  /*59e0*/  FSEL R184, R184, -INF , !P3 ;  /* 0xff800000b8b87808 */ /* 0x004fe40005800000 */
[----:B-1----:R-:W-:Y:S02]  /*59f0*/  FSEL R187, R187, -INF , !P5 ;  /* 0xff800000bbbb7808 */ /* 0x002fe40006800000 */
[----:B---3--:R-:W-:-:S02]  /*5a00*/  FSEL R30, R30, -INF , !P2 ;  /* 0xff8000001e1e7808 */ /* 0x008fc40005000000 */
[----:B------:R-:W-:Y:S02]  /*5a10*/  FSEL R31, R31, -INF , !P4 ;  /* 0xff8000001f1f7808 */ /* 0x000fe40006000000 */
[----:B----4-:R-:W-:Y:S01]  /*5a20*/  FSEL R28, R28, -INF , !P1 ;  /* 0xff8000001c1c7808 */ /* 0x010fe20004800000 */
        /* <DEDUP_REMOVED lines=84> */
[C---:B-1----:R-:W-:Y:S01]  /*5f70*/  @!P3 LEA R26, P1, R18.reuse, c[0x0][0x168], 0x1 ;  /* 0x00005a00121aba11 */ /* 0x042fe200078208ff */
[----:B------:R4:W-:Y:S03]  /*5f80*/  @P5 STS.128 [R230+0xb000], RZ ;  /* 0x00b000ffe6005388 */ /* 0x0009e60000000c00 */
[----:B------:R-:W-:Y:S01]  /*5f90*/  @!P3 LEA.HI.X R27, R18, c[0x0][0x16c], R17, 0x1, P1 ;  /* 0x00005b00121bba11 */ /* 0x000fe200008f0c11 */
[----:B------:R-:W-:Y:S01]  /*5fa0*/  @!PT LDS RZ, [RZ] ;  /* 0x00000000fffff984 */ /* 0x000fe20000000800 */
[----:B------:R-:W-:Y:S01]  /*5fb0*/  @!PT LDS RZ, [RZ] ;  /* 0x00000000fffff984 */ /* 0x000fe20000000800 */
[----:B------:R-:W-:Y:S01]  /*5fc0*/  @!PT LDS RZ, [RZ] ;  /* 0x00000000fffff984 */ /* 0x000fe20000000800 */
[----:B------:R4:W-:Y:S01]  /*5fd0*/  @!P5 LDGSTS.E.BYPASS.LTC128B.128 [R230+0xb000], [R34.64+0x80] ;  /* 0x0b00008022e6dfae */ /* 0x0009e2000b901d52 */
[----:B------:R-:W-:Y:S02]  /*5fe0*/  IADD3.X R18, R17, UR20, RZ, P2, !PT ;  /* 0x0000001411127c10 */ /* 0x000fe400097fe4ff */
[C---:B---3--:R-:W-:Y:S01]  /*5ff0*/  @!P6 LEA R40, P1, R3.reuse, c[0x0][0x168], 0x1 ;  /* 0x00005a000328ea11 */ /* 0x048fe200078208ff */
        /* <DEDUP_REMOVED lines=38> */
.L_x_1167:
[----:B------:R-:W-:Y:S05]  /*6260*/  BSYNC B0 ;  /* 0x0000000000007941 */ /* 0x000fea0003800000 */
.L_x_1166:
[----:B------:R-:W0:Y:S02]  /*6270*/  LDGDEPBAR ;  /* 0x00000000000079af */ /* 0x000e240000000000 */
.L_x_1165:
        /* <DEDUP_REMOVED lines=31> */
[----:B------:R-:W2:Y:S03]  /*6470*/  SHFL.BFLY PT, R17, R20, 0x2, 0x1f ;  /* 0x0c401f0014117f89 */ /* 0x000ea600000e0000 */
[-C--:B------:R-:W-:Y:S01]  /*6480*/  LEA R218, R7, R220.reuse, 0x1 ;  /* 0x000000dc07da7211 */ /* 0x080fe200078e08ff */
[----:B------:R-:W3:Y:S01]  /*6490*/  SHFL.BFLY PT, R18, R19, 0x2, 0x1f ;  /* 0x0c401f0013127f89 */ /* 0x000ee200000e0000 */
[C---:B------:R-:W-:Y:S02]  /*64a0*/  LEA R217, R5.reuse, R220, 0x1 ;  /* 0x000000dc05d97211 */ /* 0x040fe400078e08ff */
[----:B------:R-:W-:Y:S01]  /*64b0*/  LEA R216, R5, R218, 0x1 ;  /* 0x000000da05d87211 */ /* 0x000fe200078e08ff */
[----:B------:R-:W-:Y:S04]  /*64c0*/  LDSM.16.MT88.4 R156, [R220+0x10000] ;  /* 0x01000000dc9c783b */ /* 0x000fe80000004200 */
[----:B------:R-:W-:Y:S04]  /*64d0*/  LDSM.16.MT88.4 R148, [R218+0x10000] ;  /* 0x01000000da94783b */ /* 0x000fe80000004200 */
[----:B------:R-:W-:Y:S04]  /*64e0*/  LDSM.16.MT88.4 R140, [R217+0x10000] ;  /* 0x01000000d98c783b */ /* 0x000fe80000004200 */
[----:B------:R-:W-:Y:S01]  /*64f0*/  LDSM.16.MT88.4 R132, [R216+0x10000] ;  /* 0x01000000d884783b */ /* 0x000fe20000004200 */
[----:B--2---:R-:W-:-:S03]  /*6500*/  FMNMX.FTZ R17, R20, R17, !PT ;  /* 0x0000001114117209 */ /* 0x004fc60007810000 */
[----:B----4-:R-:W-:Y:S01]  /*6510*/  LDSM.16.MT88.4 R40, [R220+0x12000] ;  /* 0x01200000dc28783b */ /* 0x010fe20000004200 */
[----:B---3--:R-:W-:-:S03]  /*6520*/  FMNMX.FTZ R18, R19, R18, !PT ;  /* 0x0000001213127209 */ /* 0x008fc60007810000 */
[----:B------:R-:W2:Y:S04]  /*6530*/  SHFL.BFLY PT, R164, R17, 0x1, 0x1f ;  /* 0x0c201f0011a47f89 */ /* 0x000ea800000e0000 */
[----:B------:R-:W3:Y:S04]  /*6540*/  SHFL.BFLY PT, R3, R18, 0x1, 0x1f ;  /* 0x0c201f0012037f89 */ /* 0x000ee800000e0000 */
[----:B------:R-:W4:Y:S04]  /*6550*/  LDSM.16.MT88.4 R48, [R218+0x12000] ;  /* 0x01200000da30783b */ /* 0x000f280000004200 */
[----:B------:R-:W5:Y:S04]  /*6560*/  LDSM.16.MT88.4 R56, [R217+0x12000] ;  /* 0x01200000d938783b */ /* 0x000f680000004200 */
[----:B------:R-:W1:Y:S04]  /*6570*/  LDSM.16.MT88.4 R64, [R216+0x12000] ;  /* 0x01200000d840783b */ /* 0x000e680000004200 */
[----:B------:R-:W1:Y:S01]  /*6580*/  LDSM.16.MT88.4 R72, [R220+0x14000] ;  /* 0x01400000dc48783b */ /* 0x000e620000004200 */
[----:B--2---:R-:W-:-:S03]  /*6590*/  FMNMX.FTZ R164, R17, R164, !PT ;  /* 0x000000a411a47209 */ /* 0x004fc60007810000 */
[----:B------:R-:W2:Y:S01]  /*65a0*/  LDSM.16.MT88.4 R80, [R218+0x14000] ;  /* 0x01400000da50783b */ /* 0x000ea20000004200 */
[----:B---3--:R-:W-:Y:S01]  /*65b0*/  FMNMX.FTZ R3, R18, R3, !PT ;  /* 0x0000000312037209 */ /* 0x008fe20007810000 */
[C---:B------:R-:W-:Y:S01]  /*65c0*/  FMUL.FTZ R188, R164.reuse, c[0x0][0x23c] ;  /* 0x00008f00a4bc7a20 */ /* 0x040fe20000410000 */
[----:B------:R-:W-:Y:S01]  /*65d0*/  FSETP.NEU.FTZ.AND P1, PT, R164, -INF , PT ;  /* 0xff800000a400780b */ /* 0x000fe20003f3d000 */
[----:B------:R-:W3:Y:S02]  /*65e0*/  LDSM.16.MT88.4 R88, [R217+0x14000] ;  /* 0x01400000d958783b */ /* 0x000ee40000004200 */
        /* <DEDUP_REMOVED lines=17> */
[----:B------:R-:W-:Y:S01]  /*6700*/  LDSM.16.MT88.4 R20, [R217+0x10800] ;  /* 0x01080000d914783b */ /* 0x000fe20000004200 */
[--C-:B------:R-:W-:Y:S01]  /*6710*/  FFMA.FTZ R171, R15, c[0x0][0x23c], -R188.reuse ;  /* 0x00008f000fab7a23 */ /* 0x100fe200000108bc */
[----:B------:R-:W2:Y:S01]  /*6720*/  MUFU.EX2 R172, R172 ;  /* 0x000000ac00ac7308 */ /* 0x000ea20000000800 */
[--C-:B------:R-:W-:Y:S01]  /*6730*/  FFMA.FTZ R34, R13, c[0x0][0x23c], -R188.reuse ;  /* 0x00008f000d227a23 */ /* 0x100fe200000108bc */
[----:B------:R-:W1:Y:S01]  /*6740*/  LDSM.16.MT88.4 R4, [R216+0x16000] ;  /* 0x01600000d804783b */ /* 0x000e620000004200 */
[--C-:B------:R-:W-:Y:S02]  /*6750*/  FFMA.FTZ R169, R12, c[0x0][0x23c], -R29.reuse ;  /* 0x00008f000ca97a23 */ /* 0x100fe4000001081d */
[--C-:B------:R-:W-:Y:S01]  /*6760*/  FFMA.FTZ R35, R11, c[0x0][0x23c], -R188.reuse ;  /* 0x00008f000b237a23 */ /* 0x100fe200000108bc */
[----:B------:R-:W1:Y:S01]  /*6770*/  LDSM.16.MT88.4 R12, [R220+0x10800] ;  /* 0x01080000dc0c783b */ /* 0x000e620000004200 */
[----:B------:R-:W-:Y:S01]  /*6780*/  FFMA.FTZ R2, R9, c[0x0][0x23c], -R188 ;  /* 0x00008f0009027a23 */ /* 0x000fe200000108bc */
[----:B------:R-:W-:Y:S01]  /*6790*/  MUFU.EX2 R170, R170 ;  /* 0x000000aa00aa7308 */ /* 0x000fe20000000800 */
[--C-:B------:R-:W-:Y:S01]  /*67a0*/  FFMA.FTZ R32, R10, c[0x0][0x23c], -R29.reuse ;  /* 0x00008f000a207a23 */ /* 0x100fe2000001081d */
[----:B-1----:R-:W-:Y:S01]  /*67b0*/  LDSM.16.MT88.4 R24, [R220+0x12800] ;  /* 0x01280000dc18783b */ /* 0x002fe20000004200 */
        /* <DEDUP_REMOVED lines=54> */
[C---:B-----5:R-:W-:Y:S02]  /*6b20*/  HMMA.16816.F32 R52, R128.reuse, R56, RZ ;  /* 0x000000388034723c */ /* 0x060fe400000018ff */
        /* <DEDUP_REMOVED lines=62> */
[C---:B---3--:R-:W-:Y:S08]  /*6f10*/  HMMA.16816.F32 R52, R4.reuse, R8, R52 ;  /* 0x000000080434723c */ /* 0x048ff00000001834 */
[C---:B------:R-:W-:Y:S01]  /*6f20*/  HMMA.16816.F32 R56, R4.reuse, R10, R56 ;  /* 0x0000000a0438723c */ /* 0x040fe20000001838 */
[----:B------:R-:W2:Y:S07]  /*6f30*/  LDSM.16.MT88.4 R8, [R216+0x14800] ;  /* 0x01480000d808783b */ /* 0x000eae0000004200 */
        /* <DEDUP_REMOVED lines=29> */
[C---:B---3--:R-:W-:Y:S08]  /*7110*/  HMMA.16816.F32 R108, R4.reuse, R16, R108 ;  /* 0x00000010046c723c */ /* 0x048ff0000000186c */
[----:B------:R-:W-:Y:S01]  /*7120*/  HMMA.16816.F32 R112, R4, R18, R112 ;  /* 0x000000120470723c */ /* 0x000fe20000001870 */
[----:B------:R-:W3:Y:S06]  /*7130*/  LDSM.16.MT88.4 R16, [R220+0x11000] ;  /* 0x01100000dc10783b */ /* 0x000eec0000004200 */
[----:B------:R-:W-:Y:S01]  /*7140*/  F2FP.PACK_AB R4, R179, R176 ;  /* 0x000000b0b304723e */ /* 0x000fe200000000ff */
[----:B------:R-:W-:Y:S01]  /*7150*/  FADD.FTZ R176, R176, R35 ;  /* 0x00000023b0b07221 */ /* 0x000fe20000010000 */
[----:B-----5:R-:W-:Y:S01]  /*7160*/  F2FP.PACK_AB R5, R183, R180 ;  /* 0x000000b4b705723e */ /* 0x020fe200000000ff */
        /* <DEDUP_REMOVED lines=246> */
[----:B------:R-:W5:Y:S04]  /*80d0*/  LDSM.16.M88.4 R16, [R225+0x8000] ;  /* 0x00800000e110783b */ /* 0x000f680000000200 */
[----:B------:R-:W1:Y:S04]  /*80e0*/  LDSM.16.M88.4 R168, [R225+0x9000] ;  /* 0x00900000e1a8783b */ /* 0x000e680000000200 */
[----:B------:R-:W1:Y:S04]  /*80f0*/  LDSM.16.M88.4 R176, [R225+0x8800] ;  /* 0x00880000e1b0783b */ /* 0x000e680000000200 */
[----:B--2---:R-:W2:Y:S04]  /*8100*/  LDSM.16.M88.4 R12, [R225+0x9800] ;  /* 0x00980000e10c783b */ /* 0x004ea80000000200 */
[----:B------:R-:W-:Y:S04]  /*8110*/  LDSM.16.M88.4 R184, [R224] ;  /* 0x00000000e0b8783b */ /* 0x000fe80000000200 */
[----:B---3--:R-:W3:Y:S04]  /*8120*/  LDSM.16.M88.4 R8, [R223] ;  /* 0x00000000df08783b */ /* 0x008ee80000000200 */
[----:B----4-:R-:W4:Y:S04]  /*8130*/  LDSM.16.M88.4 R20, [R214] ;  /* 0x00000000d614783b */ /* 0x010f280000000200 */
[----:B------:R-:W2:Y:S04]  /*8140*/  LDSM.16.M88.4 R192, [R215] ;  /* 0x00000000d7c0783b */ /* 0x000ea80000000200 */
[----:B------:R-:W2:Y:S04]  /*8150*/  LDSM.16.M88.4 R188, [R213] ;  /* 0x00000000d5bc783b */ /* 0x000ea80000000200 */
[----:B------:R-:W-:Y:S01]  /*8160*/  LDSM.16.M88.4 R24, [R219+0x8800] ;  /* 0x00880000db18783b */ /* 0x000fe20000000200 */
[C---:B-----5:R-:W-:Y:S03]  /*8170*/  HMMA.16816.F32 R4, R28.reuse, R16, RZ ;  /* 0x000000101c04723c */ /* 0x060fe600000018ff */
[----:B------:R-:W-:Y:S04]  /*8180*/  LDSM.16.M88.4 R196, [R219+0xe000] ;  /* 0x00e00000dbc4783b */ /* 0x000fe80000000200 */
[----:B------:R-:W0:Y:S01]  /*8190*/  LDGDEPBAR ;  /* 0x00000000000079af */ /* 0x000e220000000000 */
[C---:B-1----:R-:W-:Y:S08]  /*81a0*/  HMMA.16816.F32 R172, R28.reuse, R168, RZ ;  /* 0x000000a81cac723c */ /* 0x042ff000000018ff */
[C---:B------:R-:W-:Y:S08]  /*81b0*/  HMMA.16816.F32 R16, R28.reuse, R18, RZ ;  /* 0x000000121c10723c */ /* 0x040ff000000018ff */
[C---:B------:R-:W-:Y:S08]  /*81c0*/  HMMA.16816.F32 R168, R28.reuse, R170, RZ ;  /* 0x000000aa1ca8723c */ /* 0x040ff000000018ff */
[C---:B------:R-:W-:Y:S08]  /*81d0*/  HMMA.16816.F32 R180, R28.reuse, R176, RZ ;  /* 0x000000b01cb4723c */ /* 0x040ff000000018ff */
[C---:B------:R-:W-:Y:S08]  /*81e0*/  HMMA.16816.F32 R176, R28.reuse, R178, RZ ;  /* 0x000000b21cb0723c */ /* 0x040ff000000018ff */
[C---:B--2---:R-:W-:Y:S08]  /*81f0*/  HMMA.16816.F32 R32, R28.reuse, R12, RZ ;  /* 0x0000000c1c20723c */ /* 0x044ff000000018ff */
[----:B------:R-:W-:Y:S01]  /*8200*/  HMMA.16816.F32 R28, R28, R14, RZ ;  /* 0x0000000e1c1c723c */ /* 0x000fe200000018ff */
[----:B------:R-:W-:Y:S07]  /*8210*/  LDSM.16.M88.4 R12, [R222] ;  /* 0x00000000de0c783b */ /* 0x000fee0000000200 */
[C---:B---3--:R-:W-:Y:S08]  /*8220*/  HMMA.16816.F32 R4, R184.reuse, R8, R4 ;  /* 0x00000008b804723c */ /* 0x048ff00000001804 */
        /* <DEDUP_REMOVED lines=37> */
[----:B------:R-:W4:Y:S03]  /*8480*/  LDSM.16.M88.4 R188, [R211] ;  /* 0x00000000d3bc783b */ /* 0x000f260000000200 */
[C---:B-1----:R-:W-:Y:S08]  /*8490*/  HMMA.16816.F32 R180, R12.reuse, R184, R180 ;  /* 0x000000b80cb4723c */ /* 0x042ff000000018b4 */
[C---:B------:R-:W-:Y:S08]  /*84a0*/  HMMA.16816.F32 R4, R12.reuse, R192, R4 ;  /* 0x000000c00c04723c */ /* 0x040ff00000001804 */
[C---:B------:R-:W-:Y:S01]  /*84b0*/  HMMA.16816.F32 R16, R12.reuse, R194, R16 ;  /* 0x000000c20c10723c */ /* 0x040fe20000001810 */
[----:B------:R-:W-:Y:S07]  /*84c0*/  LDSM.16.M88.4 R192, [R219+0xa000] ;  /* 0x00a00000dbc0783b */ /* 0x000fee0000000200 */
[C---:B------:R-:W-:Y:S01]  /*84d0*/  HMMA.16816.F32 R176, R12.reuse, R186, R176 ;  /* 0x000000ba0cb0723c */ /* 0x040fe200000018b0 */
[----:B------:R-:W1:Y:S07]  /*84e0*/  LDSM.16.M88.4 R184, [R210] ;  /* 0x00000000d2b8783b */ /* 0x000e6e0000000200 */
[C---:B---3--:R-:W-:Y:S08]  /*84f0*/  HMMA.16816.F32 R172, R12.reuse, R24, R172 ;  /* 0x000000180cac723c */ /* 0x048ff000000018ac */
[C---:B------:R-:W-:Y:S01]  /*8500*/  HMMA.16816.F32 R168, R12.reuse, R26, R168 ;  /* 0x0000001a0ca8723c */ /* 0x040fe200000018a8 */
[----:B------:R-:W3:Y:S07]  /*8510*/  LDSM.16.M88.4 R24, [R209] ;  /* 0x00000000d118783b */ /* 0x000eee0000000200 */
[C---:B--2---:R-:W-:Y:S08]  /*8520*/  HMMA.16816.F32 R32, R12.reuse, R20, R32 ;  /* 0x000000140c20723c */ /* 0x044ff00000001820 */
[----:B------:R-:W-:Y:S01]  /*8530*/  HMMA.16816.F32 R28, R12, R22, R28 ;  /* 0x000000160c1c723c */ /* 0x000fe2000000181c */
[----:B------:R-:W2:Y:S04]  /*8540*/  LDSM.16.M88.4 R12, [R208] ;  /* 0x00000000d00c783b */ /* 0x000ea80000000200 */
[----:B------:R-:W5:Y:S03]  /*8550*/  LDSM.16.M88.4 R20, [R222+0x2000] ;  /* 0x00200000de14783b */ /* 0x000f660000000200 */
[C---:B----4-:R-:W-:Y:S08]  /*8560*/  HMMA.16816.F32 R4, R8.reuse, R188, R4 ;  /* 0x000000bc0804723c */ /* 0x050ff00000001804 */
[C---:B------:R-:W-:Y:S01]  /*8570*/  HMMA.16816.F32 R16, R8.reuse, R190, R16 ;  /* 0x000000be0810723c */ /* 0x040fe20000001810 */
[----:B------:R-:W4:Y:S07]  /*8580*/  LDSM.16.M88.4 R188, [R219+0xa800] ;  /* 0x00a80000dbbc783b */ /* 0x000f2e0000000200 */
[C---:B-1----:R-:W-:Y:S08]  /*8590*/  HMMA.16816.F32 R180, R8.reuse, R184, R180 ;  /* 0x000000b808b4723c */ /* 0x042ff000000018b4 */
[C---:B------:R-:W-:Y:S01]  /*85a0*/  HMMA.16816.F32 R176, R8.reuse, R186, R176 ;  /* 0x000000ba08b0723c */ /* 0x040fe200000018b0 */
[----:B------:R-:W1:Y:S07]  /*85b0*/  LDSM.16.M88.4 R184, [R219+0xb000] ;  /* 0x00b00000dbb8783b */ /* 0x000e6e0000000200 */
[C---:B---3--:R-:W-:Y:S08]  /*85c0*/  HMMA.16816.F32 R172, R8.reuse, R24, R172 ;  /* 0x0000001808ac723c */ /* 0x048ff000000018ac */
[C---:B------:R-:W-:Y:S01]  /*85d0*/  HMMA.16816.F32 R168, R8.reuse, R26, R168 ;  /* 0x0000001a08a8723c */ /* 0x040fe200000018a8 */
[----:B------:R-:W3:Y:S07]  /*85e0*/  LDSM.16.M88.4 R24, [R219+0xb800] ;  /* 0x00b80000db18783b */ /* 0x000eee0000000200 */
[C---:B--2---:R-:W-:Y:S08]  /*85f0*/  HMMA.16816.F32 R32, R8.reuse, R12, R32 ;  /* 0x0000000c0820723c */ /* 0x044ff00000001820 */
[----:B------:R-:W-:Y:S01]  /*8600*/  HMMA.16816.F32 R28, R8, R14, R28 ;  /* 0x0000000e081c723c */ /* 0x000fe2000000181c */
[----:B------:R-:W-:Y:S04]  /*8610*/  LDSM.16.M88.4 R12, [R221+0x2000] ;  /* 0x00200000dd0c783b */ /* 0x000fe80000000200 */
[----:B------:R-:W2:Y:S03]  /*8620*/  LDSM.16.M88.4 R8, [R212+0x2000] ;  /* 0x00200000d408783b */ /* 0x000ea60000000200 */
[C---:B-----5:R-:W-:Y:S08]  /*8630*/  HMMA.16816.F32 R4, R20.reuse, R192, R4 ;  /* 0x000000c01404723c */ /* 0x060ff00000001804 */
[C---:B------:R-:W-:Y:S01]  /*8640*/  HMMA.16816.F32 R16, R20.reuse, R194, R16 ;  /* 0x000000c21410723c */ /* 0x040fe20000001810 */
[----:B------:R-:W5:Y:S07]  /*8650*/  LDSM.16.M88.4 R192, [R212+0x2800] ;  /* 0x00280000d4c0783b */ /* 0x000f6e0000000200 */
[C---:B----4-:R-:W-:Y:S08]  /*8660*/  HMMA.16816.F32 R180, R20.reuse, R188, R180 ;  /* 0x000000bc14b4723c */ /* 0x050ff000000018b4 */
[C---:B------:R-:W-:Y:S01]  /*8670*/  HMMA.16816.F32 R176, R20.reuse, R190, R176 ;  /* 0x000000be14b0723c */ /* 0x040fe200000018b0 */
[----:B------:R-:W-:Y:S07]  /*8680*/  LDSM.16.M88.4 R188, [R225+0xc800] ;  /* 0x00c80000e1bc783b */ /* 0x000fee0000000200 */
[C---:B-1----:R-:W-:Y:S08]  /*8690*/  HMMA.16816.F32 R172, R20.reuse, R184, R172 ;  /* 0x000000b814ac723c */ /* 0x042ff000000018ac */
[C---:B------:R-:W-:Y:S01]  /*86a0*/  HMMA.16816.F32 R168, R20.reuse, R186, R168 ;  /* 0x000000ba14a8723c */ /* 0x040fe200000018a8 */
[----:B------:R-:W1:Y:S07]  /*86b0*/  LDSM.16.M88.4 R184, [R212+0x3000] ;  /* 0x00300000d4b8783b */ /* 0x000e6e0000000200 */
[C---:B---3--:R-:W-:Y:S08]  /*86c0*/  HMMA.16816.F32 R32, R20.reuse, R24, R32 ;  /* 0x000000181420723c */ /* 0x048ff00000001820 */
[----:B------:R-:W-:Y:S01]  /*86d0*/  HMMA.16816.F32 R28, R20, R26, R28 ;  /* 0x0000001a141c723c */ /* 0x000fe2000000181c */
[----:B------:R-:W3:Y:S04]  /*86e0*/  LDSM.16.M88.4 R24, [R212+0x3800] ;  /* 0x00380000d418783b */ /* 0x000ee80000000200 */
[----:B------:R-:W-:Y:S03]  /*86f0*/  LDSM.16.M88.4 R20, [R226+0x4000] ;  /* 0x00400000e214783b */ /* 0x000fe60000000200 */
[C---:B--2---:R-:W-:Y:S08]  /*8700*/  HMMA.16816.F32 R4, R12.reuse, R8, R4 ;  /* 0x000000080c04723c */ /* 0x044ff00000001804 */
[C---:B------:R-:W-:Y:S01]  /*8710*/  HMMA.16816.F32 R16, R12.reuse, R10, R16 ;  /* 0x0000000a0c10723c */ /* 0x040fe20000001810 */
[----:B------:R-:W2:Y:S07]  /*8720*/  LDSM.16.M88.4 R8, [R225+0xc000] ;  /* 0x00c00000e108783b */ /* 0x000eae0000000200 */
[C---:B-----5:R-:W-:Y:S08]  /*8730*/  HMMA.16816.F32 R180, R12.reuse, R192, R180 ;  /* 0x000000c00cb4723c */ /* 0x060ff000000018b4 */
[C---:B------:R-:W-:Y:S01]  /*8740*/  HMMA.16816.F32 R176, R12.reuse, R194, R176 ;  /* 0x000000c20cb0723c */ /* 0x040fe200000018b0 */
[----:B------:R-:W-:Y:S07]  /*8750*/  LDSM.16.M88.4 R192, [R225+0xd000] ;  /* 0x00d00000e1c0783b */ /* 0x000fee0000000200 */
[C---:B-1----:R-:W-:Y:S08]  /*8760*/  HMMA.16816.F32 R172, R12.reuse, R184, R172 ;  /* 0x000000b80cac723c */ /* 0x042ff000000018ac */
[C---:B------:R-:W-:Y:S01]  /*8770*/  HMMA.16816.F32 R168, R12.reuse, R186, R168 ;  /* 0x000000ba0ca8723c */ /* 0x040fe200000018a8 */
[----:B------:R-:W1:Y:S07]  /*8780*/  LDSM.16.M88.4 R184, [R225+0xd800] ;  /* 0x00d80000e1b8783b */ /* 0x000e6e0000000200 */
[C---:B---3--:R-:W-:Y:S08]  /*8790*/  HMMA.16816.F32 R32, R12.reuse, R24, R32 ;  /* 0x000000180c20723c */ /* 0x048ff00000001820 */
        /* <DEDUP_REMOVED lines=8> */
[----:B------:R-:W-:Y:S07]  /*8820*/  LDSM.16.M88.4 R188, [R205] ;  /* 0x00000000cdbc783b */ /* 0x000fee0000000200 */
[C---:B-1----:R-:W-:Y:S08]  /*8830*/  HMMA.16816.F32 R32, R20.reuse, R184, R32 ;  /* 0x000000b81420723c */ /* 0x042ff00000001820 */
[----:B------:R-:W-:Y:S01]  /*8840*/  HMMA.16816.F32 R28, R20, R186, R28 ;  /* 0x000000ba141c723c */ /* 0x000fe2000000181c */
[----:B------:R-:W-:Y:S07]  /*8850*/  LDSM.16.M88.4 R184, [R222+0x4000] ;  /* 0x00400000deb8783b */ /* 0x000fee0000000200 */
[C---:B---3--:R-:W-:Y:S08]  /*8860*/  HMMA.16816.F32 R4, R24.reuse, R12, R4 ;  /* 0x0000000c1804723c */ /* 0x048ff00000001804 */
[C---:B------:R-:W-:Y:S01]  /*8870*/  HMMA.16816.F32 R16, R24.reuse, R14, R16 ;  /* 0x0000000e1810723c */ /* 0x040fe20000001810 */
[----:B------:R-:W1:Y:S07]  /*8880*/  LDSM.16.M88.4 R12, [R219+0xc000] ;  /* 0x00c00000db0c783b */ /* 0x000e6e0000000200 */
[C---:B--2---:R-:W-:Y:S08]  /*8890*/  HMMA.16816.F32 R180, R24.reuse, R8, R180 ;  /* 0x0000000818b4723c */ /* 0x044ff000000018b4 */
[----:B------:R-:W-:Y:S01]  /*88a0*/  HMMA.16816.F32 R176, R24, R10, R176 ;  /* 0x0000000a18b0723c */ /* 0x000fe200000018b0 */
[----:B------:R-:W2:Y:S07]  /*88b0*/  LDSM.16.M88.4 R8, [R219+0xc800] ;  /* 0x00c80000db08783b */ /* 0x000eae0000000200 */
[C---:B------:R-:W-:Y:S08]  /*88c0*/  HMMA.16816.F32 R172, R20.reuse, R192, R172 ;  /* 0x000000c014ac723c */ /* 0x040ff000000018ac */
[----:B------:R-:W-:Y:S01]  /*88d0*/  HMMA.16816.F32 R168, R20, R194, R168 ;  /* 0x000000c214a8723c */ /* 0x000fe200000018a8 */
[----:B------:R-:W3:Y:S04]  /*88e0*/  LDSM.16.M88.4 R192, [R204] ;  /* 0x00000000ccc0783b */ /* 0x000ee80000000200 */
[----:B------:R-:W4:Y:S03]  /*88f0*/  LDSM.16.M88.4 R20, [R219+0xd000] ;  /* 0x00d00000db14783b */ /* 0x000f260000000200 */
[----:B-1----:R-:W-:Y:S08]  /*8900*/  HMMA.16816.F32 R4, R184, R12, R4 ;  /* 0x0000000cb804723c */ /* 0x002ff00000001804 */
[C---:B------:R-:W-:Y:S08]  /*8910*/  HMMA.16816.F32 R172, R24.reuse, R188, R172 ;  /* 0x000000bc18ac723c */ /* 0x040ff000000018ac */
[----:B------:R-:W-:Y:S01]  /*8920*/  HMMA.16816.F32 R168, R24, R190, R168 ;  /* 0x000000be18a8723c */ /* 0x000fe200000018a8 */
[----:B------:R-:W1:Y:S07]  /*8930*/  LDSM.16.M88.4 R188, [R219+0xd800] ;  /* 0x00d80000dbbc783b */ /* 0x000e6e0000000200 */
[C---:B------:R-:W-:Y:S01]  /*8940*/  HMMA.16816.F32 R16, R184.reuse, R14, R16 ;  /* 0x0000000eb810723c */ /* 0x040fe20000001810 */
[----:B------:R-:W-:Y:S07]  /*8950*/  LDSM.16.M88.4 R12, [R221+0x4000] ;  /* 0x00400000dd0c783b */ /* 0x000fee0000000200 */
[C---:B--2---:R-:W-:Y:S08]  /*8960*/  HMMA.16816.F32 R180, R184.reuse, R8, R180 ;  /* 0x00000008b8b4723c */ /* 0x044ff000000018b4 */
[----:B------:R-:W-:Y:S01]  /*8970*/  HMMA.16816.F32 R176, R184, R10, R176 ;  /* 0x0000000ab8b0723c */ /* 0x000fe200000018b0 */
[----:B------:R-:W2:Y:S07]  /*8980*/  LDSM.16.M88.4 R8, [R212+0x4800] ;  /* 0x00480000d408783b */ /* 0x000eae0000000200 */
[C---:B---3--:R-:W-:Y:S08]  /*8990*/  HMMA.16816.F32 R32, R24.reuse, R192, R32 ;  /* 0x000000c01820723c */ /* 0x048ff00000001820 */
[----:B------:R-:W-:Y:S01]  /*89a0*/  HMMA.16816.F32 R28, R24, R194, R28 ;  /* 0x000000c2181c723c */ /* 0x000fe2000000181c */
[----:B------:R-:W3:Y:S04]  /*89b0*/  LDSM.16.M88.4 R24, [R212+0x4000] ;  /* 0x00400000d418783b */ /* 0x000ee80000000200 */
[----:B------:R-:W5:Y:S03]  /*89c0*/  LDSM.16.M88.4 R192, [R212+0x5000] ;  /* 0x00500000d4c0783b */ /* 0x000f660000000200 */
        /* <DEDUP_REMOVED lines=13> */
[C---:B-----5:R-:W-:Y:S08]  /*8aa0*/  HMMA.16816.F32 R172, R12.reuse, R192, R172 ;  /* 0x000000c00cac723c */ /* 0x060ff000000018ac */
[C---:B------:R-:W-:Y:S01]  /*8ab0*/  HMMA.16816.F32 R168, R12.reuse, R194, R168 ;  /* 0x000000c20ca8723c */ /* 0x040fe200000018a8 */
[----:B------:R-:W-:Y:S07]  /*8ac0*/  LDSM.16.M88.4 R192, [R224+0x6000] ;  /* 0x00600000e0c0783b */ /* 0x000fee0000000200 */
[C---:B----4-:R-:W-:Y:S08]  /*8ad0*/  HMMA.16816.F32 R32, R12.reuse, R20, R32 ;  /* 0x000000140c20723c */ /* 0x050ff00000001820 */
[----:B------:R-:W-:Y:S01]  /*8ae0*/  HMMA.16816.F32 R28, R12, R22, R28 ;  /* 0x000000160c1c723c */ /* 0x000fe2000000181c */
[----:B------:R-:W3:Y:S04]  /*8af0*/  LDSM.16.M88.4 R20, [R203] ;  /* 0x00000000cb14783b */ /* 0x000ee80000000200 */
[----:B------:R-:W4:Y:S03]  /*8b00*/  LDSM.16.M88.4 R12, [R225+0xf800] ;  /* 0x00f80000e10c783b */ /* 0x000f260000000200 */
[C---:B-1----:R-:W-:Y:S08]  /*8b10*/  HMMA.16816.F32 R16, R8.reuse, R190, R16 ;  /* 0x000000be0810723c */ /* 0x042ff00000001810 */
[C---:B--2---:R-:W-:Y:S08]  /*8b20*/  HMMA.16816.F32 R180, R8.reuse, R24, R180 ;  /* 0x0000001808b4723c */ /* 0x044ff000000018b4 */
[C---:B------:R-:W-:Y:S01]  /*8b30*/  HMMA.16816.F32 R176, R8.reuse, R26, R176 ;  /* 0x0000001a08b0723c */ /* 0x040fe200000018b0 */
[----:B------:R-:W1:Y:S07]  /*8b40*/  LDSM.16.M88.4 R24, [R222+0x6000] ;  /* 0x00600000de18783b */ /* 0x000e6e0000000200 */
[C---:B------:R-:W-:Y:S01]  /*8b50*/  HMMA.16816.F32 R4, R8.reuse, R188, R4 ;  /* 0x000000bc0804723c */ /* 0x040fe20000001804 */
[----:B------:R-:W2:Y:S07]  /*8b60*/  LDSM.16.M88.4 R188, [R202] ;  /* 0x00000000cabc783b */ /* 0x000eae0000000200 */
[----:B------:R-:W-:Y:S08]  /*8b70*/  HMMA.16816.F32 R172, R8, R184, R172 ;  /* 0x000000b808ac723c */ /* 0x000ff000000018ac */
[----:B---3--:R-:W-:Y:S08]  /*8b80*/  HMMA.16816.F32 R16, R192, R22, R16 ;  /* 0x00000016c010723c */ /* 0x008ff00000001810 */
[C---:B------:R-:W-:Y:S01]  /*8b90*/  HMMA.16816.F32 R168, R8.reuse, R186, R168 ;  /* 0x000000ba08a8723c */ /* 0x040fe200000018a8 */
[----:B------:R-:W-:Y:S07]  /*8ba0*/  LDSM.16.M88.4 R184, [R201] ;  /* 0x00000000c9b8783b */ /* 0x000fee0000000200 */
[C---:B----4-:R-:W-:Y:S08]  /*8bb0*/  HMMA.16816.F32 R32, R8.reuse, R12, R32 ;  /* 0x0000000c0820723c */ /* 0x050ff00000001820 */
[----:B------:R-:W-:Y:S01]  /*8bc0*/  HMMA.16816.F32 R28, R8, R14, R28 ;  /* 0x0000000e081c723c */ /* 0x000fe2000000181c */
[----:B------:R-:W-:Y:S04]  /*8bd0*/  LDSM.16.M88.4 R12, [R221+0x6000] ;  /* 0x00600000dd0c783b */ /* 0x000fe80000000200 */
[----:B------:R-:W3:Y:S03]  /*8be0*/  LDSM.16.M88.4 R8, [R212+0x6000] ;  /* 0x00600000d408783b */ /* 0x000ee60000000200 */
[----:B------:R-:W-:Y:S01]  /*8bf0*/  HMMA.16816.F32 R4, R192, R20, R4 ;  /* 0x00000014c004723c */ /* 0x000fe20000001804 */
[----:B------:R-:W4:Y:S07]  /*8c00*/  LDSM.16.M88.4 R20, [R219+0xe800] ;  /* 0x00e80000db14783b */ /* 0x000f2e0000000200 */
[----:B-1----:R-:W-:Y:S08]  /*8c10*/  HMMA.16816.F32 R16, R24, R198, R16 ;  /* 0x000000c61810723c */ /* 0x002ff00000001810 */
[C---:B--2---:R-:W-:Y:S08]  /*8c20*/  HMMA.16816.F32 R180, R192.reuse, R188, R180 ;  /* 0x000000bcc0b4723c */ /* 0x044ff000000018b4 */
[----:B------:R-:W-:Y:S01]  /*8c30*/  HMMA.16816.F32 R176, R192, R190, R176 ;  /* 0x000000bec0b0723c */ /* 0x000fe200000018b0 */
[----:B------:R-:W1:Y:S07]  /*8c40*/  LDSM.16.M88.4 R188, [R212+0x6800] ;  /* 0x00680000d4bc783b */ /* 0x000e6e0000000200 */
[----:B------:R-:W-:Y:S08]  /*8c50*/  HMMA.16816.F32 R4, R24, R196, R4 ;  /* 0x000000c41804723c */ /* 0x000ff00000001804 */
[----:B---3--:R-:W-:Y:S08]  /*8c60*/  HMMA.16816.F32 R16, R12, R10, R16 ;  /* 0x0000000a0c10723c */ /* 0x008ff00000001810 */
[C---:B----4-:R-:W-:Y:S08]  /*8c70*/  HMMA.16816.F32 R180, R24.reuse, R20, R180 ;  /* 0x0000001418b4723c */ /* 0x050ff000000018b4 */
[----:B------:R-:W-:Y:S01]  /*8c80*/  HMMA.16816.F32 R176, R24, R22, R176 ;  /* 0x0000001618b0723c */ /* 0x000fe200000018b0 */
[----:B------:R-:W2:Y:S07]  /*8c90*/  LDSM.16.M88.4 R20, [R200] ;  /* 0x00000000c814783b */ /* 0x000eae0000000200 */
[----:B------:R-:W-:Y:S01]  /*8ca0*/  HMMA.16816.F32 R4, R12, R8, R4 ;  /* 0x000000080c04723c */ /* 0x000fe20000001804 */
[----:B------:R-:W3:Y:S01]  /*8cb0*/  LDSM.16.M88.4 R8, [R219+0xf000] ;  /* 0x00f00000db08783b */ /* 0x000ee20000000200 */
[----:B------:R-:W-:-:S06]  /*8cc0*/  FMUL.FTZ R16, R16, c[0x0][0x2ec] ;  /* 0x0000bb0010107a20 */ /* 0x000fcc0000410000 */
[----:B------:R-:W-:Y:S01]  /*8cd0*/  HMMA.16816.F32 R172, R192, R184, R172 ;  /* 0x000000b8c0ac723c */ /* 0x000fe200000018ac */
[----:B------:R4:W2:Y:S07]  /*8ce0*/  MUFU.TANH R185, R16 ;  /* 0x0000001000b97308 */ /* 0x0008ae0000002400 */
[----:B-1----:R-:W-:Y:S07]  /*8cf0*/  HMMA.16816.F32 R180, R12, R188, R180 ;  /* 0x000000bc0cb4723c */ /* 0x002fee00000018b4 */
[----:B------:R-:W-:Y:S01]  /*8d00*/  FMUL.FTZ R188, R19, c[0x0][0x2ec] ;  /* 0x0000bb0013bc7a20 */ /* 0x000fe20000410000 */
[----:B------:R-:W-:Y:S01]  /*8d10*/  HMMA.16816.F32 R168, R192, R186, R168 ;  /* 0x000000bac0a8723c */ /* 0x000fe200000018a8 */
[----:B------:R-:W-:-:S02]  /*8d20*/  FMUL.FTZ R0, R4, c[0x0][0x2ec] ;  /* 0x0000bb0004007a20 */ /* 0x000fc40000410000 */
[----:B------:R-:W-:Y:S02]  /*8d30*/  FMUL.FTZ R2, R5, c[0x0][0x2ec] ;  /* 0x0000bb0005027a20 */ /* 0x000fe40000410000 */
[----:B------:R-:W-:Y:S01]  /*8d40*/  FMUL.FTZ R165, R6, c[0x0][0x2ec] ;  /* 0x0000bb0006a57a20 */ /* 0x000fe20000410000 */
[----:B------:R-:W1:Y:S01]  /*8d50*/  MUFU.TANH R188, R188 ;  /* 0x000000bc00bc7308 */ /* 0x000e620000002400 */
[----:B------:R-:W-:Y:S01]  /*8d60*/  FMUL.FTZ R186, R17, c[0x0][0x2ec] ;  /* 0x0000bb0011ba7a20 */ /* 0x000fe20000410000 */
[----:B------:R-:W-:Y:S01]  /*8d70*/  HMMA.16816.F32 R176, R12, R190, R176 ;  /* 0x000000be0cb0723c */ /* 0x000fe200000018b0 */
[----:B------:R-:W-:Y:S02]  /*8d80*/  FMUL.FTZ R187, R18, c[0x0][0x2ec] ;  /* 0x0000bb0012bb7a20 */ /* 0x000fe40000410000 */
[----:B----4-:R-:W4:Y:S01]  /*8d90*/  LDSM.16.M88.4 R16, [R219+0xf800] ;  /* 0x00f80000db10783b */ /* 0x010f220000000200 */
[----:B------:R-:W-:Y:S02]  /*8da0*/  FMUL.FTZ R184, R7, c[0x0][0x2ec] ;  /* 0x0000bb0007b87a20 */ /* 0x000fe40000410000 */
[----:B------:R-:W1:Y:S01]  /*8db0*/  MUFU.TANH R0, R0 ;  /* 0x0000000000007308 */ /* 0x000e620000002400 */
[----:B------:R-:W5:Y:S01]  /*8dc0*/  LDSM.16.M88.4 R4, [R212+0x7000] ;  /* 0x00700000d404783b */ /* 0x000f620000000200 */
[----:B--2---:R-:W-:Y:S01]  /*8dd0*/  HMMA.16816.F32 R28, R192, R22, R28 ;  /* 0x00000016c01c723c */ /* 0x004fe2000000181c */
[----:B------:R-:W-:-:S02]  /*8de0*/  FMUL.FTZ R180, R180, c[0x0][0x2ec] ;  /* 0x0000bb00b4b47a20 */ /* 0x000fc40000410000 */
[----:B------:R-:W-:Y:S02]  /*8df0*/  FMUL.FTZ R183, R183, c[0x0][0x2ec] ;  /* 0x0000bb00b7b77a20 */ /* 0x000fe40000410000 */
[----:B------:R-:W-:Y:S01]  /*8e00*/  FMUL.FTZ R182, R182, c[0x0][0x2ec] ;  /* 0x0000bb00b6b67a20 */ /* 0x000fe20000410000 */
[----:B------:R-:W2:Y:S02]  /*8e10*/  MUFU.TANH R2, R2 ;  /* 0x0000000200027308 */ /* 0x000ea40000002400 */
[----:B------:R-:W-:Y:S06]  /*8e20*/  HMMA.16816.F32 R32, R192, R20, R32 ;  /* 0x00000014c020723c */ /* 0x000fec0000001820 */
[----:B------:R1:W1:Y:S01]  /*8e30*/  MUFU.TANH R189, R183 ;  /* 0x000000b700bd7308 */ /* 0x0002620000002400 */
[----:B------:R-:W-:Y:S01]  /*8e40*/  FMUL.FTZ R20, R181, c[0x0][0x2ec] ;  /* 0x0000bb00b5147a20 */ /* 0x000fe20000410000 */
[----:B---3--:R-:W-:Y:S01]  /*8e50*/  HMMA.16816.F32 R172, R24, R8, R172 ;  /* 0x0000000818ac723c */ /* 0x008fe200000018ac */
[----:B------:R-:W-:-:S02]  /*8e60*/  FMUL.FTZ R21, R177, c[0x0][0x2ec] ;  /* 0x0000bb00b1157a20 */ /* 0x000fc40000410000 */
[----:B------:R-:W-:-:S03]  /*8e70*/  FMUL.FTZ R176, R176, c[0x0][0x2ec] ;  /* 0x0000bb00b0b07a20 */ /* 0x000fc60000410000 */
[----:B------:R-:W3:Y:S02]  /*8e80*/  MUFU.TANH R165, R165 ;  /* 0x000000a500a57308 */ /* 0x000ee40000002400 */
[----:B------:R-:W-:Y:S01]  /*8e90*/  HMMA.16816.F32 R168, R24, R10, R168 ;  /* 0x0000000a18a8723c */ /* 0x000fe200000018a8 */
[----:B------:R-:W1:Y:S01]  /*8ea0*/  LDSM.16.M88.4 R8, [R212+0x7800] ;  /* 0x00780000d408783b */ /* 0x000e620000000200 */
[----:B------:R-:W-:-:S04]  /*8eb0*/  DEPBAR.LE SB0, 0x0 ;  /* 0x000080000000791a */ /* 0x000fc80000000000 */
[----:B------:R-:W1:Y:S02]  /*8ec0*/  MUFU.TANH R184, R184 ;  /* 0x000000b800b87308 */ /* 0x000e640000002400 */
[C---:B----4-:R-:W-:Y:S06]  /*8ed0*/  HMMA.16816.F32 R28, R24.reuse, R18, R28 ;  /* 0x00000012181c723c */ /* 0x050fec000000181c */
[----:B------:R-:W4:Y:S02]  /*8ee0*/  MUFU.TANH R186, R186 ;  /* 0x000000ba00ba7308 */ /* 0x000f240000002400 */
[----:B------:R-:W-:Y:S06]  /*8ef0*/  HMMA.16816.F32 R32, R24, R16, R32 ;  /* 0x000000101820723c */ /* 0x000fec0000001820 */
[----:B------:R-:W1:Y:S01]  /*8f00*/  MUFU.TANH R187, R187 ;  /* 0x000000bb00bb7308 */ /* 0x000e620000002400 */
[----:B------:R-:W-:Y:S01]  /*8f10*/  FMUL.FTZ R16, R179, c[0x0][0x2ec] ;  /* 0x0000bb00b3107a20 */ /* 0x000fe20000410000 */
[C---:B-----5:R-:W-:Y:S06]  /*8f20*/  HMMA.16816.F32 R172, R12.reuse, R4, R172 ;  /* 0x000000040cac723c */ /* 0x060fec00000018ac */
[----:B------:R-:W2:Y:S01]  /*8f30*/  MUFU.TANH R180, R180 ;  /* 0x000000b400b47308 */ /* 0x000ea20000002400 */
[----:B------:R-:W-:Y:S01]  /*8f40*/  FMUL.FTZ R5, R178, c[0x0][0x2ec] ;  /* 0x0000bb00b2057a20 */ /* 0x000fe20000410000 */
[C---:B------:R-:W-:Y:S06]  /*8f50*/  HMMA.16816.F32 R168, R12.reuse, R6, R168 ;  /* 0x000000060ca8723c */ /* 0x040fec00000018a8 */
[----:B------:R-:W2:Y:S02]  /*8f60*/  MUFU.TANH R20, R20 ;  /* 0x0000001400147308 */ /* 0x000ea40000002400 */
[C---:B-1----:R-:W-:Y:S06]  /*8f70*/  HMMA.16816.F32 R28, R12.reuse, R10, R28 ;  /* 0x0000000a0c1c723c */ /* 0x042fec000000181c */
[----:B------:R1:W1:Y:S02]  /*8f80*/  MUFU.TANH R191, R182 ;  /* 0x000000b600bf7308 */ /* 0x0002640000002400 */
[----:B------:R-:W-:Y:S01]  /*8f90*/  HMMA.16816.F32 R32, R12, R8, R32 ;  /* 0x000000080c20723c */ /* 0x000fe20000001820 */
[----:B------:R-:W-:-:S02]  /*8fa0*/  FMUL.FTZ R6, R172, c[0x0][0x2ec] ;  /* 0x0000bb00ac067a20 */ /* 0x000fc40000410000 */
[----:B------:R-:W-:-:S03]  /*8fb0*/  FMUL.FTZ R173, R173, c[0x0][0x2ec] ;  /* 0x0000bb00adad7a20 */ /* 0x000fc60000410000 */
[----:B------:R1:W1:Y:S01]  /*8fc0*/  MUFU.TANH R4, R176 ;  /* 0x000000b000047308 */ /* 0x0002620000002400 */
[----:B------:R-:W-:Y:S02]  /*8fd0*/  FMUL.FTZ R175, R175, c[0x0][0x2ec] ;  /* 0x0000bb00afaf7a20 */ /* 0x000fe40000410000 */
[----:B------:R-:W-:Y:S02]  /*8fe0*/  FMUL.FTZ R174, R174, c[0x0][0x2ec] ;  /* 0x0000bb00aeae7a20 */ /* 0x000fe40000410000 */
[----:B------:R-:W-:Y:S02]  /*8ff0*/  FMUL.FTZ R168, R168, c[0x0][0x2ec] ;  /* 0x0000bb00a8a87a20 */ /* 0x000fe40000410000 */
[----:B------:R-:W-:Y:S01]  /*9000*/  FMUL.FTZ R169, R169, c[0x0][0x2ec] ;  /* 0x0000bb00a9a97a20 */ /* 0x000fe20000410000 */
[----:B------:R1:W1:Y:S01]  /*9010*/  MUFU.TANH R178, R173 ;  /* 0x000000ad00b27308 */ /* 0x0002620000002400 */
[----:B------:R-:W-:Y:S02]  /*9020*/  FMUL.FTZ R170, R170, c[0x0][0x2ec] ;  /* 0x0000bb00aaaa7a20 */ /* 0x000fe40000410000 */
[----:B------:R-:W-:-:S02]  /*9030*/  FMUL.FTZ R171, R171, c[0x0][0x2ec] ;  /* 0x0000bb00abab7a20 */ /* 0x000fc40000410000 */
[----:B------:R-:W-:Y:S02]  /*9040*/  FMUL.FTZ R177, R29, c[0x0][0x2ec] ;  /* 0x0000bb001db17a20 */ /* 0x000fe40000410000 */
[----:B------:R-:W-:Y:S01]  /*9050*/  FMUL.FTZ R8, R30, c[0x0][0x2ec] ;  /* 0x0000bb001e087a20 */ /* 0x000fe20000410000 */
[----:B------:R1:W1:Y:S01]  /*9060*/  MUFU.TANH R197, R175 ;  /* 0x000000af00c57308 */ /* 0x0002620000002400 */
[----:B------:R-:W-:Y:S02]  /*9070*/  FMUL.FTZ R29, R31, c[0x0][0x2ec] ;  /* 0x0000bb001f1d7a20 */ /* 0x000fe40000410000 */
[----:B------:R-:W-:Y:S02]  /*9080*/  FMUL.FTZ R28, R28, c[0x0][0x2ec] ;  /* 0x0000bb001c1c7a20 */ /* 0x000fe40000410000 */
[----:B------:R-:W-:Y:S02]  /*9090*/  FMUL.FTZ R32, R32, c[0x0][0x2ec] ;  /* 0x0000bb0020207a20 */ /* 0x000fe40000410000 */
[----:B------:R-:W-:Y:S01]  /*90a0*/  FMUL.FTZ R33, R33, c[0x0][0x2ec] ;  /* 0x0000bb0021217a20 */ /* 0x000fe20000410000 */
[----:B------:R-:W1:Y:S01]  /*90b0*/  MUFU.TANH R21, R21 ;  /* 0x0000001500157308 */ /* 0x000e620000002400 */
[----:B------:R-:W-:-:S02]  /*90c0*/  FMUL.FTZ R34, R34, c[0x0][0x2ec] ;  /* 0x0000bb0022227a20 */ /* 0x000fc40000410000 */
[----:B------:R-:W-:-:S05]  /*90d0*/  FMUL.FTZ R35, R35, c[0x0][0x2ec] ;  /* 0x0000bb0023237a20 */ /* 0x000fca0000410000 */
[----:B------:R-:W1:Y:S08]  /*90e0*/  MUFU.TANH R5, R5 ;  /* 0x0000000500057308 */ /* 0x000e700000002400 */
[----:B------:R-:W1:Y:S08]  /*90f0*/  MUFU.TANH R16, R16 ;  /* 0x0000001000107308 */ /* 0x000e700000002400 */
[----:B------:R-:W1:Y:S08]  /*9100*/  MUFU.TANH R6, R6 ;  /* 0x0000000600067308 */ /* 0x000e700000002400 */
[----:B------:R1:W1:Y:S08]  /*9110*/  MUFU.TANH R199, R174 ;  /* 0x000000ae00c77308 */ /* 0x0002700000002400 */
        /* <DEDUP_REMOVED lines=9> */
[----:B------:R-:W1:Y:S08]  /*91b0*/  MUFU.TANH R177, R177 ;  /* 0x000000b100b17308 */ /* 0x000e700000002400 */
[----:B------:R-:W1:Y:S08]  /*91c0*/  MUFU.TANH R8, R8 ;  /* 0x0000000800087308 */ /* 0x000e700000002400 */
[----:B------:R-:W1:Y:S01]  /*91d0*/  MUFU.TANH R29, R29 ;  /* 0x0000001d001d7308 */ /* 0x000e620000002400 */
[----:B------:R-:W-:Y:S06]  /*91e0*/  BAR.SYNC.DEFER_BLOCKING 0x0 ;  /* 0x0000000000007b1d */ /* 0x000fec0000010000 */
[----:B------:R-:W-:Y:S05]  /*91f0*/  @!P0 BRA `(.L_x_1169) ;  /* 0x0000086000008947 */ /* 0x000fea0003800000 */
[----:B--234-:R-:W-:Y:S01]  /*9200*/  UIADD3 UR14, UR8, -0x3, URZ ;  /* 0xfffffffd080e7890 */ /* 0x01cfe2000fffe03f */
        /* <DEDUP_REMOVED lines=62> */
[C---:B-----5:R-:W-:Y:S01]  /*95f0*/  @!P5 LEA R22, P1, R10.reuse, c[0x0][0x168], 0x1 ;  /* 0x00005a000a16da11 */ /* 0x060fe200078208ff */
[----:B------:R2:W-:Y:S03]  /*9600*/  @P3 STS.128 [R230+0xc800], RZ ;  /* 0x00c800ffe6003388 */ /* 0x0005e60000000c00 */
[C-C-:B------:R-:W-:Y:S01]  /*9610*/  @!P5 LEA.HI.X R23, R10.reuse, c[0x0][0x16c], R9.reuse, 0x1, P1 ;  /* 0x00005b000a17da11 */ /* 0x140fe200008f0c09 */
[----:B------:R-:W-:Y:S01]  /*9620*/  @!PT LDS RZ, [RZ] ;  /* 0x00000000fffff984 */ /* 0x000fe20000000800 */
[----:B------:R-:W-:Y:S01]  /*9630*/  @!PT LDS RZ, [RZ] ;  /* 0x00000000fffff984 */ /* 0x000fe20000000800 */
[----:B------:R-:W-:Y:S01]  /*9640*/  @!PT LDS RZ, [RZ] ;  /* 0x00000000fffff984 */ /* 0x000fe20000000800 */
[----:B------:R4:W-:Y:S01]  /*9650*/  @!P3 LDGSTS.E.BYPASS.LTC128B.128 [R230+0xc800], [R26.64+0x100] ;  /* 0x0c8001001ae6bfae */ /* 0x0009e2000b901d52 */
[C---:B------:R-:W-:Y:S02]  /*9660*/  IADD3 R7, P1, R10.reuse, UR12, RZ ;  /* 0x0000000c0a077c10 */ /* 0x040fe4000ff3e0ff */
[C---:B-1----:R-:W-:Y:S01]  /*9670*/  @!P4 LEA R18, P0, R10.reuse, c[0x0][0x168], 0x1 ;  /* 0x00005a000a12ca11 */ /* 0x042fe200078008ff */
[----:B------:R2:W-:Y:S03]  /*9680*/  @P2 STS.128 [R230+0xe800], RZ ;  /* 0x00e800ffe6002388 */ /* 0x0005e60000000c00 */
[C---:B------:R-:W-:Y:S01]  /*9690*/  @!P4 LEA.HI.X R19, R10.reuse, c[0x0][0x16c], R9, 0x1, P0 ;  /* 0x00005b000a13ca11 */ /* 0x040fe200000f0c09 */
[----:B------:R-:W-:Y:S01]  /*96a0*/  @!PT LDS RZ, [RZ] ;  /* 0x00000000fffff984 */ /* 0x000fe20000000800 */
[----:B------:R-:W-:Y:S01]  /*96b0*/  @!PT LDS RZ, [RZ] ;  /* 0x00000000fffff984 */ /* 0x000fe20000000800 */
[----:B------:R-:W-:Y:S01]  /*96c0*/  @!PT LDS RZ, [RZ] ;  /* 0x00000000fffff984 */ /* 0x000fe20000000800 */
[----:B------:R1:W-:Y:S01]  /*96d0*/  @!P2 LDGSTS.E.BYPASS.LTC128B.128 [R230+0xe800], [R24.64+0x180] ;  /* 0x0e80018018e6afae */ /* 0x0003e2000b901d52 */
[----:B------:R-:W-:-:S02]  /*96e0*/  @!P2 LEA R12, P0, R10, c[0x0][0x168], 0x1 ;  /* 0x00005a000a0caa11 */ /* 0x000fc400078008ff */
[C---:B---3--:R-:W-:Y:S01]  /*96f0*/  @!P3 LEA R14, P6, R10.reuse, c[0x0][0x168], 0x1 ;  /* 0x00005a000a0eba11 */ /* 0x048fe200078c08ff */
        /* <DEDUP_REMOVED lines=52> */
.L_x_1171:
[----:B------:R-:W-:Y:S05]  /*9a40*/  BSYNC B0 ;  /* 0x0000000000007941 */ /* 0x000fea0003800000 */
.L_x_1170:
[----:B------:R-:W0:Y:S02]  /*9a50*/  LDGDEPBAR ;  /* 0x00000000000079af */ /* 0x000e240000000000 */
.L_x_1169:
[----:B--234-:R-:W-:-:S04]  /*9a60*/  MOV R10, UR27 ;  /* 0x0000001b000a7c02 */ /* 0x01cfc80008000f00 */
[----:B------:R-:W-:-:S04]  /*9a70*/  LEA R10, R10, R239, 0x6 ;  /* 0x000000ef0a0a7211 */ /* 0x000fc800078e30ff */
[C---:B------:R-:W-:Y:S02]  /*9a80*/  IADD3 R7, R10.reuse, 0x8, RZ ;  /* 0x000000080a077810 */ /* 0x040fe40007ffe0ff */
[C---:B------:R-:W-:Y:S02]  /*9a90*/  IADD3 R9, R10.reuse, 0x1, RZ ;  /* 0x000000010a097810 */ /* 0x040fe40007ffe0ff */
[C---:B------:R-:W-:Y:S02]  /*9aa0*/  ISETP.GE.AND P1, PT, R7.reuse, R237, PT ;  /* 0x000000ed0700720c */ /* 0x040fe40003f26270 */
[----:B------:R-:W-:Y:S02]  /*9ab0*/  ISETP.GE.AND P4, PT, R7, R231, PT ;  /* 0x000000e70700720c */ /* 0x000fe40003f86270 */
[-C--:B------:R-:W-:Y:S02]  /*9ac0*/  ISETP.GE.AND P3, PT, R10, R237.reuse, PT ;  /* 0x000000ed0a00720c */ /* 0x080fe40003f66270 */
[----:B------:R-:W-:-:S02]  /*9ad0*/  ISETP.GE.AND P2, PT, R9, R237, PT ;  /* 0x000000ed0900720c */ /* 0x000fc40003f46270 */
[-C--:B------:R-:W-:Y:S02]  /*9ae0*/  ISETP.GE.AND P5, PT, R9, R231.reuse, PT ;  /* 0x000000e70900720c */ /* 0x080fe40003fa6270 */
[C---:B------:R-:W-:Y:S02]  /*9af0*/  ISETP.GE.AND P6, PT, R10.reuse, R231, PT ;  /* 0x000000e70a00720c */ /* 0x040fe40003fc6270 */
[C---:B------:R-:W-:Y:S02]  /*9b00*/  ISETP.LT.OR P1, PT, R7.reuse, R238, P1 ;  /* 0x000000ee0700720c */ /* 0x040fe40000f21670 */
[----:B------:R-:W-:Y:S02]  /*9b10*/  ISETP.LT.OR P4, PT, R7, R236, P4 ;  /* 0x000000ec0700720c */ /* 0x000fe40002781670 */
[C---:B------:R-:W-:Y:S02]  /*9b20*/  ISETP.LT.OR P3, PT, R10.reuse, R238, P3 ;  /* 0x000000ee0a00720c */ /* 0x040fe40001f61670 */
[----:B------:R-:W-:-:S02]  /*9b30*/  IADD3 R7, R10, 0x9, RZ ;  /* 0x000000090a077810 */ /* 0x000fc40007ffe0ff */
[C---:B------:R-:W-:Y:S02]  /*9b40*/  ISETP.LT.OR P2, PT, R9.reuse, R238, P2 ;  /* 0x000000ee0900720c */ /* 0x040fe40001741670 */
[-C--:B------:R-:W-:Y:S02]  /*9b50*/  ISETP.LT.OR P5, PT, R9, R236.reuse, P5 ;  /* 0x000000ec0900720c */ /* 0x080fe40002fa1670 */
[C---:B------:R-:W-:Y:S02]  /*9b60*/  ISETP.LT.OR P6, PT, R10.reuse, R236, P6 ;  /* 0x000000ec0a00720c */ /* 0x040fe400037c1670 */
[----:B------:R-:W-:Y:S02]  /*9b70*/  IADD3 R9, R10, 0x10, RZ ;  /* 0x000000100a097810 */ /* 0x000fe40007ffe0ff */
[----:B------:R-:W-:Y:S02]  /*9b80*/  FSEL R15, R0, -INF , !P3 ;  /* 0xff800000000f7808 */ /* 0x000fe40005800000 */
[----:B------:R-:W-:-:S02]  /*9b90*/  ISETP.GE.AND P0, PT, R7, R237, PT ;  /* 0x000000ed0700720c */ /* 0x000fc40003f06270 */
[----:B------:R-:W-:Y:S02]  /*9ba0*/  ISETP.GE.AND P3, PT, R7, R231, PT ;  /* 0x000000e70700720c */ /* 0x000fe40003f66270 */
[----:B------:R-:W-:Y:S02]  /*9bb0*/  FSEL R0, R165, -INF , !P6 ;  /* 0xff800000a5007808 */ /* 0x000fe40007000000 */
[----:B-1----:R-:W-:Y:S02]  /*9bc0*/  FSEL R13, R2, -INF , !P2 ;  /* 0xff800000020d7808 */ /* 0x002fe40005000000 */
[C---:B------:R-:W-:Y:S02]  /*9bd0*/  ISETP.GE.AND P6, PT, R9.reuse, R237, PT ;  /* 0x000000ed0900720c */ /* 0x040fe40003fc6270 */
[----:B------:R-:W-:Y:S02]  /*9be0*/  ISETP.GE.AND P2, PT, R9, R231, PT ;  /* 0x000000e70900720c */ /* 0x000fe40003f46270 */
[----:B------:R-:W-:-:S02]  /*9bf0*/  ISETP.LT.OR P0, PT, R7, R238, P0 ;  /* 0x000000ee0700720c */ /* 0x000fc40000701670 */
[----:B------:R-:W-:Y:S02]  /*9c00*/  ISETP.LT.OR P3, PT, R7, R236, P3 ;  /* 0x000000ec0700720c */ /* 0x000fe40001f61670 */
[----:B------:R-:W-:Y:S02]  /*9c10*/  IADD3 R7, R10, 0x11, RZ ;  /* 0x000000110a077810 */ /* 0x000fe40007ffe0ff */
[C---:B------:R-:W-:Y:S02]  /*9c20*/  ISETP.LT.OR P6, PT, R9.reuse, R238, P6 ;  /* 0x000000ee0900720c */ /* 0x040fe400037c1670 */
[----:B------:R-:W-:Y:S02]  /*9c30*/  ISETP.LT.OR P2, PT, R9, R236, P2 ;  /* 0x000000ec0900720c */ /* 0x000fe40001741670 */
[----:B------:R-:W-:Y:S02]  /*9c40*/  FSEL R9, R184, -INF , !P5 ;  /* 0xff800000b8097808 */ /* 0x000fe40006800000 */
[----:B------:R-:W-:-:S02]  /*9c50*/  FSEL R19, R185, -INF , !P1 ;  /* 0xff800000b9137808 */ /* 0x000fc40004800000 */
[C---:B------:R-:W-:Y:S02]  /*9c60*/  ISETP.GE.AND P5, PT, R7.reuse, R237, PT ;  /* 0x000000ed0700720c */ /* 0x040fe40003fa6270 */
[----:B------:R-:W-:Y:S02]  /*9c70*/  ISETP.GE.AND P1, PT, R7, R231, PT ;  /* 0x000000e70700720c */ /* 0x000fe40003f26270 */
[C---:B------:R-:W-:Y:S02]  /*9c80*/  IADD3 R2, R10.reuse, 0x18, RZ ;  /* 0x000000180a027810 */ /* 0x040fe40007ffe0ff */
[----:B------:R-:W-:Y:S02]  /*9c90*/  IADD3 R12, R10, 0x19, RZ ;  /* 0x000000190a0c7810 */ /* 0x000fe40007ffe0ff */
[----:B------:R-:W-:Y:S02]  /*9ca0*/  FSEL R11, R187, -INF , !P4 ;  /* 0xff800000bb0b7808 */ /* 0x000fe40006000000 */
[----:B------:R-:W-:-:S02]  /*9cb0*/  ISETP.LT.OR P5, PT, R7, R238, P5 ;  /* 0x000000ee0700720c */ /* 0x000fc40002fa1670 */
[----:B------:R-:W-:Y:S02]  /*9cc0*/  ISETP.LT.OR P1, PT, R7, R236, P1 ;  /* 0x000000ec0700720c */ /* 0x000fe40000f21670 */
        /* <DEDUP_REMOVED lines=11> */
[----:B------:R-:W-:Y:S02]  /*9d80*/  ISETP.LT.OR P0, PT, R2, R236, P0 ;  /* 0x000000ec0200720c */ /* 0x000fe40000701670 */
        /* <DEDUP_REMOVED lines=9> */
[----:B------:R-:W-:Y:S02]  /*9e20*/  FMNMX.FTZ R12, R164, R15, !PT ;  /* 0x0000000fa40c7209 */ /* 0x000fe40007810000 */
[----:B------:R-:W-:-:S02]  /*9e30*/  ISETP.LT.OR P2, PT, R2, R238, P2 ;  /* 0x000000ee0200720c */ /* 0x000fc40001741670 */
[----:B------:R-:W-:Y:S02]  /*9e40*/  FMNMX.FTZ R12, R13, R12, !PT ;  /* 0x0000000c0d0c7209 */ /* 0x000fe40007810000 */
[----:B------:R-:W-:Y:S02]  /*9e50*/  FSEL R180, R6, -INF , !P2 ;  /* 0xff80000006b47808 */ /* 0x000fe40005000000 */
[----:B------:R-:W-:Y:S02]  /*9e60*/  FMNMX.FTZ R6, R19, R12, !PT ;  /* 0x0000000c13067209 */ /* 0x000fe40007810000 */
[----:B------:R-:W-:Y:S02]  /*9e70*/  FSEL R185, R20, -INF , !P5 ;  /* 0xff80000014b97808 */ /* 0x000fe40006800000 */
[----:B------:R-:W-:Y:S02]  /*9e80*/  FMNMX.FTZ R6, R17, R6, !PT ;  /* 0x0000000611067209 */ /* 0x000fe40007810000 */
[----:B------:R-:W-:-:S02]  /*9e90*/  ISETP.GE.AND P5, PT, R2, R231, PT ;  /* 0x000000e70200720c */ /* 0x000fc40003fa6270 */
[----:B------:R-:W-:Y:S02]  /*9ea0*/  FMNMX.FTZ R12, R187, R6, !PT ;  /* 0x00000006bb0c7209 */ /* 0x000fe40007810000 */
[----:B------:R-:W-:Y:S02]  /*9eb0*/  FMNMX.FTZ R6, R3, R0, !PT ;  /* 0x0000000003067209 */ /* 0x000fe40007810000 */
[----:B------:R-:W-:Y:S02]  /*9ec0*/  FMNMX.FTZ R12, R185, R12, !PT ;  /* 0x0000000cb90c7209 */ /* 0x000fe40007810000 */
[----:B------:R-:W-:Y:S02]  /*9ed0*/  FMNMX.FTZ R6, R9, R6, !PT ;  /* 0x0000000609067209 */ /* 0x000fe40007810000 */
[----:B------:R-:W-:Y:S02]  /*9ee0*/  ISETP.LT.OR P5, PT, R2, R236, P5 ;  /* 0x000000ec0200720c */ /* 0x000fe40002fa1670 */
[----:B------:R-:W-:-:S02]  /*9ef0*/  FMNMX.FTZ R6, R11, R6, !PT ;  /* 0x000000060b067209 */ /* 0x000fc40007810000 */
[----:B------:R-:W-:Y:S02]  /*9f00*/  FSEL R27, R5, -INF , !P0 ;  /* 0xff800000051b7808 */ /* 0x000fe40004000000 */
[----:B------:R-:W-:Y:S02]  /*9f10*/  FMNMX.FTZ R6, R7, R6, !PT ;  /* 0x0000000607067209 */ /* 0x000fe40007810000 */
[----:B------:R-:W-:Y:S02]  /*9f20*/  IADD3 R2, R10, 0x28, RZ ;  /* 0x000000280a027810 */ /* 0x000fe40007ffe0ff */
[----:B------:R-:W-:Y:S02]  /*9f30*/  FMNMX.FTZ R6, R191, R6, !PT ;  /* 0x00000006bf067209 */ /* 0x000fe40007810000 */
[----:B------:R-:W-:Y:S02]  /*9f40*/  FSEL R21, R21, -INF , !P3 ;  /* 0xff80000015157808 */ /* 0x000fe40005800000 */
[----:B------:R-:W-:-:S02]  /*9f50*/  FMNMX.FTZ R6, R189, R6, !PT ;  /* 0x00000006bd067209 */ /* 0x000fc40007810000 */
[----:B------:R-:W-:Y:S02]  /*9f60*/  FMNMX.FTZ R12, R23, R12, !PT ;  /* 0x0000000c170c7209 */ /* 0x000fe40007810000 */
[----:B------:R-:W-:Y:S02]  /*9f70*/  FSEL R25, R16, -INF , !P6 ;  /* 0xff80000010197808 */ /* 0x000fe40007000000 */
[----:B------:R-:W-:Y:S02]  /*9f80*/  FMNMX.FTZ R6, R27, R6, !PT ;  /* 0x000000061b067209 */ /* 0x000fe40007810000 */
[C---:B------:R-:W-:Y:S02]  /*9f90*/  ISETP.GE.AND P0, PT, R2.reuse, R237, PT ;  /* 0x000000ed0200720c */ /* 0x040fe40003f06270 */
[----:B------:R-:W-:Y:S02]  /*9fa0*/  ISETP.GE.AND P3, PT, R2, R231, PT ;  /* 0x000000e70200720c */ /* 0x000fe40003f66270 */
[----:B------:R-:W-:-:S02]  /*9fb0*/  IADD3 R4, R10, 0x29, RZ ;  /* 0x000000290a047810 */ /* 0x000fc40007ffe0ff */
[----:B------:R-:W-:Y:S02]  /*9fc0*/  FMNMX.FTZ R5, R21, R12, !PT ;  /* 0x0000000c15057209 */ /* 0x000fe40007810000 */
[----:B------:R-:W-:Y:S02]  /*9fd0*/  FSEL R199, R199, -INF , !P5 ;  /* 0xff800000c7c77808 */ /* 0x000fe40006800000 */
[----:B------:R-:W-:Y:S02]  /*9fe0*/  FMNMX.FTZ R6, R25, R6, !PT ;  /* 0x0000000619067209 */ /* 0x000fe40007810000 */
[C---:B------:R-:W-:Y:S02]  /*9ff0*/  ISETP.LT.OR P0, PT, R2.reuse, R238, P0 ;  /* 0x000000ee0200720c */ /* 0x040fe40000701670 */
[----:B------:R-:W-:Y:S02]  /*a000*/  ISETP.LT.OR P3, PT, R2, R236, P3 ;  /* 0x000000ec0200720c */ /* 0x000fe40001f61670 */
[----:B------:R-:W-:-:S02]  /*a010*/  IADD3 R2, R10, 0x30, RZ ;  /* 0x000000300a027810 */ /* 0x000fc40007ffe0ff */
[C---:B------:R-:W-:Y:S02]  /*a020*/  ISETP.GE.AND P6, PT, R4.reuse, R237, PT ;  /* 0x000000ed0400720c */ /* 0x040fe40003fc6270 */
[----:B------:R-:W-:Y:S02]  /*a030*/  ISETP.GE.AND P2, PT, R4, R231, PT ;  /* 0x000000e70400720c */ /* 0x000fe40003f46270 */
[----:B------:R-:W-:Y:S02]  /*a040*/  FSEL R178, R178, -INF , !P1 ;  /* 0xff800000b2b27808 */ /* 0x000fe40004800000 */
[----:B------:R-:W-:Y:S02]  /*a050*/  FMNMX.FTZ R5, R180, R5, !PT ;  /* 0x00000005b4057209 */ /* 0x000fe40007810000 */
[----:B------:R-:W-:Y:S02]  /*a060*/  FSEL R197, R197, -INF , !P4 ;  /* 0xff800000c5c57808 */ /* 0x000fe40006000000 */
[----:B------:R-:W-:-:S02]  /*a070*/  FMNMX.FTZ R6, R199, R6, !PT ;  /* 0x00000006c7067209 */ /* 0x000fc40007810000 */
[C---:B------:R-:W-:Y:S02]  /*a080*/  ISETP.GE.AND P5, PT, R2.reuse, R237, PT ;  /* 0x000000ed0200720c */ /* 0x040fe40003fa6270 */
[----:B------:R-:W-:Y:S02]  /*a090*/  ISETP.GE.AND P1, PT, R2, R231, PT ;  /* 0x000000e70200720c */ /* 0x000fe40003f26270 */
[C---:B------:R-:W-:Y:S02]  /*a0a0*/  ISETP.LT.OR P6, PT, R4.reuse, R238, P6 ;  /* 0x000000ee0400720c */ /* 0x040fe400037c1670 */
[----:B------:R-:W-:Y:S02]  /*a0b0*/  ISETP.LT.OR P2, PT, R4, R236, P2 ;  /* 0x000000ec0400720c */ /* 0x000fe40001741670 */
[----:B------:R-:W-:Y:S02]  /*a0c0*/  IADD3 R4, R10, 0x31, RZ ;  /* 0x000000310a047810 */ /* 0x000fe40007ffe0ff */
[----:B------:R-:W-:-:S02]  /*a0d0*/  FSEL R245, R245, -INF , !P0 ;  /* 0xff800000f5f57808 */ /* 0x000fc40004000000 */
        /* <DEDUP_REMOVED lines=12> */
[----:B------:R-:W-:Y:S02]  /*a1a0*/  IADD3 R10, R10, 0x39, RZ ;  /* 0x000000390a0a7810 */ /* 0x000fe40007ffe0ff */
[----:B------:R-:W-:Y:S02]  /*a1b0*/  ISETP.GE.AND P6, PT, R2, R237, PT ;  /* 0x000000ed0200720c */ /* 0x000fe40003fc6270 */
[----:B------:R-:W-:Y:S02]  /*a1c0*/  FSEL R183, R183, -INF , !P5 ;  /* 0xff800000b7b77808 */ /* 0x000fe40006800000 */
[C---:B------:R-:W-:Y:S02]  /*a1d0*/  ISETP.LT.OR P4, PT, R4.reuse, R238, P4 ;  /* 0x000000ee0400720c */ /* 0x040fe40002781670 */
[----:B------:R-:W-:Y:S02]  /*a1e0*/  FMNMX.FTZ R12, R243, R12, !PT ;  /* 0x0000000cf30c7209 */ /* 0x000fe40007810000 */
[----:B------:R-:W-:-:S02]  /*a1f0*/  ISETP.LT.OR P0, PT, R4, R236, P0 ;  /* 0x000000ec0400720c */ /* 0x000fc40000701670 */
[----:B------:R-:W-:Y:S02]  /*a200*/  ISETP.GE.AND P3, PT, R2, R231, PT ;  /* 0x000000e70200720c */ /* 0x000fe40003f66270 */
[----:B------:R-:W-:Y:S02]  /*a210*/  FSEL R175, R175, -INF , !P1 ;  /* 0xff800000afaf7808 */ /* 0x000fe40004800000 */
[----:B------:R-:W-:Y:S02]  /*a220*/  FMNMX.FTZ R4, R193, R6, !PT ;  /* 0x00000006c1047209 */ /* 0x000fe40007810000 */
[----:B------:R-:W-:Y:S02]  /*a230*/  ISETP.GE.AND P5, PT, R10, R237, PT ;  /* 0x000000ed0a00720c */ /* 0x000fe40003fa6270 */
[----:B------:R-:W-:Y:S02]  /*a240*/  ISETP.LT.OR P6, PT, R2, R238, P6 ;  /* 0x000000ee0200720c */ /* 0x000fe400037c1670 */
[----:B------:R-:W-:-:S02]  /*a250*/  FSEL R181, R181, -INF , !P4 ;  /* 0xff800000b5b57808 */ /* 0x000fc40006000000 */
[----:B------:R-:W-:Y:S02]  /*a260*/  FMNMX.FTZ R12, R183, R12, !PT ;  /* 0x0000000cb70c7209 */ /* 0x000fe40007810000 */
[----:B------:R-:W-:Y:S02]  /*a270*/  ISETP.LT.OR P3, PT, R2, R236, P3 ;  /* 0x000000ec0200720c */ /* 0x000fe40001f61670 */
[C---:B------:R-:W-:Y:S02]  /*a280*/  ISETP.GE.AND P1, PT, R10.reuse, R231, PT ;  /* 0x000000e70a00720c */ /* 0x040fe40003f26270 */
[----:B------:R-:W-:Y:S02]  /*a290*/  FSEL R173, R173, -INF , !P0 ;  /* 0xff800000adad7808 */ /* 0x000fe40004000000 */
[----:B------:R-:W-:Y:S02]  /*a2a0*/  FMNMX.FTZ R4, R175, R4, !PT ;  /* 0x00000004af047209 */ /* 0x000fe40007810000 */
[----:B------:R-:W-:-:S02]  /*a2b0*/  ISETP.LT.OR P5, PT, R10, R238, P5 ;  /* 0x000000ee0a00720c */ /* 0x000fc40002fa1670 */
[----:B------:R-:W-:Y:S02]  /*a2c0*/  FSEL R179, R179, -INF , !P6 ;  /* 0xff800000b3b37808 */ /* 0x000fe40007000000 */
        /* <DEDUP_REMOVED lines=25> */
[--C-:B------:R-:W-:Y:S01]  /*a460*/  FFMA.FTZ R168, R15, c[0x0][0x23c], -R30.reuse ;  /* 0x00008f000fa87a23 */ /* 0x100fe2000001081e */
[----:B------:R-:W-:Y:S01]  /*a470*/  FSEL R6, R165, RZ, P0 ;  /* 0x000000ffa5067208 */ /* 0x000fe20000000000 */
[----:B------:R-:W-:-:S02]  /*a480*/  FFMA.FTZ R35, R13, c[0x0][0x23c], -R30 ;  /* 0x00008f000d237a23 */ /* 0x000fc4000001081e */
[--C-:B------:R-:W-:Y:S01]  /*a490*/  FFMA.FTZ R32, R0, c[0x0][0x23c], -R28.reuse ;  /* 0x00008f0000207a23 */ /* 0x100fe2000001081c */
[----:B------:R-:W-:Y:S01]  /*a4a0*/  LDSM.16.MT88.4 R12, [R217+0x10000] ;  /* 0x01000000d90c783b */ /* 0x000fe20000004200 */
[--C-:B------:R-:W-:Y:S01]  /*a4b0*/  FFMA.FTZ R2, R9, c[0x0][0x23c], -R28.reuse ;  /* 0x00008f0009027a23 */ /* 0x100fe2000001081c */
[----:B------:R-:W-:Y:S01]  /*a4c0*/  MUFU.EX2 R168, R168 ;  /* 0x000000a800a87308 */ /* 0x000fe20000000800 */
[----:B------:R-:W-:Y:S02]  /*a4d0*/  FFMA.FTZ R0, R11, c[0x0][0x23c], -R28 ;  /* 0x00008f000b007a23 */ /* 0x000fe4000001081c */
[----:B------:R-:W1:Y:S01]  /*a4e0*/  LDSM.16.MT88.4 R8, [R218+0x10000] ;  /* 0x01000000da08783b */ /* 0x000e620000004200 */
[----:B------:R-:W-:Y:S02]  /*a4f0*/  FADD.FTZ R4, R164, -R5 ;  /* 0x80000005a4047221 */ /* 0x000fe40000010000 */
[----:B------:R-:W-:Y:S02]  /*a500*/  FADD.FTZ R6, R3, -R6 ;  /* 0x8000000603067221 */ /* 0x000fe40000010000 */
[--C-:B------:R-:W-:Y:S01]  /*a510*/  FFMA.FTZ R34, R19, c[0x0][0x23c], -R30.reuse ;  /* 0x00008f0013227a23 */ /* 0x100fe2000001081e */
[----:B------:R-:W2:Y:S01]  /*a520*/  MUFU.EX2 R35, R35 ;  /* 0x0000002300237308 */ /* 0x000ea20000000800 */
[----:B------:R-:W-:-:S02]  /*a530*/  FFMA.FTZ R33, R17, c[0x0][0x23c], -R30 ;  /* 0x00008f0011217a23 */ /* 0x000fc4000001081e */
[----:B------:R-:W-:Y:S01]  /*a540*/  FFMA.FTZ R171, R7, c[0x0][0x23c], -R28 ;  /* 0x00008f0007ab7a23 */ /* 0x000fe2000001081c */
[----:B------:R-:W3:Y:S01]  /*a550*/  LDSM.16.MT88.4 R16, [R220+0x10000] ;  /* 0x01000000dc10783b */ /* 0x000ee20000004200 */
[----:B------:R-:W-:Y:S02]  /*a560*/  FMUL.FTZ R164, R4, c[0x0][0x23c] ;  /* 0x00008f0004a47a20 */ /* 0x000fe40000410000 */
[----:B------:R-:W-:Y:S01]  /*a570*/  FMUL.FTZ R3, R6, c[0x0][0x23c] ;  /* 0x00008f0006037a20 */ /* 0x000fe20000410000 */
[----:B------:R-:W-:Y:S01]  /*a580*/  MUFU.EX2 R34, R34 ;  /* 0x0000002200227308 */ /* 0x000fe20000000800 */
[--C-:B------:R-:W-:Y:S02]  /*a590*/  FFMA.FTZ R170, R187, c[0x0][0x23c], -R30.reuse ;  /* 0x00008f00bbaa7a23 */ /* 0x100fe4000001081e */
[--C-:B------:R-:W-:Y:S02]  /*a5a0*/  FFMA.FTZ R172, R23, c[0x0][0x23c], -R30.reuse ;  /* 0x00008f0017ac7a23 */ /* 0x100fe4000001081e */
[----:B------:R-:W-:-:S02]  /*a5b0*/  FFMA.FTZ R187, R21, c[0x0][0x23c], -R30 ;  /* 0x00008f0015bb7a23 */ /* 0x000fc4000001081e */
[----:B------:R-:W-:Y:S01]  /*a5c0*/  LDSM.16.MT88.4 R20, [R216+0x16000] ;  /* 0x01600000d814783b */ /* 0x000fe20000004200 */
[----:B------:R-:W4:Y:S01]  /*a5d0*/  MUFU.EX2 R33, R33 ;  /* 0x0000002100217308 */ /* 0x000f220000000800 */
[----:B--2---:R-:W-:Y:S01]  /*a5e0*/  F2FP.PACK_AB R4, R35, R168 ;  /* 0x000000a82304723e */ /* 0x004fe200000000ff */
[----:B------:R-:W-:Y:S02]  /*a5f0*/  FFMA.FTZ R174, R191, c[0x0][0x23c], -R28 ;  /* 0x00008f00bfae7a23 */ /* 0x000fe4000001081c */
[----:B------:R-:W-:Y:S02]  /*a600*/  FFMA.FTZ R185, R185, c[0x0][0x23c], -R30 ;  /* 0x00008f00b9b97a23 */ /* 0x000fe4000001081e */
[--C-:B------:R-:W-:Y:S02]  /*a610*/  FFMA.FTZ R189, R189, c[0x0][0x23c], -R28.reuse ;  /* 0x00008f00bdbd7a23 */ /* 0x100fe4000001081c */
[----:B------:R-:W-:Y:S01]  /*a620*/  MUFU.EX2 R32, R32 ;  /* 0x0000002000207308 */ /* 0x000fe20000000800 */
[----:B------:R-:W-:-:S02]  /*a630*/  FFMA.FTZ R176, R27, c[0x0][0x23c], -R28 ;  /* 0x00008f001bb07a23 */ /* 0x000fc4000001081c */
[----:B------:R-:W-:Y:S02]  /*a640*/  FFMA.FTZ R191, R25, c[0x0][0x23c], -R28 ;  /* 0x00008f0019bf7a23 */ /* 0x000fe4000001081c */
[----:B------:R-:W-:Y:S01]  /*a650*/  LDSM.16.MT88.4 R24, [R216+0x10800] ;  /* 0x01080000d818783b */ /* 0x000fe20000004200 */
[--C-:B------:R-:W-:Y:S02]  /*a660*/  FFMA.FTZ R180, R180, c[0x0][0x23c], -R30.reuse ;  /* 0x00008f00b4b47a23 */ /* 0x100fe4000001081e */
[----:B------:R-:W2:Y:S01]  /*a670*/  MUFU.EX2 R2, R2 ;  /* 0x0000000200027308 */ /* 0x000ea20000000800 */
[----:B----4-:R-:W-:Y:S01]  /*a680*/  F2FP.PACK_AB R6, R33, R34 ;  /* 0x000000222106723e */ /* 0x010fe200000000ff */
[--C-:B------:R-:W-:Y:S02]  /*a690*/  FFMA.FTZ R178, R178, c[0x0][0x23c], -R30.reuse ;  /* 0x00008f00b2b27a23 */ /* 0x100fe4000001081e */
[--C-:B------:R-:W-:Y:S02]  /*a6a0*/  FFMA.FTZ R182, R245, c[0x0][0x23c], -R30.reuse ;  /* 0x00008f00f5b67a23 */ /* 0x100fe4000001081e */
[----:B------:R-:W-:-:S02]  /*a6b0*/  FFMA.FTZ R243, R243, c[0x0][0x23c], -R30 ;  /* 0x00008f00f3f37a23 */ /* 0x000fc4000001081e */
[----:B------:R-:W-:Y:S01]  /*a6c0*/  MUFU.EX2 R0, R0 ;  /* 0x0000000000007308 */ /* 0x000fe20000000800 */
[--C-:B------:R-:W-:Y:S02]  /*a6d0*/  FFMA.FTZ R184, R199, c[0x0][0x23c], -R28.reuse ;  /* 0x00008f00c7b87a23 */ /* 0x100fe4000001081c */
[--C-:B------:R-:W-:Y:S02]  /*a6e0*/  FFMA.FTZ R197, R197, c[0x0][0x23c], -R28.reuse ;  /* 0x00008f00c5c57a23 */ /* 0x100fe4000001081c */
[--C-:B------:R-:W-:Y:S02]  /*a6f0*/  FFMA.FTZ R186, R195, c[0x0][0x23c], -R28.reuse ;  /* 0x00008f00c3ba7a23 */ /* 0x100fe4000001081c */
[--C-:B------:R-:W-:Y:S01]  /*a700*/  FFMA.FTZ R193, R193, c[0x0][0x23c], -R28.reuse ;  /* 0x00008f00c1c17a23 */ /* 0x100fe2000001081c */
[----:B------:R-:W4:Y:S01]  /*a710*/  MUFU.EX2 R171, R171 ;  /* 0x000000ab00ab7308 */ /* 0x000f220000000800 */
[----:B--2---:R-:W-:Y:S01]  /*a720*/  F2FP.PACK_AB R5, R2, R32 ;  /* 0x000000200205723e */ /* 0x004fe200000000ff */
[----:B------:R-:W-:-:S02]  /*a730*/  FFMA.FTZ R192, R173, c[0x0][0x23c], -R28 ;  /* 0x00008f00adc07a23 */ /* 0x000fc4000001081c */
[--C-:B------:R-:W-:Y:S02]  /*a740*/  FFMA.FTZ R183, R183, c[0x0][0x23c], -R30.reuse ;  /* 0x00008f00b7b77a23 */ /* 0x100fe4000001081e */
[--C-:B------:R-:W-:Y:S02]  /*a750*/  FFMA.FTZ R188, R181, c[0x0][0x23c], -R30.reuse ;  /* 0x00008f00b5bc7a23 */ /* 0x100fe4000001081e */
[----:B------:R-:W2:Y:S01]  /*a760*/  MUFU.EX2 R164, R164 ;  /* 0x000000a400a47308 */ /* 0x000ea20000000800 */
[--C-:B------:R-:W-:Y:S02]  /*a770*/  FFMA.FTZ R179, R179, c[0x0][0x23c], -R30.reuse ;  /* 0x00008f00b3b37a23 */ /* 0x100fe4000001081e */
[----:B------:R-:W-:Y:S02]  /*a780*/  FFMA.FTZ R190, R177, c[0x0][0x23c], -R30 ;  /* 0x00008f00b1be7a23 */ /* 0x000fe4000001081e */
[--C-:B------:R-:W-:Y:S02]  /*a790*/  FFMA.FTZ R175, R175, c[0x0][0x23c], -R28.reuse ;  /* 0x00008f00afaf7a23 */ /* 0x100fe4000001081c */
[--C-:B------:R-:W-:Y:S01]  /*a7a0*/  FFMA.FTZ R173, R31, c[0x0][0x23c], -R28.reuse ;  /* 0x00008f001fad7a23 */ /* 0x100fe2000001081c */
[----:B------:R-:W5:Y:S01]  /*a7b0*/  MUFU.EX2 R3, R3 ;  /* 0x0000000300037308 */ /* 0x000f620000000800 */
[----:B----4-:R-:W-:Y:S01]  /*a7c0*/  F2FP.PACK_AB R7, R171, R0 ;  /* 0x00000000ab07723e */ /* 0x010fe200000000ff */
[----:B------:R-:W-:-:S02]  /*a7d0*/  FFMA.FTZ R194, R29, c[0x0][0x23c], -R28 ;  /* 0x00008f001dc27a23 */ /* 0x000fc4000001081c */
[----:B------:R-:W-:Y:S01]  /*a7e0*/  LDSM.16.MT88.4 R28, [R216+0x11800] ;  /* 0x01180000d81c783b */ /* 0x000fe20000004200 */
[----:B--2---:R-:W-:-:S03]  /*a7f0*/  FMUL.FTZ R152, R152, R164 ;  /* 0x000000a498987220 */ /* 0x004fc60000410000 */
[----:B------:R-:W-:Y:S01]  /*a800*/  MUFU.EX2 R170, R170 ;  /* 0x000000aa00aa7308 */ /* 0x000fe20000000800 */
[-C--:B------:R-:W-:Y:S02]  /*a810*/  FMUL.FTZ R153, R153, R164.reuse ;  /* 0x000000a499997220 */ /* 0x080fe40000410000 */
[-C--:B------:R-:W-:Y:S02]  /*a820*/  FMUL.FTZ R148, R148, R164.reuse ;  /* 0x000000a494947220 */ /* 0x080fe40000410000 */
[----:B------:R-:W-:Y:S02]  /*a830*/  FMUL.FTZ R149, R149, R164 ;  /* 0x000000a495957220 */ /* 0x000fe40000410000 */
[-C--:B-----5:R-:W-:Y:S01]  /*a840*/  FMUL.FTZ R154, R154, R3.reuse ;  /* 0x000000039a9a7220 */ /* 0x0a0fe20000410000 */
        /* <DEDUP_REMOVED lines=15> */
[----:B------:R-:W4:Y:S01]  /*a940*/  MUFU.EX2 R187, R187 ;  /* 0x000000bb00bb7308 */ /* 0x000f220000000800 */
        /* <DEDUP_REMOVED lines=10> */
[----:B------:R-:W5:Y:S01]  /*a9f0*/  LDSM.16.MT88.4 R12, [R218+0x12000] ;  /* 0x01200000da0c783b */ /* 0x000f620000004200 */
[-C--:B------:R-:W-:Y:S01]  /*aa00*/  FMUL.FTZ R158, R158, R3.reuse ;  /* 0x000000039e9e7220 */ /* 0x080fe20000410000 */
[----:B------:R-:W1:Y:S01]  /*aa10*/  MUFU.EX2 R189, R189 ;  /* 0x000000bd00bd7308 */ /* 0x000e620000000800 */
[----:B------:R-:W-:-:S02]  /*aa20*/  FMUL.FTZ R159, R159, R3 ;  /* 0x000000039f9f7220 */ /* 0x000fc40000410000 */
[-C--:B------:R-:W-:Y:S01]  /*aa30*/  FMUL.FTZ R36, R36, R164.reuse ;  /* 0x000000a424247220 */ /* 0x080fe20000410000 */
[C---:B---3--:R-:W-:Y:S01]  /*aa40*/  HMMA.16816.F32 R160, R4.reuse, R16, R160 ;  /* 0x0000001004a0723c */ /* 0x048fe200000018a0 */
[-C--:B------:R-:W-:Y:S02]  /*aa50*/  FMUL.FTZ R37, R37, R164.reuse ;  /* 0x000000a425257220 */ /* 0x080fe40000410000 */
[-C--:B------:R-:W-:Y:S01]  /*aa60*/  FMUL.FTZ R38, R38, R3.reuse ;  /* 0x0000000326267220 */ /* 0x080fe20000410000 */
[----:B------:R-:W-:Y:S01]  /*aa70*/  MUFU.EX2 R176, R176 ;  /* 0x000000b000b07308 */ /* 0x000fe20000000800 */
[----:B------:R-:W-:Y:S02]  /*aa80*/  FMUL.FTZ R39, R39, R3 ;  /* 0x0000000327277220 */ /* 0x000fe40000410000 */
[-C--:B------:R-:W-:Y:S01]  /*aa90*/  FMUL.FTZ R40, R40, R164.reuse ;  /* 0x000000a428287220 */ /* 0x080fe20000410000 */
[----:B------:R-:W-:Y:S01]  /*aaa0*/  HMMA.16816.F32 R156, R4, R18, R156 ;  /* 0x00000012049c723c */ /* 0x000fe2000000189c */
[----:B------:R-:W3:Y:S01]  /*aab0*/  LDSM.16.MT88.4 R16, [R216+0x10000] ;  /* 0x01000000d810783b */ /* 0x000ee20000004200 */
        /* <DEDUP_REMOVED lines=12> */
[----:B------:R-:W1:Y:S01]  /*ab80*/  LDSM.16.MT88.4 R8, [R216+0x12000] ;  /* 0x01200000d808783b */ /* 0x000e620000004200 */
[-C--:B------:R-:W-:Y:S02]  /*ab90*/  FMUL.FTZ R49, R49, R164.reuse ;  /* 0x000000a431317220 */ /* 0x080fe40000410000 */
[-C--:B------:R-:W-:Y:S01]  /*aba0*/  FMUL.FTZ R50, R50, R3.reuse ;  /* 0x0000000332327220 */ /* 0x080fe20000410000 */
[----:B------:R-:W1:Y:S01]  /*abb0*/  MUFU.EX2 R178, R178 ;  /* 0x000000b200b27308 */ /* 0x000e620000000800 */
[----:B------:R-:W-:Y:S02]  /*abc0*/  FMUL.FTZ R51, R51, R3 ;  /* 0x0000000333337220 */ /* 0x000fe40000410000 */
[----:B-----5:R-:W-:Y:S01]  /*abd0*/  HMMA.16816.F32 R44, R4, R12, R44 ;  /* 0x0000000c042c723c */ /* 0x020fe2000000182c */
[----:B------:R-:W-:-:S02]  /*abe0*/  FMUL.FTZ R136, R136, R164 ;  /* 0x000000a488887220 */ /* 0x000fc40000410000 */
[-C--:B------:R-:W-:Y:S02]  /*abf0*/  FMUL.FTZ R137, R137, R164.reuse ;  /* 0x000000a489897220 */ /* 0x080fe40000410000 */
[-C--:B------:R-:W-:Y:S01]  /*ac00*/  FMUL.FTZ R138, R138, R3.reuse ;  /* 0x000000038a8a7220 */ /* 0x080fe20000410000 */
[----:B------:R-:W5:Y:S01]  /*ac10*/  MUFU.EX2 R182, R182 ;  /* 0x000000b600b67308 */ /* 0x000f620000000800 */
[-C--:B------:R-:W-:Y:S01]  /*ac20*/  FMUL.FTZ R139, R139, R3.reuse ;  /* 0x000000038b8b7220 */ /* 0x080fe20000410000 */
[C---:B------:R-:W-:Y:S01]  /*ac30*/  HMMA.16816.F32 R48, R4.reuse, R14, R48 ;  /* 0x0000000e0430723c */ /* 0x040fe20000001830 */
[-C--:B------:R-:W-:Y:S01]  /*ac40*/  FMUL.FTZ R132, R132, R164.reuse ;  /* 0x000000a484847220 */ /* 0x080fe20000410000 */
[----:B------:R-:W2:Y:S01]  /*ac50*/  LDSM.16.MT88.4 R12, [R220+0x14000] ;  /* 0x01400000dc0c783b */ /* 0x000ea20000004200 */
[-C--:B------:R-:W-:Y:S02]  /*ac60*/  FMUL.FTZ R133, R133, R164.reuse ;  /* 0x000000a485857220 */ /* 0x080fe40000410000 */
[-C--:B------:R-:W-:Y:S01]  /*ac70*/  FMUL.FTZ R134, R134, R3.reuse ;  /* 0x0000000386867220 */ /* 0x080fe20000410000 */
[----:B------:R-:W1:Y:S01]  /*ac80*/  MUFU.EX2 R243, R243 ;  /* 0x000000f300f37308 */ /* 0x000e620000000800 */
[----:B------:R-:W-:Y:S01]  /*ac90*/  FMUL.FTZ R135, R135, R3 ;  /* 0x0000000387877220 */ /* 0x000fe20000410000 */
[----:B---3--:R-:W-:Y:S01]  /*aca0*/  HMMA.16816.F32 R136, R4, R16, R136 ;  /* 0x000000100488723c */ /* 0x008fe20000001888 */
[----:B------:R-:W-:-:S02]  /*acb0*/  FMUL.FTZ R60, R60, R164 ;  /* 0x000000a43c3c7220 */ /* 0x000fc40000410000 */
[-C--:B------:R-:W-:Y:S02]  /*acc0*/  FMUL.FTZ R61, R61, R164.reuse ;  /* 0x000000a43d3d7220 */ /* 0x080fe40000410000 */
[-C--:B------:R-:W-:Y:S01]  /*acd0*/  FMUL.FTZ R62, R62, R3.reuse ;  /* 0x000000033e3e7220 */ /* 0x080fe20000410000 */
[----:B------:R-:W-:Y:S01]  /*ace0*/  MUFU.EX2 R184, R184 ;  /* 0x000000b800b87308 */ /* 0x000fe20000000800 */
[-C--:B------:R-:W-:Y:S01]  /*acf0*/  FMUL.FTZ R63, R63, R3.reuse ;  /* 0x000000033f3f7220 */ /* 0x080fe20000410000 */
[C---:B------:R-:W-:Y:S01]  /*ad00*/  HMMA.16816.F32 R132, R4.reuse, R18, R132 ;  /* 0x000000120484723c */ /* 0x040fe20000001884 */
[----:B------:R-:W3:Y:S01]  /*ad10*/  LDSM.16.MT88.4 R16, [R217+0x12000] ;  /* 0x01200000d910783b */ /* 0x000ee20000004200 */
        /* <DEDUP_REMOVED lines=98> */
[-C--:B------:R-:W-:Y:S01]  /*b340*/  FMUL.FTZ R104, R104, R164.reuse ;  /* 0x000000a468687220 */ /* 0x080fe20000410000 */
[----:B------:R-:W2:Y:S01]  /*b350*/  LDSM.16.MT88.4 R12, [R217+0x10800] ;  /* 0x01080000d90c783b */ /* 0x000ea20000004200 */
[----:B------:R-:W-:-:S02]  /*b360*/  FMUL.FTZ R105, R105, R164 ;  /* 0x000000a469697220 */ /* 0x000fc40000410000 */
[-C--:B------:R-:W-:Y:S02]  /*b370*/  FMUL.FTZ R106, R106, R3.reuse ;  /* 0x000000036a6a7220 */ /* 0x080fe40000410000 */
        /* <DEDUP_REMOVED lines=39> */
[----:B------:R-:W1:Y:S02]  /*b5f0*/  LDSM.16.MT88.4 R8, [R220+0x12800] ;  /* 0x01280000dc08783b */ /* 0x000e640000004200 */
[----:B------:R-:W-:-:S04]  /*b600*/  FADD.FTZ R3, R178, R3 ;  /* 0x00000003b2037221 */ /* 0x000fc80000010000 */
[----:B-----5:R-:W-:Y:S01]  /*b610*/  FADD.FTZ R0, R182, R3 ;  /* 0x00000003b6007221 */ /* 0x020fe20000010000 */
[----:B--2---:R-:W-:Y:S01]  /*b620*/  HMMA.16816.F32 R144, R4, R12, R144 ;  /* 0x0000000c0490723c */ /* 0x004fe20000001890 */
[----:B------:R-:W-:Y:S02]  /*b630*/  MOV R3, R165 ;  /* 0x000000a500037202 */ /* 0x000fe40000000f00 */
        /* <DEDUP_REMOVED lines=45> */
[----:B------:R-:W-:-:S02]  /*b910*/  F2FP.PACK_AB R4, R178, R180 ;  /* 0x000000b4b204723e */ /* 0x000fc400000000ff */
[----:B------:R-:W-:Y:S02]  /*b920*/  F2FP.PACK_AB R6, R243, R182 ;  /* 0x000000b6f306723e */ /* 0x000fe400000000ff */
[----:B------:R-:W-:Y:S01]  /*b930*/  F2FP.PACK_AB R5, R197, R184 ;  /* 0x000000b8c505723e */ /* 0x000fe200000000ff */
[----:B------:R-:W-:Y:S01]  /*b940*/  FADD.FTZ R184, R184, R191 ;  /* 0x000000bfb8b87221 */ /* 0x000fe20000010000 */
[----:B------:R-:W-:-:S03]  /*b950*/  F2FP.PACK_AB R7, R193, R186 ;  /* 0x000000bac107723e */ /* 0x000fc600000000ff */
[----:B------:R-:W-:-:S04]  /*b960*/  FADD.FTZ R197, R197, R184 ;  /* 0x000000b8c5c57221 */ /* 0x000fc80000010000 */
[----:B--2---:R-:W-:Y:S01]  /*b970*/  HMMA.16816.F32 R160, R4, R12, R160 ;  /* 0x0000000c04a0723c */ /* 0x004fe200000018a0 */
[----:B------:R-:W-:-:S04]  /*b980*/  FADD.FTZ R2, R186, R197 ;  /* 0x000000c5ba027221 */ /* 0x000fc80000010000 */
[----:B------:R-:W-:-:S03]  /*b990*/  FADD.FTZ R2, R193, R2 ;  /* 0x00000002c1027221 */ /* 0x000fc60000010000 */
        /* <DEDUP_REMOVED lines=22> */
[----:B------:R-:W-:Y:S07]  /*bb00*/  LDSM.16.MT88.4 R8, [R218+0x17000] ;  /* 0x01700000da08783b */ /* 0x000fee0000004200 */
[C---:B--2---:R-:W-:Y:S08]  /*bb10*/  HMMA.16816.F32 R68, R4.reuse, R12, R68 ;  /* 0x0000000c0444723c */ /* 0x044ff00000001844 */
[C---:B------:R-:W-:Y:S01]  /*bb20*/  HMMA.16816.F32 R72, R4.reuse, R14, R72 ;  /* 0x0000000e0448723c */ /* 0x040fe20000001848 */
[----:B------:R-:W1:Y:S07]  /*bb30*/  LDSM.16.MT88.4 R12, [R220+0x17000] ;  /* 0x01700000dc0c783b */ /* 0x000e6e0000004200 */
        /* <DEDUP_REMOVED lines=14> */
[----:B------:R-:W5:Y:S07]  /*bc20*/  LDSM.16.MT88.4 R8, [R217+0x11800] ;  /* 0x01180000d908783b */ /* 0x000f6e0000004200 */
[C---:B--2---:R-:W-:Y:S08]  /*bc30*/  HMMA.16816.F32 R116, R4.reuse, R24, R116 ;  /* 0x000000180474723c */ /* 0x044ff00000001874 */
        /* <DEDUP_REMOVED lines=14> */
[----:B---3--:R-:W-:Y:S01]  /*bd20*/  HMMA.16816.F32 R160, R4, R16, R160 ;  /* 0x0000001004a0723c */ /* 0x008fe200000018a0 */
        /* <DEDUP_REMOVED lines=44> */
.L_x_1168:
        /* <DEDUP_REMOVED lines=43> */
.L_x_1175:
        /* <DEDUP_REMOVED lines=108> */
.L_x_1173:
[----:B------:R-:W2:Y:S01]  /*c960*/  LDL.64 R12, [R1] ;  /* 0x00000000010c7983 */ /* 0x000ea20000100a00 */
[----:B------:R-:W-:Y:S01]  /*c970*/  UIADD3 UR6, UR27, -0x1, URZ ;  /* 0xffffffff1b067890 */ /* 0x000fe2000fffe03f */
[----:B------:R-:W-:Y:S04]  /*c980*/  DEPBAR.LE SB0, 0x0 ;  /* 0x000080000000791a */ /* 0x000fe80000000000 */
[----:B------:R3:W-:Y:S01]  /*c990*/  STL.64 [R1+0x30], R40 ;  /* 0x0000302801007387 */ /* 0x0007e20000100a00 */
[----:B------:R-:W-:Y:S01]  /*c9a0*/  UIADD3 UR15, UR7, -UR14, URZ ;  /* 0x8000000e070f7290 */ /* 0x000fe2000fffe03f */
[----:B------:R-:W-:Y:S01]  /*c9b0*/  MOV R246, UR6 ;  /* 0x0000000600f67c02 */ /* 0x000fe20008000f00 */
[----:B------:R-:W-:Y:S02]  /*c9c0*/  USHF.R.S32.HI UR5, URZ, 0x1f, UR6 ;  /* 0x0000001f3f057899 */ /* 0x000fe40008011406 */
[----:B------:R-:W-:Y:S01]  /*c9d0*/  BAR.SYNC.DEFER_BLOCKING 0x0 ;  /* 0x0000000000007b1d */ /* 0x000fe20000010000 */
[----:B------:R-:W-:Y:S01]  /*c9e0*/  UIMAD UR4, UR17, UR6, URZ ;  /* 0x00000006110472a4 */ /* 0x000fe2000f8e023f */
[----:B------:R-:W-:Y:S01]  /*c9f0*/  MOV R3, UR15 ;  /* 0x0000000f00037c02 */ /* 0x000fe20008000f00 */
[----:B------:R-:W-:Y:S01]  /*ca00*/  IMAD.WIDE.U32 R10, R246, UR31, R248 ;  /* 0x0000001ff60a7c25 */ /* 0x000fe2000f8e00f8 */
[----:B------:R-:W-:Y:S02]  /*ca10*/  UISETP.GT.AND UP0, UPT, UR6, UR9, UPT ;  /* 0x000000090600728c */ /* 0x000fe4000bf04270 */
[----:B------:R-:W-:Y:S02]  /*ca20*/  UIMAD UR4, UR5, UR31, UR4 ;  /* 0x0000001f050472a4 */ /* 0x000fe4000f8e0204 */
        /* <DEDUP_REMOVED lines=8> */
[----:B------:R-:W-:Y:S05]  /*cab0*/  @P5 STS.128 [R230+0x10000], RZ ;  /* 0x010000ffe6005388 */ /* 0x000fea0000000c00 */
[----:B---3--:R-:W3:Y:S05]  /*cac0*/  LDL.64 R40, [R1+0x18] ;  /* 0x0000180001287983 */ /* 0x008eea0000100a00 */
[----:B------:R4:W-:Y:S05]  /*cad0*/  STL.64 [R1+0x28], R38 ;  /* 0x0000282601007387 */ /* 0x0009ea0000100a00 */
[----:B------:R-:W-:Y:S01]  /*cae0*/  @!PT LDS RZ, [RZ] ;  /* 0x00000000fffff984 */ /* 0x000fe20000000800 */
[----:B------:R-:W-:Y:S01]  /*caf0*/  @!PT LDS RZ, [RZ] ;  /* 0x00000000fffff984 */ /* 0x000fe20000000800 */
[----:B------:R-:W-:Y:S01]  /*cb00*/  @!PT LDS RZ, [RZ] ;  /* 0x00000000fffff984 */ /* 0x000fe20000000800 */
[----:B------:R1:W-:Y:S05]  /*cb10*/  @!P5 LDGSTS.E.BYPASS.LTC128B.128 [R230+0x10000], [R26.64] ;  /* 0x100000001ae6dfae */ /* 0x0003ea000b901d52 */
[----:B------:R-:W-:Y:S05]  /*cb20*/  @P4 STS.128 [R230+0x12000], RZ ;  /* 0x012000ffe6004388 */ /* 0x000fea0000000c00 */
[----:B----4-:R-:W4:Y:S05]  /*cb30*/  LDL.64 R38, [R1+0x10] ;  /* 0x0000100001267983 */ /* 0x010f2a0000100a00 */
[----:B------:R1:W-:Y:S05]  /*cb40*/  STL.64 [R1+0x20], R36 ;  /* 0x0000202401007387 */ /* 0x0003ea0000100a00 */
        /* <DEDUP_REMOVED lines=20> */
[----:B------:R-:W-:Y:S04]  /*cc90*/  @!P5 LEA.HI.X R15, R10, c[0x0][0x174], R9, 0x1, P1 ;  /* 0x00005d000a0fda11 */ /* 0x000fe800008f0c09 */
[----:B------:R-:W-:Y:S05]  /*cca0*/  @P3 STS.128 [R230+0x14000], RZ ;  /* 0x014000ffe6003388 */ /* 0x000fea0000000c00 */
[----:B------:R-:W-:Y:S01]  /*ccb0*/  @!PT LDS RZ, [RZ] ;  /* 0x00000000fffff984 */ /* 0x000fe20000000800 */
[----:B------:R-:W-:Y:S01]  /*ccc0*/  @!PT LDS RZ, [RZ] ;  /* 0x00000000fffff984 */ /* 0x000fe20000000800 */
[----:B------:R-:W-:Y:S01]  /*ccd0*/  @!PT LDS RZ, [RZ] ;  /* 0x00000000fffff984 */ /* 0x000fe20000000800 */
[----:B------:R1:W-:Y:S01]  /*cce0*/  @!P3 LDGSTS.E.BYPASS.LTC128B.128 [R230+0x14000], [R30.64+0x100] ;  /* 0x140001001ee6bfae */ /* 0x0003e2000b901d52 */
[C---:B---3--:R-:W-:Y:S04]  /*ccf0*/  LEA R10, P6, R3.reuse, R40, 0x6 ;  /* 0x00000028030a7211 */ /* 0x048fe800078c30ff */
[----:B------:R-:W-:Y:S01]  /*cd00*/  @P2 STS.128 [R230+0x16000], RZ ;  /* 0x016000ffe6002388 */ /* 0x000fe20000000c00 */
[----:B------:R-:W-:Y:S04]  /*cd10*/  LEA.HI.X.SX32 R11, R3, R41, 0x6, P6 ;  /* 0x00000029030b7211 */ /* 0x000fe800030f36ff */
[----:B------:R-:W-:Y:S01]  /*cd20*/  @!PT LDS RZ, [RZ] ;  /* 0x00000000fffff984 */ /* 0x000fe20000000800 */
[----:B------:R-:W-:Y:S01]  /*cd30*/  @!PT LDS RZ, [RZ] ;  /* 0x00000000fffff984 */ /* 0x000fe20000000800 */
[----:B------:R-:W-:Y:S01]  /*cd40*/  @!PT LDS RZ, [RZ] ;  /* 0x00000000fffff984 */ /* 0x000fe20000000800 */
[----:B------:R1:W-:Y:S01]  /*cd50*/  @!P2 LDGSTS.E.BYPASS.LTC128B.128 [R230+0x16000], [R30.64+0x180] ;  /* 0x160001801ee6afae */ /* 0x0003e2000b901d52 */
[----:B------:R-:W-:Y:S04]  /*cd60*/  IMAD R250, R11, c[0x0][0x1a0], RZ ;  /* 0x000068000bfa7a24 */ /* 0x000fe800078e02ff */
[----:B------:R-:W-:Y:S01]  /*cd70*/  @P5 STS.128 [R230+0x10800], RZ ;  /* 0x010800ffe6005388 */ /* 0x000fe20000000c00 */
[C---:B------:R-:W-:Y:S02]  /*cd80*/  IMAD R250, R10.reuse, c[0x0][0x1a4], R250 ;  /* 0x000069000afa7a24 */ /* 0x040fe400078e02fa */
[----:B------:R-:W-:Y:S02]  /*cd90*/  IMAD.WIDE.U32 R10, R10, c[0x0][0x1a0], RZ ;  /* 0x000068000a0a7a25 */ /* 0x000fe400078e00ff */
[----:B------:R-:W-:Y:S01]  /*cda0*/  @!PT LDS RZ, [RZ] ;  /* 0x00000000fffff984 */ /* 0x000fe20000000800 */
[----:B------:R-:W-:Y:S01]  /*cdb0*/  @!PT LDS RZ, [RZ] ;  /* 0x00000000fffff984 */ /* 0x000fe20000000800 */
[----:B------:R-:W-:Y:S01]  /*cdc0*/  @!PT LDS RZ, [RZ] ;  /* 0x00000000fffff984 */ /* 0x000fe20000000800 */
[----:B------:R2:W-:Y:S03]  /*cdd0*/  @!P5 LDGSTS.E.BYPASS.LTC128B.128 [R230+0x10800], [R22.64] ;  /* 0x1080000016e6dfae */ /* 0x0005e6000b901d52 */
[C---:B------:R-:W-:Y:S02]  /*cde0*/  LEA R198, P6, R10.reuse, R243, 0x1 ;  /* 0x000000f30ac67211 */ /* 0x040fe400078c08ff */
[----:B------:R-:W-:Y:S01]  /*cdf0*/  IADD3 R250, R11, R250, RZ ;  /* 0x000000fa0bfa7210 */ /* 0x000fe20007ffe0ff */
[----:B------:R-:W-:Y:S03]  /*ce00*/  @P4 STS.128 [R230+0x12800], RZ ;  /* 0x012800ffe6004388 */ /* 0x000fe60000000c00 */
[----:B------:R-:W-:Y:S05]  /*ce10*/  LEA.HI.X R199, R10, R242, R250, 0x1, P6 ;  /* 0x000000f20ac77211 */ /* 0x000fea00030f0cfa */
[----:B------:R-:W-:Y:S01]  /*ce20*/  @!PT LDS RZ, [RZ] ;  /* 0x00000000fffff984 */ /* 0x000fe20000000800 */
[----:B------:R-:W-:Y:S01]  /*ce30*/  @!PT LDS RZ, [RZ] ;  /* 0x00000000fffff984 */ /* 0x000fe20000000800 */
[----:B------:R-:W-:Y:S01]  /*ce40*/  @!PT LDS RZ, [RZ] ;  /* 0x00000000fffff984 */ /* 0x000fe20000000800 */
[----:B------:R3:W-:Y:S01]  /*ce50*/  @!P4 LDGSTS.E.BYPASS.LTC128B.128 [R230+0x12800], [R198.64+0x80] ;  /* 0x12800080c6e6cfae */ /* 0x0007e2000b901d52 */
[C---:B----4-:R-:W-:Y:S04]  /*ce60*/  LEA R34, P1, R3.reuse, R38, 0x6 ;  /* 0x0000002603227211 */ /* 0x050fe800078230ff */
        /* <DEDUP_REMOVED lines=13> */
[----:B------:R3:W-:Y:S03]  /*cf40*/  @!P2 LDGSTS.E.BYPASS.LTC128B.128 [R230+0x16800], [R198.64+0x180] ;  /* 0x16800180c6e6afae */ /* 0x0007e6000b901d52 */
[----:B------:R-:W-:Y:S02]  /*cf50*/  IADD3 R246, R35, R246, RZ ;  /* 0x000000f623f67210 */ /* 0x000fe40007ffe0ff */
[----:B------:R-:W-:Y:S05]  /*cf60*/  @P5 STS.128 [R230+0x11000], RZ ;  /* 0x011000ffe6005388 */ /* 0x000fea0000000c00 */
[----:B------:R-:W-:Y:S01]  /*cf70*/  @!PT LDS RZ, [RZ] ;  /* 0x00000000fffff984 */ /* 0x000fe20000000800 */
[----:B------:R-:W-:Y:S01]  /*cf80*/  @!PT LDS RZ, [RZ] ;  /* 0x00000000fffff984 */ /* 0x000fe20000000800 */
[----:B------:R-:W-:Y:S01]  /*cf90*/  @!PT LDS RZ, [RZ] ;  /* 0x00000000fffff984 */ /* 0x000fe20000000800 */
[----:B------:R4:W-:Y:S01]  /*cfa0*/  @!P5 LDGSTS.E.BYPASS.LTC128B.128 [R230+0x11000], [R18.64] ;  /* 0x1100000012e6dfae */ /* 0x0009e2000b901d52 */
[C---:B------:R-:W-:Y:S04]  /*cfb0*/  LEA R190, P0, R3.reuse, R36, 0x6 ;  /* 0x0000002403be7211 */ /* 0x040fe800078030ff */
[----:B------:R-:W-:Y:S01]  /*cfc0*/  @P4 STS.128 [R230+0x13000], RZ ;  /* 0x013000ffe6004388 */ /* 0x000fe20000000c00 */
[----:B------:R-:W-:Y:S01]  /*cfd0*/  LEA.HI.X.SX32 R191, R3, R37, 0x6, P0 ;  /* 0x0000002503bf7211 */ /* 0x000fe200000f36ff */
[----:B------:R-:W-:Y:S04]  /*cfe0*/  IMAD.WIDE.U32 R174, R190, c[0x0][0x1a0], RZ ;  /* 0x00006800beae7a25 */ /* 0x000fe800078e00ff */
[----:B------:R-:W-:Y:S01]  /*cff0*/  IMAD R3, R191, c[0x0][0x1a0], RZ ;  /* 0x00006800bf037a24 */ /* 0x000fe200078e02ff */
[-C--:B------:R-:W-:Y:S03]  /*d000*/  LEA R194, P0, R174, R243.reuse, 0x1 ;  /* 0x000000f3aec27211 */ /* 0x080fe600078008ff */
[----:B------:R-:W-:Y:S01]  /*d010*/  IMAD R3, R190, c[0x0][0x1a4], R3 ;  /* 0x00006900be037a24 */ /* 0x000fe200078e0203 */
[C---:B------:R-:W-:Y:S03]  /*d020*/  LEA R190, P1, R34.reuse, R243, 0x1 ;  /* 0x000000f322be7211 */ /* 0x040fe600078208ff */
[----:B------:R-:W-:Y:S01]  /*d030*/  IMAD.IADD R3, R175, 0x1, R3 ;  /* 0x00000001af037824 */ /* 0x000fe200078e0203 */
[-C--:B------:R-:W-:Y:S04]  /*d040*/  LEA.HI.X R191, R34, R242.reuse, R246, 0x1, P1 ;  /* 0x000000f222bf7211 */ /* 0x080fe800008f0cf6 */
[----:B------:R-:W-:Y:S01]  /*d050*/  LEA.HI.X R195, R174, R242, R3, 0x1, P0 ;  /* 0x000000f2aec37211 */ /* 0x000fe200000f0c03 */
        /* <DEDUP_REMOVED lines=35> */
[----:B------:R-:W2:Y:S05]  /*d290*/  LDSM.16.M88.4 R168, [R225+0x8000] ;  /* 0x00800000e1a8783b */ /* 0x000eaa0000000200 */
[----:B------:R-:W4:Y:S05]  /*d2a0*/  LDSM.16.M88.4 R172, [R225+0x8800] ;  /* 0x00880000e1ac783b */ /* 0x000f2a0000000200 */
[----:B------:R-:W4:Y:S05]  /*d2b0*/  LDSM.16.M88.4 R176, [R225+0x9000] ;  /* 0x00900000e1b0783b */ /* 0x000f2a0000000200 */
[----:B------:R-:W0:Y:S05]  /*d2c0*/  LDGDEPBAR ;  /* 0x00000000000079af */ /* 0x000e2a0000000000 */
[----:B------:R-:W4:Y:S05]  /*d2d0*/  LDSM.16.M88.4 R180, [R225+0x9800] ;  /* 0x00980000e1b4783b */ /* 0x000f2a0000000200 */
[----:B------:R-:W-:Y:S05]  /*d2e0*/  LDSM.16.M88.4 R184, [R224] ;  /* 0x00000000e0b8783b */ /* 0x000fea0000000200 */
[----:B-1----:R-:W1:Y:S05]  /*d2f0*/  LDSM.16.M88.4 R188, [R223] ;  /* 0x00000000dfbc783b */ /* 0x002e6a0000000200 */
[----:B------:R-:W1:Y:S01]  /*d300*/  LDSM.16.M88.4 R192, [R215] ;  /* 0x00000000d7c0783b */ /* 0x000e620000000200 */
[C---:B--2---:R-:W-:Y:S04]  /*d310*/  HMMA.16816.F32 R4, R164.reuse, R168, RZ ;  /* 0x000000a8a404723c */ /* 0x044fe800000018ff */
[----:B---3--:R-:W2:Y:S03]  /*d320*/  LDSM.16.M88.4 R196, [R214] ;  /* 0x00000000d6c4783b */ /* 0x008ea60000000200 */
[----:B------:R-:W-:Y:S01]  /*d330*/  MOV R168, R12 ;  /* 0x0000000c00a87202 */ /* 0x000fe20000000f00 */
[C---:B------:R-:W-:Y:S01]  /*d340*/  HMMA.16816.F32 R8, R164.reuse, R170, RZ ;  /* 0x000000aaa408723c */ /* 0x040fe200000018ff */
[----:B------:R-:W-:Y:S07]  /*d350*/  MOV R169, R13 ;  /* 0x0000000d00a97202 */ /* 0x000fee0000000f00 */
[C---:B----4-:R-:W-:Y:S08]  /*d360*/  HMMA.16816.F32 R12, R164.reuse, R172, RZ ;  /* 0x000000aca40c723c */ /* 0x050ff000000018ff */
[C---:B------:R-:W-:Y:S01]  /*d370*/  HMMA.16816.F32 R16, R164.reuse, R174, RZ ;  /* 0x000000aea410723c */ /* 0x040fe200000018ff */
[----:B------:R-:W-:Y:S07]  /*d380*/  LDSM.16.M88.4 R172, [R219+0x8000] ;  /* 0x00800000dbac783b */ /* 0x000fee0000000200 */
[C---:B------:R-:W-:Y:S08]  /*d390*/  HMMA.16816.F32 R20, R164.reuse, R176, RZ ;  /* 0x000000b0a414723c */ /* 0x040ff000000018ff */
[C---:B------:R-:W-:Y:S01]  /*d3a0*/  HMMA.16816.F32 R24, R164.reuse, R178, RZ ;  /* 0x000000b2a418723c */ /* 0x040fe200000018ff */
[----:B------:R-:W-:Y:S07]  /*d3b0*/  LDSM.16.M88.4 R176, [R219+0x8800] ;  /* 0x00880000dbb0783b */ /* 0x000fee0000000200 */
[C---:B------:R-:W-:Y:S08]  /*d3c0*/  HMMA.16816.F32 R28, R164.reuse, R180, RZ ;  /* 0x000000b4a41c723c */ /* 0x040ff000000018ff */
[----:B------:R-:W-:Y:S01]  /*d3d0*/  HMMA.16816.F32 R32, R164, R182, RZ ;  /* 0x000000b6a420723c */ /* 0x000fe200000018ff */
[----:B------:R-:W3:Y:S05]  /*d3e0*/  LDSM.16.M88.4 R164, [R213] ;  /* 0x00000000d5a4783b */ /* 0x000eea0000000200 */
[----:B------:R-:W-:Y:S02]  /*d3f0*/  LDSM.16.M88.4 R180, [R219+0x9000] ;  /* 0x00900000dbb4783b */ /* 0x000fe40000000200 */
[C---:B-1----:R-:W-:Y:S07]  /*d400*/  HMMA.16816.F32 R4, R184.reuse, R188, R4 ;  /* 0x000000bcb804723c */ /* 0x042fee0000001804 */
[----:B------:R-:W-:Y:S01]  /*d410*/  IMAD.MOV.U32 R188, RZ, RZ, R168 ;  /* 0x000000ffffbc7224 */ /* 0x000fe200078e00a8 */
[C---:B------:R-:W-:Y:S04]  /*d420*/  HMMA.16816.F32 R8, R184.reuse, R190, R8 ;  /* 0x000000beb808723c */ /* 0x040fe80000001808 */
[----:B------:R-:W-:Y:S02]  /*d430*/  MOV R189, R169 ;  /* 0x000000a900bd7202 */ /* 0x000fe40000000f00 */
[----:B------:R-:W1:Y:S02]  /*d440*/  LDSM.16.M88.4 R168, [R222] ;  /* 0x00000000dea8783b */ /* 0x000e640000000200 */
[C---:B------:R-:W-:Y:S08]  /*d450*/  HMMA.16816.F32 R12, R184.reuse, R192, R12 ;  /* 0x000000c0b80c723c */ /* 0x040ff0000000180c */
[C---:B------:R-:W-:Y:S01]  /*d460*/  HMMA.16816.F32 R16, R184.reuse, R194, R16 ;  /* 0x000000c2b810723c */ /* 0x040fe20000001810 */
[----:B------:R-:W-:Y:S07]  /*d470*/  LDSM.16.M88.4 R192, [R212+0x1000] ;  /* 0x00100000d4c0783b */ /* 0x000fee0000000200 */
[C---:B--2---:R-:W-:Y:S07]  /*d480*/  HMMA.16816.F32 R20, R184.reuse, R196, R20 ;  /* 0x000000c4b814723c */ /* 0x044fee0000001814 */
[----:B------:R-:W-:Y:S01]  /*d490*/  MOV R196, R188 ;  /* 0x000000bc00c47202 */ /* 0x000fe20000000f00 */
[C---:B------:R-:W-:Y:S04]  /*d4a0*/  HMMA.16816.F32 R24, R184.reuse, R198, R24 ;  /* 0x000000c6b818723c */ /* 0x040fe80000001818 */
[----:B------:R-:W-:Y:S02]  /*d4b0*/  IMAD.MOV.U32 R197, RZ, RZ, R189 ;  /* 0x000000ffffc57224 */ /* 0x000fe400078e00bd */
[----:B------:R-:W2:Y:S02]  /*d4c0*/  LDSM.16.M88.4 R188, [R219+0x9800] ;  /* 0x00980000dbbc783b */ /* 0x000ea40000000200 */
[C---:B---3--:R-:W-:Y:S08]  /*d4d0*/  HMMA.16816.F32 R28, R184.reuse, R164, R28 ;  /* 0x000000a4b81c723c */ /* 0x048ff0000000181c */
[----:B------:R-:W-:Y:S01]  /*d4e0*/  HMMA.16816.F32 R32, R184, R166, R32 ;  /* 0x000000a6b820723c */ /* 0x000fe20000001820 */
[----:B------:R-:W-:Y:S05]  /*d4f0*/  LDSM.16.M88.4 R164, [R221] ;  /* 0x00000000dda4783b */ /* 0x000fea0000000200 */
[----:B------:R-:W-:Y:S02]  /*d500*/  LDSM.16.M88.4 R184, [R212+0x800] ;  /* 0x00080000d4b8783b */ /* 0x000fe40000000200 */
[C---:B-1----:R-:W-:Y:S08]  /*d510*/  HMMA.16816.F32 R4, R168.reuse, R172, R4 ;  /* 0x000000aca804723c */ /* 0x042ff00000001804 */
[C---:B------:R-:W-:Y:S01]  /*d520*/  HMMA.16816.F32 R8, R168.reuse, R174, R8 ;  /* 0x000000aea808723c */ /* 0x040fe20000001808 */
[----:B------:R-:W1:Y:S07]  /*d530*/  LDSM.16.M88.4 R172, [R212] ;  /* 0x00000000d4ac783b */ /* 0x000e6e0000000200 */
[C---:B------:R-:W-:Y:S08]  /*d540*/  HMMA.16816.F32 R12, R168.reuse, R176, R12 ;  /* 0x000000b0a80c723c */ /* 0x040ff0000000180c */
[C---:B------:R-:W-:Y:S01]  /*d550*/  HMMA.16816.F32 R16, R168.reuse, R178, R16 ;  /* 0x000000b2a810723c */ /* 0x040fe20000001810 */
[----:B------:R-:W3:Y:S07]  /*d560*/  LDSM.16.M88.4 R176, [R212+0x1800] ;  /* 0x00180000d4b0783b */ /* 0x000eee0000000200 */
[C---:B------:R-:W-:Y:S08]  /*d570*/  HMMA.16816.F32 R20, R168.reuse, R180, R20 ;  /* 0x000000b4a814723c */ /* 0x040ff00000001814 */
[C---:B------:R-:W-:Y:S01]  /*d580*/  HMMA.16816.F32 R24, R168.reuse, R182, R24 ;  /* 0x000000b6a818723c */ /* 0x040fe20000001818 */
[----:B------:R-:W-:Y:S07]  /*d590*/  LDSM.16.M88.4 R180, [R225+0xa000] ;  /* 0x00a00000e1b4783b */ /* 0x000fee0000000200 */
[C---:B--2---:R-:W-:Y:S08]  /*d5a0*/  HMMA.16816.F32 R28, R168.reuse, R188, R28 ;  /* 0x000000bca81c723c */ /* 0x044ff0000000181c */
[----:B------:R-:W-:Y:S01]  /*d5b0*/  HMMA.16816.F32 R32, R168, R190, R32 ;  /* 0x000000bea820723c */ /* 0x000fe20000001820 */
[----:B------:R-:W2:Y:S05]  /*d5c0*/  LDSM.16.M88.4 R168, [R226+0x2000] ;  /* 0x00200000e2a8783b */ /* 0x000eaa0000000200 */
[----:B------:R-:W4:Y:S02]  /*d5d0*/  LDSM.16.M88.4 R188, [R225+0xa800] ;  /* 0x00a80000e1bc783b */ /* 0x000f240000000200 */
        /* <DEDUP_REMOVED lines=8> */
[----:B------:R-:W-:Y:S07]  /*d660*/  LDSM.16.M88.4 R192, [R210] ;  /* 0x00000000d2c0783b */ /* 0x000fee0000000200 */
[C---:B---3--:R-:W-:Y:S08]  /*d670*/  HMMA.16816.F32 R28, R164.reuse, R176, R28 ;  /* 0x000000b0a41c723c */ /* 0x048ff0000000181c */
[----:B------:R-:W-:Y:S01]  /*d680*/  HMMA.16816.F32 R32, R164, R178, R32 ;  /* 0x000000b2a420723c */ /* 0x000fe20000001820 */
[----:B------:R-:W-:Y:S05]  /*d690*/  LDSM.16.M88.4 R164, [R224+0x2000] ;  /* 0x00200000e0a4783b */ /* 0x000fea0000000200 */
[----:B------:R-:W3:Y:S02]  /*d6a0*/  LDSM.16.M88.4 R176, [R211] ;  /* 0x00000000d3b0783b */ /* 0x000ee40000000200 */
[C---:B--2---:R-:W-:Y:S08]  /*d6b0*/  HMMA.16816.F32 R4, R168.reuse, R180, R4 ;  /* 0x000000b4a804723c */ /* 0x044ff00000001804 */
[C---:B------:R-:W-:Y:S01]  /*d6c0*/  HMMA.16816.F32 R8, R168.reuse, R182, R8 ;  /* 0x000000b6a808723c */ /* 0x040fe20000001808 */
[----:B------:R-:W2:Y:S07]  /*d6d0*/  LDSM.16.M88.4 R180, [R209] ;  /* 0x00000000d1b4783b */ /* 0x000eae0000000200 */
[C---:B----4-:R-:W-:Y:S08]  /*d6e0*/  HMMA.16816.F32 R12, R168.reuse, R188, R12 ;  /* 0x000000bca80c723c */ /* 0x050ff0000000180c */
[C---:B------:R-:W-:Y:S01]  /*d6f0*/  HMMA.16816.F32 R16, R168.reuse, R190, R16 ;  /* 0x000000bea810723c */ /* 0x040fe20000001810 */
[----:B------:R-:W-:Y:S07]  /*d700*/  LDSM.16.M88.4 R188, [R219+0xb000] ;  /* 0x00b00000dbbc783b */ /* 0x000fee0000000200 */
[C---:B-1----:R-:W-:Y:S08]  /*d710*/  HMMA.16816.F32 R20, R168.reuse, R172, R20 ;  /* 0x000000aca814723c */ /* 0x042ff00000001814 */
[C---:B------:R-:W-:Y:S01]  /*d720*/  HMMA.16816.F32 R24, R168.reuse, R174, R24 ;  /* 0x000000aea818723c */ /* 0x040fe20000001818 */
[----:B------:R-:W-:Y:S07]  /*d730*/  LDSM.16.M88.4 R172, [R222+0x2000] ;  /* 0x00200000deac783b */ /* 0x000fee0000000200 */
[C---:B------:R-:W-:Y:S08]  /*d740*/  HMMA.16816.F32 R28, R168.reuse, R184, R28 ;  /* 0x000000b8a81c723c */ /* 0x040ff0000000181c */
[----:B------:R-:W-:Y:S01]  /*d750*/  HMMA.16816.F32 R32, R168, R186, R32 ;  /* 0x000000baa820723c */ /* 0x000fe20000001820 */
[----:B------:R-:W1:Y:S05]  /*d760*/  LDSM.16.M88.4 R168, [R208] ;  /* 0x00000000d0a8783b */ /* 0x000e6a0000000200 */
[----:B------:R-:W4:Y:S02]  /*d770*/  LDSM.16.M88.4 R184, [R219+0xa000] ;  /* 0x00a00000dbb8783b */ /* 0x000f240000000200 */
[C---:B---3--:R-:W-:Y:S08]  /*d780*/  HMMA.16816.F32 R4, R164.reuse, R176, R4 ;  /* 0x000000b0a404723c */ /* 0x048ff00000001804 */
[C---:B------:R-:W-:Y:S01]  /*d790*/  HMMA.16816.F32 R8, R164.reuse, R178, R8 ;  /* 0x000000b2a408723c */ /* 0x040fe20000001808 */
[----:B------:R-:W3:Y:S07]  /*d7a0*/  LDSM.16.M88.4 R176, [R219+0xa800] ;  /* 0x00a80000dbb0783b */ /* 0x000eee0000000200 */
[C---:B------:R-:W-:Y:S08]  /*d7b0*/  HMMA.16816.F32 R12, R164.reuse, R192, R12 ;  /* 0x000000c0a40c723c */ /* 0x040ff0000000180c */
[C---:B------:R-:W-:Y:S01]  /*d7c0*/  HMMA.16816.F32 R16, R164.reuse, R194, R16 ;  /* 0x000000c2a410723c */ /* 0x040fe20000001810 */
[----:B------:R-:W3:Y:S07]  /*d7d0*/  LDSM.16.M88.4 R192, [R219+0xb800] ;  /* 0x00b80000dbc0783b */ /* 0x000eee0000000200 */
[C---:B--2---:R-:W-:Y:S08]  /*d7e0*/  HMMA.16816.F32 R20, R164.reuse, R180, R20 ;  /* 0x000000b4a414723c */ /* 0x044ff00000001814 */
[C---:B------:R-:W-:Y:S01]  /*d7f0*/  HMMA.16816.F32 R24, R164.reuse, R182, R24 ;  /* 0x000000b6a418723c */ /* 0x040fe20000001818 */
[----:B------:R-:W-:Y:S07]  /*d800*/  LDSM.16.M88.4 R180, [R212+0x2800] ;  /* 0x00280000d4b4783b */ /* 0x000fee0000000200 */
[C---:B-1----:R-:W-:Y:S08]  /*d810*/  HMMA.16816.F32 R28, R164.reuse, R168, R28 ;  /* 0x000000a8a41c723c */ /* 0x042ff0000000181c */
[----:B------:R-:W-:Y:S01]  /*d820*/  HMMA.16816.F32 R32, R164, R170, R32 ;  /* 0x000000aaa420723c */ /* 0x000fe20000001820 */
[----:B------:R-:W-:Y:S05]  /*d830*/  LDSM.16.M88.4 R164, [R221+0x2000] ;  /* 0x00200000dda4783b */ /* 0x000fea0000000200 */
[----:B------:R-:W1:Y:S02]  /*d840*/  LDSM.16.M88.4 R168, [R212+0x2000] ;  /* 0x00200000d4a8783b */ /* 0x000e640000000200 */
[C---:B----4-:R-:W-:Y:S08]  /*d850*/  HMMA.16816.F32 R4, R172.reuse, R184, R4 ;  /* 0x000000b8ac04723c */ /* 0x050ff00000001804 */
        /* <DEDUP_REMOVED lines=10> */
[----:B------:R-:W3:Y:S05]  /*d900*/  LDSM.16.M88.4 R172, [R212+0x3800] ;  /* 0x00380000d4ac783b */ /* 0x000eea0000000200 */
[----:B------:R-:W4:Y:S02]  /*d910*/  LDSM.16.M88.4 R192, [R225+0xc800] ;  /* 0x00c80000e1c0783b */ /* 0x000f240000000200 */
[C---:B-1----:R-:W-:Y:S08]  /*d920*/  HMMA.16816.F32 R4, R164.reuse, R168, R4 ;  /* 0x000000a8a404723c */ /* 0x042ff00000001804 */
[C---:B------:R-:W-:Y:S01]  /*d930*/  HMMA.16816.F32 R8, R164.reuse, R170, R8 ;  /* 0x000000aaa408723c */ /* 0x040fe20000001808 */
[----:B------:R-:W1:Y:S07]  /*d940*/  LDSM.16.M88.4 R168, [R225+0xd000] ;  /* 0x00d00000e1a8783b */ /* 0x000e6e0000000200 */
[C---:B------:R-:W-:Y:S08]  /*d950*/  HMMA.16816.F32 R12, R164.reuse, R180, R12 ;  /* 0x000000b4a40c723c */ /* 0x040ff0000000180c */
[C---:B------:R-:W-:Y:S01]  /*d960*/  HMMA.16816.F32 R16, R164.reuse, R182, R16 ;  /* 0x000000b6a410723c */ /* 0x040fe20000001810 */
[----:B------:R-:W-:Y:S07]  /*d970*/  LDSM.16.M88.4 R180, [R206] ;  /* 0x00000000ceb4783b */ /* 0x000fee0000000200 */
[C---:B--2---:R-:W-:Y:S08]  /*d980*/  HMMA.16816.F32 R20, R164.reuse, R176, R20 ;  /* 0x000000b0a414723c */ /* 0x044ff00000001814 */
[C---:B------:R-:W-:Y:S01]  /*d990*/  HMMA.16816.F32 R24, R164.reuse, R178, R24 ;  /* 0x000000b2a418723c */ /* 0x040fe20000001818 */
[----:B------:R-:W2:Y:S07]  /*d9a0*/  LDSM.16.M88.4 R176, [R225+0xd800] ;  /* 0x00d80000e1b0783b */ /* 0x000eae0000000200 */
[C---:B---3--:R-:W-:Y:S08]  /*d9b0*/  HMMA.16816.F32 R28, R164.reuse, R172, R28 ;  /* 0x000000aca41c723c */ /* 0x048ff0000000181c */
[----:B------:R-:W-:Y:S01]  /*d9c0*/  HMMA.16816.F32 R32, R164, R174, R32 ;  /* 0x000000aea420723c */ /* 0x000fe20000001820 */
[----:B------:R-:W-:Y:S05]  /*d9d0*/  LDSM.16.M88.4 R164, [R224+0x4000] ;  /* 0x00400000e0a4783b */ /* 0x000fea0000000200 */
[----:B------:R-:W3:Y:S02]  /*d9e0*/  LDSM.16.M88.4 R172, [R207] ;  /* 0x00000000cfac783b */ /* 0x000ee40000000200 */
        /* <DEDUP_REMOVED lines=8> */
[----:B------:R-:W-:Y:S07]  /*da70*/  LDSM.16.M88.4 R168, [R222+0x4000] ;  /* 0x00400000dea8783b */ /* 0x000fee0000000200 */
[C---:B--2---:R-:W-:Y:S08]  /*da80*/  HMMA.16816.F32 R28, R184.reuse, R176, R28 ;  /* 0x000000b0b81c723c */ /* 0x044ff0000000181c */
[----:B------:R-:W-:Y:S01]  /*da90*/  HMMA.16816.F32 R32, R184, R178, R32 ;  /* 0x000000b2b820723c */ /* 0x000fe20000001820 */
[----:B------:R-:W1:Y:S05]  /*daa0*/  LDSM.16.M88.4 R176, [R219+0xc000] ;  /* 0x00c00000dbb0783b */ /* 0x000e6a0000000200 */
[----:B------:R-:W-:Y:S02]  /*dab0*/  LDSM.16.M88.4 R184, [R221+0x4000] ;  /* 0x00400000ddb8783b */ /* 0x000fe40000000200 */
[C---:B---3--:R-:W-:Y:S08]  /*dac0*/  HMMA.16816.F32 R4, R164.reuse, R172, R4 ;  /* 0x000000aca404723c */ /* 0x048ff00000001804 */
[C---:B------:R-:W-:Y:S01]  /*dad0*/  HMMA.16816.F32 R8, R164.reuse, R174, R8 ;  /* 0x000000aea408723c */ /* 0x040fe20000001808 */
[----:B------:R-:W2:Y:S07]  /*dae0*/  LDSM.16.M88.4 R172, [R219+0xc800] ;  /* 0x00c80000dbac783b */ /* 0x000eae0000000200 */
[C---:B------:R-:W-:Y:S08]  /*daf0*/  HMMA.16816.F32 R12, R164.reuse, R180, R12 ;  /* 0x000000b4a40c723c */ /* 0x040ff0000000180c */
[C---:B------:R-:W-:Y:S01]  /*db00*/  HMMA.16816.F32 R16, R164.reuse, R182, R16 ;  /* 0x000000b6a410723c */ /* 0x040fe20000001810 */
[----:B------:R-:W3:Y:S07]  /*db10*/  LDSM.16.M88.4 R180, [R219+0xd000] ;  /* 0x00d00000dbb4783b */ /* 0x000eee0000000200 */
[C---:B------:R-:W-:Y:S08]  /*db20*/  HMMA.16816.F32 R20, R164.reuse, R188, R20 ;  /* 0x000000bca414723c */ /* 0x040ff00000001814 */
[C---:B------:R-:W-:Y:S01]  /*db30*/  HMMA.16816.F32 R24, R164.reuse, R190, R24 ;  /* 0x000000bea418723c */ /* 0x040fe20000001818 */
[----:B------:R-:W-:Y:S07]  /*db40*/  LDSM.16.M88.4 R188, [R212+0x4000] ;  /* 0x00400000d4bc783b */ /* 0x000fee0000000200 */
[C---:B----4-:R-:W-:Y:S08]  /*db50*/  HMMA.16816.F32 R28, R164.reuse, R192, R28 ;  /* 0x000000c0a41c723c */ /* 0x050ff0000000181c */
[----:B------:R-:W-:Y:S01]  /*db60*/  HMMA.16816.F32 R32, R164, R194, R32 ;  /* 0x000000c2a420723c */ /* 0x000fe20000001820 */
[----:B------:R-:W4:Y:S05]  /*db70*/  LDSM.16.M88.4 R164, [R219+0xd800] ;  /* 0x00d80000dba4783b */ /* 0x000f2a0000000200 */
[----:B------:R-:W4:Y:S02]  /*db80*/  LDSM.16.M88.4 R192, [R212+0x4800] ;  /* 0x00480000d4c0783b */ /* 0x000f240000000200 */
[C---:B-1----:R-:W-:Y:S08]  /*db90*/  HMMA.16816.F32 R4, R168.reuse, R176, R4 ;  /* 0x000000b0a804723c */ /* 0x042ff00000001804 */
[C---:B------:R-:W-:Y:S01]  /*dba0*/  HMMA.16816.F32 R8, R168.reuse, R178, R8 ;  /* 0x000000b2a808723c */ /* 0x040fe20000001808 */
[----:B------:R-:W-:Y:S07]  /*dbb0*/  LDSM.16.M88.4 R176, [R225+0xe000] ;  /* 0x00e00000e1b0783b */ /* 0x000fee0000000200 */
[C---:B--2---:R-:W-:Y:S08]  /*dbc0*/  HMMA.16816.F32 R12, R168.reuse, R172, R12 ;  /* 0x000000aca80c723c */ /* 0x044ff0000000180c */
[C---:B------:R-:W-:Y:S01]  /*dbd0*/  HMMA.16816.F32 R16, R168.reuse, R174, R16 ;  /* 0x000000aea810723c */ /* 0x040fe20000001810 */
[----:B------:R-:W1:Y:S07]  /*dbe0*/  LDSM.16.M88.4 R172, [R212+0x5000] ;  /* 0x00500000d4ac783b */ /* 0x000e6e0000000200 */
[C---:B---3--:R-:W-:Y:S08]  /*dbf0*/  HMMA.16816.F32 R20, R168.reuse, R180, R20 ;  /* 0x000000b4a814723c */ /* 0x048ff00000001814 */
[C---:B------:R-:W-:Y:S01]  /*dc00*/  HMMA.16816.F32 R24, R168.reuse, R182, R24 ;  /* 0x000000b6a818723c */ /* 0x040fe20000001818 */
[----:B------:R-:W-:Y:S07]  /*dc10*/  LDSM.16.M88.4 R180, [R225+0xe800] ;  /* 0x00e80000e1b4783b */ /* 0x000fee0000000200 */
[C---:B----4-:R-:W-:Y:S08]  /*dc20*/  HMMA.16816.F32 R28, R168.reuse, R164, R28 ;  /* 0x000000a4a81c723c */ /* 0x050ff0000000181c */
[----:B------:R-:W-:Y:S01]  /*dc30*/  HMMA.16816.F32 R32, R168, R166, R32 ;  /* 0x000000a6a820723c */ /* 0x000fe20000001820 */
[----:B------:R-:W2:Y:S05]  /*dc40*/  LDSM.16.M88.4 R164, [R212+0x5800] ;  /* 0x00580000d4a4783b */ /* 0x000eaa0000000200 */
[----:B------:R-:W3:Y:S02]  /*dc50*/  LDSM.16.M88.4 R168, [R226+0x6000] ;  /* 0x00600000e2a8783b */ /* 0x000ee40000000200 */
[C---:B------:R-:W-:Y:S08]  /*dc60*/  HMMA.16816.F32 R4, R184.reuse, R188, R4 ;  /* 0x000000bcb804723c */ /* 0x040ff00000001804 */
[C---:B------:R-:W-:Y:S01]  /*dc70*/  HMMA.16816.F32 R8, R184.reuse, R190, R8 ;  /* 0x000000beb808723c */ /* 0x040fe20000001808 */
[----:B------:R-:W4:Y:S07]  /*dc80*/  LDSM.16.M88.4 R188, [R225+0xf000] ;  /* 0x00f00000e1bc783b */ /* 0x000f2e0000000200 */
[C---:B------:R-:W-:Y:S08]  /*dc90*/  HMMA.16816.F32 R12, R184.reuse, R192, R12 ;  /* 0x000000c0b80c723c */ /* 0x040ff0000000180c */
[C---:B------:R-:W-:Y:S01]  /*dca0*/  HMMA.16816.F32 R16, R184.reuse, R194, R16 ;  /* 0x000000c2b810723c */ /* 0x040fe20000001810 */
[----:B------:R-:W4:Y:S07]  /*dcb0*/  LDSM.16.M88.4 R192, [R225+0xf800] ;  /* 0x00f80000e1c0783b */ /* 0x000f2e0000000200 */
[C---:B-1----:R-:W-:Y:S08]  /*dcc0*/  HMMA.16816.F32 R20, R184.reuse, R172, R20 ;  /* 0x000000acb814723c */ /* 0x042ff00000001814 */
[C---:B------:R-:W-:Y:S01]  /*dcd0*/  HMMA.16816.F32 R24, R184.reuse, R174, R24 ;  /* 0x000000aeb818723c */ /* 0x040fe20000001818 */
[----:B------:R-:W-:Y:S07]  /*dce0*/  LDSM.16.M88.4 R172, [R203] ;  /* 0x00000000cbac783b */ /* 0x000fee0000000200 */
[C---:B--2---:R-:W-:Y:S08]  /*dcf0*/  HMMA.16816.F32 R28, R184.reuse, R164, R28 ;  /* 0x000000a4b81c723c */ /* 0x044ff0000000181c */
[----:B------:R-:W-:Y:S01]  /*dd00*/  HMMA.16816.F32 R32, R184, R166, R32 ;  /* 0x000000a6b820723c */ /* 0x000fe20000001820 */
[----:B------:R-:W1:Y:S05]  /*dd10*/  LDSM.16.M88.4 R164, [R224+0x6000] ;  /* 0x00600000e0a4783b */ /* 0x000e6a0000000200 */
[----:B------:R-:W-:Y:S02]  /*dd20*/  LDSM.16.M88.4 R184, [R200] ;  /* 0x00000000c8b8783b */ /* 0x000fe40000000200 */
[C---:B---3--:R-:W-:Y:S08]  /*dd30*/  HMMA.16816.F32 R4, R168.reuse, R176, R4 ;  /* 0x000000b0a804723c */ /* 0x048ff00000001804 */
[C---:B------:R-:W-:Y:S01]  /*dd40*/  HMMA.16816.F32 R8, R168.reuse, R178, R8 ;  /* 0x000000b2a808723c */ /* 0x040fe20000001808 */
[----:B------:R-:W2:Y:S07]  /*dd50*/  LDSM.16.M88.4 R176, [R202] ;  /* 0x00000000cab0783b */ /* 0x000eae0000000200 */
        /* <DEDUP_REMOVED lines=20> */
[----:B------:R-:W3:Y:S05]  /*dea0*/  LDSM.16.M88.4 R164, [R219+0xf800] ;  /* 0x00f80000dba4783b */ /* 0x000eea0000000200 */
[----:B------:R-:W3:Y:S02]  /*deb0*/  LDSM.16.M88.4 R184, [R212+0x6000] ;  /* 0x00600000d4b8783b */ /* 0x000ee40000000200 */
[C---:B----4-:R-:W-:Y:S07]  /*dec0*/  HMMA.16816.F32 R4, R168.reuse, R188, R4 ;  /* 0x000000bca804723c */ /* 0x050fee0000001804 */
[----:B------:R-:W-:Y:S01]  /*ded0*/  MOV R188, R196 ;  /* 0x000000c400bc7202 */ /* 0x000fe20000000f00 */
[C---:B------:R-:W-:Y:S04]  /*dee0*/  HMMA.16816.F32 R8, R168.reuse, R190, R8 ;  /* 0x000000bea808723c */ /* 0x040fe80000001808 */
[----:B------:R-:W-:Y:S04]  /*def0*/  MOV R189, R197 ;  /* 0x000000c500bd7202 */ /* 0x000fe80000000f00 */
[C---:B-1----:R-:W-:Y:S08]  /*df00*/  HMMA.16816.F32 R12, R168.reuse, R172, R12 ;  /* 0x000000aca80c723c */ /* 0x042ff0000000180c */
[C---:B------:R-:W-:Y:S08]  /*df10*/  HMMA.16816.F32 R16, R168.reuse, R174, R16 ;  /* 0x000000aea810723c */ /* 0x040ff00000001810 */
[C---:B--2---:R-:W-:Y:S08]  /*df20*/  HMMA.16816.F32 R20, R168.reuse, R176, R20 ;  /* 0x000000b0a814723c */ /* 0x044ff00000001814 */
[C---:B------:R-:W-:Y:S08]  /*df30*/  HMMA.16816.F32 R24, R168.reuse, R178, R24 ;  /* 0x000000b2a818723c */ /* 0x040ff00000001818 */
[C---:B---3--:R-:W-:Y:S08]  /*df40*/  HMMA.16816.F32 R28, R168.reuse, R164, R28 ;  /* 0x000000a4a81c723c */ /* 0x048ff0000000181c */
[----:B------:R-:W-:Y:S01]  /*df50*/  HMMA.16816.F32 R32, R168, R166, R32 ;  /* 0x000000a6a820723c */ /* 0x000fe20000001820 */
[----:B------:R-:W1:Y:S05]  /*df60*/  LDSM.16.M88.4 R164, [R212+0x6800] ;  /* 0x00680000d4a4783b */ /* 0x000e6a0000000200 */
[----:B------:R-:W2:Y:S02]  /*df70*/  LDSM.16.M88.4 R168, [R212+0x7000] ;  /* 0x00700000d4a8783b */ /* 0x000ea40000000200 */
[C---:B------:R-:W-:Y:S08]  /*df80*/  HMMA.16816.F32 R4, R180.reuse, R184, R4 ;  /* 0x000000b8b404723c */ /* 0x040ff00000001804 */
[C---:B------:R-:W-:Y:S11]  /*df90*/  HMMA.16816.F32 R8, R180.reuse, R186, R8 ;  /* 0x000000bab408723c */ /* 0x040ff60000001808 */
[----:B------:R-:W-:Y:S05]  /*dfa0*/  @!UPT UIADD3 URZ, URZ, URZ, URZ ;  /* 0x0000003f3f3ff290 */ /* 0x000fea000fffe03f */
[----:B------:R-:W-:Y:S02]  /*dfb0*/  FMUL.FTZ R246, R4, c[0x0][0x2ec] ;  /* 0x0000bb0004f67a20 */ /* 0x000fe40000410000 */
[----:B------:R-:W-:Y:S02]  /*dfc0*/  FMUL.FTZ R250, R5, c[0x0][0x2ec] ;  /* 0x0000bb0005fa7a20 */ /* 0x000fe40000410000 */
[----:B------:R-:W-:Y:S02]  /*dfd0*/  FMUL.FTZ R252, R6, c[0x0][0x2ec] ;  /* 0x0000bb0006fc7a20 */ /* 0x000fe40000410000 */
[----:B------:R-:W3:Y:S01]  /*dfe0*/  MUFU.TANH R246, R246 ;  /* 0x000000f600f67308 */ /* 0x000ee20000002400 */
[----:B------:R-:W-:Y:S01]  /*dff0*/  FMUL.FTZ R3, R7, c[0x0][0x2ec] ;  /* 0x0000bb0007037a20 */ /* 0x000fe20000410000 */
[C---:B-1----:R-:W-:Y:S03]  /*e000*/  HMMA.16816.F32 R12, R180.reuse, R164, R12 ;  /* 0x000000a4b40c723c */ /* 0x042fe6000000180c */
[----:B------:R-:W-:Y:S02]  /*e010*/  FMUL.FTZ R190, R8, c[0x0][0x2ec] ;  /* 0x0000bb0008be7a20 */ /* 0x000fe40000410000 */
[----:B------:R-:W-:Y:S03]  /*e020*/  FMUL.FTZ R191, R9, c[0x0][0x2ec] ;  /* 0x0000bb0009bf7a20 */ /* 0x000fe60000410000 */
[----:B------:R-:W1:Y:S01]  /*e030*/  MUFU.TANH R250, R250 ;  /* 0x000000fa00fa7308 */ /* 0x000e620000002400 */
[C---:B------:R-:W-:Y:S01]  /*e040*/  HMMA.16816.F32 R16, R180.reuse, R166, R16 ;  /* 0x000000a6b410723c */ /* 0x040fe20000001810 */
[----:B------:R-:W4:Y:S01]  /*e050*/  LDSM.16.M88.4 R164, [R212+0x7800] ;  /* 0x00780000d4a4783b */ /* 0x000f220000000200 */
[----:B------:R-:W-:Y:S04]  /*e060*/  DEPBAR.LE SB0, 0x0 ;  /* 0x000080000000791a */ /* 0x000fe80000000000 */
[----:B------:R-:W-:Y:S02]  /*e070*/  FMUL.FTZ R10, R10, c[0x0][0x2ec] ;  /* 0x0000bb000a0a7a20 */ /* 0x000fe40000410000 */
[C---:B--2---:R-:W-:Y:S01]  /*e080*/  HMMA.16816.F32 R20, R180.reuse, R168, R20 ;  /* 0x000000a8b414723c */ /* 0x044fe20000001814 */
[----:B------:R-:W2:Y:S01]  /*e090*/  MUFU.TANH R252, R252 ;  /* 0x000000fc00fc7308 */ /* 0x000ea20000002400 */
[----:B------:R-:W-:Y:S03]  /*e0a0*/  BAR.SYNC.DEFER_BLOCKING 0x0 ;  /* 0x0000000000007b1d */ /* 0x000fe60000010000 */
[----:B------:R-:W-:Y:S03]  /*e0b0*/  FMUL.FTZ R9, R11, c[0x0][0x2ec] ;  /* 0x0000bb000b097a20 */ /* 0x000fe60000410000 */
[C---:B------:R-:W-:Y:S03]  /*e0c0*/  HMMA.16816.F32 R24, R180.reuse, R170, R24 ;  /* 0x000000aab418723c */ /* 0x040fe60000001818 */
[----:B------:R-:W1:Y:S01]  /*e0d0*/  MUFU.TANH R3, R3 ;  /* 0x0000000300037308 */ /* 0x000e620000002400 */
[----:B------:R-:W-:Y:S02]  /*e0e0*/  FMUL.FTZ R193, R13, c[0x0][0x2ec] ;  /* 0x0000bb000dc17a20 */ /* 0x000fe40000410000 */
[----:B------:R-:W-:Y:S02]  /*e0f0*/  FMUL.FTZ R13, R14, c[0x0][0x2ec] ;  /* 0x0000bb000e0d7a20 */ /* 0x000fe40000410000 */
[----:B------:R-:W-:Y:S04]  /*e100*/  FMUL.FTZ R17, R17, c[0x0][0x2ec] ;  /* 0x0000bb0011117a20 */ /* 0x000fe80000410000 */
[----:B------:R-:W-:Y:S01]  /*e110*/  FMUL.FTZ R14, R19, c[0x0][0x2ec] ;  /* 0x0000bb00130e7a20 */ /* 0x000fe20000410000 */
[----:B------:R1:W1:Y:S01]  /*e120*/  MUFU.TANH R197, R17 ;  /* 0x0000001100c57308 */ /* 0x0002620000002400 */
[----:B------:R-:W-:Y:S02]  /*e130*/  FMUL.FTZ R194, R12, c[0x0][0x2ec] ;  /* 0x0000bb000cc27a20 */ /* 0x000fe40000410000 */
[----:B------:R-:W-:Y:S02]  /*e140*/  FMUL.FTZ R23, R23, c[0x0][0x2ec] ;  /* 0x0000bb0017177a20 */ /* 0x000fe40000410000 */
[----:B------:R-:W-:Y:S02]  /*e150*/  FMUL.FTZ R21, R21, c[0x0][0x2ec] ;  /* 0x0000bb0015157a20 */ /* 0x000fe40000410000 */
[----:B------:R-:W-:Y:S02]  /*e160*/  FMUL.FTZ R11, R15, c[0x0][0x2ec] ;  /* 0x0000bb000f0b7a20 */ /* 0x000fe40000410000 */
[----:B------:R-:W-:Y:S01]  /*e170*/  FMUL.FTZ R195, R16, c[0x0][0x2ec] ;  /* 0x0000bb0010c37a20 */ /* 0x000fe20000410000 */
[----:B------:R2:W2:Y:S01]  /*e180*/  MUFU.TANH R199, R23 ;  /* 0x0000001700c77308 */ /* 0x0004a20000002400 */
[----:B------:R-:W-:Y:S01]  /*e190*/  FMUL.FTZ R26, R26, c[0x0][0x2ec] ;  /* 0x0000bb001a1a7a20 */ /* 0x000fe20000410000 */
[C---:B----4-:R-:W-:Y:S03]  /*e1a0*/  HMMA.16816.F32 R28, R180.reuse, R164, R28 ;  /* 0x000000a4b41c723c */ /* 0x050fe6000000181c */
[----:B------:R-:W-:Y:S02]  /*e1b0*/  FMUL.FTZ R19, R27, c[0x0][0x2ec] ;  /* 0x0000bb001b137a20 */ /* 0x000fe40000410000 */
[----:B------:R-:W-:Y:S02]  /*e1c0*/  FMUL.FTZ R15, R18, c[0x0][0x2ec] ;  /* 0x0000bb00120f7a20 */ /* 0x000fe40000410000 */
[----:B------:R-:W-:Y:S01]  /*e1d0*/  FMUL.FTZ R18, R20, c[0x0][0x2ec] ;  /* 0x0000bb0014127a20 */ /* 0x000fe20000410000 */
[----:B------:R-:W4:Y:S01]  /*e1e0*/  MUFU.TANH R198, R21 ;  /* 0x0000001500c67308 */ /* 0x000f220000002400 */
[----:B------:R-:W-:Y:S03]  /*e1f0*/  HMMA.16816.F32 R32, R180, R166, R32 ;  /* 0x000000a6b420723c */ /* 0x000fe60000001820 */
[----:B-1----:R-:W-:Y:S02]  /*e200*/  FMUL.FTZ R17, R22, c[0x0][0x2ec] ;  /* 0x0000bb0016117a20 */ /* 0x002fe40000410000 */
[----:B------:R-:W-:Y:S02]  /*e210*/  FMUL.FTZ R173, R24, c[0x0][0x2ec] ;  /* 0x0000bb0018ad7a20 */ /* 0x000fe40000410000 */
[----:B------:R-:W-:Y:S02]  /*e220*/  FMUL.FTZ R22, R25, c[0x0][0x2ec] ;  /* 0x0000bb0019167a20 */ /* 0x000fe40000410000 */
[----:B------:R1:W1:Y:S03]  /*e230*/  MUFU.TANH R21, R26 ;  /* 0x0000001a00157308 */ /* 0x0002660000002400 */
[----:B--2---:R-:W-:Y:S03]  /*e240*/  MOV R23, UR4 ;  /* 0x0000000400177c02 */ /* 0x004fe60008000f00 */
[----:B------:R-:W-:Y:S01]  /*e250*/  FMUL.FTZ R178, R29, c[0x0][0x2ec] ;  /* 0x0000bb001db27a20 */ /* 0x000fe20000410000 */
[C---:B------:R-:W-:Y:S01]  /*e260*/  LEA R182, P6, R23.reuse, R40, 0x6 ;  /* 0x0000002817b67211 */ /* 0x040fe200078c30ff */
[----:B------:R-:W-:Y:S02]  /*e270*/  FMUL.FTZ R29, R30, c[0x0][0x2ec] ;  /* 0x0000bb001e1d7a20 */ /* 0x000fe40000410000 */
[----:B------:R-:W2:Y:S01]  /*e280*/  MUFU.TANH R190, R190 ;  /* 0x000000be00be7308 */ /* 0x000ea20000002400 */
[C---:B------:R-:W-:Y:S01]  /*e290*/  LEA R186, P1, R23.reuse, R38, 0x6 ;  /* 0x0000002617ba7211 */ /* 0x040fe200078230ff */
[----:B------:R-:W-:Y:S01]  /*e2a0*/  FMUL.FTZ R25, R28, c[0x0][0x2ec] ;  /* 0x0000bb001c197a20 */ /* 0x000fe20000410000 */
[C---:B------:R-:W-:Y:S02]  /*e2b0*/  LEA.HI.X.SX32 R183, R23.reuse, R41, 0x6, P6 ;  /* 0x0000002917b77211 */ /* 0x040fe400030f36ff */
[----:B------:R2:W5:Y:S01]  /*e2c0*/  LDL.LU.64 R40, [R1+0x30] ;  /* 0x0000300001287983 */ /* 0x0005620000300a00 */
[C---:B------:R-:W-:Y:S01]  /*e2d0*/  LEA R174, P0, R23.reuse, R188, 0x6 ;  /* 0x000000bc17ae7211 */ /* 0x040fe200078030ff */
[----:B------:R-:W-:Y:S01]  /*e2e0*/  FMUL.FTZ R27, R32, c[0x0][0x2ec] ;  /* 0x0000bb00201b7a20 */ /* 0x000fe20000410000 */
[----:B------:R-:W-:Y:S01]  /*e2f0*/  LEA.HI.X.SX32 R187, R23, R39, 0x6, P1 ;  /* 0x0000002717bb7211 */ /* 0x000fe200008f36ff */
[----:B------:R-:W-:Y:S01]  /*e300*/  FMUL.FTZ R30, R35, c[0x0][0x2ec] ;  /* 0x0000bb00231e7a20 */ /* 0x000fe20000410000 */
[----:B------:R-:W2:Y:S01]  /*e310*/  MUFU.TANH R191, R191 ;  /* 0x000000bf00bf7308 */ /* 0x000ea20000002400 */
[C---:B------:R-:W-:Y:S01]  /*e320*/  LEA.HI.X.SX32 R175, R23.reuse, R189, 0x6, P0 ;  /* 0x000000bd17af7211 */ /* 0x040fe200000f36ff */
[----:B------:R2:W5:Y:S01]  /*e330*/  LDL.LU.64 R38, [R1+0x28] ;  /* 0x0000280001267983 */ /* 0x0005620000300a00 */
[----:B------:R-:W-:Y:S01]  /*e340*/  LEA R176, P0, R23, R36, 0x6 ;  /* 0x0000002417b07211 */ /* 0x000fe200078030ff */
[----:B-1----:R-:W-:Y:S02]  /*e350*/  FMUL.FTZ R26, R31, c[0x0][0x2ec] ;  /* 0x0000bb001f1a7a20 */ /* 0x002fe40000410000 */
[----:B------:R-:W-:Y:S01]  /*e360*/  FMUL.FTZ R31, R34, c[0x0][0x2ec] ;  /* 0x0000bb00221f7a20 */ /* 0x000fe20000410000 */
[----:B------:R-:W-:Y:S01]  /*e370*/  LEA.HI.X.SX32 R177, R23, R37, 0x6, P0 ;  /* 0x0000002517b17211 */ /* 0x000fe200000f36ff */
[----:B------:R-:W-:Y:S01]  /*e380*/  IMAD R35, R183, c[0x0][0x198], RZ ;  /* 0x00006600b7237a24 */ /* 0x000fe200078e02ff */
[----:B------:R1:W5:Y:S01]  /*e390*/  LDL.LU.64 R36, [R1+0x20] ;  /* 0x0000200001247983 */ /* 0x0003620000300a00 */
[----:B------:R1:W1:Y:S01]  /*e3a0*/  MUFU.TANH R34, R27 ;  /* 0x0000001b00227308 */ /* 0x0002620000002400 */
[----:B------:R-:W-:Y:S02]  /*e3b0*/  FMUL.FTZ R33, R33, c[0x0][0x2ec] ;  /* 0x0000bb0021217a20 */ /* 0x000fe40000410000 */
[C---:B------:R-:W-:Y:S02]  /*e3c0*/  IMAD R35, R182.reuse, c[0x0][0x19c], R35 ;  /* 0x00006700b6237a24 */ /* 0x040fe400078e0223 */
[----:B------:R-:W-:Y:S04]  /*e3d0*/  IMAD.WIDE.U32 R182, R182, c[0x0][0x198], RZ ;  /* 0x00006600b6b67a25 */ /* 0x000fe800078e00ff */
[----:B------:R-:W-:Y:S01]  /*e3e0*/  IMAD.WIDE.U32 R6, R186, c[0x0][0x198], RZ ;  /* 0x00006600ba067a25 */ /* 0x000fe200078e00ff */
[----:B------:R-:W2:Y:S01]  /*e3f0*/  MUFU.TANH R10, R10 ;  /* 0x0000000a000a7308 */ /* 0x000ea20000002400 */
[----:B------:R-:W-:Y:S02]  /*e400*/  IADD3 R35, R183, R35, RZ ;  /* 0x00000023b7237210 */ /* 0x000fe40007ffe0ff */
[----:B------:R-:W-:Y:S02]  /*e410*/  IMAD R175, R175, c[0x0][0x198], RZ ;  /* 0x00006600afaf7a24 */ /* 0x000fe400078e02ff */
[C---:B------:R-:W-:Y:S04]  /*e420*/  IMAD.WIDE.U32 R188, R174.reuse, c[0x0][0x198], RZ ;  /* 0x00006600aebc7a25 */ /* 0x040fe800078e00ff */
[----:B------:R-:W-:Y:S01]  /*e430*/  IMAD R175, R174, c[0x0][0x19c], R175 ;  /* 0x00006700aeaf7a24 */ /* 0x000fe200078e02af */
[----:B------:R-:W2:Y:S01]  /*e440*/  MUFU.TANH R9, R9 ;  /* 0x0000000900097308 */ /* 0x000ea20000002400 */
[----:B------:R-:W-:Y:S01]  /*e450*/  IMAD R23, R177, c[0x0][0x198], RZ ;  /* 0x00006600b1177a24 */ /* 0x000fe200078e02ff */
[-C--:B------:R-:W-:Y:S01]  /*e460*/  LEA R170, P1, R188, R245.reuse, 0x1 ;  /* 0x000000f5bcaa7211 */ /* 0x080fe200078208ff */
[----:B------:R-:W-:Y:S02]  /*e470*/  IMAD.IADD R175, R189, 0x1, R175 ;  /* 0x00000001bdaf7824 */ /* 0x000fe400078e02af */
[----:B-1----:R-:W-:Y:S02]  /*e480*/  IMAD R27, R187, c[0x0][0x198], RZ ;  /* 0x00006600bb1b7a24 */ /* 0x002fe400078e02ff */
[----:B------:R-:W-:Y:S01]  /*e490*/  IMAD R23, R176, c[0x0][0x19c], R23 ;  /* 0x00006700b0177a24 */ /* 0x000fe200078e0217 */
[-C--:B------:R-:W-:Y:S01]  /*e4a0*/  LEA.HI.X R171, R188, R244.reuse, R175, 0x1, P1 ;  /* 0x000000f4bcab7211 */ /* 0x080fe200008f0caf */
[----:B------:R-:W-:Y:S01]  /*e4b0*/  IMAD R27, R186, c[0x0][0x19c], R27 ;  /* 0x00006700ba1b7a24 */ /* 0x000fe200078e021b */
[----:B------:R-:W1:Y:S01]  /*e4c0*/  MUFU.TANH R194, R194 ;  /* 0x000000c200c27308 */ /* 0x000e620000002400 */
[----:B------:R-:W-:Y:S01]  /*e4d0*/  LEA R186, P0, R182, R245, 0x1 ;  /* 0x000000f5b6ba7211 */ /* 0x000fe200078008ff */
[----:B------:R-:W-:Y:S02]  /*e4e0*/  IMAD.WIDE.U32 R176, R176, c[0x0][0x198], RZ ;  /* 0x00006600b0b07a25 */ /* 0x000fe400078e00ff */
[----:B------:R-:W-:Y:S02]  /*e4f0*/  IADD3 R27, R7, R27, RZ ;  /* 0x0000001b071b7210 */ /* 0x000fe40007ffe0ff */
[-C--:B------:R-:W-:Y:S02]  /*e500*/  LEA.HI.X R187, R182, R244.reuse, R35, 0x1, P0 ;  /* 0x000000f4b6bb7211 */ /* 0x080fe400000f0c23 */
[----:B------:R-:W-:Y:S02]  /*e510*/  PLOP3.LUT P0, PT, PT, PT, UP0, 0x80, 0x0 ;  /* 0x000000000000781c */ /* 0x000fe40003f0f008 */
[----:B------:R-:W1:Y:S01]  /*e520*/  MUFU.TANH R193, R193 ;  /* 0x000000c100c17308 */ /* 0x000e620000002400 */
[-C--:B------:R-:W-:Y:S02]  /*e530*/  LEA R182, P6, R6, R245.reuse, 0x1 ;  /* 0x000000f506b67211 */ /* 0x080fe400078c08ff */
[----:B------:R-:W-:Y:S02]  /*e540*/  LEA R174, P1, R176, R245, 0x1 ;  /* 0x000000f5b0ae7211 */ /* 0x000fe400078208ff */
[----:B------:R-:W-:Y:S02]  /*e550*/  IADD3 R23, R177, R23, RZ ;  /* 0x00000017b1177210 */ /* 0x000fe40007ffe0ff */
[-C--:B------:R-:W-:Y:S02]  /*e560*/  LEA.HI.X R183, R6, R244.reuse, R27, 0x1, P6 ;  /* 0x000000f406b77211 */ /* 0x080fe400030f0c1b */
[----:B------:R-:W-:Y:S01]  /*e570*/  LEA.HI.X R175, R176, R244, R23, 0x1, P1 ;  /* 0x000000f4b0af7211 */ /* 0x000fe200008f0c17 */
        /* <DEDUP_REMOVED lines=16> */
[----:B------:R-:W1:Y:S02]  /*e680*/  MUFU.TANH R30, R30 ;  /* 0x0000001e001e7308 */ /* 0x000e640000002400 */
[----:B-12345:R-:W-:-:S05]  /*e690*/  @P0 BRA `(.L_x_1175) ;  /* 0xffffdc0000000947 */ /* 0x03efca000383ffff */
.L_x_1174:
[----:B------:R-:W-:Y:S01]  /*e6a0*/  MOV R4, UR6 ;  /* 0x0000000600047c02 */ /* 0x000fe20008000f00 */
[----:B------:R-:W-:Y:S02]  /*e6b0*/  UISETP.GT.AND UP0, UPT, UR6, UR9, UPT ;  /* 0x000000090600728c */ /* 0x000fe4000bf04270 */
[----:B------:R-:W-:Y:S01]  /*e6c0*/  UIADD3 UR14, UR14, 0x1, URZ ;  /* 0x000000010e0e7890 */ /* 0x000fe2000fffe03f */
[----:B------:R-:W-:Y:S01]  /*e6d0*/  LEA R4, R4, R239, 0x6 ;  /* 0x000000ef04047211 */ /* 0x000fe200078e30ff */
[----:B------:R-:W-:Y:S03]  /*e6e0*/  UMOV UR27, UR6 ;  /* 0x00000006001b7c82 */ /* 0x000fe60008000000 */
[C---:B------:R-:W-:Y:S02]  /*e6f0*/  IADD3 R8, R4.reuse, 0x1, RZ ;  /* 0x0000000104087810 */ /* 0x040fe40007ffe0ff */
[CC--:B------:R-:W-:Y:S02]  /*e700*/  ISETP.GE.AND P1, PT, R4.reuse, R238.reuse, PT ;  /* 0x000000ee0400720c */ /* 0x0c0fe40003f26270 */
[----:B------:R-:W-:Y:S02]  /*e710*/  IADD3 R27, R4, 0x8, RZ ;  /* 0x00000008041b7810 */ /* 0x000fe40007ffe0ff */
[-C--:B------:R-:W-:Y:S02]  /*e720*/  ISETP.GE.AND P6, PT, R8, R238.reuse, PT ;  /* 0x000000ee0800720c */ /* 0x080fe40003fc6270 */
[CC--:B------:R-:W-:Y:S02]  /*e730*/  ISETP.GE.OR P1, PT, R4.reuse, R237.reuse, !P1 ;  /* 0x000000ed0400720c */ /* 0x0c0fe40004f26670 */
[----:B------:R-:W-:Y:S02]  /*e740*/  IADD3 R35, R4, 0x10, RZ ;  /* 0x0000001004237810 */ /* 0x000fe40007ffe0ff */
[-C--:B------:R-:W-:Y:S02]  /*e750*/  ISETP.GE.OR P6, PT, R8, R237.reuse, !P6 ;  /* 0x000000ed0800720c */ /* 0x080fe400077c6670 */
[----:B------:R-:W-:Y:S02]  /*e760*/  FSEL R7, R246, -INF , !P1 ;  /* 0xff800000f6077808 */ /* 0x000fe40004800000 */
[-C--:B------:R-:W-:Y:S02]  /*e770*/  ISETP.GE.AND P1, PT, R27, R238.reuse, PT ;  /* 0x000000ee1b00720c */ /* 0x080fe40003f26270 */
[----:B------:R-:W-:Y:S02]  /*e780*/  FSEL R20, R250, -INF , !P6 ;  /* 0xff800000fa147808 */ /* 0x000fe40007000000 */
[----:B------:R-:W-:Y:S02]  /*e790*/  ISETP.GE.AND P6, PT, R35, R238, PT ;  /* 0x000000ee2300720c */ /* 0x000fe40003fc6270 */
[-C--:B------:R-:W-:Y:S02]  /*e7a0*/  ISETP.GE.OR P1, PT, R27, R237.reuse, !P1 ;  /* 0x000000ed1b00720c */ /* 0x080fe40004f26670 */
[----:B------:R-:W-:Y:S02]  /*e7b0*/  IADD3 R28, R4, 0x18, RZ ;  /* 0x00000018041c7810 */ /* 0x000fe40007ffe0ff */
[----:B------:R-:W-:Y:S02]  /*e7c0*/  ISETP.GE.OR P6, PT, R35, R237, !P6 ;  /* 0x000000ed2300720c */ /* 0x000fe400077c6670 */
[----:B------:R-:W-:Y:S02]  /*e7d0*/  FSEL R16, R190, -INF , !P1 ;  /* 0xff800000be107808 */ /* 0x000fe40004800000 */
[----:B------:R-:W-:Y:S02]  /*e7e0*/  ISETP.GE.AND P1, PT, R8, R236, PT ;  /* 0x000000ec0800720c */ /* 0x000fe40003f26270 */
[----:B-1----:R-:W-:Y:S02]  /*e7f0*/  FSEL R187, R194, -INF , !P6 ;  /* 0xff800000c2bb7808 */ /* 0x002fe40007000000 */
[----:B------:R-:W-:Y:S02]  /*e800*/  ISETP.GE.AND P6, PT, R28, R238, PT ;  /* 0x000000ee1c00720c */ /* 0x000fe40003fc6270 */
[----:B------:R-:W-:Y:S02]  /*e810*/  ISETP.GE.OR P1, PT, R8, R231, !P1 ;  /* 0x000000e70800720c */ /* 0x000fe40004f26670 */
[----:B------:R-:W-:Y:S02]  /*e820*/  IADD3 R8, R4, 0x20, RZ ;  /* 0x0000002004087810 */ /* 0x000fe40007ffe0ff */
[-C--:B------:R-:W-:Y:S02]  /*e830*/  ISETP.GE.OR P6, PT, R28, R237.reuse, !P6 ;  /* 0x000000ed1c00720c */ /* 0x080fe400077c6670 */
[----:B------:R-:W-:Y:S02]  /*e840*/  FSEL R23, R3, -INF , !P1 ;  /* 0xff80000003177808 */ /* 0x000fe40004800000 */
[----:B------:R-:W-:Y:S02]  /*e850*/  ISETP.GE.AND P0, PT, R4, R236, PT ;  /* 0x000000ec0400720c */ /* 0x000fe40003f06270 */
[----:B------:R-:W-:Y:S02]  /*e860*/  ISETP.GE.AND P1, PT, R8, R238, PT ;  /* 0x000000ee0800720c */ /* 0x000fe40003f26270 */
[C---:B------:R-:W-:Y:S02]  /*e870*/  IADD3 R32, R4.reuse, 0x21, RZ ;  /* 0x0000002104207810 */ /* 0x040fe40007ffe0ff */
[----:B------:R-:W-:Y:S02]  /*e880*/  IADD3 R164, R4, 0x9, RZ ;  /* 0x0000000904a47810 */ /* 0x000fe40007ffe0ff */
[----:B------:R-:W-:Y:S02]  /*e890*/  FSEL R189, R195, -INF , !P6 ;  /* 0xff800000c3bd7808 */ /* 0x000fe40007000000 */
[C---:B------:R-:W-:Y:S02]  /*e8a0*/  ISETP.GE.AND P6, PT, R27.reuse, R236, PT ;  /* 0x000000ec1b00720c */ /* 0x040fe40003fc6270 */
[----:B------:R-:W-:Y:S02]  /*e8b0*/  ISETP.GE.OR P1, PT, R8, R237, !P1 ;  /* 0x000000ed0800720c */ /* 0x000fe40004f26670 */
[-C--:B------:R-:W-:Y:S02]  /*e8c0*/  ISETP.GE.OR P0, PT, R4, R231.reuse, !P0 ;  /* 0x000000e70400720c */ /* 0x080fe40004706670 */
[----:B------:R-:W-:Y:S02]  /*e8d0*/  ISETP.GE.OR P6, PT, R27, R231, !P6 ;  /* 0x000000e71b00720c */ /* 0x000fe400077c6670 */
[----:B------:R-:W-:Y:S02]  /*e8e0*/  FSEL R5, R252, -INF , !P0 ;  /* 0xff800000fc057808 */ /* 0x000fe40004000000 */
[----:B------:R-:W-:Y:S02]  /*e8f0*/  FSEL R252, R18, -INF , !P1 ;  /* 0xff80000012fc7808 */ /* 0x000fe40004800000 */
[-C--:B------:R-:W-:Y:S02]  /*e900*/  ISETP.GE.AND P1, PT, R32, R238.reuse, PT ;  /* 0x000000ee2000720c */ /* 0x080fe40003f26270 */
[----:B------:R-:W-:Y:S02]  /*e910*/  ISETP.GE.AND P0, PT, R164, R238, PT ;  /* 0x000000eea400720c */ /* 0x000fe40003f06270 */
[----:B------:R-:W-:Y:S02]  /*e920*/  FSEL R27, R10, -INF , !P6 ;  /* 0xff8000000a1b7808 */ /* 0x000fe40007000000 */
[-C--:B------:R-:W-:Y:S02]  /*e930*/  ISETP.GE.OR P0, PT, R164, R237.reuse, !P0 ;  /* 0x000000eda400720c */ /* 0x080fe40004706670 */
[----:B------:R-:W-:Y:S02]  /*e940*/  ISETP.GE.AND P6, PT, R35, R236, PT ;  /* 0x000000ec2300720c */ /* 0x000fe40003fc6270 */
[----:B------:R-:W-:Y:S02]  /*e950*/  ISETP.GE.OR P1, PT, R32, R237, !P1 ;  /* 0x000000ed2000720c */ /* 0x000fe40004f26670 */
[----:B------:R-:W-:Y:S02]  /*e960*/  IADD3 R6, R4, 0x11, RZ ;  /* 0x0000001104067810 */ /* 0x000fe40007ffe0ff */
[----:B------:R-:W-:Y:S02]  /*e970*/  FSEL R12, R191, -INF , !P0 ;  /* 0xff800000bf0c7808 */ /* 0x000fe40004000000 */
[----:B------:R-:W-:Y:S02]  /*e980*/  ISETP.GE.OR P6, PT, R35, R231, !P6 ;  /* 0x000000e72300720c */ /* 0x000fe400077c6670 */
[----:B------:R-:W-:Y:S02]  /*e990*/  FSEL R250, R198, -INF , !P1 ;  /* 0xff800000c6fa7808 */ /* 0x000fe40004800000 */
[C---:B------:R-:W-:Y:S02]  /*e9a0*/  ISETP.GE.AND P0, PT, R6.reuse, R238, PT ;  /* 0x000000ee0600720c */ /* 0x040fe40003f06270 */
[----:B------:R-:W-:Y:S02]  /*e9b0*/  ISETP.GE.AND P1, PT, R6, R236, PT ;  /* 0x000000ec0600720c */ /* 0x000fe40003f26270 */
[----:B------:R-:W-:Y:S02]  /*e9c0*/  IADD3 R24, R4, 0x19, RZ ;  /* 0x0000001904187810 */ /* 0x000fe40007ffe0ff */
[----:B------:R-:W-:Y:S02]  /*e9d0*/  FSEL R191, R13, -INF , !P6 ;  /* 0xff8000000dbf7808 */ /* 0x000fe40007000000 */
[----:B------:R-:W-:Y:S02]  /*e9e0*/  FMNMX.FTZ R13, R7, R2, !PT ;  /* 0x00000002070d7209 */ /* 0x000fe40007810000 */
[C---:B------:R-:W-:Y:S02]  /*e9f0*/  ISETP.GE.OR P0, PT, R6.reuse, R237, !P0 ;  /* 0x000000ed0600720c */ /* 0x040fe40004706670 */
[----:B------:R-:W-:Y:S02]  /*ea00*/  ISETP.GE.OR P1, PT, R6, R231, !P1 ;  /* 0x000000e70600720c */ /* 0x000fe40004f26670 */
[----:B------:R-:W-:Y:S02]  /*ea10*/  FSEL R188, R193, -INF , !P0 ;  /* 0xff800000c1bc7808 */ /* 0x000fe40004000000 */
[----:B------:R-:W-:Y:S02]  /*ea20*/  ISETP.GE.AND P0, PT, R24, R238, PT ;  /* 0x000000ee1800720c */ /* 0x000fe40003f06270 */
[----:B------:R-:W-:Y:S02]  /*ea30*/  FSEL R192, R11, -INF , !P1 ;  /* 0xff8000000bc07808 */ /* 0x000fe40004800000 */
[----:B------:R-:W-:Y:S02]  /*ea40*/  FMNMX.FTZ R11, R20, R13, !PT ;  /* 0x0000000d140b7209 */ /* 0x000fe40007810000 */
[----:B------:R-:W-:Y:S02]  /*ea50*/  ISETP.GE.OR P0, PT, R24, R237, !P0 ;  /* 0x000000ed1800720c */ /* 0x000fe40004706670 */
[----:B------:R-:W-:Y:S02]  /*ea60*/  FMNMX.FTZ R11, R16, R11, !PT ;  /* 0x0000000b100b7209 */ /* 0x000fe40007810000 */
[----:B------:R-:W-:Y:S02]  /*ea70*/  FSEL R190, R197, -INF , !P0 ;  /* 0xff800000c5be7808 */ /* 0x000fe40004000000 */
[----:B------:R-:W-:Y:S02]  /*ea80*/  FMNMX.FTZ R18, R12, R11, !PT ;  /* 0x0000000b0c127209 */ /* 0x000fe40007810000 */
[-C--:B------:R-:W-:Y:S02]  /*ea90*/  ISETP.GE.AND P0, PT, R164, R236.reuse, PT ;  /* 0x000000eca400720c */ /* 0x080fe40003f06270 */
[-C--:B------:R-:W-:Y:S02]  /*eaa0*/  ISETP.GE.AND P6, PT, R28, R236.reuse, PT ;  /* 0x000000ec1c00720c */ /* 0x080fe40003fc6270 */
[----:B------:R-:W-:Y:S02]  /*eab0*/  ISETP.GE.AND P1, PT, R24, R236, PT ;  /* 0x000000ec1800720c */ /* 0x000fe40003f26270 */
[-C--:B------:R-:W-:Y:S02]  /*eac0*/  ISETP.GE.OR P0, PT, R164, R231.reuse, !P0 ;  /* 0x000000e7a400720c */ /* 0x080fe40004706670 */
[----:B------:R-:W-:Y:S02]  /*ead0*/  IADD3 R10, R4, 0x28, RZ ;  /* 0x00000028040a7810 */ /* 0x000fe40007ffe0ff */
[----:B------:R-:W-:Y:S02]  /*eae0*/  FMNMX.FTZ R11, R187, R18, !PT ;  /* 0x00000012bb0b7209 */ /* 0x000fe40007810000 */
[-C--:B------:R-:W-:Y:S02]  /*eaf0*/  ISETP.GE.OR P6, PT, R28, R231.reuse, !P6 ;  /* 0x000000e71c00720c */ /* 0x080fe400077c6670 */
[----:B------:R-:W-:Y:S02]  /*eb00*/  ISETP.GE.OR P1, PT, R24, R231, !P1 ;  /* 0x000000e71800720c */ /* 0x000fe40004f26670 */
[----:B------:R-:W-:Y:S02]  /*eb10*/  FSEL R9, R9, -INF , !P0 ;  /* 0xff80000009097808 */ /* 0x000fe40004000000 */
[----:B------:R-:W-:Y:S02]  /*eb20*/  FMNMX.FTZ R18, R188, R11, !PT ;  /* 0x0000000bbc127209 */ /* 0x000fe40007810000 */
[----:B------:R-:W-:Y:S02]  /*eb30*/  ISETP.GE.AND P0, PT, R10, R238, PT ;  /* 0x000000ee0a00720c */ /* 0x000fe40003f06270 */
[----:B------:R-:W-:Y:S02]  /*eb40*/  FSEL R194, R14, -INF , !P1 ;  /* 0xff8000000ec27808 */ /* 0x000fe40004800000 */
[----:B------:R-:W-:Y:S02]  /*eb50*/  FMNMX.FTZ R14, R5, R0, !PT ;  /* 0x00000000050e7209 */ /* 0x000fe40007810000 */
[----:B------:R-:W-:Y:S02]  /*eb60*/  FSEL R193, R15, -INF , !P6 ;  /* 0xff8000000fc17808 */ /* 0x000fe40007000000 */
[----:B------:R-:W-:Y:S02]  /*eb70*/  ISETP.GE.AND P6, PT, R8, R236, PT ;  /* 0x000000ec0800720c */ /* 0x000fe40003fc6270 */
[----:B------:R-:W-:Y:S02]  /*eb80*/  IADD3 R3, R4, 0x29, RZ ;  /* 0x0000002904037810 */ /* 0x000fe40007ffe0ff */
[----:B------:R-:W-:Y:S02]  /*eb90*/  FMNMX.FTZ R13, R189, R18, !PT ;  /* 0x00000012bd0d7209 */ /* 0x000fe40007810000 */
[----:B------:R-:W-:Y:S02]  /*eba0*/  ISETP.GE.OR P0, PT, R10, R237, !P0 ;  /* 0x000000ed0a00720c */ /* 0x000fe40004706670 */
[----:B------:R-:W-:Y:S02]  /*ebb0*/  FMNMX.FTZ R14, R23, R14, !PT ;  /* 0x0000000e170e7209 */ /* 0x000fe40007810000 */
[----:B------:R-:W-:Y:S02]  /*ebc0*/  ISETP.GE.OR P6, PT, R8, R231, !P6 ;  /* 0x000000e70800720c */ /* 0x000fe400077c6670 */
[----:B------:R-:W-:Y:S02]  /*ebd0*/  IADD3 R8, R4, 0x31, RZ ;  /* 0x0000003104087810 */ /* 0x000fe40007ffe0ff */
[----:B------:R-:W-:Y:S02]  /*ebe0*/  FSEL R246, R173, -INF , !P0 ;  /* 0xff800000adf67808 */ /* 0x000fe40004000000 */
[----:B------:R-:W-:Y:S02]  /*ebf0*/  ISETP.GE.AND P0, PT, R3, R238, PT ;  /* 0x000000ee0300720c */ /* 0x000fe40003f06270 */
[----:B------:R-:W-:Y:S02]  /*ec00*/  FMNMX.FTZ R13, R190, R13, !PT ;  /* 0x0000000dbe0d7209 */ /* 0x000fe40007810000 */
[----:B------:R-:W-:Y:S02]  /*ec10*/  FMNMX.FTZ R14, R27, R14, !PT ;  /* 0x0000000e1b0e7209 */ /* 0x000fe40007810000 */
[----:B------:R-:W-:Y:S02]  /*ec20*/  ISETP.GE.AND P1, PT, R8, R238, PT ;  /* 0x000000ee0800720c */ /* 0x000fe40003f26270 */
[----:B------:R-:W-:Y:S02]  /*ec30*/  ISETP.GE.OR P0, PT, R3, R237, !P0 ;  /* 0x000000ed0300720c */ /* 0x000fe40004706670 */
[----:B------:R-:W-:Y:S02]  /*ec40*/  FMNMX.FTZ R13, R252, R13, !PT ;  /* 0x0000000dfc0d7209 */ /* 0x000fe40007810000 */
[----:B------:R-:W-:Y:S02]  /*ec50*/  IADD3 R6, R4, 0x30, RZ ;  /* 0x0000003004067810 */ /* 0x000fe40007ffe0ff */
[----:B------:R-:W-:Y:S02]  /*ec60*/  FMNMX.FTZ R14, R9, R14, !PT ;  /* 0x0000000e090e7209 */ /* 0x000fe40007810000 */
[----:B------:R-:W-:Y:S02]  /*ec70*/  ISETP.GE.OR P1, PT, R8, R237, !P1 ;  /* 0x000000ed0800720c */ /* 0x000fe40004f26670 */
[----:B------:R-:W-:Y:S02]  /*ec80*/  FSEL R198, R22, -INF , !P0 ;  /* 0xff80000016c67808 */ /* 0x000fe40004000000 */
[----:B------:R-:W-:Y:S02]  /*ec90*/  FMNMX.FTZ R15, R250, R13, !PT ;  /* 0x0000000dfa0f7209 */ /* 0x000fe40007810000 */
[----:B------:R-:W-:Y:S02]  /*eca0*/  IADD3 R11, R4, 0x38, RZ ;  /* 0x00000038040b7810 */ /* 0x000fe40007ffe0ff */
[----:B------:R-:W-:Y:S02]  /*ecb0*/  ISETP.GE.AND P0, PT, R6, R238, PT ;  /* 0x000000ee0600720c */ /* 0x000fe40003f06270 */
[----:B------:R-:W-:Y:S02]  /*ecc0*/  FMNMX.FTZ R13, R191, R14, !PT ;  /* 0x0000000ebf0d7209 */ /* 0x000fe40007810000 */
[----:B------:R-:W-:Y:S02]  /*ecd0*/  FSEL R178, R178, -INF , !P1 ;  /* 0xff800000b2b27808 */ /* 0x000fe40004800000 */
[----:B------:R-:W-:Y:S02]  /*ece0*/  ISETP.GE.AND P1, PT, R10, R236, PT ;  /* 0x000000ec0a00720c */ /* 0x000fe40003f26270 */
[----:B------:R-:W-:Y:S02]  /*ecf0*/  FSEL R196, R17, -INF , !P6 ;  /* 0xff80000011c47808 */ /* 0x000fe40007000000 */
[----:B------:R-:W-:Y:S02]  /*ed00*/  ISETP.GE.OR P0, PT, R6, R237, !P0 ;  /* 0x000000ed0600720c */ /* 0x000fe40004706670 */
[----:B------:R-:W-:Y:S02]  /*ed10*/  ISETP.GE.AND P6, PT, R11, R238, PT ;  /* 0x000000ee0b00720c */ /* 0x000fe40003fc6270 */
[----:B------:R-:W-:Y:S02]  /*ed20*/  FMNMX.FTZ R15, R246, R15, !PT ;  /* 0x0000000ff60f7209 */ /* 0x000fe40007810000 */
[----:B------:R-:W-:Y:S02]  /*ed30*/  ISETP.GE.OR P1, PT, R10, R231, !P1 ;  /* 0x000000e70a00720c */ /* 0x000fe40004f26670 */
[----:B------:R-:W-:Y:S02]  /*ed40*/  FMNMX.FTZ R10, R192, R13, !PT ;  /* 0x0000000dc00a7209 */ /* 0x000fe40007810000 */
[----:B------:R-:W-:Y:S02]  /*ed50*/  FSEL R186, R25, -INF , !P0 ;  /* 0xff80000019ba7808 */ /* 0x000fe40004000000 */
[----:B------:R-:W-:Y:S02]  /*ed60*/  ISETP.GE.OR P6, PT, R11, R237, !P6 ;  /* 0x000000ed0b00720c */ /* 0x000fe400077c6670 */
[----:B------:R-:W-:Y:S02]  /*ed70*/  IADD3 R4, R4, 0x39, RZ ;  /* 0x0000003904047810 */ /* 0x000fe40007ffe0ff */
[----:B------:R-:W-:Y:S02]  /*ed80*/  FMNMX.FTZ R15, R198, R15, !PT ;  /* 0x0000000fc60f7209 */ /* 0x000fe40007810000 */
[----:B------:R-:W-:Y:S02]  /*ed90*/  ISETP.GE.AND P0, PT, R32, R236, PT ;  /* 0x000000ec2000720c */ /* 0x000fe40003f06270 */
[----:B------:R-:W-:Y:S02]  /*eda0*/  FMNMX.FTZ R13, R193, R10, !PT ;  /* 0x0000000ac10d7209 */ /* 0x000fe40007810000 */
[----:B------:R-:W-:Y:S02]  /*edb0*/  FSEL R176, R34, -INF , !P6 ;  /* 0xff80000022b07808 */ /* 0x000fe40007000000 */
[----:B------:R-:W-:Y:S02]  /*edc0*/  ISETP.GE.AND P6, PT, R4, R238, PT ;  /* 0x000000ee0400720c */ /* 0x000fe40003fc6270 */
[----:B------:R-:W-:Y:S02]  /*edd0*/  FMNMX.FTZ R15, R186, R15, !PT ;  /* 0x0000000fba0f7209 */ /* 0x000fe40007810000 */
[----:B------:R-:W-:Y:S02]  /*ede0*/  FMNMX.FTZ R13, R194, R13, !PT ;  /* 0x0000000dc20d7209 */ /* 0x000fe40007810000 */
[----:B------:R-:W-:Y:S02]  /*edf0*/  ISETP.GE.OR P0, PT, R32, R231, !P0 ;  /* 0x000000e72000720c */ /* 0x000fe40004706670 */
[----:B------:R-:W-:Y:S02]  /*ee00*/  ISETP.GE.OR P6, PT, R4, R237, !P6 ;  /* 0x000000ed0400720c */ /* 0x000fe400077c6670 */
[----:B------:R-:W-:Y:S02]  /*ee10*/  FMNMX.FTZ R15, R178, R15, !PT ;  /* 0x0000000fb20f7209 */ /* 0x000fe40007810000 */
[----:B------:R-:W-:Y:S02]  /*ee20*/  FMNMX.FTZ R10, R196, R13, !PT ;  /* 0x0000000dc40a7209 */ /* 0x000fe40007810000 */
[----:B------:R-:W-:Y:S02]  /*ee30*/  FSEL R199, R199, -INF , !P0 ;  /* 0xff800000c7c77808 */ /* 0x000fe40004000000 */
[----:B------:R-:W-:Y:S02]  /*ee40*/  FSEL R174, R33, -INF , !P6 ;  /* 0xff80000021ae7808 */ /* 0x000fe40007000000 */
[----:B------:R-:W-:Y:S02]  /*ee50*/  FMNMX.FTZ R15, R176, R15, !PT ;  /* 0x0000000fb00f7209 */ /* 0x000fe40007810000 */
[-C--:B------:R-:W-:Y:S02]  /*ee60*/  ISETP.GE.AND P0, PT, R3, R236.reuse, PT ;  /* 0x000000ec0300720c */ /* 0x080fe40003f06270 */
[----:B------:R-:W-:Y:S02]  /*ee70*/  FSEL R197, R21, -INF , !P1 ;  /* 0xff80000015c57808 */ /* 0x000fe40004800000 */
[----:B------:R-:W-:Y:S02]  /*ee80*/  ISETP.GE.AND P6, PT, R6, R236, PT ;  /* 0x000000ec0600720c */ /* 0x000fe40003fc6270 */
[----:B------:R-:W-:Y:S02]  /*ee90*/  FMNMX.FTZ R10, R199, R10, !PT ;  /* 0x0000000ac70a7209 */ /* 0x000fe40007810000 */
[----:B------:R-:W-:Y:S02]  /*eea0*/  ISETP.GE.OR P0, PT, R3, R231, !P0 ;  /* 0x000000e70300720c */ /* 0x000fe40004706670 */
[----:B------:R-:W-:Y:S02]  /*eeb0*/  FMNMX.FTZ R3, R174, R15, !PT ;  /* 0x0000000fae037209 */ /* 0x000fe40007810000 */
[-C--:B------:R-:W-:Y:S02]  /*eec0*/  ISETP.GE.OR P6, PT, R6, R231.reuse, !P6 ;  /* 0x000000e70600720c */ /* 0x080fe400077c6670 */
[----:B------:R-:W-:Y:S02]  /*eed0*/  FMNMX.FTZ R6, R197, R10, !PT ;  /* 0x0000000ac5067209 */ /* 0x000fe40007810000 */
[----:B------:R-:W1:Y:S01]  /*eee0*/  SHFL.BFLY PT, R10, R3, 0x2, 0x1f ;  /* 0x0c401f00030a7f89 */ /* 0x000e6200000e0000 */
[----:B------:R-:W-:Y:S02]  /*eef0*/  FSEL R195, R19, -INF , !P0 ;  /* 0xff80000013c37808 */ /* 0x000fe40004000000 */
[CC--:B------:R-:W-:Y:S02]  /*ef00*/  ISETP.GE.AND P1, PT, R8.reuse, R236.reuse, PT ;  /* 0x000000ec0800720c */ /* 0x0c0fe40003f26270 */
[----:B------:R-:W-:Y:S02]  /*ef10*/  FSEL R177, R29, -INF , !P6 ;  /* 0xff8000001db17808 */ /* 0x000fe40007000000 */
[----:B------:R-:W-:Y:S02]  /*ef20*/  ISETP.GE.AND P0, PT, R11, R236, PT ;  /* 0x000000ec0b00720c */ /* 0x000fe40003f06270 */
[-C--:B------:R-:W-:Y:S02]  /*ef30*/  ISETP.GE.OR P1, PT, R8, R231.reuse, !P1 ;  /* 0x000000e70800720c */ /* 0x080fe40004f26670 */
[----:B------:R-:W-:Y:S02]  /*ef40*/  FMNMX.FTZ R6, R195, R6, !PT ;  /* 0x00000006c3067209 */ /* 0x000fe40007810000 */
[-C--:B------:R-:W-:Y:S02]  /*ef50*/  ISETP.GE.OR P6, PT, R11, R231.reuse, !P0 ;  /* 0x000000e70b00720c */ /* 0x080fe400047c6670 */
[----:B------:R-:W-:Y:S02]  /*ef60*/  FSEL R175, R26, -INF , !P1 ;  /* 0xff8000001aaf7808 */ /* 0x000fe40004800000 */
[----:B------:R-:W-:Y:S02]  /*ef70*/  FMNMX.FTZ R8, R177, R6, !PT ;  /* 0x00000006b1087209 */ /* 0x000fe40007810000 */
[C---:B------:R-:W-:Y:S02]  /*ef80*/  ISETP.GE.AND P0, PT, R4.reuse, R236, PT ;  /* 0x000000ec0400720c */ /* 0x040fe40003f06270 */
[----:B------:R-:W-:Y:S02]  /*ef90*/  FSEL R173, R31, -INF , !P6 ;  /* 0xff8000001fad7808 */ /* 0x000fe40007000000 */
[----:B------:R-:W-:Y:S02]  /*efa0*/  ISETP.GE.OR P0, PT, R4, R231, !P0 ;  /* 0x000000e70400720c */ /* 0x000fe40004706670 */
[----:B------:R-:W-:Y:S02]  /*efb0*/  FMNMX.FTZ R8, R175, R8, !PT ;  /* 0x00000008af087209 */ /* 0x000fe40007810000 */
[----:B------:R-:W-:Y:S02]  /*efc0*/  FSEL R165, R30, -INF , !P0 ;  /* 0xff8000001ea57808 */ /* 0x000fe40004000000 */
[----:B------:R-:W-:Y:S01]  /*efd0*/  FMNMX.FTZ R8, R173, R8, !PT ;  /* 0x00000008ad087209 */ /* 0x000fe20007810000 */
[----:B------:R-:W-:Y:S03]  /*efe0*/  LDSM.16.MT88.4 R28, [R217+0x10000] ;  /* 0x01000000d91c783b */ /* 0x000fe60000004200 */
[----:B------:R-:W-:Y:S02]  /*eff0*/  FMNMX.FTZ R6, R165, R8, !PT ;  /* 0x00000008a5067209 */ /* 0x000fe40007810000 */
[----:B-1----:R-:W-:Y:S03]  /*f000*/  FMNMX.FTZ R11, R3, R10, !PT ;  /* 0x0000000a030b7209 */ /* 0x002fe60007810000 */
[----:B------:R-:W1:Y:S08]  /*f010*/  SHFL.BFLY PT, R3, R6, 0x2, 0x1f ;  /* 0x0c401f0006037f89 */ /* 0x000e7000000e0000 */
[----:B------:R-:W2:Y:S01]  /*f020*/  SHFL.BFLY PT, R164, R11, 0x1, 0x1f ;  /* 0x0c201f000ba47f89 */ /* 0x000ea200000e0000 */
[----:B-1----:R-:W-:Y:S07]  /*f030*/  FMNMX.FTZ R4, R6, R3, !PT ;  /* 0x0000000306047209 */ /* 0x002fee0007810000 */
[----:B------:R-:W1:Y:S01]  /*f040*/  SHFL.BFLY PT, R3, R4, 0x1, 0x1f ;  /* 0x0c201f0004037f89 */ /* 0x000e6200000e0000 */
[----:B--2---:R-:W-:Y:S04]  /*f050*/  FMNMX.FTZ R164, R11, R164, !PT ;  /* 0x000000a40ba47209 */ /* 0x004fe80007810000 */
[C---:B------:R-:W-:Y:S01]  /*f060*/  FSETP.NEU.FTZ.AND P1, PT, R164.reuse, -INF , PT ;  /* 0xff800000a400780b */ /* 0x040fe20003f3d000 */
[----:B------:R-:W-:Y:S05]  /*f070*/  FMUL.FTZ R179, R164, c[0x0][0x23c] ;  /* 0x00008f00a4b37a20 */ /* 0x000fea0000410000 */
[----:B------:R-:W-:Y:S05]  /*f080*/  FSEL R179, R179, RZ, P1 ;  /* 0x000000ffb3b37208 */ /* 0x000fea0000800000 */
[--C-:B------:R-:W-:Y:S02]  /*f090*/  FFMA.FTZ R183, R12, c[0x0][0x23c], -R179.reuse ;  /* 0x00008f000cb77a23 */ /* 0x100fe400000108b3 */
[----:B------:R-:W2:Y:S01]  /*f0a0*/  LDSM.16.MT88.4 R12, [R220+0x10000] ;  /* 0x01000000dc0c783b */ /* 0x000ea20000004200 */
[--C-:B------:R-:W-:Y:S02]  /*f0b0*/  FFMA.FTZ R166, R20, c[0x0][0x23c], -R179.reuse ;  /* 0x00008f0014a67a23 */ /* 0x100fe400000108b3 */
[--C-:B------:R-:W-:Y:S01]  /*f0c0*/  FFMA.FTZ R185, R7, c[0x0][0x23c], -R179.reuse ;  /* 0x00008f0007b97a23 */ /* 0x100fe200000108b3 */
[----:B-1----:R-:W-:Y:S01]  /*f0d0*/  FMNMX.FTZ R3, R4, R3, !PT ;  /* 0x0000000304037209 */ /* 0x002fe20007810000 */
[--C-:B------:R-:W-:Y:S01]  /*f0e0*/  FFMA.FTZ R184, R16, c[0x0][0x23c], -R179.reuse ;  /* 0x00008f0010b87a23 */ /* 0x100fe200000108b3 */
        /* <DEDUP_REMOVED lines=9> */
[--C-:B------:R-:W-:Y:S02]  /*f180*/  FFMA.FTZ R189, R189, c[0x0][0x23c], -R179.reuse ;  /* 0x00008f00bdbd7a23 */ /* 0x100fe400000108b3 */
[--C-:B------:R-:W-:Y:S01]  /*f190*/  FFMA.FTZ R182, R5, c[0x0][0x23c], -R172.reuse ;  /* 0x00008f0005b67a23 */ /* 0x100fe200000108ac */
[----:B------:R-:W-:Y:S01]  /*f1a0*/  FSEL R5, R164, RZ, P1 ;  /* 0x000000ffa4057208 */ /* 0x000fe20000800000 */
[--C-:B------:R-:W-:Y:S02]  /*f1b0*/  FFMA.FTZ R181, R23, c[0x0][0x23c], -R172.reuse ;  /* 0x00008f0017b57a23 */ /* 0x100fe400000108ac */
[----:B------:R-:W-:Y:S01]  /*f1c0*/  FFMA.FTZ R180, R27, c[0x0][0x23c], -R172 ;  /* 0x00008f001bb47a23 */ /* 0x000fe200000108ac */
[----:B------:R-:W1:Y:S01]  /*f1d0*/  LDSM.16.MT88.4 R20, [R218+0x10000] ;  /* 0x01000000da14783b */ /* 0x000e620000004200 */
[----:B------:R-:W-:Y:S01]  /*f1e0*/  FADD.FTZ R4, -R5, R2 ;  /* 0x0000000205047221 */ /* 0x000fe20000010100 */
[----:B------:R-:W-:Y:S01]  /*f1f0*/  FSEL R5, R3, RZ, P0 ;  /* 0x000000ff03057208 */ /* 0x000fe20000000000 */
[----:B------:R-:W-:Y:S01]  /*f200*/  FFMA.FTZ R167, R9, c[0x0][0x23c], -R172 ;  /* 0x00008f0009a77a23 */ /* 0x000fe200000108ac */
[----:B------:R-:W3:Y:S01]  /*f210*/  MUFU.EX2 R166, R166 ;  /* 0x000000a600a67308 */ /* 0x000ee20000000800 */
[----:B------:R-:W-:Y:S01]  /*f220*/  FMUL.FTZ R2, R4, c[0x0][0x23c] ;  /* 0x00008f0004027a20 */ /* 0x000fe20000410000 */
[----:B------:R-:W-:Y:S01]  /*f230*/  PLOP3.LUT P0, PT, PT, PT, UP0, 0x80, 0x0 ;  /* 0x000000000000781c */ /* 0x000fe20003f0f008 */
[----:B------:R-:W-:Y:S02]  /*f240*/  FADD.FTZ R5, -R5, R0 ;  /* 0x0000000005057221 */ /* 0x000fe40000010100 */
[--C-:B------:R-:W-:Y:S02]  /*f250*/  FFMA.FTZ R177, R177, c[0x0][0x23c], -R172.reuse ;  /* 0x00008f00b1b17a23 */ /* 0x100fe400000108ac */
[----:B------:R-:W-:Y:S02]  /*f260*/  FMUL.FTZ R0, R5, c[0x0][0x23c] ;  /* 0x00008f0005007a20 */ /* 0x000fe40000410000 */
[--C-:B------:R-:W-:Y:S01]  /*f270*/  FFMA.FTZ R175, R175, c[0x0][0x23c], -R172.reuse ;  /* 0x00008f00afaf7a23 */ /* 0x100fe200000108ac */
[----:B------:R-:W4:Y:S01]  /*f280*/  MUFU.EX2 R2, R2 ;  /* 0x0000000200027308 */ /* 0x000f220000000800 */
[--C-:B------:R-:W-:Y:S02]  /*f290*/  FFMA.FTZ R173, R173, c[0x0][0x23c], -R172.reuse ;  /* 0x00008f00adad7a23 */ /* 0x100fe400000108ac */
[--C-:B------:R-:W-:Y:S02]  /*f2a0*/  FFMA.FTZ R190, R190, c[0x0][0x23c], -R179.reuse ;  /* 0x00008f00bebe7a23 */ /* 0x100fe400000108b3 */
[--C-:B------:R-:W-:Y:S02]  /*f2b0*/  FFMA.FTZ R191, R191, c[0x0][0x23c], -R172.reuse ;  /* 0x00008f00bfbf7a23 */ /* 0x100fe400000108ac */
[--C-:B------:R-:W-:Y:S02]  /*f2c0*/  FFMA.FTZ R192, R192, c[0x0][0x23c], -R172.reuse ;  /* 0x00008f00c0c07a23 */ /* 0x100fe400000108ac */
[--C-:B------:R-:W-:Y:S01]  /*f2d0*/  FFMA.FTZ R193, R193, c[0x0][0x23c], -R172.reuse ;  /* 0x00008f00c1c17a23 */ /* 0x100fe200000108ac */
[----:B------:R-:W5:Y:S01]  /*f2e0*/  MUFU.EX2 R0, R0 ;  /* 0x0000000000007308 */ /* 0x000f620000000800 */
[--C-:B------:R-:W-:Y:S02]  /*f2f0*/  FFMA.FTZ R194, R194, c[0x0][0x23c], -R172.reuse ;  /* 0x00008f00c2c27a23 */ /* 0x100fe400000108ac */
[--C-:B------:R-:W-:Y:S01]  /*f300*/  FFMA.FTZ R252, R252, c[0x0][0x23c], -R179.reuse ;  /* 0x00008f00fcfc7a23 */ /* 0x100fe200000108b3 */
[----:B---3--:R-:W-:Y:S01]  /*f310*/  F2FP.PACK_AB R168, R166, R185 ;  /* 0x000000b9a6a8723e */ /* 0x008fe200000000ff */
[--C-:B------:R-:W-:Y:S02]  /*f320*/  FFMA.FTZ R250, R250, c[0x0][0x23c], -R179.reuse ;  /* 0x00008f00fafa7a23 */ /* 0x100fe400000108b3 */
[--C-:B------:R-:W-:Y:S02]  /*f330*/  FFMA.FTZ R246, R246, c[0x0][0x23c], -R179.reuse ;  /* 0x00008f00f6f67a23 */ /* 0x100fe400000108b3 */
[--C-:B------:R-:W-:Y:S01]  /*f340*/  FFMA.FTZ R198, R198, c[0x0][0x23c], -R179.reuse ;  /* 0x00008f00c6c67a23 */ /* 0x100fe200000108b3 */
[----:B------:R-:W3:Y:S01]  /*f350*/  MUFU.EX2 R184, R184 ;  /* 0x000000b800b87308 */ /* 0x000ee20000000800 */
[--C-:B------:R-:W-:Y:S02]  /*f360*/  FFMA.FTZ R196, R196, c[0x0][0x23c], -R172.reuse ;  /* 0x00008f00c4c47a23 */ /* 0x100fe400000108ac */
[--C-:B------:R-:W-:Y:S02]  /*f370*/  FFMA.FTZ R199, R199, c[0x0][0x23c], -R172.reuse ;  /* 0x00008f00c7c77a23 */ /* 0x100fe400000108ac */
[C---:B----4-:R-:W-:Y:S02]  /*f380*/  FMUL.FTZ R4, R2.reuse, R160 ;  /* 0x000000a002047220 */ /* 0x050fe40000410000 */
[C---:B------:R-:W-:Y:S02]  /*f390*/  FMUL.FTZ R5, R2.reuse, R161 ;  /* 0x000000a102057220 */ /* 0x040fe40000410000 */
[C---:B------:R-:W-:Y:S01]  /*f3a0*/  FMUL.FTZ R8, R2.reuse, R156 ;  /* 0x0000009c02087220 */ /* 0x040fe20000410000 */
[----:B------:R-:W-:Y:S01]  /*f3b0*/  MUFU.EX2 R182, R182 ;  /* 0x000000b600b67308 */ /* 0x000fe20000000800 */
[C---:B------:R-:W-:Y:S02]  /*f3c0*/  FMUL.FTZ R9, R2.reuse, R157 ;  /* 0x0000009d02097220 */ /* 0x040fe40000410000 */
[----:B------:R-:W-:Y:S02]  /*f3d0*/  FMUL.FTZ R16, R2, R148 ;  /* 0x0000009402107220 */ /* 0x000fe40000410000 */
[C---:B-----5:R-:W-:Y:S02]  /*f3e0*/  FMUL.FTZ R6, R0.reuse, R162 ;  /* 0x000000a200067220 */ /* 0x060fe40000410000 */
[C---:B------:R-:W-:Y:S02]  /*f3f0*/  FMUL.FTZ R7, R0.reuse, R163 ;  /* 0x000000a300077220 */ /* 0x040fe40000410000 */
[C---:B------:R-:W-:Y:S01]  /*f400*/  FMUL.FTZ R10, R0.reuse, R158 ;  /* 0x0000009e000a7220 */ /* 0x040fe20000410000 */
[----:B------:R-:W4:Y:S01]  /*f410*/  MUFU.EX2 R181, R181 ;  /* 0x000000b500b57308 */ /* 0x000f220000000800 */
        /* <DEDUP_REMOVED lines=14> */
[----:B------:R-:W3:Y:S01]  /*f500*/  MUFU.EX2 R167, R167 ;  /* 0x000000a700a77308 */ /* 0x000ee20000000800 */
[C---:B------:R-:W-:Y:S01]  /*f510*/  FMUL.FTZ R34, R0.reuse, R134 ;  /* 0x0000008600227220 */ /* 0x040fe20000410000 */
[----:B------:R-:W-:Y:S01]  /*f520*/  LDSM.16.MT88.4 R140, [R216+0x12000] ;  /* 0x01200000d88c783b */ /* 0x000fe20000004200 */
[----:B------:R-:W-:Y:S01]  /*f530*/  FMUL.FTZ R35, R0, R135 ;  /* 0x0000008700237220 */ /* 0x000fe20000410000 */
[----:B----4-:R-:W-:Y:S01]  /*f540*/  F2FP.PACK_AB R169, R181, R182 ;  /* 0x000000b6b5a9723e */ /* 0x010fe200000000ff */
        /* <DEDUP_REMOVED lines=12> */
[----:B---3--:R-:W-:Y:S01]  /*f610*/  F2FP.PACK_AB R171, R167, R180 ;  /* 0x000000b4a7ab723e */ /* 0x008fe200000000ff */
[----:B------:R-:W-:Y:S02]  /*f620*/  FMUL.FTZ R45, R2, R45 ;  /* 0x0000002d022d7220 */ /* 0x000fe40000410000 */
[C---:B------:R-:W-:Y:S02]  /*f630*/  FMUL.FTZ R46, R0.reuse, R46 ;  /* 0x0000002e002e7220 */ /* 0x040fe40000410000 */
[----:B------:R-:W-:Y:S02]  /*f640*/  FMUL.FTZ R47, R0, R47 ;  /* 0x0000002f002f7220 */ /* 0x000fe40000410000 */
[C---:B--2---:R-:W-:Y:S01]  /*f650*/  HMMA.16816.F32 R4, R168.reuse, R12, R4 ;  /* 0x0000000ca804723c */ /* 0x044fe20000001804 */
        /* <DEDUP_REMOVED lines=10> */
[----:B------:R-:W2:Y:S01]  /*f700*/  LDSM.16.MT88.4 R152, [R216+0x10000] ;  /* 0x01000000d898783b */ /* 0x000ea20000004200 */
[C---:B------:R-:W-:Y:S02]  /*f710*/  FMUL.FTZ R50, R0.reuse, R50 ;  /* 0x0000003200327220 */ /* 0x040fe40000410000 */
[----:B------:R-:W-:Y:S02]  /*f720*/  FMUL.FTZ R51, R0, R51 ;  /* 0x0000003300337220 */ /* 0x000fe40000410000 */
[C---:B-1----:R-:W-:Y:S03]  /*f730*/  HMMA.16816.F32 R12, R168.reuse, R20, R12 ;  /* 0x00000014a80c723c */ /* 0x042fe6000000180c */
        /* <DEDUP_REMOVED lines=10> */
[----:B------:R-:W1:Y:S01]  /*f7e0*/  LDSM.16.MT88.4 R144, [R220+0x12000] ;  /* 0x01200000dc90783b */ /* 0x000e620000004200 */
        /* <DEDUP_REMOVED lines=17> */
[C---:B--2---:R-:W-:Y:S02]  /*f900*/  HMMA.16816.F32 R28, R168.reuse, R152, R28 ;  /* 0x00000098a81c723c */ /* 0x044fe4000000181c */
[----:B------:R-:W-:Y:S01]  /*f910*/  MUFU.EX2 R187, R187 ;  /* 0x000000bb00bb7308 */ /* 0x000fe20000000800 */
[C---:B------:R-:W-:Y:S02]  /*f920*/  FMUL.FTZ R62, R0.reuse, R62 ;  /* 0x0000003e003e7220 */ /* 0x040fe40000410000 */
[----:B------:R-:W-:Y:S02]  /*f930*/  FMUL.FTZ R63, R0, R63 ;  /* 0x0000003f003f7220 */ /* 0x000fe40000410000 */
[C---:B------:R-:W-:Y:S01]  /*f940*/  FMUL.FTZ R64, R2.reuse, R64 ;  /* 0x0000004002407220 */ /* 0x040fe20000410000 */
[C---:B------:R-:W-:Y:S01]  /*f950*/  HMMA.16816.F32 R32, R168.reuse, R154, R32 ;  /* 0x0000009aa820723c */ /* 0x040fe20000001820 */
[----:B------:R-:W-:Y:S03]  /*f960*/  LDSM.16.MT88.4 R152, [R220+0x12800] ;  /* 0x01280000dc98783b */ /* 0x000fe60000004200 */
[----:B------:R-:W-:Y:S01]  /*f970*/  FMUL.FTZ R65, R2, R65 ;  /* 0x0000004102417220 */ /* 0x000fe20000410000 */
[----:B------:R-:W2:Y:S01]  /*f980*/  MUFU.EX2 R188, R188 ;  /* 0x000000bc00bc7308 */ /* 0x000ea20000000800 */
[C---:B------:R-:W-:Y:S02]  /*f990*/  FMUL.FTZ R66, R0.reuse, R66 ;  /* 0x0000004200427220 */ /* 0x040fe40000410000 */
[C---:B-1----:R-:W-:Y:S04]  /*f9a0*/  HMMA.16816.F32 R36, R168.reuse, R144, R36 ;  /* 0x00000090a824723c */ /* 0x042fe80000001824 */
        /* <DEDUP_REMOVED lines=14> */
[----:B------:R-:W1:Y:S01]  /*fa90*/  LDSM.16.MT88.4 R136, [R220+0x14000] ;  /* 0x01400000dc88783b */ /* 0x000e620000004200 */
[----:B------:R-:W-:Y:S02]  /*faa0*/  MUFU.EX2 R191, R191 ;  /* 0x000000bf00bf7308 */ /* 0x000fe40000000800 */
[----:B------:R-:W-:Y:S02]  /*fab0*/  FMUL.FTZ R75, R0, R75 ;  /* 0x0000004b004b7220 */ /* 0x000fe40000410000 */
[C---:B------:R-:W-:Y:S02]  /*fac0*/  FMUL.FTZ R76, R2.reuse, R76 ;  /* 0x0000004c024c7220 */ /* 0x040fe40000410000 */
[C---:B------:R-:W-:Y:S04]  /*fad0*/  HMMA.16816.F32 R52, R168.reuse, R132, R52 ;  /* 0x00000084a834723c */ /* 0x040fe80000001834 */
[----:B------:R-:W-:Y:S01]  /*fae0*/  FMUL.FTZ R77, R2, R77 ;  /* 0x0000004d024d7220 */ /* 0x000fe20000410000 */
[----:B------:R-:W3:Y:S01]  /*faf0*/  MUFU.EX2 R192, R192 ;  /* 0x000000c000c07308 */ /* 0x000ee20000000800 */
[C---:B------:R-:W-:Y:S02]  /*fb00*/  FMUL.FTZ R78, R0.reuse, R78 ;  /* 0x0000004e004e7220 */ /* 0x040fe40000410000 */
[C---:B------:R-:W-:Y:S01]  /*fb10*/  HMMA.16816.F32 R56, R168.reuse, R134, R56 ;  /* 0x00000086a838723c */ /* 0x040fe20000001838 */
[----:B------:R-:W4:Y:S03]  /*fb20*/  LDSM.16.MT88.4 R132, [R218+0x14000] ;  /* 0x01400000da84783b */ /* 0x000f260000004200 */
[----:B------:R-:W-:Y:S02]  /*fb30*/  FMUL.FTZ R79, R0, R79 ;  /* 0x0000004f004f7220 */ /* 0x000fe40000410000 */
[C---:B------:R-:W-:Y:S01]  /*fb40*/  FMUL.FTZ R80, R2.reuse, R80 ;  /* 0x0000005002507220 */ /* 0x040fe20000410000 */
[----:B------:R-:W-:Y:S01]  /*fb50*/  MUFU.EX2 R193, R193 ;  /* 0x000000c100c17308 */ /* 0x000fe20000000800 */
[C---:B------:R-:W-:Y:S04]  /*fb60*/  HMMA.16816.F32 R60, R168.reuse, R140, R60 ;  /* 0x0000008ca83c723c */ /* 0x040fe8000000183c */
[----:B------:R-:W-:Y:S02]  /*fb70*/  FMUL.FTZ R81, R2, R81 ;  /* 0x0000005102517220 */ /* 0x000fe40000410000 */
[C---:B------:R-:W-:Y:S02]  /*fb80*/  FMUL.FTZ R82, R0.reuse, R82 ;  /* 0x0000005200527220 */ /* 0x040fe40000410000 */
[C---:B------:R-:W-:Y:S01]  /*fb90*/  HMMA.16816.F32 R64, R168.reuse, R142, R64 ;  /* 0x0000008ea840723c */ /* 0x040fe20000001840 */
[----:B------:R-:W5:Y:S01]  /*fba0*/  LDSM.16.MT88.4 R140, [R217+0x14000] ;  /* 0x01400000d98c783b */ /* 0x000f620000004200 */
[----:B------:R-:W2:Y:S02]  /*fbb0*/  MUFU.EX2 R194, R194 ;  /* 0x000000c200c27308 */ /* 0x000ea40000000800 */
        /* <DEDUP_REMOVED lines=18> */
[C---:B-----5:R-:W-:Y:S04]  /*fce0*/  HMMA.16816.F32 R84, R168.reuse, R140, R84 ;  /* 0x0000008ca854723c */ /* 0x060fe80000001854 */
        /* <DEDUP_REMOVED lines=41> */
[--C-:B------:R-:W-:Y:S02]  /*ff80*/  FFMA.FTZ R197, R197, c[0x0][0x23c], -R172.reuse ;  /* 0x00008f00c5c57a23 */ /* 0x100fe400000108ac */
[--C-:B------:R-:W-:Y:S03]  /*ff90*/  FFMA.FTZ R195, R195, c[0x0][0x23c], -R172.reuse ;  /* 0x00008f00c3c37a23 */ /* 0x100fe600000108ac */
[C---:B------:R-:W-:Y:S01]  /*ffa0*/  HMMA.16816.F32 R120, R168.reuse, R138, R120 ;  /* 0x0000008aa878723c */ /* 0x040fe20000001878 */
[----:B------:R-:W1:Y:S01]  /*ffb0*/  LDSM.16.MT88.4 R136, [R216+0x10800] ;  /* 0x01080000d888783b */ /* 0x000e620000004200 */
[----:B------:R-:W-:Y:S01]  /*ffc0*/  MUFU.EX2 R197, R197 ;  /* 0x000000c500c57308 */ /* 0x000fe20000000800 */
[C---:B------:R-:W-:Y:S02]  /*ffd0*/  FMUL.FTZ R124, R2.reuse, R124 ;  /* 0x0000007c027c7220 */ /* 0x040fe40000410000 */
[----:B------:R-:W-:Y:S02]  /*ffe0*/  FMUL.FTZ R125, R2, R125 ;  /* 0x0000007d027d7220 */ /* 0x000fe40000410000 */
[C---:B------:R-:W-:Y:S02]  /*fff0*/  FMUL.FTZ R126, R0.reuse, R126 ;  /* 0x0000007e007e7220 */ /* 0x040fe40000410000 */
[----:B------:R-:W-:Y:S03]  /*10000*/  FMUL.FTZ R127, R0, R127 ;  /* 0x0000007f007f7220 */ /* 0x000fe60000410000 */
[----:B------:R-:W-:Y:S01]  /*10010*/  FFMA.FTZ R172, R165, c[0x0][0x23c], -R172 ;  /* 0x00008f00a5ac7a23 */ /* 0x000fe200000108ac */
[----:B------:R-:W1:Y:S01]  /*10020*/  MUFU.EX2 R195, R195 ;  /* 0x000000c300c37308 */ /* 0x000e620000000800 */
[--C-:B------:R-:W-:Y:S02]  /*10030*/  FFMA.FTZ R186, R186, c[0x0][0x23c], -R179.reuse ;  /* 0x00008f00baba7a23 */ /* 0x100fe400000108b3 */
[C---:B----4-:R-:W-:Y:S03]  /*10040*/  HMMA.16816.F32 R124, R168.reuse, R132, R124 ;  /* 0x00000084a87c723c */ /* 0x050fe6000000187c */
[C---:B------:R-:W-:Y:S02]  /*10050*/  FMUL.FTZ R128, R2.reuse, R128 ;  /* 0x0000008002807220 */ /* 0x040fe40000410000 */
[----:B------:R-:W-:Y:S02]  /*10060*/  FMUL.FTZ R129, R2, R129 ;  /* 0x0000008102817220 */ /* 0x000fe40000410000 */
[----:B------:R-:W-:Y:S01]  /*10070*/  FMUL.FTZ R130, R0, R130 ;  /* 0x0000008200827220 */ /* 0x000fe20000410000 */
[----:B--2---:R-:W-:Y:S01]  /*10080*/  F2FP.PACK_AB R132, R188, R187 ;  /* 0x000000bbbc84723e */ /* 0x004fe200000000ff */
[----:B------:R-:W-:Y:S01]  /*10090*/  FMUL.FTZ R131, R0, R131 ;  /* 0x0000008300837220 */ /* 0x000fe20000410000 */
[----:B------:R-:W-:Y:S02]  /*100a0*/  MUFU.EX2 R165, R172 ;  /* 0x000000ac00a57308 */ /* 0x000fe40000000800 */
[----:B------:R-:W-:Y:S01]  /*100b0*/  FFMA.FTZ R179, R174, c[0x0][0x23c], -R179 ;  /* 0x00008f00aeb37a23 */ /* 0x000fe200000108b3 */
[----:B---3--:R-:W-:Y:S01]  /*100c0*/  F2FP.PACK_AB R133, R192, R191 ;  /* 0x000000bfc085723e */ /* 0x008fe200000000ff */
[----:B------:R-:W-:Y:S01]  /*100d0*/  FFMA.FTZ R185, R2, R251, R185 ;  /* 0x000000fb02b97223 */ /* 0x000fe200000100b9 */
[----:B------:R-:W-:Y:S01]  /*100e0*/  MOV R2, R164 ;  /* 0x000000a400027202 */ /* 0x000fe20000000f00 */
[----:B------:R-:W-:Y:S03]  /*100f0*/  HMMA.16816.F32 R128, R168, R134, R128 ;  /* 0x00000086a880723c */ /* 0x000fe60000001880 */
[----:B------:R-:W-:Y:S01]  /*10100*/  FFMA.FTZ R182, R0, R247, R182 ;  /* 0x000000f700b67223 */ /* 0x000fe200000100b6 */
[----:B------:R2:W3:Y:S01]  /*10110*/  MUFU.EX2 R170, R179 ;  /* 0x000000b300aa7308 */ /* 0x0004e20000000800 */
[----:B------:R-:W-:Y:S02]  /*10120*/  FADD.FTZ R185, R166, R185 ;  /* 0x000000b9a6b97221 */ /* 0x000fe40000010000 */
[----:B------:R-:W-:Y:S01]  /*10130*/  F2FP.PACK_AB R134, R190, R189 ;  /* 0x000000bdbe86723e */ /* 0x000fe200000000ff */
[----:B------:R-:W-:Y:S01]  /*10140*/  FADD.FTZ R181, R181, R182 ;  /* 0x000000b6b5b57221 */ /* 0x000fe20000010000 */
[----:B------:R-:W-:Y:S03]  /*10150*/  F2FP.PACK_AB R135, R194, R193 ;  /* 0x000000c1c287723e */ /* 0x000fe600000000ff */
[----:B------:R-:W-:Y:S02]  /*10160*/  FADD.FTZ R184, R184, R185 ;  /* 0x000000b9b8b87221 */ /* 0x000fe40000010000 */
[----:B------:R4:W1:Y:S01]  /*10170*/  MUFU.EX2 R171, R173 ;  /* 0x000000ad00ab7308 */ /* 0x0008620000000800 */
[----:B------:R-:W-:Y:S01]  /*10180*/  FADD.FTZ R0, R180, R181 ;  /* 0x000000b5b4007221 */ /* 0x000fe20000010000 */
[C---:B-----5:R-:W-:Y:S05]  /*10190*/  HMMA.16816.F32 R4, R132.reuse, R140, R4 ;  /* 0x0000008c8404723c */ /* 0x060fea0000001804 */
[----:B------:R-:W-:Y:S02]  /*101a0*/  FADD.FTZ R184, R183, R184 ;  /* 0x000000b8b7b87221 */ /* 0x000fe40000010000 */
[----:B------:R-:W-:Y:S01]  /*101b0*/  FADD.FTZ R0, R167, R0 ;  /* 0x00000000a7007221 */ /* 0x000fe20000010000 */
[C---:B------:R-:W-:Y:S01]  /*101c0*/  HMMA.16816.F32 R8, R132.reuse, R142, R8 ;  /* 0x0000008e8408723c */ /* 0x040fe20000001808 */
[----:B------:R-:W5:Y:S01]  /*101d0*/  LDSM.16.MT88.4 R140, [R217+0x12800] ;  /* 0x01280000d98c783b */ /* 0x000f620000004200 */
[----:B------:R-:W1:Y:S02]  /*101e0*/  MUFU.EX2 R186, R186 ;  /* 0x000000ba00ba7308 */ /* 0x000e640000000800 */
[----:B------:R-:W-:Y:S02]  /*101f0*/  FADD.FTZ R187, R187, R184 ;  /* 0x000000b8bbbb7221 */ /* 0x000fe40000010000 */
[----:B------:R-:W-:Y:S02]  /*10200*/  FADD.FTZ R191, R191, R0 ;  /* 0x00000000bfbf7221 */ /* 0x000fe40000010000 */
[C---:B------:R-:W-:Y:S01]  /*10210*/  HMMA.16816.F32 R12, R132.reuse, R144, R12 ;  /* 0x00000090840c723c */ /* 0x040fe2000000180c */
[----:B--2---:R-:W-:Y:S03]  /*10220*/  LDSM.16.MT88.4 R176, [R218+0x13800] ;  /* 0x01380000dab0783b */ /* 0x004fe60000004200 */
[----:B------:R-:W-:Y:S02]  /*10230*/  FADD.FTZ R188, R188, R187 ;  /* 0x000000bbbcbc7221 */ /* 0x000fe40000010000 */
[----:B------:R-:W-:Y:S02]  /*10240*/  FADD.FTZ R192, R192, R191 ;  /* 0x000000bfc0c07221 */ /* 0x000fe40000010000 */
[C---:B------:R-:W-:Y:S01]  /*10250*/  HMMA.16816.F32 R16, R132.reuse, R146, R16 ;  /* 0x000000928410723c */ /* 0x040fe20000001810 */
[----:B------:R-:W-:Y:S03]  /*10260*/  LDSM.16.MT88.4 R144, [R220+0x14800] ;  /* 0x01480000dc90783b */ /* 0x000fe60000004200 */
[----:B------:R-:W-:Y:S04]  /*10270*/  FADD.FTZ R189, R189, R188 ;  /* 0x000000bcbdbd7221 */ /* 0x000fe80000010000 */
[C---:B------:R-:W-:Y:S01]  /*10280*/  HMMA.16816.F32 R20, R132.reuse, R148, R20 ;  /* 0x000000948414723c */ /* 0x040fe20000001814 */
[----:B----4-:R-:W-:Y:S07]  /*10290*/  LDSM.16.MT88.4 R172, [R220+0x13800] ;  /* 0x01380000dcac783b */ /* 0x010fee0000004200 */
[C---:B------:R-:W-:Y:S01]  /*102a0*/  HMMA.16816.F32 R24, R132.reuse, R150, R24 ;  /* 0x000000968418723c */ /* 0x040fe20000001818 */
[----:B------:R-:W-:Y:S07]  /*102b0*/  LDSM.16.MT88.4 R148, [R218+0x14800] ;  /* 0x01480000da94783b */ /* 0x000fee0000004200 */
[C---:B-1----:R-:W-:Y:S08]  /*102c0*/  HMMA.16816.F32 R28, R132.reuse, R136, R28 ;  /* 0x00000088841c723c */ /* 0x042ff0000000181c */
[C---:B------:R-:W-:Y:S01]  /*102d0*/  HMMA.16816.F32 R32, R132.reuse, R138, R32 ;  /* 0x0000008a8420723c */ /* 0x040fe20000001820 */
[----:B------:R-:W1:Y:S07]  /*102e0*/  LDSM.16.MT88.4 R136, [R216+0x12800] ;  /* 0x01280000d888783b */ /* 0x000e6e0000004200 */
[C---:B------:R-:W-:Y:S08]  /*102f0*/  HMMA.16816.F32 R36, R132.reuse, R152, R36 ;  /* 0x000000988424723c */ /* 0x040ff00000001824 */
[C---:B------:R-:W-:Y:S01]  /*10300*/  HMMA.16816.F32 R40, R132.reuse, R154, R40 ;  /* 0x0000009a8428723c */ /* 0x040fe20000001828 */
[----:B------:R-:W2:Y:S07]  /*10310*/  LDSM.16.MT88.4 R152, [R217+0x14800] ;  /* 0x01480000d998783b */ /* 0x000eae0000004200 */
[C---:B------:R-:W-:Y:S08]  /*10320*/  HMMA.16816.F32 R44, R132.reuse, R156, R44 ;  /* 0x0000009c842c723c */ /* 0x040ff0000000182c */
[C---:B------:R-:W-:Y:S01]  /*10330*/  HMMA.16816.F32 R48, R132.reuse, R158, R48 ;  /* 0x0000009e8430723c */ /* 0x040fe20000001830 */
[----:B------:R-:W-:Y:S07]  /*10340*/  LDSM.16.MT88.4 R156, [R220+0x13000] ;  /* 0x01300000dc9c783b */ /* 0x000fee0000004200 */
[C---:B-----5:R-:W-:Y:S08]  /*10350*/  HMMA.16816.F32 R52, R132.reuse, R140, R52 ;  /* 0x0000008c8434723c */ /* 0x060ff00000001834 */
[C---:B------:R-:W-:Y:S01]  /*10360*/  HMMA.16816.F32 R56, R132.reuse, R142, R56 ;  /* 0x0000008e8438723c */ /* 0x040fe20000001838 */
[----:B------:R-:W4:Y:S07]  /*10370*/  LDSM.16.MT88.4 R140, [R216+0x14800] ;  /* 0x01480000d88c783b */ /* 0x000f2e0000004200 */
[C---:B-1----:R-:W-:Y:S08]  /*10380*/  HMMA.16816.F32 R60, R132.reuse, R136, R60 ;  /* 0x00000088843c723c */ /* 0x042ff0000000183c */
[C---:B------:R-:W-:Y:S01]  /*10390*/  HMMA.16816.F32 R64, R132.reuse, R138, R64 ;  /* 0x0000008a8440723c */ /* 0x040fe20000001840 */
[----:B------:R-:W1:Y:S07]  /*103a0*/  LDSM.16.MT88.4 R136, [R220+0x16800] ;  /* 0x01680000dc88783b */ /* 0x000e6e0000004200 */
[C---:B------:R-:W-:Y:S08]  /*103b0*/  HMMA.16816.F32 R68, R132.reuse, R144, R68 ;  /* 0x000000908444723c */ /* 0x040ff00000001844 */
[C---:B------:R-:W-:Y:S01]  /*103c0*/  HMMA.16816.F32 R72, R132.reuse, R146, R72 ;  /* 0x000000928448723c */ /* 0x040fe20000001848 */
[----:B------:R-:W5:Y:S07]  /*103d0*/  LDSM.16.MT88.4 R144, [R218+0x16800] ;  /* 0x01680000da90783b */ /* 0x000f6e0000004200 */
[C---:B------:R-:W-:Y:S08]  /*103e0*/  HMMA.16816.F32 R76, R132.reuse, R148, R76 ;  /* 0x00000094844c723c */ /* 0x040ff0000000184c */
[C---:B------:R-:W-:Y:S01]  /*103f0*/  HMMA.16816.F32 R80, R132.reuse, R150, R80 ;  /* 0x000000968450723c */ /* 0x040fe20000001850 */
[----:B------:R-:W3:Y:S07]  /*10400*/  LDSM.16.MT88.4 R148, [R217+0x16800] ;  /* 0x01680000d994783b */ /* 0x000eee0000004200 */
[C---:B--2---:R-:W-:Y:S08]  /*10410*/  HMMA.16816.F32 R84, R132.reuse, R152, R84 ;  /* 0x000000988454723c */ /* 0x044ff00000001854 */
[C---:B------:R-:W-:Y:S01]  /*10420*/  HMMA.16816.F32 R88, R132.reuse, R154, R88 ;  /* 0x0000009a8458723c */ /* 0x040fe20000001858 */
[----:B------:R-:W-:Y:S07]  /*10430*/  LDSM.16.MT88.4 R152, [R217+0x11000] ;  /* 0x01100000d998783b */ /* 0x000fee0000004200 */
[C---:B----4-:R-:W-:Y:S08]  /*10440*/  HMMA.16816.F32 R92, R132.reuse, R140, R92 ;  /* 0x0000008c845c723c */ /* 0x050ff0000000185c */
[C---:B------:R-:W-:Y:S01]  /*10450*/  HMMA.16816.F32 R96, R132.reuse, R142, R96 ;  /* 0x0000008e8460723c */ /* 0x040fe20000001860 */
[----:B------:R-:W2:Y:S07]  /*10460*/  LDSM.16.MT88.4 R140, [R216+0x16800] ;  /* 0x01680000d88c783b */ /* 0x000eae0000004200 */
        /* <DEDUP_REMOVED lines=9> */
[C---:B--2---:R-:W-:Y:S08]  /*10500*/  HMMA.16816.F32 R124, R132.reuse, R140, R124 ;  /* 0x0000008c847c723c */ /* 0x044ff0000000187c */
[----:B------:R-:W-:Y:S01]  /*10510*/  HMMA.16816.F32 R128, R132, R142, R128 ;  /* 0x0000008e8480723c */ /* 0x000fe20000001880 */
[----:B------:R-:W2:Y:S06]  /*10520*/  LDSM.16.MT88.4 R140, [R218+0x13000] ;  /* 0x01300000da8c783b */ /* 0x000eac0000004200 */
        /* <DEDUP_REMOVED lines=19> */
[C---:B--2---:R-:W-:Y:S08]  /*10660*/  HMMA.16816.F32 R44, R132.reuse, R140, R44 ;  /* 0x0000008c842c723c */ /* 0x044ff0000000182c */
[C---:B------:R-:W-:Y:S01]  /*10670*/  HMMA.16816.F32 R48, R132.reuse, R142, R48 ;  /* 0x0000008e8430723c */ /* 0x040fe20000001830 */
[----:B------:R-:W-:Y:S07]  /*10680*/  LDSM.16.MT88.4 R140, [R220+0x17000] ;  /* 0x01700000dc8c783b */ /* 0x000fee0000004200 */
[C---:B-1----:R-:W-:Y:S08]  /*10690*/  HMMA.16816.F32 R52, R132.reuse, R136, R52 ;  /* 0x000000888434723c */ /* 0x042ff00000001834 */
        /* <DEDUP_REMOVED lines=112> */
.L_x_1172:
        /* <DEDUP_REMOVED lines=406> */
.L_x_1177:
[----:B---34-:R-:W-:Y:S05]  /*12700*/  BSYNC B0 ;  /* 0x0000000000007941 */ /* 0x018fea0003800000 */
.L_x_1176:
        /* <DEDUP_REMOVED lines=36> */
.L_x_1179:
[----:B------:R-:W-:Y:S05]  /*12950*/  BSYNC B0 ;  /* 0x0000000000007941 */ /* 0x000fea0003800000 */
.L_x_1178:
        /* <DEDUP_REMOVED lines=22> */
.L_x_1181:
[----:B------:R-:W-:Y:S05]  /*12ac0*/  BSYNC B0 ;  /* 0x0000000000007941 */ /* 0x000fea0003800000 */
.L_x_1180:
        /* <DEDUP_REMOVED lines=22> */
.L_x_1183:
[----:B------:R-:W-:Y:S05]  /*12c30*/  BSYNC B0 ;  /* 0x0000000000007941 */ /* 0x000fea0003800000 */
.L_x_1182:
        /* <DEDUP_REMOVED lines=23> */
.L_x_1184:
        /* <DEDUP_REMOVED lines=13> */
.L_x_2047:


//--------------------- .text._ZN5flash16flash_fwd_kernelI23Flash_fwd_kernel_traitsILi256ELi64ELi64ELi4ELb0ELb0EN7cutlass6half_tE19Flash_kernel_traitsILi256ELi64ELi64ELi4ES3_EELb1ELb0ELb1ELb1ELb0ELb0ELb0ELb1EEEvNS_16Flash_fwd_paramsE --------------------------
	.section	.text._ZN5flash16flash_fwd_kernelI23Flash_fwd_kernel_traitsILi256ELi64ELi64ELi4ELb0ELb0EN7cutlass6half_tE19Flash_kernel_traitsILi256ELi64ELi64ELi4ES3_EELb1ELb0ELb1ELb1ELb0ELb0ELb0ELb1EEEvNS_16Flash_fwd_paramsE,"ax",@progbits
	.sectioninfo	@"SHI_REGISTERS=255"
	.align	128
        .global         _ZN5flash16flash_fwd_kernelI23Flash_fwd_kernel_traitsILi256ELi64ELi64ELi4ELb0ELb0EN7cutlass6half_tE19Flash_kernel_traitsILi256ELi64ELi64ELi4ES3_EELb1ELb0ELb1ELb1ELb0ELb0ELb0ELb1EEEvNS_16Flash_fwd_paramsE
        .type           _ZN5flash16flash_fwd_kernelI23Flash_fwd_kernel_traitsILi256ELi64ELi64ELi4ELb0ELb0EN7cutlass6half_tE19Flash_kernel_traitsILi256ELi64ELi64ELi4ES3_EELb1ELb0ELb1ELb1ELb0ELb0ELb0ELb1EEEvNS_16Flash_fwd_paramsE,@function
        .size           _ZN5flash16flash_fwd_kernelI23Flash_fwd_kernel_traitsILi256ELi64ELi64ELi4ELb0ELb0EN7cutlass6half_tE19Flash_kernel_traitsILi256ELi64ELi64ELi4ES3_EELb1ELb0ELb1ELb1ELb0ELb0ELb0ELb1EEEvNS_16Flash_fwd_paramsE,(.L_x_2048 - _ZN5flash16flash_fwd_kernelI23Flash_fwd_kernel_traitsILi256ELi64ELi64ELi4ELb0ELb0EN7cutlass6half_tE19Flash_kernel_traitsILi256ELi64ELi64ELi4ES3_EELb1ELb0ELb1ELb1ELb0ELb0ELb0ELb1EEEvNS_16Flash_fwd_paramsE)
        .other          _ZN5flash16flash_fwd_kernelI23Flash_fwd_kernel_traitsILi256ELi64ELi64ELi4ELb0ELb0EN7cutlass6half_tE19Flash_kernel_traitsILi256ELi64ELi64ELi4ES3_EELb1ELb0ELb1ELb1ELb0ELb0ELb0ELb1EEEvNS_16Flash_fwd_paramsE,@"STO_CUDA_ENTRY STV_DEFAULT"
_ZN5flash16flash_fwd_kernelI23Flash_fwd_kernel_traitsILi256ELi64ELi64ELi4ELb0ELb0EN7cutlass6half_tE19Flash_kernel_traitsILi256ELi64ELi64ELi4ES3_EELb1ELb0ELb1ELb1ELb0ELb0ELb0ELb1EEEvNS_16Flash_fwd_paramsE:
.text._ZN5flash16flash_fwd_kernelI23Flash_fwd_kernel_traitsILi256ELi64ELi64ELi4ELb0ELb0EN7cutlass6half_tE19Flash_kernel_traitsILi256ELi64ELi64ELi4ES3_EELb1ELb0ELb1ELb1ELb0ELb0ELb0ELb1EEEvNS_16Flash_fwd_paramsE:
        /* <DEDUP_REMOVED lines=85> */
.L_x_1185:
[----:B------:R-:W-:Y:S02]  /*0550*/  ULDC UR6, c[0x0][0x218] ;  /* 0x0000860000067ab9 */ /* 0x000fe40000000800 */
.L_x_1186:
        /* <DEDUP_REMOVED lines=126> */
.L_x_1189:
[----:B------:R-:W-:Y:S05]  /*0d40*/  BSYNC B0 ;  /* 0x0000000000007941 */ /* 0x000fea0003800000 */
.L_x_1188:
        /* <DEDUP_REMOVED lines=22> */
.L_x_1191:
[----:B------:R-:W-:Y:S05]  /*0eb0*/  BSYNC B0 ;  /* 0x0000000000007941 */ /* 0x000fea0003800000 */
.L_x_1190:
        /* <DEDUP_REMOVED lines=22> */
.L_x_1193:
[----:B------:R-:W-:Y:S05]  /*1020*/  BSYNC B0 ;  /* 0x0000000000007941 */ /* 0x000fea0003800000 */
.L_x_1192:
        /* <DEDUP_REMOVED lines=21> */
.L_x_1195:
[----:B------:R-:W-:Y:S05]  /*1180*/  BSYNC B0 ;  /* 0x0000000000007941 */ /* 0x000fea0003800000 */
.L_x_1194:
        /* <DEDUP_REMOVED lines=35> */
.L_x_1187:
[----:B------:R-:W-:Y:S01]  /*13c0*/  UISETP.NE.AND UP0, UPT, UR8, -0x1, UPT ;  /* 0xffffffff0800788c */ /* 0x000fe2000bf05270 */
[----:B------:R-:W-:Y:S01]  /*13d0*/  SHF.R.S32.HI R0, RZ, 0x1f, R22 ;  /* 0x0000001fff007819 */ /* 0x000fe20000011416 */
[----:B------:R-:W-:Y:S02]  /*13e0*/  ULDC.64 UR4, c[0x0][0x198] ;  /* 0x0000660000047ab9 */ /* 0x000fe40000000a00 */
[----:B------:R-:W-:Y:S02]  /*13f0*/  UISETP.NE.AND UP1, UPT, UR15, -0x1, UPT ;  /* 0xffffffff0f00788c */ /* 0x000fe4000bf25270 */
[----:B------:R-:W-:Y:S01]  /*1400*/  ULDC.64 UR26, c[0x0][0x190] ;  /* 0x00006400001a7ab9 */ /* 0x000fe20000000a00 */
[----:B------:R-:W-:Y:S01]  /*1410*/  PLOP3.LUT P0, PT, PT, PT, UP0, 0x80, 0x0 ;  /* 0x000000000000781c */ /* 0x000fe20003f0f008 */
[----:B------:R-:W-:-:S03]  /*1420*/  ULDC.64 UR6, c[0x0][0x178] ;  /* 0x00005e0000067ab9 */ /* 0x000fc60000000a00 */
[----:B------:R-:W-:-:S04]  /*1430*/  @UP0 UIADD3 UR13, UR29, UR8, URZ ;  /* 0x000000081d0d0290 */ /* 0x000fc8000fffe03f */
[----:B------:R-:W-:Y:S02]  /*1440*/  @UP0 UIMAD.WIDE.U32 UR32, UR13, UR4, URZ ;  /* 0x000000040d2002a5 */ /* 0x000fe4000f8e003f */
[----:B------:R-:W-:Y:S02]  /*1450*/  @!UP1 USHF.R.S32.HI UR9, URZ, 0x1f, UR17 ;  /* 0x0000001f3f099899 */ /* 0x000fe40008011411 */
[----:B------:R-:W-:Y:S02]  /*1460*/  @UP0 UIMAD UR13, UR13, UR5, UR33 ;  /* 0x000000050d0d02a4 */ /* 0x000fe4000f8e0221 */
[----:B------:R-:W-:Y:S02]  /*1470*/  ULDC UR4, c[0x0][0x224] ;  /* 0x0000890000047ab9 */ /* 0x000fe40000000800 */
[----:B------:R-:W-:Y:S02]  /*1480*/  ULDC UR5, c[0x0][0x1c0] ;  /* 0x0000700000057ab9 */ /* 0x000fe40000000800 */
[----:B------:R-:W-:-:S02]  /*1490*/  UIMAD UR5, UR17, UR5, UR16 ;  /* 0x00000005110572a4 */ /* 0x000fc4000f8e0210 */
[----:B------:R-:W-:Y:S02]  /*14a0*/  @UP1 UIMAD.WIDE.U32 UR30, UR15, UR26, URZ ;  /* 0x0000001a0f1e12a5 */ /* 0x000fe4000f8e003f */
[----:B------:R-:W-:Y:S02]  /*14b0*/  UIMAD UR4, UR5, UR4, UR19 ;  /* 0x00000004050472a4 */ /* 0x000fe4000f8e0213 */
[----:B------:R-:W-:Y:S02]  /*14c0*/  USHF.L.U32 UR5, UR5, 0x5, URZ ;  /* 0x0000000505057899 */ /* 0x000fe4000800063f */
[----:B------:R-:W-:Y:S02]  /*14d0*/  ULDC UR26, c[0x0][0x228] ;  /* 0x00008a00001a7ab9 */ /* 0x000fe40000000800 */
[----:B------:R-:W-:Y:S02]  /*14e0*/  @!UP1 UIMAD UR9, UR9, UR6, URZ ;  /* 0x00000006090992a4 */ /* 0x000fe4000f8e023f */
[----:B------:R-:W-:Y:S01]  /*14f0*/  IADD3 R119, P2, P1, R7, UR5, R22 ;  /* 0x0000000507777c10 */ /* 0x000fe2000f95e016 */
[----:B------:R-:W-:-:S02]  /*1500*/  @!UP1 UIMAD.WIDE.U32 UR34, UR17, UR6, URZ ;  /* 0x00000006112292a5 */ /* 0x000fc4000f8e003f */
[----:B------:R-:W-:Y:S02]  /*1510*/  UIMAD UR26, UR4, UR26, URZ ;  /* 0x0000001a041a72a4 */ /* 0x000fe4000f8e023f */
[----:B------:R1:W-:Y:S01]  /*1520*/  STL [R1+0xd8], R119 ;  /* 0x0000d87701007387 */ /* 0x0003e20000100800 */
[----:B------:R-:W-:Y:S02]  /*1530*/  USHF.R.S32.HI UR4, URZ, 0x1f, UR5 ;  /* 0x0000001f3f047899 */ /* 0x000fe40008011405 */
[----:B------:R-:W-:Y:S02]  /*1540*/  @!UP1 UIMAD UR7, UR17, UR7, UR9 ;  /* 0x00000007110792a4 */ /* 0x000fe4000f8e0209 */
[----:B------:R-:W-:Y:S02]  /*1550*/  @UP1 UIMAD UR27, UR15, UR27, UR31 ;  /* 0x0000001b0f1b12a4 */ /* 0x000fe4000f8e021f */
[----:B------:R-:W-:Y:S01]  /*1560*/  @UP1 UMOV UR6, UR30 ;  /* 0x0000001e00061c82 */ /* 0x000fe20008000000 */
[----:B------:R-:W-:Y:S01]  /*1570*/  IADD3.X R102, R8, UR4, R0, P2, P1 ;  /* 0x0000000408667c10 */ /* 0x000fe200097e2400 */
[----:B------:R-:W-:-:S02]  /*1580*/  USHF.R.S32.HI UR9, URZ, 0x1f, UR16 ;  /* 0x0000001f3f097899 */ /* 0x000fc40008011410 */
[----:B------:R-:W-:Y:S02]  /*1590*/  @!UP1 UIADD3 UR27, UR35, UR7, URZ ;  /* 0x00000007231b9290 */ /* 0x000fe4000fffe03f */
[----:B------:R-:W-:Y:S02]  /*15a0*/  @!UP1 UMOV UR6, UR34 ;  /* 0x0000002200069c82 */ /* 0x000fe40008000000 */
[----:B------:R-:W-:Y:S01]  /*15b0*/  @UP0 UMOV UR14, UR32 ;  /* 0x00000020000e0c82 */ /* 0x000fe20008000000 */
[----:B------:R-:W-:Y:S05]  /*15c0*/  @P0 BRA `(.L_x_1196) ;  /* 0x000000d000000947 */ /* 0x000fea0003800000 */
[----:B------:R-:W-:Y:S02]  /*15d0*/  USHF.R.S32.HI UR13, URZ, 0x1f, UR29 ;  /* 0x0000001f3f0d7899 */ /* 0x000fe4000801141d */
[----:B------:R-:W-:Y:S02]  /*15e0*/  ULDC.64 UR4, c[0x0][0x198] ;  /* 0x0000660000047ab9 */ /* 0x000fe40000000a00 */
[----:B------:R-:W-:Y:S02]  /*15f0*/  UIMAD UR13, UR13, UR4, URZ ;  /* 0x000000040d0d72a4 */ /* 0x000fe4000f8e023f */
[----:B------:R-:W-:-:S02]  /*1600*/  UIMAD.WIDE.U32 UR30, UR29, UR4, URZ ;  /* 0x000000041d1e72a5 */ /* 0x000fc4000f8e003f */
[----:B------:R-:W-:Y:S02]  /*1610*/  UIMAD UR13, UR29, UR5, UR13 ;  /* 0x000000051d0d72a4 */ /* 0x000fe4000f8e020d */
[----:B------:R-:W-:Y:S02]  /*1620*/  USHF.R.S32.HI UR7, URZ, 0x1f, UR17 ;  /* 0x0000001f3f077899 */ /* 0x000fe40008011411 */
[----:B------:R-:W-:Y:S02]  /*1630*/  UIADD3 UR31, UR31, UR13, URZ ;  /* 0x0000000d1f1f7290 */ /* 0x000fe4000fffe03f */
[----:B------:R-:W-:Y:S02]  /*1640*/  ULDC.64 UR4, c[0x0][0x180] ;  /* 0x0000600000047ab9 */ /* 0x000fe40000000a00 */
[----:B------:R-:W-:Y:S02]  /*1650*/  UIMAD UR7, UR7, UR4, URZ ;  /* 0x00000004070772a4 */ /* 0x000fe4000f8e023f */
[----:B------:R-:W-:-:S02]  /*1660*/  UIMAD.WIDE.U32 UR30, UR17, UR4, UR30 ;  /* 0x00000004111e72a5 */ /* 0x000fc4000f8e001e */
[----:B------:R-:W-:-:S04]  /*1670*/  UIMAD UR5, UR17, UR5, UR7 ;  /* 0x00000005110572a4 */ /* 0x000fc8000f8e0207 */
[----:B------:R-:W-:Y:S02]  /*1680*/  UIADD3 UR13, UR31, UR5, URZ ;  /* 0x000000051f0d7290 */ /* 0x000fe4000fffe03f */
[----:B------:R-:W-:Y:S02]  /*1690*/  UMOV UR14, UR30 ;  /* 0x0000001e000e7c82 */ /* 0x000fe40008000000 */
.L_x_1196:
[----:B------:R-:W-:Y:S01]  /*16a0*/  IABS R0, c[0x0][0x1c8] ;  /* 0x0000720000007a13 */ /* 0x000fe20000000000 */
[----:B------:R-:W2:Y:S01]  /*16b0*/  S2R R2, SR_CTAID.Z ;  /* 0x0000000000027919 */ /* 0x000ea20000002700 */
[----:B------:R-:W-:Y:S02]  /*16c0*/  UMOV UR30, URZ ;  /* 0x0000003f001e7c82 */ /* 0x000fe40008000000 */
[----:B------:R-:W3:Y:S02]  /*16d0*/  R2UR UR7, R0 ;  /* 0x00000000000773c2 */ /* 0x000ee400000e0000 */
        /* <DEDUP_REMOVED lines=46> */
.L_x_1197:
[CC--:B------:R-:W-:Y:S01]  /*19c0*/  LEA.HI R0, R9.reuse, R26.reuse, RZ, 0x3 ;  /* 0x0000001a09007211 */ /* 0x0c0fe200078f18ff */
[----:B------:R-:W2:Y:S01]  /*19d0*/  S2R R20, SR_CTAID.Z ;  /* 0x0000000000147919 */ /* 0x000ea20000002700 */
[----:B------:R-:W-:Y:S01]  /*19e0*/  LEA.HI R3, R9, R26, RZ, 0x4 ;  /* 0x0000001a09037211 */ /* 0x000fe200078f20ff */
[----:B------:R-:W-:Y:S01]  /*19f0*/  ULDC.64 UR4, c[0x0][0x1b8] ;  /* 0x00006e0000047ab9 */ /* 0x000fe20000000a00 */
[----:B------:R-:W-:Y:S01]  /*1a00*/  SHF.R.S32.HI R18, RZ, 0x3, R0 ;  /* 0x00000003ff127819 */ /* 0x000fe20000011400 */
[----:B------:R-:W-:Y:S01]  /*1a10*/  UIMAD UR4, UR31, UR4, URZ ;  /* 0x000000041f0472a4 */ /* 0x000fe2000f8e023f */
[----:B------:R-:W-:Y:S01]  /*1a20*/  LOP3.LUT R0, R0, 0xfffffff8, RZ, 0xc0, !PT ;  /* 0xfffffff800007812 */ /* 0x000fe200078ec0ff */
[----:B------:R-:W-:Y:S01]  /*1a30*/  IMAD.U32 R16, RZ, RZ, UR18 ;  /* 0x00000012ff107e24 */ /* 0x000fe2000f8e00ff */
[----:B------:R-:W-:Y:S01]  /*1a40*/  SHF.R.S32.HI R5, RZ, 0x4, R3 ;  /* 0x00000004ff057819 */ /* 0x000fe20000011403 */
[----:B------:R-:W-:Y:S01]  /*1a50*/  IMAD.SHL.U32 R2, R18, 0x40, RZ ;  /* 0x0000004012027824 */ /* 0x000fe200078e00ff */
[----:B------:R-:W-:Y:S01]  /*1a60*/  SHF.R.S32.HI R19, RZ, 0x1f, R18 ;  /* 0x0000001fff137819 */ /* 0x000fe20000011412 */
[----:B------:R-:W-:Y:S01]  /*1a70*/  IMAD.IADD R28, R26, 0x1, -R0 ;  /* 0x000000011a1c7824 */ /* 0x000fe200078e0a00 */
[C---:B------:R-:W-:Y:S01]  /*1a80*/  LEA.HI R0, R3.reuse, R5, RZ, 0x1 ;  /* 0x0000000503007211 */ /* 0x040fe200078f08ff */
[----:B------:R-:W-:Y:S01]  /*1a90*/  BSSY B0, `(.L_x_1198) ;  /* 0x000007b000007945 */ /* 0x000fe20003800000 */
[----:B------:R-:W-:Y:S01]  /*1aa0*/  LOP3.LUT R3, R3, 0xfffffff0, RZ, 0xc0, !PT ;  /* 0xfffffff003037812 */ /* 0x000fe200078ec0ff */
[----:B------:R-:W-:Y:S01]  /*1ab0*/  IMAD.SHL.U32 R110, R28, 0x8, RZ ;  /* 0x000000081c6e7824 */ /* 0x000fe200078e00ff */
[----:B------:R-:W-:Y:S01]  /*1ac0*/  LOP3.LUT R6, R2, 0x1c0, RZ, 0xc0, !PT ;  /* 0x000001c002067812 */ /* 0x000fe200078ec0ff */
[----:B------:R-:W-:Y:S01]  /*1ad0*/  IMAD.WIDE R16, R16, 0x40, R18 ;  /* 0x0000004010107825 */ /* 0x000fe200078e0212 */
[----:B------:R-:W-:-:S02]  /*1ae0*/  LOP3.LUT R2, R0, 0xfffffffe, RZ, 0xc0, !PT ;  /* 0xfffffffe00027812 */ /* 0x000fc400078ec0ff */
[----:B------:R-:W-:Y:S01]  /*1af0*/  LOP3.LUT R4, R6, 0x38, R110, 0xf8, !PT ;  /* 0x0000003806047812 */ /* 0x000fe200078ef86e */
[----:B------:R-:W-:Y:S01]  /*1b00*/  IMAD.IADD R0, R26, 0x1, -R3 ;  /* 0x000000011a007824 */ /* 0x000fe200078e0a03 */
[----:B------:R-:W-:Y:S01]  /*1b10*/  SHF.R.U32.HI R6, RZ, 0x3, R6 ;  /* 0x00000003ff067819 */ /* 0x000fe20000011606 */
[----:B------:R-:W-:Y:S01]  /*1b20*/  IMAD.IADD R25, R5, 0x1, -R2 ;  /* 0x0000000105197824 */ /* 0x000fe200078e0a02 */
[----:B------:R-:W-:Y:S02]  /*1b30*/  LEA.HI R5, R9, R26, RZ, 0x6 ;  /* 0x0000001a09057211 */ /* 0x000fe400078f30ff */
[----:B------:R-:W-:Y:S01]  /*1b40*/  SHF.R.S32.HI R2, RZ, 0x1f, R0 ;  /* 0x0000001fff027819 */ /* 0x000fe20000011400 */
[----:B------:R-:W-:Y:S01]  /*1b50*/  IMAD.SHL.U32 R7, R25, 0x8, RZ ;  /* 0x0000000819077824 */ /* 0x000fe200078e00ff */
[----:B------:R-:W-:Y:S01]  /*1b60*/  LOP3.LUT R6, R4, R6, RZ, 0x3c, !PT ;  /* 0x0000000604067212 */ /* 0x000fe200078e3cff */
[----:B------:R-:W-:Y:S01]  /*1b70*/  IMAD.SHL.U32 R5, R5, 0x8, RZ ;  /* 0x0000000805057824 */ /* 0x000fe200078e00ff */
[----:B------:R-:W-:-:S02]  /*1b80*/  LEA.HI R9, R2, R0, RZ, 0x3 ;  /* 0x0000000002097211 */ /* 0x000fc400078f18ff */
[----:B------:R-:W-:Y:S02]  /*1b90*/  SHF.R.S32.HI R111, RZ, 0x1f, R110 ;  /* 0x0000001fff6f7819 */ /* 0x000fe4000001146e */
[----:B------:R-:W-:Y:S02]  /*1ba0*/  LOP3.LUT R4, R9, 0xfffffff8, RZ, 0xc0, !PT ;  /* 0xfffffff809047812 */ /* 0x000fe400078ec0ff */
[----:B------:R-:W-:Y:S01]  /*1bb0*/  IADD3 R2, P0, R110, UR6, RZ ;  /* 0x000000066e027c10 */ /* 0x000fe2000ff1e0ff */
[----:B------:R-:W-:Y:S01]  /*1bc0*/  ULDC.64 UR6, c[0x0][0x1b0] ;  /* 0x00006c0000067ab9 */ /* 0x000fe20000000a00 */
[----:B------:R-:W-:Y:S01]  /*1bd0*/  LOP3.LUT R208, R6, 0xfffffe00, R5, 0xf8, !PT ;  /* 0xfffffe0006d07812 */ /* 0x000fe200078ef805 */
[----:B------:R-:W-:Y:S01]  /*1be0*/  IMAD.IADD R0, R0, 0x1, -R4 ;  /* 0x0000000100007824 */ /* 0x000fe200078e0a04 */
[----:B------:R-:W-:Y:S01]  /*1bf0*/  IADD3.X R3, R111, UR27, RZ, P0, !PT ;  /* 0x0000001b6f037c10 */ /* 0x000fe200087fe4ff */
[C---:B------:R-:W-:Y:S01]  /*1c00*/  IMAD R6, R19.reuse, c[0x0][0x1a0], RZ ;  /* 0x0000680013067a24 */ /* 0x040fe200078e02ff */
[----:B------:R-:W-:Y:S01]  /*1c10*/  SHF.R.S32.HI R100, RZ, 0x5, R10 ;  /* 0x00000005ff647819 */ /* 0x000fe2000001140a */
[----:B------:R-:W-:Y:S01]  /*1c20*/  IMAD R4, R19, c[0x0][0x198], RZ ;  /* 0x0000660013047a24 */ /* 0x000fe200078e02ff */
[----:B------:R-:W-:Y:S01]  /*1c30*/  LOP3.LUT P3, RZ, R0, 0x4, RZ, 0xc0, !PT ;  /* 0x0000000400ff7812 */ /* 0x000fe2000786c0ff */
[----:B--2---:R-:W-:Y:S01]  /*1c40*/  IMAD.WIDE.U32 R20, R20, c[0x0][0x1a8], R2 ;  /* 0x00006a0014147a25 */ /* 0x004fe200078e0002 */
[----:B------:R-:W-:Y:S01]  /*1c50*/  LOP3.LUT P2, RZ, R0, 0x2, RZ, 0xc0, !PT ;  /* 0x0000000200ff7812 */ /* 0x000fe2000784c0ff */
[----:B------:R-:W-:Y:S01]  /*1c60*/  UIMAD UR6, UR31, UR6, URZ ;  /* 0x000000061f0672a4 */ /* 0x000fe2000f8e023f */
[----:B------:R-:W-:Y:S01]  /*1c70*/  IADD3 R108, R110, 0x40, RZ ;  /* 0x000000406e6c7810 */ /* 0x000fe20007ffe0ff */
[----:B------:R-:W-:Y:S01]  /*1c80*/  IMAD.SHL.U32 R0, R0, 0x40, RZ ;  /* 0x0000004000007824 */ /* 0x000fe200078e00ff */
[----:B------:R-:W-:Y:S01]  /*1c90*/  UIMAD UR27, UR8, UR5, UR4 ;  /* 0x00000005081b72a4 */ /* 0x000fe2000f8e0204 */
[----:B------:R-:W-:Y:S01]  /*1ca0*/  IMAD.WIDE.U32 R2, R18, c[0x0][0x1a0], R110 ;  /* 0x0000680012027a25 */ /* 0x000fe200078e006e */
[----:B------:R-:W-:Y:S01]  /*1cb0*/  UIMAD UR7, UR8, UR7, UR6 ;  /* 0x00000007080772a4 */ /* 0x000fe2000f8e0206 */
[----:B------:R2:W-:Y:S01]  /*1cc0*/  STL.64 [R1+0x98], R110 ;  /* 0x0000986e01007387 */ /* 0x0005e20000100a00 */
[----:B------:R-:W-:Y:S01]  /*1cd0*/  LOP3.LUT R0, R0, 0x1c0, RZ, 0xc0, !PT ;  /* 0x000001c000007812 */ /* 0x000fe200078ec0ff */
[----:B------:R-:W-:Y:S01]  /*1ce0*/  IMAD R6, R18, c[0x0][0x1a4], R6 ;  /* 0x0000690012067a24 */ /* 0x000fe200078e0206 */
[----:B------:R-:W-:Y:S01]  /*1cf0*/  IADD3 R2, P0, R2, UR30, RZ ;  /* 0x0000001e02027c10 */ /* 0x000fe2000ff1e0ff */
[----:B------:R-:W-:Y:S01]  /*1d00*/  IMAD R8, R18, c[0x0][0x19c], R4 ;  /* 0x0000670012087a24 */ /* 0x000fe200078e0204 */
[----:B------:R-:W-:Y:S01]  /*1d10*/  LOP3.LUT R7, R0, 0x8, R7, 0xf8, !PT ;  /* 0x0000000800077812 */ /* 0x000fe200078ef807 */
[----:B------:R-:W-:Y:S01]  /*1d20*/  IMAD.WIDE.U32 R4, R18, c[0x0][0x198], R110 ;  /* 0x0000660012047a25 */ /* 0x000fe200078e006e */
[----:B------:R-:W-:Y:S01]  /*1d30*/  SHF.R.U32.HI R0, RZ, 0x3, R0 ;  /* 0x00000003ff007819 */ /* 0x000fe20000011600 */
[----:B------:R-:W-:Y:S01]  /*1d40*/  UIADD3 UR6, -UR19, UR21, URZ ;  /* 0x0000001513067290 */ /* 0x000fe2000fffe13f */
[----:B------:R-:W-:Y:S01]  /*1d50*/  IADD3.X R3, R3, UR28, R6, P0, !PT ;  /* 0x0000001c03037c10 */ /* 0x000fe200087fe406 */
[----:B------:R-:W-:Y:S01]  /*1d60*/  IMAD.U32 R6, RZ, RZ, UR8 ;  /* 0x00000008ff067e24 */ /* 0x000fe2000f8e00ff */
[----:B------:R-:W-:Y:S01]  /*1d70*/  LOP3.LUT R7, R7, R0, RZ, 0x3c, !PT ;  /* 0x0000000007077212 */ /* 0x000fe200078e3cff */
[----:B------:R-:W-:Y:S01]  /*1d80*/  IMAD.U32 R0, RZ, RZ, UR8 ;  /* 0x00000008ff007e24 */ /* 0x000fe2000f8e00ff */
[----:B------:R-:W-:Y:S01]  /*1d90*/  IADD3 R4, P1, R4, UR14, RZ ;  /* 0x0000000e04047c10 */ /* 0x000fe2000ff3e0ff */
[----:B------:R-:W-:Y:S01]  /*1da0*/  ULDC.64 UR4, c[0x0][0x1a8] ;  /* 0x00006a0000047ab9 */ /* 0x000fe20000000a00 */
[----:B------:R-:W-:Y:S01]  /*1db0*/  IADD3 R105, R110, 0x80, RZ ;  /* 0x000000806e697810 */ /* 0x000fe20007ffe0ff */
[----:B------:R-:W-:Y:S01]  /*1dc0*/  IMAD.WIDE.U32 R30, R0, c[0x0][0x1b8], R2 ;  /* 0x00006e00001e7a25 */ /* 0x000fe200078e0002 */
[----:B------:R-:W-:Y:S01]  /*1dd0*/  SHF.R.S32.HI R0, RZ, 0x1f, R10 ;  /* 0x0000001fff007819 */ /* 0x000fe2000001140a */
[----:B------:R-:W-:Y:S01]  /*1de0*/  UIMAD UR4, UR9, UR4, URZ ;  /* 0x00000004090472a4 */ /* 0x000fe2000f8e023f */
[----:B------:R-:W-:Y:S01]  /*1df0*/  SHF.R.S32.HI R3, RZ, 0x1f, R22 ;  /* 0x0000001fff037819 */ /* 0x000fe20000011416 */
[----:B------:R-:W-:Y:S01]  /*1e00*/  IMAD.MOV.U32 R2, RZ, RZ, 0x20 ;  /* 0x00000020ff027424 */ /* 0x000fe200078e00ff */
[----:B------:R-:W-:Y:S01]  /*1e10*/  LEA.HI R0, R0, R100, RZ, 0x2 ;  /* 0x0000006400007211 */ /* 0x000fe200078f10ff */
[----:B------:R-:W-:Y:S01]  /*1e20*/  UIMAD UR4, UR16, UR5, UR4 ;  /* 0x00000005100472a4 */ /* 0x000fe2000f8e0204 */
[----:B------:R-:W-:Y:S01]  /*1e30*/  LEA.HI R3, R3, R22, RZ, 0x2 ;  /* 0x0000001603037211 */ /* 0x000fe200078f10ff */
[----:B------:R-:W-:Y:S01]  /*1e40*/  IMAD.SHL.U32 R208, R208, 0x2, RZ ;  /* 0x00000002d0d07824 */ /* 0x000fe200078e00ff */
[----:B------:R-:W-:-:S02]  /*1e50*/  LOP3.LUT R0, R0, 0xffffffc, RZ, 0xc0, !PT ;  /* 0x0ffffffc00007812 */ /* 0x000fc400078ec0ff */
[----:B------:R-:W-:Y:S02]  /*1e60*/  IADD3.X R5, R5, UR13, R8, P1, !PT ;  /* 0x0000000d05057c10 */ /* 0x000fe40008ffe408 */
[----:B------:R-:W-:Y:S01]  /*1e70*/  SHF.R.S32.HI R101, RZ, 0x2, R3 ;  /* 0x00000002ff657819 */ /* 0x000fe20000011403 */
[----:B------:R-:W-:Y:S01]  /*1e80*/  IMAD.IADD R0, R100, 0x1, -R0 ;  /* 0x0000000164007824 */ /* 0x000fe200078e0a00 */
[----:B------:R-:W-:Y:S01]  /*1e90*/  IADD3 R104, R110, 0xc0, RZ ;  /* 0x000000c06e687810 */ /* 0x000fe20007ffe0ff */
[----:B------:R-:W-:Y:S01]  /*1ea0*/  IMAD.WIDE.U32 R34, R6, c[0x0][0x1b0], R4 ;  /* 0x00006c0006227a25 */ /* 0x000fe200078e0004 */
[----:B------:R-:W-:Y:S02]  /*1eb0*/  IADD3 R33, R31, UR27, RZ ;  /* 0x0000001b1f217c10 */ /* 0x000fe4000fffe0ff */
[----:B------:R-:W-:Y:S01]  /*1ec0*/  ISETP.GE.AND P0, PT, R18, UR6, PT ;  /* 0x0000000612007c0c */ /* 0x000fe2000bf06270 */
[----:B------:R-:W-:Y:S01]  /*1ed0*/  IMAD R23, R0, 0x10, R101 ;  /* 0x0000001000177824 */ /* 0x000fe200078e0265 */
[----:B------:R2:W-:Y:S01]  /*1ee0*/  STL.64 [R1+0xb8], R34 ;  /* 0x0000b82201007387 */ /* 0x0005e20000100a00 */
[----:B------:R-:W-:Y:S01]  /*1ef0*/  IADD3 R37, R35, UR7, RZ ;  /* 0x0000000723257c10 */ /* 0x000fe2000fffe0ff */
[----:B------:R-:W-:Y:S01]  /*1f00*/  IMAD.SHL.U32 R5, R9, 0x40, RZ ;  /* 0x0000004009057824 */ /* 0x000fe200078e00ff */
[----:B------:R-:W-:Y:S01]  /*1f10*/  IADD3 R15, R21, UR4, RZ ;  /* 0x00000004150f7c10 */ /* 0x000fe2000fffe0ff */
[----:B------:R2:W-:Y:S01]  /*1f20*/  STL.64 [R1+0xd0], R30 ;  /* 0x0000d01e01007387 */ /* 0x0005e20000100a00 */
[----:B------:R-:W-:Y:S01]  /*1f30*/  IMAD.MOV.U32 R4, RZ, RZ, 0x10 ;  /* 0x00000010ff047424 */ /* 0x000fe200078e00ff */
[----:B------:R-:W-:-:S02]  /*1f40*/  SEL R2, R2, 0xffffffe0, !P3 ;  /* 0xffffffe002027807 */ /* 0x000fc40005800000 */
[----:B------:R2:W-:Y:S01]  /*1f50*/  STL [R1+0xdc], R23 ;  /* 0x0000dc1701007387 */ /* 0x0005e20000100800 */
[----:B------:R-:W-:Y:S02]  /*1f60*/  LOP3.LUT R5, R7, 0xfffffe00, R5, 0xf8, !PT ;  /* 0xfffffe0007057812 */ /* 0x000fe400078ef805 */
        /* <DEDUP_REMOVED lines=45> */
.L_x_1199:
[----:B------:R-:W-:Y:S05]  /*2240*/  BSYNC B0 ;  /* 0x0000000000007941 */ /* 0x000fea0003800000 */
.L_x_1198:
        /* <DEDUP_REMOVED lines=55> */
.L_x_1201:
[----:B------:R-:W-:Y:S05]  /*25c0*/  BSYNC B0 ;  /* 0x0000000000007941 */ /* 0x000fea0003800000 */
.L_x_1200:
[----:B--2---:R-:W-:Y:S01]  /*25d0*/  IADD3 R23, R18, 0x20, RZ ;  /* 0x0000002012177810 */ /* 0x004fe20007ffe0ff */
        /* <DEDUP_REMOVED lines=44> */
.L_x_1203:
[----:B------:R-:W-:Y:S05]  /*28a0*/  BSYNC B0 ;  /* 0x0000000000007941 */ /* 0x000fea0003800000 */
.L_x_1202:
        /* <DEDUP_REMOVED lines=49> */
.L_x_1205:
[----:B------:R-:W-:Y:S05]  /*2bc0*/  BSYNC B0 ;  /* 0x0000000000007941 */ /* 0x000fea0003800000 */
.L_x_1204:
        /* <DEDUP_REMOVED lines=11> */
[----:B--23--:R-:W-:Y:S01]  /*2c80*/  IMAD.WIDE.U32 R6, R103, UR7, R106 ;  /* 0x0000000767067c25 */ /* 0x00cfe2000f8e006a */
        /* <DEDUP_REMOVED lines=36> */
.L_x_1207:
[----:B------:R-:W-:Y:S05]  /*2ed0*/  BSYNC B0 ;  /* 0x0000000000007941 */ /* 0x000fea0003800000 */
.L_x_1206:
        /* <DEDUP_REMOVED lines=41> */
.L_x_1209:
[----:B------:R-:W-:Y:S05]  /*3170*/  BSYNC B0 ;  /* 0x0000000000007941 */ /* 0x000fea0003800000 */
.L_x_1208:
[----:B------:R-:W-:Y:S01]  /*3180*/  ISETP.GE.AND P0, PT, R23, UR29, PT ;  /* 0x0000001d17007c0c */ /* 0x000fe2000bf06270 */
[----:B------:R-:W-:-:S12]  /*3190*/  BSSY B0, `(.L_x_1210) ;  /* 0x0000027000007945 */ /* 0x000fd80003800000 */
[----:B------:R-:W-:Y:S05]  /*31a0*/  @P0 BRA `(.L_x_1211) ;  /* 0x0000025000000947 */ /* 0x000fea0003800000 */
[----:B------:R-:W-:Y:S01]  /*31b0*/  ISETP.GE.AND P5, PT, R110, c[0x0][0x220], PT ;  /* 0x000088006e007a0c */ /* 0x000fe20003fa6270 */
[----:B------:R-:W-:Y:S01]  /*31c0*/  IMAD.MOV.U32 R3, RZ, RZ, c[0x0][0x198] ;  /* 0x00006600ff037624 */ /* 0x000fe200078e00ff */
[----:B------:R-:W-:Y:S01]  /*31d0*/  ISETP.GE.AND P4, PT, R108, c[0x0][0x220], PT ;  /* 0x000088006c007a0c */ /* 0x000fe20003f86270 */
[----:B--23--:R-:W-:Y:S01]  /*31e0*/  IMAD.MOV.U32 R10, RZ, RZ, c[0x0][0x19c] ;  /* 0x00006700ff0a7624 */ /* 0x00cfe200078e00ff */
        /* <DEDUP_REMOVED lines=33> */
.L_x_1211:
[----:B------:R-:W-:Y:S05]  /*3400*/  BSYNC B0 ;  /* 0x0000000000007941 */ /* 0x000fea0003800000 */
.L_x_1210:
[----:B------:R-:W-:Y:S01]  /*3410*/  ISETP.GE.AND P0, PT, R22, UR29, PT ;  /* 0x0000001d16007c0c */ /* 0x000fe2000bf06270 */
[----:B------:R-:W-:-:S12]  /*3420*/  BSSY B0, `(.L_x_1212) ;  /* 0x0000029000007945 */ /* 0x000fd80003800000 */
[----:B------:R-:W-:Y:S05]  /*3430*/  @P0 BRA `(.L_x_1213) ;  /* 0x0000027000000947 */ /* 0x000fea0003800000 */
[----:B------:R-:W-:Y:S01]  /*3440*/  ISETP.GE.AND P5, PT, R110, c[0x0][0x220], PT ;  /* 0x000088006e007a0c */ /* 0x000fe20003fa6270 */
[----:B--23--:R-:W-:Y:S01]  /*3450*/  IMAD.MOV.U32 R12, RZ, RZ, c[0x0][0x198] ;  /* 0x00006600ff0c7624 */ /* 0x00cfe200078e00ff */
        /* <DEDUP_REMOVED lines=37> */
.L_x_1213:
[----:B------:R-:W-:Y:S05]  /*36b0*/  BSYNC B0 ;  /* 0x0000000000007941 */ /* 0x000fea0003800000 */
.L_x_1212:
[----:B------:R-:W-:Y:S01]  /*36c0*/  ULDC.64 UR4, c[0x0][0x318] ;  /* 0x0000c60000047ab9 */ /* 0x000fe20000000a00 */
[----:B------:R-:W0:Y:S01]  /*36d0*/  LDGDEPBAR ;  /* 0x00000000000079af */ /* 0x000e220000000000 */
[----:B------:R-:W-:Y:S01]  /*36e0*/  UISETP.NE.U32.AND UP1, UPT, URZ, UR4, UPT ;  /* 0x000000043f00728c */ /* 0x000fe2000bf25070 */
[----:B--23--:R-:W-:Y:S01]  /*36f0*/  IMAD.MOV.U32 R10, RZ, RZ, R32 ;  /* 0x000000ffff0a7224 */ /* 0x00cfe200078e0020 */
[----:B------:R-:W-:Y:S02]  /*3700*/  MOV R11, R33 ;  /* 0x00000021000b7202 */ /* 0x000fe40000000f00 */
        /* <DEDUP_REMOVED lines=22> */
[----:B------:R-:W-:Y:S01]  /*3870*/  USHF.L.U64.HI UR27, UR4, UR27, UR5 ;  /* 0x0000001b041b7299 */ /* 0x000fe20008010205 */
[----:B------:R-:W-:Y:S01]  /*3880*/  IMAD.SHL.U32 R26, R26, 0x2, RZ ;  /* 0x000000021a1a7824 */ /* 0x000fe200078e00ff */
[----:B------:R-:W-:Y:S01]  /*3890*/  BAR.SYNC.DEFER_BLOCKING 0x0 ;  /* 0x0000000000007b1d */ /* 0x000fe20000010000 */
[----:B------:R-:W-:Y:S02]  /*38a0*/  USHF.L.U32 UR9, UR4, 0x6, URZ ;  /* 0x0000000604097899 */ /* 0x000fe4000800063f */
[----:B------:R-:W-:Y:S01]  /*38b0*/  UIMAD UR5, UR27, UR7, URZ ;  /* 0x000000071b0572a4 */ /* 0x000fe2000f8e023f */
[----:B------:R-:W-:Y:S02]  /*38c0*/  LOP3.LUT R109, R26, 0x6, RZ, 0xc0, !PT ;  /* 0x000000061a6d7812 */ /* 0x000fe400078ec0ff */
[----:B------:R1:W-:Y:S01]  /*38d0*/  STL.64 [R1+0xc8], R10 ;  /* 0x0000c80a01007387 */ /* 0x0003e20000100a00 */
[----:B------:R-:W-:Y:S01]  /*38e0*/  UIMAD UR31, UR31, UR9, UR5 ;  /* 0x000000091f1f72a4 */ /* 0x000fe2000f8e0205 */
[----:B------:R-:W-:Y:S01]  /*38f0*/  BSSY B0, `(.L_x_1214) ;  /* 0x0000031000007945 */ /* 0x000fe20003800000 */
[----:B------:R-:W-:Y:S01]  /*3900*/  UMOV UR17, URZ ;  /* 0x0000003f00117c82 */ /* 0x000fe20008000000 */
[----:B---3--:R-:W-:Y:S01]  /*3910*/  IMAD.U32 R6, RZ, RZ, UR7 ;  /* 0x00000007ff067e24 */ /* 0x008fe2000f8e00ff */
[----:B------:R1:W-:Y:S03]  /*3920*/  @P1 STS.128 [R208+0x10000], RZ ;  /* 0x010000ffd0001388 */ /* 0x0003e60000000c00 */
[----:B------:R-:W-:Y:S01]  /*3930*/  IMAD.WIDE.U32 R6, R6, UR9, R10 ;  /* 0x0000000906067c25 */ /* 0x000fe2000f8e000a */
[----:B------:R1:W-:Y:S04]  /*3940*/  @P1 STS.128 [R208+0x12000], RZ ;  /* 0x012000ffd0001388 */ /* 0x0003e80000000c00 */
[----:B------:R-:W-:Y:S01]  /*3950*/  IADD3 R9, R7, UR31, RZ ;  /* 0x0000001f07097c10 */ /* 0x000fe2000fffe0ff */
[----:B------:R1:W-:Y:S04]  /*3960*/  @P1 STS.128 [R208+0x14000], RZ ;  /* 0x014000ffd0001388 */ /* 0x0003e80000000c00 */
[----:B------:R1:W-:Y:S01]  /*3970*/  @P1 STS.128 [R208+0x16000], RZ ;  /* 0x016000ffd0001388 */ /* 0x0003e20000000c00 */
[----:B--2---:R-:W-:-:S04]  /*3980*/  @P0 FMUL.FTZ R0, R0, R3 ;  /* 0x0000000300000220 */ /* 0x004fc80000410000 */
[----:B------:R2:W3:Y:S02]  /*3990*/  @P0 R2UR UR16, R0 ;  /* 0x00000000001003c2 */ /* 0x0004e400000e0000 */
[----:B--2---:R-:W-:Y:S01]  /*39a0*/  MOV R0, UR18 ;  /* 0x0000001200007c02 */ /* 0x004fe20008000f00 */
[----:B---3--:R-:W-:-:S04]  /*39b0*/  @UP1 UMOV UR17, UR16 ;  /* 0x0000001000111c82 */ /* 0x008fc80008000000 */
[----:B------:R-:W-:-:S05]  /*39c0*/  IMAD R116, R0, 0x4, R100 ;  /* 0x0000000400747824 */ /* 0x000fca00078e0264 */
[----:B------:R1:W-:Y:S01]  /*39d0*/  STL [R1+0xc0], R116 ;  /* 0x0000c07401007387 */ /* 0x0003e20000100800 */
        /* <DEDUP_REMOVED lines=34> */
.L_x_1215:
[----:B------:R-:W-:Y:S05]  /*3c00*/  BSYNC B0 ;  /* 0x0000000000007941 */ /* 0x000fea0003800000 */
.L_x_1214:
        /* <DEDUP_REMOVED lines=19> */
[C---:B-1----:R-:W-:Y:S02]  /*3d40*/  @!P2 LEA R10, P1, R0.reuse, c[0x0][0x170], 0x1 ;  /* 0x00005c00000aaa11 */ /* 0x042fe400078208ff */
        /* <DEDUP_REMOVED lines=25> */
.L_x_1217:
[----:B------:R-:W-:Y:S05]  /*3ee0*/  BSYNC B0 ;  /* 0x0000000000007941 */ /* 0x000fea0003800000 */
.L_x_1216:
        /* <DEDUP_REMOVED lines=10> */
[----:B-12---:R-:W-:Y:S01]  /*3f90*/  IMAD.MOV.U32 R10, RZ, RZ, c[0x0][0x1a4] ;  /* 0x00006900ff0a7624 */ /* 0x006fe200078e00ff */
        /* <DEDUP_REMOVED lines=33> */
.L_x_1219:
[----:B------:R-:W-:Y:S05]  /*41b0*/  BSYNC B0 ;  /* 0x0000000000007941 */ /* 0x000fea0003800000 */
.L_x_1218:
        /* <DEDUP_REMOVED lines=8> */
[----:B-12---:R-:W-:Y:S01]  /*4240*/  IMAD.MOV.U32 R12, RZ, RZ, c[0x0][0x1a0] ;  /* 0x00006800ff0c7624 */ /* 0x006fe200078e00ff */
        /* <DEDUP_REMOVED lines=37> */
.L_x_1221:
[----:B------:R-:W-:Y:S05]  /*44a0*/  BSYNC B0 ;  /* 0x0000000000007941 */ /* 0x000fea0003800000 */
.L_x_1220:
        /* <DEDUP_REMOVED lines=17> */
[----:B-12---:R-:W-:Y:S01]  /*45c0*/  LDSM.16.M88.4 R12, [R188] ;  /* 0x00000000bc0c783b */ /* 0x006fe20000000200 */
[C---:B------:R-:W-:Y:S01]  /*45d0*/  IMAD R191, R2.reuse, 0x2, R188 ;  /* 0x0000000202bf7824 */ /* 0x040fe200078e02bc */
[C---:B------:R-:W-:Y:S01]  /*45e0*/  IADD3 R0, R181.reuse, 0x8000, RZ ;  /* 0x00008000b5007810 */ /* 0x040fe20007ffe0ff */
[----:B------:R-:W-:Y:S01]  /*45f0*/  IMAD R190, R2, 0x2, R189 ;  /* 0x0000000202be7824 */ /* 0x000fe200078e02bd */
[----:B------:R-:W1:Y:S01]  /*4600*/  LDSM.16.M88.4 R8, [R181+0x8000] ;  /* 0x00800000b508783b */ /* 0x000e620000000200 */
[----:B------:R-:W-:Y:S01]  /*4610*/  IADD3 R192, R181, 0x8020, RZ ;  /* 0x00008020b5c07810 */ /* 0x000fe20007ffe0ff */
[----:B------:R-:W-:Y:S01]  /*4620*/  IMAD.IADD R3, R101, 0x1, R3 ;  /* 0x0000000165037824 */ /* 0x000fe200078e0203 */
[----:B------:R-:W-:Y:S01]  /*4630*/  @P1 IADD3 R192, R0, -0x20, RZ ;  /* 0xffffffe000c01810 */ /* 0x000fe20007ffe0ff */
[----:B------:R-:W2:Y:S01]  /*4640*/  LDSM.16.M88.4 R16, [R181+0x8800] ;  /* 0x00880000b510783b */ /* 0x000ea20000000200 */
[----:B------:R-:W-:-:S02]  /*4650*/  IMAD.MOV.U32 R0, RZ, RZ, 0x40 ;  /* 0x00000040ff007424 */ /* 0x000fc400078e00ff */
[----:B------:R-:W-:Y:S01]  /*4660*/  IADD3 R209, R3, UR4, RZ ;  /* 0x0000000403d17c10 */ /* 0x000fe2000fffe0ff */
[----:B------:R-:W5:Y:S01]  /*4670*/  LDSM.16.M88.4 R24, [R181+0x9000] ;  /* 0x00900000b518783b */ /* 0x000f620000000200 */
        /* <DEDUP_REMOVED lines=24> */
[C---:B-1----:R-:W-:Y:S01]  /*4800*/  HMMA.16816.F32 R36, R12.reuse, R8, RZ ;  /* 0x000000080c24723c */ /* 0x042fe200000018ff */
[----:B------:R-:W-:Y:S01]  /*4810*/  LDSM.16.M88.4 R88, [R187+0xd800] ;  /* 0x00d80000bb58783b */ /* 0x000fe20000000200 */
[C---:B------:R-:W-:Y:S02]  /*4820*/  IADD3 R197, R192.reuse, 0x5800, RZ ;  /* 0x00005800c0c57810 */ /* 0x040fe40007ffe0ff */
[C---:B------:R-:W-:Y:S01]  /*4830*/  IADD3 R196, R192.reuse, 0x6000, RZ ;  /* 0x00006000c0c47810 */ /* 0x040fe20007ffe0ff */
[----:B------:R-:W-:Y:S01]  /*4840*/  LDSM.16.M88.4 R92, [R181+0xf000] ;  /* 0x00f00000b55c783b */ /* 0x000fe20000000200 */
[C---:B------:R-:W-:Y:S02]  /*4850*/  IADD3 R195, R192.reuse, 0x6800, RZ ;  /* 0x00006800c0c37810 */ /* 0x040fe40007ffe0ff */
[----:B------:R-:W-:Y:S01]  /*4860*/  HMMA.16816.F32 R32, R12, R10, RZ ;  /* 0x0000000a0c20723c */ /* 0x000fe200000018ff */
[----:B------:R-:W1:Y:S01]  /*4870*/  LDSM.16.M88.4 R8, [R189] ;  /* 0x00000000bd08783b */ /* 0x000e620000000200 */
[----:B------:R-:W-:-:S02]  /*4880*/  IADD3 R194, R192, 0x7000, RZ ;  /* 0x00007000c0c27810 */ /* 0x000fc40007ffe0ff */
[----:B------:R-:W-:Y:S01]  /*4890*/  IADD3 R193, R192, 0x7800, RZ ;  /* 0x00007800c0c17810 */ /* 0x000fe20007ffe0ff */
[----:B------:R-:W-:Y:S03]  /*48a0*/  LDSM.16.M88.4 R96, [R192+0x7000] ;  /* 0x00700000c060783b */ /* 0x000fe60000000200 */
[C---:B--2---:R-:W-:Y:S08]  /*48b0*/  HMMA.16816.F32 R44, R12.reuse, R16, RZ ;  /* 0x000000100c2c723c */ /* 0x044ff000000018ff */
[C---:B------:R-:W-:Y:S01]  /*48c0*/  HMMA.16816.F32 R48, R12.reuse, R18, RZ ;  /* 0x000000120c30723c */ /* 0x040fe200000018ff */
[----:B------:R-:W2:Y:S07]  /*48d0*/  LDSM.16.M88.4 R16, [R191] ;  /* 0x00000000bf10783b */ /* 0x000eae0000000200 */
[C---:B-----5:R-:W-:Y:S08]  /*48e0*/  HMMA.16816.F32 R52, R12.reuse, R24, RZ ;  /* 0x000000180c34723c */ /* 0x060ff000000018ff */
[C---:B------:R-:W-:Y:S08]  /*48f0*/  HMMA.16816.F32 R56, R12.reuse, R26, RZ ;  /* 0x0000001a0c38723c */ /* 0x040ff000000018ff */
[C---:B---3--:R-:W-:Y:S08]  /*4900*/  HMMA.16816.F32 R24, R12.reuse, R42, RZ ;  /* 0x0000002a0c18723c */ /* 0x048ff000000018ff */
[----:B------:R-:W-:Y:S08]  /*4910*/  HMMA.16816.F32 R64, R12, R40, RZ ;  /* 0x000000280c40723c */ /* 0x000ff000000018ff */
[C---:B-1----:R-:W-:Y:S08]  /*4920*/  HMMA.16816.F32 R40, R8.reuse, R20, R36 ;  /* 0x000000140828723c */ /* 0x042ff00000001824 */
[C---:B------:R-:W-:Y:S01]  /*4930*/  HMMA.16816.F32 R76, R8.reuse, R70, R24 ;  /* 0x00000046084c723c */ /* 0x040fe20000001818 */
[----:B------:R-:W1:Y:S07]  /*4940*/  LDSM.16.M88.4 R24, [R187+0x9000] ;  /* 0x00900000bb18783b */ /* 0x000e6e0000000200 */
[----:B------:R-:W-:Y:S01]  /*4950*/  HMMA.16816.F32 R36, R8, R30, R48 ;  /* 0x0000001e0824723c */ /* 0x000fe20000001830 */
[----:B------:R-:W-:Y:S07]  /*4960*/  LDSM.16.M88.4 R48, [R186] ;  /* 0x00000000ba30783b */ /* 0x000fee0000000200 */
[----:B--2---:R-:W-:Y:S01]  /*4970*/  HMMA.16816.F32 R72, R16, R80, R40 ;  /* 0x000000501048723c */ /* 0x004fe20000001828 */
[----:B------:R-:W2:Y:S07]  /*4980*/  LDSM.16.M88.4 R40, [R187+0x9800] ;  /* 0x00980000bb28783b */ /* 0x000eae0000000200 */
[C---:B------:R-:W-:Y:S08]  /*4990*/  HMMA.16816.F32 R12, R8.reuse, R22, R32 ;  /* 0x00000016080c723c */ /* 0x040ff00000001820 */
[C---:B------:R-:W-:Y:S08]  /*49a0*/  HMMA.16816.F32 R32, R8.reuse, R60, R52 ;  /* 0x0000003c0820723c */ /* 0x040ff00000001834 */
[C---:B------:R-:W-:Y:S08]  /*49b0*/  HMMA.16816.F32 R20, R8.reuse, R28, R44 ;  /* 0x0000001c0814723c */ /* 0x040ff0000000182c */
[C---:B------:R-:W-:Y:S01]  /*49c0*/  HMMA.16816.F32 R28, R8.reuse, R62, R56 ;  /* 0x0000003e081c723c */ /* 0x040fe20000001838 */
[----:B------:R-:W-:Y:S07]  /*49d0*/  LDSM.16.M88.4 R56, [R186+0x800] ;  /* 0x00080000ba38783b */ /* 0x000fee0000000200 */
[----:B------:R-:W-:Y:S01]  /*49e0*/  HMMA.16816.F32 R60, R8, R68, R64 ;  /* 0x00000044083c723c */ /* 0x000fe20000001840 */
[----:B------:R-:W3:Y:S07]  /*49f0*/  LDSM.16.M88.4 R8, [R190] ;  /* 0x00000000be08783b */ /* 0x000eee0000000200 */
        /* <DEDUP_REMOVED lines=8> */
[----:B------:R-:W4:Y:S07]  /*4a80*/  LDSM.16.M88.4 R84, [R181+0xa800] ;  /* 0x00a80000b554783b */ /* 0x000f2e0000000200 */
[C---:B------:R-:W-:Y:S08]  /*4a90*/  HMMA.16816.F32 R28, R16.reuse, R26, R28 ;  /* 0x0000001a101c723c */ /* 0x040ff0000000181c */
[C---:B--2---:R-:W-:Y:S01]  /*4aa0*/  HMMA.16816.F32 R20, R16.reuse, R42, R76 ;  /* 0x0000002a1014723c */ /* 0x044fe2000000184c */
[----:B------:R-:W2:Y:S07]  /*4ab0*/  LDSM.16.M88.4 R76, [R181+0xb000] ;  /* 0x00b00000b54c783b */ /* 0x000eae0000000200 */
[----:B------:R-:W-:Y:S08]  /*4ac0*/  HMMA.16816.F32 R24, R16, R40, R60 ;  /* 0x000000281018723c */ /* 0x000ff0000000183c */
[C---:B---3--:R-:W-:Y:S01]  /*4ad0*/  HMMA.16816.F32 R40, R8.reuse, R50, R68 ;  /* 0x000000320828723c */ /* 0x048fe20000001844 */
[----:B------:R-:W3:Y:S07]  /*4ae0*/  LDSM.16.M88.4 R68, [R181+0xb800] ;  /* 0x00b80000b544783b */ /* 0x000eee0000000200 */
        /* <DEDUP_REMOVED lines=13> */
[C---:B----4-:R-:W-:Y:S08]  /*4bc0*/  HMMA.16816.F32 R16, R12.reuse, R84, R60 ;  /* 0x000000540c10723c */ /* 0x050ff0000000183c */
[C---:B--2---:R-:W-:Y:S08]  /*4bd0*/  HMMA.16816.F32 R48, R12.reuse, R76, R48 ;  /* 0x0000004c0c30723c */ /* 0x044ff00000001830 */
[C---:B------:R-:W-:Y:S01]  /*4be0*/  HMMA.16816.F32 R60, R12.reuse, R78, R52 ;  /* 0x0000004e0c3c723c */ /* 0x040fe20000001834 */
[----:B------:R-:W2:Y:S07]  /*4bf0*/  LDSM.16.M88.4 R76, [R192+0x3800] ;  /* 0x00380000c04c783b */ /* 0x000eae0000000200 */
[C---:B---3--:R-:W-:Y:S01]  /*4c00*/  HMMA.16816.F32 R52, R12.reuse, R68, R36 ;  /* 0x000000440c34723c */ /* 0x048fe20000001824 */
        /* <DEDUP_REMOVED lines=142> */
[-C--:B------:R-:W-:Y:S02]  /*54f0*/  ISETP.GE.AND P5, PT, R0, R220.reuse, PT ;  /* 0x000000dc0000720c */ /* 0x080fe40003fa6270 */
[----:B------:R-:W4:Y:S01]  /*5500*/  I2F R6, R6 ;  /* 0x0000000600067306 */ /* 0x000f220000201400 */
[----:B------:R-:W-:Y:S01]  /*5510*/  HMMA.16816.F32 R68, R16, R70, R28 ;  /* 0x000000461044723c */ /* 0x000fe2000000181c */
[----:B------:R-:W-:Y:S01]  /*5520*/  IMNMX R217, RZ, R13, !PT ;  /* 0x0000000dffd97217 */ /* 0x000fe20007800200 */
[----:B------:R-:W5:Y:S01]  /*5530*/  LDSM.16.M88.4 R28, [R186+0x7000] ;  /* 0x00700000ba1c783b */ /* 0x000f620000000200 */
[-C--:B------:R-:W-:Y:S02]  /*5540*/  ISETP.GE.AND P2, PT, R12, R220.reuse, PT ;  /* 0x000000dc0c00720c */ /* 0x080fe40003f46270 */
        /* <DEDUP_REMOVED lines=11> */
[----:B------:R-:W-:Y:S01]  /*5600*/  IMAD.IADD R14, R209, 0x1, -R7 ;  /* 0x00000001d10e7824 */ /* 0x000fe200078e0a07 */
[----:B------:R-:W-:Y:S01]  /*5610*/  ISETP.GE.AND P0, PT, R7, R220, PT ;  /* 0x000000dc0700720c */ /* 0x000fe20003f06270 */
[----:B------:R-:W-:Y:S01]  /*5620*/  IMAD.IADD R16, R209, 0x1, -R6 ;  /* 0x00000001d1107824 */ /* 0x000fe200078e0a06 */
        /* <DEDUP_REMOVED lines=29> */
[----:B------:R-:W-:Y:S01]  /*5800*/  IMAD.IADD R6, R218, 0x1, -R6 ;  /* 0x00000001da067824 */ /* 0x000fe200078e0a06 */
        /* <DEDUP_REMOVED lines=23> */
[----:B------:R-:W-:-:S04]  /*5980*/  IABS R6, R6 ;  /* 0x0000000600067213 */ /* 0x000fc80000000000 */
        /* <DEDUP_REMOVED lines=11> */
[----:B------:R-:W-:Y:S01]  /*5a40*/  FSEL R50, R19, -INF , !P3 ;  /* 0xff80000013327808 */ /* 0x000fe20005800000 */
[----:B------:R-:W-:Y:S01]  /*5a50*/  IMAD.IADD R14, R209, 0x1, -R7 ;  /* 0x00000001d10e7824 */ /* 0x000fe200078e0a07 */
[----:B------:R-:W-:Y:S01]  /*5a60*/  ISETP.GE.AND P6, PT, R7, R220, PT ;  /* 0x000000dc0700720c */ /* 0x000fe20003fc6270 */
[----:B------:R-:W-:Y:S01]  /*5a70*/  IMAD.MOV.U32 R13, RZ, RZ, R3 ;  /* 0x000000ffff0d7224 */ /* 0x000fe200078e0003 */
[C---:B--2---:R-:W-:Y:S01]  /*5a80*/  IADD3 R6, R0.reuse, 0x19, RZ ;  /* 0x0000001900067810 */ /* 0x044fe20007ffe0ff */
[----:B-----5:R-:W-:Y:S01]  /*5a90*/  FFMA.FTZ R23, R15, -UR17, R38 ;  /* 0x800000110f177c23 */ /* 0x020fe20008010026 */
[----:B------:R-:W-:Y:S01]  /*5aa0*/  IABS R3, R14 ;  /* 0x0000000e00037213 */ /* 0x000fe20000000000 */
[----:B------:R2:W-:Y:S01]  /*5ab0*/  I2F R24, R13 ;  /* 0x0000000d00187306 */ /* 0x0005e20000201400 */
[C---:B------:R-:W-:Y:S02]  /*5ac0*/  ISETP.GE.AND P3, PT, R7.reuse, R219, PT ;  /* 0x000000db0700720c */ /* 0x040fe40003f66270 */
[----:B------:R-:W-:Y:S01]  /*5ad0*/  ISETP.LT.OR P6, PT, R7, R217, P6 ;  /* 0x000000d90700720c */ /* 0x000fe200037c1670 */
[----:B------:R-:W-:Y:S01]  /*5ae0*/  IMAD.MOV.U32 R14, RZ, RZ, R3 ;  /* 0x000000ffff0e7224 */ /* 0x000fe200078e0003 */
[----:B------:R-:W-:-:S02]  /*5af0*/  IADD3 R3, R0, 0x20, RZ ;  /* 0x0000002000037810 */ /* 0x000fc40007ffe0ff */
[----:B------:R-:W-:Y:S01]  /*5b00*/  ISETP.LT.OR P3, PT, R7, R216, P3 ;  /* 0x000000d80700720c */ /* 0x000fe20001f61670 */
[----:B------:R-:W3:Y:S01]  /*5b10*/  I2F R26, R14 ;  /* 0x0000000e001a7306 */ /* 0x000ee20000201400 */
[----:B------:R-:W-:Y:S01]  /*5b20*/  IMAD.IADD R7, R218, 0x1, -R7 ;  /* 0x00000001da077824 */ /* 0x000fe200078e0a07 */
[C---:B------:R-:W-:Y:S01]  /*5b30*/  ISETP.GE.AND P1, PT, R12.reuse, R220, PT ;  /* 0x000000dc0c00720c */ /* 0x040fe20003f26270 */
[C---:B------:R-:W-:Y:S01]  /*5b40*/  IMAD.IADD R15, R209.reuse, 0x1, -R3 ;  /* 0x00000001d10f7824 */ /* 0x040fe200078e0a03 */
[C---:B------:R-:W-:Y:S02]  /*5b50*/  ISETP.LT.OR P0, PT, R12.reuse, R216, P0 ;  /* 0x000000d80c00720c */ /* 0x040fe40000701670 */
[----:B------:R-:W-:Y:S01]  /*5b60*/  IABS R7, R7 ;  /* 0x0000000700077213 */ /* 0x000fe20000000000 */
[----:B--2---:R-:W-:Y:S01]  /*5b70*/  IMAD.IADD R13, R209, 0x1, -R6 ;  /* 0x00000001d10d7824 */ /* 0x004fe200078e0a06 */
[----:B------:R-:W-:Y:S02]  /*5b80*/  ISETP.LT.OR P1, PT, R12, R217, P1 ;  /* 0x000000d90c00720c */ /* 0x000fe40000f21670 */
[----:B------:R-:W-:-:S02]  /*5b90*/  FSEL R56, R21, -INF , !P5 ;  /* 0xff80000015387808 */ /* 0x000fc40006800000 */
[----:B------:R-:W-:Y:S02]  /*5ba0*/  IABS R13, R13 ;  /* 0x0000000d000d7213 */ /* 0x000fe40000000000 */
[----:B------:R-:W-:Y:S01]  /*5bb0*/  FSEL R59, R22, -INF , !P4 ;  /* 0xff800000163b7808 */ /* 0x000fe20006000000 */
[----:B---3--:R-:W-:Y:S01]  /*5bc0*/  FFMA.FTZ R17, R26, -UR17, R52 ;  /* 0x800000111a117c23 */ /* 0x008fe20008010034 */
[C---:B------:R-:W-:Y:S01]  /*5bd0*/  ISETP.GE.AND P5, PT, R6.reuse, R220, PT ;  /* 0x000000dc0600720c */ /* 0x040fe20003fa6270 */
[----:B------:R-:W-:Y:S01]  /*5be0*/  IMAD.MOV.U32 R14, RZ, RZ, R13 ;  /* 0x000000ffff0e7224 */ /* 0x000fe200078e000d */
[----:B------:R-:W-:Y:S01]  /*5bf0*/  IABS R13, R15 ;  /* 0x0000000f000d7213 */ /* 0x000fe20000000000 */
[----:B------:R-:W-:Y:S01]  /*5c00*/  IMAD.IADD R15, R209, 0x1, -R18 ;  /* 0x00000001d10f7824 */ /* 0x000fe200078e0a12 */
[C---:B------:R-:W-:Y:S01]  /*5c10*/  ISETP.GE.AND P4, PT, R6.reuse, R219, PT ;  /* 0x000000db0600720c */ /* 0x040fe20003f86270 */
[----:B------:R2:W3:Y:S01]  /*5c20*/  I2F R27, R14 ;  /* 0x0000000e001b7306 */ /* 0x0004e20000201400 */
[----:B------:R-:W-:-:S02]  /*5c30*/  ISETP.LT.OR P5, PT, R6, R217, P5 ;  /* 0x000000d90600720c */ /* 0x000fc40002fa1670 */
[----:B------:R-:W-:Y:S01]  /*5c40*/  ISETP.LT.OR P4, PT, R6, R216, P4 ;  /* 0x000000d80600720c */ /* 0x000fe20002781670 */
[C---:B------:R-:W-:Y:S01]  /*5c50*/  IMAD.IADD R6, R218.reuse, 0x1, -R6 ;  /* 0x00000001da067824 */ /* 0x040fe200078e0a06 */
[----:B------:R-:W-:Y:S02]  /*5c60*/  FSEL R57, R23, -INF , !P2 ;  /* 0xff80000017397808 */ /* 0x000fe40005000000 */
[C---:B------:R-:W-:Y:S01]  /*5c70*/  ISETP.GE.AND P2, PT, R3.reuse, R220, PT ;  /* 0x000000dc0300720c */ /* 0x040fe20003f46270 */
[----:B------:R4:W5:Y:S03]  /*5c80*/  I2F R25, R13 ;  /* 0x0000000d00197306 */ /* 0x0009660000201400 */
[----:B------:R-:W-:Y:S01]  /*5c90*/  ISETP.LT.OR P2, PT, R3, R217, P2 ;  /* 0x000000d90300720c */ /* 0x000fe20001741670 */
[----:B--2---:R-:W-:Y:S01]  /*5ca0*/  IMAD.IADD R14, R218, 0x1, -R12 ;  /* 0x00000001da0e7824 */ /* 0x004fe200078e0a0c */
[----:B------:R-:W-:Y:S01]  /*5cb0*/  IABS R12, R15 ;  /* 0x0000000f000c7213 */ /* 0x000fe20000000000 */
[----:B---3--:R-:W-:-:S03]  /*5cc0*/  FFMA.FTZ R21, R27, -UR17, R53 ;  /* 0x800000111b157c23 */ /* 0x008fc60008010035 */
[----:B------:R-:W-:Y:S01]  /*5cd0*/  IABS R14, R14 ;  /* 0x0000000e000e7213 */ /* 0x000fe20000000000 */
[----:B------:R2:W-:Y:S01]  /*5ce0*/  I2F R33, R12 ;  /* 0x0000000c00217306 */ /* 0x0005e20000201400 */
[----:B----4-:R-:W-:Y:S02]  /*5cf0*/  IMAD.MOV.U32 R13, RZ, RZ, R7 ;  /* 0x000000ffff0d7224 */ /* 0x010fe400078e0007 */
[----:B------:R-:W-:Y:S02]  /*5d00*/  FFMA.FTZ R7, R24, -UR17, R37 ;  /* 0x8000001118077c23 */ /* 0x000fe40008010025 */
[----:B-----5:R-:W-:Y:S01]  /*5d10*/  FFMA.FTZ R25, R25, -UR17, R44 ;  /* 0x8000001119197c23 */ /* 0x020fe2000801002c */
[----:B------:R-:W-:Y:S02]  /*5d20*/  FSEL R44, R17, -INF , !P6 ;  /* 0xff800000112c7808 */ /* 0x000fe40007000000 */
[----:B------:R3:W4:Y:S01]  /*5d30*/  I2F R20, R13 ;  /* 0x0000000d00147306 */ /* 0x0007220000201400 */
[----:B------:R-:W-:-:S02]  /*5d40*/  FSEL R58, R7, -INF , !P1 ;  /* 0xff800000073a7808 */ /* 0x000fc40004800000 */
[CC--:B------:R-:W-:Y:S02]  /*5d50*/  ISETP.GE.AND P1, PT, R3.reuse, R219.reuse, PT ;  /* 0x000000db0300720c */ /* 0x0c0fe40003f26270 */
        /* <DEDUP_REMOVED lines=10> */
[-C--:B------:R-:W-:Y:S01]  /*5e00*/  ISETP.LT.OR P2, PT, R7, R216.reuse, P2 ;  /* 0x000000d80700720c */ /* 0x080fe20001741670 */
[----:B------:R-:W-:Y:S01]  /*5e10*/  IMAD.IADD R14, R209, 0x1, -R7 ;  /* 0x00000001d10e7824 */ /* 0x000fe200078e0a07 */
[----:B------:R-:W-:Y:S01]  /*5e20*/  ISETP.GE.AND P6, PT, R18, R219, PT ;  /* 0x000000db1200720c */ /* 0x000fe20003fc6270 */
[----:B------:R3:W1:Y:S01]  /*5e30*/  I2F R15, R6 ;  /* 0x00000006000f7306 */ /* 0x0006620000201400 */
[----:B----4-:R-:W-:Y:S01]  /*5e40*/  FFMA.FTZ R22, R20, -UR17, R54 ;  /* 0x8000001114167c23 */ /* 0x010fe20008010036 */
[----:B------:R-:W-:Y:S02]  /*5e50*/  IADD3 R20, R0, 0x38, RZ ;  /* 0x0000003800147810 */ /* 0x000fe40007ffe0ff */
[----:B------:R-:W-:Y:S02]  /*5e60*/  ISETP.LT.OR P6, PT, R18, R216, P6 ;  /* 0x000000d81200720c */ /* 0x000fe400037c1670 */
[----:B------:R-:W-:-:S02]  /*5e70*/  FSEL R37, R22, -INF , !P3 ;  /* 0xff80000016257808 */ /* 0x000fc40005800000 */
[----:B--2---:R-:W-:Y:S01]  /*5e80*/  IADD3 R12, R0, 0x28, RZ ;  /* 0x00000028000c7810 */ /* 0x004fe20007ffe0ff */
[----:B------:R2:W4:Y:S01]  /*5e90*/  I2F R19, R13 ;  /* 0x0000000d00137306 */ /* 0x0005220000201400 */
[----:B-----5:R-:W-:Y:S01]  /*5ea0*/  FFMA.FTZ R16, R16, -UR17, R39 ;  /* 0x8000001110107c23 */ /* 0x020fe20008010027 */
[----:B------:R-:W-:Y:S02]  /*5eb0*/  FSEL R39, R21, -INF , !P5 ;  /* 0xff80000015277808 */ /* 0x000fe40006800000 */
[----:B------:R-:W-:Y:S01]  /*5ec0*/  IMAD.IADD R3, R209, 0x1, -R12 ;  /* 0x00000001d1037824 */ /* 0x000fe200078e0a0c */
[----:B------:R-:W-:Y:S02]  /*5ed0*/  ISETP.GE.AND P3, PT, R12, R220, PT ;  /* 0x000000dc0c00720c */ /* 0x000fe40003f66270 */
[----:B---3--:R-:W-:Y:S01]  /*5ee0*/  IADD3 R6, R0, 0x30, RZ ;  /* 0x0000003000067810 */ /* 0x008fe20007ffe0ff */
[----:B-1----:R-:W-:Y:S01]  /*5ef0*/  FFMA.FTZ R23, R15, -UR17, R46 ;  /* 0x800000110f177c23 */ /* 0x002fe2000801002e */
[----:B------:R-:W-:-:S02]  /*5f00*/  IABS R3, R3 ;  /* 0x0000000300037213 */ /* 0x000fc40000000000 */
[C---:B------:R-:W-:Y:S02]  /*5f10*/  ISETP.GE.AND P5, PT, R12.reuse, R219, PT ;  /* 0x000000db0c00720c */ /* 0x040fe40003fa6270 */
[C---:B------:R-:W-:Y:S02]  /*5f20*/  ISETP.LT.OR P3, PT, R12.reuse, R217, P3 ;  /* 0x000000d90c00720c */ /* 0x040fe40001f61670 */
[----:B------:R-:W-:Y:S01]  /*5f30*/  ISETP.LT.OR P5, PT, R12, R216, P5 ;  /* 0x000000d80c00720c */ /* 0x000fe20002fa1670 */
[----:B--2---:R-:W-:Y:S01]  /*5f40*/  IMAD.MOV.U32 R13, RZ, RZ, R3 ;  /* 0x000000ffff0d7224 */ /* 0x004fe200078e0003 */
[----:B------:R-:W-:Y:S01]  /*5f50*/  IABS R3, R14 ;  /* 0x0000000e00037213 */ /* 0x000fe20000000000 */
[----:B----4-:R-:W-:Y:S01]  /*5f60*/  FFMA.FTZ R24, R19, -UR17, R55 ;  /* 0x8000001113187c23 */ /* 0x010fe20008010037 */
[----:B------:R-:W-:Y:S01]  /*5f70*/  IADD3 R19, R0, 0x39, RZ ;  /* 0x0000003900137810 */ /* 0x000fe20007ffe0ff */
[----:B------:R1:W-:Y:S01]  /*5f80*/  I2F R32, R13 ;  /* 0x0000000d00207306 */ /* 0x0003e20000201400 */
[----:B------:R-:W-:Y:S01]  /*5f90*/  IMAD.IADD R12, R218, 0x1, -R12 ;  /* 0x00000001da0c7824 */ /* 0x000fe200078e0a0c */
[----:B------:R-:W-:Y:S01]  /*5fa0*/  FSEL R38, R16, -INF , !P0 ;  /* 0xff80000010267808 */ /* 0x000fe20004000000 */
[----:B------:R-:W-:Y:S01]  /*5fb0*/  IMAD.MOV.U32 R14, RZ, RZ, R3 ;  /* 0x000000ffff0e7224 */ /* 0x000fe200078e0003 */
[----:B------:R-:W-:-:S02]  /*5fc0*/  IADD3 R3, R0, 0x31, RZ ;  /* 0x0000003100037810 */ /* 0x000fc40007ffe0ff */
[----:B------:R-:W-:Y:S02]  /*5fd0*/  IABS R12, R12 ;  /* 0x0000000c000c7213 */ /* 0x000fe40000000000 */
[----:B------:R2:W-:Y:S01]  /*5fe0*/  I2F R36, R14 ;  /* 0x0000000e00247306 */ /* 0x0005e20000201400 */
[----:B------:R-:W-:Y:S01]  /*5ff0*/  IMAD.IADD R15, R209, 0x1, -R3 ;  /* 0x00000001d10f7824 */ /* 0x000fe200078e0a03 */
[-C--:B------:R-:W-:Y:S02]  /*6000*/  ISETP.GE.AND P0, PT, R18, R220.reuse, PT ;  /* 0x000000dc1200720c */ /* 0x080fe40003f06270 */
[----:B------:R-:W-:Y:S02]  /*6010*/  FSEL R101, R23, -INF , !P1 ;  /* 0xff80000017657808 */ /* 0x000fe40004800000 */
[----:B------:R-:W-:Y:S01]  /*6020*/  IABS R0, R15 ;  /* 0x0000000f00007213 */ /* 0x000fe20000000000 */
[----:B------:R-:W-:Y:S01]  /*6030*/  FFMA.FTZ R15, R33, -UR17, R45 ;  /* 0x80000011210f7c23 */ /* 0x000fe2000801002d */
[----:B------:R-:W-:Y:S01]  /*6040*/  FSEL R45, R24, -INF , !P4 ;  /* 0xff800000182d7808 */ /* 0x000fe20006000000 */
[----:B-1----:R-:W-:Y:S01]  /*6050*/  IMAD.IADD R13, R209, 0x1, -R6 ;  /* 0x00000001d10d7824 */ /* 0x002fe200078e0a06 */
[----:B------:R-:W-:Y:S01]  /*6060*/  ISETP.GE.AND P4, PT, R7, R220, PT ;  /* 0x000000dc0700720c */ /* 0x000fe20003f86270 */
[----:B------:R-:W-:Y:S01]  /*6070*/  HMMA.16816.F32 R24, R8, R28, R64 ;  /* 0x0000001c0818723c */ /* 0x000fe20000001840 */
[----:B------:R-:W-:-:S02]  /*6080*/  ISETP.LT.OR P0, PT, R18, R217, P0 ;  /* 0x000000d91200720c */ /* 0x000fc40000701670 */
[----:B------:R-:W-:Y:S01]  /*6090*/  IABS R13, R13 ;  /* 0x0000000d000d7213 */ /* 0x000fe20000000000 */
[----:B--2---:R-:W-:Y:S01]  /*60a0*/  IMAD.IADD R14, R209, 0x1, -R20 ;  /* 0x00000001d10e7824 */ /* 0x004fe200078e0a14 */
[----:B------:R-:W-:Y:S02]  /*60b0*/  ISETP.LT.OR P4, PT, R7, R217, P4 ;  /* 0x000000d90700720c */ /* 0x000fe40002781670 */
[----:B------:R1:W-:Y:S01]  /*60c0*/  I2F R35, R13 ;  /* 0x0000000d00237306 */ /* 0x0003e20000201400 */
[----:B------:R-:W-:Y:S02]  /*60d0*/  FSEL R91, R15, -INF , !P0 ;  /* 0xff8000000f5b7808 */ /* 0x000fe40004000000 */
[C---:B------:R-:W-:Y:S02]  /*60e0*/  ISETP.GE.AND P1, PT, R6.reuse, R220, PT ;  /* 0x000000dc0600720c */ /* 0x040fe40003f26270 */
[C---:B------:R-:W-:Y:S02]  /*60f0*/  ISETP.GE.AND P0, PT, R6.reuse, R219, PT ;  /* 0x000000db0600720c */ /* 0x040fe40003f06270 */
[----:B------:R-:W-:-:S02]  /*6100*/  ISETP.LT.OR P1, PT, R6, R217, P1 ;  /* 0x000000d90600720c */ /* 0x000fc40000f21670 */
[----:B------:R-:W-:Y:S01]  /*6110*/  ISETP.LT.OR P0, PT, R6, R216, P0 ;  /* 0x000000d80600720c */ /* 0x000fe20000701670 */
[----:B-1----:R-:W-:Y:S01]  /*6120*/  IMAD.MOV.U32 R13, RZ, RZ, R0 ;  /* 0x000000ffff0d7224 */ /* 0x002fe200078e0000 */
[----:B------:R-:W-:Y:S01]  /*6130*/  IABS R0, R14 ;  /* 0x0000000e00007213 */ /* 0x000fe20000000000 */
[----:B------:R-:W-:Y:S02]  /*6140*/  IMAD.IADD R14, R218, 0x1, -R18 ;  /* 0x00000001da0e7824 */ /* 0x000fe400078e0a12 */
        /* <DEDUP_REMOVED lines=10> */
[----:B------:R2:W3:Y:S01]  /*61f0*/  I2F R21, R7 ;  /* 0x0000000700157306 */ /* 0x0004e20000201400 */
[----:B------:R-:W-:Y:S02]  /*6200*/  IMAD.IADD R0, R218, 0x1, -R6 ;  /* 0x00000001da007824 */ /* 0x000fe400078e0a06 */
        /* <DEDUP_REMOVED lines=8> */
[----:B------:R1:W2:Y:S03]  /*6290*/  I2F R18, R7 ;  /* 0x0000000700127306 */ /* 0x0002a60000201400 */
[----:B------:R-:W-:-:S05]  /*62a0*/  IABS R0, R0 ;  /* 0x0000000000007213 */ /* 0x000fca0000000000 */
[----:B------:R4:W-:Y:S01]  /*62b0*/  I2F R17, R12 ;  /* 0x0000000c00117306 */ /* 0x0009e20000201400 */
[----:B-1----:R-:W-:-:S07]  /*62c0*/  FFMA.FTZ R7, R32, -UR17, R40 ;  /* 0x8000001120077c23 */ /* 0x002fce0008010028 */
[----:B------:R1:W5:Y:S01]  /*62d0*/  I2F R16, R0 ;  /* 0x0000000000107306 */ /* 0x0003620000201400 */
[----:B------:R-:W-:Y:S01]  /*62e0*/  FSEL R100, R7, -INF , !P3 ;  /* 0xff80000007647808 */ /* 0x000fe20005800000 */
[----:B------:R-:W-:Y:S01]  /*62f0*/  FFMA.FTZ R7, R36, -UR17, R41 ;  /* 0x8000001124077c23 */ /* 0x000fe20008010029 */
[C---:B------:R-:W-:Y:S01]  /*6300*/  ISETP.GE.AND P3, PT, R3.reuse, R219, PT ;  /* 0x000000db0300720c */ /* 0x040fe20003f66270 */
[----:B----4-:R-:W-:Y:S03]  /*6310*/  HMMA.16816.F32 R12, R8, R30, R68 ;  /* 0x0000001e080c723c */ /* 0x010fe60000001844 */
[----:B------:R-:W-:Y:S02]  /*6320*/  ISETP.LT.OR P3, PT, R3, R216, P3 ;  /* 0x000000d80300720c */ /* 0x000fe40001f61670 */
[----:B------:R-:W-:Y:S02]  /*6330*/  IABS R3, R6 ;  /* 0x0000000600037213 */ /* 0x000fe40000000000 */
[----:B---3--:R-:W-:Y:S01]  /*6340*/  FFMA.FTZ R9, R21, -UR17, R42 ;  /* 0x8000001115097c23 */ /* 0x008fe2000801002a */
[----:B------:R-:W-:Y:S01]  /*6350*/  FSEL R93, R7, -INF , !P4 ;  /* 0xff800000075d7808 */ /* 0x000fe20006000000 */
[----:B-1----:R-:W-:Y:S01]  /*6360*/  IMAD.IADD R0, R218, 0x1, -R19 ;  /* 0x00000001da007824 */ /* 0x002fe200078e0a13 */
[----:B------:R1:W3:Y:S01]  /*6370*/  I2F R6, R3 ;  /* 0x0000000300067306 */ /* 0x0002e20000201400 */
[----:B--2---:R-:W-:Y:S01]  /*6380*/  FFMA.FTZ R8, R18, -UR17, R43 ;  /* 0x8000001112087c23 */ /* 0x004fe2000801002b */
[----:B------:R-:W-:Y:S01]  /*6390*/  FSEL R97, R9, -INF , !P5 ;  /* 0xff80000009617808 */ /* 0x000fe20006800000 */
[----:B------:R-:W-:Y:S01]  /*63a0*/  FFMA.FTZ R7, R34, -UR17, R25 ;  /* 0x8000001122077c23 */ /* 0x000fe20008010019 */
[----:B------:R-:W-:Y:S01]  /*63b0*/  IABS R0, R0 ;  /* 0x0000000000007213 */ /* 0x000fe20000000000 */
[----:B-----5:R-:W-:Y:S01]  /*63c0*/  FFMA.FTZ R16, R16, -UR17, R27 ;  /* 0x8000001110107c23 */ /* 0x020fe2000801001b */
[----:B------:R-:W-:-:S02]  /*63d0*/  FSEL R98, R8, -INF , !P2 ;  /* 0xff80000008627808 */ /* 0x000fc40005000000 */
[CC--:B------:R-:W-:Y:S02]  /*63e0*/  ISETP.GE.AND P5, PT, R20.reuse, R220.reuse, PT ;  /* 0x000000dc1400720c */ /* 0x0c0fe40003fa6270 */
[----:B------:R-:W2:Y:S01]  /*63f0*/  I2F R0, R0 ;  /* 0x0000000000007306 */ /* 0x000ea20000201400 */
[----:B------:R-:W-:Y:S02]  /*6400*/  ISETP.GE.AND P4, PT, R19, R220, PT ;  /* 0x000000dc1300720c */ /* 0x000fe40003f86270 */
[C---:B------:R-:W-:Y:S01]  /*6410*/  ISETP.GE.AND P2, PT, R20.reuse, R219, PT ;  /* 0x000000db1400720c */ /* 0x040fe20003f46270 */
[----:B------:R-:W-:Y:S01]  /*6420*/  FFMA.FTZ R12, R33, -UR17, R12 ;  /* 0x80000011210c7c23 */ /* 0x000fe2000801000c */
[CC--:B------:R-:W-:Y:S01]  /*6430*/  ISETP.LT.OR P5, PT, R20.reuse, R217.reuse, P5 ;  /* 0x000000d91400720c */ /* 0x0c0fe20002fa1670 */
[----:B-1----:R-:W-:Y:S01]  /*6440*/  FFMA.FTZ R3, R35, -UR17, R24 ;  /* 0x8000001123037c23 */ /* 0x002fe20008010018 */
[----:B------:R-:W-:Y:S01]  /*6450*/  ISETP.LT.OR P2, PT, R20, R216, P2 ;  /* 0x000000d81400720c */ /* 0x000fe20001741670 */
[----:B---3--:R-:W-:Y:S01]  /*6460*/  FFMA.FTZ R6, R6, -UR17, R14 ;  /* 0x8000001106067c23 */ /* 0x008fe2000801000e */
[----:B------:R-:W-:Y:S01]  /*6470*/  ISETP.LT.OR P4, PT, R19, R217, P4 ;  /* 0x000000d91300720c */ /* 0x000fe20002781670 */
[----:B------:R-:W-:Y:S01]  /*6480*/  FFMA.FTZ R13, R22, -UR17, R13 ;  /* 0x80000011160d7c23 */ /* 0x000fe2000801000d */
[----:B------:R-:W-:Y:S01]  /*6490*/  FSEL R99, R3, -INF , !P1 ;  /* 0xff80000003637808 */ /* 0x000fe20004800000 */
[----:B------:R-:W-:Y:S01]  /*64a0*/  FFMA.FTZ R3, R17, -UR17, R26 ;  /* 0x8000001111037c23 */ /* 0x000fe2000801001a */
[----:B------:R-:W-:-:S02]  /*64b0*/  ISETP.GE.AND P1, PT, R19, R219, PT ;  /* 0x000000db1300720c */ /* 0x000fc40003f26270 */
[----:B------:R-:W-:Y:S01]  /*64c0*/  FSEL R94, R7, -INF , !P6 ;  /* 0xff800000075e7808 */ /* 0x000fe20007000000 */
[----:B--2---:R-:W-:Y:S01]  /*64d0*/  FFMA.FTZ R0, R0, -UR17, R15 ;  /* 0x8000001100007c23 */ /* 0x004fe2000801000f */
[----:B------:R-:W-:Y:S02]  /*64e0*/  FSEL R96, R3, -INF , !P0 ;  /* 0xff80000003607808 */ /* 0x000fe40004000000 */
[----:B------:R-:W-:Y:S02]  /*64f0*/  PLOP3.LUT P0, PT, PT, PT, UP0, 0x80, 0x0 ;  /* 0x000000000000781c */ /* 0x000fe40003f0f008 */
[----:B------:R-:W-:Y:S02]  /*6500*/  ISETP.LT.OR P1, PT, R19, R216, P1 ;  /* 0x000000d81300720c */ /* 0x000fe40000f21670 */
[----:B------:R-:W-:Y:S02]  /*6510*/  FSEL R95, R16, -INF , !P3 ;  /* 0xff800000105f7808 */ /* 0x000fe40005800000 */
[----:B------:R-:W-:-:S02]  /*6520*/  FSEL R128, R12, -INF , !P5 ;  /* 0xff8000000c807808 */ /* 0x000fc40006800000 */
        /* <DEDUP_REMOVED lines=134> */
.L_x_1224:
[----:B------:R-:W-:Y:S05]  /*6d90*/  BSYNC B0 ;  /* 0x0000000000007941 */ /* 0x000fea0003800000 */
.L_x_1223:
[----:B------:R-:W0:Y:S02]  /*6da0*/  LDGDEPBAR ;  /* 0x00000000000079af */ /* 0x000e240000000000 */
.L_x_1222:
[----:B------:R-:W-:Y:S01]  /*6db0*/  FMNMX.FTZ R0, R60, R48, !PT ;  /* 0x000000303c007209 */ /* 0x000fe20007810000 */
[----:B------:R-:W-:Y:S01]  /*6dc0*/  STL [R1+0xf8], R191 ;  /* 0x0000f8bf01007387 */ /* 0x000fe20000100800 */
        /* <DEDUP_REMOVED lines=57> */
[----:B------:R-:W-:-:S02]  /*7160*/  UIADD3 UR4, UR4, 0x1, URZ ;  /* 0x0000000104047890 */ /* 0x000fc4000fffe03f */
[----:B------:R-:W2:Y:S02]  /*7170*/  SHFL.BFLY PT, R6, R0, 0x2, 0x1f ;  /* 0x0c401f0000067f89 */ /* 0x000ea400000e0000 */
[----:B------:R-:W-:Y:S02]  /*7180*/  ULOP3.LUT UR4, UR4, UR25, URZ, 0x3c, !UPT ;  /* 0x0000001904047292 */ /* 0x000fe4000f8e3c3f */
[----:B------:R-:W3:Y:S04]  /*7190*/  SHFL.BFLY PT, R7, R3, 0x2, 0x1f ;  /* 0x0c401f0003077f89 */ /* 0x000ee800000e0000 */
[----:B------:R-:W-:Y:S04]  /*71a0*/  LDSM.16.MT88.4 R80, [R185+0x12000] ;  /* 0x01200000b950783b */ /* 0x000fe80000004200 */
[----:B------:R-:W-:Y:S04]  /*71b0*/  LDSM.16.MT88.4 R76, [R182+0x12000] ;  /* 0x01200000b64c783b */ /* 0x000fe80000004200 */
[----:B------:R-:W-:Y:S01]  /*71c0*/  LDSM.16.MT88.4 R72, [R183+0x12000] ;  /* 0x01200000b748783b */ /* 0x000fe20000004200 */
[----:B--2---:R-:W-:-:S02]  /*71d0*/  FMNMX.FTZ R0, R0, R6, !PT ;  /* 0x0000000600007209 */ /* 0x004fc40007810000 */
[----:B------:R-:W-:Y:S02]  /*71e0*/  LOP3.LUT R6, R102, UR24, RZ, 0x3c, !PT ;  /* 0x0000001866067c12 */ /* 0x000fe4000f8e3cff */
[----:B---3--:R-:W-:Y:S01]  /*71f0*/  FMNMX.FTZ R3, R3, R7, !PT ;  /* 0x0000000703037209 */ /* 0x008fe20007810000 */
[----:B------:R-:W2:Y:S04]  /*7200*/  SHFL.BFLY PT, R132, R0, 0x1, 0x1f ;  /* 0x0c201f0000847f89 */ /* 0x000ea800000e0000 */
[----:B------:R3:W-:Y:S04]  /*7210*/  STL [R1+0xc4], R6 ;  /* 0x0000c40601007387 */ /* 0x0007e80000100800 */
[----:B------:R-:W4:Y:S01]  /*7220*/  SHFL.BFLY PT, R133, R3, 0x1, 0x1f ;  /* 0x0c201f0003857f89 */ /* 0x000f2200000e0000 */
[----:B--2---:R-:W-:-:S04]  /*7230*/  FMNMX.FTZ R132, R0, R132, !PT ;  /* 0x0000008400847209 */ /* 0x004fc80007810000 */
[C---:B------:R-:W-:Y:S01]  /*7240*/  FSETP.NEU.FTZ.AND P1, PT, R132.reuse, -INF , PT ;  /* 0xff8000008400780b */ /* 0x040fe20003f3d000 */
[----:B------:R-:W-:Y:S01]  /*7250*/  FMUL.FTZ R0, R132, c[0x0][0x23c] ;  /* 0x00008f0084007a20 */ /* 0x000fe20000410000 */
[----:B---3--:R-:W-:Y:S02]  /*7260*/  LOP3.LUT R6, R117, R6, RZ, 0x3c, !PT ;  /* 0x0000000675067212 */ /* 0x008fe400078e3cff */
[----:B----4-:R-:W-:Y:S02]  /*7270*/  FMNMX.FTZ R133, R3, R133, !PT ;  /* 0x0000008503857209 */ /* 0x010fe40007810000 */
[----:B------:R-:W-:Y:S01]  /*7280*/  FSEL R0, R0, RZ, P1 ;  /* 0x000000ff00007208 */ /* 0x000fe20000800000 */
[----:B------:R-:W-:Y:S01]  /*7290*/  IMAD.WIDE.U32 R84, R6, -0x2daee0ad, RZ ;  /* 0xd2511f5306547825 */ /* 0x000fe200078e00ff */
[----:B------:R-:W-:Y:S01]  /*72a0*/  LOP3.LUT R6, R89, UR19, RZ, 0x3c, !PT ;  /* 0x0000001359067c12 */ /* 0x000fe2000f8e3cff */
[----:B------:R-:W-:Y:S01]  /*72b0*/  UIADD3 UR19, UR25, 0x646e171e, URZ ;  /* 0x646e171e19137890 */ /* 0x000fe2000fffe03f */
[----:B------:R-:W-:Y:S01]  /*72c0*/  FSETP.NEU.FTZ.AND P1, PT, R133, -INF , PT ;  /* 0xff8000008500780b */ /* 0x000fe20003f3d000 */
[----:B------:R-:W-:Y:S01]  /*72d0*/  FFMA.FTZ R3, R48, c[0x0][0x23c], -R0 ;  /* 0x00008f0030037a23 */ /* 0x000fe20000010800 */
[----:B-1----:R-:W-:Y:S01]  /*72e0*/  LOP3.LUT R8, R85, UR5, R88, 0x96, !PT ;  /* 0x0000000555087c12 */ /* 0x002fe2000f8e9658 */
[----:B------:R-:W-:Y:S01]  /*72f0*/  IMAD.WIDE.U32 R6, R6, -0x326172a9, RZ ;  /* 0xcd9e8d5706067825 */ /* 0x000fe200078e00ff */
[----:B------:R-:W-:Y:S01]  /*7300*/  UIADD3 UR5, UR24, 0x78dde6e4, URZ ;  /* 0x78dde6e418057890 */ /* 0x000fe2000fffe03f */
[----:B------:R-:W-:Y:S02]  /*7310*/  MUFU.EX2 R121, R3 ;  /* 0x0000000300797308 */ /* 0x000fe40000000800 */
[----:B------:R-:W-:Y:S01]  /*7320*/  IMAD.WIDE.U32 R52, R8, -0x326172a9, RZ ;  /* 0xcd9e8d5708347825 */ /* 0x000fe200078e00ff */
[----:B------:R-:W-:-:S03]  /*7330*/  LOP3.LUT R7, R7, UR37, R116, 0x96, !PT ;  /* 0x0000002507077c12 */ /* 0x000fc6000f8e9674 */
[----:B------:R-:W-:Y:S01]  /*7340*/  FFMA.FTZ R8, R60, c[0x0][0x23c], -R0 ;  /* 0x00008f003c087a23 */ /* 0x000fe20000010800 */
[----:B------:R-:W-:Y:S01]  /*7350*/  LOP3.LUT R12, R53, UR36, R6, 0x96, !PT ;  /* 0x00000024350c7c12 */ /* 0x000fe2000f8e9606 */
[----:B------:R-:W-:Y:S02]  /*7360*/  IMAD.WIDE.U32 R6, R7, -0x2daee0ad, RZ ;  /* 0xd2511f5307067825 */ /* 0x000fe400078e00ff */
[----:B------:R1:W2:Y:S02]  /*7370*/  MUFU.EX2 R120, R8 ;  /* 0x0000000800787308 */ /* 0x0002a40000000800 */
[----:B------:R-:W-:Y:S01]  /*7380*/  IMAD.WIDE.U32 R12, R12, -0x2daee0ad, RZ ;  /* 0xd2511f530c0c7825 */ /* 0x000fe200078e00ff */
[----:B------:R-:W-:-:S04]  /*7390*/  LOP3.LUT R7, R7, UR35, R84, 0x96, !PT ;  /* 0x0000002307077c12 */ /* 0x000fc8000f8e9654 */
[----:B------:R-:W-:Y:S01]  /*73a0*/  LOP3.LUT R10, R13, UR33, R6, 0x96, !PT ;  /* 0x000000210d0a7c12 */ /* 0x000fe2000f8e9606 */
[----:B------:R-:W-:-:S04]  /*73b0*/  IMAD.WIDE.U32 R6, R7, -0x326172a9, RZ ;  /* 0xcd9e8d5707067825 */ /* 0x000fc800078e00ff */
[----:B------:R-:W-:Y:S01]  /*73c0*/  IMAD.WIDE.U32 R10, R10, -0x326172a9, RZ ;  /* 0xcd9e8d570a0a7825 */ /* 0x000fe200078e00ff */
[----:B-1----:R-:W-:-:S03]  /*73d0*/  LOP3.LUT R8, R7, UR34, R52, 0x96, !PT ;  /* 0x0000002207087c12 */ /* 0x002fc6000f8e9634 */
[----:B------:R-:W-:Y:S01]  /*73e0*/  FMUL.FTZ R7, R133, c[0x0][0x23c] ;  /* 0x00008f0085077a20 */ /* 0x000fe20000410000 */
[----:B------:R-:W-:Y:S01]  /*73f0*/  LOP3.LUT R6, R11, UR5, R6, 0x96, !PT ;  /* 0x000000050b067c12 */ /* 0x000fe2000f8e9606 */
[----:B------:R-:W-:-:S03]  /*7400*/  IMAD.WIDE.U32 R8, R8, -0x2daee0ad, RZ ;  /* 0xd2511f5308087825 */ /* 0x000fc600078e00ff */
[----:B------:R-:W-:Y:S01]  /*7410*/  FSEL R3, R7, RZ, P1 ;  /* 0x000000ff07037208 */ /* 0x000fe20000800000 */
[----:B------:R-:W-:Y:S01]  /*7420*/  IMAD.WIDE.U32 R86, R6, -0x2daee0ad, RZ ;  /* 0xd2511f5306567825 */ /* 0x000fe200078e00ff */
[----:B------:R-:W-:-:S03]  /*7430*/  LOP3.LUT R9, R9, UR32, R12, 0x96, !PT ;  /* 0x0000002009097c12 */ /* 0x000fc6000f8e960c */
[----:B------:R-:W-:Y:S02]  /*7440*/  FFMA.FTZ R6, R49, c[0x0][0x23c], -R0 ;  /* 0x00008f0031067a23 */ /* 0x000fe40000010800 */
[----:B------:R-:W-:Y:S02]  /*7450*/  FFMA.FTZ R7, R62, c[0x0][0x23c], -R3 ;  /* 0x00008f003e077a23 */ /* 0x000fe40000010803 */
[----:B------:R1:W-:Y:S01]  /*7460*/  MUFU.EX2 R123, R6 ;  /* 0x00000006007b7308 */ /* 0x0003e20000000800 */
[----:B------:R-:W-:-:S04]  /*7470*/  IMAD.WIDE.U32 R54, R9, -0x326172a9, RZ ;  /* 0xcd9e8d5709367825 */ /* 0x000fc800078e00ff */
[--C-:B------:R-:W-:Y:S01]  /*7480*/  FFMA.FTZ R11, R51, c[0x0][0x23c], -R3.reuse ;  /* 0x00008f00330b7a23 */ /* 0x100fe20000010803 */
[----:B------:R-:W-:Y:S01]  /*7490*/  LOP3.LUT R18, R55, UR31, R10, 0x96, !PT ;  /* 0x0000001f37127c12 */ /* 0x000fe2000f8e960a */
[--C-:B------:R-:W-:Y:S01]  /*74a0*/  FFMA.FTZ R10, R50, c[0x0][0x23c], -R3.reuse ;  /* 0x00008f00320a7a23 */ /* 0x100fe20000010803 */
[----:B------:R3:W-:Y:S01]  /*74b0*/  MUFU.EX2 R119, R7 ;  /* 0x0000000700777308 */ /* 0x0007e20000000800 */
[----:B-1----:R-:W-:Y:S01]  /*74c0*/  LOP3.LUT R6, R87, UR29, R8, 0x96, !PT ;  /* 0x0000001d57067c12 */ /* 0x002fe2000f8e9608 */
[----:B------:R-:W-:-:S06]  /*74d0*/  FFMA.FTZ R8, R61, c[0x0][0x23c], -R3 ;  /* 0x00008f003d087a23 */ /* 0x000fcc0000010803 */
[----:B------:R-:W-:Y:S01]  /*74e0*/  MUFU.EX2 R227, R10 ;  /* 0x0000000a00e37308 */ /* 0x000fe20000000800 */
[----:B---3--:R-:W-:-:S07]  /*74f0*/  IMAD.WIDE.U32 R6, R6, -0x326172a9, RZ ;  /* 0xcd9e8d5706067825 */ /* 0x008fce00078e00ff */
[----:B------:R1:W3:Y:S01]  /*7500*/  MUFU.EX2 R170, R8 ;  /* 0x0000000800aa7308 */ /* 0x0002e20000000800 */
[----:B------:R-:W-:Y:S02]  /*7510*/  LOP3.LUT R9, R6, 0xff, RZ, 0xc0, !PT ;  /* 0x000000ff06097812 */ /* 0x000fe400078ec0ff */
[----:B------:R-:W-:-:S05]  /*7520*/  SHF.R.U32.HI R14, RZ, 0x18, R6 ;  /* 0x00000018ff0e7819 */ /* 0x000fca0000011606 */
[----:B------:R4:W2:Y:S01]  /*7530*/  MUFU.EX2 R169, R11 ;  /* 0x0000000b00a97308 */ /* 0x0008a20000000800 */
[----:B-1----:R-:W-:-:S04]  /*7540*/  LOP3.LUT R8, R6, 0xffff, RZ, 0xc0, !PT ;  /* 0x0000ffff06087812 */ /* 0x002fc800078ec0ff */
[----:B------:R-:W-:-:S04]  /*7550*/  SHF.R.U32.HI R8, RZ, 0x8, R8 ;  /* 0x00000008ff087819 */ /* 0x000fc80000011608 */
[----:B------:R-:W-:Y:S01]  /*7560*/  PRMT R17, R9, 0x5410, R8 ;  /* 0x0000541009117816 */ /* 0x000fe20000000008 */
[----:B----4-:R-:W-:Y:S01]  /*7570*/  FFMA.FTZ R11, R56, c[0x0][0x23c], -R0 ;  /* 0x00008f00380b7a23 */ /* 0x010fe20000010800 */
[----:B------:R-:W-:Y:S02]  /*7580*/  LOP3.LUT R8, R7, UR20, R54, 0x96, !PT ;  /* 0x0000001407087c12 */ /* 0x000fe4000f8e9636 */
[----:B------:R-:W-:Y:S01]  /*7590*/  SHF.R.U32.HI R9, RZ, 0x10, R6 ;  /* 0x00000010ff097819 */ /* 0x000fe20000011606 */
[----:B------:R1:W4:Y:S01]  /*75a0*/  MUFU.EX2 R147, R11 ;  /* 0x0000000b00937308 */ /* 0x0003220000000800 */
[----:B------:R-:W-:Y:S02]  /*75b0*/  SHF.R.U32.HI R10, RZ, 0x10, R8 ;  /* 0x00000010ff0a7819 */ /* 0x000fe40000011608 */
[----:B------:R-:W-:Y:S02]  /*75c0*/  LOP3.LUT R12, R9, 0xff, RZ, 0xc0, !PT ;  /* 0x000000ff090c7812 */ /* 0x000fe400078ec0ff */
[----:B------:R-:W-:-:S02]  /*75d0*/  LOP3.LUT R9, R8, 0xffff, RZ, 0xc0, !PT ;  /* 0x0000ffff08097812 */ /* 0x000fc400078ec0ff */
[----:B------:R-:W-:Y:S02]  /*75e0*/  LOP3.LUT R15, R8, 0xff, RZ, 0xc0, !PT ;  /* 0x000000ff080f7812 */ /* 0x000fe400078ec0ff */
[----:B------:R-:W-:Y:S02]  /*75f0*/  SHF.R.U32.HI R13, RZ, 0x18, R8 ;  /* 0x00000018ff0d7819 */ /* 0x000fe40000011608 */
[----:B------:R-:W-:Y:S02]  /*7600*/  LOP3.LUT R8, R10, 0xff, RZ, 0xc0, !PT ;  /* 0x000000ff0a087812 */ /* 0x000fe400078ec0ff */
[----:B------:R-:W-:Y:S02]  /*7610*/  SHF.R.U32.HI R9, RZ, 0x8, R9 ;  /* 0x00000008ff097819 */ /* 0x000fe40000011609 */
[----:B------:R-:W-:Y:S02]  /*7620*/  PRMT R13, R8, 0x5410, R13 ;  /* 0x00005410080d7816 */ /* 0x000fe4000000000d */
[----:B--2---:R-:W-:-:S02]  /*7630*/  F2FP.PACK_AB R8, R121, R120 ;  /* 0x000000787908723e */ /* 0x004fc400000000ff */
[----:B---3--:R-:W-:Y:S02]  /*7640*/  F2FP.PACK_AB R10, R170, R119 ;  /* 0x00000077aa0a723e */ /* 0x008fe400000000ff */
[C---:B------:R-:W-:Y:S02]  /*7650*/  PRMT R88, R8.reuse, 0x7610, R88 ;  /* 0x0000761008587816 */ /* 0x040fe40000000058 */
[----:B------:R-:W-:Y:S01]  /*7660*/  PRMT R87, R8, 0x7632, R87 ;  /* 0x0000763208577816 */ /* 0x000fe20000000057 */
[----:B------:R-:W-:Y:S01]  /*7670*/  FFMA.FTZ R8, R57, c[0x0][0x23c], -R0 ;  /* 0x00008f0039087a23 */ /* 0x000fe20000010800 */
[----:B-1----:R-:W-:Y:S02]  /*7680*/  PRMT R11, R15, 0x5410, R9 ;  /* 0x000054100f0b7816 */ /* 0x002fe40000000009 */
[----:B------:R-:W-:Y:S01]  /*7690*/  F2FP.PACK_AB R5, R227, R169 ;  /* 0x000000a9e305723e */ /* 0x000fe200000000ff */
[----:B------:R1:W-:Y:S01]  /*76a0*/  MUFU.EX2 R171, R8 ;  /* 0x0000000800ab7308 */ /* 0x0003e20000000800 */
[----:B------:R-:W-:-:S02]  /*76b0*/  PRMT R85, R10, 0x7610, R85 ;  /* 0x000076100a557816 */ /* 0x000fc40000000055 */
[----:B------:R-:W-:Y:S01]  /*76c0*/  PRMT R55, R10, 0x7632, R55 ;  /* 0x000076320a377816 */ /* 0x000fe20000000037 */
[----:B------:R-:W-:Y:S01]  /*76d0*/  FFMA.FTZ R10, R58, c[0x0][0x23c], -R3 ;  /* 0x00008f003a0a7a23 */ /* 0x000fe20000010803 */
[C---:B------:R-:W-:Y:S02]  /*76e0*/  PRMT R245, R5.reuse, 0x7610, R245 ;  /* 0x0000761005f57816 */ /* 0x040fe400000000f5 */
[----:B------:R-:W-:Y:S01]  /*76f0*/  PRMT R244, R5, 0x7632, R244 ;  /* 0x0000763205f47816 */ /* 0x000fe200000000f4 */
[--C-:B------:R-:W-:Y:S01]  /*7700*/  HSET2.LE.AND R5, R11, R252.reuse, PT ;  /* 0x000000fc0b057233 */ /* 0x100fe20003803000 */
[----:B------:R-:W-:Y:S01]  /*7710*/  PRMT R4, R85, 0x5410, R55 ;  /* 0x0000541055047816 */ /* 0x000fe20000000037 */
[----:B------:R2:W-:Y:S01]  /*7720*/  MUFU.EX2 R247, R10 ;  /* 0x0000000a00f77308 */ /* 0x0005e20000000800 */
[----:B------:R-:W-:Y:S02]  /*7730*/  PRMT R16, R12, 0x5410, R14 ;  /* 0x000054100c107816 */ /* 0x000fe4000000000e */
[----:B------:R-:W-:Y:S01]  /*7740*/  LOP3.LUT R12, R5, R4, RZ, 0xc0, !PT ;  /* 0x00000004050c7212 */ /* 0x000fe200078ec0ff */
[--C-:B------:R-:W-:Y:S01]  /*7750*/  HSET2.LE.AND R4, R13, R252.reuse, PT ;  /* 0x000000fc0d047233 */ /* 0x100fe20003803000 */
[----:B----4-:R-:W-:Y:S01]  /*7760*/  F2FP.PACK_AB R9, R147, R123 ;  /* 0x0000007b9309723e */ /* 0x010fe200000000ff */
[----:B-1----:R-:W-:Y:S01]  /*7770*/  FFMA.FTZ R8, R38, c[0x0][0x23c], -R0 ;  /* 0x00008f0026087a23 */ /* 0x002fe20000010800 */
[----:B------:R-:W-:-:S02]  /*7780*/  HSET2.LE.AND R5, R17, R252, PT ;  /* 0x000000fc11057233 */ /* 0x000fc40003803000 */
[C---:B------:R-:W-:Y:S01]  /*7790*/  PRMT R235, R9.reuse, 0x7610, R235 ;  /* 0x0000761009eb7816 */ /* 0x040fe200000000eb */
[----:B------:R1:W3:Y:S01]  /*77a0*/  MUFU.EX2 R127, R8 ;  /* 0x00000008007f7308 */ /* 0x0002e20000000800 */
[----:B------:R-:W-:Y:S01]  /*77b0*/  PRMT R234, R9, 0x7632, R234 ;  /* 0x0000763209ea7816 */ /* 0x000fe200000000ea */
[--C-:B------:R-:W-:Y:S02]  /*77c0*/  FFMA.FTZ R9, R59, c[0x0][0x23c], -R3.reuse ;  /* 0x00008f003b097a23 */ /* 0x100fe40000010803 */
[----:B------:R-:W4:Y:S01]  /*77d0*/  LDSM.16.MT88.4 R56, [R185+0x10000] ;  /* 0x01000000b938783b */ /* 0x000f220000004200 */
[----:B--2---:R-:W-:-:S03]  /*77e0*/  FFMA.FTZ R10, R44, c[0x0][0x23c], -R3 ;  /* 0x00008f002c0a7a23 */ /* 0x004fc60000010803 */
[----:B------:R2:W2:Y:S01]  /*77f0*/  MUFU.EX2 R168, R9 ;  /* 0x0000000900a87308 */ /* 0x0004a20000000800 */
[----:B-1----:R-:W-:-:S07]  /*7800*/  FFMA.FTZ R8, R37, c[0x0][0x23c], -R0 ;  /* 0x00008f0025087a23 */ /* 0x002fce0000010800 */
[----:B------:R1:W-:Y:S01]  /*7810*/  MUFU.EX2 R188, R10 ;  /* 0x0000000a00bc7308 */ /* 0x0003e20000000800 */
[----:B--2---:R-:W-:-:S07]  /*7820*/  PRMT R9, R235, 0x5410, R234 ;  /* 0x00005410eb097816 */ /* 0x004fce00000000ea */
[----:B------:R2:W-:Y:S01]  /*7830*/  MUFU.EX2 R126, R8 ;  /* 0x00000008007e7308 */ /* 0x0005e20000000800 */
[----:B-1----:R-:W-:Y:S02]  /*7840*/  FFMA.FTZ R10, R39, c[0x0][0x23c], -R3 ;  /* 0x00008f00270a7a23 */ /* 0x002fe40000010803 */
[----:B------:R-:W-:Y:S05]  /*7850*/  LDSM.16.MT88.4 R36, [R185+0x10800] ;  /* 0x01080000b924783b */ /* 0x000fea0000004200 */
[----:B------:R1:W1:Y:S01]  /*7860*/  MUFU.EX2 R122, R10 ;  /* 0x0000000a007a7308 */ /* 0x0002620000000800 */
[----:B--2---:R-:W-:-:S04]  /*7870*/  PRMT R8, R88, 0x5410, R87 ;  /* 0x0000541058087816 */ /* 0x004fc80000000057 */
[----:B------:R-:W-:Y:S01]  /*7880*/  LOP3.LUT R13, R4, R8, RZ, 0xc0, !PT ;  /* 0x00000008040d7212 */ /* 0x000fe200078ec0ff */
[----:B------:R-:W-:Y:S01]  /*7890*/  HSET2.LE.AND R8, R16, R252, PT ;  /* 0x000000fc10087233 */ /* 0x000fe20003803000 */
[----:B------:R-:W-:-:S04]  /*78a0*/  PRMT R4, R245, 0x5410, R244 ;  /* 0x00005410f5047816 */ /* 0x000fc800000000f4 */
[----:B------:R-:W-:Y:S01]  /*78b0*/  LOP3.LUT R14, R5, R4, RZ, 0xc0, !PT ;  /* 0x00000004050e7212 */ /* 0x000fe200078ec0ff */
[----:B------:R-:W-:Y:S01]  /*78c0*/  IMAD.WIDE.U32 R4, R18, -0x2daee0ad, RZ ;  /* 0xd2511f5312047825 */ /* 0x000fe200078e00ff */
[----:B------:R-:W-:-:S04]  /*78d0*/  LOP3.LUT R15, R8, R9, RZ, 0xc0, !PT ;  /* 0x00000009080f7212 */ /* 0x000fc800078ec0ff */
[----:B------:R-:W-:Y:S02]  /*78e0*/  LOP3.LUT R8, R5, UR19, R86, 0x96, !PT ;  /* 0x0000001305087c12 */ /* 0x000fe4000f8e9656 */
[----:B------:R-:W-:Y:S01]  /*78f0*/  LOP3.LUT R9, R4, 0xffff, RZ, 0xc0, !PT ;  /* 0x0000ffff04097812 */ /* 0x000fe200078ec0ff */
[C---:B------:R-:W-:Y:S01]  /*7900*/  HMMA.16816.F32 R64, R12.reuse, R28, RZ ;  /* 0x0000001c0c40723c */ /* 0x040fe200000018ff */
[C---:B------:R-:W-:Y:S02]  /*7910*/  LOP3.LUT R16, R8.reuse, 0xffff, RZ, 0xc0, !PT ;  /* 0x0000ffff08107812 */ /* 0x040fe400078ec0ff */
[----:B------:R-:W-:Y:S02]  /*7920*/  LOP3.LUT R21, R8, 0xff, RZ, 0xc0, !PT ;  /* 0x000000ff08157812 */ /* 0x000fe400078ec0ff */
[--C-:B------:R-:W-:Y:S02]  /*7930*/  SHF.R.U32.HI R17, RZ, 0x10, R8.reuse ;  /* 0x00000010ff117819 */ /* 0x100fe40000011608 */
[----:B------:R-:W-:Y:S01]  /*7940*/  SHF.R.U32.HI R18, RZ, 0x18, R8 ;  /* 0x00000018ff127819 */ /* 0x000fe20000011608 */
[----:B------:R-:W-:Y:S01]  /*7950*/  HMMA.16816.F32 R60, R12, R30, RZ ;  /* 0x0000001e0c3c723c */ /* 0x000fe200000018ff */
[----:B------:R-:W-:-:S02]  /*7960*/  LOP3.LUT R19, R4, 0xff, RZ, 0xc0, !PT ;  /* 0x000000ff04137812 */ /* 0x000fc400078ec0ff */
[----:B------:R-:W-:Y:S02]  /*7970*/  SHF.R.U32.HI R8, RZ, 0x8, R9 ;  /* 0x00000008ff087819 */ /* 0x000fe40000011609 */
[----:B------:R-:W-:Y:S02]  /*7980*/  SHF.R.U32.HI R11, RZ, 0x10, R4 ;  /* 0x00000010ff0b7819 */ /* 0x000fe40000011604 */
[----:B------:R-:W-:Y:S01]  /*7990*/  PRMT R48, R19, 0x5410, R8 ;  /* 0x0000541013307816 */ /* 0x000fe20000000008 */
[----:B------:R-:W-:Y:S01]  /*79a0*/  FFMA.FTZ R8, R45, c[0x0][0x23c], -R0 ;  /* 0x00008f002d087a23 */ /* 0x000fe20000010800 */
[----:B------:R-:W-:Y:S01]  /*79b0*/  LOP3.LUT R9, R11, 0xff, RZ, 0xc0, !PT ;  /* 0x000000ff0b097812 */ /* 0x000fe200078ec0ff */
[----:B------:R-:W-:Y:S01]  /*79c0*/  HMMA.16816.F32 R28, R12, R26, RZ ;  /* 0x0000001a0c1c723c */ /* 0x000fe200000018ff */
[----:B------:R-:W-:Y:S01]  /*79d0*/  SHF.R.U32.HI R11, RZ, 0x8, R16 ;  /* 0x00000008ff0b7819 */ /* 0x000fe20000011610 */
[----:B------:R2:W2:Y:S01]  /*79e0*/  MUFU.EX2 R246, R8 ;  /* 0x0000000800f67308 */ /* 0x0004a20000000800 */
[----:B------:R-:W-:Y:S01]  /*79f0*/  SHF.R.U32.HI R20, RZ, 0x18, R4 ;  /* 0x00000018ff147819 */ /* 0x000fe20000011604 */
[----:B------:R-:W-:Y:S01]  /*7a00*/  LDSM.16.MT88.4 R44, [R182+0x10800] ;  /* 0x01080000b62c783b */ /* 0x000fe20000004200 */
[----:B------:R-:W-:-:S02]  /*7a10*/  PRMT R11, R21, 0x5410, R11 ;  /* 0x00005410150b7816 */ /* 0x000fc4000000000b */
[----:B-1----:R-:W-:Y:S01]  /*7a20*/  LOP3.LUT R10, R17, 0xff, RZ, 0xc0, !PT ;  /* 0x000000ff110a7812 */ /* 0x002fe200078ec0ff */
[C---:B------:R-:W-:Y:S01]  /*7a30*/  HMMA.16816.F32 R32, R12.reuse, R24, RZ ;  /* 0x000000180c20723c */ /* 0x040fe200000018ff */
[----:B------:R-:W-:Y:S01]  /*7a40*/  PRMT R49, R9, 0x5410, R20 ;  /* 0x0000541009317816 */ /* 0x000fe20000000014 */
[--C-:B------:R-:W-:Y:S01]  /*7a50*/  HSET2.LE.AND R2, R11, R252.reuse, PT ;  /* 0x000000fc0b027233 */ /* 0x100fe20003803000 */
[----:B---3--:R-:W-:Y:S01]  /*7a60*/  F2FP.PACK_AB R9, R127, R171 ;  /* 0x000000ab7f09723e */ /* 0x008fe200000000ff */
[----:B------:R-:W1:Y:S01]  /*7a70*/  LDSM.16.MT88.4 R24, [R184+0x10000] ;  /* 0x01000000b818783b */ /* 0x000e620000004200 */
[----:B------:R-:W-:Y:S02]  /*7a80*/  PRMT R10, R10, 0x5410, R18 ;  /* 0x000054100a0a7816 */ /* 0x000fe40000000012 */
[C---:B------:R-:W-:Y:S01]  /*7a90*/  PRMT R223, R9.reuse, 0x7610, R223 ;  /* 0x0000761009df7816 */ /* 0x040fe200000000df */
[----:B----4-:R-:W-:Y:S01]  /*7aa0*/  HMMA.16816.F32 R20, R12, R56, RZ ;  /* 0x000000380c14723c */ /* 0x010fe200000018ff */
[----:B------:R-:W-:Y:S01]  /*7ab0*/  PRMT R222, R9, 0x7632, R222 ;  /* 0x0000763209de7816 */ /* 0x000fe200000000de */
[--C-:B------:R-:W-:Y:S01]  /*7ac0*/  HSET2.LE.AND R9, R10, R252.reuse, PT ;  /* 0x000000fc0a097233 */ /* 0x100fe20003803000 */
[----:B--2---:R-:W-:Y:S01]  /*7ad0*/  F2FP.PACK_AB R8, R247, R168 ;  /* 0x000000a8f708723e */ /* 0x004fe200000000ff */
[----:B------:R-:W-:-:S03]  /*7ae0*/  HSET2.LE.AND R10, R48, R252, PT ;  /* 0x000000fc300a7233 */ /* 0x000fc60003803000 */
[C---:B------:R-:W-:Y:S01]  /*7af0*/  PRMT R233, R8.reuse, 0x7610, R233 ;  /* 0x0000761008e97816 */ /* 0x040fe200000000e9 */
[----:B------:R-:W-:Y:S01]  /*7b00*/  HMMA.16816.F32 R16, R12, R58, RZ ;  /* 0x0000003a0c10723c */ /* 0x000fe200000018ff */
[----:B------:R-:W-:Y:S02]  /*7b10*/  PRMT R232, R8, 0x7632, R232 ;  /* 0x0000763208e87816 */ /* 0x000fe400000000e8 */
[----:B------:R-:W-:-:S04]  /*7b20*/  F2FP.PACK_AB R8, R122, R188 ;  /* 0x000000bc7a08723e */ /* 0x000fc800000000ff */
[C---:B------:R-:W-:Y:S02]  /*7b30*/  PRMT R221, R8.reuse, 0x7610, R221 ;  /* 0x0000761008dd7816 */ /* 0x040fe400000000dd */
[----:B------:R-:W-:Y:S02]  /*7b40*/  PRMT R215, R8, 0x7632, R215 ;  /* 0x0000763208d77816 */ /* 0x000fe400000000d7 */
[----:B------:R-:W-:Y:S02]  /*7b50*/  F2FP.PACK_AB R8, R246, R126 ;  /* 0x0000007ef608723e */ /* 0x000fe400000000ff */
[----:B------:R-:W-:Y:S02]  /*7b60*/  PRMT R11, R221, 0x5410, R215 ;  /* 0x00005410dd0b7816 */ /* 0x000fe400000000d7 */
[C---:B------:R-:W-:Y:S02]  /*7b70*/  PRMT R214, R8.reuse, 0x7610, R214 ;  /* 0x0000761008d67816 */ /* 0x040fe400000000d6 */
[----:B------:R-:W-:-:S02]  /*7b80*/  PRMT R213, R8, 0x7632, R213 ;  /* 0x0000763208d57816 */ /* 0x000fc400000000d5 */
[----:B------:R-:W-:Y:S02]  /*7b90*/  PRMT R8, R233, 0x5410, R232 ;  /* 0x00005410e9087816 */ /* 0x000fe400000000e8 */
[----:B------:R-:W-:Y:S02]  /*7ba0*/  LOP3.LUT R10, R10, R11, RZ, 0xc0, !PT ;  /* 0x0000000b0a0a7212 */ /* 0x000fe400078ec0ff */
[----:B------:R-:W-:Y:S02]  /*7bb0*/  LOP3.LUT R8, R2, R8, RZ, 0xc0, !PT ;  /* 0x0000000802087212 */ /* 0x000fe400078ec0ff */
[----:B------:R-:W-:Y:S02]  /*7bc0*/  PRMT R2, R223, 0x5410, R222 ;  /* 0x00005410df027816 */ /* 0x000fe400000000de */
[----:B------:R-:W-:Y:S01]  /*7bd0*/  PRMT R11, R214, 0x5410, R213 ;  /* 0x00005410d60b7816 */ /* 0x000fe200000000d5 */
[----:B-1----:R-:W-:Y:S01]  /*7be0*/  HMMA.16816.F32 R56, R12, R24, RZ ;  /* 0x000000180c38723c */ /* 0x002fe200000018ff */
[----:B------:R-:W-:Y:S01]  /*7bf0*/  LOP3.LUT R9, R9, R2, RZ, 0xc0, !PT ;  /* 0x0000000209097212 */ /* 0x000fe200078ec0ff */
[----:B------:R-:W-:-:S02]  /*7c00*/  HSET2.LE.AND R2, R49, R252, PT ;  /* 0x000000fc31027233 */ /* 0x000fc40003803000 */
[----:B------:R-:W-:Y:S03]  /*7c10*/  LDSM.16.MT88.4 R48, [R183+0x12800] ;  /* 0x01280000b730783b */ /* 0x000fe60000004200 */
[----:B------:R-:W-:-:S07]  /*7c20*/  LOP3.LUT R11, R2, R11, RZ, 0xc0, !PT ;  /* 0x0000000b020b7212 */ /* 0x000fce00078ec0ff */
[C---:B------:R-:W-:Y:S08]  /*7c30*/  HMMA.16816.F32 R68, R8.reuse, R42, R28 ;  /* 0x0000002a0844723c */ /* 0x040ff0000000181c */
[C---:B------:R-:W-:Y:S08]  /*7c40*/  HMMA.16816.F32 R20, R8.reuse, R36, R20 ;  /* 0x000000240814723c */ /* 0x040ff00000001814 */
[C---:B------:R-:W-:Y:S01]  /*7c50*/  HMMA.16816.F32 R164, R8.reuse, R44, R64 ;  /* 0x0000002c08a4723c */ /* 0x040fe20000001840 */
[----:B------:R-:W-:Y:S07]  /*7c60*/  LDSM.16.MT88.4 R64, [R184+0x12000] ;  /* 0x01200000b840783b */ /* 0x000fee0000004200 */
[----:B------:R-:W-:Y:S01]  /*7c70*/  HMMA.16816.F32 R148, R8, R46, R60 ;  /* 0x0000002e0894723c */ /* 0x000fe2000000183c */
[----:B------:R-:W1:Y:S01]  /*7c80*/  LDSM.16.MT88.4 R44, [R185+0x12800] ;  /* 0x01280000b92c783b */ /* 0x000e620000004200 */
[----:B------:R-:W-:-:S02]  /*7c90*/  IMAD.MOV.U32 R224, RZ, RZ, R68 ;  /* 0x000000ffffe07224 */ /* 0x000fc400078e0044 */
[----:B------:R-:W-:Y:S01]  /*7ca0*/  IMAD.MOV.U32 R187, RZ, RZ, R69 ;  /* 0x000000ffffbb7224 */ /* 0x000fe200078e0045 */
[----:B------:R-:W-:Y:S01]  /*7cb0*/  LDSM.16.MT88.4 R60, [R182+0x12800] ;  /* 0x01280000b63c783b */ /* 0x000fe20000004200 */
[----:B------:R-:W-:Y:S02]  /*7cc0*/  IMAD.MOV.U32 R186, RZ, RZ, R70 ;  /* 0x000000ffffba7224 */ /* 0x000fe400078e0046 */
[----:B------:R-:W-:Y:S01]  /*7cd0*/  IMAD.MOV.U32 R181, RZ, RZ, R71 ;  /* 0x000000ffffb57224 */ /* 0x000fe200078e0047 */
[----:B------:R-:W-:Y:S01]  /*7ce0*/  HMMA.16816.F32 R16, R8, R38, R16 ;  /* 0x000000260810723c */ /* 0x000fe20000001810 */
[----:B------:R-:W2:Y:S01]  /*7cf0*/  LDSM.16.MT88.4 R68, [R184+0x10800] ;  /* 0x01080000b844783b */ /* 0x000ea20000004200 */
[----:B------:R-:W-:Y:S02]  /*7d00*/  IMAD.MOV.U32 R154, RZ, RZ, R20 ;  /* 0x000000ffff9a7224 */ /* 0x000fe400078e0014 */
[----:B------:R-:W-:Y:S02]  /*7d10*/  IMAD.MOV.U32 R153, RZ, RZ, R22 ;  /* 0x000000ffff997224 */ /* 0x000fe400078e0016 */
[----:B------:R-:W-:-:S02]  /*7d20*/  IMAD.MOV.U32 R152, RZ, RZ, R23 ;  /* 0x000000ffff987224 */ /* 0x000fc400078e0017 */
[----:B------:R-:W-:Y:S01]  /*7d30*/  IMAD.MOV.U32 R160, RZ, RZ, R21 ;  /* 0x000000ffffa07224 */ /* 0x000fe200078e0015 */
[----:B------:R-:W-:Y:S08]  /*7d40*/  HMMA.16816.F32 R156, R8, R40, R32 ;  /* 0x00000028089c723c */ /* 0x000ff00000001820 */
[C---:B------:R-:W-:Y:S07]  /*7d50*/  HMMA.16816.F32 R20, R12.reuse, R80, RZ ;  /* 0x000000500c14723c */ /* 0x040fee00000018ff */
[----:B------:R-:W-:Y:S01]  /*7d60*/  IMAD.MOV.U32 R146, RZ, RZ, R16 ;  /* 0x000000ffff927224 */ /* 0x000fe200078e0010 */
[----:B------:R-:W-:Y:S01]  /*7d70*/  HMMA.16816.F32 R40, R12, R26, RZ ;  /* 0x0000001a0c28723c */ /* 0x000fe200000018ff */
[----:B------:R-:W-:-:S02]  /*7d80*/  IMAD.MOV.U32 R145, RZ, RZ, R17 ;  /* 0x000000ffff917224 */ /* 0x000fc400078e0011 */
[----:B------:R-:W-:Y:S02]  /*7d90*/  IMAD.MOV.U32 R144, RZ, RZ, R18 ;  /* 0x000000ffff907224 */ /* 0x000fe400078e0012 */
[----:B------:R-:W-:-:S03]  /*7da0*/  IMAD.MOV.U32 R139, RZ, RZ, R19 ;  /* 0x000000ffff8b7224 */ /* 0x000fc600078e0013 */
[C---:B------:R-:W-:Y:S08]  /*7db0*/  HMMA.16816.F32 R36, R12.reuse, R76, RZ ;  /* 0x0000004c0c24723c */ /* 0x040ff000000018ff */
[C---:B------:R-:W-:Y:S08]  /*7dc0*/  HMMA.16816.F32 R28, R12.reuse, R72, RZ ;  /* 0x000000480c1c723c */ /* 0x040ff000000018ff */
[----:B------:R-:W-:Y:S08]  /*7dd0*/  HMMA.16816.F32 R16, R12, R82, RZ ;  /* 0x000000520c10723c */ /* 0x000ff000000018ff */
[C---:B-1----:R-:W-:Y:S08]  /*7de0*/  HMMA.16816.F32 R20, R8.reuse, R44, R20 ;  /* 0x0000002c0814723c */ /* 0x042ff00000001814 */
[C---:B--2---:R-:W-:Y:S01]  /*7df0*/  HMMA.16816.F32 R140, R8.reuse, R68, R56 ;  /* 0x00000044088c723c */ /* 0x044fe20000001838 */
[----:B------:R-:W-:Y:S07]  /*7e00*/  LDSM.16.MT88.4 R56, [R183+0x14000] ;  /* 0x01400000b738783b */ /* 0x000fee0000004200 */
[----:B------:R-:W-:Y:S08]  /*7e10*/  HMMA.16816.F32 R228, R8, R70, R40 ;  /* 0x0000004608e4723c */ /* 0x000ff00000001828 */
[----:B------:R-:W-:Y:S01]  /*7e20*/  HMMA.16816.F32 R32, R12, R78, RZ ;  /* 0x0000004e0c20723c */ /* 0x000fe200000018ff */
[----:B------:R-:W-:-:S02]  /*7e30*/  IMAD.MOV.U32 R125, RZ, RZ, R20 ;  /* 0x000000ffff7d7224 */ /* 0x000fc400078e0014 */
[----:B------:R-:W-:Y:S02]  /*7e40*/  IMAD.MOV.U32 R124, RZ, RZ, R21 ;  /* 0x000000ffff7c7224 */ /* 0x000fe400078e0015 */
[----:B------:R-:W-:Y:S02]  /*7e50*/  IMAD.MOV.U32 R190, RZ, RZ, R22 ;  /* 0x000000ffffbe7224 */ /* 0x000fe400078e0016 */
[----:B------:R-:W-:Y:S01]  /*7e60*/  IMAD.MOV.U32 R189, RZ, RZ, R23 ;  /* 0x000000ffffbd7224 */ /* 0x000fe200078e0017 */
[----:B------:R-:W-:Y:S01]  /*7e70*/  HMMA.16816.F32 R24, R12, R74, RZ ;  /* 0x0000004a0c18723c */ /* 0x000fe200000018ff */
[----:B------:R-:W1:Y:S07]  /*7e80*/  LDSM.16.MT88.4 R72, [R182+0x14000] ;  /* 0x01400000b648783b */ /* 0x000e6e0000004200 */
[----:B------:R-:W-:Y:S01]  /*7e90*/  HMMA.16816.F32 R68, R8, R60, R36 ;  /* 0x0000003c0844723c */ /* 0x000fe20000001824 */
[----:B------:R-:W2:Y:S01]  /*7ea0*/  LDSM.16.MT88.4 R36, [R184+0x12800] ;  /* 0x01280000b824783b */ /* 0x000ea20000004200 */
[----:B------:R-:W-:-:S02]  /*7eb0*/  IMAD.MOV.U32 R138, RZ, RZ, R230 ;  /* 0x000000ffff8a7224 */ /* 0x000fc400078e00e6 */
[----:B------:R-:W-:Y:S02]  /*7ec0*/  IMAD.MOV.U32 R137, RZ, RZ, R229 ;  /* 0x000000ffff897224 */ /* 0x000fe400078e00e5 */
[----:B------:R-:W-:Y:S02]  /*7ed0*/  IMAD.MOV.U32 R136, RZ, RZ, R228 ;  /* 0x000000ffff887224 */ /* 0x000fe400078e00e4 */
[----:B------:R-:W-:Y:S01]  /*7ee0*/  HMMA.16816.F32 R40, R8, R48, R28 ;  /* 0x000000300828723c */ /* 0x000fe2000000181c */
[----:B------:R-:W-:-:S06]  /*7ef0*/  IMAD.MOV.U32 R2, RZ, RZ, R231 ;  /* 0x000000ffff027224 */ /* 0x000fcc00078e00e7 */
[----:B------:R-:W-:Y:S01]  /*7f00*/  IMAD.MOV.U32 R48, RZ, RZ, R144 ;  /* 0x000000ffff307224 */ /* 0x000fe200078e0090 */
[----:B------:R-:W-:Y:S01]  /*7f10*/  HMMA.16816.F32 R76, R8, R46, R16 ;  /* 0x0000002e084c723c */ /* 0x000fe20000001810 */
[----:B------:R-:W-:-:S06]  /*7f20*/  IMAD.MOV.U32 R49, RZ, RZ, R139 ;  /* 0x000000ffff317224 */ /* 0x000fcc00078e008b */
[----:B------:R-:W-:Y:S01]  /*7f30*/  IMAD.MOV.U32 R46, RZ, RZ, R137 ;  /* 0x000000ffff2e7224 */ /* 0x000fe200078e0089 */
[C---:B------:R-:W-:Y:S08]  /*7f40*/  HMMA.16816.F32 R20, R12.reuse, R64, RZ ;  /* 0x000000400c14723c */ /* 0x040ff000000018ff */
[----:B------:R-:W-:Y:S01]  /*7f50*/  HMMA.16816.F32 R16, R12, R66, RZ ;  /* 0x000000420c10723c */ /* 0x000fe200000018ff */
[----:B------:R-:W-:-:S02]  /*7f60*/  IMAD.MOV.U32 R30, RZ, RZ, R43 ;  /* 0x000000ffff1e7224 */ /* 0x000fc400078e002b */
[----:B------:R-:W-:Y:S02]  /*7f70*/  IMAD.MOV.U32 R29, RZ, RZ, R42 ;  /* 0x000000ffff1d7224 */ /* 0x000fe400078e002a */
[----:B------:R-:W-:Y:S02]  /*7f80*/  IMAD.MOV.U32 R28, RZ, RZ, R41 ;  /* 0x000000ffff1c7224 */ /* 0x000fe400078e0029 */
[----:B------:R-:W-:Y:S01]  /*7f90*/  IMAD.MOV.U32 R191, RZ, RZ, R40 ;  /* 0x000000ffffbf7224 */ /* 0x000fe200078e0028 */
[----:B------:R-:W-:Y:S01]  /*7fa0*/  HMMA.16816.F32 R60, R8, R62, R32 ;  /* 0x0000003e083c723c */ /* 0x000fe20000001820 */
[----:B------:R-:W3:Y:S01]  /*7fb0*/  LDSM.16.MT88.4 R32, [R182+0x14800] ;  /* 0x01480000b620783b */ /* 0x000ee20000004200 */
[----:B------:R-:W-:Y:S02]  /*7fc0*/  IMAD.MOV.U32 R64, RZ, RZ, R30 ;  /* 0x000000ffff407224 */ /* 0x000fe400078e001e */
[----:B------:R-:W-:Y:S01]  /*7fd0*/  IMAD.MOV.U32 R67, RZ, RZ, R29 ;  /* 0x000000ffff437224 */ /* 0x000fe200078e001d */
[----:B------:R-:W4:Y:S01]  /*7fe0*/  LDSM.16.MT88.4 R40, [R183+0x14800] ;  /* 0x01480000b728783b */ /* 0x000f220000004200 */
[----:B------:R-:W-:-:S02]  /*7ff0*/  IMAD.MOV.U32 R65, RZ, RZ, R28 ;  /* 0x000000ffff417224 */ /* 0x000fc400078e001c */
[----:B-1----:R-:W-:Y:S01]  /*8000*/  HMMA.16816.F32 R28, R12, R72, RZ ;  /* 0x000000480c1c723c */ /* 0x002fe200000018ff */
[----:B------:R-:W-:-:S06]  /*8010*/  IMAD.MOV.U32 R66, RZ, RZ, R154 ;  /* 0x000000ffff427224 */ /* 0x000fcc00078e009a */
[----:B------:R-:W-:Y:S01]  /*8020*/  IMAD.MOV.U32 R73, RZ, RZ, R147 ;  /* 0x000000ffff497224 */ /* 0x000fe200078e0093 */
[----:B--2---:R-:W-:Y:S01]  /*8030*/  HMMA.16816.F32 R248, R8, R36, R20 ;  /* 0x0000002408f8723c */ /* 0x004fe20000001814 */
[----:B------:R-:W-:-:S07]  /*8040*/  IMAD.MOV.U32 R72, RZ, RZ, R138 ;  /* 0x000000ffff487224 */ /* 0x000fce00078e008a */
[C---:B------:R-:W-:Y:S01]  /*8050*/  HMMA.16816.F32 R240, R8.reuse, R38, R16 ;  /* 0x0000002608f0723c */ /* 0x040fe20000001810 */
[----:B------:R-:W1:Y:S07]  /*8060*/  LDSM.16.MT88.4 R36, [R185+0x14000] ;  /* 0x01400000b924783b */ /* 0x000e6e0000004200 */
[----:B------:R-:W-:Y:S07]  /*8070*/  HMMA.16816.F32 R24, R8, R50, R24 ;  /* 0x000000320818723c */ /* 0x000fee0000001818 */
[----:B------:R-:W-:Y:S01]  /*8080*/  IMAD.MOV.U32 R50, RZ, RZ, R146 ;  /* 0x000000ffff327224 */ /* 0x000fe200078e0092 */
[----:B------:R-:W-:Y:S01]  /*8090*/  HMMA.16816.F32 R20, R12, R56, RZ ;  /* 0x000000380c14723c */ /* 0x000fe200000018ff */
[----:B------:R-:W-:-:S06]  /*80a0*/  IMAD.MOV.U32 R51, RZ, RZ, R145 ;  /* 0x000000ffff337224 */ /* 0x000fcc00078e0091 */
[----:B------:R-:W-:Y:S01]  /*80b0*/  IMAD.MOV.U32 R56, RZ, RZ, R153 ;  /* 0x000000ffff387224 */ /* 0x000fe200078e0099 */
[----:B---3--:R-:W-:Y:S01]  /*80c0*/  HMMA.16816.F32 R228, R8, R32, R28 ;  /* 0x0000002008e4723c */ /* 0x008fe2000000181c */
[----:B------:R-:W2:Y:S01]  /*80d0*/  LDSM.16.MT88.4 R28, [R185+0x14800] ;  /* 0x01480000b91c783b */ /* 0x000ea20000004200 */
[----:B------:R-:W-:-:S05]  /*80e0*/  IMAD.MOV.U32 R57, RZ, RZ, R152 ;  /* 0x000000ffff397224 */ /* 0x000fca00078e0098 */
[----:B------:R-:W-:Y:S01]  /*80f0*/  SHF.R.U32.HI R32, RZ, 0x10, R4 ;  /* 0x00000010ff207819 */ /* 0x000fe20000011604 */
[----:B------:R-:W-:Y:S01]  /*8100*/  HMMA.16816.F32 R16, R12, R58, RZ ;  /* 0x0000003a0c10723c */ /* 0x000fe200000018ff */
[----:B------:R-:W-:Y:S02]  /*8110*/  IMAD.MOV.U32 R83, RZ, RZ, R26 ;  /* 0x000000ffff537224 */ /* 0x000fe400078e001a */
[----:B------:R-:W-:Y:S02]  /*8120*/  IMAD.MOV.U32 R82, RZ, RZ, R27 ;  /* 0x000000ffff527224 */ /* 0x000fe400078e001b */
[----:B------:R-:W-:Y:S02]  /*8130*/  IMAD.MOV.U32 R81, RZ, RZ, R24 ;  /* 0x000000ffff517224 */ /* 0x000fe400078e0018 */
[----:B------:R-:W-:Y:S01]  /*8140*/  IMAD.MOV.U32 R80, RZ, RZ, R25 ;  /* 0x000000ffff507224 */ /* 0x000fe200078e0019 */
[----:B----4-:R-:W-:Y:S01]  /*8150*/  HMMA.16816.F32 R236, R8, R40, R20 ;  /* 0x0000002808ec723c */ /* 0x010fe20000001814 */
[----:B------:R-:W-:-:S02]  /*8160*/  IMAD.MOV.U32 R59, RZ, RZ, R160 ;  /* 0x000000ffff3b7224 */ /* 0x000fc400078e00a0 */
[----:B------:R-:W-:-:S05]  /*8170*/  IMAD.MOV.U32 R58, RZ, RZ, R136 ;  /* 0x000000ffff3a7224 */ /* 0x000fca00078e0088 */
[C---:B------:R-:W-:Y:S07]  /*8180*/  HMMA.16816.F32 R24, R12.reuse, R74, RZ ;  /* 0x0000004a0c18723c */ /* 0x040fee00000018ff */
[----:B------:R-:W-:Y:S01]  /*8190*/  IMAD.MOV.U32 R75, RZ, RZ, R2 ;  /* 0x000000ffff4b7224 */ /* 0x000fe200078e0002 */
[----:B-1----:R-:W-:Y:S01]  /*81a0*/  HMMA.16816.F32 R20, R12, R36, RZ ;  /* 0x000000240c14723c */ /* 0x002fe200000018ff */
[----:B------:R-:W-:Y:S01]  /*81b0*/  LOP3.LUT R2, R89, UR4, RZ, 0x3c, !PT ;  /* 0x0000000459027c12 */ /* 0x000fe2000f8e3cff */
[----:B------:R-:W-:-:S05]  /*81c0*/  IMAD.MOV.U32 R74, RZ, RZ, R122 ;  /* 0x000000ffff4a7224 */ /* 0x000fca00078e007a */
[----:B------:R-:W-:Y:S01]  /*81d0*/  LOP3.LUT R37, R4, 0xffff, RZ, 0xc0, !PT ;  /* 0x0000ffff04257812 */ /* 0x000fe200078ec0ff */
[C---:B------:R-:W-:Y:S07]  /*81e0*/  HMMA.16816.F32 R160, R8.reuse, R42, R16 ;  /* 0x0000002a08a0723c */ /* 0x040fee0000001810 */
[----:B------:R-:W-:Y:S01]  /*81f0*/  IMAD.WIDE.U32 R16, R2, -0x326172a9, RZ ;  /* 0xcd9e8d5702107825 */ /* 0x000fe200078e00ff */
[----:B------:R-:W-:Y:S04]  /*8200*/  HMMA.16816.F32 R152, R8, R34, R24 ;  /* 0x000000220898723c */ /* 0x000fe80000001818 */
[----:B------:R-:W-:-:S02]  /*8210*/  LOP3.LUT R17, R17, UR37, R116, 0x96, !PT ;  /* 0x0000002511117c12 */ /* 0x000fc4000f8e9674 */
[----:B------:R-:W-:Y:S02]  /*8220*/  LOP3.LUT R2, R53, UR36, R16, 0x96, !PT ;  /* 0x0000002435027c12 */ /* 0x000fe4000f8e9610 */
[----:B------:R-:W-:Y:S01]  /*8230*/  HMMA.16816.F32 R24, R12, R38, RZ ;  /* 0x000000260c18723c */ /* 0x000fe200000018ff */
[----:B------:R-:W-:-:S05]  /*8240*/  IMAD.WIDE.U32 R16, R17, -0x2daee0ad, RZ ;  /* 0xd2511f5311107825 */ /* 0x000fca00078e00ff */
[----:B------:R-:W-:Y:S01]  /*8250*/  LOP3.LUT R17, R17, UR35, R84, 0x96, !PT ;  /* 0x0000002311117c12 */ /* 0x000fe2000f8e9654 */
[----:B------:R-:W-:Y:S01]  /*8260*/  IMAD.MOV.U32 R84, RZ, RZ, R127 ;  /* 0x000000ffff547224 */ /* 0x000fe200078e007f */
[----:B--2---:R-:W-:Y:S01]  /*8270*/  HMMA.16816.F32 R144, R8, R28, R20 ;  /* 0x0000001c0890723c */ /* 0x004fe20000001814 */
[----:B------:R-:W-:-:S06]  /*8280*/  LOP3.LUT R38, R6, 0xffff, RZ, 0xc0, !PT ;  /* 0x0000ffff06267812 */ /* 0x000fcc00078ec0ff */
[----:B------:R-:W-:Y:S01]  /*8290*/  IMAD.WIDE.U32 R20, R2, -0x2daee0ad, RZ ;  /* 0xd2511f5302147825 */ /* 0x000fe200078e00ff */
[----:B------:R-:W-:-:S04]  /*82a0*/  SHF.R.U32.HI R29, RZ, 0x10, R6 ;  /* 0x00000010ff1d7819 */ /* 0x000fc80000011606 */
[----:B------:R-:W-:Y:S01]  /*82b0*/  LOP3.LUT R2, R21, UR33, R16, 0x96, !PT ;  /* 0x0000002115027c12 */ /* 0x000fe2000f8e9610 */
[----:B------:R-:W-:-:S03]  /*82c0*/  IMAD.WIDE.U32 R16, R17, -0x326172a9, RZ ;  /* 0xcd9e8d5711107825 */ /* 0x000fc600078e00ff */
[----:B------:R-:W-:Y:S01]  /*82d0*/  HMMA.16816.F32 R136, R8, R30, R24 ;  /* 0x0000001e0888723c */ /* 0x000fe20000001818 */
[----:B------:R-:W-:Y:S01]  /*82e0*/  IMAD.WIDE.U32 R18, R2, -0x326172a9, RZ ;  /* 0xcd9e8d5702127825 */ /* 0x000fe200078e00ff */
[----:B------:R-:W-:-:S04]  /*82f0*/  LOP3.LUT R2, R17, UR34, R52, 0x96, !PT ;  /* 0x0000002211027c12 */ /* 0x000fc8000f8e9634 */
[----:B------:R-:W-:Y:S02]  /*8300*/  LOP3.LUT R22, R19, UR5, R16, 0x96, !PT ;  /* 0x0000000513167c12 */ /* 0x000fe4000f8e9610 */
[----:B------:R-:W-:Y:S02]  /*8310*/  LOP3.LUT R24, R17, UR34, R52, 0x96, !PT ;  /* 0x0000002211187c12 */ /* 0x000fe4000f8e9634 */
[----:B------:R-:W-:Y:S01]  /*8320*/  LOP3.LUT R21, R19, UR5, R16, 0x96, !PT ;  /* 0x0000000513157c12 */ /* 0x000fe2000f8e9610 */
[----:B------:R-:W-:Y:S01]  /*8330*/  IMAD.WIDE.U32 R16, R2, -0x2daee0ad, RZ ;  /* 0xd2511f5302107825 */ /* 0x000fe200078e00ff */
[----:B------:R-:W-:Y:S02]  /*8340*/  LOP3.LUT R19, R7, UR20, R54, 0x96, !PT ;  /* 0x0000001407137c12 */ /* 0x000fe4000f8e9636 */
[----:B------:R-:W-:Y:S01]  /*8350*/  LOP3.LUT R26, R6, 0xff, RZ, 0xc0, !PT ;  /* 0x000000ff061a7812 */ /* 0x000fe200078ec0ff */
[----:B------:R-:W-:Y:S01]  /*8360*/  IMAD.WIDE.U32 R22, R22, -0x2daee0ad, RZ ;  /* 0xd2511f5316167825 */ /* 0x000fe200078e00ff */
[----:B------:R-:W-:-:S02]  /*8370*/  LOP3.LUT R17, R17, UR32, R20, 0x96, !PT ;  /* 0x0000002011117c12 */ /* 0x000fc4000f8e9614 */
[----:B------:R-:W-:Y:S01]  /*8380*/  SHF.R.U32.HI R25, RZ, 0x18, R6 ;  /* 0x00000018ff197819 */ /* 0x000fe20000011606 */
[----:B------:R-:W-:Y:S01]  /*8390*/  IMAD R2, R24, -0x2daee0ad, RZ ;  /* 0xd2511f5318027824 */ /* 0x000fe200078e02ff */
[----:B------:R-:W-:Y:S01]  /*83a0*/  LOP3.LUT R16, R23, UR29, R16, 0x96, !PT ;  /* 0x0000001d17107c12 */ /* 0x000fe2000f8e9610 */
[----:B------:R-:W-:Y:S01]  /*83b0*/  IMAD.WIDE.U32 R30, R21, -0x2daee0ad, RZ ;  /* 0xd2511f53151e7825 */ /* 0x000fe200078e00ff */
[----:B------:R-:W-:Y:S02]  /*83c0*/  ISETP.GE.U32.AND P3, PT, R118, R25, PT ;  /* 0x000000197600720c */ /* 0x000fe40003f66070 */
[----:B------:R-:W-:Y:S01]  /*83d0*/  LOP3.LUT R25, R4, 0xff, RZ, 0xc0, !PT ;  /* 0x000000ff04197812 */ /* 0x000fe200078ec0ff */
[----:B------:R-:W-:Y:S01]  /*83e0*/  IMAD.WIDE.U32 R6, R16, -0x326172a9, RZ ;  /* 0xcd9e8d5710067825 */ /* 0x000fe200078e00ff */
[----:B------:R-:W-:Y:S02]  /*83f0*/  LOP3.LUT R20, R31, UR29, R2, 0x96, !PT ;  /* 0x0000001d1f147c12 */ /* 0x000fe4000f8e9602 */
[----:B------:R-:W-:Y:S01]  /*8400*/  ISETP.GE.U32.AND P6, PT, R118, R26, PT ;  /* 0x0000001a7600720c */ /* 0x000fe20003fc6070 */
[----:B------:R-:W-:Y:S01]  /*8410*/  IMAD.WIDE.U32 R16, R17, -0x326172a9, RZ ;  /* 0xcd9e8d5711107825 */ /* 0x000fe200078e00ff */
[----:B------:R-:W-:-:S02]  /*8420*/  LOP3.LUT R23, R6, 0xff, RZ, 0xc0, !PT ;  /* 0x000000ff06177812 */ /* 0x000fc400078ec0ff */
[----:B------:R-:W-:Y:S02]  /*8430*/  LOP3.LUT R27, R6, 0xffff, RZ, 0xc0, !PT ;  /* 0x0000ffff061b7812 */ /* 0x000fe400078ec0ff */
[--C-:B------:R-:W-:Y:S01]  /*8440*/  SHF.R.U32.HI R24, RZ, 0x10, R6.reuse ;  /* 0x00000010ff187819 */ /* 0x100fe20000011606 */
[----:B------:R-:W-:Y:S01]  /*8450*/  @!P3 HADD2 R113, -R234.H0_H0, -RZ.H0_H0 ;  /* 0xa00000ffea71b230 */ /* 0x000fe20000000900 */
[----:B------:R-:W-:Y:S02]  /*8460*/  SHF.R.U32.HI R21, RZ, 0x18, R6 ;  /* 0x00000018ff157819 */ /* 0x000fe40000011606 */
[----:B------:R-:W-:Y:S01]  /*8470*/  LOP3.LUT R2, R7, UR20, R16, 0x96, !PT ;  /* 0x0000001407027c12 */ /* 0x000fe2000f8e9610 */
[----:B------:R-:W-:Y:S01]  /*8480*/  IMAD.WIDE.U32 R6, R20, -0x326172a9, RZ ;  /* 0xcd9e8d5714067825 */ /* 0x000fe200078e00ff */
[C-C-:B------:R-:W-:Y:S01]  /*8490*/  LOP3.LUT R28, R17.reuse, UR31, R18.reuse, 0x96, !PT ;  /* 0x0000001f111c7c12 */ /* 0x140fe2000f8e9612 */
[----:B------:R-:W-:Y:S01]  /*84a0*/  @!P6 HADD2 R110, -R245.H0_H0, -RZ.H0_H0 ;  /* 0xa00000fff56ee230 */ /* 0x000fe20000000900 */
[----:B------:R-:W-:-:S02]  /*84b0*/  LOP3.LUT R36, R17, UR31, R18, 0x96, !PT ;  /* 0x0000001f11247c12 */ /* 0x000fc4000f8e9612 */
[----:B------:R-:W-:Y:S02]  /*84c0*/  LOP3.LUT R16, R7, UR20, R16, 0x96, !PT ;  /* 0x0000001407107c12 */ /* 0x000fe4000f8e9610 */
[----:B------:R-:W-:Y:S01]  /*84d0*/  LOP3.LUT R31, R6, 0xffff, RZ, 0xc0, !PT ;  /* 0x0000ffff061f7812 */ /* 0x000fe200078ec0ff */
[----:B------:R-:W-:Y:S01]  /*84e0*/  FFMA.FTZ R7, R92, c[0x0][0x23c], -R3 ;  /* 0x00008f005c077a23 */ /* 0x000fe20000010803 */
[----:B------:R-:W-:Y:S02]  /*84f0*/  LOP3.LUT R17, R2, 0xff, RZ, 0xc0, !PT ;  /* 0x000000ff02117812 */ /* 0x000fe400078ec0ff */
[----:B------:R-:W-:Y:S01]  /*8500*/  LOP3.LUT R33, R6, 0xff, RZ, 0xc0, !PT ;  /* 0x000000ff06217812 */ /* 0x000fe200078ec0ff */
[----:B------:R1:W-:Y:S01]  /*8510*/  MUFU.EX2 R45, R7 ;  /* 0x00000007002d7308 */ /* 0x0003e20000000800 */
[----:B------:R-:W-:Y:S01]  /*8520*/  ISETP.GE.U32.AND P2, PT, R118, R17, PT ;  /* 0x000000117600720c */ /* 0x000fe20003f46070 */
[----:B------:R-:W-:Y:S01]  /*8530*/  FFMA.FTZ R17, R97, c[0x0][0x23c], -R0 ;  /* 0x00008f0061117a23 */ /* 0x000fe20000010800 */
[----:B------:R-:W-:-:S02]  /*8540*/  SHF.R.U32.HI R35, RZ, 0x10, R6 ;  /* 0x00000010ff237819 */ /* 0x000fc40000011606 */
[----:B------:R-:W-:Y:S02]  /*8550*/  SHF.R.U32.HI R34, RZ, 0x18, R6 ;  /* 0x00000018ff227819 */ /* 0x000fe40000011606 */
[----:B------:R-:W-:Y:S02]  /*8560*/  LOP3.LUT R6, R5, UR19, R86, 0x96, !PT ;  /* 0x0000001305067c12 */ /* 0x000fe4000f8e9656 */
[----:B------:R-:W-:Y:S01]  /*8570*/  SHF.R.U32.HI R18, RZ, 0x18, R4 ;  /* 0x00000018ff127819 */ /* 0x000fe20000011604 */
[----:B------:R-:W-:Y:S01]  /*8580*/  FFMA.FTZ R4, R101, c[0x0][0x23c], -R0 ;  /* 0x00008f0065047a23 */ /* 0x000fe20000010800 */
[C---:B------:R-:W-:Y:S02]  /*8590*/  ISETP.GE.U32.AND P4, PT, R118.reuse, R23, PT ;  /* 0x000000177600720c */ /* 0x040fe40003f86070 */
[----:B------:R-:W-:Y:S01]  /*85a0*/  ISETP.GE.U32.AND P5, PT, R118, R21, PT ;  /* 0x000000157600720c */ /* 0x000fe20003fa6070 */
[----:B------:R2:W-:Y:S01]  /*85b0*/  MUFU.EX2 R89, R4 ;  /* 0x0000000400597308 */ /* 0x0005e20000000800 */
[----:B------:R-:W-:Y:S01]  /*85c0*/  @!P6 PRMT R245, R110, 0x5410, RZ ;  /* 0x000054106ef5e816 */ /* 0x000fe200000000ff */
[----:B-1----:R-:W-:Y:S01]  /*85d0*/  FFMA.FTZ R7, R91, c[0x0][0x23c], -R3 ;  /* 0x00008f005b077a23 */ /* 0x002fe20000010803 */
[----:B------:R-:W-:-:S05]  /*85e0*/  @!P3 PRMT R234, R113, 0x5410, RZ ;  /* 0x0000541071eab816 */ /* 0x000fca00000000ff */
[----:B------:R1:W3:Y:S01]  /*85f0*/  MUFU.EX2 R47, R7 ;  /* 0x00000007002f7308 */ /* 0x0002e20000000800 */
[----:B--2---:R-:W-:-:S07]  /*8600*/  FFMA.FTZ R4, R90, c[0x0][0x23c], -R0 ;  /* 0x00008f005a047a23 */ /* 0x004fce0000010800 */
[----:B------:R2:W4:Y:S01]  /*8610*/  MUFU.EX2 R44, R4 ;  /* 0x00000004002c7308 */ /* 0x0005220000000800 */
[----:B-1----:R-:W-:Y:S02]  /*8620*/  LOP3.LUT R7, R2, 0xffff, RZ, 0xc0, !PT ;  /* 0x0000ffff02077812 */ /* 0x002fe400078ec0ff */
[----:B---3--:R-:W-:Y:S02]  /*8630*/  F2FP.PACK_AB R5, R47, R45 ;  /* 0x0000002d2f05723e */ /* 0x008fe400000000ff */
[----:B------:R-:W-:Y:S02]  /*8640*/  SHF.R.U32.HI R7, RZ, 0x8, R7 ;  /* 0x00000008ff077819 */ /* 0x000fe40000011607 */
[----:B------:R-:W-:Y:S02]  /*8650*/  PRMT R212, R5, 0x7610, R212 ;  /* 0x0000761005d47816 */ /* 0x000fe400000000d4 */
[----:B------:R-:W-:Y:S02]  /*8660*/  LOP3.LUT R7, R7, 0xffff, RZ, 0xc0, !PT ;  /* 0x0000ffff07077812 */ /* 0x000fe400078ec0ff */
[----:B------:R-:W-:Y:S01]  /*8670*/  PRMT R211, R5, 0x7632, R211 ;  /* 0x0000763205d37816 */ /* 0x000fe200000000d3 */
[----:B------:R-:W-:Y:S01]  /*8680*/  @!P2 HADD2 R90, -R212.H0_H0, -RZ.H0_H0 ;  /* 0xa00000ffd45aa230 */ /* 0x000fe20000000900 */
[----:B------:R-:W-:-:S02]  /*8690*/  ISETP.GE.U32.AND P1, PT, R118, R7, PT ;  /* 0x000000077600720c */ /* 0x000fc40003f26070 */
[--C-:B--2---:R-:W-:Y:S02]  /*86a0*/  SHF.R.U32.HI R4, RZ, 0x18, R2.reuse ;  /* 0x00000018ff047819 */ /* 0x104fe40000011602 */
[----:B------:R-:W-:Y:S02]  /*86b0*/  PRMT R42, R212, 0x5410, R211 ;  /* 0x00005410d42a7816 */ /* 0x000fe400000000d3 */
[----:B------:R-:W-:Y:S02]  /*86c0*/  @!P2 PRMT R212, R90, 0x5410, RZ ;  /* 0x000054105ad4a816 */ /* 0x000fe400000000ff */
[----:B------:R-:W-:Y:S01]  /*86d0*/  ISETP.GE.U32.AND P2, PT, R118, R4, PT ;  /* 0x000000047600720c */ /* 0x000fe20003f46070 */
[----:B------:R-:W-:Y:S01]  /*86e0*/  FFMA.FTZ R4, R100, c[0x0][0x23c], -R3 ;  /* 0x00008f0064047a23 */ /* 0x000fe20000010803 */
[----:B------:R-:W-:-:S03]  /*86f0*/  SHF.R.U32.HI R2, RZ, 0x10, R2 ;  /* 0x00000010ff027819 */ /* 0x000fc60000011602 */
[----:B------:R-:W-:Y:S01]  /*8700*/  @!P1 HADD2 R91, -R211.H0_H0, -RZ.H0_H0 ;  /* 0xa00000ffd35b9230 */ /* 0x000fe20000000900 */
[----:B------:R1:W-:Y:S01]  /*8710*/  MUFU.EX2 R86, R4 ;  /* 0x0000000400567308 */ /* 0x0003e20000000800 */
[----:B------:R-:W-:-:S03]  /*8720*/  LOP3.LUT R2, R2, 0xff, RZ, 0xc0, !PT ;  /* 0x000000ff02027812 */ /* 0x000fc600078ec0ff */
[----:B------:R-:W-:Y:S02]  /*8730*/  @!P1 PRMT R211, R91, 0x5410, RZ ;  /* 0x000054105bd39816 */ /* 0x000fe400000000ff */
[----:B------:R-:W-:Y:S02]  /*8740*/  ISETP.GE.U32.AND P1, PT, R118, R2, PT ;  /* 0x000000027600720c */ /* 0x000fe40003f26070 */
[----:B----4-:R-:W-:-:S04]  /*8750*/  F2FP.PACK_AB R2, R44, R89 ;  /* 0x000000592c02723e */ /* 0x010fc800000000ff */
[C---:B------:R-:W-:Y:S02]  /*8760*/  PRMT R210, R2.reuse, 0x7632, R210 ;  /* 0x0000763202d27816 */ /* 0x040fe400000000d2 */
[----:B------:R-:W-:Y:S01]  /*8770*/  PRMT R180, R2, 0x7610, R180 ;  /* 0x0000761002b47816 */ /* 0x000fe200000000b4 */
[----:B-1----:R-:W-:Y:S02]  /*8780*/  FFMA.FTZ R4, R93, c[0x0][0x23c], -R3 ;  /* 0x00008f005d047a23 */ /* 0x002fe40000010803 */
[----:B------:R-:W-:Y:S01]  /*8790*/  @!P2 HADD2 R92, -R210.H0_H0, -RZ.H0_H0 ;  /* 0xa00000ffd25ca230 */ /* 0x000fe20000000900 */
[----:B------:R-:W-:Y:S01]  /*87a0*/  LOP3.LUT R2, R24, 0xff, RZ, 0xc0, !PT ;  /* 0x000000ff18027812 */ /* 0x000fe200078ec0ff */
[----:B------:R-:W-:Y:S01]  /*87b0*/  @!P1 HADD2 R93, -R180.H0_H0, -RZ.H0_H0 ;  /* 0xa00000ffb45d9230 */ /* 0x000fe20000000900 */
[----:B------:R1:W2:Y:S01]  /*87c0*/  MUFU.EX2 R91, R4 ;  /* 0x00000004005b7308 */ /* 0x0002a20000000800 */
[----:B------:R-:W-:Y:S02]  /*87d0*/  PRMT R53, R180, 0x5410, R210 ;  /* 0x00005410b4357816 */ /* 0x000fe400000000d2 */
[----:B------:R-:W-:Y:S01]  /*87e0*/  @!P2 PRMT R210, R92, 0x5410, RZ ;  /* 0x000054105cd2a816 */ /* 0x000fe200000000ff */
[----:B------:R-:W-:Y:S01]  /*87f0*/  IMAD.MOV.U32 R92, RZ, RZ, R75 ;  /* 0x000000ffff5c7224 */ /* 0x000fe200078e004b */
[----:B------:R-:W-:Y:S01]  /*8800*/  ISETP.GE.U32.AND P2, PT, R118, R2, PT ;  /* 0x000000027600720c */ /* 0x000fe20003f46070 */
[----:B------:R-:W-:Y:S01]  /*8810*/  IMAD.MOV.U32 R75, RZ, RZ, R126 ;  /* 0x000000ffff4b7224 */ /* 0x000fe200078e007e */
[----:B------:R-:W-:-:S02]  /*8820*/  SHF.R.U32.HI R2, RZ, 0x8, R27 ;  /* 0x00000008ff027819 */ /* 0x000fc4000001161b */
[----:B------:R-:W-:Y:S01]  /*8830*/  @!P1 PRMT R180, R93, 0x5410, RZ ;  /* 0x000054105db49816 */ /* 0x000fe200000000ff */
[----:B------:R-:W-:Y:S01]  /*8840*/  IMAD.MOV.U32 R93, RZ, RZ, R72 ;  /* 0x000000ffff5d7224 */ /* 0x000fe200078e0048 */
[----:B------:R-:W-:Y:S01]  /*8850*/  LOP3.LUT R2, R2, 0xffff, RZ, 0xc0, !PT ;  /* 0x0000ffff02027812 */ /* 0x000fe200078ec0ff */
[----:B------:R-:W-:Y:S02]  /*8860*/  IMAD.MOV.U32 R72, RZ, RZ, R46 ;  /* 0x000000ffff487224 */ /* 0x000fe400078e002e */
[----:B------:R-:W-:Y:S01]  /*8870*/  MUFU.EX2 R46, R17 ;  /* 0x00000011002e7308 */ /* 0x000fe20000000800 */
[----:B------:R-:W-:Y:S01]  /*8880*/  ISETP.GE.U32.AND P1, PT, R118, R2, PT ;  /* 0x000000027600720c */ /* 0x000fe20003f26070 */
[----:B-1----:R-:W-:Y:S01]  /*8890*/  IMAD.WIDE.U32 R4, R28, -0x2daee0ad, RZ ;  /* 0xd2511f531c047825 */ /* 0x002fe200078e00ff */
[----:B--2---:R-:W-:-:S04]  /*88a0*/  F2FP.PACK_AB R7, R91, R86 ;  /* 0x000000565b07723e */ /* 0x004fc800000000ff */
[C---:B------:R-:W-:Y:S02]  /*88b0*/  PRMT R179, R7.reuse, 0x7610, R179 ;  /* 0x0000761007b37816 */ /* 0x040fe400000000b3 */
[----:B------:R-:W-:Y:S01]  /*88c0*/  PRMT R178, R7, 0x7632, R178 ;  /* 0x0000763207b27816 */ /* 0x000fe200000000b2 */
[----:B------:R-:W-:Y:S01]  /*88d0*/  FFMA.FTZ R7, R98, c[0x0][0x23c], -R0 ;  /* 0x00008f0062077a23 */ /* 0x000fe20000010800 */
[----:B------:R-:W-:Y:S01]  /*88e0*/  LOP3.LUT R2, R5, UR19, R22, 0x96, !PT ;  /* 0x0000001305027c12 */ /* 0x000fe2000f8e9616 */
[----:B------:R-:W-:Y:S01]  /*88f0*/  @!P4 HADD2 R98, -R179.H0_H0, -RZ.H0_H0 ;  /* 0xa00000ffb362c230 */ /* 0x000fe20000000900 */
[----:B------:R-:W-:Y:S01]  /*8900*/  PRMT R52, R179, 0x5410, R178 ;  /* 0x00005410b3347816 */ /* 0x000fe200000000b2 */
[----:B------:R1:W2:Y:S01]  /*8910*/  MUFU.EX2 R90, R7 ;  /* 0x00000007005a7308 */ /* 0x0002a20000000800 */
[----:B------:R-:W-:Y:S01]  /*8920*/  @!P1 HADD2 R97, -R178.H0_H0, -RZ.H0_H0 ;  /* 0xa00000ffb2619230 */ /* 0x000fe20000000900 */
[----:B------:R-:W3:Y:S01]  /*8930*/  LDSM.16.MT88.4 R20, [R184+0x14000] ;  /* 0x01400000b814783b */ /* 0x000ee20000004200 */
[----:B------:R-:W-:-:S02]  /*8940*/  @!P4 PRMT R179, R98, 0x5410, RZ ;  /* 0x0000541062b3c816 */ /* 0x000fc400000000ff */
[----:B------:R-:W-:Y:S02]  /*8950*/  SHF.R.U32.HI R28, RZ, 0x10, R4 ;  /* 0x00000010ff1c7819 */ /* 0x000fe40000011604 */
[----:B------:R-:W-:Y:S02]  /*8960*/  @!P1 PRMT R178, R97, 0x5410, RZ ;  /* 0x0000541061b29816 */ /* 0x000fe400000000ff */
[----:B-1----:R-:W-:Y:S02]  /*8970*/  SHF.R.U32.HI R7, RZ, 0x10, R2 ;  /* 0x00000010ff077819 */ /* 0x002fe40000011602 */
[----:B--2---:R-:W-:Y:S02]  /*8980*/  F2FP.PACK_AB R17, R90, R46 ;  /* 0x0000002e5a11723e */ /* 0x004fe400000000ff */
[----:B------:R-:W-:Y:S02]  /*8990*/  LOP3.LUT R7, R7, 0xff, RZ, 0xc0, !PT ;  /* 0x000000ff07077812 */ /* 0x000fe400078ec0ff */
[----:B------:R-:W-:-:S02]  /*89a0*/  PRMT R177, R17, 0x7632, R177 ;  /* 0x0000763211b17816 */ /* 0x000fc400000000b1 */
[----:B------:R-:W-:Y:S02]  /*89b0*/  ISETP.GE.U32.AND P4, PT, R118, R7, PT ;  /* 0x000000077600720c */ /* 0x000fe40003f86070 */
[----:B------:R-:W-:Y:S02]  /*89c0*/  LOP3.LUT R7, R2, 0xff, RZ, 0xc0, !PT ;  /* 0x000000ff02077812 */ /* 0x000fe400078ec0ff */
[----:B------:R-:W-:Y:S02]  /*89d0*/  PRMT R176, R17, 0x7610, R176 ;  /* 0x0000761011b07816 */ /* 0x000fe400000000b0 */
[----:B------:R-:W-:Y:S01]  /*89e0*/  ISETP.GE.U32.AND P1, PT, R118, R7, PT ;  /* 0x000000077600720c */ /* 0x000fe20003f26070 */
[----:B------:R-:W-:Y:S01]  /*89f0*/  FFMA.FTZ R7, R99, c[0x0][0x23c], -R3 ;  /* 0x00008f0063077a23 */ /* 0x000fe20000010803 */
[----:B------:R-:W-:Y:S01]  /*8a00*/  @!P5 HADD2 R99, -R177.H0_H0, -RZ.H0_H0 ;  /* 0xa00000ffb163d230 */ /* 0x000fe20000000900 */
[----:B------:R-:W-:Y:S02]  /*8a10*/  PRMT R43, R176, 0x5410, R177 ;  /* 0x00005410b02b7816 */ /* 0x000fe400000000b1 */
[----:B------:R1:W-:Y:S01]  /*8a20*/  MUFU.EX2 R98, R7 ;  /* 0x0000000700627308 */ /* 0x0003e20000000800 */
[----:B------:R-:W-:-:S02]  /*8a30*/  LOP3.LUT R17, R4, 0xff, RZ, 0xc0, !PT ;  /* 0x000000ff04117812 */ /* 0x000fc400078ec0ff */
[----:B------:R-:W-:Y:S02]  /*8a40*/  @!P5 PRMT R177, R99, 0x5410, RZ ;  /* 0x0000541063b1d816 */ /* 0x000fe400000000ff */
[----:B-1----:R-:W-:Y:S02]  /*8a50*/  SHF.R.U32.HI R7, RZ, 0x18, R2 ;  /* 0x00000018ff077819 */ /* 0x002fe40000011602 */
[----:B------:R-:W-:Y:S02]  /*8a60*/  LOP3.LUT R2, R2, 0xffff, RZ, 0xc0, !PT ;  /* 0x0000ffff02027812 */ /* 0x000fe400078ec0ff */
[----:B------:R-:W-:Y:S01]  /*8a70*/  ISETP.GE.U32.AND P5, PT, R118, R7, PT ;  /* 0x000000077600720c */ /* 0x000fe20003fa6070 */
[----:B------:R-:W-:Y:S01]  /*8a80*/  FFMA.FTZ R7, R94, c[0x0][0x23c], -R3 ;  /* 0x00008f005e077a23 */ /* 0x000fe20000010803 */
[----:B------:R-:W-:Y:S01]  /*8a90*/  SHF.R.U32.HI R2, RZ, 0x8, R2 ;  /* 0x00000008ff027819 */ /* 0x000fe20000011602 */
[----:B------:R-:W-:Y:S02]  /*8aa0*/  @!P2 HADD2 R94, -R176.H0_H0, -RZ.H0_H0 ;  /* 0xa00000ffb05ea230 */ /* 0x000fe40000000900 */
[----:B------:R1:W2:Y:S01]  /*8ab0*/  MUFU.EX2 R99, R7 ;  /* 0x0000000700637308 */ /* 0x0002a20000000800 */
[----:B------:R-:W-:-:S02]  /*8ac0*/  LOP3.LUT R2, R2, 0xffff, RZ, 0xc0, !PT ;  /* 0x0000ffff02027812 */ /* 0x000fc400078ec0ff */
[----:B------:R-:W-:Y:S01]  /*8ad0*/  @!P2 PRMT R176, R94, 0x5410, RZ ;  /* 0x000054105eb0a816 */ /* 0x000fe200000000ff */
[----:B------:R-:W-:Y:S01]  /*8ae0*/  IMAD.MOV.U32 R94, RZ, RZ, R72 ;  /* 0x000000ffff5e7224 */ /* 0x000fe200078e0048 */
[----:B------:R-:W-:Y:S01]  /*8af0*/  ISETP.GE.U32.AND P2, PT, R118, R2, PT ;  /* 0x000000027600720c */ /* 0x000fe20003f46070 */
[----:B------:R-:W-:Y:S02]  /*8b00*/  IMAD.MOV.U32 R72, RZ, RZ, R125 ;  /* 0x000000ffff487224 */ /* 0x000fe400078e007d */
[----:B-1----:R-:W-:Y:S01]  /*8b10*/  FFMA.FTZ R7, R96, c[0x0][0x23c], -R0 ;  /* 0x00008f0060077a23 */ /* 0x002fe20000010800 */
[----:B--2---:R-:W-:-:S03]  /*8b20*/  F2FP.PACK_AB R2, R99, R98 ;  /* 0x000000626302723e */ /* 0x004fc600000000ff */
[----:B------:R1:W-:Y:S01]  /*8b30*/  MUFU.EX2 R54, R7 ;  /* 0x0000000700367308 */ /* 0x0003e20000000800 */
[C---:B------:R-:W-:Y:S02]  /*8b40*/  PRMT R175, R2.reuse, 0x7610, R175 ;  /* 0x0000761002af7816 */ /* 0x040fe400000000af */
[----:B------:R-:W-:Y:S02]  /*8b50*/  PRMT R174, R2, 0x7632, R174 ;  /* 0x0000763202ae7816 */ /* 0x000fe400000000ae */
[----:B------:R-:W-:Y:S02]  /*8b60*/  LOP3.LUT R2, R6, 0xffff, RZ, 0xc0, !PT ;  /* 0x0000ffff06027812 */ /* 0x000fe400078ec0ff */
[----:B------:R-:W-:Y:S01]  /*8b70*/  PRMT R41, R175, 0x5410, R174 ;  /* 0x00005410af297816 */ /* 0x000fe200000000ae */
[----:B------:R-:W-:Y:S01]  /*8b80*/  @!P2 HADD2 R96, -R174.H0_H0, -RZ.H0_H0 ;  /* 0xa00000ffae60a230 */ /* 0x000fe20000000900 */
[----:B------:R-:W-:-:S04]  /*8b90*/  SHF.R.U32.HI R2, RZ, 0x8, R2 ;  /* 0x00000008ff027819 */ /* 0x000fc80000011602 */
[----:B------:R-:W-:Y:S02]  /*8ba0*/  LOP3.LUT R2, R2, 0xffff, RZ, 0xc0, !PT ;  /* 0x0000ffff02027812 */ /* 0x000fe400078ec0ff */
[----:B------:R-:W-:Y:S01]  /*8bb0*/  @!P2 PRMT R174, R96, 0x5410, RZ ;  /* 0x0000541060aea816 */ /* 0x000fe200000000ff */
[----:B-1----:R-:W-:Y:S01]  /*8bc0*/  FFMA.FTZ R7, R95, c[0x0][0x23c], -R0 ;  /* 0x00008f005f077a23 */ /* 0x002fe20000010800 */
[----:B------:R-:W-:Y:S01]  /*8bd0*/  @!P1 HADD2 R95, -R175.H0_H0, -RZ.H0_H0 ;  /* 0xa00000ffaf5f9230 */ /* 0x000fe20000000900 */
[----:B------:R-:W-:Y:S02]  /*8be0*/  IMAD.MOV.U32 R96, RZ, RZ, R46 ;  /* 0x000000ffff607224 */ /* 0x000fe400078e002e */
[----:B------:R-:W1:Y:S01]  /*8bf0*/  MUFU.EX2 R97, R7 ;  /* 0x0000000700617308 */ /* 0x000e620000000800 */
[----:B------:R-:W-:Y:S01]  /*8c00*/  IMAD.MOV.U32 R46, RZ, RZ, R224 ;  /* 0x000000ffff2e7224 */ /* 0x000fe200078e00e0 */
[----:B------:R-:W-:Y:S01]  /*8c10*/  @!P1 PRMT R175, R95, 0x5410, RZ ;  /* 0x000054105faf9816 */ /* 0x000fe200000000ff */
[----:B------:R-:W-:Y:S01]  /*8c20*/  IMAD.MOV.U32 R95, RZ, RZ, R73 ;  /* 0x000000ffff5f7224 */ /* 0x000fe200078e0049 */
[----:B------:R-:W-:Y:S01]  /*8c30*/  ISETP.GE.U32.AND P1, PT, R118, R2, PT ;  /* 0x000000027600720c */ /* 0x000fe20003f26070 */
[----:B------:R-:W-:Y:S01]  /*8c40*/  IMAD.MOV.U32 R73, RZ, RZ, R124 ;  /* 0x000000ffff497224 */ /* 0x000fe200078e007c */
[----:B------:R-:W-:-:S04]  /*8c50*/  LOP3.LUT R2, R6, 0xff, RZ, 0xc0, !PT ;  /* 0x000000ff06027812 */ /* 0x000fc800078ec0ff */
[----:B------:R-:W-:Y:S02]  /*8c60*/  ISETP.GE.U32.AND P2, PT, R118, R2, PT ;  /* 0x000000027600720c */ /* 0x000fe40003f46070 */
[----:B------:R-:W-:Y:S02]  /*8c70*/  SHF.R.U32.HI R2, RZ, 0x18, R6 ;  /* 0x00000018ff027819 */ /* 0x000fe40000011606 */
[----:B-1----:R-:W-:-:S03]  /*8c80*/  F2FP.PACK_AB R7, R97, R54 ;  /* 0x000000366107723e */ /* 0x002fc600000000ff */
[----:B------:R-:W-:Y:S01]  /*8c90*/  @!P1 HADD2 R104, -R232.H0_H0, -RZ.H0_H0 ;  /* 0xa00000ffe8689230 */ /* 0x000fe20000000900 */
[C---:B------:R-:W-:Y:S02]  /*8ca0*/  PRMT R173, R7.reuse, 0x7632, R173 ;  /* 0x0000763207ad7816 */ /* 0x040fe400000000ad */
[----:B------:R-:W-:-:S03]  /*8cb0*/  PRMT R172, R7, 0x7610, R172 ;  /* 0x0000761007ac7816 */ /* 0x000fc600000000ac */
[----:B------:R-:W-:Y:S01]  /*8cc0*/  @!P2 HADD2 R102, -R233.H0_H0, -RZ.H0_H0 ;  /* 0xa00000ffe966a230 */ /* 0x000fe20000000900 */
[----:B------:R-:W-:Y:S01]  /*8cd0*/  @!P1 PRMT R232, R104, 0x5410, RZ ;  /* 0x0000541068e89816 */ /* 0x000fe200000000ff */
[----:B------:R-:W-:Y:S01]  /*8ce0*/  @!P5 HADD2 R100, -R173.H0_H0, -RZ.H0_H0 ;  /* 0xa00000ffad64d230 */ /* 0x000fe20000000900 */
[----:B------:R-:W-:Y:S01]  /*8cf0*/  PRMT R40, R172, 0x5410, R173 ;  /* 0x00005410ac287816 */ /* 0x000fe200000000ad */
[----:B------:R-:W-:Y:S01]  /*8d00*/  @!P4 HADD2 R101, -R172.H0_H0, -RZ.H0_H0 ;  /* 0xa00000ffac65c230 */ /* 0x000fe20000000900 */
[----:B------:R-:W-:Y:S01]  /*8d10*/  @!P2 PRMT R233, R102, 0x5410, RZ ;  /* 0x0000541066e9a816 */ /* 0x000fe200000000ff */
[----:B------:R-:W-:Y:S01]  /*8d20*/  IMAD.MOV.U32 R104, RZ, RZ, R123 ;  /* 0x000000ffff687224 */ /* 0x000fe200078e007b */
[----:B------:R-:W-:Y:S01]  /*8d30*/  @!P5 PRMT R173, R100, 0x5410, RZ ;  /* 0x0000541064add816 */ /* 0x000fe200000000ff */
[----:B------:R-:W-:Y:S01]  /*8d40*/  IMAD.MOV.U32 R100, RZ, RZ, R227 ;  /* 0x000000ffff647224 */ /* 0x000fe200078e00e3 */
[----:B------:R-:W-:Y:S01]  /*8d50*/  ISETP.GE.U32.AND P5, PT, R118, R2, PT ;  /* 0x000000027600720c */ /* 0x000fe20003fa6070 */
[----:B------:R-:W-:Y:S01]  /*8d60*/  IMAD.MOV.U32 R102, RZ, RZ, R225 ;  /* 0x000000ffff667224 */ /* 0x000fe200078e00e1 */
[----:B------:R-:W-:-:S02]  /*8d70*/  SHF.R.U32.HI R2, RZ, 0x10, R6 ;  /* 0x00000010ff027819 */ /* 0x000fc40000011606 */
[----:B------:R-:W-:Y:S01]  /*8d80*/  @!P4 PRMT R172, R101, 0x5410, RZ ;  /* 0x0000541065acc816 */ /* 0x000fe200000000ff */
[----:B------:R-:W-:Y:S01]  /*8d90*/  IMAD.MOV.U32 R101, RZ, RZ, R226 ;  /* 0x000000ffff657224 */ /* 0x000fe200078e00e2 */
[----:B------:R-:W-:-:S04]  /*8da0*/  LOP3.LUT R2, R2, 0xff, RZ, 0xc0, !PT ;  /* 0x000000ff02027812 */ /* 0x000fc800078ec0ff */
[----:B------:R-:W-:Y:S02]  /*8db0*/  ISETP.GE.U32.AND P4, PT, R118, R2, PT ;  /* 0x000000027600720c */ /* 0x000fe40003f86070 */
[----:B------:R-:W-:Y:S01]  /*8dc0*/  LOP3.LUT R2, R19, 0xffff, RZ, 0xc0, !PT ;  /* 0x0000ffff13027812 */ /* 0x000fe200078ec0ff */
[----:B------:R-:W-:-:S03]  /*8dd0*/  @!P5 HADD2 R105, -R222.H0_H0, -RZ.H0_H0 ;  /* 0xa00000ffde69d230 */ /* 0x000fc60000000900 */
[----:B------:R-:W-:Y:S02]  /*8de0*/  SHF.R.U32.HI R2, RZ, 0x8, R2 ;  /* 0x00000008ff027819 */ /* 0x000fe40000011602 */
[----:B------:R-:W-:Y:S01]  /*8df0*/  @!P5 PRMT R222, R105, 0x5410, RZ ;  /* 0x0000541069ded816 */ /* 0x000fe200000000ff */
[----:B------:R-:W-:Y:S01]  /*8e00*/  IMAD.MOV.U32 R105, RZ, RZ, R119 ;  /* 0x000000ffff697224 */ /* 0x000fe200078e0077 */
[----:B------:R-:W-:-:S03]  /*8e10*/  LOP3.LUT R2, R2, 0xffff, RZ, 0xc0, !PT ;  /* 0x0000ffff02027812 */ /* 0x000fc600078ec0ff */
[----:B------:R-:W-:Y:S01]  /*8e20*/  @!P4 HADD2 R103, -R223.H0_H0, -RZ.H0_H0 ;  /* 0xa00000ffdf67c230 */ /* 0x000fe20000000900 */
[C---:B------:R-:W-:Y:S02]  /*8e30*/  ISETP.GE.U32.AND P2, PT, R118.reuse, R2, PT ;  /* 0x000000027600720c */ /* 0x040fe40003f46070 */
[----:B------:R-:W-:Y:S02]  /*8e40*/  LOP3.LUT R2, R19, 0xff, RZ, 0xc0, !PT ;  /* 0x000000ff13027812 */ /* 0x000fe400078ec0ff */
[----:B------:R-:W-:Y:S01]  /*8e50*/  @!P4 PRMT R223, R103, 0x5410, RZ ;  /* 0x0000541067dfc816 */ /* 0x000fe200000000ff */
[----:B------:R-:W-:Y:S01]  /*8e60*/  IMAD.MOV.U32 R103, RZ, RZ, R121 ;  /* 0x000000ffff677224 */ /* 0x000fe200078e0079 */
[----:B------:R-:W-:Y:S02]  /*8e70*/  ISETP.GE.U32.AND P1, PT, R118, R2, PT ;  /* 0x000000027600720c */ /* 0x000fe40003f26070 */
[----:B------:R-:W-:-:S04]  /*8e80*/  SHF.R.U32.HI R2, RZ, 0x18, R19 ;  /* 0x00000018ff027819 */ /* 0x000fc80000011613 */
[----:B------:R-:W-:Y:S01]  /*8e90*/  ISETP.GE.U32.AND P4, PT, R118, R2, PT ;  /* 0x000000027600720c */ /* 0x000fe20003f86070 */
[----:B------:R-:W-:Y:S01]  /*8ea0*/  @!P2 HADD2 R106, -R55.H0_H0, -RZ.H0_H0 ;  /* 0xa00000ff376aa230 */ /* 0x000fe20000000900 */
[----:B------:R-:W-:-:S04]  /*8eb0*/  SHF.R.U32.HI R2, RZ, 0x10, R19 ;  /* 0x00000010ff027819 */ /* 0x000fc80000011613 */
[----:B------:R-:W-:Y:S01]  /*8ec0*/  @!P2 PRMT R55, R106, 0x5410, RZ ;  /* 0x000054106a37a816 */ /* 0x000fe200000000ff */
[----:B------:R-:W-:Y:S01]  /*8ed0*/  @!P1 HADD2 R107, -R85.H0_H0, -RZ.H0_H0 ;  /* 0xa00000ff556b9230 */ /* 0x000fe20000000900 */
[----:B------:R-:W1:Y:S01]  /*8ee0*/  LDC.U8 R106, c[0x0][0x2d8] ;  /* 0x0000b600ff6a7b82 */ /* 0x000e620000000000 */
[----:B------:R-:W-:-:S03]  /*8ef0*/  LOP3.LUT R2, R2, 0xff, RZ, 0xc0, !PT ;  /* 0x000000ff02027812 */ /* 0x000fc600078ec0ff */
[----:B------:R-:W-:Y:S01]  /*8f00*/  @!P1 PRMT R85, R107, 0x5410, RZ ;  /* 0x000054106b559816 */ /* 0x000fe200000000ff */
[----:B------:R-:W-:Y:S01]  /*8f10*/  @!P4 HADD2 R109, -R87.H0_H0, -RZ.H0_H0 ;  /* 0xa00000ff576dc230 */ /* 0x000fe20000000900 */
[----:B------:R-:W-:Y:S01]  /*8f20*/  ISETP.GE.U32.AND P5, PT, R118, R2, PT ;  /* 0x000000027600720c */ /* 0x000fe20003fa6070 */
[----:B------:R-:W-:Y:S01]  /*8f30*/  IMAD.MOV.U32 R107, RZ, RZ, R120 ;  /* 0x000000ffff6b7224 */ /* 0x000fe200078e0078 */
[----:B------:R-:W-:Y:S02]  /*8f40*/  LOP3.LUT R2, R29, 0xff, RZ, 0xc0, !PT ;  /* 0x000000ff1d027812 */ /* 0x000fe400078ec0ff */
[----:B------:R-:W-:Y:S02]  /*8f50*/  LOP3.LUT R29, R4, 0xffff, RZ, 0xc0, !PT ;  /* 0x0000ffff041d7812 */ /* 0x000fe400078ec0ff */
[----:B------:R-:W-:Y:S02]  /*8f60*/  ISETP.GE.U32.AND P1, PT, R118, R2, PT ;  /* 0x000000027600720c */ /* 0x000fe40003f26070 */
[----:B------:R-:W-:-:S02]  /*8f70*/  SHF.R.U32.HI R2, RZ, 0x8, R31 ;  /* 0x00000008ff027819 */ /* 0x000fc4000001161f */
[----:B------:R-:W-:Y:S02]  /*8f80*/  @!P4 PRMT R87, R109, 0x5410, RZ ;  /* 0x000054106d57c816 */ /* 0x000fe400000000ff */
[----:B------:R-:W-:Y:S01]  /*8f90*/  PRMT R39, R33, 0x5410, R2 ;  /* 0x0000541021277816 */ /* 0x000fe20000000002 */
[----:B------:R-:W-:Y:S01]  /*8fa0*/  @!P5 HADD2 R108, -R88.H0_H0, -RZ.H0_H0 ;  /* 0xa00000ff586cd230 */ /* 0x000fe20000000900 */
[----:B------:R-:W-:Y:S02]  /*8fb0*/  SHF.R.U32.HI R2, RZ, 0x8, R38 ;  /* 0x00000008ff027819 */ /* 0x000fe40000011626 */
[----:B-1----:R-:W-:-:S03]  /*8fc0*/  ISETP.GE.U32.AND P2, PT, R106, R25, PT ;  /* 0x000000196a00720c */ /* 0x002fc60003f46070 */
[----:B------:R-:W-:Y:S01]  /*8fd0*/  @!P1 HADD2 R112, -R235.H0_H0, -RZ.H0_H0 ;  /* 0xa00000ffeb709230 */ /* 0x000fe20000000900 */
[----:B------:R-:W1:Y:S01]  /*8fe0*/  LDSM.16.MT88.4 R24, [R184+0x14800] ;  /* 0x01480000b818783b */ /* 0x000e620000004200 */
[----:B------:R-:W-:Y:S02]  /*8ff0*/  @!P5 PRMT R88, R108, 0x5410, RZ ;  /* 0x000054106c58d816 */ /* 0x000fe400000000ff */
[----:B------:R-:W-:Y:S02]  /*9000*/  ISETP.GE.U32.AND P5, PT, R106, R18, PT ;  /* 0x000000126a00720c */ /* 0x000fe40003fa6070 */
[----:B------:R-:W-:Y:S02]  /*9010*/  SHF.R.U32.HI R18, RZ, 0x18, R4 ;  /* 0x00000018ff127819 */ /* 0x000fe40000011604 */
[----:B---3--:R-:W-:Y:S01]  /*9020*/  HMMA.16816.F32 R4, R12, R20, RZ ;  /* 0x000000140c04723c */ /* 0x008fe200000018ff */
[----:B------:R-:W-:Y:S02]  /*9030*/  LOP3.LUT R2, R2, 0xffff, RZ, 0xc0, !PT ;  /* 0x0000ffff02027812 */ /* 0x000fe400078ec0ff */
[----:B------:R-:W-:Y:S01]  /*9040*/  @!P1 PRMT R235, R112, 0x5410, RZ ;  /* 0x0000541070eb9816 */ /* 0x000fe200000000ff */
[----:B------:R-:W-:Y:S01]  /*9050*/  @!P2 HADD2 R114, -R221.H0_H0, -RZ.H0_H0 ;  /* 0xa00000ffdd72a230 */ /* 0x000fe20000000900 */
[----:B------:R-:W-:-:S02]  /*9060*/  ISETP.GE.U32.AND P4, PT, R106, R2, PT ;  /* 0x000000026a00720c */ /* 0x000fc40003f86070 */
[----:B------:R-:W-:Y:S02]  /*9070*/  ISETP.GE.U32.AND P1, PT, R106, R18, PT ;  /* 0x000000126a00720c */ /* 0x000fe40003f26070 */
[----:B------:R-:W-:-:S09]  /*9080*/  @!P2 PRMT R221, R114, 0x5410, RZ ;  /* 0x0000541072dda816 */ /* 0x000fd200000000ff */
[----:B------:R-:W-:-:S05]  /*9090*/  @!P4 HADD2 R111, -R244.H0_H0, -RZ.H0_H0 ;  /* 0xa00000fff46fc230 */ /* 0x000fca0000000900 */
[----:B------:R-:W-:Y:S02]  /*90a0*/  @!P4 PRMT R244, R111, 0x5410, RZ ;  /* 0x000054106ff4c816 */ /* 0x000fe400000000ff */
[----:B------:R-:W-:Y:S02]  /*90b0*/  ISETP.GE.U32.AND P4, PT, R106, R17, PT ;  /* 0x000000116a00720c */ /* 0x000fe40003f86070 */
[----:B------:R-:W-:Y:S01]  /*90c0*/  LOP3.LUT R17, R16, 0xff, RZ, 0xc0, !PT ;  /* 0x000000ff10117812 */ /* 0x000fe200078ec0ff */
[----:B-1----:R-:W-:Y:S08]  /*90d0*/  HMMA.16816.F32 R116, R8, R24, R4 ;  /* 0x000000180874723c */ /* 0x002ff00000001804 */
[----:B------:R-:W-:Y:S01]  /*90e0*/  HMMA.16816.F32 R4, R12, R22, RZ ;  /* 0x000000160c04723c */ /* 0x000fe200000018ff */
[----:B------:R-:W-:Y:S11]  /*90f0*/  LDSM.16.MT88.4 R20, [R182+0x16800] ;  /* 0x01680000b614783b */ /* 0x000ff60000004200 */
[----:B------:R-:W-:Y:S11]  /*9100*/  @!UPT UIADD3 URZ, URZ, URZ, URZ ;  /* 0x0000003f3f3ff290 */ /* 0x000ff6000fffe03f */
[----:B------:R-:W-:Y:S01]  /*9110*/  @!UPT UIADD3 URZ, URZ, URZ, URZ ;  /* 0x0000003f3f3ff290 */ /* 0x000fe2000fffe03f */
[----:B------:R-:W-:Y:S07]  /*9120*/  HMMA.16816.F32 R120, R8, R26, R4 ;  /* 0x0000001a0878723c */ /* 0x000fee0000001804 */
[----:B------:R-:W-:Y:S02]  /*9130*/  LOP3.LUT R4, R35, 0xff, RZ, 0xc0, !PT ;  /* 0x000000ff23047812 */ /* 0x000fe400078ec0ff */
[----:B------:R-:W-:Y:S02]  /*9140*/  SHF.R.U32.HI R7, RZ, 0x10, R16 ;  /* 0x00000010ff077819 */ /* 0x000fe40000011610 */
[----:B------:R-:W-:Y:S01]  /*9150*/  PRMT R38, R4, 0x5410, R34 ;  /* 0x0000541004267816 */ /* 0x000fe20000000022 */
[----:B------:R-:W-:Y:S01]  /*9160*/  IMAD.WIDE.U32 R4, R36, -0x2daee0ad, RZ ;  /* 0xd2511f5324047825 */ /* 0x000fe200078e00ff */
[----:B------:R-:W-:-:S04]  /*9170*/  SHF.R.U32.HI R6, RZ, 0x18, R16 ;  /* 0x00000018ff067819 */ /* 0x000fc80000011610 */
[C---:B------:R-:W-:Y:S02]  /*9180*/  LOP3.LUT R24, R4.reuse, 0xffff, RZ, 0xc0, !PT ;  /* 0x0000ffff04187812 */ /* 0x040fe400078ec0ff */
[----:B------:R-:W-:Y:S02]  /*9190*/  LOP3.LUT R27, R4, 0xff, RZ, 0xc0, !PT ;  /* 0x000000ff041b7812 */ /* 0x000fe400078ec0ff */
[--C-:B------:R-:W-:Y:S02]  /*91a0*/  SHF.R.U32.HI R26, RZ, 0x10, R4.reuse ;  /* 0x00000010ff1a7819 */ /* 0x100fe40000011604 */
[----:B------:R-:W-:Y:S02]  /*91b0*/  SHF.R.U32.HI R25, RZ, 0x18, R4 ;  /* 0x00000018ff197819 */ /* 0x000fe40000011604 */
[----:B------:R-:W-:Y:S02]  /*91c0*/  LOP3.LUT R4, R32, 0xff, RZ, 0xc0, !PT ;  /* 0x000000ff20047812 */ /* 0x000fe400078ec0ff */
[----:B------:R-:W-:-:S02]  /*91d0*/  LOP3.LUT R2, R5, UR19, R30, 0x96, !PT ;  /* 0x0000001305027c12 */ /* 0x000fc4000f8e961e */
[----:B------:R-:W-:Y:S02]  /*91e0*/  ISETP.GE.U32.AND P6, PT, R106, R4, PT ;  /* 0x000000046a00720c */ /* 0x000fe40003fc6070 */
[----:B------:R-:W-:-:S04]  /*91f0*/  LOP3.LUT R4, R16, 0xffff, RZ, 0xc0, !PT ;  /* 0x0000ffff10047812 */ /* 0x000fc800078ec0ff */
[----:B------:R-:W-:Y:S02]  /*9200*/  SHF.R.U32.HI R5, RZ, 0x8, R4 ;  /* 0x00000008ff057819 */ /* 0x000fe40000011604 */
[----:B------:R-:W-:Y:S02]  /*9210*/  LOP3.LUT R4, R7, 0xff, RZ, 0xc0, !PT ;  /* 0x000000ff07047812 */ /* 0x000fe400078ec0ff */
[----:B------:R-:W-:Y:S02]  /*9220*/  PRMT R30, R17, 0x5410, R5 ;  /* 0x00005410111e7816 */ /* 0x000fe40000000005 */
[----:B------:R-:W1:Y:S01]  /*9230*/  LDSM.16.MT88.4 R16, [R182+0x16000] ;  /* 0x01600000b610783b */ /* 0x000e620000004200 */
[----:B------:R-:W-:Y:S02]  /*9240*/  PRMT R36, R4, 0x5410, R6 ;  /* 0x0000541004247816 */ /* 0x000fe40000000006 */
[----:B------:R-:W-:-:S04]  /*9250*/  SHF.R.U32.HI R4, RZ, 0x8, R37 ;  /* 0x00000008ff047819 */ /* 0x000fc80000011625 */
[----:B------:R-:W-:-:S04]  /*9260*/  LOP3.LUT R4, R4, 0xffff, RZ, 0xc0, !PT ;  /* 0x0000ffff04047812 */ /* 0x000fc800078ec0ff */
[----:B------:R-:W-:Y:S02]  /*9270*/  ISETP.GE.U32.AND P3, PT, R106, R4, PT ;  /* 0x000000046a00720c */ /* 0x000fe40003f66070 */
[----:B------:R-:W-:-:S04]  /*9280*/  LOP3.LUT R4, R28, 0xff, RZ, 0xc0, !PT ;  /* 0x000000ff1c047812 */ /* 0x000fc800078ec0ff */
[----:B------:R-:W-:-:S07]  /*9290*/  ISETP.GE.U32.AND P2, PT, R106, R4, PT ;  /* 0x000000046a00720c */ /* 0x000fce0003f46070 */
[----:B------:R-:W-:-:S05]  /*92a0*/  @!P3 HADD2 R131, -R215.H0_H0, -RZ.H0_H0 ;  /* 0xa00000ffd783b230 */ /* 0x000fca0000000900 */
[----:B------:R-:W-:Y:S01]  /*92b0*/  @!P3 PRMT R215, R131, 0x5410, RZ ;  /* 0x0000541083d7b816 */ /* 0x000fe200000000ff */
[----:B-1----:R-:W-:Y:S07]  /*92c0*/  HMMA.16816.F32 R4, R12, R16, RZ ;  /* 0x000000100c04723c */ /* 0x002fee00000018ff */
[----:B------:R-:W-:Y:S11]  /*92d0*/  LOP3.LUT R16, R2, 0xff, RZ, 0xc0, !PT ;  /* 0x000000ff02107812 */ /* 0x000ff600078ec0ff */
[----:B------:R-:W-:Y:S06]  /*92e0*/  @!UPT UIADD3 URZ, URZ, URZ, URZ ;  /* 0x0000003f3f3ff290 */ /* 0x000fec000fffe03f */
[----:B------:R-:W-:Y:S08]  /*92f0*/  HMMA.16816.F32 R224, R8, R20, R4 ;  /* 0x0000001408e0723c */ /* 0x000ff00000001804 */
[----:B------:R-:W-:Y:S11]  /*9300*/  HMMA.16816.F32 R4, R12, R18, RZ ;  /* 0x000000120c04723c */ /* 0x000ff600000018ff */
[----:B------:R-:W-:Y:S11]  /*9310*/  @!UPT UIADD3 URZ, URZ, URZ, URZ ;  /* 0x0000003f3f3ff290 */ /* 0x000ff6000fffe03f */
[----:B------:R-:W-:Y:S02]  /*9320*/  @!UPT UIADD3 URZ, URZ, URZ, URZ ;  /* 0x0000003f3f3ff290 */ /* 0x000fe4000fffe03f */
[----:B------:R-:W-:Y:S01]  /*9330*/  HMMA.16816.F32 R124, R8, R22, R4 ;  /* 0x00000016087c723c */ /* 0x000fe20000001804 */
[----:B------:R-:W-:Y:S06]  /*9340*/  LDSM.16.MT88.4 R20, [R183+0x16800] ;  /* 0x01680000b714783b */ /* 0x000fec0000004200 */
[----:B------:R-:W-:Y:S02]  /*9350*/  LOP3.LUT R4, R26, 0xff, RZ, 0xc0, !PT ;  /* 0x000000ff1a047812 */ /* 0x000fe400078ec0ff */
[----:B------:R-:W-:Y:S02]  /*9360*/  SHF.R.U32.HI R5, RZ, 0x8, R24 ;  /* 0x00000008ff057819 */ /* 0x000fe40000011618 */
[----:B------:R-:W-:-:S02]  /*9370*/  PRMT R34, R4, 0x5410, R25 ;  /* 0x0000541004227816 */ /* 0x000fc40000000019 */
[----:B------:R-:W-:Y:S02]  /*9380*/  LOP3.LUT R4, R2, 0xffff, RZ, 0xc0, !PT ;  /* 0x0000ffff02047812 */ /* 0x000fe400078ec0ff */
[----:B------:R-:W-:Y:S02]  /*9390*/  PRMT R35, R27, 0x5410, R5 ;  /* 0x000054101b237816 */ /* 0x000fe40000000005 */
[----:B------:R-:W-:Y:S02]  /*93a0*/  SHF.R.U32.HI R4, RZ, 0x8, R4 ;  /* 0x00000008ff047819 */ /* 0x000fe40000011604 */
[----:B------:R-:W-:Y:S02]  /*93b0*/  SHF.R.U32.HI R5, RZ, 0x8, R29 ;  /* 0x00000008ff057819 */ /* 0x000fe4000001161d */
[----:B------:R-:W-:Y:S02]  /*93c0*/  PRMT R33, R16, 0x5410, R4 ;  /* 0x0000541010217816 */ /* 0x000fe40000000004 */
[----:B------:R-:W1:Y:S01]  /*93d0*/  LDSM.16.MT88.4 R16, [R183+0x16000] ;  /* 0x01600000b710783b */ /* 0x000e620000004200 */
[----:B------:R-:W-:-:S02]  /*93e0*/  LOP3.LUT R5, R5, 0xffff, RZ, 0xc0, !PT ;  /* 0x0000ffff05057812 */ /* 0x000fc400078ec0ff */
[--C-:B------:R-:W-:Y:S02]  /*93f0*/  SHF.R.U32.HI R7, RZ, 0x10, R2.reuse ;  /* 0x00000010ff077819 */ /* 0x100fe40000011602 */
[----:B------:R-:W-:Y:S01]  /*9400*/  ISETP.GE.U32.AND P3, PT, R106, R5, PT ;  /* 0x000000056a00720c */ /* 0x000fe20003f66070 */
[----:B------:R-:W-:Y:S01]  /*9410*/  IMAD.MOV.U32 R106, RZ, RZ, R103 ;  /* 0x000000ffff6a7224 */ /* 0x000fe200078e0067 */
[----:B------:R-:W-:Y:S01]  /*9420*/  SHF.R.U32.HI R6, RZ, 0x18, R2 ;  /* 0x00000018ff067819 */ /* 0x000fe20000011602 */
[----:B------:R-:W-:Y:S01]  /*9430*/  IMAD.MOV.U32 R103, RZ, RZ, R104 ;  /* 0x000000ffff677224 */ /* 0x000fe200078e0068 */
[----:B------:R-:W-:Y:S01]  /*9440*/  LOP3.LUT R2, R7, 0xff, RZ, 0xc0, !PT ;  /* 0x000000ff07027812 */ /* 0x000fe200078ec0ff */
[----:B------:R-:W-:Y:S02]  /*9450*/  FADD.FTZ R4, R107, R106 ;  /* 0x0000006a6b047221 */ /* 0x000fe40000010000 */
[----:B------:R-:W-:Y:S01]  /*9460*/  FADD.FTZ R5, R105, R170 ;  /* 0x000000aa69057221 */ /* 0x000fe20000010000 */
[----:B------:R-:W-:Y:S01]  /*9470*/  PRMT R32, R2, 0x5410, R6 ;  /* 0x0000541002207816 */ /* 0x000fe20000000006 */
[----:B------:R-:W-:-:S02]  /*9480*/  FADD.FTZ R24, R103, R4 ;  /* 0x0000000467187221 */ /* 0x000fc40000010000 */
[----:B------:R-:W-:Y:S02]  /*9490*/  FADD.FTZ R25, R169, R5 ;  /* 0x00000005a9197221 */ /* 0x000fe40000010000 */
[----:B------:R-:W-:Y:S02]  /*94a0*/  IMAD.MOV.U32 R104, RZ, RZ, R102 ;  /* 0x000000ffff687224 */ /* 0x000fe400078e0066 */
[----:B------:R-:W-:Y:S02]  /*94b0*/  IMAD.MOV.U32 R102, RZ, RZ, R101 ;  /* 0x000000ffff667224 */ /* 0x000fe400078e0065 */
[----:B------:R-:W-:Y:S02]  /*94c0*/  IMAD.MOV.U32 R101, RZ, RZ, R100 ;  /* 0x000000ffff657224 */ /* 0x000fe400078e0064 */
[----:B------:R-:W-:Y:S02]  /*94d0*/  IMAD.MOV.U32 R100, RZ, RZ, R95 ;  /* 0x000000ffff647224 */ /* 0x000fe400078e005f */
[----:B------:R-:W-:-:S02]  /*94e0*/  IMAD.MOV.U32 R95, RZ, RZ, R94 ;  /* 0x000000ffff5f7224 */ /* 0x000fc400078e005e */
[----:B------:R-:W-:Y:S02]  /*94f0*/  IMAD.MOV.U32 R94, RZ, RZ, R93 ;  /* 0x000000ffff5e7224 */ /* 0x000fe400078e005d */
[----:B------:R-:W-:Y:S02]  /*9500*/  IMAD.MOV.U32 R93, RZ, RZ, R92 ;  /* 0x000000ffff5d7224 */ /* 0x000fe400078e005c */
[----:B------:R-:W-:Y:S01]  /*9510*/  IMAD.MOV.U32 R92, RZ, RZ, R58 ;  /* 0x000000ffff5c7224 */ /* 0x000fe200078e003a */
[----:B-1----:R-:W-:Y:S01]  /*9520*/  HMMA.16816.F32 R4, R12, R16, RZ ;  /* 0x000000100c04723c */ /* 0x002fe200000018ff */
[----:B------:R-:W-:Y:S02]  /*9530*/  IMAD.MOV.U32 R103, RZ, RZ, R104 ;  /* 0x000000ffff677224 */ /* 0x000fe400078e0068 */
[----:B------:R-:W-:Y:S02]  /*9540*/  IMAD.MOV.U32 R105, RZ, RZ, R102 ;  /* 0x000000ffff697224 */ /* 0x000fe400078e0066 */
[----:B------:R-:W-:-:S02]  /*9550*/  IMAD.MOV.U32 R111, RZ, RZ, R101 ;  /* 0x000000ffff6f7224 */ /* 0x000fc400078e0065 */
[----:B------:R-:W-:Y:S02]  /*9560*/  IMAD.MOV.U32 R112, RZ, RZ, R100 ;  /* 0x000000ffff707224 */ /* 0x000fe400078e0064 */
[----:B------:R-:W-:Y:S02]  /*9570*/  IMAD.MOV.U32 R102, RZ, RZ, R95 ;  /* 0x000000ffff667224 */ /* 0x000fe400078e005f */
[----:B------:R-:W-:Y:S02]  /*9580*/  IMAD.MOV.U32 R101, RZ, RZ, R94 ;  /* 0x000000ffff657224 */ /* 0x000fe400078e005e */
[----:B------:R-:W-:Y:S02]  /*9590*/  IMAD.MOV.U32 R100, RZ, RZ, R93 ;  /* 0x000000ffff647224 */ /* 0x000fe400078e005d */
[----:B------:R-:W-:Y:S02]  /*95a0*/  IMAD.MOV.U32 R104, RZ, RZ, R92 ;  /* 0x000000ffff687224 */ /* 0x000fe400078e005c */
[----:B------:R-:W-:-:S02]  /*95b0*/  IMAD.MOV.U32 R94, RZ, RZ, R83 ;  /* 0x000000ffff5e7224 */ /* 0x000fc400078e0053 */
[----:B------:R-:W-:Y:S02]  /*95c0*/  IMAD.MOV.U32 R95, RZ, RZ, R82 ;  /* 0x000000ffff5f7224 */ /* 0x000fe400078e0052 */
[----:B------:R-:W-:Y:S02]  /*95d0*/  IMAD.MOV.U32 R92, RZ, RZ, R81 ;  /* 0x000000ffff5c7224 */ /* 0x000fe400078e0051 */
[----:B------:R-:W-:Y:S02]  /*95e0*/  IMAD.MOV.U32 R93, RZ, RZ, R80 ;  /* 0x000000ffff5d7224 */ /* 0x000fe400078e0050 */
[----:B------:R-:W-:Y:S01]  /*95f0*/  HMMA.16816.F32 R80, R8, R20, R4 ;  /* 0x000000140850723c */ /* 0x000fe20000001804 */
[----:B------:R-:W-:Y:S02]  /*9600*/  FFMA.FTZ R2, R128, c[0x0][0x23c], -R3 ;  /* 0x00008f0080027a23 */ /* 0x000fe40000010803 */
[----:B------:R-:W-:-:S05]  /*9610*/  IMAD.MOV.U32 R58, RZ, RZ, R59 ;  /* 0x000000ffff3a7224 */ /* 0x000fca00078e003b */
[----:B------:R-:W-:Y:S01]  /*9620*/  HMMA.16816.F32 R4, R12, R18, RZ ;  /* 0x000000120c04723c */ /* 0x000fe200000018ff */
[----:B------:R-:W-:Y:S01]  /*9630*/  FFMA.FTZ R3, R115, c[0x0][0x23c], -R3 ;  /* 0x00008f0073037a23 */ /* 0x000fe20000010803 */
[----:B------:R1:W-:Y:S01]  /*9640*/  MUFU.EX2 R106, R2 ;  /* 0x00000002006a7308 */ /* 0x0003e20000000800 */
[----:B------:R-:W-:Y:S02]  /*9650*/  IMAD.MOV.U32 R59, RZ, RZ, R56 ;  /* 0x000000ffff3b7224 */ /* 0x000fe400078e0038 */
[----:B------:R-:W-:Y:S02]  /*9660*/  IMAD.MOV.U32 R56, RZ, RZ, R57 ;  /* 0x000000ffff387224 */ /* 0x000fe400078e0039 */
[----:B------:R-:W-:-:S03]  /*9670*/  IMAD.MOV.U32 R57, RZ, RZ, R66 ;  /* 0x000000ffff397224 */ /* 0x000fc600078e0042 */
[----:B------:R2:W3:Y:S01]  /*9680*/  MUFU.EX2 R107, R3 ;  /* 0x00000003006b7308 */ /* 0x0004e20000000800 */
[----:B------:R-:W-:Y:S02]  /*9690*/  IMAD.MOV.U32 R37, RZ, RZ, R111 ;  /* 0x000000ffff257224 */ /* 0x000fe400078e006f */
[----:B------:R-:W-:Y:S02]  /*96a0*/  IMAD.MOV.U32 R31, RZ, RZ, R58 ;  /* 0x000000ffff1f7224 */ /* 0x000fe400078e003a */
[----:B------:R-:W-:Y:S02]  /*96b0*/  IMAD.MOV.U32 R109, RZ, RZ, R59 ;  /* 0x000000ffff6d7224 */ /* 0x000fe400078e003b */
[----:B------:R-:W-:Y:S02]  /*96c0*/  IMAD.MOV.U32 R108, RZ, RZ, R56 ;  /* 0x000000ffff6c7224 */ /* 0x000fe400078e0038 */
[----:B------:R-:W-:Y:S02]  /*96d0*/  IMAD.MOV.U32 R110, RZ, RZ, R57 ;  /* 0x000000ffff6e7224 */ /* 0x000fe400078e0039 */
[----:B-1----:R-:W-:Y:S01]  /*96e0*/  FFMA.FTZ R2, R129, c[0x0][0x23c], -R0 ;  /* 0x00008f0081027a23 */ /* 0x002fe20000010800 */
[----:B------:R-:W-:Y:S01]  /*96f0*/  @!P6 HADD2 R115, -R214.H0_H0, -RZ.H0_H0 ;  /* 0xa00000ffd673e230 */ /* 0x000fe20000000900 */
[----:B------:R-:W-:Y:S01]  /*9700*/  IMAD.MOV.U32 R114, RZ, RZ, R101 ;  /* 0x000000ffff727224 */ /* 0x000fe200078e0065 */
[----:B------:R-:W-:Y:S01]  /*9710*/  @!P5 HADD2 R128, -R213.H0_H0, -RZ.H0_H0 ;  /* 0xa00000ffd580d230 */ /* 0x000fe20000000900 */
[----:B------:R-:W-:-:S02]  /*9720*/  IMAD.MOV.U32 R66, RZ, RZ, R67 ;  /* 0x000000ffff427224 */ /* 0x000fc400078e0043 */
[----:B--2---:R-:W-:Y:S02]  /*9730*/  FADD.FTZ R3, R112, R24 ;  /* 0x0000001870037221 */ /* 0x004fe40000010000 */
[----:B------:R-:W-:Y:S02]  /*9740*/  IMAD.MOV.U32 R112, RZ, RZ, R105 ;  /* 0x000000ffff707224 */ /* 0x000fe400078e0069 */
[----:B------:R-:W-:Y:S01]  /*9750*/  IMAD.MOV.U32 R105, RZ, RZ, R84 ;  /* 0x000000ffff697224 */ /* 0x000fe200078e0054 */
[----:B------:R-:W-:Y:S01]  /*9760*/  HMMA.16816.F32 R56, R8, R22, R4 ;  /* 0x000000160838723c */ /* 0x000fe20000001804 */
[----:B------:R-:W-:Y:S01]  /*9770*/  FFMA.FTZ R0, R130, c[0x0][0x23c], -R0 ;  /* 0x00008f0082007a23 */ /* 0x000fe20000010800 */
[----:B------:R-:W1:Y:S01]  /*9780*/  LDSM.16.MT88.4 R20, [R185+0x16000] ;  /* 0x01600000b914783b */ /* 0x000e620000004200 */
[----:B------:R-:W-:Y:S02]  /*9790*/  IMAD.MOV.U32 R111, RZ, RZ, R103 ;  /* 0x000000ffff6f7224 */ /* 0x000fe400078e0067 */
[----:B------:R-:W-:-:S02]  /*97a0*/  IMAD.MOV.U32 R131, RZ, RZ, R108 ;  /* 0x000000ffff837224 */ /* 0x000fc400078e006c */
[----:B------:R-:W-:Y:S02]  /*97b0*/  FADD.FTZ R4, R37, R25 ;  /* 0x0000001925047221 */ /* 0x000fe40000010000 */
[----:B------:R-:W-:Y:S01]  /*97c0*/  IMAD.MOV.U32 R37, RZ, RZ, R112 ;  /* 0x000000ffff257224 */ /* 0x000fe200078e0070 */
[----:B------:R2:W-:Y:S01]  /*97d0*/  MUFU.EX2 R103, R2 ;  /* 0x0000000200677308 */ /* 0x0005e20000000800 */
[----:B------:R-:W-:Y:S01]  /*97e0*/  IMAD.MOV.U32 R112, RZ, RZ, R105 ;  /* 0x000000ffff707224 */ /* 0x000fe200078e0069 */
[----:B------:R-:W-:Y:S01]  /*97f0*/  @!P6 PRMT R214, R115, 0x5410, RZ ;  /* 0x0000541073d6e816 */ /* 0x000fe200000000ff */
[----:B------:R-:W-:Y:S01]  /*9800*/  IMAD.MOV.U32 R101, RZ, RZ, R44 ;  /* 0x000000ffff657224 */ /* 0x000fe200078e002c */
[----:B------:R-:W-:Y:S01]  /*9810*/  @!P5 PRMT R213, R128, 0x5410, RZ ;  /* 0x0000541080d5d816 */ /* 0x000fe200000000ff */
[----:B------:R-:W-:-:S03]  /*9820*/  IMAD.MOV.U32 R67, RZ, RZ, R64 ;  /* 0x000000ffff437224 */ /* 0x000fc600078e0040 */
[----:B------:R3:W4:Y:S01]  /*9830*/  MUFU.EX2 R105, R0 ;  /* 0x0000000000697308 */ /* 0x0007220000000800 */
[----:B------:R-:W-:Y:S02]  /*9840*/  IMAD.MOV.U32 R84, RZ, RZ, R75 ;  /* 0x000000ffff547224 */ /* 0x000fe400078e004b */
[----:B--2---:R-:W-:Y:S02]  /*9850*/  FADD.FTZ R2, R171, R3 ;  /* 0x00000003ab027221 */ /* 0x004fe40000010000 */
[----:B------:R-:W-:Y:S01]  /*9860*/  IMAD.MOV.U32 R113, RZ, RZ, R111 ;  /* 0x000000ffff717224 */ /* 0x000fe200078e006f */
[----:B-1----:R-:W-:Y:S01]  /*9870*/  HMMA.16816.F32 R16, R12, R20, RZ ;  /* 0x000000140c10723c */ /* 0x002fe200000018ff */
[----:B---3--:R-:W-:Y:S01]  /*9880*/  F2FP.PACK_AB R0, R107, R106 ;  /* 0x0000006a6b00723e */ /* 0x008fe200000000ff */
[----:B------:R-:W-:Y:S02]  /*9890*/  IMAD.MOV.U32 R6, RZ, RZ, R110 ;  /* 0x000000ffff067224 */ /* 0x000fe400078e006e */
[----:B------:R-:W-:Y:S01]  /*98a0*/  IMAD.MOV.U32 R7, RZ, RZ, R109 ;  /* 0x000000ffff077224 */ /* 0x000fe200078e006d */
[C---:B------:R-:W-:Y:S01]  /*98b0*/  PRMT R170, R0.reuse, 0x7632, R170 ;  /* 0x0000763200aa7816 */ /* 0x040fe200000000aa */
[----:B------:R-:W-:Y:S01]  /*98c0*/  IMAD.MOV.U32 R108, RZ, RZ, R50 ;  /* 0x000000ffff6c7224 */ /* 0x000fe200078e0032 */
[----:B------:R-:W-:Y:S01]  /*98d0*/  PRMT R171, R0, 0x7610, R171 ;  /* 0x0000761000ab7816 */ /* 0x000fe200000000ab */
[----:B------:R-:W-:Y:S01]  /*98e0*/  IMAD.MOV.U32 R115, RZ, RZ, R100 ;  /* 0x000000ffff737224 */ /* 0x000fe200078e0064 */
[----:B----4-:R-:W-:Y:S01]  /*98f0*/  F2FP.PACK_AB R0, R105, R103 ;  /* 0x000000676900723e */ /* 0x010fe200000000ff */
[----:B------:R-:W-:Y:S01]  /*9900*/  @!P3 HADD2 R130, -R170.H0_H0, -RZ.H0_H0 ;  /* 0xa00000ffaa82b230 */ /* 0x000fe20000000900 */
[----:B------:R-:W-:Y:S01]  /*9910*/  FADD.FTZ R3, R168, R4 ;  /* 0x00000004a8037221 */ /* 0x000fe20000010000 */
[----:B------:R-:W-:Y:S01]  /*9920*/  PRMT R27, R171, 0x5410, R170 ;  /* 0x00005410ab1b7816 */ /* 0x000fe200000000aa */
[----:B------:R-:W-:Y:S01]  /*9930*/  IMAD.MOV.U32 R111, RZ, RZ, R84 ;  /* 0x000000ffff6f7224 */ /* 0x000fe200078e0054 */
[C---:B------:R-:W-:Y:S01]  /*9940*/  PRMT R169, R0.reuse, 0x7610, R169 ;  /* 0x0000761000a97816 */ /* 0x040fe200000000a9 */
[----:B------:R-:W-:Y:S01]  /*9950*/  IMAD.MOV.U32 R64, RZ, RZ, R191 ;  /* 0x000000ffff407224 */ /* 0x000fe200078e00bf */
[----:B------:R-:W-:Y:S01]  /*9960*/  PRMT R168, R0, 0x7632, R168 ;  /* 0x0000763200a87816 */ /* 0x000fe200000000a8 */
[----:B------:R-:W-:Y:S01]  /*9970*/  FADD.FTZ R0, R112, R2 ;  /* 0x0000000270007221 */ /* 0x000fe20000010000 */
[----:B------:R-:W-:Y:S01]  /*9980*/  @!P3 PRMT R170, R130, 0x5410, RZ ;  /* 0x0000541082aab816 */ /* 0x000fe200000000ff */
[----:B------:R-:W-:Y:S01]  /*9990*/  IMAD.MOV.U32 R109, RZ, RZ, R51 ;  /* 0x000000ffff6d7224 */ /* 0x000fe200078e0033 */
[----:B------:R-:W-:Y:S01]  /*99a0*/  LEA R24, P3, R37, c[0x0][0x1f8], 0x1 ;  /* 0x00007e0025187a11 */ /* 0x000fe200078608ff */
[----:B------:R-:W-:Y:S01]  /*99b0*/  FADD.FTZ R2, R111, R0 ;  /* 0x000000006f027221 */ /* 0x000fe20000010000 */
[----:B------:R-:W-:Y:S01]  /*99c0*/  HSET2.LE.AND R0, R30, R252, PT ;  /* 0x000000fc1e007233 */ /* 0x000fe20003803000 */
[----:B------:R-:W-:Y:S01]  /*99d0*/  IMAD.MOV.U32 R110, RZ, RZ, R48 ;  /* 0x000000ffff6e7224 */ /* 0x000fe200078e0030 */
[----:B------:R-:W-:Y:S01]  /*99e0*/  LEA.HI.X R25, R37, c[0x0][0x1fc], R113, 0x1, P3 ;  /* 0x00007f0025197a11 */ /* 0x000fe200018f0c71 */
[----:B------:R-:W-:-:S02]  /*99f0*/  IMAD.MOV.U32 R37, RZ, RZ, R31 ;  /* 0x000000ffff257224 */ /* 0x000fc400078e001f */
[----:B------:R-:W-:Y:S01]  /*9a00*/  IMAD.MOV.U32 R100, RZ, RZ, R47 ;  /* 0x000000ffff647224 */ /* 0x000fe200078e002f */
[----:B------:R-:W1:Y:S01]  /*9a10*/  LDSM.16.MT88.4 R28, [R185+0x16800] ;  /* 0x01680000b91c783b */ /* 0x000e620000004200 */
[----:B------:R-:W-:Y:S01]  /*9a20*/  IMAD.MOV.U32 R111, RZ, RZ, R49 ;  /* 0x000000ffff6f7224 */ /* 0x000fe200078e0031 */
[----:B------:R-:W-:Y:S01]  /*9a30*/  @!P4 HADD2 R129, -R171.H0_H0, -RZ.H0_H0 ;  /* 0xa00000ffab81c230 */ /* 0x000fe20000000900 */
[----:B------:R-:W-:Y:S02]  /*9a40*/  FADD.FTZ R3, R247, R3 ;  /* 0x00000003f7037221 */ /* 0x000fe40000010000 */
[----:B------:R-:W-:Y:S02]  /*9a50*/  IMAD.MOV.U32 R75, RZ, RZ, R190 ;  /* 0x000000ffff4b7224 */ /* 0x000fe400078e00be */
[----:B------:R-:W-:Y:S01]  /*9a60*/  IMAD.MOV.U32 R84, RZ, RZ, R74 ;  /* 0x000000ffff547224 */ /* 0x000fe200078e004a */
[----:B------:R-:W-:Y:S01]  /*9a70*/  @!P2 HADD2 R135, -R169.H0_H0, -RZ.H0_H0 ;  /* 0xa00000ffa987a230 */ /* 0x000fe20000000900 */
[----:B------:R2:W5:Y:S01]  /*9a80*/  LDL.LU R191, [R1+0xf8] ;  /* 0x0000f80001bf7983 */ /* 0x0005620000300800 */
[----:B-1----:R-:W-:Y:S01]  /*9a90*/  HMMA.16816.F32 R48, R8, R28, R16 ;  /* 0x0000001c0830723c */ /* 0x002fe20000001810 */
[----:B------:R-:W-:-:S02]  /*9aa0*/  IMAD.MOV.U32 R112, RZ, RZ, R104 ;  /* 0x000000ffff707224 */ /* 0x000fc400078e0068 */
[----:B------:R-:W-:Y:S01]  /*9ab0*/  IMAD.MOV.U32 R113, RZ, RZ, R102 ;  /* 0x000000ffff717224 */ /* 0x000fe200078e0066 */
[----:B------:R-:W-:Y:S01]  /*9ac0*/  LOP3.LUT R4, R0, R42, RZ, 0xc0, !PT ;  /* 0x0000002a00047212 */ /* 0x000fe200078ec0ff */
[----:B------:R-:W-:Y:S01]  /*9ad0*/  FADD.FTZ R246, R246, R2 ;  /* 0x00000002f6f67221 */ /* 0x000fe20000010000 */
[----:B------:R-:W-:Y:S02]  /*9ae0*/  PRMT R26, R169, 0x5410, R168 ;  /* 0x00005410a91a7816 */ /* 0x000fe400000000a8 */
[----:B------:R-:W-:Y:S01]  /*9af0*/  @!P4 PRMT R171, R129, 0x5410, RZ ;  /* 0x0000541081abc816 */ /* 0x000fe200000000ff */
[----:B------:R-:W-:Y:S01]  /*9b00*/  HMMA.16816.F32 R16, R12, R22, RZ ;  /* 0x000000160c10723c */ /* 0x000fe200000018ff */
[----:B------:R-:W1:Y:S01]  /*9b10*/  LDSM.16.MT88.4 R20, [R184+0x16000] ;  /* 0x01600000b814783b */ /* 0x000e620000004200 */
[----:B------:R-:W-:Y:S02]  /*9b20*/  IMAD.MOV.U32 R104, RZ, RZ, R46 ;  /* 0x000000ffff687224 */ /* 0x000fe400078e002e */
[----:B------:R-:W-:Y:S01]  /*9b30*/  IMAD.MOV.U32 R102, RZ, RZ, R45 ;  /* 0x000000ffff667224 */ /* 0x000fe200078e002d */
[----:B------:R-:W-:Y:S01]  /*9b40*/  STG.E.U16 [R24.64+0x2], R55 ;  /* 0x0000023718007986 */ /* 0x000fe2000c101516 */
[----:B------:R-:W-:-:S02]  /*9b50*/  FADD.FTZ R247, R188, R3 ;  /* 0x00000003bcf77221 */ /* 0x000fc40000010000 */
[----:B------:R-:W-:Y:S01]  /*9b60*/  IMAD.MOV.U32 R74, RZ, RZ, R75 ;  /* 0x000000ffff4a7224 */ /* 0x000fe200078e004b */
[----:B------:R-:W-:Y:S01]  /*9b70*/  @!P1 HADD2 R134, -R168.H0_H0, -RZ.H0_H0 ;  /* 0xa00000ffa8869230 */ /* 0x000fe20000000900 */
[----:B------:R-:W-:Y:S04]  /*9b80*/  STG.E.U16 [R24.64], R85 ;  /* 0x0000005518007986 */ /* 0x000fe8000c101516 */
[----:B------:R2:W5:Y:S10]  /*9b90*/  LDL.LU R190, [R1+0xf4] ;  /* 0x0000f40001be7983 */ /* 0x0005740000300800 */
[----:B------:R-:W-:Y:S01]  /*9ba0*/  HMMA.16816.F32 R44, R8, R30, R16 ;  /* 0x0000001e082c723c */ /* 0x000fe20000001810 */
[----:B------:R-:W-:Y:S01]  /*9bb0*/  HSET2.LE.AND R0, R36, R252, PT ;  /* 0x000000fc24007233 */ /* 0x000fe20003803000 */
[----:B------:R-:W-:-:S06]  /*9bc0*/  IMAD.MOV.U32 R75, RZ, RZ, R189 ;  /* 0x000000ffff4b7224 */ /* 0x000fcc00078e00bd */
[C---:B-1----:R-:W-:Y:S01]  /*9bd0*/  HMMA.16816.F32 R28, R12.reuse, R20, RZ ;  /* 0x000000140c1c723c */ /* 0x042fe200000018ff */
[----:B------:R-:W-:Y:S01]  /*9be0*/  LOP3.LUT R5, R0, R53, RZ, 0xc0, !PT ;  /* 0x0000003500057212 */ /* 0x000fe200078ec0ff */
[--C-:B------:R-:W-:Y:S01]  /*9bf0*/  HSET2.LE.AND R2, R38, R252.reuse, PT ;  /* 0x000000fc26027233 */ /* 0x100fe20003803000 */
[----:B------:R-:W-:Y:S01]  /*9c00*/  IMAD.MOV.U32 R36, RZ, RZ, R6 ;  /* 0x000000ffff247224 */ /* 0x000fe200078e0006 */
[--C-:B------:R-:W-:Y:S02]  /*9c10*/  HSET2.LE.AND R17, R35, R252.reuse, PT ;  /* 0x000000fc23117233 */ /* 0x100fe40003803000 */
[--C-:B------:R-:W-:Y:S01]  /*9c20*/  HSET2.LE.AND R3, R33, R252.reuse, PT ;  /* 0x000000fc21037233 */ /* 0x100fe20003803000 */
[----:B------:R-:W-:Y:S01]  /*9c30*/  @!P1 PRMT R168, R134, 0x5410, RZ ;  /* 0x0000541086a89816 */ /* 0x000fe200000000ff */
[----:B------:R-:W-:Y:S01]  /*9c40*/  HMMA.16816.F32 R20, R12, R22, RZ ;  /* 0x000000160c14723c */ /* 0x000fe200000018ff */
[----:B------:R-:W1:Y:S01]  /*9c50*/  LDSM.16.MT88.4 R12, [R184+0x16800] ;  /* 0x01680000b80c783b */ /* 0x000e620000004200 */
[--C-:B------:R-:W-:Y:S01]  /*9c60*/  HSET2.LE.AND R0, R39, R252.reuse, PT ;  /* 0x000000fc27007233 */ /* 0x100fe20003803000 */
[----:B------:R-:W-:Y:S01]  /*9c70*/  IMAD.MOV.U32 R38, RZ, RZ, R7 ;  /* 0x000000ffff267224 */ /* 0x000fe200078e0007 */
[----:B------:R-:W-:Y:S01]  /*9c80*/  LOP3.LUT R7, R2, R43, RZ, 0xc0, !PT ;  /* 0x0000002b02077212 */ /* 0x000fe200078ec0ff */
[--C-:B------:R-:W-:Y:S01]  /*9c90*/  HSET2.LE.AND R18, R34, R252.reuse, PT ;  /* 0x000000fc22127233 */ /* 0x100fe20003803000 */
[----:B------:R-:W-:Y:S01]  /*9ca0*/  @!P2 PRMT R169, R135, 0x5410, RZ ;  /* 0x0000541087a9a816 */ /* 0x000fe200000000ff */
[----:B------:R-:W-:Y:S01]  /*9cb0*/  HSET2.LE.AND R16, R32, R252, PT ;  /* 0x000000fc20107233 */ /* 0x000fe20003803000 */
[----:B------:R2:W5:Y:S01]  /*9cc0*/  LDL.LU R189, [R1+0xf0] ;  /* 0x0000f00001bd7983 */ /* 0x0005620000300800 */
[----:B------:R-:W-:Y:S01]  /*9cd0*/  LOP3.LUT R130, R17, R27, RZ, 0xc0, !PT ;  /* 0x0000001b11827212 */ /* 0x000fe200078ec0ff */
[----:B------:R-:W-:-:S02]  /*9ce0*/  IMAD.MOV.U32 R33, RZ, RZ, R187 ;  /* 0x000000ffff217224 */ /* 0x000fc400078e00bb */
[----:B------:R-:W-:Y:S01]  /*9cf0*/  IMAD.MOV.U32 R35, RZ, RZ, R181 ;  /* 0x000000ffff237224 */ /* 0x000fe200078e00b5 */
[----:B------:R-:W-:Y:S01]  /*9d00*/  LOP3.LUT R128, R3, R41, RZ, 0xc0, !PT ;  /* 0x0000002903807212 */ /* 0x000fe200078ec0ff */
[----:B------:R-:W-:Y:S02]  /*9d10*/  IMAD.MOV.U32 R134, RZ, RZ, c[0x0][0x228] ;  /* 0x00008a00ff867624 */ /* 0x000fe400078e00ff */
[C---:B-1----:R-:W-:Y:S08]  /*9d20*/  HMMA.16816.F32 R28, R8.reuse, R12, R28 ;  /* 0x0000000c081c723c */ /* 0x042ff0000000181c */
[----:B------:R-:W-:Y:S01]  /*9d30*/  HMMA.16816.F32 R20, R8, R14, R20 ;  /* 0x0000000e0814723c */ /* 0x000fe20000001814 */
[----:B------:R-:W1:Y:S01]  /*9d40*/  LDSM.16.MT88.4 R8, [R182+0x11000] ;  /* 0x01100000b608783b */ /* 0x000e620000004200 */
[----:B------:R-:W-:Y:S01]  /*9d50*/  LOP3.LUT R6, R0, R52, RZ, 0xc0, !PT ;  /* 0x0000003400067212 */ /* 0x000fe200078ec0ff */
[----:B------:R-:W-:Y:S01]  /*9d60*/  IMAD.MOV.U32 R39, RZ, RZ, R131 ;  /* 0x000000ffff277224 */ /* 0x000fe200078e0083 */
[----:B------:R-:W-:Y:S01]  /*9d70*/  LOP3.LUT R129, R16, R40, RZ, 0xc0, !PT ;  /* 0x0000002810817212 */ /* 0x000fe200078ec0ff */
[----:B------:R-:W3:Y:S01]  /*9d80*/  LDSM.16.MT88.4 R12, [R183+0x11000] ;  /* 0x01100000b70c783b */ /* 0x000ee20000004200 */
[----:B------:R-:W-:Y:S01]  /*9d90*/  LOP3.LUT R131, R18, R26, RZ, 0xc0, !PT ;  /* 0x0000001a12837212 */ /* 0x000fe200078ec0ff */
[----:B------:R-:W-:-:S02]  /*9da0*/  IMAD.MOV.U32 R32, RZ, RZ, R104 ;  /* 0x000000ffff207224 */ /* 0x000fc400078e0068 */
[----:B------:R-:W-:Y:S01]  /*9db0*/  IMAD.MOV.U32 R34, RZ, RZ, R186 ;  /* 0x000000ffff227224 */ /* 0x000fe200078e00ba */
[----:B------:R2:W5:Y:S01]  /*9dc0*/  LDL.LU R188, [R1+0xec] ;  /* 0x0000ec0001bc7983 */ /* 0x0005620000300800 */
[----:B------:R-:W-:Y:S01]  /*9dd0*/  IMAD.SHL.U32 R134, R134, 0x8, RZ ;  /* 0x0000000886867824 */ /* 0x000fe200078e00ff */
[C---:B-1----:R-:W-:Y:S08]  /*9de0*/  HMMA.16816.F32 R164, R4.reuse, R8, R164 ;  /* 0x0000000804a4723c */ /* 0x042ff000000018a4 */
[C---:B------:R-:W-:Y:S01]  /*9df0*/  HMMA.16816.F32 R16, R4.reuse, R10, R148 ;  /* 0x0000000a0410723c */ /* 0x040fe20000001894 */
[----:B------:R-:W1:Y:S07]  /*9e00*/  LDSM.16.MT88.4 R8, [R185+0x11000] ;  /* 0x01100000b908783b */ /* 0x000e6e0000004200 */
[C---:B---3--:R-:W-:Y:S01]  /*9e10*/  HMMA.16816.F32 R156, R4.reuse, R12, R156 ;  /* 0x0000000c049c723c */ /* 0x048fe2000000189c */
[----:B------:R-:W-:Y:S01]  /*9e20*/  IMAD.MOV.U32 R104, RZ, RZ, R99 ;  /* 0x000000ffff687224 */ /* 0x000fe200078e0063 */
[----:B------:R2:W5:Y:S06]  /*9e30*/  LDL.LU R187, [R1+0xe8] ;  /* 0x0000e80001bb7983 */ /* 0x00056c0000300800 */
[----:B------:R-:W-:Y:S01]  /*9e40*/  HMMA.16816.F32 R32, R4, R14, R32 ;  /* 0x0000000e0420723c */ /* 0x000fe20000001820 */
[----:B------:R-:W3:Y:S01]  /*9e50*/  LDSM.16.MT88.4 R12, [R184+0x11000] ;  /* 0x01100000b80c783b */ /* 0x000ee20000004200 */
[----:B------:R-:W-:-:S03]  /*9e60*/  IMAD.WIDE R134, R134, 0x2, R24 ;  /* 0x0000000286867825 */ /* 0x000fc600078e0218 */
[----:B------:R2:W5:Y:S03]  /*9e70*/  LDL.LU R186, [R1+0xe4] ;  /* 0x0000e40001ba7983 */ /* 0x0005660000300800 */
[C---:B-1----:R-:W-:Y:S08]  /*9e80*/  HMMA.16816.F32 R148, R4.reuse, R8, R36 ;  /* 0x000000080494723c */ /* 0x042ff00000001824 */
[C---:B---3--:R-:W-:Y:S08]  /*9e90*/  HMMA.16816.F32 R140, R4.reuse, R12, R140 ;  /* 0x0000000c048c723c */ /* 0x048ff0000000188c */
[----:B------:R-:W-:Y:S01]  /*9ea0*/  HMMA.16816.F32 R40, R4, R14, R112 ;  /* 0x0000000e0428723c */ /* 0x000fe20000001870 */
[----:B------:R-:W-:Y:S01]  /*9eb0*/  LDSM.16.MT88.4 R12, [R183+0x13000] ;  /* 0x01300000b70c783b */ /* 0x000fe20000004200 */
[----:B------:R-:W-:-:S02]  /*9ec0*/  IMAD.MOV.U32 R2, RZ, RZ, R84 ;  /* 0x000000ffff027224 */ /* 0x000fc400078e0054 */
[----:B------:R-:W-:Y:S01]  /*9ed0*/  IMAD.MOV.U32 R0, RZ, RZ, R89 ;  /* 0x000000ffff007224 */ /* 0x000fe200078e0059 */
[----:B------:R-:W-:Y:S03]  /*9ee0*/  STG.E.U16 [R134.64], R88 ;  /* 0x0000005886007986 */ /* 0x000fe6000c101516 */
[----:B------:R-:W-:Y:S01]  /*9ef0*/  HMMA.16816.F32 R36, R4, R10, R108 ;  /* 0x0000000a0424723c */ /* 0x000fe2000000186c */
[----:B------:R-:W1:Y:S04]  /*9f00*/  LDSM.16.MT88.4 R8, [R182+0x13000] ;  /* 0x01300000b608783b */ /* 0x000e680000004200 */
[----:B------:R-:W-:Y:S02]  /*9f10*/  STG.E.U16 [R134.64+0x2], R87 ;  /* 0x0000025786007986 */ /* 0x000fe4000c101516 */
[----:B------:R-:W-:-:S02]  /*9f20*/  IMAD.MOV.U32 R109, RZ, RZ, R100 ;  /* 0x000000ffff6d7224 */ /* 0x000fc400078e0064 */
[----:B------:R-:W-:Y:S01]  /*9f30*/  IMAD.MOV.U32 R100, RZ, RZ, R54 ;  /* 0x000000ffff647224 */ /* 0x000fe200078e0036 */
[----:B------:R2:W5:Y:S01]  /*9f40*/  LDL.LU R181, [R1+0xe0] ;  /* 0x0000e00001b57983 */ /* 0x0005620000300800 */
[C---:B-1----:R-:W-:Y:S08]  /*9f50*/  HMMA.16816.F32 R52, R4.reuse, R8, R68 ;  /* 0x000000080434723c */ /* 0x042ff00000001844 */
[C---:B------:R-:W-:Y:S01]  /*9f60*/  HMMA.16816.F32 R60, R4.reuse, R10, R60 ;  /* 0x0000000a043c723c */ /* 0x040fe2000000183c */
[----:B------:R-:W1:Y:S07]  /*9f70*/  LDSM.16.MT88.4 R8, [R185+0x13000] ;  /* 0x01300000b908783b */ /* 0x000e6e0000004200 */
[C---:B------:R-:W-:Y:S08]  /*9f80*/  HMMA.16816.F32 R64, R4.reuse, R12, R64 ;  /* 0x0000000c0440723c */ /* 0x040ff00000001840 */
[C---:B------:R-:W-:Y:S01]  /*9f90*/  HMMA.16816.F32 R68, R4.reuse, R14, R92 ;  /* 0x0000000e0444723c */ /* 0x040fe2000000185c */
[----:B------:R-:W3:Y:S07]  /*9fa0*/  LDSM.16.MT88.4 R12, [R184+0x13000] ;  /* 0x01300000b80c783b */ /* 0x000eee0000004200 */
[C---:B-1----:R-:W-:Y:S08]  /*9fb0*/  HMMA.16816.F32 R72, R4.reuse, R8, R72 ;  /* 0x000000080448723c */ /* 0x042ff00000001848 */
[----:B------:R-:W-:Y:S01]  /*9fc0*/  HMMA.16816.F32 R76, R4, R10, R76 ;  /* 0x0000000a044c723c */ /* 0x000fe2000000184c */
[----:B------:R-:W1:Y:S01]  /*9fd0*/  LDSM.16.MT88.4 R8, [R182+0x15000] ;  /* 0x01500000b608783b */ /* 0x000e620000004200 */
[----:B------:R-:W-:-:S02]  /*9fe0*/  IMAD.MOV.U32 R111, RZ, RZ, R102 ;  /* 0x000000ffff6f7224 */ /* 0x000fc400078e0066 */
[----:B------:R-:W-:Y:S02]  /*9ff0*/  IMAD.MOV.U32 R110, RZ, RZ, R101 ;  /* 0x000000ffff6e7224 */ /* 0x000fe400078e0065 */
[----:B------:R-:W-:Y:S02]  /*a000*/  IMAD.MOV.U32 R108, RZ, RZ, R96 ;  /* 0x000000ffff6c7224 */ /* 0x000fe400078e0060 */
[----:B------:R-:W-:Y:S02]  /*a010*/  IMAD.MOV.U32 R102, RZ, RZ, R97 ;  /* 0x000000ffff667224 */ /* 0x000fe400078e0061 */
[----:B------:R-:W-:Y:S02]  /*a020*/  IMAD.MOV.U32 R101, RZ, RZ, R98 ;  /* 0x000000ffff657224 */ /* 0x000fe400078e0062 */
[----:B------:R-:W-:Y:S02]  /*a030*/  IMAD.MOV.U32 R114, RZ, RZ, R91 ;  /* 0x000000ffff727224 */ /* 0x000fe400078e005b */
[----:B------:R-:W-:-:S02]  /*a040*/  IMAD.MOV.U32 R113, RZ, RZ, R90 ;  /* 0x000000ffff717224 */ /* 0x000fc400078e005a */
[----:B------:R-:W-:Y:S01]  /*a050*/  IMAD.MOV.U32 R112, RZ, RZ, R86 ;  /* 0x000000ffff707224 */ /* 0x000fe200078e0056 */
[C---:B---3--:R-:W-:Y:S08]  /*a060*/  HMMA.16816.F32 R88, R4.reuse, R14, R240 ;  /* 0x0000000e0458723c */ /* 0x048ff000000018f0 */
        /* <DEDUP_REMOVED lines=15> */
[----:B---3--:R-:W-:Y:S01]  /*a160*/  HMMA.16816.F32 R104, R4, R14, R160 ;  /* 0x0000000e0468723c */ /* 0x008fe200000018a0 */
[----:B------:R-:W-:Y:S01]  /*a170*/  IMAD.MOV.U32 R249, RZ, RZ, R101 ;  /* 0x000000fffff97224 */ /* 0x000fe200078e0065 */
[----:B------:R-:W-:Y:S01]  /*a180*/  LDSM.16.MT88.4 R160, [R182+0x11800] ;  /* 0x01180000b6a0783b */ /* 0x000fe20000004200 */
[----:B------:R-:W-:-:S05]  /*a190*/  IMAD.MOV.U32 R248, RZ, RZ, R100 ;  /* 0x000000fffff87224 */ /* 0x000fca00078e0064 */
[C---:B------:R-:W-:Y:S01]  /*a1a0*/  HMMA.16816.F32 R100, R4.reuse, R12, R236 ;  /* 0x0000000c0464723c */ /* 0x040fe200000018ec */
[----:B------:R-:W3:Y:S07]  /*a1b0*/  LDSM.16.MT88.4 R12, [R184+0x15000] ;  /* 0x01500000b80c783b */ /* 0x000eee0000004200 */
[----:B-1----:R-:W-:Y:S07]  /*a1c0*/  HMMA.16816.F32 R108, R4, R8, R144 ;  /* 0x00000008046c723c */ /* 0x002fee0000001890 */
[----:B------:R-:W-:-:S02]  /*a1d0*/  IMAD.MOV.U32 R145, RZ, RZ, R114 ;  /* 0x000000ffff917224 */ /* 0x000fc400078e0072 */
[----:B------:R-:W-:Y:S02]  /*a1e0*/  IMAD.MOV.U32 R146, RZ, RZ, R113 ;  /* 0x000000ffff927224 */ /* 0x000fe400078e0071 */
[----:B------:R-:W-:Y:S02]  /*a1f0*/  IMAD.MOV.U32 R147, RZ, RZ, R112 ;  /* 0x000000ffff937224 */ /* 0x000fe400078e0070 */
[C---:B------:R-:W-:Y:S01]  /*a200*/  HMMA.16816.F32 R112, R4.reuse, R10, R136 ;  /* 0x0000000a0470723c */ /* 0x040fe20000001888 */
[----:B------:R-:W1:Y:S04]  /*a210*/  LDSM.16.MT88.4 R8, [R182+0x17000] ;  /* 0x01700000b608783b */ /* 0x000e680000004200 */
[----:B------:R-:W-:Y:S03]  /*a220*/  LDSM.16.MT88.4 R136, [R184+0x11800] ;  /* 0x01180000b888783b */ /* 0x000fe60000004200 */
[C---:B---3--:R-:W-:Y:S08]  /*a230*/  HMMA.16816.F32 R116, R4.reuse, R12, R116 ;  /* 0x0000000c0474723c */ /* 0x048ff00000001874 */
[C---:B------:R-:W-:Y:S01]  /*a240*/  HMMA.16816.F32 R120, R4.reuse, R14, R120 ;  /* 0x0000000e0478723c */ /* 0x040fe20000001878 */
[----:B------:R-:W3:Y:S07]  /*a250*/  LDSM.16.MT88.4 R12, [R183+0x17000] ;  /* 0x01700000b70c783b */ /* 0x000eee0000004200 */
[C---:B-1----:R-:W-:Y:S08]  /*a260*/  HMMA.16816.F32 R224, R4.reuse, R8, R224 ;  /* 0x0000000804e0723c */ /* 0x042ff000000018e0 */
[C---:B------:R-:W-:Y:S01]  /*a270*/  HMMA.16816.F32 R124, R4.reuse, R10, R124 ;  /* 0x0000000a047c723c */ /* 0x040fe2000000187c */
[----:B------:R-:W1:Y:S07]  /*a280*/  LDSM.16.MT88.4 R8, [R185+0x17000] ;  /* 0x01700000b908783b */ /* 0x000e6e0000004200 */
[C---:B---3--:R-:W-:Y:S01]  /*a290*/  HMMA.16816.F32 R240, R4.reuse, R12, R80 ;  /* 0x0000000c04f0723c */ /* 0x048fe20000001850 */
[----:B------:R-:W-:Y:S07]  /*a2a0*/  LDSM.16.MT88.4 R80, [R183+0x15800] ;  /* 0x01580000b750783b */ /* 0x000fee0000004200 */
[C---:B------:R-:W-:Y:S01]  /*a2b0*/  HMMA.16816.F32 R236, R4.reuse, R14, R56 ;  /* 0x0000000e04ec723c */ /* 0x040fe20000001838 */
[----:B------:R-:W-:Y:S07]  /*a2c0*/  LDSM.16.MT88.4 R56, [R185+0x13800] ;  /* 0x01380000b938783b */ /* 0x000fee0000004200 */
[C---:B-1----:R-:W-:Y:S01]  /*a2d0*/  HMMA.16816.F32 R228, R4.reuse, R8, R48 ;  /* 0x0000000804e4723c */ /* 0x042fe20000001830 */
[----:B------:R-:W-:Y:S07]  /*a2e0*/  LDSM.16.MT88.4 R48, [R183+0x13800] ;  /* 0x01380000b730783b */ /* 0x000fee0000004200 */
[----:B------:R-:W-:Y:S01]  /*a2f0*/  HMMA.16816.F32 R12, R4, R10, R44 ;  /* 0x0000000a040c723c */ /* 0x000fe2000000182c */
[----:B------:R-:W1:Y:S07]  /*a300*/  LDSM.16.MT88.4 R8, [R184+0x17000] ;  /* 0x01700000b808783b */ /* 0x000e6e0000004200 */
        /* <DEDUP_REMOVED lines=9> */
[----:B------:R-:W1:Y:S01]  /*a3a0*/  LDSM.16.MT88.4 R144, [R185+0x11800] ;  /* 0x01180000b990783b */ /* 0x000e620000004200 */
[C---:B------:R-:W-:Y:S03]  /*a3b0*/  HMMA.16816.F32 R44, R128.reuse, R48, R64 ;  /* 0x00000030802c723c */ /* 0x040fe60000001840 */
[----:B------:R-:W3:Y:S05]  /*a3c0*/  LDSM.16.MT88.4 R64, [R184+0x13800] ;  /* 0x01380000b840783b */ /* 0x000eea0000004200 */
[C---:B-1----:R-:W-:Y:S08]  /*a3d0*/  HMMA.16816.F32 R148, R128.reuse, R144, R148 ;  /* 0x000000908094723c */ /* 0x042ff00000001894 */
[C---:B------:R-:W-:Y:S08]  /*a3e0*/  HMMA.16816.F32 R144, R128.reuse, R146, R36 ;  /* 0x000000928090723c */ /* 0x040ff00000001824 */
[C---:B------:R-:W-:Y:S08]  /*a3f0*/  HMMA.16816.F32 R36, R128.reuse, R40, R52 ;  /* 0x000000288024723c */ /* 0x040ff00000001834 */
[C---:B------:R-:W-:Y:S01]  /*a400*/  HMMA.16816.F32 R52, R128.reuse, R56, R72 ;  /* 0x000000388034723c */ /* 0x040fe20000001848 */
[----:B------:R-:W1:Y:S07]  /*a410*/  LDSM.16.MT88.4 R72, [R182+0x15800] ;  /* 0x01580000b648783b */ /* 0x000e6e0000004200 */
[C---:B------:R-:W-:Y:S08]  /*a420*/  HMMA.16816.F32 R40, R128.reuse, R42, R60 ;  /* 0x0000002a8028723c */ /* 0x040ff0000000183c */
[C---:B------:R-:W-:Y:S08]  /*a430*/  HMMA.16816.F32 R48, R128.reuse, R50, R68 ;  /* 0x000000328030723c */ /* 0x040ff00000001844 */
[C---:B---3--:R-:W-:Y:S08]  /*a440*/  HMMA.16816.F32 R60, R128.reuse, R64, R84 ;  /* 0x00000040803c723c */ /* 0x048ff00000001854 */
[C---:B------:R-:W-:Y:S01]  /*a450*/  HMMA.16816.F32 R64, R128.reuse, R66, R88 ;  /* 0x000000428040723c */ /* 0x040fe20000001858 */
[----:B------:R-:W3:Y:S07]  /*a460*/  LDSM.16.MT88.4 R88, [R185+0x15800] ;  /* 0x01580000b958783b */ /* 0x000eee0000004200 */
[C---:B-1----:R-:W-:Y:S08]  /*a470*/  HMMA.16816.F32 R68, R128.reuse, R72, R92 ;  /* 0x000000488044723c */ /* 0x042ff0000000185c */
[----:B------:R-:W-:Y:S01]  /*a480*/  HMMA.16816.F32 R72, R128, R74, R96 ;  /* 0x0000004a8048723c */ /* 0x000fe20000001860 */
[----:B------:R-:W1:Y:S01]  /*a490*/  LDSM.16.MT88.4 R96, [R184+0x15800] ;  /* 0x01580000b860783b */ /* 0x000e620000004200 */
[----:B------:R-:W-:-:S06]  /*a4a0*/  FADD.FTZ R2, R2, R247 ;  /* 0x000000f702027221 */ /* 0x000fcc0000010000 */
[----:B------:R-:W-:Y:S01]  /*a4b0*/  HMMA.16816.F32 R164, R128, R160, R164 ;  /* 0x000000a080a4723c */ /* 0x000fe200000018a4 */
[----:B------:R-:W-:-:S07]  /*a4c0*/  FADD.FTZ R0, R0, R246 ;  /* 0x000000f600007221 */ /* 0x000fce0000010000 */
[----:B------:R-:W-:Y:S07]  /*a4d0*/  HMMA.16816.F32 R160, R128, R162, R16 ;  /* 0x000000a280a0723c */ /* 0x000fee0000001810 */
[----:B------:R-:W-:Y:S02]  /*a4e0*/  IMAD.MOV.U32 R17, RZ, RZ, R155 ;  /* 0x000000ffff117224 */ /* 0x000fe400078e009b */
[----:B------:R-:W-:Y:S02]  /*a4f0*/  IMAD.MOV.U32 R18, RZ, RZ, R154 ;  /* 0x000000ffff127224 */ /* 0x000fe400078e009a */
[----:B------:R-:W-:-:S02]  /*a500*/  IMAD.MOV.U32 R19, RZ, RZ, R153 ;  /* 0x000000ffff137224 */ /* 0x000fc400078e0099 */
[----:B------:R-:W-:Y:S01]  /*a510*/  FADD.FTZ R2, R17, R2 ;  /* 0x0000000211027221 */ /* 0x000fe20000010000 */
[----:B------:R-:W-:Y:S01]  /*a520*/  HMMA.16816.F32 R56, R128, R58, R76 ;  /* 0x0000003a8038723c */ /* 0x000fe2000000184c */
[----:B------:R-:W-:Y:S02]  /*a530*/  IMAD.MOV.U32 R10, RZ, RZ, R152 ;  /* 0x000000ffff0a7224 */ /* 0x000fe400078e0098 */
[----:B------:R-:W-:Y:S01]  /*a540*/  FADD.FTZ R0, R18, R0 ;  /* 0x0000000012007221 */ /* 0x000fe20000010000 */
[----:B------:R-:W-:Y:S01]  /*a550*/  LDSM.16.MT88.4 R152, [R183+0x11800] ;  /* 0x01180000b798783b */ /* 0x000fe20000004200 */
[----:B------:R-:W-:-:S03]  /*a560*/  FADD.FTZ R2, R19, R2 ;  /* 0x0000000213027221 */ /* 0x000fc60000010000 */
[----:B------:R-:W-:Y:S01]  /*a570*/  HMMA.16816.F32 R76, R128, R80, R100 ;  /* 0x00000050804c723c */ /* 0x000fe20000001864 */
[----:B------:R-:W-:Y:S02]  /*a580*/  FADD.FTZ R0, R10, R0 ;  /* 0x000000000a007221 */ /* 0x000fe40000010000 */
[----:B------:R-:W-:-:S05]  /*a590*/  FADD.FTZ R2, R11, R2 ;  /* 0x000000020b027221 */ /* 0x000fca0000010000 */
[----:B------:R-:W-:Y:S01]  /*a5a0*/  HMMA.16816.F32 R80, R128, R82, R104 ;  /* 0x000000528050723c */ /* 0x000fe20000001868 */
[----:B------:R-:W4:Y:S01]  /*a5b0*/  LDSM.16.MT88.4 R104, [R182+0x17800] ;  /* 0x01780000b668783b */ /* 0x000f220000004200 */
[----:B------:R-:W-:-:S06]  /*a5c0*/  FADD.FTZ R0, R8, R0 ;  /* 0x0000000008007221 */ /* 0x000fcc0000010000 */
[----:B---3--:R-:W-:Y:S01]  /*a5d0*/  HMMA.16816.F32 R84, R128, R88, R108 ;  /* 0x000000588054723c */ /* 0x008fe2000000186c */
[----:B------:R-:W-:-:S07]  /*a5e0*/  FADD.FTZ R2, R9, R2 ;  /* 0x0000000209027221 */ /* 0x000fce0000010000 */
[C---:B-1----:R-:W-:Y:S08]  /*a5f0*/  HMMA.16816.F32 R92, R128.reuse, R96, R116 ;  /* 0x00000060805c723c */ /* 0x042ff00000001874 */
[C---:B------:R-:W-:Y:S01]  /*a600*/  HMMA.16816.F32 R88, R128.reuse, R90, R112 ;  /* 0x0000005a8058723c */ /* 0x040fe20000001870 */
[----:B------:R-:W1:Y:S07]  /*a610*/  LDSM.16.MT88.4 R112, [R183+0x17800] ;  /* 0x01780000b770783b */ /* 0x000e6e0000004200 */
[----:B------:R-:W-:Y:S01]  /*a620*/  HMMA.16816.F32 R96, R128, R98, R120 ;  /* 0x000000628060723c */ /* 0x000fe20000001878 */
[----:B------:R-:W3:Y:S01]  /*a630*/  LDSM.16.MT88.4 R120, [R185+0x17800] ;  /* 0x01780000b978783b */ /* 0x000ee20000004200 */
[----:B------:R-:W-:-:S02]  /*a640*/  FADD.FTZ R0, R248, R0 ;  /* 0x00000000f8007221 */ /* 0x000fc40000010000 */
[----:B------:R-:W-:Y:S01]  /*a650*/  FADD.FTZ R2, R249, R2 ;  /* 0x00000002f9027221 */ /* 0x000fe20000010000 */
[----:B------:R-:W-:Y:S01]  /*a660*/  STG.E.U16 [R24.64+0x10], R245 ;  /* 0x000010f518007986 */ /* 0x000fe2000c101516 */
[----:B------:R-:W-:Y:S02]  /*a670*/  FADD.FTZ R0, R250, R0 ;  /* 0x00000000fa007221 */ /* 0x000fe40000010000 */
[----:B------:R-:W-:Y:S01]  /*a680*/  FADD.FTZ R2, R251, R2 ;  /* 0x00000002fb027221 */ /* 0x000fe20000010000 */
[----:B------:R-:W-:Y:S01]  /*a690*/  STG.E.U16 [R24.64+0x12], R244 ;  /* 0x000012f418007986 */ /* 0x000fe2000c101516 */
[----:B------:R-:W-:-:S03]  /*a6a0*/  FADD.FTZ R0, R26, R0 ;  /* 0x000000001a007221 */ /* 0x000fc60000010000 */
        /* <DEDUP_REMOVED lines=27> */
[----:B------:R2:W-:Y:S04]  /*a860*/  STL [R1+0x88], R3 ;  /* 0x0000880301007387 */ /* 0x0005e80000100800 */
[----:B------:R2:W-:Y:S04]  /*a870*/  STG.E.U16 [R134.64+0x70], R169 ;  /* 0x000070a986007986 */ /* 0x0005e8000c101516 */
[----:B------:R2:W-:Y:S04]  /*a880*/  STG.E.U16 [R134.64+0x72], R168 ;  /* 0x000072a886007986 */ /* 0x0005e8000c101516 */
[----:B------:R2:W-:Y:S01]  /*a890*/  STL [R1+0x8c], R0 ;  /* 0x00008c0001007387 */ /* 0x0005e20000100800 */
[----:B----4-:R-:W-:Y:S01]  /*a8a0*/  HMMA.16816.F32 R100, R128, R104, R224 ;  /* 0x000000688064723c */ /* 0x010fe200000018e0 */
[----:B-1----:R-:W-:-:S07]  /*a8b0*/  IADD3 R210, P1, R24, -0x80, RZ ;  /* 0xffffff8018d27810 */ /* 0x002fce0007f3e0ff */
[----:B------:R-:W-:Y:S01]  /*a8c0*/  HMMA.16816.F32 R156, R128, R152, R156 ;  /* 0x00000098809c723c */ /* 0x000fe2000000189c */
[----:B------:R-:W-:-:S07]  /*a8d0*/  IADD3.X R211, R25, -0x1, RZ, P1, !PT ;  /* 0xffffffff19d37810 */ /* 0x000fce0000ffe4ff */
[C---:B------:R-:W-:Y:S08]  /*a8e0*/  HMMA.16816.F32 R104, R128.reuse, R106, R124 ;  /* 0x0000006a8068723c */ /* 0x040ff0000000187c */
[C---:B------:R-:W-:Y:S08]  /*a8f0*/  HMMA.16816.F32 R108, R128.reuse, R112, R240 ;  /* 0x00000070806c723c */ /* 0x040ff000000018f0 */
[C---:B---3--:R-:W-:Y:S08]  /*a900*/  HMMA.16816.F32 R116, R128.reuse, R120, R228 ;  /* 0x000000788074723c */ /* 0x048ff000000018e4 */
[C---:B------:R-:W-:Y:S08]  /*a910*/  HMMA.16816.F32 R152, R128.reuse, R154, R32 ;  /* 0x0000009a8098723c */ /* 0x040ff00000001820 */
[C---:B------:R-:W-:Y:S08]  /*a920*/  HMMA.16816.F32 R112, R128.reuse, R114, R236 ;  /* 0x000000728070723c */ /* 0x040ff000000018ec */
[C---:B------:R-:W-:Y:S08]  /*a930*/  HMMA.16816.F32 R120, R128.reuse, R122, R12 ;  /* 0x0000007a8078723c */ /* 0x040ff0000000180c */
[C---:B------:R-:W-:Y:S08]  /*a940*/  HMMA.16816.F32 R124, R128.reuse, R4, R28 ;  /* 0x00000004807c723c */ /* 0x040ff0000000181c */
[----:B------:R-:W-:Y:S01]  /*a950*/  HMMA.16816.F32 R128, R128, R6, R20 ;  /* 0x000000068080723c */ /* 0x000fe20000001814 */
[----:B------:R-:W-:Y:S07]  /*a960*/  @!P0 BRA `(.L_x_1225) ;  /* 0x000081f000008947 */ /* 0x000fee0003800000 */
[----:B--2---:R-:W2:Y:S04]  /*a970*/  LDL R3, [R1+0xac] ;  /* 0x0000ac0001037983 */ /* 0x004ea80000100800 */
[----:B------:R-:W3:Y:S04]  /*a980*/  LDL.64 R8, [R1+0x98] ;  /* 0x0000980001087983 */ /* 0x000ee80000100a00 */
[----:B------:R-:W4:Y:S04]  /*a990*/  LDL.64 R250, [R1+0xc8] ;  /* 0x0000c80001fa7983 */ /* 0x000f280000100a00 */
[----:B------:R-:W4:Y:S04]  /*a9a0*/  LDL.64 R26, [R1+0xd0] ;  /* 0x0000d000011a7983 */ /* 0x000f280000100a00 */
[----:B------:R-:W4:Y:S01]  /*a9b0*/  LDL R252, [R1+0xb0] ;  /* 0x0000b00001fc7983 */ /* 0x000f220000100800 */
[----:B------:R-:W-:Y:S01]  /*a9c0*/  UIADD3 UR7, UR10, -0x2, URZ ;  /* 0xfffffffe0a077890 */ /* 0x000fe2000fffe03f */
[----:B------:R-:W-:-:S04]  /*a9d0*/  DEPBAR.LE SB0, 0x0 ;  /* 0x000080000000791a */ /* 0x000fc80000000000 */
[----:B--2---:R-:W-:Y:S02]  /*a9e0*/  IMAD.MOV.U32 R249, RZ, RZ, R3 ;  /* 0x000000fffff97224 */ /* 0x004fe400078e0003 */
[----:B------:R-:W2:Y:S01]  /*a9f0*/  LDL R3, [R1+0xa8] ;  /* 0x0000a80001037983 */ /* 0x000ea20000100800 */
[----:B---3--:R-:W-:Y:S01]  /*aa00*/  ISETP.GE.AND P6, PT, R8, c[0x0][0x220], PT ;  /* 0x0000880008007a0c */ /* 0x008fe20003fc6270 */
[----:B------:R-:W-:Y:S02]  /*aa10*/  USHF.R.S32.HI UR5, URZ, 0x1f, UR7 ;  /* 0x0000001f3f057899 */ /* 0x000fe40008011407 */
[----:B------:R-:W-:Y:S01]  /*aa20*/  BAR.SYNC.DEFER_BLOCKING 0x0 ;  /* 0x0000000000007b1d */ /* 0x000fe20000010000 */
[----:B------:R-:W-:Y:S01]  /*aa30*/  UIMAD UR4, UR27, UR7, URZ ;  /* 0x000000071b0472a4 */ /* 0x000fe2000f8e023f */
[----:B------:R-:W-:Y:S01]  /*aa40*/  IMAD.U32 R0, RZ, RZ, UR7 ;  /* 0x00000007ff007e24 */ /* 0x000fe2000f8e00ff */
[----:B------:R-:W-:Y:S01]  /*aa50*/  ISETP.GE.AND P5, PT, R249, c[0x0][0x220], PT ;  /* 0x00008800f9007a0c */ /* 0x000fe20003fa6270 */
[----:B----4-:R-:W-:Y:S01]  /*aa60*/  IMAD.MOV.U32 R2, RZ, RZ, R26 ;  /* 0x000000ffff027224 */ /* 0x010fe200078e001a */
[----:B------:R-:W-:Y:S01]  /*aa70*/  UIMAD UR4, UR5, UR9, UR4 ;  /* 0x00000009050472a4 */ /* 0x000fe2000f8e0204 */
[----:B------:R-:W-:-:S04]  /*aa80*/  ISETP.GE.AND P3, PT, R252, c[0x0][0x220], PT ;  /* 0x00008800fc007a0c */ /* 0x000fc80003f66270 */
[----:B------:R-:W-:Y:S01]  /*aa90*/  @P6 STS.128 [R208+0x10000], RZ ;  /* 0x010000ffd0006388 */ /* 0x000fe20000000c00 */
[----:B--2---:R-:W-:Y:S01]  /*aaa0*/  ISETP.GE.AND P4, PT, R3, c[0x0][0x220], PT ;  /* 0x0000880003007a0c */ /* 0x004fe20003f86270 */
[----:B------:R-:W-:-:S04]  /*aab0*/  IMAD.MOV.U32 R3, RZ, RZ, R251 ;  /* 0x000000ffff037224 */ /* 0x000fc800078e00fb */
[----:B------:R-:W-:-:S05]  /*aac0*/  IMAD.WIDE.U32 R2, R0, UR9, R2 ;  /* 0x0000000900027c25 */ /* 0x000fca000f8e0002 */
[----:B------:R-:W-:Y:S02]  /*aad0*/  IADD3 R0, R3, UR4, RZ ;  /* 0x0000000403007c10 */ /* 0x000fe4000fffe0ff */
[C---:B------:R-:W-:Y:S02]  /*aae0*/  @!P6 LEA R134, P2, R2.reuse, c[0x0][0x170], 0x1 ;  /* 0x00005c000286ea11 */ /* 0x040fe400078408ff */
        /* <DEDUP_REMOVED lines=10> */
[----:B------:R-:W-:Y:S02]  /*ab90*/  @!P3 LEA R28, P1, R2, c[0x0][0x170], 0x1 ;  /* 0x00005c00021cba11 */ /* 0x000fe400078208ff */
[----:B------:R-:W-:Y:S02]  /*aba0*/  IADD3.X R4, R0, UR12, RZ, P2, !PT ;  /* 0x0000000c00047c10 */ /* 0x000fe400097fe4ff */
[C---:B------:R-:W-:Y:S02]  /*abb0*/  @!P6 LEA R34, P0, R3.reuse, c[0x0][0x170], 0x1 ;  /* 0x00005c000322ea11 */ /* 0x040fe400078008ff */
[----:B------:R-:W-:-:S02]  /*abc0*/  @!P5 LEA R26, P2, R3, c[0x0][0x170], 0x1 ;  /* 0x00005c00031ada11 */ /* 0x000fc400078408ff */
[----:B------:R-:W-:Y:S02]  /*abd0*/  @!P3 LEA.HI.X R29, R2, c[0x0][0x174], R0, 0x1, P1 ;  /* 0x00005d00021dba11 */ /* 0x000fe400008f0c00 */
[C-C-:B------:R-:W-:Y:S01]  /*abe0*/  @!P6 LEA.HI.X R35, R3.reuse, c[0x0][0x174], R4.reuse, 0x1, P0 ;  /* 0x00005d000323ea11 */ /* 0x140fe200000f0c04 */
[----:B------:R-:W-:Y:S01]  /*abf0*/  @P5 STS.128 [R208+0x12000], RZ ;  /* 0x012000ffd0005388 */ /* 0x000fe20000000c00 */
[C---:B------:R-:W-:Y:S02]  /*ac00*/  @!P4 LEA R22, P1, R3.reuse, c[0x0][0x170], 0x1 ;  /* 0x00005c000316ca11 */ /* 0x040fe400078208ff */
        /* <DEDUP_REMOVED lines=24> */
[----:B------:R-:W-:-:S03]  /*ad90*/  @!P4 LEA R14, P1, R0, c[0x0][0x170], 0x1 ;  /* 0x00005c00000eca11 */ /* 0x000fc600078208ff */
[----:B------:R-:W-:Y:S01]  /*ada0*/  @!PT LDS RZ, [RZ] ;  /* 0x00000000fffff984 */ /* 0x000fe20000000800 */
[----:B------:R-:W-:Y:S01]  /*adb0*/  @!PT LDS RZ, [RZ] ;  /* 0x00000000fffff984 */ /* 0x000fe20000000800 */
[----:B------:R-:W-:Y:S01]  /*adc0*/  @!PT LDS RZ, [RZ] ;  /* 0x00000000fffff984 */ /* 0x000fe20000000800 */
[----:B------:R2:W-:Y:S01]  /*add0*/  @!P6 LDGSTS.E.BYPASS.LTC128B.128 [R208+0x10800], [R34.64] ;  /* 0x1080000022d0efae */ /* 0x0005e2000b901d56 */
[C---:B------:R-:W-:Y:S02]  /*ade0*/  @!P3 LEA R12, P0, R0.reuse, c[0x0][0x170], 0x1 ;  /* 0x00005c00000cba11 */ /* 0x040fe400078008ff */
[C---:B------:R-:W-:Y:S01]  /*adf0*/  @!P5 LEA.HI.X R17, R0.reuse, c[0x0][0x174], R3, 0x1, P2 ;  /* 0x00005d000011da11 */ /* 0x040fe200010f0c03 */
        /* <DEDUP_REMOVED lines=68> */
[----:B------:R-:W-:Y:S04]  /*b240*/  LDSM.16.M88.4 R16, [R181+0x9000] ;  /* 0x00900000b510783b */ /* 0x000fe80000000200 */
[----:B---3--:R-:W-:Y:S04]  /*b250*/  LDSM.16.M88.4 R28, [R181+0x8000] ;  /* 0x00800000b51c783b */ /* 0x008fe80000000200 */
[----:B------:R-:W-:Y:S04]  /*b260*/  LDSM.16.M88.4 R12, [R181+0x9800] ;  /* 0x00980000b50c783b */ /* 0x000fe80000000200 */
[----:B--2---:R-:W-:Y:S04]  /*b270*/  LDSM.16.M88.4 R8, [R189] ;  /* 0x00000000bd08783b */ /* 0x004fe80000000200 */
[----:B------:R-:W-:Y:S04]  /*b280*/  LDSM.16.M88.4 R232, [R192] ;  /* 0x00000000c0e8783b */ /* 0x000fe80000000200 */
[----:B----4-:R-:W1:Y:S04]  /*b290*/  LDSM.16.M88.4 R4, [R188] ;  /* 0x00000000bc04783b */ /* 0x010e680000000200 */
[----:B------:R-:W2:Y:S04]  /*b2a0*/  LDSM.16.M88.4 R32, [R207] ;  /* 0x00000000cf20783b */ /* 0x000ea80000000200 */
[----:B------:R-:W3:Y:S01]  /*b2b0*/  S2R R252, SR_TID.X ;  /* 0x0000000000fc7919 */ /* 0x000ee20000002100 */
[----:B------:R-:W-:-:S03]  /*b2c0*/  IMAD.U32 R0, RZ, RZ, UR7 ;  /* 0x00000007ff007e24 */ /* 0x000fc6000f8e00ff */
[----:B------:R-:W0:Y:S01]  /*b2d0*/  LDGDEPBAR ;  /* 0x00000000000079af */ /* 0x000e220000000000 */
[C---:B-1----:R-:W-:Y:S08]  /*b2e0*/  HMMA.16816.F32 R224, R4.reuse, R20, RZ ;  /* 0x0000001404e0723c */ /* 0x042ff000000018ff */
[C---:B------:R-:W-:Y:S01]  /*b2f0*/  HMMA.16816.F32 R176, R4.reuse, R22, RZ ;  /* 0x0000001604b0723c */ /* 0x040fe200000018ff */
[----:B------:R-:W1:Y:S07]  /*b300*/  LDSM.16.M88.4 R20, [R206] ;  /* 0x00000000ce14783b */ /* 0x000e6e0000000200 */
[C---:B------:R-:W-:Y:S08]  /*b310*/  HMMA.16816.F32 R172, R4.reuse, R16, RZ ;  /* 0x0000001004ac723c */ /* 0x040ff000000018ff */
[C---:B------:R-:W-:Y:S01]  /*b320*/  HMMA.16816.F32 R168, R4.reuse, R18, RZ ;  /* 0x0000001204a8723c */ /* 0x040fe200000018ff */
[----:B------:R-:W4:Y:S07]  /*b330*/  LDSM.16.M88.4 R16, [R205] ;  /* 0x00000000cd10783b */ /* 0x000f2e0000000200 */
[C---:B------:R-:W-:Y:S08]  /*b340*/  HMMA.16816.F32 R228, R4.reuse, R28, RZ ;  /* 0x0000001c04e4723c */ /* 0x040ff000000018ff */
[C---:B------:R-:W-:Y:S08]  /*b350*/  HMMA.16816.F32 R212, R4.reuse, R30, RZ ;  /* 0x0000001e04d4723c */ /* 0x040ff000000018ff */
[C---:B------:R-:W-:Y:S08]  /*b360*/  HMMA.16816.F32 R28, R4.reuse, R12, RZ ;  /* 0x0000000c041c723c */ /* 0x040ff000000018ff */
[----:B------:R-:W-:Y:S01]  /*b370*/  HMMA.16816.F32 R12, R4, R14, RZ ;  /* 0x0000000e040c723c */ /* 0x000fe200000018ff */
[----:B------:R-:W-:Y:S07]  /*b380*/  LDSM.16.M88.4 R4, [R191] ;  /* 0x00000000bf04783b */ /* 0x000fee0000000200 */
[C---:B------:R-:W-:Y:S08]  /*b390*/  HMMA.16816.F32 R236, R8.reuse, R232, R228 ;  /* 0x000000e808ec723c */ /* 0x040ff000000018e4 */
[C---:B------:R-:W-:Y:S01]  /*b3a0*/  HMMA.16816.F32 R244, R8.reuse, R234, R212 ;  /* 0x000000ea08f4723c */ /* 0x040fe200000018d4 */
[----:B------:R-:W3:Y:S07]  /*b3b0*/  LDSM.16.M88.4 R232, [R187+0x8000] ;  /* 0x00800000bbe8783b */ /* 0x000eee0000000200 */
[C---:B--2---:R-:W-:Y:S08]  /*b3c0*/  HMMA.16816.F32 R240, R8.reuse, R32, R224 ;  /* 0x0000002008f0723c */ /* 0x044ff000000018e0 */
[C---:B------:R-:W-:Y:S01]  /*b3d0*/  HMMA.16816.F32 R228, R8.reuse, R34, R176 ;  /* 0x0000002208e4723c */ /* 0x040fe200000018b0 */
[----:B------:R-:W2:Y:S07]  /*b3e0*/  LDSM.16.M88.4 R32, [R187+0x8800] ;  /* 0x00880000bb20783b */ /* 0x000eae0000000200 */
[C---:B-1----:R-:W-:Y:S08]  /*b3f0*/  HMMA.16816.F32 R212, R8.reuse, R22, R168 ;  /* 0x0000001608d4723c */ /* 0x042ff000000018a8 */
[C---:B----4-:R-:W-:Y:S01]  /*b400*/  HMMA.16816.F32 R168, R8.reuse, R16, R28 ;  /* 0x0000001008a8723c */ /* 0x050fe2000000181c */
[----:B------:R-:W1:Y:S07]  /*b410*/  LDSM.16.M88.4 R28, [R187+0x9000] ;  /* 0x00900000bb1c783b */ /* 0x000e6e0000000200 */
[C---:B------:R-:W-:Y:S01]  /*b420*/  HMMA.16816.F32 R224, R8.reuse, R20, R172 ;  /* 0x0000001408e0723c */ /* 0x040fe200000018ac */
[----:B------:R-:W4:Y:S04]  /*b430*/  LDSM.16.M88.4 R20, [R187+0x9800] ;  /* 0x00980000bb14783b */ /* 0x000f280000000200 */
[----:B------:R-:W-:Y:S03]  /*b440*/  LDSM.16.M88.4 R172, [R186] ;  /* 0x00000000baac783b */ /* 0x000fe60000000200 */
[----:B------:R-:W-:Y:S01]  /*b450*/  HMMA.16816.F32 R16, R8, R18, R12 ;  /* 0x000000120810723c */ /* 0x000fe2000000180c */
[----:B------:R-:W4:Y:S07]  /*b460*/  LDSM.16.M88.4 R8, [R190] ;  /* 0x00000000be08783b */ /* 0x000f2e0000000200 */
[C---:B---3--:R-:W-:Y:S08]  /*b470*/  HMMA.16816.F32 R12, R4.reuse, R232, R236 ;  /* 0x000000e8040c723c */ /* 0x048ff000000018ec */
[C---:B--2---:R-:W-:Y:S08]  /*b480*/  HMMA.16816.F32 R236, R4.reuse, R34, R228 ;  /* 0x0000002204ec723c */ /* 0x044ff000000018e4 */
[C---:B------:R-:W-:Y:S08]  /*b490*/  HMMA.16816.F32 R176, R4.reuse, R234, R244 ;  /* 0x000000ea04b0723c */ /* 0x040ff000000018f4 */
[C---:B-1----:R-:W-:Y:S01]  /*b4a0*/  HMMA.16816.F32 R228, R4.reuse, R30, R212 ;  /* 0x0000001e04e4723c */ /* 0x042fe200000018d4 */
[----:B------:R-:W1:Y:S07]  /*b4b0*/  LDSM.16.M88.4 R212, [R186+0x800] ;  /* 0x00080000bad4783b */ /* 0x000e6e0000000200 */
[C---:B------:R-:W-:Y:S01]  /*b4c0*/  HMMA.16816.F32 R232, R4.reuse, R28, R224 ;  /* 0x0000001c04e8723c */ /* 0x040fe200000018e0 */
[----:B------:R-:W2:Y:S07]  /*b4d0*/  LDSM.16.M88.4 R28, [R186+0x1800] ;  /* 0x00180000ba1c783b */ /* 0x000eae0000000200 */
[C---:B------:R-:W-:Y:S01]  /*b4e0*/  HMMA.16816.F32 R244, R4.reuse, R32, R240 ;  /* 0x0000002004f4723c */ /* 0x040fe200000018f0 */
[----:B------:R-:W3:Y:S04]  /*b4f0*/  LDSM.16.M88.4 R32, [R186+0x1000] ;  /* 0x00100000ba20783b */ /* 0x000ee80000000200 */
[----:B------:R-:W-:Y:S03]  /*b500*/  LDSM.16.M88.4 R240, [R181+0xa800] ;  /* 0x00a80000b5f0783b */ /* 0x000fe60000000200 */
[C---:B----4-:R-:W-:Y:S08]  /*b510*/  HMMA.16816.F32 R224, R4.reuse, R20, R168 ;  /* 0x0000001404e0723c */ /* 0x050ff000000018a8 */
[----:B------:R-:W-:Y:S01]  /*b520*/  HMMA.16816.F32 R168, R4, R22, R16 ;  /* 0x0000001604a8723c */ /* 0x000fe20000001810 */
[----:B------:R-:W-:Y:S04]  /*b530*/  LDSM.16.M88.4 R4, [R188+0x2000] ;  /* 0x00200000bc04783b */ /* 0x000fe80000000200 */
[----:B------:R-:W4:Y:S03]  /*b540*/  LDSM.16.M88.4 R20, [R181+0xa000] ;  /* 0x00a00000b514783b */ /* 0x000f260000000200 */
[C---:B------:R-:W-:Y:S08]  /*b550*/  HMMA.16816.F32 R16, R8.reuse, R172, R12 ;  /* 0x000000ac0810723c */ /* 0x040ff0000000180c */
[C---:B------:R-:W-:Y:S08]  /*b560*/  HMMA.16816.F32 R12, R8.reuse, R174, R176 ;  /* 0x000000ae080c723c */ /* 0x040ff000000018b0 */
[C---:B-1----:R-:W-:Y:S08]  /*b570*/  HMMA.16816.F32 R172, R8.reuse, R212, R244 ;  /* 0x000000d408ac723c */ /* 0x042ff000000018f4 */
        /* <DEDUP_REMOVED lines=8> */
[----:B------:R-:W-:Y:S03]  /*b600*/  LDSM.16.M88.4 R8, [R189+0x2000] ;  /* 0x00200000bd08783b */ /* 0x000fe60000000200 */
[C---:B----4-:R-:W-:Y:S08]  /*b610*/  HMMA.16816.F32 R168, R4.reuse, R20, R16 ;  /* 0x0000001404a8723c */ /* 0x050ff00000001810 */
[C---:B------:R-:W-:Y:S01]  /*b620*/  HMMA.16816.F32 R16, R4.reuse, R22, R12 ;  /* 0x000000160410723c */ /* 0x040fe2000000180c */
[----:B------:R-:W3:Y:S07]  /*b630*/  LDSM.16.M88.4 R20, [R204] ;  /* 0x00000000cc14783b */ /* 0x000eee0000000200 */
[C---:B------:R-:W-:Y:S01]  /*b640*/  HMMA.16816.F32 R12, R4.reuse, R240, R172 ;  /* 0x000000f0040c723c */ /* 0x040fe200000018ac */
[----:B------:R-:W4:Y:S07]  /*b650*/  LDSM.16.M88.4 R172, [R203] ;  /* 0x00000000cbac783b */ /* 0x000f2e0000000200 */
[C---:B------:R-:W-:Y:S08]  /*b660*/  HMMA.16816.F32 R176, R4.reuse, R242, R176 ;  /* 0x000000f204b0723c */ /* 0x040ff000000018b0 */
[C---:B-1----:R-:W-:Y:S01]  /*b670*/  HMMA.16816.F32 R240, R4.reuse, R28, R224 ;  /* 0x0000001c04f0723c */ /* 0x042fe200000018e0 */
[----:B------:R-:W1:Y:S07]  /*b680*/  LDSM.16.M88.4 R224, [R202] ;  /* 0x00000000cae0783b */ /* 0x000e6e0000000200 */
[C---:B--2---:R-:W-:Y:S08]  /*b690*/  HMMA.16816.F32 R248, R4.reuse, R32, R232 ;  /* 0x0000002004f8723c */ /* 0x044ff000000018e8 */
[C---:B------:R-:W-:Y:S01]  /*b6a0*/  HMMA.16816.F32 R244, R4.reuse, R34, R228 ;  /* 0x0000002204f4723c */ /* 0x040fe200000018e4 */
[----:B------:R-:W-:Y:S07]  /*b6b0*/  LDSM.16.M88.4 R32, [R187+0xa000] ;  /* 0x00a00000bb20783b */ /* 0x000fee0000000200 */
[----:B------:R-:W-:Y:S01]  /*b6c0*/  HMMA.16816.F32 R228, R4, R30, R212 ;  /* 0x0000001e04e4723c */ /* 0x000fe200000018d4 */
[----:B------:R-:W2:Y:S04]  /*b6d0*/  LDSM.16.M88.4 R212, [R201] ;  /* 0x00000000c9d4783b */ /* 0x000ea80000000200 */
[----:B------:R-:W2:Y:S04]  /*b6e0*/  LDSM.16.M88.4 R4, [R191+0x2000] ;  /* 0x00200000bf04783b */ /* 0x000ea80000000200 */
[----:B------:R-:W2:Y:S01]  /*b6f0*/  LDSM.16.M88.4 R28, [R187+0xa800] ;  /* 0x00a80000bb1c783b */ /* 0x000ea20000000200 */
[C---:B---3--:R-:W-:Y:S08]  /*b700*/  HMMA.16816.F32 R232, R8.reuse, R20, R168 ;  /* 0x0000001408e8723c */ /* 0x048ff000000018a8 */
[C---:B------:R-:W-:Y:S08]  /*b710*/  HMMA.16816.F32 R168, R8.reuse, R22, R16 ;  /* 0x0000001608a8723c */ /* 0x040ff00000001810 */
[C---:B----4-:R-:W-:Y:S01]  /*b720*/  HMMA.16816.F32 R16, R8.reuse, R174, R176 ;  /* 0x000000ae0810723c */ /* 0x050fe200000018b0 */
[----:B------:R-:W3:Y:S07]  /*b730*/  LDSM.16.M88.4 R176, [R187+0xb800] ;  /* 0x00b80000bbb0783b */ /* 0x000eee0000000200 */
[C---:B------:R-:W-:Y:S08]  /*b740*/  HMMA.16816.F32 R20, R8.reuse, R172, R12 ;  /* 0x000000ac0814723c */ /* 0x040ff0000000180c */
[C---:B-1----:R-:W-:Y:S08]  /*b750*/  HMMA.16816.F32 R12, R8.reuse, R224, R248 ;  /* 0x000000e0080c723c */ /* 0x042ff000000018f8 */
[C---:B------:R-:W-:Y:S08]  /*b760*/  HMMA.16816.F32 R244, R8.reuse, R226, R244 ;  /* 0x000000e208f4723c */ /* 0x040ff000000018f4 */
[C---:B--2---:R-:W-:Y:S08]  /*b770*/  HMMA.16816.F32 R240, R8.reuse, R212, R240 ;  /* 0x000000d408f0723c */ /* 0x044ff000000018f0 */
[----:B------:R-:W-:Y:S01]  /*b780*/  HMMA.16816.F32 R212, R8, R214, R228 ;  /* 0x000000d608d4723c */ /* 0x000fe200000018e4 */
[----:B------:R-:W-:Y:S07]  /*b790*/  LDSM.16.M88.4 R8, [R190+0x2000] ;  /* 0x00200000be08783b */ /* 0x000fee0000000200 */
[C---:B------:R-:W-:Y:S08]  /*b7a0*/  HMMA.16816.F32 R224, R4.reuse, R34, R168 ;  /* 0x0000002204e0723c */ /* 0x040ff000000018a8 */
[C---:B------:R-:W-:Y:S01]  /*b7b0*/  HMMA.16816.F32 R168, R4.reuse, R30, R16 ;  /* 0x0000001e04a8723c */ /* 0x040fe20000001810 */
[----:B------:R-:W1:Y:S07]  /*b7c0*/  LDSM.16.M88.4 R16, [R186+0x2000] ;  /* 0x00200000ba10783b */ /* 0x000e6e0000000200 */
[C---:B------:R-:W-:Y:S08]  /*b7d0*/  HMMA.16816.F32 R228, R4.reuse, R32, R232 ;  /* 0x0000002004e4723c */ /* 0x040ff000000018e8 */
[C---:B------:R-:W-:Y:S01]  /*b7e0*/  HMMA.16816.F32 R172, R4.reuse, R28, R20 ;  /* 0x0000001c04ac723c */ /* 0x040fe20000001814 */
[----:B------:R-:W2:Y:S07]  /*b7f0*/  LDSM.16.M88.4 R20, [R186+0x2800] ;  /* 0x00280000ba14783b */ /* 0x000eae0000000200 */
[C---:B------:R-:W-:Y:S01]  /*b800*/  HMMA.16816.F32 R32, R4.reuse, R236, R12 ;  /* 0x000000ec0420723c */ /* 0x040fe2000000180c */
[----:B------:R-:W4:Y:S07]  /*b810*/  LDSM.16.M88.4 R12, [R186+0x3000] ;  /* 0x00300000ba0c783b */ /* 0x000f2e0000000200 */
[C---:B------:R-:W-:Y:S08]  /*b820*/  HMMA.16816.F32 R28, R4.reuse, R238, R244 ;  /* 0x000000ee041c723c */ /* 0x040ff000000018f4 */
[C---:B---3--:R-:W-:Y:S08]  /*b830*/  HMMA.16816.F32 R232, R4.reuse, R176, R240 ;  /* 0x000000b004e8723c */ /* 0x048ff000000018f0 */
[----:B------:R-:W-:Y:S01]  /*b840*/  HMMA.16816.F32 R212, R4, R178, R212 ;  /* 0x000000b204d4723c */ /* 0x000fe200000018d4 */
[----:B------:R-:W3:Y:S04]  /*b850*/  LDSM.16.M88.4 R176, [R186+0x3800] ;  /* 0x00380000bab0783b */ /* 0x000ee80000000200 */
[----:B------:R-:W-:Y:S03]  /*b860*/  LDSM.16.M88.4 R4, [R188+0x4000] ;  /* 0x00400000bc04783b */ /* 0x000fe60000000200 */
[C---:B-1----:R-:W-:Y:S01]  /*b870*/  HMMA.16816.F32 R244, R8.reuse, R16, R228 ;  /* 0x0000001008f4723c */ /* 0x042fe200000018e4 */
[----:B------:R-:W1:Y:S07]  /*b880*/  LDSM.16.M88.4 R228, [R181+0xc000] ;  /* 0x00c00000b5e4783b */ /* 0x000e6e0000000200 */
[C---:B------:R-:W-:Y:S01]  /*b890*/  HMMA.16816.F32 R236, R8.reuse, R18, R224 ;  /* 0x0000001208ec723c */ /* 0x040fe200000018e0 */
[----:B------:R-:W-:Y:S07]  /*b8a0*/  LDSM.16.M88.4 R16, [R181+0xd800] ;  /* 0x00d80000b510783b */ /* 0x000fee0000000200 */
[C---:B--2---:R-:W-:Y:S08]  /*b8b0*/  HMMA.16816.F32 R224, R8.reuse, R22, R168 ;  /* 0x0000001608e0723c */ /* 0x044ff000000018a8 */
[C---:B----4-:R-:W-:Y:S01]  /*b8c0*/  HMMA.16816.F32 R168, R8.reuse, R14, R28 ;  /* 0x0000000e08a8723c */ /* 0x050fe2000000181c */
[----:B------:R-:W2:Y:S07]  /*b8d0*/  LDSM.16.M88.4 R28, [R181+0xc800] ;  /* 0x00c80000b51c783b */ /* 0x000eae0000000200 */
[C---:B------:R-:W-:Y:S01]  /*b8e0*/  HMMA.16816.F32 R240, R8.reuse, R20, R172 ;  /* 0x0000001408f0723c */ /* 0x040fe200000018ac */
[----:B------:R-:W4:Y:S07]  /*b8f0*/  LDSM.16.M88.4 R20, [R181+0xd000] ;  /* 0x00d00000b514783b */ /* 0x000f2e0000000200 */
[C---:B------:R-:W-:Y:S08]  /*b900*/  HMMA.16816.F32 R172, R8.reuse, R12, R32 ;  /* 0x0000000c08ac723c */ /* 0x040ff00000001820 */
[C---:B---3--:R-:W-:Y:S08]  /*b910*/  HMMA.16816.F32 R32, R8.reuse, R176, R232 ;  /* 0x000000b00820723c */ /* 0x048ff000000018e8 */
[----:B------:R-:W-:Y:S01]  /*b920*/  HMMA.16816.F32 R12, R8, R178, R212 ;  /* 0x000000b2080c723c */ /* 0x000fe200000018d4 */
[----:B------:R-:W-:Y:S07]  /*b930*/  LDSM.16.M88.4 R8, [R189+0x4000] ;  /* 0x00400000bd08783b */ /* 0x000fee0000000200 */
[C---:B-1----:R-:W-:Y:S08]  /*b940*/  HMMA.16816.F32 R176, R4.reuse, R228, R244 ;  /* 0x000000e404b0723c */ /* 0x042ff000000018f4 */
[C---:B------:R-:W-:Y:S01]  /*b950*/  HMMA.16816.F32 R236, R4.reuse, R230, R236 ;  /* 0x000000e604ec723c */ /* 0x040fe200000018ec */
[----:B------:R-:W1:Y:S07]  /*b960*/  LDSM.16.M88.4 R228, [R200] ;  /* 0x00000000c8e4783b */ /* 0x000e6e0000000200 */
[C---:B--2---:R-:W-:Y:S08]  /*b970*/  HMMA.16816.F32 R240, R4.reuse, R28, R240 ;  /* 0x0000001c04f0723c */ /* 0x044ff000000018f0 */
[C---:B------:R-:W-:Y:S01]  /*b980*/  HMMA.16816.F32 R232, R4.reuse, R30, R224 ;  /* 0x0000001e04e8723c */ /* 0x040fe200000018e0 */
[----:B------:R-:W2:Y:S07]  /*b990*/  LDSM.16.M88.4 R28, [R198] ;  /* 0x00000000c61c783b */ /* 0x000eae0000000200 */
[C---:B----4-:R-:W-:Y:S08]  /*b9a0*/  HMMA.16816.F32 R212, R4.reuse, R22, R168 ;  /* 0x0000001604d4723c */ /* 0x050ff000000018a8 */
[C---:B------:R-:W-:Y:S01]  /*b9b0*/  HMMA.16816.F32 R168, R4.reuse, R16, R32 ;  /* 0x0000001004a8723c */ /* 0x040fe20000001820 */
[----:B------:R-:W3:Y:S07]  /*b9c0*/  LDSM.16.M88.4 R32, [R199] ;  /* 0x00000000c720783b */ /* 0x000eee0000000200 */
[C---:B------:R-:W-:Y:S01]  /*b9d0*/  HMMA.16816.F32 R224, R4.reuse, R20, R172 ;  /* 0x0000001404e0723c */ /* 0x040fe200000018ac */
[----:B------:R-:W4:Y:S04]  /*b9e0*/  LDSM.16.M88.4 R20, [R197] ;  /* 0x00000000c514783b */ /* 0x000f280000000200 */
[----:B------:R-:W-:Y:S03]  /*b9f0*/  LDSM.16.M88.4 R172, [R187+0xc000] ;  /* 0x00c00000bbac783b */ /* 0x000fe60000000200 */
[----:B------:R-:W-:Y:S01]  /*ba00*/  HMMA.16816.F32 R16, R4, R18, R12 ;  /* 0x000000120410723c */ /* 0x000fe2000000180c */
[----:B------:R-:W4:Y:S07]  /*ba10*/  LDSM.16.M88.4 R4, [R191+0x4000] ;  /* 0x00400000bf04783b */ /* 0x000f2e0000000200 */
[C---:B-1----:R-:W-:Y:S08]  /*ba20*/  HMMA.16816.F32 R12, R8.reuse, R228, R176 ;  /* 0x000000e4080c723c */ /* 0x042ff000000018b0 */
[C---:B------:R-:W-:Y:S08]  /*ba30*/  HMMA.16816.F32 R176, R8.reuse, R230, R236 ;  /* 0x000000e608b0723c */ /* 0x040ff000000018ec */
[C---:B--2---:R-:W-:Y:S01]  /*ba40*/  HMMA.16816.F32 R228, R8.reuse, R30, R212 ;  /* 0x0000001e08e4723c */ /* 0x044fe200000018d4 */
[----:B------:R-:W1:Y:S07]  /*ba50*/  LDSM.16.M88.4 R212, [R187+0xc800] ;  /* 0x00c80000bbd4783b */ /* 0x000e6e0000000200 */
[C---:B---3--:R-:W-:Y:S08]  /*ba60*/  HMMA.16816.F32 R236, R8.reuse, R34, R232 ;  /* 0x0000002208ec723c */ /* 0x048ff000000018e8 */
[C---:B------:R-:W-:Y:S01]  /*ba70*/  HMMA.16816.F32 R232, R8.reuse, R28, R224 ;  /* 0x0000001c08e8723c */ /* 0x040fe200000018e0 */
[----:B------:R-:W2:Y:S07]  /*ba80*/  LDSM.16.M88.4 R28, [R187+0xd800] ;  /* 0x00d80000bb1c783b */ /* 0x000eae0000000200 */
[C---:B----4-:R-:W-:Y:S08]  /*ba90*/  HMMA.16816.F32 R224, R8.reuse, R20, R168 ;  /* 0x0000001408e0723c */ /* 0x050ff000000018a8 */
[C---:B------:R-:W-:Y:S01]  /*baa0*/  HMMA.16816.F32 R244, R8.reuse, R32, R240 ;  /* 0x0000002008f4723c */ /* 0x040fe200000018f0 */
[----:B------:R-:W-:Y:S04]  /*bab0*/  LDSM.16.M88.4 R32, [R187+0xd000] ;  /* 0x00d00000bb20783b */ /* 0x000fe80000000200 */
[----:B------:R-:W-:Y:S03]  /*bac0*/  LDSM.16.M88.4 R240, [R186+0x4800] ;  /* 0x00480000baf0783b */ /* 0x000fe60000000200 */
[----:B------:R-:W-:Y:S01]  /*bad0*/  HMMA.16816.F32 R168, R8, R22, R16 ;  /* 0x0000001608a8723c */ /* 0x000fe20000001810 */
[----:B------:R-:W-:Y:S04]  /*bae0*/  LDSM.16.M88.4 R8, [R190+0x4000] ;  /* 0x00400000be08783b */ /* 0x000fe80000000200 */
[----:B------:R-:W3:Y:S03]  /*baf0*/  LDSM.16.M88.4 R20, [R186+0x4000] ;  /* 0x00400000ba14783b */ /* 0x000ee60000000200 */
[C---:B------:R-:W-:Y:S08]  /*bb00*/  HMMA.16816.F32 R16, R4.reuse, R172, R12 ;  /* 0x000000ac0410723c */ /* 0x040ff0000000180c */
[C---:B------:R-:W-:Y:S08]  /*bb10*/  HMMA.16816.F32 R12, R4.reuse, R174, R176 ;  /* 0x000000ae040c723c */ /* 0x040ff000000018b0 */
[C---:B-1----:R-:W-:Y:S08]  /*bb20*/  HMMA.16816.F32 R172, R4.reuse, R212, R244 ;  /* 0x000000d404ac723c */ /* 0x042ff000000018f4 */
[C---:B------:R-:W-:Y:S08]  /*bb30*/  HMMA.16816.F32 R176, R4.reuse, R214, R236 ;  /* 0x000000d604b0723c */ /* 0x040ff000000018ec */
[C---:B--2---:R-:W-:Y:S08]  /*bb40*/  HMMA.16816.F32 R224, R4.reuse, R28, R224 ;  /* 0x0000001c04e0723c */ /* 0x044ff000000018e0 */
[----:B------:R-:W-:Y:S01]  /*bb50*/  HMMA.16816.F32 R212, R4, R30, R168 ;  /* 0x0000001e04d4723c */ /* 0x000fe200000018a8 */
[----:B------:R-:W1:Y:S07]  /*bb60*/  LDSM.16.M88.4 R28, [R186+0x5000] ;  /* 0x00500000ba1c783b */ /* 0x000e6e0000000200 */
[C---:B---3--:R-:W-:Y:S01]  /*bb70*/  HMMA.16816.F32 R168, R8.reuse, R20, R16 ;  /* 0x0000001408a8723c */ /* 0x048fe20000001810 */
[----:B------:R-:W-:Y:S07]  /*bb80*/  LDSM.16.M88.4 R16, [R181+0xe000] ;  /* 0x00e00000b510783b */ /* 0x000fee0000000200 */
[----:B------:R-:W-:Y:S01]  /*bb90*/  HMMA.16816.F32 R12, R8, R22, R12 ;  /* 0x00000016080c723c */ /* 0x000fe2000000180c */
[----:B------:R-:W2:Y:S07]  /*bba0*/  LDSM.16.M88.4 R20, [R186+0x5800] ;  /* 0x00580000ba14783b */ /* 0x000eae0000000200 */
[C---:B------:R-:W-:Y:S08]  /*bbb0*/  HMMA.16816.F32 R228, R4.reuse, R34, R228 ;  /* 0x0000002204e4723c */ /* 0x040ff000000018e4 */
[----:B------:R-:W-:Y:S01]  /*bbc0*/  HMMA.16816.F32 R232, R4, R32, R232 ;  /* 0x0000002004e8723c */ /* 0x000fe200000018e8 */
[----:B------:R-:W3:Y:S07]  /*bbd0*/  LDSM.16.M88.4 R4, [R188+0x6000] ;  /* 0x00600000bc04783b */ /* 0x000eee0000000200 */
[C---:B------:R-:W-:Y:S01]  /*bbe0*/  HMMA.16816.F32 R32, R8.reuse, R240, R172 ;  /* 0x000000f00820723c */ /* 0x040fe200000018ac */
[----:B------:R-:W4:Y:S07]  /*bbf0*/  LDSM.16.M88.4 R172, [R181+0xe800] ;  /* 0x00e80000b5ac783b */ /* 0x000f2e0000000200 */
[C---:B------:R-:W-:Y:S08]  /*bc00*/  HMMA.16816.F32 R176, R8.reuse, R242, R176 ;  /* 0x000000f208b0723c */ /* 0x040ff000000018b0 */
[C---:B-1----:R-:W-:Y:S08]  /*bc10*/  HMMA.16816.F32 R240, R8.reuse, R30, R228 ;  /* 0x0000001e08f0723c */ /* 0x042ff000000018e4 */
[C---:B------:R-:W-:Y:S01]  /*bc20*/  HMMA.16816.F32 R244, R8.reuse, R28, R232 ;  /* 0x0000001c08f4723c */ /* 0x040fe200000018e8 */
[----:B------:R-:W-:Y:S04]  /*bc30*/  LDSM.16.M88.4 R28, [R195] ;  /* 0x00000000c31c783b */ /* 0x000fe80000000200 */
[----:B------:R-:W-:Y:S03]  /*bc40*/  LDSM.16.M88.4 R232, [R194] ;  /* 0x00000000c2e8783b */ /* 0x000fe60000000200 */
[C---:B--2---:R-:W-:Y:S01]  /*bc50*/  HMMA.16816.F32 R236, R8.reuse, R20, R224 ;  /* 0x0000001408ec723c */ /* 0x044fe200000018e0 */
[----:B------:R-:W1:Y:S07]  /*bc60*/  LDSM.16.M88.4 R224, [R181+0xf000] ;  /* 0x00f00000b5e0783b */ /* 0x000e6e0000000200 */
[----:B------:R-:W-:Y:S01]  /*bc70*/  HMMA.16816.F32 R228, R8, R22, R212 ;  /* 0x0000001608e4723c */ /* 0x000fe200000018d4 */
[----:B------:R-:W-:Y:S04]  /*bc80*/  LDSM.16.M88.4 R8, [R189+0x6000] ;  /* 0x00600000bd08783b */ /* 0x000fe80000000200 */
[----:B------:R-:W2:Y:S04]  /*bc90*/  LDSM.16.M88.4 R20, [R196] ;  /* 0x00000000c414783b */ /* 0x000ea80000000200 */
[----:B------:R-:W2:Y:S01]  /*bca0*/  LDSM.16.M88.4 R212, [R181+0xf800] ;  /* 0x00f80000b5d4783b */ /* 0x000ea20000000200 */
[C---:B---3--:R-:W-:Y:S08]  /*bcb0*/  HMMA.16816.F32 R168, R4.reuse, R16, R168 ;  /* 0x0000001004a8723c */ /* 0x048ff000000018a8 */
[C---:B------:R-:W-:Y:S08]  /*bcc0*/  HMMA.16816.F32 R16, R4.reuse, R18, R12 ;  /* 0x000000120410723c */ /* 0x040ff0000000180c */
[C---:B----4-:R-:W-:Y:S08]  /*bcd0*/  HMMA.16816.F32 R12, R4.reuse, R172, R32 ;  /* 0x000000ac040c723c */ /* 0x050ff00000001820 */
[C---:B------:R-:W-:Y:S08]  /*bce0*/  HMMA.16816.F32 R32, R4.reuse, R174, R176 ;  /* 0x000000ae0420723c */ /* 0x040ff000000018b0 */
[----:B-1----:R-:W-:Y:S08]  /*bcf0*/  HMMA.16816.F32 R172, R4, R224, R244 ;  /* 0x000000e004ac723c */ /* 0x002ff000000018f4 */
[----:B--2---:R-:W-:Y:S08]  /*bd00*/  HMMA.16816.F32 R176, R8, R20, R168 ;  /* 0x0000001408b0723c */ /* 0x004ff000000018a8 */
[----:B------:R-:W-:Y:S01]  /*bd10*/  HMMA.16816.F32 R240, R4, R226, R240 ;  /* 0x000000e204f0723c */ /* 0x000fe200000018f0 */
[----:B------:R-:W1:Y:S07]  /*bd20*/  LDSM.16.M88.4 R224, [R193] ;  /* 0x00000000c1e0783b */ /* 0x000e6e0000000200 */
[C---:B------:R-:W-:Y:S01]  /*bd30*/  HMMA.16816.F32 R168, R8.reuse, R22, R16 ;  /* 0x0000001608a8723c */ /* 0x040fe20000001810 */
[----:B------:R-:W-:Y:S07]  /*bd40*/  LDSM.16.M88.4 R20, [R187+0xe800] ;  /* 0x00e80000bb14783b */ /* 0x000fee0000000200 */
[----:B------:R-:W-:Y:S08]  /*bd50*/  HMMA.16816.F32 R16, R8, R28, R12 ;  /* 0x0000001c0810723c */ /* 0x000ff0000000180c */
[C---:B------:R-:W-:Y:S08]  /*bd60*/  HMMA.16816.F32 R236, R4.reuse, R212, R236 ;  /* 0x000000d404ec723c */ /* 0x040ff000000018ec */
[----:B------:R-:W-:Y:S01]  /*bd70*/  HMMA.16816.F32 R228, R4, R214, R228 ;  /* 0x000000d604e4723c */ /* 0x000fe200000018e4 */
[----:B------:R-:W-:Y:S04]  /*bd80*/  LDSM.16.M88.4 R4, [R191+0x6000] ;  /* 0x00600000bf04783b */ /* 0x000fe80000000200 */
[----:B------:R-:W-:Y:S03]  /*bd90*/  LDSM.16.M88.4 R212, [R187+0xf000] ;  /* 0x00f00000bbd4783b */ /* 0x000fe60000000200 */
[C---:B------:R-:W-:Y:S01]  /*bda0*/  HMMA.16816.F32 R12, R8.reuse, R30, R32 ;  /* 0x0000001e080c723c */ /* 0x040fe20000001820 */
[----:B------:R-:W2:Y:S04]  /*bdb0*/  LDSM.16.M88.4 R28, [R187+0xe000] ;  /* 0x00e00000bb1c783b */ /* 0x000ea80000000200 */
[----:B------:R-:W3:Y:S03]  /*bdc0*/  LDSM.16.M88.4 R32, [R187+0xf800] ;  /* 0x00f80000bb20783b */ /* 0x000ee60000000200 */
[C---:B-1----:R-:W-:Y:S08]  /*bdd0*/  HMMA.16816.F32 R236, R8.reuse, R224, R236 ;  /* 0x000000e008ec723c */ /* 0x042ff000000018ec */
[C---:B------:R-:W-:Y:S08]  /*bde0*/  HMMA.16816.F32 R224, R8.reuse, R226, R228 ;  /* 0x000000e208e0723c */ /* 0x040ff000000018e4 */
[C---:B------:R-:W-:Y:S08]  /*bdf0*/  HMMA.16816.F32 R172, R8.reuse, R232, R172 ;  /* 0x000000e808ac723c */ /* 0x040ff000000018ac */
[----:B------:R-:W-:Y:S01]  /*be00*/  HMMA.16816.F32 R240, R8, R234, R240 ;  /* 0x000000ea08f0723c */ /* 0x000fe200000018f0 */
[----:B------:R-:W-:Y:S07]  /*be10*/  LDSM.16.M88.4 R8, [R190+0x6000] ;  /* 0x00600000be08783b */ /* 0x000fee0000000200 */
[C---:B--2---:R-:W-:Y:S08]  /*be20*/  HMMA.16816.F32 R228, R4.reuse, R28, R176 ;  /* 0x0000001c04e4723c */ /* 0x044ff000000018b0 */
[C---:B------:R-:W-:Y:S08]  /*be30*/  HMMA.16816.F32 R168, R4.reuse, R30, R168 ;  /* 0x0000001e04a8723c */ /* 0x040ff000000018a8 */
[C---:B------:R-:W-:Y:S01]  /*be40*/  HMMA.16816.F32 R28, R4.reuse, R20, R16 ;  /* 0x00000014041c723c */ /* 0x040fe20000001810 */
[----:B------:R-:W-:Y:S01]  /*be50*/  IMAD.SHL.U32 R252, R252, 0x2, RZ ;  /* 0x00000002fcfc7824 */ /* 0x000fe200078e00ff */
[----:B------:R-:W-:Y:S06]  /*be60*/  LDSM.16.M88.4 R16, [R186+0x6800] ;  /* 0x00680000ba10783b */ /* 0x000fec0000000200 */
[----:B------:R-:W-:Y:S01]  /*be70*/  HMMA.16816.F32 R20, R4, R22, R12 ;  /* 0x000000160414723c */ /* 0x000fe2000000180c */
[----:B------:R-:W1:Y:S01]  /*be80*/  LDSM.16.M88.4 R12, [R186+0x6000] ;  /* 0x00600000ba0c783b */ /* 0x000e620000000200 */
[----:B------:R-:W-:-:S05]  /*be90*/  LOP3.LUT R252, R252, 0x6, RZ, 0xc0, !PT ;  /* 0x00000006fcfc7812 */ /* 0x000fca00078ec0ff */
[----:B------:R-:W-:-:S04]  /*bea0*/  IMAD R0, R0, 0x40, R252 ;  /* 0x0000004000007824 */ /* 0x000fc800078e02fc */
[--C-:B------:R-:W-:Y:S01]  /*beb0*/  IMAD.IADD R2, R209, 0x1, -R0.reuse ;  /* 0x00000001d1027824 */ /* 0x100fe200078e0a00 */
[----:B------:R-:W-:Y:S01]  /*bec0*/  HMMA.16816.F32 R172, R4, R212, R172 ;  /* 0x000000d404ac723c */ /* 0x000fe200000018ac */
[----:B------:R-:W-:-:S03]  /*bed0*/  IMAD.IADD R3, R218, 0x1, -R0 ;  /* 0x00000001da037824 */ /* 0x000fc600078e0a00 */
[----:B------:R-:W-:-:S04]  /*bee0*/  IABS R2, R2 ;  /* 0x0000000200027213 */ /* 0x000fc80000000000 */
[----:B------:R-:W-:Y:S01]  /*bef0*/  HMMA.16816.F32 R176, R4, R214, R240 ;  /* 0x000000d604b0723c */ /* 0x000fe200000018f0 */
[----:B------:R-:W-:-:S07]  /*bf00*/  IABS R3, R3 ;  /* 0x0000000300037213 */ /* 0x000fce0000000000 */
[C---:B---3--:R-:W-:Y:S08]  /*bf10*/  HMMA.16816.F32 R212, R4.reuse, R32, R236 ;  /* 0x0000002004d4723c */ /* 0x048ff000000018ec */
[----:B------:R-:W-:Y:S01]  /*bf20*/  HMMA.16816.F32 R224, R4, R34, R224 ;  /* 0x0000002204e0723c */ /* 0x000fe200000018e0 */
[----:B------:R-:W2:Y:S06]  /*bf30*/  LDSM.16.M88.4 R32, [R186+0x7000] ;  /* 0x00700000ba20783b */ /* 0x000eac0000000200 */
[----:B------:R-:W-:Y:S01]  /*bf40*/  IMAD.MOV.U32 R4, RZ, RZ, R2 ;  /* 0x000000ffff047224 */ /* 0x000fe200078e0002 */
[----:B------:R-:W-:Y:S01]  /*bf50*/  IADD3 R2, R0, 0x1, RZ ;  /* 0x0000000100027810 */ /* 0x000fe20007ffe0ff */
[C---:B-1----:R-:W-:Y:S01]  /*bf60*/  HMMA.16816.F32 R232, R8.reuse, R14, R168 ;  /* 0x0000000e08e8723c */ /* 0x042fe200000018a8 */
[----:B------:R-:W1:Y:S07]  /*bf70*/  LDSM.16.M88.4 R168, [R186+0x7800] ;  /* 0x00780000baa8783b */ /* 0x000e6e0000000200 */
[----:B------:R-:W-:Y:S01]  /*bf80*/  HMMA.16816.F32 R228, R8, R12, R228 ;  /* 0x0000000c08e4723c */ /* 0x000fe200000018e4 */
[--C-:B------:R-:W-:Y:S01]  /*bf90*/  IMAD.IADD R5, R209, 0x1, -R2.reuse ;  /* 0x00000001d1057824 */ /* 0x100fe200078e0a02 */
[----:B------:R3:W4:Y:S01]  /*bfa0*/  I2F R12, R4 ;  /* 0x00000004000c7306 */ /* 0x0007220000201400 */
[----:B------:R-:W-:-:S05]  /*bfb0*/  IMAD.IADD R6, R218, 0x1, -R2 ;  /* 0x00000001da067824 */ /* 0x000fca00078e0a02 */
[----:B------:R-:W-:Y:S01]  /*bfc0*/  HMMA.16816.F32 R28, R8, R16, R28 ;  /* 0x00000010081c723c */ /* 0x000fe2000000181c */
[C---:B------:R-:W-:Y:S01]  /*bfd0*/  ISETP.GE.AND P0, PT, R2.reuse, R220, PT ;  /* 0x000000dc0200720c */ /* 0x040fe20003f06270 */
[----:B------:R-:W-:Y:S01]  /*bfe0*/  UISETP.GT.AND UP0, UPT, UR7, UR11, UPT ;  /* 0x0000000b0700728c */ /* 0x000fe2000bf04270 */
[----:B------:R-:W-:Y:S01]  /*bff0*/  ISETP.GE.AND P2, PT, R2, R219, PT ;  /* 0x000000db0200720c */ /* 0x000fe20003f46270 */
[----:B------:R-:W-:-:S04]  /*c000*/  DEPBAR.LE SB0, 0x0 ;  /* 0x000080000000791a */ /* 0x000fc80000000000 */
[----:B---3--:R-:W-:Y:S01]  /*c010*/  IMAD.MOV.U32 R4, RZ, RZ, R3 ;  /* 0x000000ffff047224 */ /* 0x008fe200078e0003 */
[----:B------:R-:W-:-:S03]  /*c020*/  IABS R3, R5 ;  /* 0x0000000500037213 */ /* 0x000fc60000000000 */
[----:B------:R3:W-:Y:S02]  /*c030*/  I2F R13, R4 ;  /* 0x00000004000d7306 */ /* 0x0007e40000201400 */
[----:B------:R-:W-:Y:S01]  /*c040*/  IMAD.MOV.U32 R5, RZ, RZ, R3 ;  /* 0x000000ffff057224 */ /* 0x000fe200078e0003 */
[----:B------:R-:W-:-:S05]  /*c050*/  IABS R3, R6 ;  /* 0x0000000600037213 */ /* 0x000fca0000000000 */
[----:B------:R1:W1:Y:S01]  /*c060*/  I2F R14, R5 ;  /* 0x00000005000e7306 */ /* 0x0002620000201400 */
[----:B---3--:R-:W-:-:S05]  /*c070*/  IADD3 R4, R0, 0x8, RZ ;  /* 0x0000000800047810 */ /* 0x008fca0007ffe0ff */
[----:B------:R-:W-:Y:S02]  /*c080*/  IMAD.IADD R6, R209, 0x1, -R4 ;  /* 0x00000001d1067824 */ /* 0x000fe400078e0a04 */
[----:B-1----:R-:W-:-:S03]  /*c090*/  IMAD.MOV.U32 R5, RZ, RZ, R3 ;  /* 0x000000ffff057224 */ /* 0x002fc600078e0003 */
[----:B------:R-:W-:Y:S01]  /*c0a0*/  IABS R3, R6 ;  /* 0x0000000600037213 */ /* 0x000fe20000000000 */
[----:B------:R1:W3:Y:S01]  /*c0b0*/  I2F R17, R5 ;  /* 0x0000000500117306 */ /* 0x0002e20000201400 */
[----:B------:R-:W-:Y:S01]  /*c0c0*/  IADD3 R6, R0, 0x9, RZ ;  /* 0x0000000900067810 */ /* 0x000fe20007ffe0ff */
[----:B------:R-:W-:Y:S01]  /*c0d0*/  IMAD.IADD R7, R218, 0x1, -R4 ;  /* 0x00000001da077824 */ /* 0x000fe200078e0a04 */
[C---:B------:R-:W-:Y:S02]  /*c0e0*/  ISETP.LT.OR P0, PT, R2.reuse, R217, P0 ;  /* 0x000000d90200720c */ /* 0x040fe40000701670 */
[----:B------:R-:W-:Y:S01]  /*c0f0*/  ISETP.LT.OR P2, PT, R2, R216, P2 ;  /* 0x000000d80200720c */ /* 0x000fe20001741670 */
[----:B-1----:R-:W-:-:S04]  /*c100*/  IMAD.MOV.U32 R5, RZ, RZ, R3 ;  /* 0x000000ffff057224 */ /* 0x002fc800078e0003 */
[----:B------:R1:W1:Y:S01]  /*c110*/  I2F R16, R5 ;  /* 0x0000000500107306 */ /* 0x0002620000201400 */
[----:B------:R-:W-:Y:S01]  /*c120*/  IABS R3, R7 ;  /* 0x0000000700037213 */ /* 0x000fe20000000000 */
[----:B------:R-:W-:Y:S01]  /*c130*/  HMMA.16816.F32 R20, R8, R18, R20 ;  /* 0x000000120814723c */ /* 0x000fe20000001814 */
[----:B------:R-:W-:Y:S01]  /*c140*/  ISETP.GE.AND P1, PT, R0, R220, PT ;  /* 0x000000dc0000720c */ /* 0x000fe20003f26270 */
[----:B-1----:R-:W-:-:S04]  /*c150*/  IMAD.IADD R5, R209, 0x1, -R6 ;  /* 0x00000001d1057824 */ /* 0x002fc800078e0a06 */
[----:B------:R1:W1:Y:S01]  /*c160*/  I2F R15, R3 ;  /* 0x00000003000f7306 */ /* 0x0002620000201400 */
[----:B------:R-:W-:Y:S01]  /*c170*/  IABS R2, R5 ;  /* 0x0000000500027213 */ /* 0x000fe20000000000 */
[----:B--2---:R-:W-:Y:S04]  /*c180*/  HMMA.16816.F32 R236, R8, R32, R172 ;  /* 0x0000002008ec723c */ /* 0x004fe800000018ac */
[----:B------:R-:W-:-:S04]  /*c190*/  IMAD.MOV.U32 R5, RZ, RZ, R2 ;  /* 0x000000ffff057224 */ /* 0x000fc800078e0002 */
[----:B------:R-:W-:Y:S01]  /*c1a0*/  HMMA.16816.F32 R176, R8, R34, R176 ;  /* 0x0000002208b0723c */ /* 0x000fe200000018b0 */
[----:B-1----:R-:W-:Y:S01]  /*c1b0*/  IADD3 R3, R0, 0x10, RZ ;  /* 0x0000001000037810 */ /* 0x002fe20007ffe0ff */
[----:B------:R-:W-:-:S06]  /*c1c0*/  IMAD.IADD R7, R218, 0x1, -R6 ;  /* 0x00000001da077824 */ /* 0x000fcc00078e0a06 */
[----:B------:R-:W-:Y:S01]  /*c1d0*/  HMMA.16816.F32 R212, R8, R168, R212 ;  /* 0x000000a808d4723c */ /* 0x000fe200000018d4 */
[----:B------:R-:W-:Y:S01]  /*c1e0*/  BAR.SYNC.DEFER_BLOCKING 0x0 ;  /* 0x0000000000007b1d */ /* 0x000fe20000010000 */
[----:B------:R-:W-:-:S06]  /*c1f0*/  ISETP.LT.OR P1, PT, R0, R217, P1 ;  /* 0x000000d90000720c */ /* 0x000fcc0000f21670 */
[----:B------:R-:W-:Y:S07]  /*c200*/  HMMA.16816.F32 R224, R8, R170, R224 ;  /* 0x000000aa08e0723c */ /* 0x000fee00000018e0 */
[----:B----4-:R-:W-:Y:S02]  /*c210*/  FFMA.FTZ R8, R12, -UR17, R228 ;  /* 0x800000110c087c23 */ /* 0x010fe400080100e4 */
[----:B------:R1:W2:Y:S01]  /*c220*/  I2F R12, R5 ;  /* 0x00000005000c7306 */ /* 0x0002a20000201400 */
[----:B------:R-:W-:-:S02]  /*c230*/  IABS R2, R7 ;  /* 0x0000000700027213 */ /* 0x000fc40000000000 */
[----:B------:R-:W-:Y:S02]  /*c240*/  FSEL R172, R8, -INF , !P1 ;  /* 0xff80000008ac7808 */ /* 0x000fe40004800000 */
[----:B------:R-:W-:Y:S01]  /*c250*/  ISETP.GE.AND P1, PT, R0, R219, PT ;  /* 0x000000db0000720c */ /* 0x000fe20003f26270 */
[----:B------:R-:W-:Y:S02]  /*c260*/  FFMA.FTZ R9, R14, -UR17, R229 ;  /* 0x800000110e097c23 */ /* 0x000fe400080100e5 */
[--C-:B-1----:R-:W-:Y:S01]  /*c270*/  IMAD.IADD R5, R209, 0x1, -R3.reuse ;  /* 0x00000001d1057824 */ /* 0x102fe200078e0a03 */
[----:B------:R1:W4:Y:S04]  /*c280*/  I2F R14, R2 ;  /* 0x00000002000e7306 */ /* 0x0003280000201400 */
[----:B------:R-:W-:Y:S01]  /*c290*/  IABS R5, R5 ;  /* 0x0000000500057213 */ /* 0x000fe20000000000 */
[----:B------:R-:W-:Y:S01]  /*c2a0*/  FFMA.FTZ R10, R13, -UR17, R230 ;  /* 0x800000110d0a7c23 */ /* 0x000fe200080100e6 */
[----:B------:R-:W-:Y:S01]  /*c2b0*/  ISETP.LT.OR P1, PT, R0, R216, P1 ;  /* 0x000000d80000720c */ /* 0x000fe20000f21670 */
[----:B------:R-:W-:-:S02]  /*c2c0*/  IMAD.IADD R8, R218, 0x1, -R3 ;  /* 0x00000001da087824 */ /* 0x000fc400078e0a03 */
[----:B------:R-:W-:Y:S01]  /*c2d0*/  IMAD.MOV.U32 R7, RZ, RZ, R5 ;  /* 0x000000ffff077224 */ /* 0x000fe200078e0005 */
[----:B------:R-:W-:Y:S02]  /*c2e0*/  FSEL R173, R10, -INF , !P1 ;  /* 0xff8000000aad7808 */ /* 0x000fe40004800000 */
[----:B------:R-:W-:Y:S02]  /*c2f0*/  FSEL R174, R9, -INF , !P0 ;  /* 0xff80000009ae7808 */ /* 0x000fe40004000000 */
[----:B-1----:R-:W-:Y:S01]  /*c300*/  IADD3 R2, R0, 0x11, RZ ;  /* 0x0000001100027810 */ /* 0x002fe20007ffe0ff */
[----:B------:R1:W1:Y:S01]  /*c310*/  I2F R11, R7 ;  /* 0x00000007000b7306 */ /* 0x0002620000201400 */
[C---:B------:R-:W-:Y:S02]  /*c320*/  ISETP.GE.AND P1, PT, R4.reuse, R220, PT ;  /* 0x000000dc0400720c */ /* 0x040fe40003f26270 */
[C---:B------:R-:W-:Y:S02]  /*c330*/  ISETP.GE.AND P0, PT, R4.reuse, R219, PT ;  /* 0x000000db0400720c */ /* 0x040fe40003f06270 */
[----:B------:R-:W-:Y:S01]  /*c340*/  IABS R5, R8 ;  /* 0x0000000800057213 */ /* 0x000fe20000000000 */
[----:B---3--:R-:W-:Y:S01]  /*c350*/  FFMA.FTZ R10, R17, -UR17, R231 ;  /* 0x80000011110a7c23 */ /* 0x008fe200080100e7 */
[----:B------:R-:W-:-:S02]  /*c360*/  ISETP.LT.OR P1, PT, R4, R217, P1 ;  /* 0x000000d90400720c */ /* 0x000fc40000f21670 */
[----:B------:R-:W-:Y:S01]  /*c370*/  ISETP.LT.OR P0, PT, R4, R216, P0 ;  /* 0x000000d80400720c */ /* 0x000fe20000701670 */
[----:B------:R3:W2:Y:S01]  /*c380*/  I2F R17, R5 ;  /* 0x0000000500117306 */ /* 0x0006a20000201400 */
[--C-:B-1----:R-:W-:Y:S02]  /*c390*/  IMAD.IADD R7, R209, 0x1, -R2.reuse ;  /* 0x00000001d1077824 */ /* 0x102fe400078e0a02 */
[----:B------:R-:W-:-:S03]  /*c3a0*/  IMAD.IADD R8, R218, 0x1, -R2 ;  /* 0x00000001da087824 */ /* 0x000fc600078e0a02 */
[----:B------:R-:W-:Y:S01]  /*c3b0*/  IABS R4, R7 ;  /* 0x0000000700047213 */ /* 0x000fe20000000000 */
[----:B------:R-:W-:Y:S01]  /*c3c0*/  FFMA.FTZ R9, R16, -UR17, R232 ;  /* 0x8000001110097c23 */ /* 0x000fe200080100e8 */
[----:B---3--:R-:W-:-:S03]  /*c3d0*/  IADD3 R5, R0, 0x18, RZ ;  /* 0x0000001800057810 */ /* 0x008fc60007ffe0ff */
[----:B------:R-:W-:Y:S01]  /*c3e0*/  IMAD.MOV.U32 R7, RZ, RZ, R4 ;  /* 0x000000ffff077224 */ /* 0x000fe200078e0004 */
[----:B------:R-:W-:Y:S01]  /*c3f0*/  IABS R4, R8 ;  /* 0x0000000800047213 */ /* 0x000fe20000000000 */
[----:B------:R-:W-:Y:S02]  /*c400*/  IMAD.IADD R8, R209, 0x1, -R5 ;  /* 0x00000001d1087824 */ /* 0x000fe400078e0a05 */
[----:B------:R1:W3:Y:S01]  /*c410*/  I2F R13, R7 ;  /* 0x00000007000d7306 */ /* 0x0002e20000201400 */
[----:B------:R-:W-:Y:S02]  /*c420*/  FSEL R175, R10, -INF , !P2 ;  /* 0xff8000000aaf7808 */ /* 0x000fe40005000000 */
[----:B------:R-:W-:Y:S02]  /*c430*/  FSEL R171, R9, -INF , !P1 ;  /* 0xff80000009ab7808 */ /* 0x000fe40004800000 */
[C---:B------:R-:W-:Y:S02]  /*c440*/  ISETP.GE.AND P2, PT, R6.reuse, R220, PT ;  /* 0x000000dc0600720c */ /* 0x040fe40003f46270 */
[C---:B------:R-:W-:Y:S01]  /*c450*/  ISETP.GE.AND P1, PT, R6.reuse, R219, PT ;  /* 0x000000db0600720c */ /* 0x040fe20003f26270 */
[----:B------:R-:W-:Y:S01]  /*c460*/  FFMA.FTZ R10, R15, -UR17, R234 ;  /* 0x800000110f0a7c23 */ /* 0x000fe200080100ea */
[----:B------:R-:W-:Y:S01]  /*c470*/  ISETP.LT.OR P2, PT, R6, R217, P2 ;  /* 0x000000d90600720c */ /* 0x000fe20001741670 */
[----:B--2---:R-:W-:Y:S01]  /*c480*/  FFMA.FTZ R9, R12, -UR17, R233 ;  /* 0x800000110c097c23 */ /* 0x004fe200080100e9 */
[----:B------:R-:W-:Y:S01]  /*c490*/  ISETP.LT.OR P1, PT, R6, R216, P1 ;  /* 0x000000d80600720c */ /* 0x000fe20000f21670 */
[----:B-1----:R-:W-:Y:S01]  /*c4a0*/  IMAD.MOV.U32 R7, RZ, RZ, R4 ;  /* 0x000000ffff077224 */ /* 0x002fe200078e0004 */
[----:B------:R-:W-:-:S02]  /*c4b0*/  IABS R4, R8 ;  /* 0x0000000800047213 */ /* 0x000fc40000000000 */
[----:B------:R-:W-:Y:S01]  /*c4c0*/  IADD3 R6, R0, 0x19, RZ ;  /* 0x0000001900067810 */ /* 0x000fe20007ffe0ff */
[----:B------:R1:W2:Y:S01]  /*c4d0*/  I2F R15, R7 ;  /* 0x00000007000f7306 */ /* 0x0002a20000201400 */
[----:B------:R-:W-:Y:S01]  /*c4e0*/  FSEL R170, R10, -INF , !P0 ;  /* 0xff8000000aaa7808 */ /* 0x000fe20004000000 */
[----:B------:R-:W-:Y:S01]  /*c4f0*/  IMAD.IADD R8, R218, 0x1, -R5 ;  /* 0x00000001da087824 */ /* 0x000fe200078e0a05 */
[----:B------:R-:W-:Y:S02]  /*c500*/  FSEL R169, R9, -INF , !P2 ;  /* 0xff80000009a97808 */ /* 0x000fe40005000000 */
[C---:B------:R-:W-:Y:S02]  /*c510*/  ISETP.GE.AND P0, PT, R3.reuse, R220, PT ;  /* 0x000000dc0300720c */ /* 0x040fe40003f06270 */
[----:B------:R-:W-:Y:S01]  /*c520*/  ISETP.GE.AND P2, PT, R3, R219, PT ;  /* 0x000000db0300720c */ /* 0x000fe20003f46270 */
[----:B-1----:R-:W-:-:S04]  /*c530*/  IMAD.MOV.U32 R7, RZ, RZ, R4 ;  /* 0x000000ffff077224 */ /* 0x002fc800078e0004 */
[----:B------:R1:W1:Y:S01]  /*c540*/  I2F R12, R7 ;  /* 0x00000007000c7306 */ /* 0x0002620000201400 */
[C---:B------:R-:W-:Y:S02]  /*c550*/  ISETP.LT.OR P0, PT, R3.reuse, R217, P0 ;  /* 0x000000d90300720c */ /* 0x040fe40000701670 */
[----:B------:R-:W-:Y:S02]  /*c560*/  ISETP.LT.OR P2, PT, R3, R216, P2 ;  /* 0x000000d80300720c */ /* 0x000fe40001741670 */
[----:B------:R-:W-:Y:S01]  /*c570*/  IABS R4, R8 ;  /* 0x0000000800047213 */ /* 0x000fe20000000000 */
[----:B----4-:R-:W-:Y:S02]  /*c580*/  FFMA.FTZ R10, R14, -UR17, R235 ;  /* 0x800000110e0a7c23 */ /* 0x010fe400080100eb */
[----:B-1----:R-:W-:Y:S01]  /*c590*/  IMAD.IADD R7, R209, 0x1, -R6 ;  /* 0x00000001d1077824 */ /* 0x002fe200078e0a06 */
[----:B------:R1:W4:Y:S04]  /*c5a0*/  I2F R14, R4 ;  /* 0x00000004000e7306 */ /* 0x0003280000201400 */
[----:B------:R-:W-:Y:S01]  /*c5b0*/  IABS R3, R7 ;  /* 0x0000000700037213 */ /* 0x000fe20000000000 */
[----:B------:R-:W-:-:S04]  /*c5c0*/  FFMA.FTZ R9, R11, -UR17, R28 ;  /* 0x800000110b097c23 */ /* 0x000fc8000801001c */
[----:B------:R-:W-:Y:S01]  /*c5d0*/  IMAD.MOV.U32 R7, RZ, RZ, R3 ;  /* 0x000000ffff077224 */ /* 0x000fe200078e0003 */
[----:B------:R-:W-:Y:S01]  /*c5e0*/  FSEL R168, R10, -INF , !P1 ;  /* 0xff8000000aa87808 */ /* 0x000fe20004800000 */
[----:B------:R-:W-:Y:S01]  /*c5f0*/  IMAD.IADD R8, R218, 0x1, -R6 ;  /* 0x00000001da087824 */ /* 0x000fe200078e0a06 */
[----:B------:R-:W-:Y:S02]  /*c600*/  FSEL R135, R9, -INF , !P0 ;  /* 0xff80000009877808 */ /* 0x000fe40004000000 */
[----:B-1----:R-:W-:Y:S01]  /*c610*/  IADD3 R4, R0, 0x20, RZ ;  /* 0x0000002000047810 */ /* 0x002fe20007ffe0ff */
[----:B------:R1:W1:Y:S01]  /*c620*/  I2F R11, R7 ;  /* 0x00000007000b7306 */ /* 0x0002620000201400 */
[C---:B------:R-:W-:Y:S02]  /*c630*/  ISETP.GE.AND P1, PT, R2.reuse, R220, PT ;  /* 0x000000dc0200720c */ /* 0x040fe40003f26270 */
[C---:B------:R-:W-:Y:S02]  /*c640*/  ISETP.GE.AND P0, PT, R2.reuse, R219, PT ;  /* 0x000000db0200720c */ /* 0x040fe40003f06270 */
[----:B------:R-:W-:-:S02]  /*c650*/  ISETP.LT.OR P1, PT, R2, R217, P1 ;  /* 0x000000d90200720c */ /* 0x000fc40000f21670 */
[----:B------:R-:W-:Y:S02]  /*c660*/  ISETP.LT.OR P0, PT, R2, R216, P0 ;  /* 0x000000d80200720c */ /* 0x000fe40000701670 */
[----:B------:R-:W-:Y:S01]  /*c670*/  IABS R3, R8 ;  /* 0x0000000800037213 */ /* 0x000fe20000000000 */
[----:B-1----:R-:W-:-:S03]  /*c680*/  IMAD.IADD R7, R209, 0x1, -R4 ;  /* 0x00000001d1077824 */ /* 0x002fc600078e0a04 */
[----:B------:R1:W1:Y:S02]  /*c690*/  I2F R16, R3 ;  /* 0x0000000300107306 */ /* 0x0002640000201400 */
[----:B------:R-:W-:Y:S01]  /*c6a0*/  IABS R2, R7 ;  /* 0x0000000700027213 */ /* 0x000fe20000000000 */
[----:B------:R-:W-:Y:S02]  /*c6b0*/  FFMA.FTZ R10, R17, -UR17, R30 ;  /* 0x80000011110a7c23 */ /* 0x000fe4000801001e */
[----:B---3--:R-:W-:Y:S02]  /*c6c0*/  FFMA.FTZ R9, R13, -UR17, R29 ;  /* 0x800000110d097c23 */ /* 0x008fe4000801001d */
[----:B------:R-:W-:Y:S01]  /*c6d0*/  IMAD.MOV.U32 R7, RZ, RZ, R2 ;  /* 0x000000ffff077224 */ /* 0x000fe200078e0002 */
[----:B------:R-:W-:Y:S01]  /*c6e0*/  FSEL R134, R10, -INF , !P2 ;  /* 0xff8000000a867808 */ /* 0x000fe20005000000 */
[----:B------:R-:W-:Y:S01]  /*c6f0*/  IMAD.IADD R8, R218, 0x1, -R4 ;  /* 0x00000001da087824 */ /* 0x000fe200078e0a04 */
[----:B------:R-:W-:-:S02]  /*c700*/  FSEL R35, R9, -INF , !P1 ;  /* 0xff80000009237808 */ /* 0x000fc40004800000 */
[----:B-1----:R-:W-:Y:S01]  /*c710*/  IADD3 R3, R0, 0x21, RZ ;  /* 0x0000002100037810 */ /* 0x002fe20007ffe0ff */
[----:B------:R1:W3:Y:S01]  /*c720*/  I2F R13, R7 ;  /* 0x00000007000d7306 */ /* 0x0002e20000201400 */
[C---:B------:R-:W-:Y:S02]  /*c730*/  ISETP.GE.AND P2, PT, R5.reuse, R220, PT ;  /* 0x000000dc0500720c */ /* 0x040fe40003f46270 */
[C---:B------:R-:W-:Y:S02]  /*c740*/  ISETP.GE.AND P1, PT, R5.reuse, R219, PT ;  /* 0x000000db0500720c */ /* 0x040fe40003f26270 */
[C---:B------:R-:W-:Y:S02]  /*c750*/  ISETP.LT.OR P2, PT, R5.reuse, R217, P2 ;  /* 0x000000d90500720c */ /* 0x040fe40001741670 */
[----:B------:R-:W-:Y:S02]  /*c760*/  ISETP.LT.OR P1, PT, R5, R216, P1 ;  /* 0x000000d80500720c */ /* 0x000fe40000f21670 */
[----:B------:R-:W-:Y:S01]  /*c770*/  IABS R2, R8 ;  /* 0x0000000800027213 */ /* 0x000fe20000000000 */
[----:B-1----:R-:W-:-:S03]  /*c780*/  IMAD.IADD R7, R209, 0x1, -R3 ;  /* 0x00000001d1077824 */ /* 0x002fc600078e0a03 */
[----:B------:R1:W1:Y:S02]  /*c790*/  I2F R17, R2 ;  /* 0x0000000200117306 */ /* 0x0002640000201400 */
[----:B------:R-:W-:Y:S01]  /*c7a0*/  IABS R5, R7 ;  /* 0x0000000700057213 */ /* 0x000fe20000000000 */
[----:B--2---:R-:W-:Y:S02]  /*c7b0*/  FFMA.FTZ R10, R15, -UR17, R31 ;  /* 0x800000110f0a7c23 */ /* 0x004fe4000801001f */
[----:B------:R-:W-:Y:S02]  /*c7c0*/  FFMA.FTZ R9, R12, -UR17, R20 ;  /* 0x800000110c097c23 */ /* 0x000fe40008010014 */
[----:B------:R-:W-:Y:S02]  /*c7d0*/  IMAD.MOV.U32 R7, RZ, RZ, R5 ;  /* 0x000000ffff077224 */ /* 0x000fe400078e0005 */
[----:B------:R-:W-:Y:S01]  /*c7e0*/  IMAD.IADD R8, R218, 0x1, -R3 ;  /* 0x00000001da087824 */ /* 0x000fe200078e0a03 */
[----:B------:R-:W-:-:S02]  /*c7f0*/  FSEL R34, R10, -INF , !P0 ;  /* 0xff8000000a227808 */ /* 0x000fc40004000000 */
[----:B-1----:R-:W-:Y:S01]  /*c800*/  IADD3 R2, R0, 0x28, RZ ;  /* 0x0000002800027810 */ /* 0x002fe20007ffe0ff */
[----:B------:R1:W2:Y:S01]  /*c810*/  I2F R12, R7 ;  /* 0x00000007000c7306 */ /* 0x0002a20000201400 */
[----:B------:R-:W-:Y:S02]  /*c820*/  FSEL R33, R9, -INF , !P2 ;  /* 0xff80000009217808 */ /* 0x000fe40005000000 */
[C---:B------:R-:W-:Y:S02]  /*c830*/  ISETP.GE.AND P0, PT, R6.reuse, R220, PT ;  /* 0x000000dc0600720c */ /* 0x040fe40003f06270 */
[C---:B------:R-:W-:Y:S02]  /*c840*/  ISETP.GE.AND P2, PT, R6.reuse, R219, PT ;  /* 0x000000db0600720c */ /* 0x040fe40003f46270 */
[----:B------:R-:W-:Y:S02]  /*c850*/  IABS R5, R8 ;  /* 0x0000000800057213 */ /* 0x000fe40000000000 */
[----:B------:R-:W-:-:S02]  /*c860*/  ISETP.LT.OR P0, PT, R6, R217, P0 ;  /* 0x000000d90600720c */ /* 0x000fc40000701670 */
[----:B------:R-:W-:Y:S01]  /*c870*/  ISETP.LT.OR P2, PT, R6, R216, P2 ;  /* 0x000000d80600720c */ /* 0x000fe20001741670 */
[--C-:B-1----:R-:W-:Y:S01]  /*c880*/  IMAD.IADD R7, R209, 0x1, -R2.reuse ;  /* 0x00000001d1077824 */ /* 0x102fe200078e0a02 */
[----:B------:R1:W1:Y:S01]  /*c890*/  I2F R15, R5 ;  /* 0x00000005000f7306 */ /* 0x0002620000201400 */
[----:B------:R-:W-:-:S03]  /*c8a0*/  IMAD.IADD R8, R218, 0x1, -R2 ;  /* 0x00000001da087824 */ /* 0x000fc600078e0a02 */
[----:B------:R-:W-:Y:S01]  /*c8b0*/  IABS R6, R7 ;  /* 0x0000000700067213 */ /* 0x000fe20000000000 */
[----:B----4-:R-:W-:Y:S02]  /*c8c0*/  FFMA.FTZ R10, R14, -UR17, R22 ;  /* 0x800000110e0a7c23 */ /* 0x010fe40008010016 */
[----:B------:R-:W-:Y:S02]  /*c8d0*/  FFMA.FTZ R9, R11, -UR17, R21 ;  /* 0x800000110b097c23 */ /* 0x000fe40008010015 */
[----:B------:R-:W-:Y:S01]  /*c8e0*/  IMAD.MOV.U32 R7, RZ, RZ, R6 ;  /* 0x000000ffff077224 */ /* 0x000fe200078e0006 */
[----:B------:R-:W-:Y:S02]  /*c8f0*/  IABS R6, R8 ;  /* 0x0000000800067213 */ /* 0x000fe40000000000 */
[----:B-1----:R-:W-:Y:S02]  /*c900*/  IADD3 R5, R0, 0x29, RZ ;  /* 0x0000002900057810 */ /* 0x002fe40007ffe0ff */
[----:B------:R-:W-:-:S02]  /*c910*/  FSEL R32, R10, -INF , !P1 ;  /* 0xff8000000a207808 */ /* 0x000fc40004800000 */
[----:B------:R-:W-:Y:S01]  /*c920*/  FSEL R31, R9, -INF , !P0 ;  /* 0xff800000091f7808 */ /* 0x000fe20004000000 */
[----:B------:R-:W-:Y:S01]  /*c930*/  IMAD.IADD R8, R209, 0x1, -R5 ;  /* 0x00000001d1087824 */ /* 0x000fe200078e0a05 */
[C---:B------:R-:W-:Y:S01]  /*c940*/  ISETP.GE.AND P1, PT, R4.reuse, R220, PT ;  /* 0x000000dc0400720c */ /* 0x040fe20003f26270 */
[----:B------:R1:W4:Y:S01]  /*c950*/  I2F R11, R7 ;  /* 0x00000007000b7306 */ /* 0x0003220000201400 */
[C---:B------:R-:W-:Y:S02]  /*c960*/  ISETP.GE.AND P0, PT, R4.reuse, R219, PT ;  /* 0x000000db0400720c */ /* 0x040fe40003f06270 */
[C---:B------:R-:W-:Y:S02]  /*c970*/  ISETP.LT.OR P1, PT, R4.reuse, R217, P1 ;  /* 0x000000d90400720c */ /* 0x040fe40000f21670 */
[----:B------:R-:W-:Y:S01]  /*c980*/  ISETP.LT.OR P0, PT, R4, R216, P0 ;  /* 0x000000d80400720c */ /* 0x000fe20000701670 */
[----:B------:R-:W-:Y:S01]  /*c990*/  FFMA.FTZ R10, R16, -UR17, R23 ;  /* 0x80000011100a7c23 */ /* 0x000fe20008010017 */
[----:B------:R-:W-:Y:S01]  /*c9a0*/  IADD3 R4, R0, 0x30, RZ ;  /* 0x0000003000047810 */ /* 0x000fe20007ffe0ff */
[----:B---3--:R-:W-:-:S02]  /*c9b0*/  FFMA.FTZ R9, R13, -UR17, R236 ;  /* 0x800000110d097c23 */ /* 0x008fc400080100ec */
[----:B-1----:R-:W-:Y:S01]  /*c9c0*/  IMAD.MOV.U32 R7, RZ, RZ, R6 ;  /* 0x000000ffff077224 */ /* 0x002fe200078e0006 */
[----:B------:R-:W-:Y:S01]  /*c9d0*/  IABS R6, R8 ;  /* 0x0000000800067213 */ /* 0x000fe20000000000 */
[----:B------:R-:W-:Y:S02]  /*c9e0*/  IMAD.IADD R8, R218, 0x1, -R5 ;  /* 0x00000001da087824 */ /* 0x000fe400078e0a05 */
[----:B------:R1:W3:Y:S01]  /*c9f0*/  I2F R18, R7 ;  /* 0x0000000700127306 */ /* 0x0002e20000201400 */
[----:B------:R-:W-:Y:S02]  /*ca00*/  FSEL R30, R10, -INF , !P2 ;  /* 0xff8000000a1e7808 */ /* 0x000fe40005000000 */
[----:B------:R-:W-:Y:S02]  /*ca10*/  FSEL R29, R9, -INF , !P1 ;  /* 0xff800000091d7808 */ /* 0x000fe40004800000 */
[C---:B------:R-:W-:Y:S02]  /*ca20*/  ISETP.GE.AND P2, PT, R3.reuse, R220, PT ;  /* 0x000000dc0300720c */ /* 0x040fe40003f46270 */
[----:B------:R-:W-:Y:S01]  /*ca30*/  ISETP.GE.AND P1, PT, R3, R219, PT ;  /* 0x000000db0300720c */ /* 0x000fe20003f26270 */
[----:B-1----:R-:W-:Y:S01]  /*ca40*/  IMAD.MOV.U32 R7, RZ, RZ, R6 ;  /* 0x000000ffff077224 */ /* 0x002fe200078e0006 */
[----:B------:R-:W-:Y:S01]  /*ca50*/  IABS R6, R8 ;  /* 0x0000000800067213 */ /* 0x000fe20000000000 */
[----:B------:R-:W-:-:S02]  /*ca60*/  IMAD.IADD R8, R209, 0x1, -R4 ;  /* 0x00000001d1087824 */ /* 0x000fc400078e0a04 */
[----:B------:R1:W-:Y:S01]  /*ca70*/  I2F R16, R7 ;  /* 0x0000000700107306 */ /* 0x0003e20000201400 */
[C---:B------:R-:W-:Y:S02]  /*ca80*/  ISETP.LT.OR P2, PT, R3.reuse, R217, P2 ;  /* 0x000000d90300720c */ /* 0x040fe40001741670 */
[----:B------:R-:W-:Y:S02]  /*ca90*/  ISETP.LT.OR P1, PT, R3, R216, P1 ;  /* 0x000000d80300720c */ /* 0x000fe40000f21670 */
[----:B------:R-:W-:Y:S01]  /*caa0*/  IADD3 R3, R0, 0x31, RZ ;  /* 0x0000003100037810 */ /* 0x000fe20007ffe0ff */
[----:B------:R-:W-:Y:S02]  /*cab0*/  FFMA.FTZ R10, R17, -UR17, R238 ;  /* 0x80000011110a7c23 */ /* 0x000fe400080100ee */
[----:B--2---:R-:W-:Y:S02]  /*cac0*/  FFMA.FTZ R9, R12, -UR17, R237 ;  /* 0x800000110c097c23 */ /* 0x004fe400080100ed */
[----:B-1----:R-:W-:Y:S01]  /*cad0*/  IMAD.MOV.U32 R7, RZ, RZ, R6 ;  /* 0x000000ffff077224 */ /* 0x002fe200078e0006 */
[----:B------:R-:W-:Y:S01]  /*cae0*/  IABS R6, R8 ;  /* 0x0000000800067213 */ /* 0x000fe20000000000 */
[----:B------:R-:W-:-:S02]  /*caf0*/  IMAD.IADD R8, R218, 0x1, -R4 ;  /* 0x00000001da087824 */ /* 0x000fc400078e0a04 */
[----:B------:R1:W2:Y:S01]  /*cb00*/  I2F R14, R7 ;  /* 0x00000007000e7306 */ /* 0x0002a20000201400 */
[----:B------:R-:W-:Y:S02]  /*cb10*/  FSEL R28, R10, -INF , !P0 ;  /* 0xff8000000a1c7808 */ /* 0x000fe40004000000 */
[----:B------:R-:W-:Y:S02]  /*cb20*/  FSEL R27, R9, -INF , !P2 ;  /* 0xff800000091b7808 */ /* 0x000fe40005000000 */
[C---:B------:R-:W-:Y:S02]  /*cb30*/  ISETP.GE.AND P0, PT, R2.reuse, R220, PT ;  /* 0x000000dc0200720c */ /* 0x040fe40003f06270 */
[----:B------:R-:W-:Y:S01]  /*cb40*/  ISETP.GE.AND P2, PT, R2, R219, PT ;  /* 0x000000db0200720c */ /* 0x000fe20003f46270 */
[----:B-1----:R-:W-:Y:S01]  /*cb50*/  IMAD.MOV.U32 R7, RZ, RZ, R6 ;  /* 0x000000ffff077224 */ /* 0x002fe200078e0006 */
[----:B------:R-:W-:Y:S01]  /*cb60*/  IABS R6, R8 ;  /* 0x0000000800067213 */ /* 0x000fe20000000000 */
[----:B------:R-:W-:-:S02]  /*cb70*/  IMAD.IADD R8, R209, 0x1, -R3 ;  /* 0x00000001d1087824 */ /* 0x000fc400078e0a03 */
[----:B------:R1:W1:Y:S01]  /*cb80*/  I2F R12, R7 ;  /* 0x00000007000c7306 */ /* 0x0002620000201400 */
[C---:B------:R-:W-:Y:S01]  /*cb90*/  ISETP.LT.OR P0, PT, R2.reuse, R217, P0 ;  /* 0x000000d90200720c */ /* 0x040fe20000701670 */
[----:B------:R-:W-:Y:S01]  /*cba0*/  FFMA.FTZ R10, R15, -UR17, R239 ;  /* 0x800000110f0a7c23 */ /* 0x000fe200080100ef */
[----:B------:R-:W-:Y:S01]  /*cbb0*/  ISETP.LT.OR P2, PT, R2, R216, P2 ;  /* 0x000000d80200720c */ /* 0x000fe20001741670 */
[----:B----4-:R-:W-:Y:S01]  /*cbc0*/  FFMA.FTZ R9, R11, -UR17, R176 ;  /* 0x800000110b097c23 */ /* 0x010fe200080100b0 */
[----:B------:R-:W-:Y:S01]  /*cbd0*/  IADD3 R2, R0, 0x38, RZ ;  /* 0x0000003800027810 */ /* 0x000fe20007ffe0ff */
[----:B-1----:R-:W-:Y:S01]  /*cbe0*/  IMAD.MOV.U32 R7, RZ, RZ, R6 ;  /* 0x000000ffff077224 */ /* 0x002fe200078e0006 */
[----:B------:R-:W-:-:S03]  /*cbf0*/  IABS R6, R8 ;  /* 0x0000000800067213 */ /* 0x000fc60000000000 */
[----:B------:R1:W-:Y:S01]  /*cc00*/  I2F R17, R7 ;  /* 0x0000000700117306 */ /* 0x0003e20000201400 */
[----:B------:R-:W-:Y:S01]  /*cc10*/  FSEL R26, R10, -INF , !P1 ;  /* 0xff8000000a1a7808 */ /* 0x000fe20004800000 */
[----:B------:R-:W-:Y:S01]  /*cc20*/  IMAD.IADD R8, R218, 0x1, -R3 ;  /* 0x00000001da087824 */ /* 0x000fe200078e0a03 */
[----:B------:R-:W-:Y:S01]  /*cc30*/  FSEL R23, R9, -INF , !P0 ;  /* 0xff80000009177808 */ /* 0x000fe20004000000 */
[----:B---3--:R-:W-:Y:S01]  /*cc40*/  FFMA.FTZ R11, R18, -UR17, R178 ;  /* 0x80000011120b7c23 */ /* 0x008fe200080100b2 */
[C---:B------:R-:W-:Y:S02]  /*cc50*/  ISETP.GE.AND P1, PT, R5.reuse, R220, PT ;  /* 0x000000dc0500720c */ /* 0x040fe40003f26270 */
[----:B------:R-:W-:Y:S01]  /*cc60*/  ISETP.GE.AND P0, PT, R5, R219, PT ;  /* 0x000000db0500720c */ /* 0x000fe20003f06270 */
[----:B-1----:R-:W-:-:S04]  /*cc70*/  IMAD.MOV.U32 R7, RZ, RZ, R6 ;  /* 0x000000ffff077224 */ /* 0x002fc800078e0006 */
[----:B------:R1:W3:Y:S01]  /*cc80*/  I2F R15, R7 ;  /* 0x00000007000f7306 */ /* 0x0002e20000201400 */
[C---:B------:R-:W-:Y:S02]  /*cc90*/  ISETP.LT.OR P1, PT, R5.reuse, R217, P1 ;  /* 0x000000d90500720c */ /* 0x040fe40000f21670 */
[----:B------:R-:W-:Y:S02]  /*cca0*/  ISETP.LT.OR P0, PT, R5, R216, P0 ;  /* 0x000000d80500720c */ /* 0x000fe40000701670 */
[----:B------:R-:W-:Y:S02]  /*ccb0*/  IABS R6, R8 ;  /* 0x0000000800067213 */ /* 0x000fe40000000000 */
[----:B------:R-:W-:Y:S02]  /*ccc0*/  FSEL R22, R11, -INF , !P2 ;  /* 0xff8000000b167808 */ /* 0x000fe40005000000 */
[----:B------:R-:W-:Y:S01]  /*ccd0*/  ISETP.GE.AND P2, PT, R4, R220, PT ;  /* 0x000000dc0400720c */ /* 0x000fe20003f46270 */
[--C-:B-1----:R-:W-:Y:S01]  /*cce0*/  IMAD.IADD R7, R209, 0x1, -R2.reuse ;  /* 0x00000001d1077824 */ /* 0x102fe200078e0a02 */
[----:B------:R1:W-:Y:S04]  /*ccf0*/  I2F R13, R6 ;  /* 0x00000006000d7306 */ /* 0x0003e80000201400 */
[----:B------:R-:W-:Y:S01]  /*cd00*/  IABS R5, R7 ;  /* 0x0000000700057213 */ /* 0x000fe20000000000 */
[----:B------:R-:W-:-:S02]  /*cd10*/  IMAD.IADD R7, R218, 0x1, -R2 ;  /* 0x00000001da077824 */ /* 0x000fc400078e0a02 */
[----:B--2---:R-:W-:Y:S01]  /*cd20*/  FFMA.FTZ R10, R14, -UR17, R179 ;  /* 0x800000110e0a7c23 */ /* 0x004fe200080100b3 */
[----:B------:R-:W-:Y:S01]  /*cd30*/  IADD3 R0, R0, 0x39, RZ ;  /* 0x0000003900007810 */ /* 0x000fe20007ffe0ff */
[----:B------:R-:W-:Y:S01]  /*cd40*/  FFMA.FTZ R8, R12, -UR17, R212 ;  /* 0x800000110c087c23 */ /* 0x000fe200080100d4 */
[----:B------:R-:W-:Y:S01]  /*cd50*/  ISETP.LT.OR P2, PT, R4, R217, P2 ;  /* 0x000000d90400720c */ /* 0x000fe20001741670 */
[----:B------:R-:W-:Y:S01]  /*cd60*/  FFMA.FTZ R9, R16, -UR17, R177 ;  /* 0x8000001110097c23 */ /* 0x000fe200080100b1 */
[----:B------:R-:W-:Y:S01]  /*cd70*/  FSEL R21, R10, -INF , !P0 ;  /* 0xff8000000a157808 */ /* 0x000fe20004000000 */
[----:B-1----:R-:W-:Y:S01]  /*cd80*/  IMAD.MOV.U32 R6, RZ, RZ, R5 ;  /* 0x000000ffff067224 */ /* 0x002fe200078e0005 */
[----:B------:R-:W-:Y:S02]  /*cd90*/  IABS R5, R7 ;  /* 0x0000000700057213 */ /* 0x000fe40000000000 */
[----:B------:R-:W-:Y:S02]  /*cda0*/  FSEL R19, R8, -INF , !P2 ;  /* 0xff80000008137808 */ /* 0x000fe40005000000 */
[----:B------:R1:W2:Y:S01]  /*cdb0*/  I2F R10, R5 ;  /* 0x00000005000a7306 */ /* 0x0002a20000201400 */
[----:B------:R-:W-:-:S02]  /*cdc0*/  ISETP.GE.AND P0, PT, R3, R220, PT ;  /* 0x000000dc0300720c */ /* 0x000fc40003f06270 */
[----:B------:R-:W-:Y:S02]  /*cdd0*/  ISETP.GE.AND P2, PT, R3, R219, PT ;  /* 0x000000db0300720c */ /* 0x000fe40003f46270 */
[----:B------:R-:W-:Y:S02]  /*cde0*/  FSEL R20, R9, -INF , !P1 ;  /* 0xff80000009147808 */ /* 0x000fe40004800000 */
[C---:B------:R-:W-:Y:S02]  /*cdf0*/  ISETP.LT.OR P0, PT, R3.reuse, R217, P0 ;  /* 0x000000d90300720c */ /* 0x040fe40000701670 */
[----:B------:R-:W-:Y:S01]  /*ce00*/  ISETP.LT.OR P2, PT, R3, R216, P2 ;  /* 0x000000d80300720c */ /* 0x000fe20001741670 */
[----:B------:R4:W2:Y:S01]  /*ce10*/  I2F R12, R6 ;  /* 0x00000006000c7306 */ /* 0x0008a20000201400 */
[----:B------:R-:W-:Y:S01]  /*ce20*/  ISETP.GE.AND P1, PT, R4, R219, PT ;  /* 0x000000db0400720c */ /* 0x000fe20003f26270 */
[----:B-1----:R-:W-:-:S03]  /*ce30*/  IMAD.IADD R5, R209, 0x1, -R0 ;  /* 0x00000001d1057824 */ /* 0x002fc600078e0a00 */
[----:B------:R-:W-:Y:S01]  /*ce40*/  ISETP.LT.OR P1, PT, R4, R216, P1 ;  /* 0x000000d80400720c */ /* 0x000fe20000f21670 */
[----:B---3--:R-:W-:Y:S01]  /*ce50*/  FFMA.FTZ R9, R15, -UR17, R213 ;  /* 0x800000110f097c23 */ /* 0x008fe200080100d5 */
[----:B------:R-:W-:Y:S01]  /*ce60*/  IABS R3, R5 ;  /* 0x0000000500037213 */ /* 0x000fe20000000000 */
[----:B------:R-:W-:-:S04]  /*ce70*/  IMAD.IADD R5, R218, 0x1, -R0 ;  /* 0x00000001da057824 */ /* 0x000fc800078e0a00 */
[----:B------:R-:W-:Y:S01]  /*ce80*/  IMAD.MOV.U32 R4, RZ, RZ, R3 ;  /* 0x000000ffff047224 */ /* 0x000fe200078e0003 */
[----:B------:R-:W-:Y:S01]  /*ce90*/  IABS R3, R5 ;  /* 0x0000000500037213 */ /* 0x000fe20000000000 */
[----:B----4-:R-:W-:Y:S01]  /*cea0*/  FFMA.FTZ R6, R17, -UR17, R214 ;  /* 0x8000001111067c23 */ /* 0x010fe200080100d6 */
[----:B------:R-:W-:Y:S02]  /*ceb0*/  FSEL R17, R9, -INF , !P0 ;  /* 0xff80000009117808 */ /* 0x000fe40004000000 */
[----:B------:R-:W-:Y:S01]  /*cec0*/  ISETP.GE.AND P0, PT, R2, R219, PT ;  /* 0x000000db0200720c */ /* 0x000fe20003f06270 */
[----:B------:R-:W1:Y:S01]  /*ced0*/  I2F R4, R4 ;  /* 0x0000000400047306 */ /* 0x000e620000201400 */
[----:B--2---:R-:W-:Y:S01]  /*cee0*/  FFMA.FTZ R5, R10, -UR17, R226 ;  /* 0x800000110a057c23 */ /* 0x004fe200080100e2 */
[----:B------:R-:W-:Y:S02]  /*cef0*/  FSEL R18, R6, -INF , !P1 ;  /* 0xff80000006127808 */ /* 0x000fe40004800000 */
[----:B------:R-:W-:-:S02]  /*cf00*/  ISETP.LT.OR P0, PT, R2, R216, P0 ;  /* 0x000000d80200720c */ /* 0x000fc40000701670 */
[----:B------:R-:W-:Y:S02]  /*cf10*/  ISETP.GE.AND P1, PT, R2, R220, PT ;  /* 0x000000dc0200720c */ /* 0x000fe40003f26270 */
[----:B------:R-:W2:Y:S01]  /*cf20*/  I2F R3, R3 ;  /* 0x0000000300037306 */ /* 0x000ea20000201400 */
[----:B------:R-:W-:Y:S01]  /*cf30*/  FFMA.FTZ R7, R13, -UR17, R215 ;  /* 0x800000110d077c23 */ /* 0x000fe200080100d7 */
[----:B------:R-:W-:Y:S01]  /*cf40*/  FSEL R14, R5, -INF , !P0 ;  /* 0xff800000050e7808 */ /* 0x000fe20004000000 */
[----:B------:R-:W-:Y:S01]  /*cf50*/  FFMA.FTZ R8, R12, -UR17, R224 ;  /* 0x800000110c087c23 */ /* 0x000fe200080100e0 */
[----:B------:R-:W-:Y:S02]  /*cf60*/  ISETP.LT.OR P1, PT, R2, R217, P1 ;  /* 0x000000d90200720c */ /* 0x000fe40000f21670 */
[----:B------:R-:W-:Y:S02]  /*cf70*/  PLOP3.LUT P0, PT, PT, PT, UP0, 0x80, 0x0 ;  /* 0x000000000000781c */ /* 0x000fe40003f0f008 */
[----:B------:R-:W-:-:S02]  /*cf80*/  FSEL R16, R7, -INF , !P2 ;  /* 0xff80000007107808 */ /* 0x000fc40005000000 */
[----:B------:R-:W-:Y:S02]  /*cf90*/  FSEL R15, R8, -INF , !P1 ;  /* 0xff800000080f7808 */ /* 0x000fe40004800000 */
        /* <DEDUP_REMOVED lines=144> */
.L_x_1228:
[----:B------:R-:W-:Y:S05]  /*d8a0*/  BSYNC B0 ;  /* 0x0000000000007941 */ /* 0x000fea0003800000 */
.L_x_1227:
[----:B------:R-:W0:Y:S02]  /*d8b0*/  LDGDEPBAR ;  /* 0x00000000000079af */ /* 0x000e240000000000 */
.L_x_1226:
[----:B------:R-:W2:Y:S04]  /*d8c0*/  LDL.LU R234, [R1+0x8c] ;  /* 0x00008c0001ea7983 */ /* 0x000ea80000300800 */
[----:B------:R-:W3:Y:S04]  /*d8d0*/  LDL.LU R215, [R1+0x88] ;  /* 0x0000880001d77983 */ /* 0x000ee80000300800 */
[----:B------:R-:W4:Y:S04]  /*d8e0*/  LDL R233, [R1+0xc0] ;  /* 0x0000c00001e97983 */ /* 0x000f280000100800 */
[----:B------:R-:W4:Y:S04]  /*d8f0*/  LDL R232, [R1+0xc4] ;  /* 0x0000c40001e87983 */ /* 0x000f280000100800 */
[----:B------:R-:W4:Y:S01]  /*d900*/  LDL R229, [R1+0xd8] ;  /* 0x0000d80001e57983 */ /* 0x000f220000100800 */
[----:B------:R-:W-:Y:S01]  /*d910*/  FMNMX.FTZ R0, R133, R172, !PT ;  /* 0x000000ac85007209 */ /* 0x000fe20007810000 */
[----:B------:R-:W-:-:S02]  /*d920*/  USHF.L.U32 UR10, UR7, 0x1, URZ ;  /* 0x00000001070a7899 */ /* 0x000fc4000800063f */
        /* <DEDUP_REMOVED lines=10> */
[----:B------:R-:W-:Y:S01]  /*d9d0*/  ULOP3.LUT UR10, UR10, UR25, URZ, 0x3c, !UPT ;  /* 0x000000190a0a7292 */ /* 0x000fe2000f8e3c3f */
        /* <DEDUP_REMOVED lines=41> */
[----:B------:R-:W-:Y:S03]  /*dc70*/  STL [R1+0x118], R199 ;  /* 0x000118c701007387 */ /* 0x000fe60000100800 */
[----:B------:R-:W-:Y:S01]  /*dc80*/  FMNMX.FTZ R3, R13, R3, !PT ;  /* 0x000000030d037209 */ /* 0x000fe20007810000 */
[----:B------:R-:W1:Y:S04]  /*dc90*/  SHFL.BFLY PT, R2, R0, 0x2, 0x1f ;  /* 0x0c401f0000027f89 */ /* 0x000e6800000e0000 */
[----:B-1----:R-:W1:Y:S04]  /*dca0*/  SHFL.BFLY PT, R4, R3, 0x2, 0x1f ;  /* 0x0c401f0003047f89 */ /* 0x002e6800000e0000 */
[----:B------:R-:W-:Y:S04]  /*dcb0*/  STL [R1+0x114], R198 ;  /* 0x000114c601007387 */ /* 0x000fe80000100800 */
[----:B------:R-:W-:Y:S04]  /*dcc0*/  STL [R1+0x110], R197 ;  /* 0x000110c501007387 */ /* 0x000fe80000100800 */
[----:B------:R-:W-:Y:S04]  /*dcd0*/  STL [R1+0x10c], R196 ;  /* 0x00010cc401007387 */ /* 0x000fe80000100800 */
[----:B------:R-:W-:Y:S01]  /*dce0*/  STL [R1+0x108], R195 ;  /* 0x000108c301007387 */ /* 0x000fe20000100800 */
[----:B------:R-:W-:-:S03]  /*dcf0*/  FMNMX.FTZ R2, R0, R2, !PT ;  /* 0x0000000200027209 */ /* 0x000fc60007810000 */
[----:B------:R-:W-:Y:S01]  /*dd00*/  STL [R1+0x104], R194 ;  /* 0x000104c201007387 */ /* 0x000fe20000100800 */
[----:B-1----:R-:W-:-:S03]  /*dd10*/  FMNMX.FTZ R0, R3, R4, !PT ;  /* 0x0000000403007209 */ /* 0x002fc60007810000 */
        /* <DEDUP_REMOVED lines=8> */
[C---:B------:R-:W-:Y:S01]  /*dda0*/  FSETP.NEU.FTZ.AND P1, PT, R205.reuse, -INF , PT ;  /* 0xff800000cd00780b */ /* 0x040fe20003f3d000 */
[C---:B------:R-:W-:Y:S01]  /*ddb0*/  FMUL.FTZ R2, R205.reuse, c[0x0][0x23c] ;  /* 0x00008f00cd027a20 */ /* 0x040fe20000410000 */
[----:B------:R-:W-:Y:S01]  /*ddc0*/  FMNMX.FTZ R204, R0, R3, !PT ;  /* 0x0000000300cc7209 */ /* 0x000fe20007810000 */
[----:B------:R-:W-:Y:S01]  /*ddd0*/  STL [R1+0xec], R188 ;  /* 0x0000ecbc01007387 */ /* 0x000fe20000100800 */
[----:B------:R-:W-:Y:S02]  /*dde0*/  FSEL R5, R205, RZ, P1 ;  /* 0x000000ffcd057208 */ /* 0x000fe40000800000 */
[----:B------:R-:W-:Y:S01]  /*ddf0*/  FSEL R2, R2, RZ, P1 ;  /* 0x000000ff02027208 */ /* 0x000fe20000800000 */
[C---:B------:R-:W-:Y:S01]  /*de00*/  FMUL.FTZ R0, R204.reuse, c[0x0][0x23c] ;  /* 0x00008f00cc007a20 */ /* 0x040fe20000410000 */
[----:B------:R-:W-:Y:S01]  /*de10*/  FSETP.NEU.FTZ.AND P0, PT, R204, -INF , PT ;  /* 0xff800000cc00780b */ /* 0x000fe20003f1d000 */
[----:B------:R-:W-:Y:S01]  /*de20*/  FADD.FTZ R5, R133, -R5 ;  /* 0x8000000585057221 */ /* 0x000fe20000010000 */
[----:B------:R-:W-:Y:S01]  /*de30*/  STL [R1+0xe8], R187 ;  /* 0x0000e8bb01007387 */ /* 0x000fe20000100800 */
[--C-:B------:R-:W-:Y:S01]  /*de40*/  FFMA.FTZ R3, R172, c[0x0][0x23c], -R2.reuse ;  /* 0x00008f00ac037a23 */ /* 0x100fe20000010802 */
[----:B------:R-:W-:Y:S01]  /*de50*/  FSEL R4, R204, RZ, P0 ;  /* 0x000000ffcc047208 */ /* 0x000fe20000000000 */
[--C-:B------:R-:W-:Y:S01]  /*de60*/  FFMA.FTZ R6, R171, c[0x0][0x23c], -R2.reuse ;  /* 0x00008f00ab067a23 */ /* 0x100fe20000010802 */
[----:B------:R-:W-:Y:S01]  /*de70*/  FSEL R0, R0, RZ, P0 ;  /* 0x000000ff00007208 */ /* 0x000fe20000000000 */
[----:B------:R1:W-:Y:S01]  /*de80*/  MUFU.EX2 R228, R3 ;  /* 0x0000000300e47308 */ /* 0x0003e20000000800 */
[----:B------:R-:W-:Y:S01]  /*de90*/  FFMA.FTZ R7, R169, c[0x0][0x23c], -R2 ;  /* 0x00008f00a9077a23 */ /* 0x000fe20000010802 */
[----:B------:R4:W-:Y:S01]  /*dea0*/  STL [R1+0xe4], R186 ;  /* 0x0000e4ba01007387 */ /* 0x0009e20000100800 */
[----:B------:R-:W-:-:S02]  /*deb0*/  FADD.FTZ R4, R132, -R4 ;  /* 0x8000000484047221 */ /* 0x000fc40000010000 */
[--C-:B------:R-:W-:Y:S01]  /*dec0*/  FFMA.FTZ R135, R135, c[0x0][0x23c], -R2.reuse ;  /* 0x00008f0087877a23 */ /* 0x100fe20000010802 */
[----:B------:R-:W-:Y:S01]  /*ded0*/  STL [R1+0xe0], R181 ;  /* 0x0000e0b501007387 */ /* 0x000fe20000100800 */
[----:B------:R-:W-:Y:S02]  /*dee0*/  FMUL.FTZ R4, R4, c[0x0][0x23c] ;  /* 0x00008f0004047a20 */ /* 0x000fe40000410000 */
[--C-:B------:R-:W-:Y:S01]  /*def0*/  FFMA.FTZ R132, R35, c[0x0][0x23c], -R2.reuse ;  /* 0x00008f0023847a23 */ /* 0x100fe20000010802 */
[----:B------:R2:W-:Y:S01]  /*df00*/  STL [R1+0x158], R205 ;  /* 0x000158cd01007387 */ /* 0x0005e20000100800 */
[--C-:B------:R-:W-:Y:S01]  /*df10*/  FFMA.FTZ R171, R33, c[0x0][0x23c], -R2.reuse ;  /* 0x00008f0021ab7a23 */ /* 0x100fe20000010802 */
[----:B------:R-:W-:Y:S01]  /*df20*/  MUFU.EX2 R135, R135 ;  /* 0x0000008700877308 */ /* 0x000fe20000000800 */
[--C-:B------:R-:W-:Y:S01]  /*df30*/  FFMA.FTZ R172, R31, c[0x0][0x23c], -R2.reuse ;  /* 0x00008f001fac7a23 */ /* 0x100fe20000010802 */
[----:B------:R2:W-:Y:S01]  /*df40*/  STL [R1+0x15c], R204 ;  /* 0x00015ccc01007387 */ /* 0x0005e20000100800 */
[----:B------:R-:W-:-:S02]  /*df50*/  FFMA.FTZ R176, R29, c[0x0][0x23c], -R2 ;  /* 0x00008f001db07a23 */ /* 0x000fc40000010802 */
[--C-:B-1----:R-:W-:Y:S02]  /*df60*/  FFMA.FTZ R3, R174, c[0x0][0x23c], -R2.reuse ;  /* 0x00008f00ae037a23 */ /* 0x102fe40000010802 */
[--C-:B------:R-:W-:Y:S01]  /*df70*/  FFMA.FTZ R230, R27, c[0x0][0x23c], -R2.reuse ;  /* 0x00008f001be67a23 */ /* 0x100fe20000010802 */
[----:B------:R-:W-:Y:S01]  /*df80*/  MUFU.EX2 R171, R171 ;  /* 0x000000ab00ab7308 */ /* 0x000fe20000000800 */
[--C-:B------:R-:W-:Y:S02]  /*df90*/  FFMA.FTZ R248, R23, c[0x0][0x23c], -R2.reuse ;  /* 0x00008f0017f87a23 */ /* 0x100fe40000010802 */
[--C-:B------:R-:W-:Y:S02]  /*dfa0*/  FFMA.FTZ R249, R20, c[0x0][0x23c], -R2.reuse ;  /* 0x00008f0014f97a23 */ /* 0x100fe40000010802 */
[--C-:B------:R-:W-:Y:S02]  /*dfb0*/  FFMA.FTZ R250, R19, c[0x0][0x23c], -R2.reuse ;  /* 0x00008f0013fa7a23 */ /* 0x100fe40000010802 */
[--C-:B------:R-:W-:Y:S01]  /*dfc0*/  FFMA.FTZ R251, R17, c[0x0][0x23c], -R2.reuse ;  /* 0x00008f0011fb7a23 */ /* 0x100fe20000010802 */
[----:B------:R1:W1:Y:S01]  /*dfd0*/  MUFU.EX2 R11, R3 ;  /* 0x00000003000b7308 */ /* 0x0002620000000800 */
[----:B------:R-:W-:-:S02]  /*dfe0*/  FFMA.FTZ R195, R15, c[0x0][0x23c], -R2 ;  /* 0x00008f000fc37a23 */ /* 0x000fc40000010802 */
[----:B------:R-:W-:Y:S02]  /*dff0*/  FFMA.FTZ R196, R12, c[0x0][0x23c], -R2 ;  /* 0x00008f000cc47a23 */ /* 0x000fe40000010802 */
[--C-:B------:R-:W-:Y:S02]  /*e000*/  FFMA.FTZ R8, R170, c[0x0][0x23c], -R0.reuse ;  /* 0x00008f00aa087a23 */ /* 0x100fe40000010800 */
[--C-:B------:R-:W-:Y:S01]  /*e010*/  FFMA.FTZ R17, R134, c[0x0][0x23c], -R0.reuse ;  /* 0x00008f0086117a23 */ /* 0x100fe20000010800 */
[----:B------:R1:W1:Y:S01]  /*e020*/  MUFU.EX2 R2, R4 ;  /* 0x0000000400027308 */ /* 0x0002620000000800 */
[--C-:B------:R-:W-:Y:S02]  /*e030*/  FFMA.FTZ R9, R168, c[0x0][0x23c], -R0.reuse ;  /* 0x00008f00a8097a23 */ /* 0x100fe40000010800 */
[--C-:B------:R-:W-:Y:S02]  /*e040*/  FFMA.FTZ R20, R34, c[0x0][0x23c], -R0.reuse ;  /* 0x00008f0022147a23 */ /* 0x100fe40000010800 */
[----:B------:R-:W-:-:S02]  /*e050*/  FFMA.FTZ R29, R32, c[0x0][0x23c], -R0 ;  /* 0x00008f00201d7a23 */ /* 0x000fc40000010800 */
[--C-:B------:R-:W-:Y:S02]  /*e060*/  FFMA.FTZ R133, R30, c[0x0][0x23c], -R0.reuse ;  /* 0x00008f001e857a23 */ /* 0x100fe40000010800 */
[--C-:B-1----:R-:W-:Y:S02]  /*e070*/  FFMA.FTZ R3, R173, c[0x0][0x23c], -R0.reuse ;  /* 0x00008f00ad037a23 */ /* 0x102fe40000010800 */
[--C-:B------:R-:W-:Y:S01]  /*e080*/  FFMA.FTZ R173, R28, c[0x0][0x23c], -R0.reuse ;  /* 0x00008f001cad7a23 */ /* 0x100fe20000010800 */
[----:B------:R-:W-:Y:S01]  /*e090*/  MUFU.EX2 R29, R29 ;  /* 0x0000001d001d7308 */ /* 0x000fe20000000800 */
[--C-:B------:R-:W-:Y:S02]  /*e0a0*/  FFMA.FTZ R28, R22, c[0x0][0x23c], -R0.reuse ;  /* 0x00008f00161c7a23 */ /* 0x100fe40000010800 */
[--C-:B------:R-:W-:Y:S02]  /*e0b0*/  FFMA.FTZ R170, R26, c[0x0][0x23c], -R0.reuse ;  /* 0x00008f001aaa7a23 */ /* 0x100fe40000010800 */
[----:B------:R-:W-:-:S02]  /*e0c0*/  FFMA.FTZ R4, R175, c[0x0][0x23c], -R0 ;  /* 0x00008f00af047a23 */ /* 0x000fc40000010800 */
[--C-:B------:R-:W-:Y:S01]  /*e0d0*/  FFMA.FTZ R22, R21, c[0x0][0x23c], -R0.reuse ;  /* 0x00008f0015167a23 */ /* 0x100fe20000010800 */
[----:B------:R1:W-:Y:S01]  /*e0e0*/  MUFU.EX2 R10, R3 ;  /* 0x00000003000a7308 */ /* 0x0003e20000000800 */
[--C-:B------:R-:W-:Y:S01]  /*e0f0*/  FFMA.FTZ R174, R18, c[0x0][0x23c], -R0.reuse ;  /* 0x00008f0012ae7a23 */ /* 0x100fe20000010800 */
[----:B------:R-:W-:Y:S01]  /*e100*/  F2FP.PACK_AB R21, R11, R228 ;  /* 0x000000e40b15723e */ /* 0x000fe200000000ff */
[--C-:B------:R-:W-:Y:S02]  /*e110*/  FFMA.FTZ R134, R16, c[0x0][0x23c], -R0.reuse ;  /* 0x00008f0010867a23 */ /* 0x100fe40000010800 */
[--C-:B------:R-:W-:Y:S02]  /*e120*/  FFMA.FTZ R231, R14, c[0x0][0x23c], -R0.reuse ;  /* 0x00008f000ee77a23 */ /* 0x100fe40000010800 */
[----:B------:R-:W-:Y:S01]  /*e130*/  FFMA.FTZ R194, R13, c[0x0][0x23c], -R0 ;  /* 0x00008f000dc27a23 */ /* 0x000fe20000010800 */
[----:B------:R-:W-:Y:S01]  /*e140*/  MUFU.EX2 R23, R4 ;  /* 0x0000000400177308 */ /* 0x000fe20000000800 */
[----:B------:R-:W-:-:S02]  /*e150*/  FMUL.FTZ R166, R166, R2 ;  /* 0x00000002a6a67220 */ /* 0x000fc40000410000 */
[-C--:B------:R-:W-:Y:S02]  /*e160*/  FMUL.FTZ R167, R167, R2.reuse ;  /* 0x00000002a7a77220 */ /* 0x080fe40000410000 */
[-C--:B------:R-:W-:Y:S02]  /*e170*/  FMUL.FTZ R162, R162, R2.reuse ;  /* 0x00000002a2a27220 */ /* 0x080fe40000410000 */
[-C--:B------:R-:W-:Y:S01]  /*e180*/  FMUL.FTZ R163, R163, R2.reuse ;  /* 0x00000002a3a37220 */ /* 0x080fe20000410000 */
[----:B------:R-:W-:Y:S01]  /*e190*/  MUFU.EX2 R16, R6 ;  /* 0x0000000600107308 */ /* 0x000fe20000000800 */
[----:B-1----:R-:W-:Y:S02]  /*e1a0*/  FMUL.FTZ R3, R5, c[0x0][0x23c] ;  /* 0x00008f0005037a20 */ /* 0x002fe40000410000 */
[-C--:B------:R-:W-:Y:S02]  /*e1b0*/  FMUL.FTZ R158, R158, R2.reuse ;  /* 0x000000029e9e7220 */ /* 0x080fe40000410000 */
[----:B------:R-:W-:-:S02]  /*e1c0*/  FMUL.FTZ R159, R159, R2 ;  /* 0x000000029f9f7220 */ /* 0x000fc40000410000 */
[-C--:B------:R-:W-:Y:S01]  /*e1d0*/  FMUL.FTZ R154, R154, R2.reuse ;  /* 0x000000029a9a7220 */ /* 0x080fe20000410000 */
[----:B------:R-:W1:Y:S01]  /*e1e0*/  MUFU.EX2 R3, R3 ;  /* 0x0000000300037308 */ /* 0x000e620000000800 */
[-C--:B------:R-:W-:Y:S02]  /*e1f0*/  FMUL.FTZ R155, R155, R2.reuse ;  /* 0x000000029b9b7220 */ /* 0x080fe40000410000 */
[-C--:B------:R-:W-:Y:S02]  /*e200*/  FMUL.FTZ R150, R150, R2.reuse ;  /* 0x0000000296967220 */ /* 0x080fe40000410000 */
[-C--:B------:R-:W-:Y:S02]  /*e210*/  FMUL.FTZ R151, R151, R2.reuse ;  /* 0x0000000297977220 */ /* 0x080fe40000410000 */
[-C--:B------:R-:W-:Y:S01]  /*e220*/  FMUL.FTZ R146, R146, R2.reuse ;  /* 0x0000000292927220 */ /* 0x080fe20000410000 */
[----:B------:R-:W-:Y:S01]  /*e230*/  MUFU.EX2 R173, R173 ;  /* 0x000000ad00ad7308 */ /* 0x000fe20000000800 */
[----:B------:R-:W-:-:S02]  /*e240*/  FMUL.FTZ R147, R147, R2 ;  /* 0x0000000293937220 */ /* 0x000fc40000410000 */
[-C--:B------:R-:W-:Y:S02]  /*e250*/  FMUL.FTZ R142, R142, R2.reuse ;  /* 0x000000028e8e7220 */ /* 0x080fe40000410000 */
[-C--:B------:R-:W-:Y:S02]  /*e260*/  FMUL.FTZ R143, R143, R2.reuse ;  /* 0x000000028f8f7220 */ /* 0x080fe40000410000 */
[----:B------:R-:W-:Y:S01]  /*e270*/  FMUL.FTZ R138, R138, R2 ;  /* 0x000000028a8a7220 */ /* 0x000fe20000410000 */
[----:B------:R-:W-:Y:S01]  /*e280*/  MUFU.EX2 R28, R28 ;  /* 0x0000001c001c7308 */ /* 0x000fe20000000800 */
[-C--:B-1----:R-:W-:Y:S02]  /*e290*/  FMUL.FTZ R236, R64, R3.reuse ;  /* 0x0000000340ec7220 */ /* 0x082fe40000410000 */
[-C--:B------:R-:W-:Y:S02]  /*e2a0*/  FMUL.FTZ R245, R73, R3.reuse ;  /* 0x0000000349f57220 */ /* 0x080fe40000410000 */
[----:B------:R-:W-:-:S02]  /*e2b0*/  FMUL.FTZ R237, R65, R3 ;  /* 0x0000000341ed7220 */ /* 0x000fc40000410000 */
[-C--:B------:R-:W-:Y:S01]  /*e2c0*/  FMUL.FTZ R244, R72, R3.reuse ;  /* 0x0000000348f47220 */ /* 0x080fe20000410000 */
[----:B------:R-:W-:Y:S01]  /*e2d0*/  MUFU.EX2 R22, R22 ;  /* 0x0000001600167308 */ /* 0x000fe20000000800 */
        /* <DEDUP_REMOVED lines=8> */
[-C--:B------:R-:W-:Y:S01]  /*e360*/  FMUL.FTZ R153, R153, R3.reuse ;  /* 0x0000000399997220 */ /* 0x080fe20000410000 */
[----:B------:R-:W-:Y:S01]  /*e370*/  MUFU.EX2 R134, R134 ;  /* 0x0000008600867308 */ /* 0x000fe20000000800 */
        /* <DEDUP_REMOVED lines=12> */
[-C--:B--2---:R-:W-:Y:S02]  /*e440*/  FFMA.FTZ R4, R234, R3.reuse, R228 ;  /* 0x00000003ea047223 */ /* 0x084fe400000100e4 */
[----:B------:R-:W-:Y:S02]  /*e450*/  FMUL.FTZ R228, R48, R3 ;  /* 0x0000000330e47220 */ /* 0x000fe40000410000 */
[----:B---3--:R-:W-:-:S02]  /*e460*/  FFMA.FTZ R0, R215, R2, R10 ;  /* 0x00000002d7007223 */ /* 0x008fc4000001000a */
[----:B------:R-:W-:Y:S02]  /*e470*/  FADD.FTZ R215, R11, R4 ;  /* 0x000000040bd77221 */ /* 0x000fe40000010000 */
[----:B----4-:R-:W-:Y:S01]  /*e480*/  IMAD.WIDE.U32 R186, R233, -0x326172a9, RZ ;  /* 0xcd9e8d57e9ba7825 */ /* 0x010fe200078e00ff */
[----:B------:R-:W-:Y:S03]  /*e490*/  MUFU.EX2 R11, R9 ;  /* 0x00000009000b7308 */ /* 0x000fe60000000800 */
[----:B------:R-:W-:Y:S01]  /*e4a0*/  FADD.FTZ R19, R23, R0 ;  /* 0x0000000017137221 */ /* 0x000fe20000010000 */
[----:B------:R-:W-:Y:S01]  /*e4b0*/  LOP3.LUT R0, R187, R232, RZ, 0x3c, !PT ;  /* 0x000000e8bb007212 */ /* 0x000fe200078e3cff */
[----:B------:R-:W-:Y:S01]  /*e4c0*/  FMUL.FTZ R232, R52, R3 ;  /* 0x0000000334e87220 */ /* 0x000fe20000410000 */
[----:B------:R-:W-:Y:S01]  /*e4d0*/  F2FP.PACK_AB R23, R23, R10 ;  /* 0x0000000a1717723e */ /* 0x000fe200000000ff */
[----:B------:R-:W-:Y:S01]  /*e4e0*/  IMAD.WIDE.U32 R4, R229, -0x2daee0ad, RZ ;  /* 0xd2511f53e5047825 */ /* 0x000fe200078e00ff */
[----:B------:R1:W2:Y:S01]  /*e4f0*/  MUFU.EX2 R10, R7 ;  /* 0x00000007000a7308 */ /* 0x0002a20000000800 */
[----:B------:R-:W3:Y:S01]  /*e500*/  LDC.U8 R229, c[0x0][0x2d8] ;  /* 0x0000b600ffe57b82 */ /* 0x000ee20000000000 */
[----:B------:R-:W-:Y:S01]  /*e510*/  PRMT R197, R23, 0x7632, R197 ;  /* 0x0000763217c57816 */ /* 0x000fe200000000c5 */
[----:B------:R-:W-:Y:S01]  /*e520*/  IMAD.WIDE.U32 R168, R0, -0x2daee0ad, RZ ;  /* 0xd2511f5300a87825 */ /* 0x000fe200078e00ff */
[C---:B------:R-:W-:Y:S01]  /*e530*/  LOP3.LUT R0, R5.reuse, UR10, RZ, 0x3c, !PT ;  /* 0x0000000a05007c12 */ /* 0x040fe2000f8e3cff */
[----:B------:R-:W-:Y:S01]  /*e540*/  UIADD3 UR10, UR25, 0x76cf5d0a, URZ ;  /* 0x76cf5d0a190a7890 */ /* 0x000fe2000fffe03f */
[----:B------:R-:W-:Y:S01]  /*e550*/  LOP3.LUT R175, R5, UR5, RZ, 0x3c, !PT ;  /* 0x0000000505af7c12 */ /* 0x000fe2000f8e3cff */
[----:B------:R-:W-:Y:S01]  /*e560*/  UIADD3 UR5, UR24, -0x255992d5, URZ ;  /* 0xdaa66d2b18057890 */ /* 0x000fe2000fffe03f */
[----:B------:R-:W-:Y:S01]  /*e570*/  LOP3.LUT R26, R169, UR4, R4, 0x96, !PT ;  /* 0x00000004a91a7c12 */ /* 0x000fe2000f8e9604 */
[----:B------:R-:W-:Y:S01]  /*e580*/  IMAD.WIDE.U32 R4, R0, -0x326172a9, RZ ;  /* 0xcd9e8d5700047825 */ /* 0x000fe200078e00ff */
[----:B------:R-:W-:Y:S01]  /*e590*/  UIADD3 UR4, UR25, 0x32370b8f, URZ ;  /* 0x32370b8f19047890 */ /* 0x000fe2000fffe03f */
[----:B------:R4:W2:Y:S01]  /*e5a0*/  MUFU.EX2 R0, R8 ;  /* 0x0000000800007308 */ /* 0x0008a20000000800 */
[----:B------:R-:W-:Y:S01]  /*e5b0*/  PRMT R205, R23, 0x5410, R197 ;  /* 0x0000541017cd7816 */ /* 0x000fe200000000c5 */
[----:B------:R-:W-:Y:S01]  /*e5c0*/  IMAD.WIDE.U32 R26, R26, -0x326172a9, RZ ;  /* 0xcd9e8d571a1a7825 */ /* 0x000fe200078e00ff */
[----:B------:R-:W-:-:S03]  /*e5d0*/  LOP3.LUT R5, R5, UR34, R186, 0x96, !PT ;  /* 0x0000002205057c12 */ /* 0x000fc6000f8e96ba */
[----:B------:R-:W-:Y:S01]  /*e5e0*/  IMAD.MOV.U32 R64, RZ, RZ, R205 ;  /* 0x000000ffff407224 */ /* 0x000fe200078e00cd */
[----:B------:R-:W-:Y:S01]  /*e5f0*/  LOP3.LUT R6, R27, UR33, R4, 0x96, !PT ;  /* 0x000000211b067c12 */ /* 0x000fe2000f8e9604 */
[----:B------:R-:W-:-:S04]  /*e600*/  IMAD.WIDE.U32 R4, R5, -0x2daee0ad, RZ ;  /* 0xd2511f5305047825 */ /* 0x000fc800078e00ff */
[----:B-1----:R-:W-:Y:S01]  /*e610*/  IMAD.WIDE.U32 R6, R6, -0x2daee0ad, RZ ;  /* 0xd2511f5306067825 */ /* 0x002fe200078e00ff */
[----:B------:R-:W-:-:S03]  /*e620*/  LOP3.LUT R12, R5, UR10, R168, 0x96, !PT ;  /* 0x0000000a050c7c12 */ /* 0x000fc6000f8e96a8 */
[----:B------:R-:W-:Y:S01]  /*e630*/  FMUL.FTZ R233, R53, R3 ;  /* 0x0000000335e97220 */ /* 0x000fe20000410000 */
[----:B------:R-:W-:Y:S01]  /*e640*/  LOP3.LUT R14, R7, UR4, R4, 0x96, !PT ;  /* 0x00000004070e7c12 */ /* 0x000fe2000f8e9604 */
[----:B------:R-:W-:-:S04]  /*e650*/  IMAD.WIDE.U32 R12, R12, -0x326172a9, RZ ;  /* 0xcd9e8d570c0c7825 */ /* 0x000fc800078e00ff */
[----:B------:R-:W-:Y:S01]  /*e660*/  IMAD.WIDE.U32 R14, R14, -0x326172a9, RZ ;  /* 0xcd9e8d570e0e7825 */ /* 0x000fe200078e00ff */
[----:B------:R-:W-:-:S03]  /*e670*/  LOP3.LUT R4, R13, UR5, R26, 0x96, !PT ;  /* 0x000000050d047c12 */ /* 0x000fc6000f8e961a */
[----:B------:R-:W-:Y:S01]  /*e680*/  FADD.FTZ R7, R16, R215 ;  /* 0x000000d710077221 */ /* 0x000fe20000010000 */
[C-C-:B----4-:R-:W-:Y:S01]  /*e690*/  LOP3.LUT R8, R15.reuse, UR35, R12.reuse, 0x96, !PT ;  /* 0x000000230f087c12 */ /* 0x150fe2000f8e960c */
[----:B------:R-:W-:Y:S01]  /*e6a0*/  IMAD.WIDE.U32 R4, R4, -0x2daee0ad, RZ ;  /* 0xd2511f5304047825 */ /* 0x000fe200078e00ff */
[----:B------:R-:W-:-:S03]  /*e6b0*/  LOP3.LUT R12, R15, UR35, R12, 0x96, !PT ;  /* 0x000000230f0c7c12 */ /* 0x000fc6000f8e960c */
[----:B------:R-:W-:Y:S01]  /*e6c0*/  IMAD.WIDE.U32 R8, R8, -0x2daee0ad, RZ ;  /* 0xd2511f5308087825 */ /* 0x000fe200078e00ff */
[----:B------:R-:W-:-:S03]  /*e6d0*/  LOP3.LUT R18, R5, UR32, R6, 0x96, !PT ;  /* 0x0000002005127c12 */ /* 0x000fc6000f8e9606 */
[----:B--2---:R-:W-:Y:S01]  /*e6e0*/  FADD.FTZ R7, R10, R7 ;  /* 0x000000070a077221 */ /* 0x004fe20000010000 */
[----:B------:R-:W-:Y:S01]  /*e6f0*/  LOP3.LUT R4, R9, UR29, R4, 0x96, !PT ;  /* 0x0000001d09047c12 */ /* 0x000fe2000f8e9604 */
[----:B------:R-:W-:Y:S01]  /*e700*/  FADD.FTZ R9, R0, R19 ;  /* 0x0000001300097221 */ /* 0x000fe20000010000 */
[----:B------:R-:W-:Y:S01]  /*e710*/  F2FP.PACK_AB R10, R10, R16 ;  /* 0x000000100a0a723e */ /* 0x000fe200000000ff */
[----:B------:R-:W-:Y:S01]  /*e720*/  IMAD.WIDE.U32 R18, R18, -0x326172a9, RZ ;  /* 0xcd9e8d5712127825 */ /* 0x000fe200078e00ff */
[----:B------:R-:W1:Y:S02]  /*e730*/  MUFU.EX2 R16, R132 ;  /* 0x0000008400107308 */ /* 0x000e640000000800 */
[----:B------:R-:W-:Y:S01]  /*e740*/  PRMT R189, R10, 0x7610, R189 ;  /* 0x000076100abd7816 */ /* 0x000fe200000000bd */
[----:B------:R-:W-:Y:S01]  /*e750*/  IMAD.WIDE.U32 R4, R4, -0x326172a9, RZ ;  /* 0xcd9e8d5704047825 */ /* 0x000fe200078e00ff */
[----:B------:R-:W-:-:S03]  /*e760*/  PRMT R202, R10, 0x7632, R202 ;  /* 0x000076320aca7816 */ /* 0x000fc600000000ca */
[C---:B------:R-:W-:Y:S01]  /*e770*/  FADD.FTZ R9, R11.reuse, R9 ;  /* 0x000000090b097221 */ /* 0x040fe20000010000 */
[----:B------:R-:W-:Y:S01]  /*e780*/  F2FP.PACK_AB R11, R11, R0 ;  /* 0x000000000b0b723e */ /* 0x000fe200000000ff */
[----:B------:R-:W-:Y:S01]  /*e790*/  FADD.FTZ R7, R135, R7 ;  /* 0x0000000787077221 */ /* 0x000fe20000010000 */
[----:B------:R-:W-:Y:S01]  /*e7a0*/  LOP3.LUT R0, R5, UR20, R18, 0x96, !PT ;  /* 0x0000001405007c12 */ /* 0x000fe2000f8e9612 */
[----:B------:R-:W-:Y:S01]  /*e7b0*/  MUFU.EX2 R132, R170 ;  /* 0x000000aa00847308 */ /* 0x000fe20000000800 */
[----:B------:R-:W-:Y:S01]  /*e7c0*/  LOP3.LUT R5, R4, 0xffff, RZ, 0xc0, !PT ;  /* 0x0000ffff04057812 */ /* 0x000fe200078ec0ff */
[-C--:B------:R-:W-:Y:S01]  /*e7d0*/  FMUL.FTZ R240, R68, R3.reuse ;  /* 0x0000000344f07220 */ /* 0x080fe20000410000 */
[----:B------:R-:W-:Y:S01]  /*e7e0*/  LOP3.LUT R6, R0, 0xff, RZ, 0xc0, !PT ;  /* 0x000000ff00067812 */ /* 0x000fe200078ec0ff */
[-C--:B------:R-:W-:Y:S01]  /*e7f0*/  FMUL.FTZ R241, R69, R3.reuse ;  /* 0x0000000345f17220 */ /* 0x080fe20000410000 */
[----:B------:R-:W-:Y:S01]  /*e800*/  PRMT R206, R11, 0x7610, R206 ;  /* 0x000076100bce7816 */ /* 0x000fe200000000ce */
[----:B-1----:R-:W-:Y:S01]  /*e810*/  FADD.FTZ R7, R16, R7 ;  /* 0x0000000710077221 */ /* 0x002fe20000010000 */
[----:B---3--:R-:W-:Y:S01]  /*e820*/  ISETP.GE.U32.AND P2, PT, R229, R6, PT ;  /* 0x00000006e500720c */ /* 0x008fe20003f46070 */
[-C--:B------:R-:W-:Y:S01]  /*e830*/  FMUL.FTZ R76, R76, R3.reuse ;  /* 0x000000034c4c7220 */ /* 0x080fe20000410000 */
[----:B------:R-:W-:Y:S01]  /*e840*/  LOP3.LUT R6, R0, 0xffff, RZ, 0xc0, !PT ;  /* 0x0000ffff00067812 */ /* 0x000fe200078ec0ff */
[----:B------:R-:W-:Y:S01]  /*e850*/  FMUL.FTZ R77, R77, R3 ;  /* 0x000000034d4d7220 */ /* 0x000fe20000410000 */
[----:B------:R-:W-:Y:S01]  /*e860*/  F2FP.PACK_AB R16, R16, R135 ;  /* 0x000000871010723e */ /* 0x000fe200000000ff */
[-C--:B------:R-:W-:Y:S01]  /*e870*/  FMUL.FTZ R80, R80, R3.reuse ;  /* 0x0000000350507220 */ /* 0x080fe20000410000 */
[----:B------:R-:W-:Y:S01]  /*e880*/  SHF.R.U32.HI R6, RZ, 0x8, R6 ;  /* 0x00000008ff067819 */ /* 0x000fe20000011606 */
[-C--:B------:R-:W-:Y:S01]  /*e890*/  FMUL.FTZ R81, R81, R3.reuse ;  /* 0x0000000351517220 */ /* 0x080fe20000410000 */
[----:B------:R-:W-:Y:S01]  /*e8a0*/  PRMT R135, R189, 0x5410, R202 ;  /* 0x00005410bd877816 */ /* 0x000fe200000000ca */
[-C--:B------:R-:W-:Y:S01]  /*e8b0*/  FMUL.FTZ R88, R88, R3.reuse ;  /* 0x0000000358587220 */ /* 0x080fe20000410000 */
[----:B------:R-:W-:Y:S01]  /*e8c0*/  LOP3.LUT R6, R6, 0xffff, RZ, 0xc0, !PT ;  /* 0x0000ffff06067812 */ /* 0x000fe200078ec0ff */
[-C--:B------:R-:W-:Y:S01]  /*e8d0*/  FMUL.FTZ R89, R89, R3.reuse ;  /* 0x0000000359597220 */ /* 0x080fe20000410000 */
[----:B------:R-:W-:Y:S01]  /*e8e0*/  PRMT R201, R11, 0x7632, R201 ;  /* 0x000076320bc97816 */ /* 0x000fe200000000c9 */
[----:B------:R-:W-:Y:S01]  /*e8f0*/  @!P2 HADD2 R178, -R21.H0_H0, -RZ.H0_H0 ;  /* 0xa00000ff15b2a230 */ /* 0x000fe20000000900 */
[----:B------:R-:W-:Y:S01]  /*e900*/  ISETP.GE.U32.AND P6, PT, R229, R6, PT ;  /* 0x00000006e500720c */ /* 0x000fe20003fc6070 */
[-C--:B------:R-:W-:Y:S01]  /*e910*/  FMUL.FTZ R92, R92, R3.reuse ;  /* 0x000000035c5c7220 */ /* 0x080fe20000410000 */
[--C-:B------:R-:W-:Y:S01]  /*e920*/  SHF.R.U32.HI R6, RZ, 0x10, R0.reuse ;  /* 0x00000010ff067819 */ /* 0x100fe20000011600 */
[-C--:B------:R-:W-:Y:S01]  /*e930*/  FMUL.FTZ R93, R93, R3.reuse ;  /* 0x000000035d5d7220 */ /* 0x080fe20000410000 */
[----:B------:R-:W-:Y:S01]  /*e940*/  SHF.R.U32.HI R0, RZ, 0x18, R0 ;  /* 0x00000018ff007819 */ /* 0x000fe20000011600 */
[-C--:B------:R-:W-:Y:S01]  /*e950*/  FMUL.FTZ R100, R100, R3.reuse ;  /* 0x0000000364647220 */ /* 0x080fe20000410000 */
[----:B------:R-:W-:Y:S01]  /*e960*/  LOP3.LUT R6, R6, 0xff, RZ, 0xc0, !PT ;  /* 0x000000ff06067812 */ /* 0x000fe200078ec0ff */
[-C--:B------:R-:W-:Y:S01]  /*e970*/  FMUL.FTZ R101, R101, R3.reuse ;  /* 0x0000000365657220 */ /* 0x080fe20000410000 */
[C---:B------:R-:W-:Y:S01]  /*e980*/  ISETP.GE.U32.AND P4, PT, R229.reuse, R0, PT ;  /* 0x00000000e500720c */ /* 0x040fe20003f86070 */
[-C--:B------:R-:W-:Y:S01]  /*e990*/  FMUL.FTZ R65, R104, R3.reuse ;  /* 0x0000000368417220 */ /* 0x080fe20000410000 */
[----:B------:R-:W-:Y:S01]  /*e9a0*/  ISETP.GE.U32.AND P5, PT, R229, R6, PT ;  /* 0x00000006e500720c */ /* 0x000fe20003fa6070 */
[-C--:B------:R-:W-:Y:S01]  /*e9b0*/  FMUL.FTZ R72, R105, R3.reuse ;  /* 0x0000000369487220 */ /* 0x080fe20000410000 */
[----:B------:R-:W1:Y:S01]  /*e9c0*/  MUFU.EX2 R6, R17 ;  /* 0x0000001100067308 */ /* 0x000e620000000800 */
[----:B------:R-:W-:Y:S01]  /*e9d0*/  LOP3.LUT R0, R4, 0xff, RZ, 0xc0, !PT ;  /* 0x000000ff04007812 */ /* 0x000fe200078ec0ff */
[-C--:B------:R-:W-:Y:S01]  /*e9e0*/  FMUL.FTZ R205, R109, R3.reuse ;  /* 0x000000036dcd7220 */ /* 0x080fe20000410000 */
[----:B------:R-:W-:Y:S01]  /*e9f0*/  PRMT R188, R16, 0x7610, R188 ;  /* 0x0000761010bc7816 */ /* 0x000fe200000000bc */
[-C--:B------:R-:W-:Y:S01]  /*ea00*/  FMUL.FTZ R112, R112, R3.reuse ;  /* 0x0000000370707220 */ /* 0x080fe20000410000 */
[----:B------:R-:W-:Y:S01]  /*ea10*/  ISETP.GE.U32.AND P3, PT, R229, R0, PT ;  /* 0x00000000e500720c */ /* 0x000fe20003f66070 */
[-C--:B------:R-:W-:Y:S01]  /*ea20*/  FMUL.FTZ R113, R113, R3.reuse ;  /* 0x0000000371717220 */ /* 0x080fe20000410000 */
[--C-:B------:R-:W-:Y:S01]  /*ea30*/  SHF.R.U32.HI R0, RZ, 0x10, R4.reuse ;  /* 0x00000010ff007819 */ /* 0x100fe20000011604 */
[----:B------:R-:W2:Y:S01]  /*ea40*/  MUFU.EX2 R17, R20 ;  /* 0x0000001400117308 */ /* 0x000ea20000000800 */
[----:B------:R-:W-:Y:S01]  /*ea50*/  SHF.R.U32.HI R4, RZ, 0x18, R4 ;  /* 0x00000018ff047819 */ /* 0x000fe20000011604 */
[----:B------:R-:W-:Y:S01]  /*ea60*/  @!P4 HADD2 R179, -R197.H0_H0, -RZ.H0_H0 ;  /* 0xa00000ffc5b3c230 */ /* 0x000fe20000000900 */
[----:B------:R-:W-:Y:S01]  /*ea70*/  LOP3.LUT R0, R0, 0xff, RZ, 0xc0, !PT ;  /* 0x000000ff00007812 */ /* 0x000fe200078ec0ff */
[----:B------:R-:W-:Y:S01]  /*ea80*/  @!P5 HADD2 R180, -R23.H0_H0, -RZ.H0_H0 ;  /* 0xa00000ff17b4d230 */ /* 0x000fe20000000900 */
[C---:B------:R-:W-:Y:S01]  /*ea90*/  ISETP.GE.U32.AND P0, PT, R229.reuse, R4, PT ;  /* 0x00000004e500720c */ /* 0x040fe20003f06070 */
[-C--:B------:R-:W-:Y:S01]  /*eaa0*/  FMUL.FTZ R218, R116, R3.reuse ;  /* 0x0000000374da7220 */ /* 0x080fe20000410000 */
[----:B------:R-:W-:Y:S01]  /*eab0*/  ISETP.GE.U32.AND P1, PT, R229, R0, PT ;  /* 0x00000000e500720c */ /* 0x000fe20003f26070 */
[----:B-1----:R-:W-:Y:S01]  /*eac0*/  FADD.FTZ R0, R6, R9 ;  /* 0x0000000906007221 */ /* 0x002fe20000010000 */
[----:B------:R-:W-:Y:S01]  /*ead0*/  LOP3.LUT R4, R19, UR31, R14, 0x96, !PT ;  /* 0x0000001f13047c12 */ /* 0x000fe2000f8e960e */
[----:B------:R-:W-:Y:S01]  /*eae0*/  @!P3 HADD2 R213, -R189.H0_H0, -RZ.H0_H0 ;  /* 0xa00000ffbdd5b230 */ /* 0x000fe20000000900 */
[----:B------:R-:W-:Y:S01]  /*eaf0*/  @!P5 PRMT R23, R180, 0x5410, RZ ;  /* 0x00005410b417d816 */ /* 0x000fe200000000ff */
[-C--:B------:R-:W-:Y:S01]  /*eb00*/  FMUL.FTZ R217, R117, R3.reuse ;  /* 0x0000000375d97220 */ /* 0x080fe20000410000 */
[----:B------:R-:W-:Y:S01]  /*eb10*/  @!P4 PRMT R197, R179, 0x5410, RZ ;  /* 0x00005410b3c5c816 */ /* 0x000fe200000000ff */
[-C--:B------:R-:W-:Y:S01]  /*eb20*/  FMUL.FTZ R120, R120, R3.reuse ;  /* 0x0000000378787220 */ /* 0x080fe20000410000 */
[----:B------:R-:W-:Y:S01]  /*eb30*/  @!P3 PRMT R189, R213, 0x5410, RZ ;  /* 0x00005410d5bdb816 */ /* 0x000fe200000000ff */
[----:B--2---:R-:W-:Y:S01]  /*eb40*/  FADD.FTZ R9, R17, R0 ;  /* 0x0000000011097221 */ /* 0x004fe20000010000 */
[----:B------:R-:W-:Y:S01]  /*eb50*/  SHF.R.U32.HI R0, RZ, 0x8, R5 ;  /* 0x00000008ff007819 */ /* 0x000fe20000011605 */
[----:B------:R-:W-:Y:S01]  /*eb60*/  IMAD.WIDE.U32 R4, R4, -0x2daee0ad, RZ ;  /* 0xd2511f5304047825 */ /* 0x000fe200078e00ff */
[C---:B------:R-:W-:Y:S01]  /*eb70*/  PRMT R20, R21.reuse, 0x7632, R20 ;  /* 0x0000763215147816 */ /* 0x040fe20000000014 */
[----:B------:R-:W-:Y:S01]  /*eb80*/  @!P1 HADD2 R211, -R206.H0_H0, -RZ.H0_H0 ;  /* 0xa00000ffced39230 */ /* 0x000fe20000000900 */
[----:B------:R-:W-:Y:S01]  /*eb90*/  LOP3.LUT R0, R0, 0xffff, RZ, 0xc0, !PT ;  /* 0x0000ffff00007812 */ /* 0x000fe200078ec0ff */
[----:B------:R-:W-:Y:S01]  /*eba0*/  @!P0 HADD2 R210, -R201.H0_H0, -RZ.H0_H0 ;  /* 0xa00000ffc9d28230 */ /* 0x000fe20000000900 */
[----:B------:R-:W-:Y:S01]  /*ebb0*/  PRMT R204, R21, 0x5410, R20 ;  /* 0x0000541015cc7816 */ /* 0x000fe20000000014 */
[----:B------:R-:W-:Y:S01]  /*ebc0*/  @!P6 HADD2 R177, -R20.H0_H0, -RZ.H0_H0 ;  /* 0xa00000ff14b1e230 */ /* 0x000fe20000000900 */
[----:B------:R-:W-:Y:S01]  /*ebd0*/  @!P2 PRMT R21, R178, 0x5410, RZ ;  /* 0x00005410b215a816 */ /* 0x000fe200000000ff */
[----:B------:R-:W-:Y:S01]  /*ebe0*/  STL [R1+0x160], R197 ;  /* 0x000160c501007387 */ /* 0x000fe20000100800 */
[----:B------:R-:W-:Y:S01]  /*ebf0*/  ISETP.GE.U32.AND P2, PT, R229, R0, PT ;  /* 0x00000000e500720c */ /* 0x000fe20003f46070 */
[----:B------:R-:W-:Y:S01]  /*ec00*/  IMAD.MOV.U32 R73, RZ, RZ, R204 ;  /* 0x000000ffff497224 */ /* 0x000fe200078e00cc */
[----:B------:R-:W-:Y:S01]  /*ec10*/  LOP3.LUT R0, R5, UR19, R8, 0x96, !PT ;  /* 0x0000001305007c12 */ /* 0x000fe2000f8e9608 */
[----:B------:R-:W-:Y:S01]  /*ec20*/  STL [R1+0x164], R189 ;  /* 0x000164bd01007387 */ /* 0x000fe20000100800 */
[----:B------:R-:W1:Y:S01]  /*ec30*/  MUFU.EX2 R8, R172 ;  /* 0x000000ac00087308 */ /* 0x000e620000000800 */
[----:B------:R-:W-:Y:S01]  /*ec40*/  F2FP.PACK_AB R17, R17, R6 ;  /* 0x000000061111723e */ /* 0x000fe200000000ff */
[-C--:B------:R-:W-:Y:S01]  /*ec50*/  FMUL.FTZ R213, R41, R3.reuse ;  /* 0x0000000329d57220 */ /* 0x080fe20000410000 */
[----:B------:R-:W-:Y:S01]  /*ec60*/  SHF.R.U32.HI R6, RZ, 0x10, R0 ;  /* 0x00000010ff067819 */ /* 0x000fe20000011600 */
[-C--:B------:R-:W-:Y:S01]  /*ec70*/  FMUL.FTZ R204, R108, R3.reuse ;  /* 0x000000036ccc7220 */ /* 0x080fe20000410000 */
[----:B------:R-:W-:Y:S01]  /*ec80*/  @!P6 PRMT R20, R177, 0x5410, RZ ;  /* 0x00005410b114e816 */ /* 0x000fe200000000ff */
[-C--:B------:R-:W-:Y:S01]  /*ec90*/  FMUL.FTZ R177, R37, R3.reuse ;  /* 0x0000000325b17220 */ /* 0x080fe20000410000 */
[----:B------:R-:W-:Y:S01]  /*eca0*/  LOP3.LUT R6, R6, 0xff, RZ, 0xc0, !PT ;  /* 0x000000ff06067812 */ /* 0x000fe200078ec0ff */
[-C--:B------:R-:W-:Y:S01]  /*ecb0*/  FMUL.FTZ R121, R121, R3.reuse ;  /* 0x0000000379797220 */ /* 0x080fe20000410000 */
[----:B------:R-:W-:Y:S01]  /*ecc0*/  @!P2 HADD2 R212, -R202.H0_H0, -RZ.H0_H0 ;  /* 0xa00000ffcad4a230 */ /* 0x000fe20000000900 */
[----:B------:R-:W-:Y:S01]  /*ecd0*/  PRMT R191, R16, 0x7632, R191 ;  /* 0x0000763210bf7816 */ /* 0x000fe200000000bf */
[-C--:B------:R-:W-:Y:S01]  /*ece0*/  FMUL.FTZ R48, R125, R3.reuse ;  /* 0x000000037d307220 */ /* 0x080fe20000410000 */
[----:B------:R-:W-:Y:S01]  /*ecf0*/  ISETP.GE.U32.AND P5, PT, R229, R6, PT ;  /* 0x00000006e500720c */ /* 0x000fe20003fa6070 */
[----:B------:R-:W-:Y:S01]  /*ed00*/  FADD.FTZ R6, R171, R7 ;  /* 0x00000007ab067221 */ /* 0x000fe20000010000 */
[----:B------:R-:W-:Y:S01]  /*ed10*/  @!P2 PRMT R202, R212, 0x5410, RZ ;  /* 0x00005410d4caa816 */ /* 0x000fe200000000ff */
[-C--:B------:R-:W-:Y:S01]  /*ed20*/  FMUL.FTZ R212, R40, R3.reuse ;  /* 0x0000000328d47220 */ /* 0x080fe20000410000 */
[----:B------:R-:W-:Y:S01]  /*ed30*/  LOP3.LUT R7, R4, 0xffff, RZ, 0xc0, !PT ;  /* 0x0000ffff04077812 */ /* 0x000fe200078ec0ff */
[----:B-1----:R-:W-:Y:S01]  /*ed40*/  FADD.FTZ R10, R8, R6 ;  /* 0x00000006080a7221 */ /* 0x002fe20000010000 */
[----:B------:R-:W-:Y:S01]  /*ed50*/  LOP3.LUT R6, R4, 0xff, RZ, 0xc0, !PT ;  /* 0x000000ff04067812 */ /* 0x000fe200078ec0ff */
[----:B------:R-:W1:Y:S01]  /*ed60*/  MUFU.EX2 R5, R133 ;  /* 0x0000008500057308 */ /* 0x000e620000000800 */
[----:B------:R-:W-:Y:S01]  /*ed70*/  PRMT R172, R206, 0x5410, R201 ;  /* 0x00005410ceac7816 */ /* 0x000fe200000000c9 */
[----:B------:R2:W-:Y:S01]  /*ed80*/  STL [R1+0x168], R202 ;  /* 0x000168ca01007387 */ /* 0x0005e20000100800 */
[----:B------:R-:W-:Y:S01]  /*ed90*/  ISETP.GE.U32.AND P3, PT, R229, R6, PT ;  /* 0x00000006e500720c */ /* 0x000fe20003f66070 */
[-C--:B------:R-:W-:Y:S01]  /*eda0*/  FMUL.FTZ R208, R128, R3.reuse ;  /* 0x0000000380d07220 */ /* 0x080fe20000410000 */
[----:B------:R-:W-:Y:S01]  /*edb0*/  LOP3.LUT R6, R0, 0xff, RZ, 0xc0, !PT ;  /* 0x000000ff00067812 */ /* 0x000fe200078ec0ff */
[-C--:B------:R-:W-:Y:S01]  /*edc0*/  FMUL.FTZ R207, R129, R3.reuse ;  /* 0x0000000381cf7220 */ /* 0x080fe20000410000 */
[----:B------:R-:W-:Y:S01]  /*edd0*/  @!P1 PRMT R206, R211, 0x5410, RZ ;  /* 0x00005410d3ce9816 */ /* 0x000fe200000000ff */
[----:B------:R-:W-:Y:S01]  /*ede0*/  IMAD.MOV.U32 R11, RZ, RZ, R231 ;  /* 0x000000ffff0b7224 */ /* 0x000fe200078e00e7 */
[----:B------:R-:W-:Y:S01]  /*edf0*/  ISETP.GE.U32.AND P2, PT, R229, R6, PT ;  /* 0x00000006e500720c */ /* 0x000fe20003f46070 */
[-C--:B------:R-:W-:Y:S01]  /*ee00*/  FMUL.FTZ R69, R106, R2.reuse ;  /* 0x000000026a457220 */ /* 0x080fe20000410000 */
[----:B------:R-:W-:Y:S01]  /*ee10*/  SHF.R.U32.HI R6, RZ, 0x18, R0 ;  /* 0x00000018ff067819 */ /* 0x000fe20000011600 */
[----:B------:R3:W-:Y:S01]  /*ee20*/  STL [R1+0x16c], R206 ;  /* 0x00016cce01007387 */ /* 0x0007e20000100800 */
[----:B------:R-:W-:Y:S01]  /*ee30*/  LOP3.LUT R0, R0, 0xffff, RZ, 0xc0, !PT ;  /* 0x0000ffff00007812 */ /* 0x000fe200078ec0ff */
[----:B------:R-:W-:Y:S01]  /*ee40*/  FMUL.FTZ R68, R107, R2 ;  /* 0x000000026b447220 */ /* 0x000fe20000410000 */
[----:B------:R-:W-:Y:S01]  /*ee50*/  ISETP.GE.U32.AND P4, PT, R229, R6, PT ;  /* 0x00000006e500720c */ /* 0x000fe20003f86070 */
[-C--:B------:R-:W-:Y:S01]  /*ee60*/  FMUL.FTZ R139, R139, R2.reuse ;  /* 0x000000028b8b7220 */ /* 0x080fe20000410000 */
[--C-:B------:R-:W-:Y:S01]  /*ee70*/  SHF.R.U32.HI R6, RZ, 0x18, R4.reuse ;  /* 0x00000018ff067819 */ /* 0x100fe20000011604 */
[-C--:B------:R-:W-:Y:S01]  /*ee80*/  FMUL.FTZ R178, R38, R2.reuse ;  /* 0x0000000226b27220 */ /* 0x080fe20000410000 */
[----:B------:R-:W-:Y:S01]  /*ee90*/  SHF.R.U32.HI R4, RZ, 0x10, R4 ;  /* 0x00000010ff047819 */ /* 0x000fe20000011604 */
[-C--:B------:R-:W-:Y:S01]  /*eea0*/  FMUL.FTZ R179, R39, R2.reuse ;  /* 0x0000000227b37220 */ /* 0x080fe20000410000 */
[----:B------:R-:W-:Y:S01]  /*eeb0*/  SHF.R.U32.HI R0, RZ, 0x8, R0 ;  /* 0x00000008ff007819 */ /* 0x000fe20000011600 */
[----:B------:R-:W-:Y:S01]  /*eec0*/  @!P2 HADD2 R222, -R188.H0_H0, -RZ.H0_H0 ;  /* 0xa00000ffbcdea230 */ /* 0x000fe20000000900 */
[----:B------:R-:W-:Y:S01]  /*eed0*/  LOP3.LUT R4, R4, 0xff, RZ, 0xc0, !PT ;  /* 0x000000ff04047812 */ /* 0x000fe200078ec0ff */
[-C--:B------:R-:W-:Y:S01]  /*eee0*/  FMUL.FTZ R215, R43, R2.reuse ;  /* 0x000000022bd77220 */ /* 0x080fe20000410000 */
[----:B------:R-:W-:Y:S01]  /*eef0*/  LOP3.LUT R0, R0, 0xffff, RZ, 0xc0, !PT ;  /* 0x0000ffff00007812 */ /* 0x000fe200078ec0ff */
[----:B------:R-:W-:Y:S01]  /*ef00*/  FMUL.FTZ R231, R51, R2 ;  /* 0x0000000233e77220 */ /* 0x000fe20000410000 */
[----:B------:R-:W-:Y:S01]  /*ef10*/  ISETP.GE.U32.AND P1, PT, R229, R4, PT ;  /* 0x00000004e500720c */ /* 0x000fe20003f26070 */
[----:B------:R-:W-:Y:S01]  /*ef20*/  FADD.FTZ R4, R29, R9 ;  /* 0x000000091d047221 */ /* 0x000fe20000010000 */
[----:B------:R-:W-:Y:S01]  /*ef30*/  @!P0 PRMT R201, R210, 0x5410, RZ ;  /* 0x00005410d2c98816 */ /* 0x000fe200000000ff */
[----:B--2---:R-:W-:Y:S01]  /*ef40*/  FMUL.FTZ R202, R97, R3 ;  /* 0x0000000361ca7220 */ /* 0x004fe20000410000 */
[----:B------:R-:W-:Y:S01]  /*ef50*/  ISETP.GE.U32.AND P0, PT, R229, R6, PT ;  /* 0x00000006e500720c */ /* 0x000fe20003f06070 */
[----:B-1----:R-:W-:Y:S01]  /*ef60*/  FADD.FTZ R4, R5, R4 ;  /* 0x0000000405047221 */ /* 0x002fe20000010000 */
[----:B------:R-:W-:Y:S01]  /*ef70*/  ISETP.GE.U32.AND P6, PT, R229, R0, PT ;  /* 0x00000000e500720c */ /* 0x000fe20003fc6070 */
[----:B------:R1:W-:Y:S01]  /*ef80*/  STL [R1+0x170], R201 ;  /* 0x000170c901007387 */ /* 0x0003e20000100800 */
[----:B------:R-:W-:Y:S01]  /*ef90*/  SHF.R.U32.HI R0, RZ, 0x8, R7 ;  /* 0x00000008ff007819 */ /* 0x000fe20000011607 */
[-C--:B------:R-:W-:Y:S01]  /*efa0*/  FMUL.FTZ R234, R54, R2.reuse ;  /* 0x0000000236ea7220 */ /* 0x080fe20000410000 */
[----:B------:R-:W-:Y:S01]  /*efb0*/  F2FP.PACK_AB R5, R5, R29 ;  /* 0x0000001d0505723e */ /* 0x000fe200000000ff */
[----:B---3--:R-:W-:Y:S01]  /*efc0*/  FMUL.FTZ R206, R96, R3 ;  /* 0x0000000360ce7220 */ /* 0x008fe20000410000 */
[----:B------:R-:W-:Y:S01]  /*efd0*/  LOP3.LUT R0, R0, 0xffff, RZ, 0xc0, !PT ;  /* 0x0000ffff00007812 */ /* 0x000fe200078ec0ff */
[-C--:B------:R-:W-:Y:S01]  /*efe0*/  FMUL.FTZ R235, R55, R2.reuse ;  /* 0x0000000237eb7220 */ /* 0x080fe20000410000 */
[----:B------:R-:W-:Y:S01]  /*eff0*/  PRMT R203, R188, 0x5410, R191 ;  /* 0x00005410bccb7816 */ /* 0x000fe200000000bf */
[-C--:B------:R-:W-:Y:S01]  /*f000*/  FMUL.FTZ R58, R58, R2.reuse ;  /* 0x000000023a3a7220 */ /* 0x080fe20000410000 */
[----:B------:R-:W-:Y:S01]  /*f010*/  PRMT R200, R5, 0x7610, R200 ;  /* 0x0000761005c87816 */ /* 0x000fe200000000c8 */
[----:B------:R-:W-:Y:S01]  /*f020*/  FMUL.FTZ R59, R59, R2 ;  /* 0x000000023b3b7220 */ /* 0x000fe20000410000 */
[----:B------:R-:W-:Y:S01]  /*f030*/  PRMT R252, R5, 0x7632, R252 ;  /* 0x0000763205fc7816 */ /* 0x000fe200000000fc */
[----:B------:R2:W-:Y:S01]  /*f040*/  STL [R1+0x174], R203 ;  /* 0x000174cb01007387 */ /* 0x0005e20000100800 */
[----:B------:R-:W-:Y:S01]  /*f050*/  @!P2 PRMT R188, R222, 0x5410, RZ ;  /* 0x00005410debca816 */ /* 0x000fe200000000ff */
[----:B------:R-:W-:Y:S01]  /*f060*/  @!P1 HADD2 R225, -R200.H0_H0, -RZ.H0_H0 ;  /* 0xa00000ffc8e19230 */ /* 0x000fe20000000900 */
[----:B------:R-:W-:Y:S01]  /*f070*/  ISETP.GE.U32.AND P2, PT, R229, R0, PT ;  /* 0x00000000e500720c */ /* 0x000fe20003f46070 */
[----:B------:R-:W-:Y:S01]  /*f080*/  FADD.FTZ R0, R173, R4 ;  /* 0x00000004ad007221 */ /* 0x000fe20000010000 */
[----:B------:R-:W-:Y:S01]  /*f090*/  @!P0 HADD2 R224, -R252.H0_H0, -RZ.H0_H0 ;  /* 0xa00000fffce08230 */ /* 0x000fe20000000900 */
[----:B------:R-:W-:Y:S01]  /*f0a0*/  F2FP.PACK_AB R8, R8, R171 ;  /* 0x000000ab0808723e */ /* 0x000fe200000000ff */
[----:B------:R3:W-:Y:S01]  /*f0b0*/  MUFU.EX2 R4, R176 ;  /* 0x000000b000047308 */ /* 0x0007e20000000800 */
[C---:B------:R-:W-:Y:S01]  /*f0c0*/  FADD.FTZ R0, R132.reuse, R0 ;  /* 0x0000000084007221 */ /* 0x040fe20000010000 */
[----:B------:R-:W-:Y:S01]  /*f0d0*/  F2FP.PACK_AB R132, R132, R173 ;  /* 0x000000ad8484723e */ /* 0x000fe200000000ff */
[-C--:B------:R-:W-:Y:S01]  /*f0e0*/  FMUL.FTZ R229, R49, R3.reuse ;  /* 0x0000000331e57220 */ /* 0x080fe20000410000 */
[----:B------:R-:W-:Y:S01]  /*f0f0*/  PRMT R173, R200, 0x5410, R252 ;  /* 0x00005410c8ad7816 */ /* 0x000fe200000000fc */
[----:B------:R-:W-:Y:S01]  /*f100*/  FADD.FTZ R0, R28, R0 ;  /* 0x000000001c007221 */ /* 0x000fe20000010000 */
[----:B------:R-:W-:Y:S01]  /*f110*/  @!P1 PRMT R200, R225, 0x5410, RZ ;  /* 0x00005410e1c89816 */ /* 0x000fe200000000ff */
[-C--:B------:R-:W-:Y:S01]  /*f120*/  FMUL.FTZ R225, R45, R3.reuse ;  /* 0x000000032de17220 */ /* 0x080fe20000410000 */
[----:B------:R-:W-:Y:S01]  /*f130*/  @!P0 PRMT R252, R224, 0x5410, RZ ;  /* 0x00005410e0fc8816 */ /* 0x000fe200000000ff */
[-C--:B------:R-:W-:Y:S01]  /*f140*/  FMUL.FTZ R224, R44, R3.reuse ;  /* 0x000000032ce07220 */ /* 0x080fe20000410000 */
[----:B------:R-:W-:Y:S01]  /*f150*/  PRMT R190, R17, 0x7632, R190 ;  /* 0x0000763211be7816 */ /* 0x000fe200000000be */
[-C--:B-1----:R-:W-:Y:S01]  /*f160*/  FMUL.FTZ R201, R85, R3.reuse ;  /* 0x0000000355c97220 */ /* 0x082fe20000410000 */
[----:B------:R-:W-:Y:S01]  /*f170*/  PRMT R6, R8, 0x7610, R6 ;  /* 0x0000761008067816 */ /* 0x000fe20000000006 */
[-C--:B------:R-:W-:Y:S01]  /*f180*/  FMUL.FTZ R49, R124, R3.reuse ;  /* 0x000000037c317220 */ /* 0x080fe20000410000 */
[----:B------:R-:W-:Y:S01]  /*f190*/  PRMT R192, R8, 0x7632, R192 ;  /* 0x0000763208c07816 */ /* 0x000fe200000000c0 */
[----:B------:R-:W-:Y:S01]  /*f1a0*/  FADD.FTZ R0, R22, R0 ;  /* 0x0000000016007221 */ /* 0x000fe20000010000 */
[----:B------:R-:W-:Y:S01]  /*f1b0*/  PRMT R193, R17, 0x7610, R193 ;  /* 0x0000761011c17816 */ /* 0x000fe200000000c1 */
[-C--:B---3--:R-:W-:Y:S01]  /*f1c0*/  FMUL.FTZ R176, R36, R3.reuse ;  /* 0x0000000324b07220 */ /* 0x088fe20000410000 */
[----:B------:R-:W-:Y:S01]  /*f1d0*/  @!P4 HADD2 R214, -R190.H0_H0, -RZ.H0_H0 ;  /* 0xa00000ffbed6c230 */ /* 0x000fe20000000900 */
[----:B--2---:R-:W-:Y:S01]  /*f1e0*/  FMUL.FTZ R203, R84, R3 ;  /* 0x0000000354cb7220 */ /* 0x004fe20000410000 */
[----:B------:R-:W-:Y:S01]  /*f1f0*/  @!P3 HADD2 R227, -R6.H0_H0, -RZ.H0_H0 ;  /* 0xa00000ff06e3b230 */ /* 0x000fe20000000900 */
[----:B------:R-:W1:Y:S01]  /*f200*/  MUFU.EX2 R3, R230 ;  /* 0x000000e600037308 */ /* 0x000e620000000800 */
[----:B------:R-:W-:Y:S01]  /*f210*/  @!P2 HADD2 R226, -R192.H0_H0, -RZ.H0_H0 ;  /* 0xa00000ffc0e2a230 */ /* 0x000fe20000000900 */
[----:B------:R-:W-:Y:S01]  /*f220*/  F2FP.PACK_AB R133, R22, R28 ;  /* 0x0000001c1685723e */ /* 0x000fe200000000ff */
[----:B------:R-:W-:Y:S01]  /*f230*/  FADD.FTZ R0, R174, R0 ;  /* 0x00000000ae007221 */ /* 0x000fe20000010000 */
[----:B------:R-:W-:Y:S01]  /*f240*/  PRMT R199, R193, 0x5410, R190 ;  /* 0x00005410c1c77816 */ /* 0x000fe200000000be */
[----:B------:R-:W-:Y:S01]  /*f250*/  IMAD.WIDE.U32 R28, R175, -0x326172a9, RZ ;  /* 0xcd9e8d57af1c7825 */ /* 0x000fe200078e00ff */
[----:B------:R-:W-:Y:S01]  /*f260*/  PRMT R198, R6, 0x5410, R192 ;  /* 0x0000541006c67816 */ /* 0x000fe200000000c0 */
[----:B------:R-:W2:Y:S01]  /*f270*/  LDC.U8 R84, c[0x0][0x2d8] ;  /* 0x0000b600ff547b82 */ /* 0x000ea20000000000 */
[----:B------:R-:W-:Y:S01]  /*f280*/  @!P4 PRMT R190, R214, 0x5410, RZ ;  /* 0x00005410d6bec816 */ /* 0x000fe200000000ff */
[----:B------:R-:W-:Y:S01]  /*f290*/  IMAD.MOV.U32 R22, RZ, RZ, R135 ;  /* 0x000000ffff167224 */ /* 0x000fe200078e0087 */
[----:B------:R-:W-:Y:S01]  /*f2a0*/  @!P3 PRMT R6, R227, 0x5410, RZ ;  /* 0x00005410e306b816 */ /* 0x000fe200000000ff */
[----:B------:R-:W-:Y:S01]  /*f2b0*/  FADD.FTZ R135, R134, R0 ;  /* 0x0000000086877221 */ /* 0x000fe20000010000 */
[----:B------:R-:W-:Y:S01]  /*f2c0*/  @!P2 PRMT R192, R226, 0x5410, RZ ;  /* 0x00005410e2c0a816 */ /* 0x000fe200000000ff */
[----:B------:R-:W-:Y:S01]  /*f2d0*/  FMUL.FTZ R214, R42, R2 ;  /* 0x000000022ad67220 */ /* 0x000fe20000410000 */
[----:B------:R-:W-:Y:S01]  /*f2e0*/  F2FP.PACK_AB R134, R134, R174 ;  /* 0x000000ae8686723e */ /* 0x000fe200000000ff */
[----:B------:R-:W-:Y:S01]  /*f2f0*/  FMUL.FTZ R226, R46, R2 ;  /* 0x000000022ee27220 */ /* 0x000fe20000410000 */
[----:B-1----:R-:W-:Y:S01]  /*f300*/  F2FP.PACK_AB R17, R3, R4 ;  /* 0x000000040311723e */ /* 0x002fe200000000ff */
[----:B------:R-:W-:Y:S01]  /*f310*/  FMUL.FTZ R227, R47, R2 ;  /* 0x000000022fe37220 */ /* 0x000fe20000410000 */
[----:B------:R-:W-:Y:S01]  /*f320*/  MOV R174, R6 ;  /* 0x0000000600ae7202 */ /* 0x000fe20000000f00 */
[-C--:B------:R-:W-:Y:S01]  /*f330*/  FMUL.FTZ R230, R50, R2.reuse ;  /* 0x0000000232e67220 */ /* 0x080fe20000410000 */
[----:B------:R-:W-:Y:S01]  /*f340*/  @!P6 HADD2 R223, -R191.H0_H0, -RZ.H0_H0 ;  /* 0xa00000ffbfdfe230 */ /* 0x000fe20000000900 */
[-C--:B------:R-:W-:Y:S01]  /*f350*/  FMUL.FTZ R62, R62, R2.reuse ;  /* 0x000000023e3e7220 */ /* 0x080fe20000410000 */
[----:B------:R-:W-:Y:S01]  /*f360*/  @!P5 HADD2 R221, -R193.H0_H0, -RZ.H0_H0 ;  /* 0xa00000ffc1ddd230 */ /* 0x000fe20000000900 */
[-C--:B------:R-:W-:Y:S01]  /*f370*/  FMUL.FTZ R63, R63, R2.reuse ;  /* 0x000000023f3f7220 */ /* 0x080fe20000410000 */
[----:B------:R-:W-:Y:S01]  /*f380*/  PRMT R211, R133, 0x7610, R211 ;  /* 0x0000761085d37816 */ /* 0x000fe200000000d3 */
[-C--:B------:R-:W-:Y:S01]  /*f390*/  FMUL.FTZ R238, R66, R2.reuse ;  /* 0x0000000242ee7220 */ /* 0x080fe20000410000 */
[----:B------:R-:W-:Y:S01]  /*f3a0*/  @!P6 PRMT R191, R223, 0x5410, RZ ;  /* 0x00005410dfbfe816 */ /* 0x000fe200000000ff */
[-C--:B------:R-:W-:Y:S01]  /*f3b0*/  FMUL.FTZ R239, R67, R2.reuse ;  /* 0x0000000243ef7220 */ /* 0x080fe20000410000 */
[----:B------:R-:W-:Y:S01]  /*f3c0*/  @!P5 PRMT R193, R221, 0x5410, RZ ;  /* 0x00005410ddc1d816 */ /* 0x000fe200000000ff */
[-C--:B------:R-:W-:Y:S01]  /*f3d0*/  FMUL.FTZ R242, R70, R2.reuse ;  /* 0x0000000246f27220 */ /* 0x080fe20000410000 */
[----:B------:R-:W-:Y:S01]  /*f3e0*/  PRMT R221, R133, 0x7632, R221 ;  /* 0x0000763285dd7816 */ /* 0x000fe200000000dd */
[-C--:B------:R-:W-:Y:S01]  /*f3f0*/  FMUL.FTZ R243, R71, R2.reuse ;  /* 0x0000000247f37220 */ /* 0x080fe20000410000 */
[----:B------:R-:W-:Y:S01]  /*f400*/  MOV R129, R101 ;  /* 0x0000006500817202 */ /* 0x000fe20000000f00 */
[-C--:B------:R-:W-:Y:S01]  /*f410*/  FMUL.FTZ R246, R74, R2.reuse ;  /* 0x000000024af67220 */ /* 0x080fe20000410000 */
[----:B------:R-:W-:Y:S01]  /*f420*/  PRMT R15, R211, 0x5410, R221 ;  /* 0x00005410d30f7816 */ /* 0x000fe200000000dd */
[----:B------:R-:W-:Y:S01]  /*f430*/  FMUL.FTZ R247, R75, R2 ;  /* 0x000000024bf77220 */ /* 0x000fe20000410000 */
[----:B------:R-:W-:Y:S01]  /*f440*/  MOV R128, R100 ;  /* 0x0000006400807202 */ /* 0x000fe20000000f00 */
[-C--:B------:R-:W-:Y:S01]  /*f450*/  FMUL.FTZ R78, R78, R2.reuse ;  /* 0x000000024e4e7220 */ /* 0x080fe20000410000 */
[----:B------:R-:W-:Y:S01]  /*f460*/  LOP3.LUT R14, R19, UR31, R14, 0x96, !PT ;  /* 0x0000001f130e7c12 */ /* 0x000fe2000f8e960e */
[-C--:B------:R-:W-:Y:S01]  /*f470*/  FMUL.FTZ R79, R79, R2.reuse ;  /* 0x000000024f4f7220 */ /* 0x080fe20000410000 */
[----:B------:R-:W-:Y:S01]  /*f480*/  PRMT R171, R134, 0x7610, R171 ;  /* 0x0000761086ab7816 */ /* 0x000fe200000000ab */
[-C--:B------:R-:W-:Y:S01]  /*f490*/  FMUL.FTZ R82, R82, R2.reuse ;  /* 0x0000000252527220 */ /* 0x080fe20000410000 */
[----:B------:R-:W-:Y:S01]  /*f4a0*/  PRMT R170, R134, 0x7632, R170 ;  /* 0x0000763286aa7816 */ /* 0x000fe200000000aa */
[-C--:B------:R-:W-:Y:S01]  /*f4b0*/  FMUL.FTZ R83, R83, R2.reuse ;  /* 0x0000000253537220 */ /* 0x080fe20000410000 */
[----:B------:R1:W-:Y:S01]  /*f4c0*/  STG.E.U16 [R24.64+-0x80], R21 ;  /* 0xffff801518007986 */ /* 0x0003e2000c101516 */
[-C--:B------:R-:W-:Y:S01]  /*f4d0*/  FMUL.FTZ R125, R86, R2.reuse ;  /* 0x00000002567d7220 */ /* 0x080fe20000410000 */
[----:B------:R-:W-:Y:S01]  /*f4e0*/  PRMT R104, R171, 0x5410, R170 ;  /* 0x00005410ab687816 */ /* 0x000fe200000000aa */
[-C--:B------:R-:W-:Y:S01]  /*f4f0*/  FMUL.FTZ R124, R87, R2.reuse ;  /* 0x00000002577c7220 */ /* 0x080fe20000410000 */
[----:B------:R3:W-:Y:S01]  /*f500*/  STG.E.U16 [R24.64+-0x7e], R20 ;  /* 0xffff821418007986 */ /* 0x0007e2000c101516 */
        /* <DEDUP_REMOVED lines=18> */
[----:B------:R-:W-:Y:S01]  /*f630*/  MOV R127, R90 ;  /* 0x0000005a007f7202 */ /* 0x000fe20000000f00 */
[----:B------:R-:W-:-:S02]  /*f640*/  FMUL.FTZ R107, R130, R2 ;  /* 0x00000002826b7220 */ /* 0x000fc40000410000 */
[----:B------:R-:W-:Y:S01]  /*f650*/  FMUL.FTZ R106, R131, R2 ;  /* 0x00000002836a7220 */ /* 0x000fe20000410000 */
[----:B------:R-:W-:Y:S01]  /*f660*/  LOP3.LUT R2, R29, UR34, R186, 0x96, !PT ;  /* 0x000000221d027c12 */ /* 0x000fe2000f8e96ba */
[----:B------:R-:W-:Y:S02]  /*f670*/  FADD.FTZ R0, R4, R10 ;  /* 0x0000000a04007221 */ /* 0x000fe40000010000 */
[----:B------:R-:W-:Y:S02]  /*f680*/  IMAD.MOV.U32 R85, RZ, RZ, R73 ;  /* 0x000000ffff557224 */ /* 0x000fe400078e0049 */
[----:B------:R-:W-:Y:S02]  /*f690*/  FADD.FTZ R16, R3, R0 ;  /* 0x0000000003107221 */ /* 0x000fe40000010000 */
[----:B------:R-:W-:-:S04]  /*f6a0*/  IMAD.WIDE.U32 R2, R2, -0x2daee0ad, RZ ;  /* 0xd2511f5302027825 */ /* 0x000fc800078e00ff */
[----:B------:R-:W-:Y:S01]  /*f6b0*/  IMAD.MOV.U32 R73, RZ, RZ, R22 ;  /* 0x000000ffff497224 */ /* 0x000fe200078e0016 */
[----:B------:R-:W-:Y:S01]  /*f6c0*/  LOP3.LUT R0, R3, UR10, R168, 0x96, !PT ;  /* 0x0000000a03007c12 */ /* 0x000fe2000f8e96a8 */
[----:B------:R4:W-:Y:S01]  /*f6d0*/  MUFU.EX2 R22, R249 ;  /* 0x000000f900167308 */ /* 0x0009e20000000800 */
[----:B------:R-:W-:Y:S01]  /*f6e0*/  LOP3.LUT R3, R27, UR33, R28, 0x96, !PT ;  /* 0x000000211b037c12 */ /* 0x000fe2000f8e961c */
[----:B------:R-:W-:Y:S02]  /*f6f0*/  IMAD.MOV.U32 R96, RZ, RZ, R196 ;  /* 0x000000ffff607224 */ /* 0x000fe400078e00c4 */
[----:B------:R-:W-:-:S04]  /*f700*/  IMAD.WIDE.U32 R8, R0, -0x326172a9, RZ ;  /* 0xcd9e8d5700087825 */ /* 0x000fc800078e00ff */
[----:B------:R-:W-:Y:S01]  /*f710*/  IMAD.WIDE.U32 R4, R3, -0x2daee0ad, RZ ;  /* 0xd2511f5303047825 */ /* 0x000fe200078e00ff */
[----:B------:R-:W-:-:S03]  /*f720*/  LOP3.LUT R3, R9, UR5, R26, 0x96, !PT ;  /* 0x0000000509037c12 */ /* 0x000fc6000f8e961a */
[----:B------:R-:W-:Y:S01]  /*f730*/  IMAD.MOV.U32 R130, RZ, RZ, R102 ;  /* 0x000000ffff827224 */ /* 0x000fe200078e0066 */
[----:B------:R-:W-:Y:S01]  /*f740*/  LOP3.LUT R0, R5, UR4, R2, 0x96, !PT ;  /* 0x0000000405007c12 */ /* 0x000fe2000f8e9602 */
[----:B------:R-:W-:Y:S01]  /*f750*/  IMAD.WIDE.U32 R2, R3, -0x2daee0ad, RZ ;  /* 0xd2511f5303027825 */ /* 0x000fe200078e00ff */
[----:B----4-:R-:W-:-:S03]  /*f760*/  PRMT R249, R132, 0x7632, R249 ;  /* 0x0000763284f97816 */ /* 0x010fc600000000f9 */
[----:B------:R-:W-:Y:S01]  /*f770*/  IMAD.WIDE.U32 R6, R0, -0x326172a9, RZ ;  /* 0xcd9e8d5700067825 */ /* 0x000fe200078e00ff */
[----:B------:R-:W-:-:S03]  /*f780*/  LOP3.LUT R3, R3, UR32, R4, 0x96, !PT ;  /* 0x0000002003037c12 */ /* 0x000fc6000f8e9604 */
[----:B------:R-:W-:Y:S01]  /*f790*/  IMAD.MOV.U32 R131, RZ, RZ, R103 ;  /* 0x000000ffff837224 */ /* 0x000fe200078e0067 */
[----:B------:R-:W-:Y:S01]  /*f7a0*/  LOP3.LUT R0, R7, UR35, R8, 0x96, !PT ;  /* 0x0000002307007c12 */ /* 0x000fe2000f8e9608 */
[----:B------:R-:W-:-:S04]  /*f7b0*/  IMAD.WIDE.U32 R4, R3, -0x326172a9, RZ ;  /* 0xcd9e8d5703047825 */ /* 0x000fc800078e00ff */
[----:B------:R-:W-:Y:S01]  /*f7c0*/  IMAD.WIDE.U32 R8, R0, -0x2daee0ad, RZ ;  /* 0xd2511f5300087825 */ /* 0x000fe200078e00ff */
[----:B------:R-:W-:Y:S02]  /*f7d0*/  LOP3.LUT R6, R5, UR31, R6, 0x96, !PT ;  /* 0x0000001f05067c12 */ /* 0x000fe4000f8e9606 */
[----:B------:R4:W2:Y:S01]  /*f7e0*/  MUFU.EX2 R5, R248 ;  /* 0x000000f800057308 */ /* 0x0008a20000000800 */
[----:B------:R-:W-:Y:S01]  /*f7f0*/  IMAD.MOV.U32 R133, RZ, RZ, R72 ;  /* 0x000000ffff857224 */ /* 0x000fe200078e0048 */
[----:B------:R-:W-:Y:S01]  /*f800*/  LOP3.LUT R2, R9, UR29, R2, 0x96, !PT ;  /* 0x0000001d09027c12 */ /* 0x000fe2000f8e9602 */
[----:B-1----:R-:W-:Y:S02]  /*f810*/  IMAD.MOV.U32 R21, RZ, RZ, R93 ;  /* 0x000000ffff157224 */ /* 0x002fe400078e005d */
[----:B------:R-:W-:Y:S02]  /*f820*/  IMAD.MOV.U32 R19, RZ, RZ, R95 ;  /* 0x000000ffff137224 */ /* 0x000fe400078e005f */
[----:B------:R-:W-:Y:S01]  /*f830*/  IMAD.WIDE.U32 R2, R2, -0x326172a9, RZ ;  /* 0xcd9e8d5702027825 */ /* 0x000fe200078e00ff */
[----:B------:R1:W1:Y:S03]  /*f840*/  MUFU.EX2 R9, R250 ;  /* 0x000000fa00097308 */ /* 0x0002660000000800 */
[----:B---3--:R-:W-:Y:S01]  /*f850*/  IMAD.MOV.U32 R20, RZ, RZ, R92 ;  /* 0x000000ffff147224 */ /* 0x008fe200078e005c */
[----:B------:R-:W-:Y:S01]  /*f860*/  LOP3.LUT R0, R3, UR20, R4, 0x96, !PT ;  /* 0x0000001403007c12 */ /* 0x000fe2000f8e9604 */
[----:B------:R-:W-:Y:S01]  /*f870*/  IMAD.MOV.U32 R134, RZ, RZ, R69 ;  /* 0x000000ffff867224 */ /* 0x000fe200078e0045 */
[----:B------:R-:W-:Y:S01]  /*f880*/  LOP3.LUT R7, R2, 0xffff, RZ, 0xc0, !PT ;  /* 0x0000ffff02077812 */ /* 0x000fe200078ec0ff */
[----:B------:R-:W-:Y:S01]  /*f890*/  IMAD.MOV.U32 R175, RZ, RZ, R89 ;  /* 0x000000ffffaf7224 */ /* 0x000fe200078e0059 */
[----:B------:R-:W-:Y:S01]  /*f8a0*/  LOP3.LUT R4, R0, 0xff, RZ, 0xc0, !PT ;  /* 0x000000ff00047812 */ /* 0x000fe200078ec0ff */
[----:B------:R-:W-:Y:S01]  /*f8b0*/  IMAD.MOV.U32 R126, RZ, RZ, R91 ;  /* 0x000000ffff7e7224 */ /* 0x000fe200078e005b */
[----:B----4-:R-:W-:Y:S01]  /*f8c0*/  PRMT R248, R132, 0x7610, R248 ;  /* 0x0000761084f87816 */ /* 0x010fe200000000f8 */
[----:B------:R-:W-:Y:S01]  /*f8d0*/  IMAD.MOV.U32 R132, RZ, RZ, R65 ;  /* 0x000000ffff847224 */ /* 0x000fe200078e0041 */
[----:B--2---:R-:W-:-:S02]  /*f8e0*/  ISETP.GE.U32.AND P4, PT, R84, R4, PT ;  /* 0x000000045400720c */ /* 0x004fc40003f86070 */
[----:B------:R-:W-:Y:S02]  /*f8f0*/  LOP3.LUT R4, R0, 0xffff, RZ, 0xc0, !PT ;  /* 0x0000ffff00047812 */ /* 0x000fe400078ec0ff */
[----:B-1----:R-:W-:Y:S02]  /*f900*/  PRMT R250, R17, 0x7632, R250 ;  /* 0x0000763211fa7816 */ /* 0x002fe400000000fa */
[----:B------:R-:W-:-:S04]  /*f910*/  SHF.R.U32.HI R4, RZ, 0x8, R4 ;  /* 0x00000008ff047819 */ /* 0x000fc80000011604 */
[----:B------:R-:W-:-:S04]  /*f920*/  LOP3.LUT R4, R4, 0xffff, RZ, 0xc0, !PT ;  /* 0x0000ffff04047812 */ /* 0x000fc800078ec0ff */
[----:B------:R-:W-:Y:S02]  /*f930*/  ISETP.GE.U32.AND P3, PT, R84, R4, PT ;  /* 0x000000045400720c */ /* 0x000fe40003f66070 */
[--C-:B------:R-:W-:Y:S02]  /*f940*/  SHF.R.U32.HI R4, RZ, 0x10, R0.reuse ;  /* 0x00000010ff047819 */ /* 0x100fe40000011600 */
[----:B------:R-:W-:Y:S02]  /*f950*/  SHF.R.U32.HI R0, RZ, 0x18, R0 ;  /* 0x00000018ff007819 */ /* 0x000fe40000011600 */
[----:B------:R-:W-:Y:S02]  /*f960*/  LOP3.LUT R4, R4, 0xff, RZ, 0xc0, !PT ;  /* 0x000000ff04047812 */ /* 0x000fe400078ec0ff */
[----:B------:R-:W-:Y:S02]  /*f970*/  ISETP.GE.U32.AND P0, PT, R84, R0, PT ;  /* 0x000000005400720c */ /* 0x000fe40003f06070 */
[----:B------:R-:W-:-:S02]  /*f980*/  LOP3.LUT R0, R2, 0xff, RZ, 0xc0, !PT ;  /* 0x000000ff02007812 */ /* 0x000fc400078ec0ff */
[C---:B------:R-:W-:Y:S01]  /*f990*/  ISETP.GE.U32.AND P5, PT, R84.reuse, R4, PT ;  /* 0x000000045400720c */ /* 0x040fe20003fa6070 */
[----:B------:R-:W-:Y:S01]  /*f9a0*/  @!P3 HADD2 R31, -R250.H0_H0, -RZ.H0_H0 ;  /* 0xa00000fffa1fb230 */ /* 0x000fe20000000900 */
[----:B------:R-:W-:Y:S02]  /*f9b0*/  ISETP.GE.U32.AND P2, PT, R84, R0, PT ;  /* 0x000000005400720c */ /* 0x000fe40003f46070 */
[--C-:B------:R-:W-:Y:S02]  /*f9c0*/  SHF.R.U32.HI R0, RZ, 0x10, R2.reuse ;  /* 0x00000010ff007819 */ /* 0x100fe40000011602 */
[----:B------:R-:W-:Y:S02]  /*f9d0*/  SHF.R.U32.HI R2, RZ, 0x18, R2 ;  /* 0x00000018ff027819 */ /* 0x000fe40000011602 */
[----:B------:R-:W-:Y:S01]  /*f9e0*/  LOP3.LUT R0, R0, 0xff, RZ, 0xc0, !PT ;  /* 0x000000ff00007812 */ /* 0x000fe200078ec0ff */
[----:B------:R-:W-:Y:S01]  /*f9f0*/  @!P0 HADD2 R30, -R249.H0_H0, -RZ.H0_H0 ;  /* 0xa00000fff91e8230 */ /* 0x000fe20000000900 */
[----:B------:R-:W-:Y:S01]  /*fa00*/  ISETP.GE.U32.AND P1, PT, R84, R2, PT ;  /* 0x000000025400720c */ /* 0x000fe20003f26070 */
[----:B------:R-:W-:Y:S01]  /*fa10*/  IMAD.WIDE.U32 R2, R6, -0x2daee0ad, RZ ;  /* 0xd2511f5306027825 */ /* 0x000fe200078e00ff */
[----:B------:R-:W-:Y:S01]  /*fa20*/  ISETP.GE.U32.AND P6, PT, R84, R0, PT ;  /* 0x000000005400720c */ /* 0x000fe20003fc6070 */
[----:B------:R-:W-:Y:S01]  /*fa30*/  @!P5 HADD2 R33, -R248.H0_H0, -RZ.H0_H0 ;  /* 0xa00000fff821d230 */ /* 0x000fe20000000900 */
[----:B------:R-:W-:-:S02]  /*fa40*/  MOV R84, R11 ;  /* 0x0000000b00547202 */ /* 0x000fc40000000f00 */
[----:B------:R-:W-:Y:S02]  /*fa50*/  LOP3.LUT R0, R3, UR19, R8, 0x96, !PT ;  /* 0x0000001303007c12 */ /* 0x000fe4000f8e9608 */
[C---:B------:R-:W-:Y:S02]  /*fa60*/  LOP3.LUT R10, R2.reuse, 0xffff, RZ, 0xc0, !PT ;  /* 0x0000ffff020a7812 */ /* 0x040fe400078ec0ff */
[----:B------:R1:W2:Y:S01]  /*fa70*/  MUFU.EX2 R3, R251 ;  /* 0x000000fb00037308 */ /* 0x0002a20000000800 */
[----:B------:R-:W-:Y:S02]  /*fa80*/  LOP3.LUT R6, R2, 0xff, RZ, 0xc0, !PT ;  /* 0x000000ff02067812 */ /* 0x000fe400078ec0ff */
[--C-:B------:R-:W-:Y:S01]  /*fa90*/  SHF.R.U32.HI R8, RZ, 0x10, R2.reuse ;  /* 0x00000010ff087819 */ /* 0x100fe20000011602 */
[----:B------:R-:W-:Y:S01]  /*faa0*/  @!P1 HADD2 R36, -R221.H0_H0, -RZ.H0_H0 ;  /* 0xa00000ffdd249230 */ /* 0x000fe20000000900 */
[----:B------:R-:W-:Y:S01]  /*fab0*/  SHF.R.U32.HI R4, RZ, 0x18, R2 ;  /* 0x00000018ff047819 */ /* 0x000fe20000011602 */
[----:B------:R-:W-:Y:S01]  /*fac0*/  FADD.FTZ R2, R5, R16 ;  /* 0x0000001005027221 */ /* 0x000fe20000010000 */
[----:B------:R-:W-:Y:S01]  /*fad0*/  F2FP.PACK_AB R5, R22, R5 ;  /* 0x000000051605723e */ /* 0x000fe200000000ff */
[----:B------:R-:W-:Y:S01]  /*fae0*/  @!P6 HADD2 R37, -R211.H0_H0, -RZ.H0_H0 ;  /* 0xa00000ffd325e230 */ /* 0x000fe20000000900 */
[----:B------:R-:W-:Y:S01]  /*faf0*/  @!P1 PRMT R221, R36, 0x5410, RZ ;  /* 0x0000541024dd9816 */ /* 0x000fe200000000ff */
[----:B------:R-:W-:Y:S01]  /*fb00*/  FADD.FTZ R2, R22, R2 ;  /* 0x0000000216027221 */ /* 0x000fe20000010000 */
[C---:B------:R-:W-:Y:S01]  /*fb10*/  PRMT R223, R5.reuse, 0x7610, R223 ;  /* 0x0000761005df7816 */ /* 0x040fe200000000df */
[----:B------:R-:W-:Y:S01]  /*fb20*/  IMAD.MOV.U32 R36, RZ, RZ, R76 ;  /* 0x000000ffff247224 */ /* 0x000fe200078e004c */
[----:B------:R-:W-:Y:S01]  /*fb30*/  PRMT R222, R5, 0x7632, R222 ;  /* 0x0000763205de7816 */ /* 0x000fe200000000de */
[----:B------:R-:W-:Y:S01]  /*fb40*/  FADD.FTZ R2, R9, R2 ;  /* 0x0000000209027221 */ /* 0x000fe20000010000 */
[----:B------:R-:W-:Y:S01]  /*fb50*/  @!P6 PRMT R211, R37, 0x5410, RZ ;  /* 0x0000541025d3e816 */ /* 0x000fe200000000ff */
[----:B------:R-:W-:Y:S01]  /*fb60*/  @!P2 HADD2 R35, -R223.H0_H0, -RZ.H0_H0 ;  /* 0xa00000ffdf23a230 */ /* 0x000fe20000000900 */
[----:B-1----:R-:W-:Y:S01]  /*fb70*/  PRMT R251, R17, 0x7610, R251 ;  /* 0x0000761011fb7816 */ /* 0x002fe200000000fb */
[----:B------:R-:W-:Y:S01]  /*fb80*/  IMAD.MOV.U32 R16, RZ, RZ, R88 ;  /* 0x000000ffff107224 */ /* 0x000fe200078e0058 */
[----:B------:R-:W1:Y:S01]  /*fb90*/  LDC.U8 R17, c[0x0][0x2d8] ;  /* 0x0000b600ff117b82 */ /* 0x000e620000000000 */
[C---:B--2---:R-:W-:Y:S01]  /*fba0*/  F2FP.PACK_AB R9, R3.reuse, R9 ;  /* 0x000000090309723e */ /* 0x044fe200000000ff */
[----:B------:R-:W-:Y:S01]  /*fbb0*/  FADD.FTZ R3, R3, R2 ;  /* 0x0000000203037221 */ /* 0x000fe20000010000 */
[----:B------:R-:W-:Y:S01]  /*fbc0*/  PRMT R196, R251, 0x5410, R250 ;  /* 0x00005410fbc47816 */ /* 0x000fe200000000fa */
[----:B------:R-:W-:Y:S01]  /*fbd0*/  @!P4 HADD2 R32, -R251.H0_H0, -RZ.H0_H0 ;  /* 0xa00000fffb20c230 */ /* 0x000fe20000000900 */
[----:B------:R-:W-:-:S02]  /*fbe0*/  SHF.R.U32.HI R2, RZ, 0x8, R7 ;  /* 0x00000008ff027819 */ /* 0x000fc40000011607 */
[----:B------:R-:W-:Y:S02]  /*fbf0*/  @!P3 PRMT R250, R31, 0x5410, RZ ;  /* 0x000054101ffab816 */ /* 0x000fe400000000ff */
[----:B------:R-:W-:Y:S02]  /*fc00*/  LOP3.LUT R2, R2, 0xffff, RZ, 0xc0, !PT ;  /* 0x0000ffff02027812 */ /* 0x000fe400078ec0ff */
[----:B------:R-:W-:Y:S01]  /*fc10*/  @!P4 PRMT R251, R32, 0x5410, RZ ;  /* 0x0000541020fbc816 */ /* 0x000fe200000000ff */
[----:B------:R-:W-:Y:S01]  /*fc20*/  IMAD.MOV.U32 R32, RZ, RZ, c[0x0][0x228] ;  /* 0x00008a00ff207624 */ /* 0x000fe200078e00ff */
[C---:B------:R-:W-:Y:S02]  /*fc30*/  PRMT R210, R9.reuse, 0x7610, R210 ;  /* 0x0000761009d27816 */ /* 0x040fe400000000d2 */
[----:B------:R-:W-:Y:S01]  /*fc40*/  PRMT R180, R9, 0x7632, R180 ;  /* 0x0000763209b47816 */ /* 0x000fe200000000b4 */
[----:B------:R-:W-:Y:S01]  /*fc50*/  IMAD.SHL.U32 R32, R32, 0x8, RZ ;  /* 0x0000000820207824 */ /* 0x000fe200078e00ff */
[----:B------:R-:W-:Y:S01]  /*fc60*/  LOP3.LUT R11, R13, UR5, R26, 0x96, !PT ;  /* 0x000000050d0b7c12 */ /* 0x000fe2000f8e961a */
[----:B------:R-:W-:Y:S01]  /*fc70*/  IMAD.WIDE.U32 R12, R12, -0x2daee0ad, RZ ;  /* 0xd2511f530c0c7825 */ /* 0x000fe200078e00ff */
[----:B------:R-:W-:-:S02]  /*fc80*/  MOV R37, R77 ;  /* 0x0000004d00257202 */ /* 0x000fc40000000f00 */
[----:B------:R-:W-:Y:S02]  /*fc90*/  MOV R22, R94 ;  /* 0x0000005e00167202 */ /* 0x000fe40000000f00 */
[C---:B-1----:R-:W-:Y:S02]  /*fca0*/  ISETP.GE.U32.AND P3, PT, R17.reuse, R6, PT ;  /* 0x000000061100720c */ /* 0x042fe40003f66070 */
[----:B------:R1:W2:Y:S01]  /*fcb0*/  MUFU.EX2 R6, R195 ;  /* 0x000000c300067308 */ /* 0x0002a20000000800 */
[----:B------:R-:W-:Y:S02]  /*fcc0*/  ISETP.GE.U32.AND P4, PT, R17, R2, PT ;  /* 0x000000021100720c */ /* 0x000fe40003f86070 */
[----:B------:R-:W-:-:S04]  /*fcd0*/  SHF.R.U32.HI R2, RZ, 0x10, R0 ;  /* 0x00000010ff027819 */ /* 0x000fc80000011600 */
[----:B------:R-:W-:-:S07]  /*fce0*/  LOP3.LUT R2, R2, 0xff, RZ, 0xc0, !PT ;  /* 0x000000ff02027812 */ /* 0x000fce00078ec0ff */
[----:B------:R-:W-:Y:S01]  /*fcf0*/  @!P4 HADD2 R34, -R222.H0_H0, -RZ.H0_H0 ;  /* 0xa00000ffde22c230 */ /* 0x000fe20000000900 */
[----:B-1----:R-:W-:Y:S02]  /*fd00*/  PRMT R195, R248, 0x5410, R249 ;  /* 0x00005410f8c37816 */ /* 0x002fe400000000f9 */
[----:B------:R-:W-:Y:S02]  /*fd10*/  @!P0 PRMT R249, R30, 0x5410, RZ ;  /* 0x000054101ef98816 */ /* 0x000fe400000000ff */
[----:B------:R-:W-:Y:S02]  /*fd20*/  ISETP.GE.U32.AND P0, PT, R17, R4, PT ;  /* 0x000000041100720c */ /* 0x000fe40003f06070 */
[----:B------:R-:W1:Y:S01]  /*fd30*/  MUFU.EX2 R4, R96 ;  /* 0x0000006000047308 */ /* 0x000e620000000800 */
[----:B------:R-:W-:Y:S01]  /*fd40*/  @!P5 PRMT R248, R33, 0x5410, RZ ;  /* 0x0000541021f8d816 */ /* 0x000fe200000000ff */
[----:B------:R-:W-:Y:S01]  /*fd50*/  IMAD.WIDE R32, R32, 0x2, R24 ;  /* 0x0000000220207825 */ /* 0x000fe200078e0218 */
[----:B------:R-:W-:-:S03]  /*fd60*/  ISETP.GE.U32.AND P5, PT, R17, R2, PT ;  /* 0x000000021100720c */ /* 0x000fc60003fa6070 */
[----:B--2---:R-:W-:Y:S01]  /*fd70*/  FADD.FTZ R2, R6, R3 ;  /* 0x0000000306027221 */ /* 0x004fe20000010000 */
[----:B------:R2:W-:Y:S03]  /*fd80*/  STG.E.U16 [R32.64+-0x80], R23 ;  /* 0xffff801720007986 */ /* 0x0005e6000c101516 */
[C---:B-1----:R-:W-:Y:S01]  /*fd90*/  FADD.FTZ R2, R4.reuse, R2 ;  /* 0x0000000204027221 */ /* 0x042fe20000010000 */
[----:B------:R-:W-:Y:S01]  /*fda0*/  F2FP.PACK_AB R3, R4, R6 ;  /* 0x000000060403723e */ /* 0x000fe200000000ff */
[----:B------:R-:W-:Y:S01]  /*fdb0*/  IMAD.MOV.U32 R96, RZ, RZ, R194 ;  /* 0x000000ffff607224 */ /* 0x000fe200078e00c2 */
[----:B------:R-:W-:Y:S01]  /*fdc0*/  PRMT R194, R223, 0x5410, R222 ;  /* 0x00005410dfc27816 */ /* 0x000fe200000000de */
[----:B------:R1:W3:Y:S01]  /*fdd0*/  MUFU.EX2 R4, R84 ;  /* 0x0000005400047308 */ /* 0x0002e20000000800 */
[----:B------:R4:W-:Y:S01]  /*fde0*/  STL [R1+0x8c], R2 ;  /* 0x00008c0201007387 */ /* 0x0009e20000100800 */
[----:B------:R-:W-:Y:S01]  /*fdf0*/  @!P2 PRMT R223, R35, 0x5410, RZ ;  /* 0x0000541023dfa816 */ /* 0x000fe200000000ff */
[----:B------:R-:W-:Y:S01]  /*fe00*/  @!P5 HADD2 R42, -R171.H0_H0, -RZ.H0_H0 ;  /* 0xa00000ffab2ad230 */ /* 0x000fe20000000900 */
[----:B------:R-:W-:-:S02]  /*fe10*/  @!P4 PRMT R222, R34, 0x5410, RZ ;  /* 0x0000541022dec816 */ /* 0x000fc400000000ff */
[C---:B------:R-:W-:Y:S02]  /*fe20*/  PRMT R169, R3.reuse, 0x7610, R169 ;  /* 0x0000761003a97816 */ /* 0x040fe400000000a9 */
[----:B------:R-:W-:Y:S02]  /*fe30*/  PRMT R35, R3, 0x7632, R35 ;  /* 0x0000763203237816 */ /* 0x000fe40000000023 */
[----:B------:R-:W-:Y:S01]  /*fe40*/  @!P5 PRMT R171, R42, 0x5410, RZ ;  /* 0x000054102aabd816 */ /* 0x000fe200000000ff */
[----:B------:R-:W-:Y:S01]  /*fe50*/  @!P3 HADD2 R45, -R169.H0_H0, -RZ.H0_H0 ;  /* 0xa00000ffa92db230 */ /* 0x000fe20000000900 */
[----:B------:R-:W-:Y:S02]  /*fe60*/  PRMT R105, R169, 0x5410, R35 ;  /* 0x00005410a9697816 */ /* 0x000fe40000000023 */
[----:B--2---:R-:W-:Y:S01]  /*fe70*/  MOV R23, R114 ;  /* 0x0000007200177202 */ /* 0x004fe20000000f00 */
[----:B-1----:R-:W-:Y:S01]  /*fe80*/  IMAD.MOV.U32 R84, RZ, RZ, R64 ;  /* 0x000000ffff547224 */ /* 0x002fe200078e0040 */
[----:B------:R-:W-:-:S02]  /*fe90*/  MOV R64, R190 ;  /* 0x000000be00407202 */ /* 0x000fc40000000f00 */
[----:B------:R-:W-:Y:S02]  /*fea0*/  PRMT R190, R210, 0x5410, R180 ;  /* 0x00005410d2be7816 */ /* 0x000fe400000000b4 */
[----:B------:R-:W-:Y:S01]  /*feb0*/  @!P3 PRMT R169, R45, 0x5410, RZ ;  /* 0x000054102da9b816 */ /* 0x000fe200000000ff */
[----:B------:R-:W-:Y:S01]  /*fec0*/  IMAD.MOV.U32 R31, RZ, RZ, R64 ;  /* 0x000000ffff1f7224 */ /* 0x000fe200078e0040 */
[----:B----4-:R-:W-:-:S04]  /*fed0*/  LOP3.LUT R2, R0, 0xff, RZ, 0xc0, !PT ;  /* 0x000000ff00027812 */ /* 0x010fc800078ec0ff */
[C---:B------:R-:W-:Y:S02]  /*fee0*/  ISETP.GE.U32.AND P2, PT, R17.reuse, R2, PT ;  /* 0x000000021100720c */ /* 0x040fe40003f46070 */
[----:B------:R-:W-:Y:S02]  /*fef0*/  SHF.R.U32.HI R2, RZ, 0x18, R0 ;  /* 0x00000018ff027819 */ /* 0x000fe40000011600 */
[----:B------:R-:W-:Y:S02]  /*ff00*/  LOP3.LUT R0, R0, 0xffff, RZ, 0xc0, !PT ;  /* 0x0000ffff00007812 */ /* 0x000fe400078ec0ff */
[----:B------:R-:W-:Y:S02]  /*ff10*/  ISETP.GE.U32.AND P4, PT, R17, R2, PT ;  /* 0x000000021100720c */ /* 0x000fe40003f86070 */
[----:B------:R-:W-:Y:S02]  /*ff20*/  LOP3.LUT R2, R8, 0xff, RZ, 0xc0, !PT ;  /* 0x000000ff08027812 */ /* 0x000fe400078ec0ff */
[----:B------:R-:W-:-:S02]  /*ff30*/  SHF.R.U32.HI R0, RZ, 0x8, R0 ;  /* 0x00000008ff007819 */ /* 0x000fc40000011600 */
[C---:B------:R-:W-:Y:S01]  /*ff40*/  ISETP.GE.U32.AND P1, PT, R17.reuse, R2, PT ;  /* 0x000000021100720c */ /* 0x040fe20003f26070 */
[----:B------:R-:W-:Y:S01]  /*ff50*/  @!P2 HADD2 R39, -R210.H0_H0, -RZ.H0_H0 ;  /* 0xa00000ffd227a230 */ /* 0x000fe20000000900 */
[----:B------:R-:W-:Y:S01]  /*ff60*/  LOP3.LUT R0, R0, 0xffff, RZ, 0xc0, !PT ;  /* 0x0000ffff00007812 */ /* 0x000fe200078ec0ff */
[----:B------:R-:W1:Y:S01]  /*ff70*/  MUFU.EX2 R2, R96 ;  /* 0x0000006000027308 */ /* 0x000e620000000800 */
[C---:B------:R-:W-:Y:S02]  /*ff80*/  PRMT R8, R17.reuse, 0x7054, R17 ;  /* 0x0000705411087816 */ /* 0x040fe40000000011 */
[----:B------:R-:W-:Y:S01]  /*ff90*/  ISETP.GE.U32.AND P6, PT, R17, R0, PT ;  /* 0x000000001100720c */ /* 0x000fe20003fc6070 */
[----:B------:R-:W-:Y:S01]  /*ffa0*/  @!P4 HADD2 R41, -R170.H0_H0, -RZ.H0_H0 ;  /* 0xa00000ffaa29c230 */ /* 0x000fe20000000900 */
[----:B------:R-:W-:Y:S02]  /*ffb0*/  SHF.R.U32.HI R0, RZ, 0x8, R10 ;  /* 0x00000008ff007819 */ /* 0x000fe4000001160a */
[----:B------:R-:W-:Y:S01]  /*ffc0*/  @!P2 PRMT R210, R39, 0x5410, RZ ;  /* 0x0000541027d2a816 */ /* 0x000fe200000000ff */
[----:B------:R-:W-:Y:S01]  /*ffd0*/  IMAD.MOV.U32 R39, RZ, RZ, R79 ;  /* 0x000000ffff277224 */ /* 0x000fe200078e004f */
[----:B------:R-:W-:-:S02]  /*ffe0*/  LOP3.LUT R0, R0, 0xffff, RZ, 0xc0, !PT ;  /* 0x0000ffff00007812 */ /* 0x000fc400078ec0ff */
[----:B------:R-:W-:Y:S02]  /*fff0*/  @!P4 PRMT R170, R41, 0x5410, RZ ;  /* 0x0000541029aac816 */ /* 0x000fe400000000ff */
[----:B------:R-:W-:Y:S01]  /*10000*/  ISETP.GE.U32.AND P2, PT, R17, R0, PT ;  /* 0x000000001100720c */ /* 0x000fe20003f46070 */
[----:B---3--:R-:W-:Y:S01]  /*10010*/  FADD.FTZ R0, R4, R135 ;  /* 0x0000008704007221 */ /* 0x008fe20000010000 */
[----:B------:R-:W-:Y:S01]  /*10020*/  MOV R135, R68 ;  /* 0x0000004400877202 */ /* 0x000fe20000000f00 */
[----:B------:R-:W-:Y:S01]  /*10030*/  @!P6 HADD2 R44, -R180.H0_H0, -RZ.H0_H0 ;  /* 0xa00000ffb42ce230 */ /* 0x000fe20000000900 */
[C---:B-1----:R-:W-:Y:S01]  /*10040*/  F2FP.PACK_AB R34, R2.reuse, R4 ;  /* 0x000000040222723e */ /* 0x042fe200000000ff */
[----:B------:R-:W-:Y:S02]  /*10050*/  FADD.FTZ R0, R2, R0 ;  /* 0x0000000002007221 */ /* 0x000fe40000010000 */
[----:B------:R-:W-:Y:S01]  /*10060*/  IMAD R2, R11, -0x2daee0ad, RZ ;  /* 0xd2511f530b027824 */ /* 0x000fe200078e02ff */
[----:B------:R-:W-:Y:S01]  /*10070*/  @P0 PRMT R30, R34, 0x7632, R30 ;  /* 0x00007632221e0816 */ /* 0x000fe2000000001e */
[C---:B------:R-:W-:Y:S01]  /*10080*/  @!P0 HADD2 R38, -R34.reuse.H1_H1, -RZ.H0_H0 ;  /* 0xa00000ff22268230 */ /* 0x040fe20000000d00 */
[----:B------:R1:W-:Y:S01]  /*10090*/  STL [R1+0x88], R0 ;  /* 0x0000880001007387 */ /* 0x0003e20000100800 */
[----:B------:R-:W-:Y:S01]  /*100a0*/  @!P6 PRMT R180, R44, 0x5410, RZ ;  /* 0x000054102cb4e816 */ /* 0x000fe200000000ff */
[----:B------:R-:W-:Y:S01]  /*100b0*/  @!P1 HADD2 R40, -R34.H0_H0, -RZ.H0_H0 ;  /* 0xa00000ff22289230 */ /* 0x000fe20000000900 */
[----:B------:R-:W-:Y:S01]  /*100c0*/  LOP3.LUT R2, R13, UR29, R2, 0x96, !PT ;  /* 0x0000001d0d027c12 */ /* 0x000fe2000f8e9602 */
[----:B------:R-:W-:Y:S01]  /*100d0*/  @!P2 HADD2 R43, -R35.H0_H0, -RZ.H0_H0 ;  /* 0xa00000ff232ba230 */ /* 0x000fe20000000900 */
[----:B------:R-:W-:Y:S01]  /*100e0*/  @!P0 PRMT R30, R38, 0x5410, RZ ;  /* 0x00005410261e8816 */ /* 0x000fe200000000ff */
[----:B------:R-:W-:Y:S01]  /*100f0*/  IMAD.MOV.U32 R38, RZ, RZ, R78 ;  /* 0x000000ffff267224 */ /* 0x000fe200078e004e */
[----:B------:R-:W-:Y:S01]  /*10100*/  @P1 PRMT R181, R34, 0x7610, R181 ;  /* 0x0000761022b51816 */ /* 0x000fe200000000b5 */
[----:B------:R-:W-:Y:S01]  /*10110*/  IMAD.WIDE.U32 R2, R2, -0x326172a9, RZ ;  /* 0xcd9e8d5702027825 */ /* 0x000fe200078e00ff */
[----:B------:R-:W-:-:S02]  /*10120*/  @!P1 PRMT R181, R40, 0x5410, RZ ;  /* 0x0000541028b59816 */ /* 0x000fc400000000ff */
[----:B------:R-:W-:Y:S02]  /*10130*/  @!P2 PRMT R35, R43, 0x5410, RZ ;  /* 0x000054102b23a816 */ /* 0x000fe400000000ff */
[----:B------:R-:W-:Y:S02]  /*10140*/  LOP3.LUT R7, R2, 0xff, RZ, 0xc0, !PT ;  /* 0x000000ff02077812 */ /* 0x000fe400078ec0ff */
[----:B-1----:R-:W-:Y:S01]  /*10150*/  LOP3.LUT R0, R3, UR20, R18, 0x96, !PT ;  /* 0x0000001403007c12 */ /* 0x002fe2000f8e9612 */
[----:B------:R-:W-:-:S03]  /*10160*/  IMAD.MOV.U32 R18, RZ, RZ, R115 ;  /* 0x000000ffff127224 */ /* 0x000fc600078e0073 */
[C---:B------:R-:W-:Y:S02]  /*10170*/  LOP3.LUT R4, R0.reuse, 0xffff, RZ, 0xc0, !PT ;  /* 0x0000ffff00047812 */ /* 0x040fe400078ec0ff */
[----:B------:R-:W-:Y:S02]  /*10180*/  SHF.R.U32.HI R6, RZ, 0x10, R0 ;  /* 0x00000010ff067819 */ /* 0x000fe40000011600 */
[----:B------:R-:W-:Y:S02]  /*10190*/  SHF.R.U32.HI R5, RZ, 0x8, R4 ;  /* 0x00000008ff057819 */ /* 0x000fe40000011604 */
[----:B------:R-:W-:-:S04]  /*101a0*/  LOP3.LUT R4, R0, 0xff, RZ, 0xc0, !PT ;  /* 0x000000ff00047812 */ /* 0x000fc800078ec0ff */
[----:B------:R-:W-:Y:S02]  /*101b0*/  PRMT R4, R4, 0x5410, R5 ;  /* 0x0000541004047816 */ /* 0x000fe40000000005 */
[----:B------:R-:W-:Y:S02]  /*101c0*/  SHF.R.U32.HI R5, RZ, 0x18, R0 ;  /* 0x00000018ff057819 */ /* 0x000fe40000011600 */
[----:B------:R-:W-:Y:S01]  /*101d0*/  LOP3.LUT R0, R6, 0xff, RZ, 0xc0, !PT ;  /* 0x000000ff06007812 */ /* 0x000fe200078ec0ff */
[----:B------:R-:W-:Y:S01]  /*101e0*/  HSET2.LE.AND R4, R4, R8, PT ;  /* 0x0000000804047233 */ /* 0x000fe20003803000 */
[----:B------:R-:W-:Y:S02]  /*101f0*/  SHF.R.U32.HI R6, RZ, 0x10, R2 ;  /* 0x00000010ff067819 */ /* 0x000fe40000011602 */
[----:B------:R-:W-:Y:S02]  /*10200*/  PRMT R0, R0, 0x5410, R5 ;  /* 0x0000541000007816 */ /* 0x000fe40000000005 */
[----:B------:R-:W-:-:S03]  /*10210*/  LOP3.LUT R4, R4, R85, RZ, 0xc0, !PT ;  /* 0x0000005504047212 */ /* 0x000fc600078ec0ff */
[----:B------:R-:W-:-:S05]  /*10220*/  HSET2.LE.AND R0, R0, R8, PT ;  /* 0x0000000800007233 */ /* 0x000fca0003803000 */
[----:B------:R-:W-:Y:S02]  /*10230*/  LOP3.LUT R5, R0, R84, RZ, 0xc0, !PT ;  /* 0x0000005400057212 */ /* 0x000fe400078ec0ff */
[----:B------:R-:W-:Y:S02]  /*10240*/  LOP3.LUT R0, R2, 0xffff, RZ, 0xc0, !PT ;  /* 0x0000ffff02007812 */ /* 0x000fe400078ec0ff */
[----:B------:R-:W-:Y:S02]  /*10250*/  SHF.R.U32.HI R3, RZ, 0x18, R2 ;  /* 0x00000018ff037819 */ /* 0x000fe40000011602 */
[----:B------:R-:W-:Y:S02]  /*10260*/  SHF.R.U32.HI R0, RZ, 0x8, R0 ;  /* 0x00000008ff007819 */ /* 0x000fe40000011600 */
[----:B------:R-:W-:Y:S02]  /*10270*/  LOP3.LUT R2, R6, 0xff, RZ, 0xc0, !PT ;  /* 0x000000ff06027812 */ /* 0x000fe400078ec0ff */
[----:B------:R-:W-:-:S02]  /*10280*/  PRMT R0, R7, 0x5410, R0 ;  /* 0x0000541007007816 */ /* 0x000fc40000000000 */
[----:B------:R-:W-:Y:S01]  /*10290*/  PRMT R2, R2, 0x5410, R3 ;  /* 0x0000541002027816 */ /* 0x000fe20000000003 */
[----:B------:R-:W-:Y:S02]  /*102a0*/  IMAD.MOV.U32 R3, RZ, RZ, R113 ;  /* 0x000000ffff037224 */ /* 0x000fe400078e0071 */
[--C-:B------:R-:W-:Y:S02]  /*102b0*/  HSET2.LE.AND R0, R0, R8.reuse, PT ;  /* 0x0000000800007233 */ /* 0x100fe40003803000 */
[----:B------:R-:W-:Y:S02]  /*102c0*/  HSET2.LE.AND R2, R2, R8, PT ;  /* 0x0000000802027233 */ /* 0x000fe40003803000 */
[----:B------:R-:W1:Y:S01]  /*102d0*/  LDSM.16.MT88.4 R8, [R182+0x10000] ;  /* 0x01000000b608783b */ /* 0x000e620000004200 */
[----:B------:R-:W-:Y:S01]  /*102e0*/  LOP3.LUT R6, R0, R73, RZ, 0xc0, !PT ;  /* 0x0000004900067212 */ /* 0x000fe200078ec0ff */
[----:B------:R-:W-:Y:S01]  /*102f0*/  IMAD.MOV.U32 R0, RZ, RZ, R112 ;  /* 0x000000ffff007224 */ /* 0x000fe200078e0070 */
[----:B------:R-:W-:Y:S01]  /*10300*/  LOP3.LUT R7, R2, R172, RZ, 0xc0, !PT ;  /* 0x000000ac02077212 */ /* 0x000fe200078ec0ff */
[----:B------:R-:W-:Y:S01]  /*10310*/  IMAD.MOV.U32 R172, RZ, RZ, R123 ;  /* 0x000000ffffac7224 */ /* 0x000fe200078e007b */
[----:B------:R-:W-:-:S05]  /*10320*/  MOV R2, R122 ;  /* 0x0000007a00027202 */ /* 0x000fca0000000f00 */
        /* <DEDUP_REMOVED lines=9> */
[C---:B-1----:R-:W-:Y:S07]  /*103c0*/  HMMA.16816.F32 R52, R4.reuse, R8, R156 ;  /* 0x000000080434723c */ /* 0x042fee000000189c */
[----:B------:R-:W-:Y:S01]  /*103d0*/  IMAD.MOV.U32 R156, RZ, RZ, R162 ;  /* 0x000000ffff9c7224 */ /* 0x000fe200078e00a2 */
[----:B------:R-:W-:Y:S01]  /*103e0*/  HMMA.16816.F32 R120, R4, R10, R152 ;  /* 0x0000000a0478723c */ /* 0x000fe20000001898 */
[----:B------:R-:W1:Y:S01]  /*103f0*/  LDSM.16.MT88.4 R8, [R185+0x10000] ;  /* 0x01000000b908783b */ /* 0x000e620000004200 */
        /* <DEDUP_REMOVED lines=10> */
[C---:B-1----:R-:W-:Y:S08]  /*104a0*/  HMMA.16816.F32 R96, R4.reuse, R8, R148 ;  /* 0x000000080460723c */ /* 0x042ff00000001894 */
[----:B------:R-:W-:Y:S01]  /*104b0*/  HMMA.16816.F32 R72, R4, R10, R144 ;  /* 0x0000000a0448723c */ /* 0x000fe20000001890 */
[----:B------:R-:W1:Y:S01]  /*104c0*/  LDSM.16.MT88.4 R8, [R184+0x10000] ;  /* 0x01000000b808783b */ /* 0x000e620000004200 */
[----:B------:R-:W-:Y:S01]  /*104d0*/  IMAD.MOV.U32 R163, RZ, RZ, R106 ;  /* 0x000000ffffa37224 */ /* 0x000fe200078e006a */
[----:B------:R-:W-:-:S04]  /*104e0*/  MOV R172, R105 ;  /* 0x0000006900ac7202 */ /* 0x000fc80000000f00 */
[----:B------:R-:W-:Y:S01]  /*104f0*/  MOV R147, R18 ;  /* 0x0000001200937202 */ /* 0x000fe20000000f00 */
[----:B------:R-:W-:Y:S01]  /*10500*/  IMAD.MOV.U32 R146, RZ, RZ, R23 ;  /* 0x000000ffff927224 */ /* 0x000fe200078e0017 */
[----:B------:R-:W-:Y:S01]  /*10510*/  MOV R144, R0 ;  /* 0x0000000000907202 */ /* 0x000fe20000000f00 */
[----:B------:R-:W-:Y:S02]  /*10520*/  IMAD.MOV.U32 R23, RZ, RZ, R19 ;  /* 0x000000ffff177224 */ /* 0x000fe400078e0013 */
[----:B------:R-:W-:Y:S01]  /*10530*/  IMAD.MOV.U32 R145, RZ, RZ, R3 ;  /* 0x000000ffff917224 */ /* 0x000fe200078e0003 */
[C---:B-1----:R-:W-:Y:S08]  /*10540*/  HMMA.16816.F32 R48, R4.reuse, R8, R140 ;  /* 0x000000080430723c */ /* 0x042ff0000000188c */
[----:B------:R-:W-:Y:S01]  /*10550*/  HMMA.16816.F32 R116, R4, R10, R136 ;  /* 0x0000000a0474723c */ /* 0x000fe20000001888 */
[----:B------:R-:W1:Y:S01]  /*10560*/  LDSM.16.MT88.4 R8, [R182+0x12000] ;  /* 0x01200000b608783b */ /* 0x000e620000004200 */
[----:B------:R-:W-:-:S05]  /*10570*/  IMAD.MOV.U32 R140, RZ, RZ, R204 ;  /* 0x000000ffff8c7224 */ /* 0x000fca00078e00cc */
[----:B------:R-:W-:Y:S01]  /*10580*/  IMAD.MOV.U32 R139, RZ, RZ, R126 ;  /* 0x000000ffff8b7224 */ /* 0x000fe200078e007e */
[----:B------:R-:W-:Y:S01]  /*10590*/  MOV R141, R205 ;  /* 0x000000cd008d7202 */ /* 0x000fe20000000f00 */
[----:B------:R-:W-:Y:S01]  /*105a0*/  IMAD.MOV.U32 R138, RZ, RZ, R127 ;  /* 0x000000ffff8a7224 */ /* 0x000fe200078e007f */
[----:B------:R-:W-:Y:S01]  /*105b0*/  MOV R18, R104 ;  /* 0x0000006800127202 */ /* 0x000fe20000000f00 */
[----:B------:R-:W-:Y:S01]  /*105c0*/  IMAD.MOV.U32 R136, RZ, RZ, R16 ;  /* 0x000000ffff887224 */ /* 0x000fe200078e0010 */
[----:B------:R-:W-:Y:S01]  /*105d0*/  MOV R137, R175 ;  /* 0x000000af00897202 */ /* 0x000fe20000000f00 */
[C---:B-1----:R-:W-:Y:S07]  /*105e0*/  HMMA.16816.F32 R92, R4.reuse, R8, R176 ;  /* 0x00000008045c723c */ /* 0x042fee00000018b0 */
[----:B------:R-:W-:Y:S01]  /*105f0*/  MOV R176, R203 ;  /* 0x000000cb00b07202 */ /* 0x000fe20000000f00 */
[C---:B------:R-:W-:Y:S01]  /*10600*/  HMMA.16816.F32 R68, R4.reuse, R10, R212 ;  /* 0x0000000a0444723c */ /* 0x040fe200000018d4 */
[----:B------:R-:W1:Y:S01]  /*10610*/  LDSM.16.MT88.4 R8, [R183+0x12000] ;  /* 0x01200000b708783b */ /* 0x000e620000004200 */
[----:B------:R-:W-:Y:S01]  /*10620*/  IMAD.MOV.U32 R177, RZ, RZ, R201 ;  /* 0x000000ffffb17224 */ /* 0x000fe200078e00c9 */
[----:B------:R-:W-:Y:S01]  /*10630*/  MOV R179, R124 ;  /* 0x0000007c00b37202 */ /* 0x000fe20000000f00 */
[----:B------:R-:W-:Y:S01]  /*10640*/  IMAD.MOV.U32 R178, RZ, RZ, R125 ;  /* 0x000000ffffb27224 */ /* 0x000fe200078e007d */
[----:B------:R-:W2:Y:S03]  /*10650*/  LDL.LU R203, [R1+0x174] ;  /* 0x0001740001cb7983 */ /* 0x000ea60000300800 */
[C---:B-1----:R-:W-:Y:S01]  /*10660*/  HMMA.16816.F32 R44, R4.reuse, R8, R224 ;  /* 0x00000008042c723c */ /* 0x042fe200000018e0 */
[----:B------:R-:W3:Y:S07]  /*10670*/  LDL.LU R201, [R1+0x170] ;  /* 0x0001700001c97983 */ /* 0x000eee0000300800 */
[C---:B------:R-:W-:Y:S01]  /*10680*/  HMMA.16816.F32 R112, R4.reuse, R10, R228 ;  /* 0x0000000a0470723c */ /* 0x040fe200000018e4 */
[----:B------:R-:W1:Y:S07]  /*10690*/  LDSM.16.MT88.4 R8, [R185+0x12000] ;  /* 0x01200000b908783b */ /* 0x000e6e0000004200 */
[C---:B-1----:R-:W-:Y:S08]  /*106a0*/  HMMA.16816.F32 R88, R4.reuse, R8, R232 ;  /* 0x000000080458723c */ /* 0x042ff000000018e8 */
[----:B------:R-:W-:Y:S01]  /*106b0*/  HMMA.16816.F32 R64, R4, R10, R56 ;  /* 0x0000000a0440723c */ /* 0x000fe20000001838 */
[----:B------:R-:W1:Y:S01]  /*106c0*/  LDSM.16.MT88.4 R8, [R184+0x12000] ;  /* 0x01200000b808783b */ /* 0x000e620000004200 */
[----:B------:R-:W-:-:S02]  /*106d0*/  IMAD.MOV.U32 R124, RZ, RZ, R206 ;  /* 0x000000ffff7c7224 */ /* 0x000fc400078e00ce */
[----:B------:R-:W-:Y:S01]  /*106e0*/  IMAD.MOV.U32 R125, RZ, RZ, R202 ;  /* 0x000000ffff7d7224 */ /* 0x000fe200078e00ca */
[----:B------:R-:W4:Y:S01]  /*106f0*/  LDL.LU R206, [R1+0x16c] ;  /* 0x00016c0001ce7983 */ /* 0x000f220000300800 */
[----:B------:R-:W-:-:S03]  /*10700*/  MOV R126, R189 ;  /* 0x000000bd007e7202 */ /* 0x000fc60000000f00 */
[----:B------:R-:W4:Y:S01]  /*10710*/  LDL.LU R202, [R1+0x168] ;  /* 0x0001680001ca7983 */ /* 0x000f220000300800 */
[----:B------:R-:W-:-:S03]  /*10720*/  IMAD.MOV.U32 R127, RZ, RZ, R197 ;  /* 0x000000ffff7f7224 */ /* 0x000fc600078e00c5 */
[----:B------:R-:W4:Y:S04]  /*10730*/  LDL.LU R189, [R1+0x164] ;  /* 0x0001640001bd7983 */ /* 0x000f280000300800 */
[----:B------:R-:W4:Y:S04]  /*10740*/  LDL.LU R197, [R1+0x160] ;  /* 0x0001600001c57983 */ /* 0x000f280000300800 */
[----:B------:R-:W4:Y:S04]  /*10750*/  LDL.LU R204, [R1+0x15c] ;  /* 0x00015c0001cc7983 */ /* 0x000f280000300800 */
[----:B------:R-:W4:Y:S01]  /*10760*/  LDL.LU R205, [R1+0x158] ;  /* 0x0001580001cd7983 */ /* 0x000f220000300800 */
        /* <DEDUP_REMOVED lines=15> */
[----:B------:R-:W-:-:S02]  /*10860*/  IMAD.MOV.U32 R142, RZ, RZ, R220 ;  /* 0x000000ffff8e7224 */ /* 0x000fc400078e00dc */
[----:B------:R-:W-:Y:S01]  /*10870*/  IMAD.MOV.U32 R143, RZ, RZ, R219 ;  /* 0x000000ffff8f7224 */ /* 0x000fe200078e00db */
[----:B------:R-:W-:Y:S01]  /*10880*/  MOV R148, R218 ;  /* 0x000000da00947202 */ /* 0x000fe20000000f00 */
[----:B------:R-:W-:Y:S01]  /*10890*/  IMAD.MOV.U32 R149, RZ, RZ, R217 ;  /* 0x000000ffff957224 */ /* 0x000fe200078e00d9 */
[----:B------:R-:W-:Y:S01]  /*108a0*/  MOV R151, R209 ;  /* 0x000000d100977202 */ /* 0x000fe20000000f00 */
[----:B------:R-:W-:Y:S01]  /*108b0*/  IMAD.MOV.U32 R150, RZ, RZ, R216 ;  /* 0x000000ffff967224 */ /* 0x000fe200078e00d8 */
[----:B------:R1:W5:Y:S01]  /*108c0*/  LDL.LU R220, [R1+0x154] ;  /* 0x0001540001dc7983 */ /* 0x0003620000300800 */
[----:B---3--:R-:W-:Y:S02]  /*108d0*/  IMAD.MOV.U32 R2, RZ, RZ, R201 ;  /* 0x000000ffff027224 */ /* 0x008fe400078e00c9 */
[----:B------:R-:W-:Y:S01]  /*108e0*/  IMAD.MOV.U32 R3, RZ, RZ, R198 ;  /* 0x000000ffff037224 */ /* 0x000fe200078e00c6 */
[----:B------:R3:W5:Y:S01]  /*108f0*/  LDL.LU R219, [R1+0x150] ;  /* 0x0001500001db7983 */ /* 0x0007620000300800 */
[C---:B-1----:R-:W-:Y:S08]  /*10900*/  HMMA.16816.F32 R128, R4.reuse, R8, R128 ;  /* 0x000000080480723c */ /* 0x042ff00000001880 */
[----:B------:R-:W-:Y:S01]  /*10910*/  HMMA.16816.F32 R132, R4, R10, R132 ;  /* 0x0000000a0484723c */ /* 0x000fe20000001884 */
[----:B------:R-:W1:Y:S01]  /*10920*/  LDSM.16.MT88.4 R8, [R183+0x16000] ;  /* 0x01600000b708783b */ /* 0x000e620000004200 */
[----:B------:R-:W-:Y:S01]  /*10930*/  MOV R178, R2 ;  /* 0x0000000200b27202 */ /* 0x000fe20000000f00 */
[----:B------:R-:W-:-:S02]  /*10940*/  IMAD.MOV.U32 R0, RZ, RZ, R199 ;  /* 0x000000ffff007224 */ /* 0x000fc400078e00c7 */
[----:B--2---:R-:W-:Y:S01]  /*10950*/  IMAD.MOV.U32 R16, RZ, RZ, R203 ;  /* 0x000000ffff107224 */ /* 0x004fe200078e00cb */
[----:B------:R3:W5:Y:S02]  /*10960*/  LDL.LU R218, [R1+0x14c] ;  /* 0x00014c0001da7983 */ /* 0x0007640000300800 */
[C---:B-1----:R-:W-:Y:S01]  /*10970*/  HMMA.16816.F32 R136, R4.reuse, R8, R140 ;  /* 0x000000080488723c */ /* 0x042fe2000000188c */
[----:B----4-:R-:W-:Y:S01]  /*10980*/  MOV R167, R202 ;  /* 0x000000ca00a77202 */ /* 0x010fe20000000f00 */
[----:B------:R-:W-:Y:S01]  /*10990*/  IMAD.MOV.U32 R166, RZ, RZ, R204 ;  /* 0x000000ffffa67224 */ /* 0x000fe200078e00cc */
[----:B------:R-:W-:Y:S01]  /*109a0*/  MOV R165, R205 ;  /* 0x000000cd00a57202 */ /* 0x000fe20000000f00 */
[----:B------:R-:W-:Y:S01]  /*109b0*/  IMAD.MOV.U32 R19, RZ, RZ, R197 ;  /* 0x000000ffff137224 */ /* 0x000fe200078e00c5 */
[----:B------:R3:W5:Y:S03]  /*109c0*/  LDL.LU R217, [R1+0x148] ;  /* 0x0001480001d97983 */ /* 0x0007660000300800 */
[----:B------:R-:W-:Y:S01]  /*109d0*/  HMMA.16816.F32 R140, R4, R10, R144 ;  /* 0x0000000a048c723c */ /* 0x000fe20000001890 */
[----:B------:R-:W1:Y:S01]  /*109e0*/  LDSM.16.MT88.4 R8, [R185+0x16000] ;  /* 0x01600000b908783b */ /* 0x000e620000004200 */
[----:B------:R-:W-:-:S02]  /*109f0*/  IMAD.MOV.U32 R179, RZ, RZ, R167 ;  /* 0x000000ffffb37224 */ /* 0x000fc400078e00a7 */
[----:B------:R-:W-:Y:S01]  /*10a00*/  IMAD.MOV.U32 R177, RZ, RZ, R19 ;  /* 0x000000ffffb17224 */ /* 0x000fe200078e0013 */
[----:B------:R3:W5:Y:S03]  /*10a10*/  LDL.LU R216, [R1+0x144] ;  /* 0x0001440001d87983 */ /* 0x0007660000300800 */
[C---:B-1----:R-:W-:Y:S08]  /*10a20*/  HMMA.16816.F32 R144, R4.reuse, R8, R148 ;  /* 0x000000080490723c */ /* 0x042ff00000001894 */
[----:B------:R-:W-:Y:S01]  /*10a30*/  HMMA.16816.F32 R152, R4, R10, R152 ;  /* 0x0000000a0498723c */ /* 0x000fe20000001898 */
[----:B------:R-:W1:Y:S01]  /*10a40*/  LDSM.16.MT88.4 R8, [R184+0x16000] ;  /* 0x01600000b808783b */ /* 0x000e620000004200 */
[----:B------:R-:W-:-:S02]  /*10a50*/  IMAD.MOV.U32 R167, RZ, RZ, R3 ;  /* 0x000000ffffa77224 */ /* 0x000fc400078e0003 */
[----:B------:R-:W-:Y:S01]  /*10a60*/  IMAD.WIDE.U32 R2, R14, -0x2daee0ad, RZ ;  /* 0xd2511f530e027825 */ /* 0x000fe200078e00ff */
[----:B------:R3:W5:Y:S03]  /*10a70*/  LDL.LU R209, [R1+0x140] ;  /* 0x0001400001d17983 */ /* 0x0007660000300800 */
[----:B------:R-:W-:Y:S01]  /*10a80*/  IMAD.MOV.U32 R164, RZ, RZ, R206 ;  /* 0x000000ffffa47224 */ /* 0x000fe200078e00ce */
[----:B------:R3:W5:Y:S01]  /*10a90*/  LDL.LU R208, [R1+0x13c] ;  /* 0x00013c0001d07983 */ /* 0x0007620000300800 */
[----:B------:R-:W-:Y:S02]  /*10aa0*/  IMAD.MOV.U32 R176, RZ, RZ, R178 ;  /* 0x000000ffffb07224 */ /* 0x000fe400078e00b2 */
[----:B------:R-:W-:Y:S01]  /*10ab0*/  IMAD.MOV.U32 R175, RZ, RZ, R200 ;  /* 0x000000ffffaf7224 */ /* 0x000fe200078e00c8 */
[----:B------:R3:W5:Y:S04]  /*10ac0*/  LDL.LU R207, [R1+0x138] ;  /* 0x0001380001cf7983 */ /* 0x0007680000300800 */
[----:B------:R3:W5:Y:S04]  /*10ad0*/  LDL.LU R206, [R1+0x134] ;  /* 0x0001340001ce7983 */ /* 0x0007680000300800 */
[----:B------:R3:W5:Y:S04]  /*10ae0*/  LDL.LU R205, [R1+0x130] ;  /* 0x0001300001cd7983 */ /* 0x0007680000300800 */
[----:B------:R3:W5:Y:S04]  /*10af0*/  LDL.LU R204, [R1+0x12c] ;  /* 0x00012c0001cc7983 */ /* 0x0007680000300800 */
[----:B------:R3:W5:Y:S04]  /*10b00*/  LDL.LU R203, [R1+0x128] ;  /* 0x0001280001cb7983 */ /* 0x0007680000300800 */
[----:B------:R3:W5:Y:S04]  /*10b10*/  LDL.LU R202, [R1+0x124] ;  /* 0x0001240001ca7983 */ /* 0x0007680000300800 */
[----:B------:R3:W5:Y:S01]  /*10b20*/  LDL.LU R201, [R1+0x120] ;  /* 0x0001200001c97983 */ /* 0x0007620000300800 */
[----:B-1----:R-:W-:Y:S03]  /*10b30*/  HMMA.16816.F32 R148, R4, R10, R160 ;  /* 0x0000000a0494723c */ /* 0x002fe600000018a0 */
[----:B------:R3:W5:Y:S04]  /*10b40*/  LDL.LU R200, [R1+0x11c] ;  /* 0x00011c0001c87983 */ /* 0x0007680000300800 */
[----:B------:R3:W5:Y:S01]  /*10b50*/  LDL.LU R199, [R1+0x118] ;  /* 0x0001180001c77983 */ /* 0x0007620000300800 */
[----:B------:R-:W-:-:S02]  /*10b60*/  IMAD.MOV.U32 R160, RZ, RZ, R166 ;  /* 0x000000ffffa07224 */ /* 0x000fc400078e00a6 */
[----:B------:R-:W-:Y:S01]  /*10b70*/  IMAD.MOV.U32 R166, RZ, RZ, R0 ;  /* 0x000000ffffa67224 */ /* 0x000fe200078e0000 */
[----:B------:R-:W-:Y:S01]  /*10b80*/  LOP3.LUT R0, R3, UR19, R12, 0x96, !PT ;  /* 0x0000001303007c12 */ /* 0x000fe2000f8e960c */
[----:B------:R-:W-:Y:S01]  /*10b90*/  HMMA.16816.F32 R156, R4, R8, R156 ;  /* 0x00000008049c723c */ /* 0x000fe2000000189c */
[C---:B------:R-:W-:Y:S01]  /*10ba0*/  LOP3.LUT R3, R2.reuse, 0xffff, RZ, 0xc0, !PT ;  /* 0x0000ffff02037812 */ /* 0x040fe200078ec0ff */
[----:B------:R-:W1:Y:S01]  /*10bb0*/  LDSM.16.MT88.4 R8, [R182+0x10800] ;  /* 0x01080000b608783b */ /* 0x000e620000004200 */
[----:B------:R-:W-:Y:S02]  /*10bc0*/  MOV R161, R165 ;  /* 0x000000a500a17202 */ /* 0x000fe40000000f00 */
[----:B------:R-:W-:Y:S01]  /*10bd0*/  MOV R163, R18 ;  /* 0x0000001200a37202 */ /* 0x000fe20000000f00 */
[----:B------:R-:W-:Y:S01]  /*10be0*/  IMAD.MOV.U32 R162, RZ, RZ, R164 ;  /* 0x000000ffffa27224 */ /* 0x000fe200078e00a4 */
[----:B------:R-:W-:Y:S01]  /*10bf0*/  SHF.R.U32.HI R4, RZ, 0x8, R3 ;  /* 0x00000008ff047819 */ /* 0x000fe20000011603 */
[----:B------:R3:W5:Y:S01]  /*10c00*/  LDL.LU R198, [R1+0x114] ;  /* 0x0001140001c67983 */ /* 0x0007620000300800 */
[----:B------:R-:W-:-:S02]  /*10c10*/  LOP3.LUT R3, R2, 0xff, RZ, 0xc0, !PT ;  /* 0x000000ff02037812 */ /* 0x000fc400078ec0ff */
[--C-:B------:R-:W-:Y:S01]  /*10c20*/  SHF.R.U32.HI R6, RZ, 0x10, R2.reuse ;  /* 0x00000010ff067819 */ /* 0x100fe20000011602 */
[----:B------:R3:W5:Y:S01]  /*10c30*/  LDL.LU R197, [R1+0x110] ;  /* 0x0001100001c57983 */ /* 0x0007620000300800 */
[----:B------:R-:W-:Y:S02]  /*10c40*/  SHF.R.U32.HI R7, RZ, 0x18, R2 ;  /* 0x00000018ff077819 */ /* 0x000fe40000011602 */
[C---:B------:R-:W-:Y:S02]  /*10c50*/  LOP3.LUT R2, R0.reuse, 0xffff, RZ, 0xc0, !PT ;  /* 0x0000ffff00027812 */ /* 0x040fe400078ec0ff */
[----:B------:R-:W-:Y:S02]  /*10c60*/  PRMT R12, R3, 0x5410, R4 ;  /* 0x00005410030c7816 */ /* 0x000fe40000000004 */
[----:B------:R-:W-:Y:S02]  /*10c70*/  SHF.R.U32.HI R3, RZ, 0x8, R2 ;  /* 0x00000008ff037819 */ /* 0x000fe40000011602 */
[----:B------:R-:W-:-:S02]  /*10c80*/  LOP3.LUT R2, R0, 0xff, RZ, 0xc0, !PT ;  /* 0x000000ff00027812 */ /* 0x000fc400078ec0ff */
[----:B------:R-:W-:Y:S02]  /*10c90*/  PRMT R165, R17, 0x7054, R17 ;  /* 0x0000705411a57816 */ /* 0x000fe40000000011 */
[----:B------:R-:W-:Y:S02]  /*10ca0*/  PRMT R3, R2, 0x5410, R3 ;  /* 0x0000541002037816 */ /* 0x000fe40000000003 */
[--C-:B------:R-:W-:Y:S02]  /*10cb0*/  SHF.R.U32.HI R2, RZ, 0x10, R0.reuse ;  /* 0x00000010ff027819 */ /* 0x100fe40000011600 */
[----:B------:R-:W-:Y:S01]  /*10cc0*/  SHF.R.U32.HI R5, RZ, 0x18, R0 ;  /* 0x00000018ff057819 */ /* 0x000fe20000011600 */
[----:B------:R-:W-:Y:S01]  /*10cd0*/  HSET2.LE.AND R0, R3, R165, PT ;  /* 0x000000a503007233 */ /* 0x000fe20003803000 */
[----:B------:R-:W-:-:S04]  /*10ce0*/  LOP3.LUT R4, R6, 0xff, RZ, 0xc0, !PT ;  /* 0x000000ff06047812 */ /* 0x000fc800078ec0ff */
[----:B------:R-:W-:Y:S02]  /*10cf0*/  PRMT R3, R4, 0x5410, R7 ;  /* 0x0000541004037816 */ /* 0x000fe40000000007 */
[----:B------:R-:W-:Y:S02]  /*10d00*/  LOP3.LUT R4, R0, R16, RZ, 0xc0, !PT ;  /* 0x0000001000047212 */ /* 0x000fe400078ec0ff */
[----:B------:R-:W2:Y:S01]  /*10d10*/  LDSM.16.MT88.4 R16, [R183+0x10800] ;  /* 0x01080000b710783b */ /* 0x000ea20000004200 */
[----:B------:R-:W-:-:S04]  /*10d20*/  LOP3.LUT R2, R2, 0xff, RZ, 0xc0, !PT ;  /* 0x000000ff02027812 */ /* 0x000fc800078ec0ff */
[----:B------:R-:W-:Y:S01]  /*10d30*/  PRMT R2, R2, 0x5410, R5 ;  /* 0x0000541002027816 */ /* 0x000fe20000000005 */
[----:B------:R-:W-:-:S04]  /*10d40*/  HSET2.LE.AND R3, R3, R165, PT ;  /* 0x000000a503037233 */ /* 0x000fc80003803000 */
[--C-:B------:R-:W-:Y:S02]  /*10d50*/  HSET2.LE.AND R0, R2, R165.reuse, PT ;  /* 0x000000a502007233 */ /* 0x100fe40003803000 */
[----:B------:R-:W-:Y:S01]  /*10d60*/  HSET2.LE.AND R2, R12, R165, PT ;  /* 0x000000a50c027233 */ /* 0x000fe20003803000 */
[----:B------:R-:W-:Y:S02]  /*10d70*/  LOP3.LUT R7, R3, R173, RZ, 0xc0, !PT ;  /* 0x000000ad03077212 */ /* 0x000fe400078ec0ff */
[----:B------:R-:W-:Y:S02]  /*10d80*/  LOP3.LUT R5, R0, R166, RZ, 0xc0, !PT ;  /* 0x000000a600057212 */ /* 0x000fe400078ec0ff */
[----:B------:R-:W-:-:S07]  /*10d90*/  LOP3.LUT R6, R2, R167, RZ, 0xc0, !PT ;  /* 0x000000a702067212 */ /* 0x000fce00078ec0ff */
[C---:B-1----:R-:W-:Y:S08]  /*10da0*/  HMMA.16816.F32 R164, R4.reuse, R8, R100 ;  /* 0x0000000804a4723c */ /* 0x042ff00000001864 */
[C---:B------:R-:W-:Y:S08]  /*10db0*/  HMMA.16816.F32 R212, R4.reuse, R10, R76 ;  /* 0x0000000a04d4723c */ /* 0x040ff0000000184c */
[----:B--2---:R-:W-:Y:S01]  /*10dc0*/  HMMA.16816.F32 R8, R4, R16, R52 ;  /* 0x000000100408723c */ /* 0x004fe20000001834 */
[----:B------:R-:W-:Y:S01]  /*10dd0*/  MOV R178, R160 ;  /* 0x000000a000b27202 */ /* 0x000fe20000000f00 */
[----:B------:R-:W-:-:S02]  /*10de0*/  IMAD.MOV.U32 R160, RZ, RZ, R162 ;  /* 0x000000ffffa07224 */ /* 0x000fc400078e00a2 */
[----:B------:R-:W-:Y:S11]  /*10df0*/  IMAD.MOV.U32 R162, RZ, RZ, R196 ;  /* 0x000000ffffa27224 */ /* 0x000ff600078e00c4 */
[----:B------:R-:W-:Y:S09]  /*10e00*/  @!UPT UIADD3 URZ, URZ, URZ, URZ ;  /* 0x0000003f3f3ff290 */ /* 0x000ff2000fffe03f */
[----:B------:R-:W-:Y:S01]  /*10e10*/  IMAD.MOV.U32 R240, RZ, RZ, R9 ;  /* 0x000000fffff07224 */ /* 0x000fe200078e0009 */
[----:B------:R-:W-:Y:S01]  /*10e20*/  MOV R173, R10 ;  /* 0x0000000a00ad7202 */ /* 0x000fe20000000f00 */
[----:B------:R-:W-:Y:S02]  /*10e30*/  IMAD.MOV.U32 R79, RZ, RZ, R8 ;  /* 0x000000ffff4f7224 */ /* 0x000fe400078e0008 */
[----:B------:R-:W-:Y:S02]  /*10e40*/  IMAD.MOV.U32 R196, RZ, RZ, R11 ;  /* 0x000000ffffc47224 */ /* 0x000fe400078e000b */
[----:B------:R-:W1:Y:S02]  /*10e50*/  LDSM.16.MT88.4 R8, [R185+0x10800] ;  /* 0x01080000b908783b */ /* 0x000e640000004200 */
[C---:B-1----:R-:W-:Y:S08]  /*10e60*/  HMMA.16816.F32 R228, R4.reuse, R8, R96 ;  /* 0x0000000804e4723c */ /* 0x042ff00000001860 */
[C---:B------:R-:W-:Y:S01]  /*10e70*/  HMMA.16816.F32 R100, R4.reuse, R10, R72 ;  /* 0x0000000a0464723c */ /* 0x040fe20000001848 */
[----:B------:R-:W1:Y:S07]  /*10e80*/  LDSM.16.MT88.4 R8, [R182+0x12800] ;  /* 0x01280000b608783b */ /* 0x000e6e0000004200 */
[C---:B------:R-:W-:Y:S01]  /*10e90*/  HMMA.16816.F32 R236, R4.reuse, R18, R120 ;  /* 0x0000001204ec723c */ /* 0x040fe20000001878 */
[----:B------:R-:W2:Y:S07]  /*10ea0*/  LDSM.16.MT88.4 R16, [R183+0x12800] ;  /* 0x01280000b710783b */ /* 0x000eae0000004200 */
[C---:B-1----:R-:W-:Y:S08]  /*10eb0*/  HMMA.16816.F32 R92, R4.reuse, R8, R92 ;  /* 0x00000008045c723c */ /* 0x042ff0000000185c */
[----:B------:R-:W-:Y:S01]  /*10ec0*/  HMMA.16816.F32 R68, R4, R10, R68 ;  /* 0x0000000a0444723c */ /* 0x000fe20000001844 */
[----:B------:R-:W1:Y:S01]  /*10ed0*/  LDSM.16.MT88.4 R8, [R185+0x12800] ;  /* 0x01280000b908783b */ /* 0x000e620000004200 */
[----:B------:R-:W-:Y:S01]  /*10ee0*/  IMAD.MOV.U32 R76, RZ, RZ, R215 ;  /* 0x000000ffff4c7224 */ /* 0x000fe200078e00d7 */
[----:B------:R-:W-:Y:S01]  /*10ef0*/  MOV R215, R177 ;  /* 0x000000b100d77202 */ /* 0x000fe20000000f00 */
[----:B------:R-:W-:-:S02]  /*10f00*/  IMAD.MOV.U32 R177, RZ, RZ, R179 ;  /* 0x000000ffffb17224 */ /* 0x000fc400078e00b3 */
[----:B------:R-:W-:Y:S01]  /*10f10*/  IMAD.MOV.U32 R179, RZ, RZ, R161 ;  /* 0x000000ffffb37224 */ /* 0x000fe200078e00a1 */
[----:B------:R-:W-:Y:S01]  /*10f20*/  MOV R161, R15 ;  /* 0x0000000f00a17202 */ /* 0x000fe20000000f00 */
[C---:B--2---:R-:W-:Y:S01]  /*10f30*/  HMMA.16816.F32 R232, R4.reuse, R18, R112 ;  /* 0x0000001204e8723c */ /* 0x044fe20000001870 */
[----:B------:R-:W2:Y:S07]  /*10f40*/  LDSM.16.MT88.4 R12, [R184+0x10800] ;  /* 0x01080000b80c783b */ /* 0x000eae0000004200 */
[C---:B-1----:R-:W-:Y:S08]  /*10f50*/  HMMA.16816.F32 R224, R4.reuse, R8, R88 ;  /* 0x0000000804e0723c */ /* 0x042ff00000001858 */
[C---:B------:R-:W-:Y:S01]  /*10f60*/  HMMA.16816.F32 R112, R4.reuse, R10, R64 ;  /* 0x0000000a0470723c */ /* 0x040fe20000001840 */
[----:B------:R-:W1:Y:S07]  /*10f70*/  LDSM.16.MT88.4 R8, [R182+0x14800] ;  /* 0x01480000b608783b */ /* 0x000e6e0000004200 */
[----:B--2---:R-:W-:Y:S01]  /*10f80*/  HMMA.16816.F32 R96, R4, R12, R48 ;  /* 0x0000000c0460723c */ /* 0x004fe20000001830 */
[----:B------:R-:W-:Y:S01]  /*10f90*/  MOV R241, R161 ;  /* 0x000000a100f17202 */ /* 0x000fe20000000f00 */
[----:B------:R-:W-:Y:S01]  /*10fa0*/  IMAD.MOV.U32 R242, RZ, RZ, R160 ;  /* 0x000000fffff27224 */ /* 0x000fe200078e00a0 */
[----:B------:R-:W-:Y:S01]  /*10fb0*/  MOV R161, R172 ;  /* 0x000000ac00a17202 */ /* 0x000fe20000000f00 */
[----:B------:R-:W-:Y:S01]  /*10fc0*/  IMAD.MOV.U32 R75, RZ, RZ, R162 ;  /* 0x000000ffff4b7224 */ /* 0x000fe200078e00a2 */
[----:B------:R-:W-:Y:S01]  /*10fd0*/  MOV R162, R186 ;  /* 0x000000ba00a27202 */ /* 0x000fe20000000f00 */
[----:B------:R-:W-:-:S02]  /*10fe0*/  IMAD.MOV.U32 R160, RZ, RZ, R163 ;  /* 0x000000ffffa07224 */ /* 0x000fc400078e00a3 */
[----:B------:R-:W-:Y:S01]  /*10ff0*/  HMMA.16816.F32 R116, R4, R14, R116 ;  /* 0x0000000e0474723c */ /* 0x000fe20000001874 */
[----:B------:R-:W2:Y:S01]  /*11000*/  LDSM.16.MT88.4 R12, [R184+0x12800] ;  /* 0x01280000b80c783b */ /* 0x000ea20000004200 */
[----:B------:R-:W-:-:S06]  /*11010*/  IMAD.MOV.U32 R172, RZ, RZ, R175 ;  /* 0x000000ffffac7224 */ /* 0x000fcc00078e00af */
[C---:B-1----:R-:W-:Y:S08]  /*11020*/  HMMA.16816.F32 R48, R4.reuse, R8, R84 ;  /* 0x000000080430723c */ /* 0x042ff00000001854 */
[----:B------:R-:W-:Y:S01]  /*11030*/  HMMA.16816.F32 R8, R4, R10, R60 ;  /* 0x0000000a0408723c */ /* 0x000fe2000000183c */
[----:B------:R-:W-:Y:S02]  /*11040*/  IMAD.MOV.U32 R175, RZ, RZ, R188 ;  /* 0x000000ffffaf7224 */ /* 0x000fe400078e00bc */
[----:B------:R-:W-:-:S05]  /*11050*/  IMAD.MOV.U32 R163, RZ, RZ, R187 ;  /* 0x000000ffffa37224 */ /* 0x000fca00078e00bb */
[----:B------:R-:W-:Y:S01]  /*11060*/  HMMA.16816.F32 R244, R4, R16, R44 ;  /* 0x0000001004f4723c */ /* 0x000fe2000000182c */
[----:B------:R-:W1:Y:S11]  /*11070*/  LDSM.16.MT88.4 R16, [R183+0x14800] ;  /* 0x01480000b710783b */ /* 0x000e760000004200 */
[----:B------:R-:W-:Y:S04]  /*11080*/  @!UPT UIADD3 URZ, URZ, URZ, URZ ;  /* 0x0000003f3f3ff290 */ /* 0x000fe8000fffe03f */
[----:B------:R-:W-:Y:S01]  /*11090*/  IMAD.MOV.U32 R188, RZ, RZ, R8 ;  /* 0x000000ffffbc7224 */ /* 0x000fe200078e0008 */
[----:B------:R-:W-:Y:S01]  /*110a0*/  MOV R187, R9 ;  /* 0x0000000900bb7202 */ /* 0x000fe20000000f00 */
[----:B------:R-:W-:Y:S02]  /*110b0*/  IMAD.MOV.U32 R186, RZ, RZ, R10 ;  /* 0x000000ffffba7224 */ /* 0x000fe400078e000a */
[----:B------:R-:W-:Y:S02]  /*110c0*/  IMAD.MOV.U32 R84, RZ, RZ, R11 ;  /* 0x000000ffff547224 */ /* 0x000fe400078e000b */
[----:B------:R-:W4:Y:S01]  /*110d0*/  LDSM.16.MT88.4 R8, [R185+0x14800] ;  /* 0x01480000b908783b */ /* 0x000f220000004200 */
        /* <DEDUP_REMOVED lines=31> */
[----:B-1----:R-:W-:Y:S01]  /*112d0*/  HMMA.16816.F32 R212, R4, R18, R104 ;  /* 0x0000001204d4723c */ /* 0x002fe20000001868 */
[----:B------:R-:W-:Y:S01]  /*112e0*/  IMAD.MOV.U32 R72, RZ, RZ, R77 ;  /* 0x000000ffff487224 */ /* 0x000fe200078e004d */
        /* <DEDUP_REMOVED lines=9> */
[C---:B----4-:R-:W-:Y:S08]  /*11380*/  HMMA.16816.F32 R172, R4.reuse, R8, R80 ;  /* 0x0000000804ac723c */ /* 0x050ff00000001850 */
[----:B------:R-:W-:Y:S01]  /*11390*/  HMMA.16816.F32 R160, R4, R10, R56 ;  /* 0x0000000a04a0723c */ /* 0x000fe20000001838 */
[----:B------:R-:W1:Y:S01]  /*113a0*/  LDSM.16.MT88.4 R8, [R182+0x16800] ;  /* 0x01680000b608783b */ /* 0x000e620000004200 */
        /* <DEDUP_REMOVED lines=17> */
[----:B------:R-:W2:Y:S01]  /*114c0*/  LDSM.16.MT88.4 R16, [R183+0x16800] ;  /* 0x01680000b710783b */ /* 0x000ea20000004200 */
[----:B------:R-:W-:-:S04]  /*114d0*/  IMAD.MOV.U32 R22, RZ, RZ, R47 ;  /* 0x000000ffff167224 */ /* 0x000fc800078e002f */
[----:B------:R-:W-:Y:S01]  /*114e0*/  IMAD.MOV.U32 R37, RZ, RZ, R51 ;  /* 0x000000ffff257224 */ /* 0x000fe200078e0033 */
[C---:B------:R-:W-:Y:S01]  /*114f0*/  HMMA.16816.F32 R44, R4.reuse, R14, R124 ;  /* 0x0000000e042c723c */ /* 0x040fe2000000187c */
[----:B------:R-:W-:Y:S01]  /*11500*/  IMAD.MOV.U32 R51, RZ, RZ, R77 ;  /* 0x000000ffff337224 */ /* 0x000fe200078e004d */
[----:B------:R-:W4:Y:S05]  /*11510*/  LDSM.16.MT88.4 R12, [R185+0x16800] ;  /* 0x01680000b90c783b */ /* 0x000f2a0000004200 */
[----:B------:R-:W-:Y:S02]  /*11520*/  IMAD.MOV.U32 R126, RZ, RZ, R78 ;  /* 0x000000ffff7e7224 */ /* 0x000fe400078e004e */
[----:B------:R-:W-:Y:S01]  /*11530*/  IMAD.MOV.U32 R127, RZ, RZ, R79 ;  /* 0x000000ffff7f7224 */ /* 0x000fe200078e004f */
[C---:B-1----:R-:W-:Y:S08]  /*11540*/  HMMA.16816.F32 R80, R4.reuse, R8, R128 ;  /* 0x000000080450723c */ /* 0x042ff00000001880 */
[----:B------:R-:W-:Y:S01]  /*11550*/  HMMA.16816.F32 R76, R4, R10, R132 ;  /* 0x0000000a044c723c */ /* 0x000fe20000001884 */
[----:B------:R-:W1:Y:S01]  /*11560*/  LDSM.16.MT88.4 R8, [R184+0x16800] ;  /* 0x01680000b808783b */ /* 0x000e620000004200 */
[----:B------:R-:W-:-:S02]  /*11570*/  MOV R105, R2 ;  /* 0x0000000200697202 */ /* 0x000fc40000000f00 */
[----:B------:R-:W-:Y:S02]  /*11580*/  LOP3.LUT R2, R29, UR34, R126, 0x96, !PT ;  /* 0x000000221d027c12 */ /* 0x000fe4000f8e967e */
[----:B------:R-:W-:Y:S02]  /*11590*/  MOV R126, R110 ;  /* 0x0000006e007e7202 */ /* 0x000fe40000000f00 */
[----:B------:R-:W-:Y:S02]  /*115a0*/  MOV R110, R0 ;  /* 0x00000000006e7202 */ /* 0x000fe40000000f00 */
[----:B------:R-:W-:Y:S01]  /*115b0*/  LOP3.LUT R0, R27, UR33, R28, 0x96, !PT ;  /* 0x000000211b007c12 */ /* 0x000fe2000f8e961c */
[----:B------:R-:W1:Y:S01]  /*115c0*/  LDC.U8 R124, c[0x0][0x2d8] ;  /* 0x0000b600ff7c7b82 */ /* 0x000e620000000000 */
        /* <DEDUP_REMOVED lines=12> */
[----:B------:R-:W-:Y:S01]  /*11690*/  IMAD.WIDE.U32 R2, R2, -0x2daee0ad, RZ ;  /* 0xd2511f5302027825 */ /* 0x000fe200078e00ff */
[C---:B------:R-:W-:Y:S08]  /*116a0*/  HMMA.16816.F32 R72, R4.reuse, R16, R136 ;  /* 0x000000100448723c */ /* 0x040ff00000001888 */
[----:B----4-:R-:W-:Y:S01]  /*116b0*/  HMMA.16816.F32 R64, R4, R12, R144 ;  /* 0x0000000c0440723c */ /* 0x010fe20000001890 */
[----:B------:R-:W-:Y:S01]  /*116c0*/  LOP3.LUT R3, R3, UR10, R168, 0x96, !PT ;  /* 0x0000000a03037c12 */ /* 0x000fe2000f8e96a8 */
[----:B------:R-:W-:-:S06]  /*116d0*/  IMAD.MOV.U32 R20, RZ, RZ, R109 ;  /* 0x000000ffff147224 */ /* 0x000fcc00078e006d */
[C---:B------:R-:W-:Y:S08]  /*116e0*/  HMMA.16816.F32 R60, R4.reuse, R14, R152 ;  /* 0x0000000e043c723c */ /* 0x040ff00000001898 */
[C---:B-1----:R-:W-:Y:S08]  /*116f0*/  HMMA.16816.F32 R56, R4.reuse, R8, R156 ;  /* 0x000000080438723c */ /* 0x042ff0000000189c */
[----:B------:R-:W-:Y:S01]  /*11700*/  HMMA.16816.F32 R40, R4, R10, R148 ;  /* 0x0000000a0428723c */ /* 0x000fe20000001894 */
[----:B------:R-:W-:Y:S01]  /*11710*/  MOV R127, R104 ;  /* 0x00000068007f7202 */ /* 0x000fe20000000f00 */
[----:B------:R-:W-:Y:S01]  /*11720*/  IMAD.MOV.U32 R109, RZ, RZ, R30 ;  /* 0x000000ffff6d7224 */ /* 0x000fe200078e001e */
[----:B------:R-:W-:Y:S01]  /*11730*/  PRMT R131, R124, 0x7054, R124 ;  /* 0x000070547c837816 */ /* 0x000fe2000000007c */
[----:B------:R-:W-:Y:S03]  /*11740*/  LDSM.16.MT88.4 R16, [R183+0x11000] ;  /* 0x01100000b710783b */ /* 0x000fe60000004200 */
[----:B------:R-:W-:Y:S01]  /*11750*/  IMAD.WIDE.U32 R4, R0, -0x2daee0ad, RZ ;  /* 0xd2511f5300047825 */ /* 0x000fe200078e00ff */
[----:B------:R-:W-:Y:S01]  /*11760*/  MOV R134, R126 ;  /* 0x0000007e00867202 */ /* 0x000fe20000000f00 */
[----:B------:R-:W-:Y:S03]  /*11770*/  LDSM.16.MT88.4 R12, [R185+0x11000] ;  /* 0x01100000b90c783b */ /* 0x000fe60000004200 */
[----:B------:R-:W-:Y:S01]  /*11780*/  LOP3.LUT R0, R5, UR4, R2, 0x96, !PT ;  /* 0x0000000405007c12 */ /* 0x000fe2000f8e9602 */
[----:B------:R-:W-:-:S02]  /*11790*/  IMAD.MOV.U32 R104, RZ, RZ, R108 ;  /* 0x000000ffff687224 */ /* 0x000fc400078e006c */
[----:B------:R-:W-:Y:S02]  /*117a0*/  IMAD.MOV.U32 R108, RZ, RZ, R31 ;  /* 0x000000ffff6c7224 */ /* 0x000fe400078e001f */
[----:B------:R-:W-:-:S04]  /*117b0*/  IMAD.WIDE.U32 R2, R3, -0x326172a9, RZ ;  /* 0xcd9e8d5703027825 */ /* 0x000fc800078e00ff */
[----:B------:R-:W-:Y:S01]  /*117c0*/  IMAD.WIDE.U32 R30, R0, -0x326172a9, RZ ;  /* 0xcd9e8d57001e7825 */ /* 0x000fe200078e00ff */
[----:B------:R-:W-:-:S04]  /*117d0*/  LOP3.LUT R3, R3, UR5, R26, 0x96, !PT ;  /* 0x0000000503037c12 */ /* 0x000fc8000f8e961a */
[----:B------:R-:W-:Y:S01]  /*117e0*/  LOP3.LUT R0, R31, UR35, R2, 0x96, !PT ;  /* 0x000000231f007c12 */ /* 0x000fe2000f8e9602 */
[----:B------:R-:W-:Y:S01]  /*117f0*/  IMAD.WIDE.U32 R2, R3, -0x2daee0ad, RZ ;  /* 0xd2511f5303027825 */ /* 0x000fe200078e00ff */
[----:B------:R-:W-:-:S03]  /*11800*/  MOV R124, R125 ;  /* 0x0000007d007c7202 */ /* 0x000fc60000000f00 */
[----:B------:R-:W-:-:S04]  /*11810*/  IMAD.WIDE.U32 R28, R0, -0x2daee0ad, RZ ;  /* 0xd2511f53001c7825 */ /* 0x000fc800078e00ff */
[----:B------:R-:W-:Y:S01]  /*11820*/  IMAD.MOV.U32 R125, RZ, RZ, R20 ;  /* 0x000000ffff7d7224 */ /* 0x000fe200078e0014 */
[----:B------:R-:W-:Y:S01]  /*11830*/  LOP3.LUT R2, R29, UR29, R2, 0x96, !PT ;  /* 0x0000001d1d027c12 */ /* 0x000fe2000f8e9602 */
[----:B------:R-:W-:Y:S01]  /*11840*/  IMAD.MOV.U32 R20, RZ, RZ, R21 ;  /* 0x000000ffff147224 */ /* 0x000fe200078e0015 */
[----:B------:R-:W-:Y:S01]  /*11850*/  MOV R21, R22 ;  /* 0x0000001600157202 */ /* 0x000fe20000000f00 */
[----:B------:R-:W-:Y:S01]  /*11860*/  IMAD.MOV.U32 R22, RZ, RZ, R23 ;  /* 0x000000ffff167224 */ /* 0x000fe200078e0017 */
[----:B------:R-:W-:Y:S01]  /*11870*/  LOP3.LUT R0, R3, UR32, R4, 0x96, !PT ;  /* 0x0000002003007c12 */ /* 0x000fe2000f8e9604 */
[----:B------:R-:W-:Y:S02]  /*11880*/  IMAD.MOV.U32 R23, RZ, RZ, R107 ;  /* 0x000000ffff177224 */ /* 0x000fe400078e006b */
[----:B------:R-:W-:Y:S01]  /*11890*/  IMAD.WIDE.U32 R2, R2, -0x326172a9, RZ ;  /* 0xcd9e8d5702027825 */ /* 0x000fe200078e00ff */
[----:B------:R-:W-:-:S03]  /*118a0*/  MOV R129, R22 ;  /* 0x0000001600817202 */ /* 0x000fc60000000f00 */
[----:B------:R-:W-:Y:S02]  /*118b0*/  IMAD.MOV.U32 R135, RZ, RZ, R20 ;  /* 0x000000ffff877224 */ /* 0x000fe400078e0014 */
[----:B------:R-:W-:Y:S02]  /*118c0*/  IMAD.MOV.U32 R128, RZ, RZ, R21 ;  /* 0x000000ffff807224 */ /* 0x000fe400078e0015 */
[----:B------:R-:W-:Y:S02]  /*118d0*/  IMAD.MOV.U32 R130, RZ, RZ, R23 ;  /* 0x000000ffff827224 */ /* 0x000fe400078e0017 */
[----:B------:R-:W-:Y:S01]  /*118e0*/  IMAD.WIDE.U32 R26, R0, -0x326172a9, RZ ;  /* 0xcd9e8d57001a7825 */ /* 0x000fe200078e00ff */
[----:B------:R-:W1:Y:S01]  /*118f0*/  LDSM.16.MT88.4 R20, [R182+0x11000] ;  /* 0x01100000b614783b */ /* 0x000e620000004200 */
[----:B------:R-:W-:-:S03]  /*11900*/  LOP3.LUT R4, R2, 0xffff, RZ, 0xc0, !PT ;  /* 0x0000ffff02047812 */ /* 0x000fc600078ec0ff */
[----:B------:R-:W-:Y:S02]  /*11910*/  LOP3.LUT R0, R3, UR20, R26, 0x96, !PT ;  /* 0x0000001403007c12 */ /* 0x000fe4000f8e961a */
[----:B------:R-:W-:Y:S02]  /*11920*/  SHF.R.U32.HI R5, RZ, 0x8, R4 ;  /* 0x00000008ff057819 */ /* 0x000fe40000011604 */
[----:B------:R-:W-:Y:S02]  /*11930*/  LOP3.LUT R4, R2, 0xff, RZ, 0xc0, !PT ;  /* 0x000000ff02047812 */ /* 0x000fe400078ec0ff */
[--C-:B------:R-:W-:Y:S02]  /*11940*/  SHF.R.U32.HI R3, RZ, 0x10, R2.reuse ;  /* 0x00000010ff037819 */ /* 0x100fe40000011602 */
[----:B------:R-:W-:Y:S02]  /*11950*/  SHF.R.U32.HI R7, RZ, 0x18, R2 ;  /* 0x00000018ff077819 */ /* 0x000fe40000011602 */
[----:B------:R-:W-:-:S02]  /*11960*/  LOP3.LUT R2, R0, 0xffff, RZ, 0xc0, !PT ;  /* 0x0000ffff00027812 */ /* 0x000fc400078ec0ff */
[----:B------:R-:W-:Y:S02]  /*11970*/  PRMT R8, R4, 0x5410, R5 ;  /* 0x0000541004087816 */ /* 0x000fe40000000005 */
[----:B------:R-:W-:Y:S02]  /*11980*/  LOP3.LUT R6, R0, 0xff, RZ, 0xc0, !PT ;  /* 0x000000ff00067812 */ /* 0x000fe400078ec0ff */
[--C-:B------:R-:W-:Y:S02]  /*11990*/  SHF.R.U32.HI R4, RZ, 0x10, R0.reuse ;  /* 0x00000010ff047819 */ /* 0x100fe40000011600 */
[----:B------:R-:W-:Y:S02]  /*119a0*/  SHF.R.U32.HI R5, RZ, 0x18, R0 ;  /* 0x00000018ff057819 */ /* 0x000fe40000011600 */
[----:B------:R-:W-:Y:S02]  /*119b0*/  SHF.R.U32.HI R0, RZ, 0x8, R2 ;  /* 0x00000008ff007819 */ /* 0x000fe40000011602 */
[----:B------:R-:W-:-:S02]  /*119c0*/  LOP3.LUT R3, R3, 0xff, RZ, 0xc0, !PT ;  /* 0x000000ff03037812 */ /* 0x000fc400078ec0ff */
[----:B------:R-:W-:Y:S02]  /*119d0*/  PRMT R0, R6, 0x5410, R0 ;  /* 0x0000541006007816 */ /* 0x000fe40000000000 */
[----:B------:R-:W-:Y:S02]  /*119e0*/  LOP3.LUT R2, R4, 0xff, RZ, 0xc0, !PT ;  /* 0x000000ff04027812 */ /* 0x000fe400078ec0ff */
[----:B------:R-:W-:Y:S01]  /*119f0*/  PRMT R7, R3, 0x5410, R7 ;  /* 0x0000541003077816 */ /* 0x000fe20000000007 */
[--C-:B------:R-:W-:Y:S01]  /*11a00*/  HSET2.LE.AND R0, R0, R131.reuse, PT ;  /* 0x0000008300007233 */ /* 0x100fe20003803000 */
[----:B------:R-:W-:Y:S01]  /*11a10*/  PRMT R2, R2, 0x5410, R5 ;  /* 0x0000541002027816 */ /* 0x000fe20000000005 */
[--C-:B------:R-:W-:Y:S01]  /*11a20*/  HSET2.LE.AND R3, R8, R131.reuse, PT ;  /* 0x0000008308037233 */ /* 0x100fe20003803000 */
[----:B------:R-:W-:Y:S01]  /*11a30*/  MOV R107, R196 ;  /* 0x000000c4006b7202 */ /* 0x000fe20000000f00 */
[----:B------:R-:W-:Y:S01]  /*11a40*/  IMAD.MOV.U32 R136, RZ, RZ, R128 ;  /* 0x000000ffff887224 */ /* 0x000fe200078e0080 */
[----:B------:R-:W-:Y:S01]  /*11a50*/  LOP3.LUT R4, R0, R124, RZ, 0xc0, !PT ;  /* 0x0000007c00047212 */ /* 0x000fe200078ec0ff */
[--C-:B------:R-:W-:Y:S01]  /*11a60*/  HSET2.LE.AND R2, R2, R131.reuse, PT ;  /* 0x0000008302027233 */ /* 0x100fe20003803000 */
[----:B------:R-:W-:Y:S01]  /*11a70*/  LOP3.LUT R6, R3, R194, RZ, 0xc0, !PT ;  /* 0x000000c203067212 */ /* 0x000fe200078ec0ff */
[----:B------:R-:W-:Y:S01]  /*11a80*/  HSET2.LE.AND R0, R7, R131, PT ;  /* 0x0000008307007233 */ /* 0x000fe20003803000 */
[----:B------:R-:W-:Y:S01]  /*11a90*/  IMAD.MOV.U32 R124, RZ, RZ, R107 ;  /* 0x000000ffff7c7224 */ /* 0x000fe200078e006b */
[----:B------:R-:W-:Y:S01]  /*11aa0*/  MOV R138, R130 ;  /* 0x00000082008a7202 */ /* 0x000fe20000000f00 */
[----:B------:R3:W5:Y:S01]  /*11ab0*/  LDL.LU R196, [R1+0x10c] ;  /* 0x00010c0001c47983 */ /* 0x0007620000300800 */
[----:B------:R-:W-:-:S02]  /*11ac0*/  LOP3.LUT R5, R2, R195, RZ, 0xc0, !PT ;  /* 0x000000c302057212 */ /* 0x000fc400078ec0ff */
[----:B------:R-:W-:Y:S01]  /*11ad0*/  LOP3.LUT R7, R0, R135, RZ, 0xc0, !PT ;  /* 0x0000008700077212 */ /* 0x000fe200078ec0ff */
[----:B------:R-:W-:Y:S01]  /*11ae0*/  IMAD.MOV.U32 R137, RZ, RZ, R129 ;  /* 0x000000ffff897224 */ /* 0x000fe200078e0081 */
[----:B------:R3:W5:Y:S01]  /*11af0*/  LDL.LU R195, [R1+0x108] ;  /* 0x0001080001c37983 */ /* 0x0007620000300800 */
[----:B------:R-:W-:Y:S02]  /*11b00*/  IMAD.MOV.U32 R139, RZ, RZ, R124 ;  /* 0x000000ffff8b7224 */ /* 0x000fe400078e007c */
        /* <DEDUP_REMOVED lines=9> */
[----:B------:R-:W2:Y:S01]  /*11ba0*/  LDSM.16.MT88.4 R8, [R184+0x11000] ;  /* 0x01100000b808783b */ /* 0x000ea20000004200 */
[----:B------:R-:W-:Y:S01]  /*11bb0*/  MOV R104, R186 ;  /* 0x000000ba00687202 */ /* 0x000fe20000000f00 */
[C---:B-1----:R-:W-:Y:S01]  /*11bc0*/  HMMA.16816.F32 R164, R4.reuse, R20, R164 ;  /* 0x0000001404a4723c */ /* 0x042fe200000018a4 */
        /* <DEDUP_REMOVED lines=9> */
[----:B------:R-:W1:Y:S01]  /*11c60*/  LDSM.16.MT88.4 R20, [R182+0x13000] ;  /* 0x01300000b614783b */ /* 0x000e620000004200 */
[----:B------:R-:W-:Y:S01]  /*11c70*/  MOV R127, R189 ;  /* 0x000000bd007f7202 */ /* 0x000fe20000000f00 */
[----:B------:R-:W-:Y:S01]  /*11c80*/  IMAD.MOV.U32 R128, RZ, RZ, R48 ;  /* 0x000000ffff807224 */ /* 0x000fe200078e0030 */
[----:B------:R-:W-:Y:S01]  /*11c90*/  MOV R130, R50 ;  /* 0x0000003200827202 */ /* 0x000fe20000000f00 */
[----:B------:R3:W5:Y:S01]  /*11ca0*/  LDL.LU R190, [R1+0xf4] ;  /* 0x0000f40001be7983 */ /* 0x0007620000300800 */
[----:B------:R-:W-:Y:S01]  /*11cb0*/  IMAD.MOV.U32 R129, RZ, RZ, R49 ;  /* 0x000000ffff817224 */ /* 0x000fe200078e0031 */
[----:B------:R-:W-:Y:S01]  /*11cc0*/  HMMA.16816.F32 R156, R4, R16, R136 ;  /* 0x00000010049c723c */ /* 0x000fe20000001888 */
[----:B------:R-:W-:Y:S01]  /*11cd0*/  IMAD.MOV.U32 R147, RZ, RZ, R51 ;  /* 0x000000ffff937224 */ /* 0x000fe200078e0033 */
[----:B------:R3:W5:Y:S01]  /*11ce0*/  LDL.LU R189, [R1+0xf0] ;  /* 0x0000f00001bd7983 */ /* 0x0007620000300800 */
[----:B------:R-:W-:-:S02]  /*11cf0*/  IMAD.MOV.U32 R153, RZ, RZ, R134 ;  /* 0x000000ffff997224 */ /* 0x000fc400078e0086 */
[----:B------:R-:W-:Y:S01]  /*11d00*/  IMAD.MOV.U32 R134, RZ, RZ, R104 ;  /* 0x000000ffff867224 */ /* 0x000fe200078e0068 */
[----:B------:R3:W5:Y:S02]  /*11d10*/  LDL.LU R188, [R1+0xec] ;  /* 0x0000ec0001bc7983 */ /* 0x0007640000300800 */
[----:B------:R-:W-:Y:S02]  /*11d20*/  HMMA.16816.F32 R48, R4, R18, R236 ;  /* 0x000000120430723c */ /* 0x000fe400000018ec */
[----:B------:R-:W4:Y:S01]  /*11d30*/  LDSM.16.MT88.4 R16, [R183+0x13000] ;  /* 0x01300000b710783b */ /* 0x000f220000004200 */
[----:B------:R-:W-:-:S03]  /*11d40*/  IMAD.MOV.U32 R104, RZ, RZ, R181 ;  /* 0x000000ffff687224 */ /* 0x000fc600078e00b5 */
[----:B------:R3:W5:Y:S04]  /*11d50*/  LDL.LU R187, [R1+0xe8] ;  /* 0x0000e80001bb7983 */ /* 0x0007680000300800 */
[----:B------:R3:W5:Y:S04]  /*11d60*/  LDL.LU R186, [R1+0xe4] ;  /* 0x0000e40001ba7983 */ /* 0x0007680000300800 */
[----:B------:R3:W5:Y:S01]  /*11d70*/  LDL.LU R181, [R1+0xe0] ;  /* 0x0000e00001b57983 */ /* 0x0007620000300800 */
[----:B------:R-:W-:Y:S01]  /*11d80*/  MOV R154, R135 ;  /* 0x00000087009a7202 */ /* 0x000fe20000000f00 */
[----:B--2---:R-:W-:Y:S01]  /*11d90*/  HMMA.16816.F32 R140, R4, R8, R96 ;  /* 0x00000008048c723c */ /* 0x004fe20000001860 */
[----:B------:R-:W-:Y:S01]  /*11da0*/  IMAD.MOV.U32 R135, RZ, RZ, R84 ;  /* 0x000000ffff877224 */ /* 0x000fe200078e0054 */
[----:B------:R-:W-:Y:S01]  /*11db0*/  MOV R139, R85 ;  /* 0x00000055008b7202 */ /* 0x000fe20000000f00 */
[----:B------:R-:W-:-:S02]  /*11dc0*/  IMAD.MOV.U32 R144, RZ, RZ, R86 ;  /* 0x000000ffff907224 */ /* 0x000fc400078e0056 */
        /* <DEDUP_REMOVED lines=8> */
[----:B------:R-:W-:-:S03]  /*11e50*/  IMAD.MOV.U32 R2, RZ, RZ, R107 ;  /* 0x000000ffff027224 */ /* 0x000fc600078e006b */
[C---:B-1----:R-:W-:Y:S07]  /*11e60*/  HMMA.16816.F32 R96, R4.reuse, R22, R152 ;  /* 0x000000160460723c */ /* 0x042fee0000001898 */
[----:B------:R-:W-:Y:S01]  /*11e70*/  MOV R155, R147 ;  /* 0x00000093009b7202 */ /* 0x000fe20000000f00 */
[----:B------:R-:W-:Y:S01]  /*11e80*/  HMMA.16816.F32 R84, R4, R14, R100 ;  /* 0x0000000e0454723c */ /* 0x000fe20000001864 */
[----:B------:R-:W1:Y:S01]  /*11e90*/  LDSM.16.MT88.4 R12, [R185+0x13000] ;  /* 0x01300000b90c783b */ /* 0x000e620000004200 */
[----:B------:R-:W-:-:S06]  /*11ea0*/  IMAD.MOV.U32 R147, RZ, RZ, R104 ;  /* 0x000000ffff937224 */ /* 0x000fcc00078e0068 */
[C---:B------:R-:W-:Y:S01]  /*11eb0*/  HMMA.16816.F32 R92, R4.reuse, R20, R92 ;  /* 0x00000014045c723c */ /* 0x040fe2000000185c */
[----:B------:R-:W2:Y:S07]  /*11ec0*/  LDSM.16.MT88.4 R20, [R182+0x15000] ;  /* 0x01500000b614783b */ /* 0x000eae0000004200 */
[C---:B------:R-:W-:Y:S01]  /*11ed0*/  HMMA.16816.F32 R88, R4.reuse, R10, R116 ;  /* 0x0000000a0458723c */ /* 0x040fe20000001874 */
[----:B------:R-:W2:Y:S07]  /*11ee0*/  LDSM.16.MT88.4 R8, [R184+0x13000] ;  /* 0x01300000b808783b */ /* 0x000eae0000004200 */
[C---:B----4-:R-:W-:Y:S08]  /*11ef0*/  HMMA.16816.F32 R100, R4.reuse, R16, R244 ;  /* 0x000000100464723c */ /* 0x050ff000000018f4 */
        /* <DEDUP_REMOVED lines=8> */
[----:B-1----:R-:W-:Y:S01]  /*11f80*/  HMMA.16816.F32 R112, R4, R14, R112 ;  /* 0x0000000e0470723c */ /* 0x002fe20000001870 */
[----:B------:R-:W-:-:S07]  /*11f90*/  IMAD.MOV.U32 R154, RZ, RZ, R111 ;  /* 0x000000ffff9a7224 */ /* 0x000fce00078e006f */
[C---:B------:R-:W-:Y:S01]  /*11fa0*/  HMMA.16816.F32 R108, R4.reuse, R12, R224 ;  /* 0x0000000c046c723c */ /* 0x040fe200000018e0 */
[----:B------:R-:W1:Y:S07]  /*11fb0*/  LDSM.16.MT88.4 R12, [R185+0x15000] ;  /* 0x01500000b90c783b */ /* 0x000e6e0000004200 */
[C---:B--2---:R-:W-:Y:S08]  /*11fc0*/  HMMA.16816.F32 R124, R4.reuse, R20, R124 ;  /* 0x00000014047c723c */ /* 0x044ff0000000187c */
[C---:B------:R-:W-:Y:S08]  /*11fd0*/  HMMA.16816.F32 R132, R4.reuse, R22, R132 ;  /* 0x000000160484723c */ /* 0x040ff00000001884 */
[C---:B------:R-:W-:Y:S08]  /*11fe0*/  HMMA.16816.F32 R116, R4.reuse, R8, R176 ;  /* 0x000000080474723c */ /* 0x040ff000000018b0 */
[C---:B------:R-:W-:Y:S01]  /*11ff0*/  HMMA.16816.F32 R120, R4.reuse, R10, R120 ;  /* 0x0000000a0478723c */ /* 0x040fe20000001878 */
[----:B------:R-:W2:Y:S07]  /*12000*/  LDSM.16.MT88.4 R8, [R184+0x15000] ;  /* 0x01500000b808783b */ /* 0x000eae0000004200 */
[C---:B----4-:R-:W-:Y:S08]  /*12010*/  HMMA.16816.F32 R20, R4.reuse, R16, R240 ;  /* 0x000000100414723c */ /* 0x050ff000000018f0 */
[----:B------:R-:W-:Y:S01]  /*12020*/  HMMA.16816.F32 R16, R4, R18, R212 ;  /* 0x000000120410723c */ /* 0x000fe200000018d4 */
[----:B------:R-:W-:Y:S01]  /*12030*/  MOV R227, R0 ;  /* 0x0000000000e37202 */ /* 0x000fe20000000f00 */
[----:B------:R-:W-:Y:S01]  /*12040*/  IMAD.MOV.U32 R228, RZ, RZ, R144 ;  /* 0x000000ffffe47224 */ /* 0x000fe200078e0090 */
[----:B------:R-:W-:Y:S01]  /*12050*/  MOV R231, R168 ;  /* 0x000000a800e77202 */ /* 0x000fe20000000f00 */
[----:B------:R-:W-:Y:S01]  /*12060*/  IMAD.MOV.U32 R229, RZ, RZ, R136 ;  /* 0x000000ffffe57224 */ /* 0x000fe200078e0088 */
[----:B------:R-:W-:Y:S01]  /*12070*/  MOV R168, R137 ;  /* 0x0000008900a87202 */ /* 0x000fe20000000f00 */
[----:B------:R-:W-:-:S02]  /*12080*/  IMAD.MOV.U32 R230, RZ, RZ, R138 ;  /* 0x000000ffffe67224 */ /* 0x000fc400078e008a */
[C---:B-1----:R-:W-:Y:S11]  /*12090*/  HMMA.16816.F32 R244, R4.reuse, R12, R172 ;  /* 0x0000000c04f4723c */ /* 0x042ff600000018ac */
[----:B------:R-:W-:Y:S05]  /*120a0*/  @!UPT UIADD3 URZ, URZ, URZ, URZ ;  /* 0x0000003f3f3ff290 */ /* 0x000fea000fffe03f */
[----:B------:R-:W-:Y:S01]  /*120b0*/  IMAD.MOV.U32 R178, RZ, RZ, R17 ;  /* 0x000000ffffb27224 */ /* 0x000fe200078e0011 */
[----:B------:R-:W-:Y:S01]  /*120c0*/  MOV R176, R19 ;  /* 0x0000001300b07202 */ /* 0x000fe20000000f00 */
[----:B------:R-:W-:Y:S02]  /*120d0*/  IMAD.MOV.U32 R177, RZ, RZ, R18 ;  /* 0x000000ffffb17224 */ /* 0x000fe400078e0012 */
[----:B------:R-:W-:Y:S02]  /*120e0*/  IMAD.MOV.U32 R0, RZ, RZ, R16 ;  /* 0x000000ffff007224 */ /* 0x000fe400078e0010 */
[----:B------:R-:W1:Y:S01]  /*120f0*/  LDSM.16.MT88.4 R16, [R182+0x17000] ;  /* 0x01700000b610783b */ /* 0x000e620000004200 */
[----:B------:R-:W-:Y:S01]  /*12100*/  HMMA.16816.F32 R240, R4, R14, R160 ;  /* 0x0000000e04f0723c */ /* 0x000fe200000018a0 */
[----:B------:R-:W-:Y:S01]  /*12110*/  IMAD.MOV.U32 R144, RZ, RZ, R20 ;  /* 0x000000ffff907224 */ /* 0x000fe200078e0014 */
[----:B------:R-:W-:Y:S01]  /*12120*/  MOV R138, R21 ;  /* 0x00000015008a7202 */ /* 0x000fe20000000f00 */
[----:B------:R-:W-:Y:S01]  /*12130*/  IMAD.MOV.U32 R137, RZ, RZ, R22 ;  /* 0x000000ffff897224 */ /* 0x000fe200078e0016 */
[----:B------:R-:W4:Y:S01]  /*12140*/  LDSM.16.MT88.4 R12, [R183+0x17000] ;  /* 0x01700000b70c783b */ /* 0x000f220000004200 */
[----:B------:R-:W-:-:S03]  /*12150*/  IMAD.MOV.U32 R136, RZ, RZ, R23 ;  /* 0x000000ffff887224 */ /* 0x000fc600078e0017 */
[----:B--2---:R-:W-:Y:S01]  /*12160*/  HMMA.16816.F32 R236, R4, R8, R52 ;  /* 0x0000000804ec723c */ /* 0x004fe20000001834 */
[----:B------:R-:W-:Y:S01]  /*12170*/  LDSM.16.MT88.4 R20, [R184+0x17000] ;  /* 0x01700000b814783b */ /* 0x000fe20000004200 */
[----:B------:R-:W-:-:S03]  /*12180*/  IMAD.MOV.U32 R31, RZ, RZ, R147 ;  /* 0x000000ffff1f7224 */ /* 0x000fc600078e0093 */
[----:B------:R-:W-:Y:S03]  /*12190*/  LDSM.16.MT88.4 R160, [R182+0x11800] ;  /* 0x01180000b6a0783b */ /* 0x000fe60000004200 */
[----:B------:R-:W-:Y:S01]  /*121a0*/  HMMA.16816.F32 R232, R4, R10, R44 ;  /* 0x0000000a04e8723c */ /* 0x000fe2000000182c */
[----:B------:R-:W2:Y:S06]  /*121b0*/  LDSM.16.MT88.4 R8, [R185+0x17000] ;  /* 0x01700000b908783b */ /* 0x000eac0000004200 */
[----:B------:R-:W-:Y:S01]  /*121c0*/  IMAD.MOV.U32 R47, RZ, RZ, R228 ;  /* 0x000000ffff2f7224 */ /* 0x000fe200078e00e4 */
[----:B------:R-:W-:Y:S01]  /*121d0*/  MOV R46, R229 ;  /* 0x000000e5002e7202 */ /* 0x000fe20000000f00 */
[----:B------:R-:W-:-:S02]  /*121e0*/  IMAD.MOV.U32 R45, RZ, RZ, R230 ;  /* 0x000000ffff2d7224 */ /* 0x000fc400078e00e6 */
[----:B------:R-:W-:Y:S02]  /*121f0*/  IMAD.MOV.U32 R44, RZ, RZ, R231 ;  /* 0x000000ffff2c7224 */ /* 0x000fe400078e00e7 */
[C---:B-1----:R-:W-:Y:S07]  /*12200*/  HMMA.16816.F32 R228, R4.reuse, R16, R80 ;  /* 0x0000001004e4723c */ /* 0x042fee0000001850 */
[----:B------:R-:W-:Y:S02]  /*12210*/  MOV R81, R2 ;  /* 0x0000000200517202 */ /* 0x000fe40000000f00 */
[----:B------:R-:W-:Y:S01]  /*12220*/  LOP3.LUT R2, R27, UR31, R30, 0x96, !PT ;  /* 0x0000001f1b027c12 */ /* 0x000fe2000f8e961e */
[----:B------:R-:W-:Y:S01]  /*12230*/  IMAD.MOV.U32 R82, RZ, RZ, R3 ;  /* 0x000000ffff527224 */ /* 0x000fe200078e0003 */
[----:B------:R-:W-:Y:S01]  /*12240*/  MOV R83, R227 ;  /* 0x000000e300537202 */ /* 0x000fe20000000f00 */
[----:B------:R-:W-:Y:S01]  /*12250*/  IMAD.MOV.U32 R80, RZ, RZ, R152 ;  /* 0x000000ffff507224 */ /* 0x000fe200078e0098 */
[----:B------:R-:W-:Y:S01]  /*12260*/  HMMA.16816.F32 R224, R4, R18, R76 ;  /* 0x0000001204e0723c */ /* 0x000fe2000000184c */
[----:B------:R-:W-:-:S06]  /*12270*/  IMAD.WIDE.U32 R2, R2, -0x2daee0ad, RZ ;  /* 0xd2511f5302027825 */ /* 0x000fcc00078e00ff */
[----:B------:R-:W-:Y:S01]  /*12280*/  IMAD.MOV.U32 R79, RZ, RZ, R153 ;  /* 0x000000ffff4f7224 */ /* 0x000fe200078e0099 */
[----:B------:R-:W-:Y:S01]  /*12290*/  MOV R78, R154 ;  /* 0x0000009a004e7202 */ /* 0x000fe20000000f00 */
[----:B------:R-:W-:Y:S02]  /*122a0*/  IMAD.MOV.U32 R77, RZ, RZ, R155 ;  /* 0x000000ffff4d7224 */ /* 0x000fe400078e009b */
[----:B------:R-:W1:Y:S01]  /*122b0*/  LDSM.16.MT88.4 R152, [R183+0x11800] ;  /* 0x01180000b798783b */ /* 0x000e620000004200 */
[----:B------:R-:W-:Y:S01]  /*122c0*/  IMAD.MOV.U32 R52, RZ, RZ, R0 ;  /* 0x000000ffff347224 */ /* 0x000fe200078e0000 */
[----:B------:R-:W-:Y:S01]  /*122d0*/  LOP3.LUT R0, R3, UR19, R28, 0x96, !PT ;  /* 0x0000001303007c12 */ /* 0x000fe2000f8e961c */
[----:B------:R-:W-:Y:S01]  /*122e0*/  IMAD.MOV.U32 R53, RZ, RZ, R178 ;  /* 0x000000ffff357224 */ /* 0x000fe200078e00b2 */
[----:B------:R-:W-:Y:S01]  /*122f0*/  MOV R55, R176 ;  /* 0x000000b000377202 */ /* 0x000fe20000000f00 */
[----:B------:R-:W-:Y:S01]  /*12300*/  IMAD.MOV.U32 R54, RZ, RZ, R177 ;  /* 0x000000ffff367224 */ /* 0x000fe200078e00b1 */
[----:B------:R-:W-:Y:S01]  /*12310*/  LOP3.LUT R3, R2, 0xffff, RZ, 0xc0, !PT ;  /* 0x0000ffff02037812 */ /* 0x000fe200078ec0ff */
[C---:B----4-:R-:W-:Y:S08]  /*12320*/  HMMA.16816.F32 R212, R4.reuse, R12, R72 ;  /* 0x0000000c04d4723c */ /* 0x050ff00000001848 */
[C---:B--2---:R-:W-:Y:S08]  /*12330*/  HMMA.16816.F32 R172, R4.reuse, R8, R64 ;  /* 0x0000000804ac723c */ /* 0x044ff00000001840 */
[C---:B------:R-:W-:Y:S01]  /*12340*/  HMMA.16816.F32 R16, R4.reuse, R10, R60 ;  /* 0x0000000a0410723c */ /* 0x040fe2000000183c */
[----:B------:R-:W-:Y:S01]  /*12350*/  SHF.R.U32.HI R8, RZ, 0x18, R2 ;  /* 0x00000018ff087819 */ /* 0x000fe20000011602 */
[----:B------:R-:W-:Y:S01]  /*12360*/  IMAD.MOV.U32 R76, RZ, RZ, R144 ;  /* 0x000000ffff4c7224 */ /* 0x000fe200078e0090 */
[----:B------:R-:W-:Y:S01]  /*12370*/  MOV R30, R77 ;  /* 0x0000004d001e7202 */ /* 0x000fe20000000f00 */
[----:B------:R-:W-:Y:S01]  /*12380*/  IMAD.MOV.U32 R27, RZ, RZ, R78 ;  /* 0x000000ffff1b7224 */ /* 0x000fe200078e004e */
[----:B------:R-:W-:Y:S03]  /*12390*/  LDSM.16.MT88.4 R64, [R184+0x13800] ;  /* 0x01380000b840783b */ /* 0x000fe60000004200 */
[C---:B------:R-:W-:Y:S01]  /*123a0*/  HMMA.16816.F32 R176, R4.reuse, R14, R68 ;  /* 0x0000000e04b0723c */ /* 0x040fe20000001844 */
[----:B------:R-:W-:Y:S01]  /*123b0*/  IMAD.MOV.U32 R26, RZ, RZ, R79 ;  /* 0x000000ffff1a7224 */ /* 0x000fe200078e004f */
[----:B------:R-:W-:Y:S06]  /*123c0*/  LDSM.16.MT88.4 R72, [R182+0x15800] ;  /* 0x01580000b648783b */ /* 0x000fec0000004200 */
[C---:B------:R-:W-:Y:S01]  /*123d0*/  HMMA.16816.F32 R12, R4.reuse, R20, R56 ;  /* 0x00000014040c723c */ /* 0x040fe20000001838 */
[----:B------:R-:W-:Y:S01]  /*123e0*/  MOV R10, R146 ;  /* 0x00000092000a7202 */ /* 0x000fe20000000f00 */
[----:B------:R-:W-:Y:S01]  /*123f0*/  IMAD.MOV.U32 R78, RZ, RZ, R137 ;  /* 0x000000ffff4e7224 */ /* 0x000fe200078e0089 */
[----:B------:R-:W-:Y:S01]  /*12400*/  MOV R77, R138 ;  /* 0x0000008a004d7202 */ /* 0x000fe20000000f00 */
[----:B------:R-:W-:Y:S01]  /*12410*/  IMAD.MOV.U32 R79, RZ, RZ, R136 ;  /* 0x000000ffff4f7224 */ /* 0x000fe200078e0088 */
[----:B------:R-:W-:Y:S03]  /*12420*/  LDSM.16.MT88.4 R56, [R185+0x13800] ;  /* 0x01380000b938783b */ /* 0x000fe60000004200 */
[----:B------:R-:W-:Y:S01]  /*12430*/  HMMA.16816.F32 R20, R4, R22, R40 ;  /* 0x000000160414723c */ /* 0x000fe20000001828 */
[----:B------:R-:W2:Y:S06]  /*12440*/  LDSM.16.MT88.4 R40, [R182+0x13800] ;  /* 0x01380000b628783b */ /* 0x000eac0000004200 */
[----:B------:R-:W-:-:S02]  /*12450*/  SHF.R.U32.HI R4, RZ, 0x8, R3 ;  /* 0x00000008ff047819 */ /* 0x000fc40000011603 */
[----:B------:R-:W-:Y:S02]  /*12460*/  LOP3.LUT R3, R2, 0xff, RZ, 0xc0, !PT ;  /* 0x000000ff02037812 */ /* 0x000fe400078ec0ff */
[----:B------:R-:W-:Y:S02]  /*12470*/  SHF.R.U32.HI R5, RZ, 0x10, R2 ;  /* 0x00000010ff057819 */ /* 0x000fe40000011602 */
[----:B------:R-:W-:Y:S02]  /*12480*/  PRMT R9, R3, 0x5410, R4 ;  /* 0x0000541003097816 */ /* 0x000fe40000000004 */
[C---:B------:R-:W-:Y:S02]  /*12490*/  LOP3.LUT R2, R0.reuse, 0xffff, RZ, 0xc0, !PT ;  /* 0x0000ffff00027812 */ /* 0x040fe400078ec0ff */
[----:B------:R-:W-:Y:S02]  /*124a0*/  SHF.R.U32.HI R3, RZ, 0x10, R0 ;  /* 0x00000010ff037819 */ /* 0x000fe40000011600 */
[----:B------:R-:W-:-:S02]  /*124b0*/  LOP3.LUT R7, R0, 0xff, RZ, 0xc0, !PT ;  /* 0x000000ff00077812 */ /* 0x000fc400078ec0ff */
[----:B------:R-:W-:Y:S02]  /*124c0*/  SHF.R.U32.HI R6, RZ, 0x18, R0 ;  /* 0x00000018ff067819 */ /* 0x000fe40000011600 */
[----:B------:R-:W-:Y:S02]  /*124d0*/  SHF.R.U32.HI R4, RZ, 0x8, R2 ;  /* 0x00000008ff047819 */ /* 0x000fe40000011602 */
[----:B------:R-:W-:Y:S02]  /*124e0*/  LOP3.LUT R0, R5, 0xff, RZ, 0xc0, !PT ;  /* 0x000000ff05007812 */ /* 0x000fe400078ec0ff */
[----:B------:R-:W-:Y:S02]  /*124f0*/  LOP3.LUT R2, R3, 0xff, RZ, 0xc0, !PT ;  /* 0x000000ff03027812 */ /* 0x000fe400078ec0ff */
[----:B------:R-:W-:Y:S02]  /*12500*/  PRMT R4, R7, 0x5410, R4 ;  /* 0x0000541007047816 */ /* 0x000fe40000000004 */
[----:B------:R-:W-:-:S02]  /*12510*/  PRMT R0, R0, 0x5410, R8 ;  /* 0x0000541000007816 */ /* 0x000fc40000000008 */
[----:B------:R-:W-:Y:S01]  /*12520*/  PRMT R3, R2, 0x5410, R6 ;  /* 0x0000541002037816 */ /* 0x000fe20000000006 */
[--C-:B------:R-:W-:Y:S01]  /*12530*/  HSET2.LE.AND R2, R4, R131.reuse, PT ;  /* 0x0000008304027233 */ /* 0x100fe20003803000 */
[----:B------:R-:W-:Y:S01]  /*12540*/  IMAD.MOV.U32 R5, RZ, RZ, R34 ;  /* 0x000000ffff057224 */ /* 0x000fe200078e0022 */
[--C-:B------:R-:W-:Y:S02]  /*12550*/  HSET2.LE.AND R0, R0, R131.reuse, PT ;  /* 0x0000008300007233 */ /* 0x100fe40003803000 */
[--C-:B------:R-:W-:Y:S02]  /*12560*/  HSET2.LE.AND R3, R3, R131.reuse, PT ;  /* 0x0000008303037233 */ /* 0x100fe40003803000 */
[----:B------:R-:W-:Y:S01]  /*12570*/  HSET2.LE.AND R4, R9, R131, PT ;  /* 0x0000008309047233 */ /* 0x000fe20003803000 */
[----:B------:R-:W-:Y:S02]  /*12580*/  LOP3.LUT R131, R0, R5, RZ, 0xc0, !PT ;  /* 0x0000000500837212 */ /* 0x000fe400078ec0ff */
[----:B------:R-:W-:-:S02]  /*12590*/  LOP3.LUT R128, R2, R128, RZ, 0xc0, !PT ;  /* 0x0000008002807212 */ /* 0x000fc400078ec0ff */
[----:B------:R-:W-:Y:S02]  /*125a0*/  LOP3.LUT R129, R3, R129, RZ, 0xc0, !PT ;  /* 0x0000008103817212 */ /* 0x000fe400078ec0ff */
[----:B------:R-:W-:Y:S01]  /*125b0*/  LOP3.LUT R130, R4, R130, RZ, 0xc0, !PT ;  /* 0x0000008204827212 */ /* 0x000fe200078ec0ff */
[----:B------:R-:W-:Y:S02]  /*125c0*/  IMAD.MOV.U32 R3, RZ, RZ, R145 ;  /* 0x000000ffff037224 */ /* 0x000fe400078e0091 */
[----:B------:R-:W4:Y:S01]  /*125d0*/  LDSM.16.MT88.4 R144, [R185+0x11800] ;  /* 0x01180000b990783b */ /* 0x000f220000004200 */
[----:B------:R-:W-:-:S03]  /*125e0*/  MOV R7, R139 ;  /* 0x0000008b00077202 */ /* 0x000fc60000000f00 */
[C---:B-1----:R-:W-:Y:S01]  /*125f0*/  HMMA.16816.F32 R156, R128.reuse, R152, R156 ;  /* 0x00000098809c723c */ /* 0x042fe2000000189c */
[----:B------:R-:W1:Y:S07]  /*12600*/  LDSM.16.MT88.4 R136, [R184+0x11800] ;  /* 0x01180000b888783b */ /* 0x000e6e0000004200 */
        /* <DEDUP_REMOVED lines=8> */
[----:B------:R-:W-:Y:S01]  /*12690*/  HMMA.16816.F32 R164, R128, R160, R164 ;  /* 0x000000a080a4723c */ /* 0x000fe200000018a4 */
[----:B------:R-:W-:Y:S01]  /*126a0*/  IMAD.MOV.U32 R0, RZ, RZ, R45 ;  /* 0x000000ffff007224 */ /* 0x000fe200078e002d */
[----:B------:R-:W1:Y:S01]  /*126b0*/  LDSM.16.MT88.4 R80, [R183+0x15800] ;  /* 0x01580000b750783b */ /* 0x000e620000004200 */
[----:B------:R-:W-:-:S05]  /*126c0*/  IMAD.MOV.U32 R2, RZ, RZ, R47 ;  /* 0x000000ffff027224 */ /* 0x000fca00078e002f */
[C---:B------:R-:W-:Y:S08]  /*126d0*/  HMMA.16816.F32 R160, R128.reuse, R162, R36 ;  /* 0x000000a280a0723c */ /* 0x040ff00000001824 */
[C---:B--2---:R-:W-:Y:S08]  /*126e0*/  HMMA.16816.F32 R36, R128.reuse, R40, R92 ;  /* 0x000000288024723c */ /* 0x044ff0000000185c */
[C---:B----4-:R-:W-:Y:S08]  /*126f0*/  HMMA.16816.F32 R148, R128.reuse, R144, R148 ;  /* 0x000000908094723c */ /* 0x050ff00000001894 */
[C---:B------:R-:W-:Y:S07]  /*12700*/  HMMA.16816.F32 R144, R128.reuse, R146, R84 ;  /* 0x000000928090723c */ /* 0x040fee0000001854 */
[----:B------:R-:W-:Y:S01]  /*12710*/  IMAD.MOV.U32 R84, RZ, RZ, R52 ;  /* 0x000000ffff547224 */ /* 0x000fe200078e0034 */
[----:B------:R-:W-:Y:S01]  /*12720*/  MOV R86, R54 ;  /* 0x0000003600567202 */ /* 0x000fe20000000f00 */
[----:B------:R-:W-:Y:S01]  /*12730*/  IMAD.MOV.U32 R85, RZ, RZ, R53 ;  /* 0x000000ffff557224 */ /* 0x000fe200078e0035 */
[----:B-1----:R-:W-:Y:S01]  /*12740*/  HMMA.16816.F32 R140, R128, R136, R140 ;  /* 0x00000088808c723c */ /* 0x002fe2000000188c */
[----:B------:R-:W-:-:S07]  /*12750*/  IMAD.MOV.U32 R87, RZ, RZ, R55 ;  /* 0x000000ffff577224 */ /* 0x000fce00078e0037 */
[C---:B------:R-:W-:Y:S08]  /*12760*/  HMMA.16816.F32 R44, R128.reuse, R48, R100 ;  /* 0x00000030802c723c */ /* 0x040ff00000001864 */
[C---:B------:R-:W-:Y:S08]  /*12770*/  HMMA.16816.F32 R52, R128.reuse, R56, R108 ;  /* 0x000000388034723c */ /* 0x040ff0000000186c */
[C---:B------:R-:W-:Y:S08]  /*12780*/  HMMA.16816.F32 R60, R128.reuse, R64, R116 ;  /* 0x00000040803c723c */ /* 0x040ff00000001874 */
[C---:B------:R-:W-:Y:S08]  /*12790*/  HMMA.16816.F32 R68, R128.reuse, R72, R124 ;  /* 0x000000488044723c */ /* 0x040ff0000000187c */
[C---:B------:R-:W-:Y:S01]  /*127a0*/  HMMA.16816.F32 R136, R128.reuse, R138, R88 ;  /* 0x0000008a8088723c */ /* 0x040fe20000001858 */
[----:B------:R-:W1:Y:S07]  /*127b0*/  LDSM.16.MT88.4 R88, [R185+0x15800] ;  /* 0x01580000b958783b */ /* 0x000e6e0000004200 */
[C---:B------:R-:W-:Y:S01]  /*127c0*/  HMMA.16816.F32 R40, R128.reuse, R42, R96 ;  /* 0x0000002a8028723c */ /* 0x040fe20000001860 */
[----:B------:R-:W2:Y:S07]  /*127d0*/  LDSM.16.MT88.4 R96, [R184+0x15800] ;  /* 0x01580000b860783b */ /* 0x000eae0000004200 */
[C---:B------:R-:W-:Y:S01]  /*127e0*/  HMMA.16816.F32 R48, R128.reuse, R50, R104 ;  /* 0x000000328030723c */ /* 0x040fe20000001868 */
[----:B------:R-:W4:Y:S07]  /*127f0*/  LDSM.16.MT88.4 R104, [R182+0x17800] ;  /* 0x01780000b668783b */ /* 0x000f2e0000004200 */
[C---:B------:R-:W-:Y:S01]  /*12800*/  HMMA.16816.F32 R56, R128.reuse, R58, R112 ;  /* 0x0000003a8038723c */ /* 0x040fe20000001870 */
[----:B------:R-:W1:Y:S07]  /*12810*/  LDSM.16.MT88.4 R112, [R183+0x17800] ;  /* 0x01780000b770783b */ /* 0x000e6e0000004200 */
[C---:B------:R-:W-:Y:S01]  /*12820*/  HMMA.16816.F32 R64, R128.reuse, R66, R120 ;  /* 0x000000428040723c */ /* 0x040fe20000001878 */
[----:B------:R-:W1:Y:S07]  /*12830*/  LDSM.16.MT88.4 R120, [R185+0x17800] ;  /* 0x01780000b978783b */ /* 0x000e6e0000004200 */
[----:B------:R-:W-:Y:S07]  /*12840*/  HMMA.16816.F32 R72, R128, R74, R132 ;  /* 0x0000004a8048723c */ /* 0x000fee0000001884 */
[----:B------:R-:W-:-:S02]  /*12850*/  IMAD.MOV.U32 R135, RZ, RZ, R7 ;  /* 0x000000ffff877224 */ /* 0x000fc400078e0007 */
[----:B------:R-:W1:Y:S04]  /*12860*/  LDSM.16.MT88.4 R4, [R184+0x17800] ;  /* 0x01780000b804783b */ /* 0x000e680000004200 */
        /* <DEDUP_REMOVED lines=16> */
[----:B------:R-:W-:Y:S01]  /*12970*/  STG.E.U16 [R32.64+-0x3e], R249 ;  /* 0xffffc2f920007986 */ /* 0x000fe2000c101516 */
[C---:B------:R-:W-:Y:S03]  /*12980*/  HMMA.16816.F32 R76, R128.reuse, R80, R76 ;  /* 0x00000050804c723c */ /* 0x040fe6000000184c */
[----:B------:R-:W-:Y:S04]  /*12990*/  STG.E.U16 [R24.64+-0x30], R223 ;  /* 0xffffd0df18007986 */ /* 0x000fe8000c101516 */
[----:B------:R-:W-:Y:S01]  /*129a0*/  STG.E.U16 [R24.64+-0x2e], R222 ;  /* 0xffffd2de18007986 */ /* 0x000fe2000c101516 */
[C---:B------:R-:W-:Y:S03]  /*129b0*/  HMMA.16816.F32 R80, R128.reuse, R82, R84 ;  /* 0x000000528050723c */ /* 0x040fe60000001854 */
[----:B------:R-:W-:Y:S04]  /*129c0*/  STG.E.U16 [R32.64+-0x30], R211 ;  /* 0xffffd0d320007986 */ /* 0x000fe8000c101516 */
[----:B------:R-:W-:Y:S01]  /*129d0*/  STG.E.U16 [R32.64+-0x2e], R221 ;  /* 0xffffd2dd20007986 */ /* 0x000fe2000c101516 */
[C---:B-1----:R-:W-:Y:S03]  /*129e0*/  HMMA.16816.F32 R84, R128.reuse, R88, R244 ;  /* 0x000000588054723c */ /* 0x042fe600000018f4 */
[----:B------:R1:W-:Y:S04]  /*129f0*/  STG.E.U16 [R24.64+-0x20], R210 ;  /* 0xffffe0d218007986 */ /* 0x0003e8000c101516 */
[----:B------:R3:W-:Y:S01]  /*12a00*/  STG.E.U16 [R24.64+-0x1e], R180 ;  /* 0xffffe2b418007986 */ /* 0x0007e2000c101516 */
[C---:B--2---:R-:W-:Y:S03]  /*12a10*/  HMMA.16816.F32 R92, R128.reuse, R96, R236 ;  /* 0x00000060805c723c */ /* 0x044fe600000018ec */
[----:B------:R3:W-:Y:S04]  /*12a20*/  STG.E.U16 [R32.64+-0x20], R171 ;  /* 0xffffe0ab20007986 */ /* 0x0007e8000c101516 */
[----:B------:R3:W-:Y:S01]  /*12a30*/  STG.E.U16 [R32.64+-0x1e], R170 ;  /* 0xffffe2aa20007986 */ /* 0x0007e2000c101516 */
[C---:B----4-:R-:W-:Y:S03]  /*12a40*/  HMMA.16816.F32 R100, R128.reuse, R104, R228 ;  /* 0x000000688064723c */ /* 0x050fe600000018e4 */
[----:B------:R3:W-:Y:S04]  /*12a50*/  STG.E.U16 [R24.64+-0x10], R169 ;  /* 0xfffff0a918007986 */ /* 0x0007e8000c101516 */
[----:B------:R3:W-:Y:S01]  /*12a60*/  STG.E.U16 [R24.64+-0xe], R35 ;  /* 0xfffff22318007986 */ /* 0x0007e2000c101516 */
[C---:B------:R-:W-:Y:S03]  /*12a70*/  HMMA.16816.F32 R108, R128.reuse, R112, R212 ;  /* 0x00000070806c723c */ /* 0x040fe600000018d4 */
[----:B------:R3:W-:Y:S04]  /*12a80*/  STG.E.U16 [R32.64+-0x10], R31 ;  /* 0xfffff01f20007986 */ /* 0x0007e8000c101516 */
[----:B------:R3:W-:Y:S01]  /*12a90*/  STG.E.U16 [R32.64+-0xe], R10 ;  /* 0xfffff20a20007986 */ /* 0x0007e2000c101516 */
        /* <DEDUP_REMOVED lines=8> */
[----:B-1----:R-:W-:Y:S01]  /*12b20*/  IADD3 R210, P0, R24, -0x100, RZ ;  /* 0xffffff0018d27810 */ /* 0x002fe20007f1e0ff */
[----:B------:R-:W-:Y:S01]  /*12b30*/  IMAD.MOV.U32 R133, RZ, RZ, R168 ;  /* 0x000000ffff857224 */ /* 0x000fe200078e00a8 */
[----:B------:R-:W-:-:S02]  /*12b40*/  MOV R132, R11 ;  /* 0x0000000b00847202 */ /* 0x000fc40000000f00 */
[----:B------:R-:W-:-:S03]  /*12b50*/  IADD3.X R211, R25, -0x1, RZ, P0, !PT ;  /* 0xffffffff19d37810 */ /* 0x000fc600007fe4ff */
.L_x_1225:
[----:B--23--:R-:W-:-:S06]  /*12b60*/  UISETP.GT.AND UP0, UPT, UR7, UR11, UPT ;  /* 0x0000000b0700728c */ /* 0x00cfcc000bf04270 */
        /* <DEDUP_REMOVED lines=14> */
[----:B------:R-:W3:Y:S01]  /*12c50*/  LDL.LU.64 R8, [R1+0xd0] ;  /* 0x0000d00001087983 */ /* 0x000ee20000300a00 */
[----:B------:R-:W-:Y:S02]  /*12c60*/  UIADD3 UR10, UR7, -0x1, URZ ;  /* 0xffffffff070a7890 */ /* 0x000fe4000fffe03f */
[----:B------:R-:W-:Y:S01]  /*12c70*/  UIMAD UR4, UR8, UR5, UR4 ;  /* 0x00000005080472a4 */ /* 0x000fe2000f8e0204 */
[----:B------:R-:W3:Y:S04]  /*12c80*/  LDL.LU R18, [R1+0xc0] ;  /* 0x0000c00001127983 */ /* 0x000ee80000300800 */
[----:B------:R-:W3:Y:S04]  /*12c90*/  LDL R7, [R1+0xa8] ;  /* 0x0000a80001077983 */ /* 0x000ee80000100800 */
[----:B------:R-:W3:Y:S04]  /*12ca0*/  LDL R15, [R1+0xac] ;  /* 0x0000ac00010f7983 */ /* 0x000ee80000100800 */
[----:B------:R-:W3:Y:S04]  /*12cb0*/  LDL R14, [R1+0xb0] ;  /* 0x0000b000010e7983 */ /* 0x000ee80000100800 */
        /* <DEDUP_REMOVED lines=13> */
[----:B------:R-:W-:Y:S02]  /*12d90*/  ULDC UR14, c[0x0][0x228] ;  /* 0x00008a00000e7ab9 */ /* 0x000fe40000000800 */
[----:B------:R-:W-:Y:S01]  /*12da0*/  IMAD.U32 R0, RZ, RZ, UR29 ;  /* 0x0000001dff007e24 */ /* 0x000fe2000f8e00ff */
[----:B------:R-:W-:Y:S01]  /*12db0*/  IADD3 R244, P0, R2, UR30, RZ ;  /* 0x0000001e02f47c10 */ /* 0x000fe2000ff1e0ff */
[----:B------:R-:W-:Y:S01]  /*12dc0*/  USHF.L.U32 UR14, UR14, 0x3, URZ ;  /* 0x000000030e0e7899 */ /* 0x000fe2000800063f */
[----:B------:R-:W-:Y:S01]  /*12dd0*/  ISETP.GE.AND P5, PT, R16, c[0x0][0x220], PT ;  /* 0x0000880010007a0c */ /* 0x000fe20003fa6270 */
[----:B----4-:R-:W-:Y:S01]  /*12de0*/  IMAD.WIDE.U32 R250, R12, -0x2daee0ad, RZ ;  /* 0xd2511f530cfa7825 */ /* 0x010fe200078e00ff */
[----:B------:R-:W-:Y:S01]  /*12df0*/  IADD3.X R4, R0, UR13, R5, P1, !PT ;  /* 0x0000000d00047c10 */ /* 0x000fe20008ffe405 */
[----:B------:R-:W-:Y:S01]  /*12e00*/  USHF.R.S32.HI UR4, URZ, 0x1f, UR14 ;  /* 0x0000001f3f047899 */ /* 0x000fe2000801140e */
[----:B------:R-:W-:Y:S01]  /*12e10*/  LEA R247, P1, R246, c[0x0][0x168], 0x1 ;  /* 0x00005a00f6f77a11 */ /* 0x000fe200078208ff */
[----:B------:R-:W-:Y:S01]  /*12e20*/  UIADD3 UR13, UR7, -0x2, URZ ;  /* 0xfffffffe070d7890 */ /* 0x000fe2000fffe03f */
[----:B------:R-:W-:Y:S01]  /*12e30*/  IADD3.X R2, R6, UR28, R3, P0, !PT ;  /* 0x0000001c06027c10 */ /* 0x000fe200087fe403 */
[----:B------:R-:W-:Y:S01]  /*12e40*/  IMAD.MOV.U32 R3, RZ, RZ, R132 ;  /* 0x000000ffff037224 */ /* 0x000fe200078e0084 */
[----:B------:R-:W-:Y:S01]  /*12e50*/  LEA.HI.X R246, R246, c[0x0][0x16c], R4, 0x1, P1 ;  /* 0x00005b00f6f67a11 */ /* 0x000fe200008f0c04 */
[----:B---3--:R-:W-:Y:S01]  /*12e60*/  IMAD.WIDE.U32 R4, R18, -0x326172a9, RZ ;  /* 0xcd9e8d5712047825 */ /* 0x008fe200078e00ff */
[----:B------:R-:W-:Y:S01]  /*12e70*/  ISETP.GE.AND P3, PT, R7, c[0x0][0x220], PT ;  /* 0x0000880007007a0c */ /* 0x000fe20003f66270 */
[----:B------:R-:W-:Y:S01]  /*12e80*/  USHF.L.U32 UR28, UR14, 0x1, URZ ;  /* 0x000000010e1c7899 */ /* 0x000fe2000800063f */
[----:B------:R-:W1:Y:S01]  /*12e90*/  LDC.U8 R7, c[0x0][0x2d8] ;  /* 0x0000b600ff077b82 */ /* 0x000e620000000000 */
[C---:B------:R-:W-:Y:S01]  /*12ea0*/  LEA R245, P0, R244.reuse, c[0x0][0x170], 0x1 ;  /* 0x00005c00f4f57a11 */ /* 0x040fe200078008ff */
[----:B------:R2:W-:Y:S01]  /*12eb0*/  STL.64 [R1+0x80], R4 ;  /* 0x0000800401007387 */ /* 0x0005e20000100a00 */
[----:B------:R-:W-:Y:S01]  /*12ec0*/  LOP3.LUT R248, R5, R13, RZ, 0x3c, !PT ;  /* 0x0000000d05f87212 */ /* 0x000fe200078e3cff */
[----:B------:R-:W-:Y:S01]  /*12ed0*/  USHF.L.U64.HI UR14, UR14, 0x1, UR4 ;  /* 0x000000010e0e7899 */ /* 0x000fe20008010204 */
[----:B------:R-:W-:Y:S01]  /*12ee0*/  LEA.HI.X R244, R244, c[0x0][0x174], R2, 0x1, P0 ;  /* 0x00005d00f4f47a11 */ /* 0x000fe200000f0c02 */
[----:B------:R-:W-:Y:S01]  /*12ef0*/  IMAD.MOV.U32 R2, RZ, RZ, R133 ;  /* 0x000000ffff027224 */ /* 0x000fe200078e0085 */
[C---:B------:R-:W-:Y:S01]  /*12f00*/  IADD3 R240, P1, R236.reuse, 0x20, RZ ;  /* 0x00000020ecf07810 */ /* 0x040fe20007f3e0ff */
[----:B------:R-:W-:Y:S01]  /*12f10*/  UMOV UR29, URZ ;  /* 0x0000003f001d7c82 */ /* 0x000fe20008000000 */
[----:B------:R-:W-:Y:S01]  /*12f20*/  IADD3 R238, P0, R236, 0x30, RZ ;  /* 0x00000030ecee7810 */ /* 0x000fe20007f1e0ff */
[----:B--2---:R-:W-:-:S02]  /*12f30*/  IMAD.MOV.U32 R4, RZ, RZ, R8 ;  /* 0x000000ffff047224 */ /* 0x004fc400078e0008 */
[----:B------:R-:W-:Y:S01]  /*12f40*/  IMAD.MOV.U32 R5, RZ, RZ, R11 ;  /* 0x000000ffff057224 */ /* 0x000fe200078e000b */
[----:B------:R-:W-:Y:S01]  /*12f50*/  ISETP.GE.AND P4, PT, R15, c[0x0][0x220], PT ;  /* 0x000088000f007a0c */ /* 0x000fe20003f86270 */
[--C-:B------:R-:W-:Y:S01]  /*12f60*/  IMAD.X R241, RZ, RZ, R237.reuse, P1 ;  /* 0x000000fffff17224 */ /* 0x100fe200008e06ed */
[----:B------:R-:W-:Y:S01]  /*12f70*/  ISETP.GE.AND P2, PT, R14, c[0x0][0x220], PT ;  /* 0x000088000e007a0c */ /* 0x000fe20003f46270 */
[----:B------:R-:W-:Y:S01]  /*12f80*/  IMAD.X R239, RZ, RZ, R237, P0 ;  /* 0x000000ffffef7224 */ /* 0x000fe200000e06ed */
[----:B------:R2:W-:Y:S01]  /*12f90*/  STL.64 [R1+0x90], R4 ;  /* 0x0000900401007387 */ /* 0x0005e20000100a00 */
[----:B-1----:R-:W-:Y:S01]  /*12fa0*/  PRMT R0, R7, 0x7054, R7 ;  /* 0x0000705407007816 */ /* 0x002fe20000000007 */
[----:B------:R-:W-:Y:S01]  /*12fb0*/  IMAD.WIDE.U32 R248, R248, -0x2daee0ad, RZ ;  /* 0xd2511f53f8f87825 */ /* 0x000fe200078e00ff */
[----:B------:R-:W-:Y:S05]  /*12fc0*/  BRA `(.L_x_1230) ;  /* 0x000006e000007947 */ /* 0x000fea0003800000 */
.L_x_1232:
        /* <DEDUP_REMOVED lines=110> */
.L_x_1230:
        /* <DEDUP_REMOVED lines=387> */
.L_x_1231:
[----:B-1----:R-:W1:Y:S01]  /*14ee0*/  S2R R132, SR_TID.X ;  /* 0x0000000000847919 */ /* 0x002e620000002100 */
[----:B------:R-:W-:Y:S01]  /*14ef0*/  IMAD.U32 R0, RZ, RZ, UR8 ;  /* 0x00000008ff007e24 */ /* 0x000fe2000f8e00ff */
[----:B------:R-:W-:Y:S01]  /*14f00*/  USHF.L.U32 UR36, UR8, 0x1, URZ ;  /* 0x0000000108247899 */ /* 0x000fe2000800063f */
[----:B------:R-:W-:Y:S01]  /*14f10*/  P2R R234, PR, RZ, 0x8 ;  /* 0x00000008ffea7803 */ /* 0x000fe20000000000 */
[----:B------:R-:W-:Y:S01]  /*14f20*/  UIADD3 UR4, UR25, -0x4498517b, URZ ;  /* 0xbb67ae8519047890 */ /* 0x000fe2000fffe03f */
[----:B------:R-:W-:Y:S01]  /*14f30*/  P2R R235, PR, RZ, 0x4 ;  /* 0x00000004ffeb7803 */ /* 0x000fe20000000000 */
[----:B------:R-:W-:Y:S02]  /*14f40*/  ULOP3.LUT UR5, UR36, UR25, URZ, 0x3c, !UPT ;  /* 0x0000001924057292 */ /* 0x000fe4000f8e3c3f */
[----:B------:R-:W2:Y:S01]  /*14f50*/  LDL.LU R174, [R1+0x8c] ;  /* 0x00008c0001ae7983 */ /* 0x000ea20000300800 */
[----:B------:R-:W-:Y:S02]  /*14f60*/  UIADD3 UR33, UR24, -0x61c88647, URZ ;  /* 0x9e3779b918217890 */ /* 0x000fe4000fffe03f */
[----:B------:R-:W-:Y:S02]  /*14f70*/  UIADD3 UR30, UR24, 0x3c6ef372, URZ ;  /* 0x3c6ef372181e7890 */ /* 0x000fe4000fffe03f */
[----:B------:R-:W-:Y:S02]  /*14f80*/  UIADD3 UR35, UR25, 0x76cf5d0a, URZ ;  /* 0x76cf5d0a19237890 */ /* 0x000fe4000fffe03f */
[----:B------:R-:W-:Y:S02]  /*14f90*/  UIADD3 UR34, UR25, 0x32370b8f, URZ ;  /* 0x32370b8f19227890 */ /* 0x000fe4000fffe03f */
[----:B------:R-:W-:Y:S02]  /*14fa0*/  UIADD3 UR32, UR24, -0x255992d5, URZ ;  /* 0xdaa66d2b18207890 */ /* 0x000fe4000fffe03f */
[----:B------:R-:W-:Y:S02]  /*14fb0*/  UIADD3 UR7, UR25, -0x126145ec, URZ ;  /* 0xed9eba1419077890 */ /* 0x000fe4000fffe03f */
[----:B------:R-:W-:Y:S02]  /*14fc0*/  UIADD3 UR31, UR24, 0x78dde6e4, URZ ;  /* 0x78dde6e4181f7890 */ /* 0x000fe4000fffe03f */
[----:B------:R-:W-:Y:S02]  /*14fd0*/  UIADD3 UR36, UR36, 0x1, URZ ;  /* 0x0000000124247890 */ /* 0x000fe4000fffe03f */
[----:B------:R-:W-:Y:S02]  /*14fe0*/  UISETP.GT.AND UP0, UPT, UR8, UR11, UPT ;  /* 0x0000000b0800728c */ /* 0x000fe4000bf04270 */
[----:B------:R-:W-:Y:S02]  /*14ff0*/  ULOP3.LUT UR36, UR36, UR25, URZ, 0x3c, !UPT ;  /* 0x0000001924247292 */ /* 0x000fe4000f8e3c3f */
[----:B------:R-:W-:Y:S01]  /*15000*/  UIADD3 UR29, UR29, 0x1, URZ ;  /* 0x000000011d1d7890 */ /* 0x000fe2000fffe03f */
[----:B-1----:R-:W-:Y:S05]  /*15010*/  IMAD.SHL.U32 R132, R132, 0x2, RZ ;  /* 0x0000000284847824 */ /* 0x002fea00078e00ff */
[----:B------:R-:W-:Y:S05]  /*15020*/  LOP3.LUT R132, R132, 0x6, RZ, 0xc0, !PT ;  /* 0x0000000684847812 */ /* 0x000fea00078ec0ff */
[----:B------:R-:W-:Y:S04]  /*15030*/  IMAD R0, R0, 0x40, R132 ;  /* 0x0000004000007824 */ /* 0x000fe800078e0284 */
[--C-:B------:R-:W-:Y:S01]  /*15040*/  IMAD.IADD R132, R209, 0x1, -R0.reuse ;  /* 0x00000001d1847824 */ /* 0x100fe200078e0a00 */
[CC--:B------:R-:W-:Y:S04]  /*15050*/  ISETP.GE.AND P1, PT, R0.reuse, R217.reuse, PT ;  /* 0x000000d90000720c */ /* 0x0c0fe80003f26270 */
[----:B------:R-:W-:Y:S02]  /*15060*/  IABS R132, R132 ;  /* 0x0000008400847213 */ /* 0x000fe40000000000 */
[----:B------:R-:W-:Y:S02]  /*15070*/  ISETP.GE.OR P1, PT, R0, R220, !P1 ;  /* 0x000000dc0000720c */ /* 0x000fe40004f26670 */
[----:B------:R1:W3:Y:S02]  /*15080*/  I2F R135, R132 ;  /* 0x0000008400877306 */ /* 0x0002e40000201400 */
[----:B-1----:R-:W-:Y:S02]  /*15090*/  IMAD.IADD R132, R218, 0x1, -R0 ;  /* 0x00000001da847824 */ /* 0x002fe400078e0a00 */
[----:B---3--:R-:W-:Y:S03]  /*150a0*/  FFMA.FTZ R4, R135, -UR17, R4 ;  /* 0x8000001187047c23 */ /* 0x008fe60008010004 */
[----:B------:R-:W-:Y:S02]  /*150b0*/  IABS R133, R132 ;  /* 0x0000008400857213 */ /* 0x000fe40000000000 */
[----:B------:R-:W-:Y:S03]  /*150c0*/  IADD3 R132, R0, 0x1, RZ ;  /* 0x0000000100847810 */ /* 0x000fe60007ffe0ff */
[----:B------:R-:W-:Y:S01]  /*150d0*/  IMAD.MOV.U32 R134, RZ, RZ, R133 ;  /* 0x000000ffff867224 */ /* 0x000fe200078e0085 */
[C---:B------:R-:W-:Y:S01]  /*150e0*/  ISETP.GE.AND P0, PT, R132.reuse, R216, PT ;  /* 0x000000d88400720c */ /* 0x040fe20003f06270 */
[----:B------:R-:W-:Y:S01]  /*150f0*/  IMAD.IADD R133, R209, 0x1, -R132 ;  /* 0x00000001d1857824 */ /* 0x000fe200078e0a84 */
[C---:B------:R-:W-:Y:S01]  /*15100*/  ISETP.GE.AND P6, PT, R132.reuse, R217, PT ;  /* 0x000000d98400720c */ /* 0x040fe20003fc6270 */
[----:B------:R-:W1:Y:S01]  /*15110*/  I2F R135, R134 ;  /* 0x0000008600877306 */ /* 0x000e620000201400 */
[C---:B------:R-:W-:Y:S02]  /*15120*/  ISETP.GE.OR P0, PT, R132.reuse, R219, !P0 ;  /* 0x000000db8400720c */ /* 0x040fe40004706670 */
[----:B------:R-:W-:Y:S02]  /*15130*/  IABS R133, R133 ;  /* 0x0000008500857213 */ /* 0x000fe40000000000 */
[----:B------:R-:W-:Y:S05]  /*15140*/  ISETP.GE.OR P6, PT, R132, R220, !P6 ;  /* 0x000000dc8400720c */ /* 0x000fea00077c6670 */
[----:B------:R3:W4:Y:S01]  /*15150*/  I2F R134, R133 ;  /* 0x0000008500867306 */ /* 0x0007220000201400 */
[----:B-1----:R-:W-:Y:S02]  /*15160*/  FFMA.FTZ R6, R135, -UR17, R6 ;  /* 0x8000001187067c23 */ /* 0x002fe40008010006 */
[----:B------:R-:W-:Y:S01]  /*15170*/  IMAD.IADD R135, R218, 0x1, -R132 ;  /* 0x00000001da877824 */ /* 0x000fe200078e0a84 */
[----:B---3--:R-:W-:Y:S01]  /*15180*/  IADD3 R133, R0, 0x8, RZ ;  /* 0x0000000800857810 */ /* 0x008fe20007ffe0ff */
[----:B----4-:R-:W-:Y:S04]  /*15190*/  FFMA.FTZ R5, R134, -UR17, R5 ;  /* 0x8000001186057c23 */ /* 0x010fe80008010005 */
[----:B------:R-:W-:Y:S01]  /*151a0*/  IMAD.IADD R134, R209, 0x1, -R133 ;  /* 0x00000001d1867824 */ /* 0x000fe200078e0a85 */
[----:B------:R-:W-:Y:S02]  /*151b0*/  FSEL R169, R5, -INF , !P6 ;  /* 0xff80000005a97808 */ /* 0x000fe40007000000 */
[C---:B------:R-:W-:Y:S02]  /*151c0*/  ISETP.GE.AND P6, PT, R133.reuse, R216, PT ;  /* 0x000000d88500720c */ /* 0x040fe40003fc6270 */
[----:B------:R-:W-:Y:S02]  /*151d0*/  IABS R134, R134 ;  /* 0x0000008600867213 */ /* 0x000fe40000000000 */
[----:B------:R-:W-:Y:S02]  /*151e0*/  ISETP.GE.OR P6, PT, R133, R219, !P6 ;  /* 0x000000db8500720c */ /* 0x000fe400077c6670 */
[----:B------:R1:W3:Y:S02]  /*151f0*/  I2F R132, R134 ;  /* 0x0000008600847306 */ /* 0x0002e40000201400 */
[----:B-1----:R-:W-:Y:S01]  /*15200*/  IABS R134, R135 ;  /* 0x0000008700867213 */ /* 0x002fe20000000000 */
[----:B---3--:R-:W-:Y:S01]  /*15210*/  FFMA.FTZ R8, R132, -UR17, R8 ;  /* 0x8000001184087c23 */ /* 0x008fe20008010008 */
[----:B------:R-:W-:Y:S02]  /*15220*/  FSEL R135, R4, -INF , !P1 ;  /* 0xff80000004877808 */ /* 0x000fe40004800000 */
[C---:B------:R-:W-:Y:S04]  /*15230*/  ISETP.GE.AND P1, PT, R0.reuse, R216, PT ;  /* 0x000000d80000720c */ /* 0x040fe80003f26270 */
[----:B------:R-:W1:Y:S01]  /*15240*/  I2F R134, R134 ;  /* 0x0000008600867306 */ /* 0x000e620000201400 */
[C---:B------:R-:W-:Y:S02]  /*15250*/  IADD3 R132, R0.reuse, 0x9, RZ ;  /* 0x0000000900847810 */ /* 0x040fe40007ffe0ff */
[----:B------:R-:W-:Y:S03]  /*15260*/  ISETP.GE.OR P1, PT, R0, R219, !P1 ;  /* 0x000000db0000720c */ /* 0x000fe60004f26670 */
[----:B------:R-:W-:Y:S05]  /*15270*/  IMAD.IADD R4, R209, 0x1, -R132 ;  /* 0x00000001d1047824 */ /* 0x000fea00078e0a84 */
[----:B------:R-:W-:Y:S06]  /*15280*/  IABS R4, R4 ;  /* 0x0000000400047213 */ /* 0x000fec0000000000 */
[----:B------:R-:W3:Y:S01]  /*15290*/  I2F R4, R4 ;  /* 0x0000000400047306 */ /* 0x000ee20000201400 */
[----:B-1----:R-:W-:Y:S01]  /*152a0*/  FFMA.FTZ R7, R134, -UR17, R7 ;  /* 0x8000001186077c23 */ /* 0x002fe20008010007 */
[----:B------:R-:W-:Y:S02]  /*152b0*/  FSEL R134, R6, -INF , !P1 ;  /* 0xff80000006867808 */ /* 0x000fe40004800000 */
[C---:B------:R-:W-:Y:S04]  /*152c0*/  ISETP.GE.AND P1, PT, R133.reuse, R217, PT ;  /* 0x000000d98500720c */ /* 0x040fe80003f26270 */
[----:B------:R-:W-:Y:S01]  /*152d0*/  ISETP.GE.OR P1, PT, R133, R220, !P1 ;  /* 0x000000dc8500720c */ /* 0x000fe20004f26670 */
[----:B------:R-:W-:Y:S03]  /*152e0*/  IMAD.IADD R133, R218, 0x1, -R133 ;  /* 0x00000001da857824 */ /* 0x000fe600078e0a85 */
[----:B------:R-:W-:Y:S02]  /*152f0*/  FSEL R168, R8, -INF , !P1 ;  /* 0xff80000008a87808 */ /* 0x000fe40004800000 */
[----:B------:R-:W-:Y:S02]  /*15300*/  IABS R5, R133 ;  /* 0x0000008500057213 */ /* 0x000fe40000000000 */
[----:B------:R-:W-:Y:S01]  /*15310*/  FSEL R8, R7, -INF , !P0 ;  /* 0xff80000007087808 */ /* 0x000fe20004000000 */
[----:B---3--:R-:W-:Y:S01]  /*15320*/  FFMA.FTZ R9, R4, -UR17, R9 ;  /* 0x8000001104097c23 */ /* 0x008fe20008010009 */
[----:B------:R-:W-:Y:S02]  /*15330*/  IADD3 R4, R0, 0x10, RZ ;  /* 0x0000001000047810 */ /* 0x000fe40007ffe0ff */
[----:B------:R-:W1:Y:S01]  /*15340*/  I2F R5, R5 ;  /* 0x0000000500057306 */ /* 0x000e620000201400 */
[C---:B------:R-:W-:Y:S02]  /*15350*/  ISETP.GE.AND P1, PT, R132.reuse, R217, PT ;  /* 0x000000d98400720c */ /* 0x040fe40003f26270 */
[----:B------:R-:W-:Y:S01]  /*15360*/  ISETP.GE.AND P0, PT, R132, R216, PT ;  /* 0x000000d88400720c */ /* 0x000fe20003f06270 */
[----:B------:R-:W-:Y:S01]  /*15370*/  IMAD.IADD R7, R218, 0x1, -R4 ;  /* 0x00000001da077824 */ /* 0x000fe200078e0a04 */
[C---:B------:R-:W-:Y:S02]  /*15380*/  ISETP.GE.OR P1, PT, R132.reuse, R220, !P1 ;  /* 0x000000dc8400720c */ /* 0x040fe40004f26670 */
[----:B------:R-:W-:Y:S01]  /*15390*/  ISETP.GE.OR P0, PT, R132, R219, !P0 ;  /* 0x000000db8400720c */ /* 0x000fe20004706670 */
[----:B------:R-:W-:Y:S01]  /*153a0*/  IMAD.IADD R132, R218, 0x1, -R132 ;  /* 0x00000001da847824 */ /* 0x000fe200078e0a84 */
[----:B------:R-:W-:Y:S02]  /*153b0*/  FSEL R9, R9, -INF , !P1 ;  /* 0xff80000009097808 */ /* 0x000fe40004800000 */
[C---:B------:R-:W-:Y:S02]  /*153c0*/  ISETP.GE.AND P1, PT, R4.reuse, R217, PT ;  /* 0x000000d90400720c */ /* 0x040fe40003f26270 */
[----:B------:R-:W-:Y:S02]  /*153d0*/  IABS R6, R132 ;  /* 0x0000008400067213 */ /* 0x000fe40000000000 */
[----:B------:R-:W-:Y:S04]  /*153e0*/  ISETP.GE.OR P1, PT, R4, R220, !P1 ;  /* 0x000000dc0400720c */ /* 0x000fe80004f26670 */
[----:B------:R-:W3:Y:S01]  /*153f0*/  I2F R6, R6 ;  /* 0x0000000600067306 */ /* 0x000ee20000201400 */
[----:B-1----:R-:W-:Y:S02]  /*15400*/  FFMA.FTZ R10, R5, -UR17, R10 ;  /* 0x80000011050a7c23 */ /* 0x002fe4000801000a */
[----:B------:R-:W-:Y:S03]  /*15410*/  IMAD.IADD R5, R209, 0x1, -R4 ;  /* 0x00000001d1057824 */ /* 0x000fe600078e0a04 */
[----:B------:R-:W-:Y:S02]  /*15420*/  FSEL R10, R10, -INF , !P6 ;  /* 0xff8000000a0a7808 */ /* 0x000fe40007000000 */
[----:B------:R-:W-:Y:S02]  /*15430*/  IABS R5, R5 ;  /* 0x0000000500057213 */ /* 0x000fe40000000000 */
[CC--:B------:R-:W-:Y:S04]  /*15440*/  ISETP.GE.AND P6, PT, R4.reuse, R216.reuse, PT ;  /* 0x000000d80400720c */ /* 0x0c0fe80003fc6270 */
[----:B------:R-:W1:Y:S01]  /*15450*/  I2F R5, R5 ;  /* 0x0000000500057306 */ /* 0x000e620000201400 */
[----:B------:R-:W-:Y:S01]  /*15460*/  ISETP.GE.OR P6, PT, R4, R219, !P6 ;  /* 0x000000db0400720c */ /* 0x000fe200077c6670 */
[----:B---3--:R-:W-:Y:S05]  /*15470*/  FFMA.FTZ R11, R6, -UR17, R11 ;  /* 0x80000011060b7c23 */ /* 0x008fea000801000b */
[----:B------:R-:W-:Y:S01]  /*15480*/  FSEL R11, R11, -INF , !P0 ;  /* 0xff8000000b0b7808 */ /* 0x000fe20004000000 */
[----:B-1----:R-:W-:Y:S01]  /*15490*/  FFMA.FTZ R12, R5, -UR17, R12 ;  /* 0x80000011050c7c23 */ /* 0x002fe2000801000c */
[----:B------:R-:W-:Y:S04]  /*154a0*/  IADD3 R5, R0, 0x11, RZ ;  /* 0x0000001100057810 */ /* 0x000fe80007ffe0ff */
[----:B------:R-:W-:Y:S01]  /*154b0*/  FSEL R12, R12, -INF , !P1 ;  /* 0xff8000000c0c7808 */ /* 0x000fe20004800000 */
[----:B------:R-:W-:Y:S01]  /*154c0*/  IMAD.IADD R6, R209, 0x1, -R5 ;  /* 0x00000001d1067824 */ /* 0x000fe200078e0a05 */
[C---:B------:R-:W-:Y:S02]  /*154d0*/  ISETP.GE.AND P1, PT, R5.reuse, R217, PT ;  /* 0x000000d90500720c */ /* 0x040fe40003f26270 */
[C---:B------:R-:W-:Y:S02]  /*154e0*/  ISETP.GE.AND P0, PT, R5.reuse, R216, PT ;  /* 0x000000d80500720c */ /* 0x040fe40003f06270 */
[----:B------:R-:W-:Y:S02]  /*154f0*/  IABS R6, R6 ;  /* 0x0000000600067213 */ /* 0x000fe40000000000 */
[CC--:B------:R-:W-:Y:S02]  /*15500*/  ISETP.GE.OR P1, PT, R5.reuse, R220.reuse, !P1 ;  /* 0x000000dc0500720c */ /* 0x0c0fe40004f26670 */
[----:B------:R1:W3:Y:S01]  /*15510*/  I2F R4, R6 ;  /* 0x0000000600047306 */ /* 0x0002e20000201400 */
[----:B------:R-:W-:Y:S02]  /*15520*/  ISETP.GE.OR P0, PT, R5, R219, !P0 ;  /* 0x000000db0500720c */ /* 0x000fe40004706670 */
[----:B-1----:R-:W-:Y:S01]  /*15530*/  IABS R6, R7 ;  /* 0x0000000700067213 */ /* 0x002fe20000000000 */
[----:B---3--:R-:W-:Y:S01]  /*15540*/  FFMA.FTZ R13, R4, -UR17, R13 ;  /* 0x80000011040d7c23 */ /* 0x008fe2000801000d */
[----:B------:R-:W-:Y:S01]  /*15550*/  IADD3 R4, R0, 0x18, RZ ;  /* 0x0000001800047810 */ /* 0x000fe20007ffe0ff */
[----:B------:R-:W-:Y:S04]  /*15560*/  IMAD.IADD R7, R218, 0x1, -R5 ;  /* 0x00000001da077824 */ /* 0x000fe800078e0a05 */
[----:B------:R-:W1:Y:S01]  /*15570*/  I2F R6, R6 ;  /* 0x0000000600067306 */ /* 0x000e620000201400 */
[----:B------:R-:W-:Y:S02]  /*15580*/  FSEL R13, R13, -INF , !P1 ;  /* 0xff8000000d0d7808 */ /* 0x000fe40004800000 */
[C---:B------:R-:W-:Y:S04]  /*15590*/  ISETP.GE.AND P1, PT, R4.reuse, R217, PT ;  /* 0x000000d90400720c */ /* 0x040fe80003f26270 */
[----:B------:R-:W-:Y:S01]  /*155a0*/  ISETP.GE.OR P1, PT, R4, R220, !P1 ;  /* 0x000000dc0400720c */ /* 0x000fe20004f26670 */
[----:B-1----:R-:W-:Y:S02]  /*155b0*/  FFMA.FTZ R14, R6, -UR17, R14 ;  /* 0x80000011060e7c23 */ /* 0x002fe4000801000e */
[----:B------:R-:W-:Y:S03]  /*155c0*/  IMAD.IADD R6, R209, 0x1, -R4 ;  /* 0x00000001d1067824 */ /* 0x000fe600078e0a04 */
[----:B------:R-:W-:Y:S02]  /*155d0*/  FSEL R14, R14, -INF , !P6 ;  /* 0xff8000000e0e7808 */ /* 0x000fe40007000000 */
[----:B------:R-:W-:Y:S02]  /*155e0*/  IABS R6, R6 ;  /* 0x0000000600067213 */ /* 0x000fe40000000000 */
[C---:B------:R-:W-:Y:S02]  /*155f0*/  ISETP.GE.AND P6, PT, R4.reuse, R216, PT ;  /* 0x000000d80400720c */ /* 0x040fe40003fc6270 */
[----:B------:R1:W3:Y:S02]  /*15600*/  I2F R5, R6 ;  /* 0x0000000600057306 */ /* 0x0002e40000201400 */
[----:B------:R-:W-:Y:S02]  /*15610*/  ISETP.GE.OR P6, PT, R4, R219, !P6 ;  /* 0x000000db0400720c */ /* 0x000fe400077c6670 */
[----:B-1----:R-:W-:Y:S01]  /*15620*/  IABS R6, R7 ;  /* 0x0000000700067213 */ /* 0x002fe20000000000 */
[----:B---3--:R-:W-:Y:S01]  /*15630*/  FFMA.FTZ R16, R5, -UR17, R16 ;  /* 0x8000001105107c23 */ /* 0x008fe20008010010 */
[----:B------:R-:W-:Y:S01]  /*15640*/  IADD3 R5, R0, 0x19, RZ ;  /* 0x0000001900057810 */ /* 0x000fe20007ffe0ff */
[----:B------:R-:W-:Y:S03]  /*15650*/  IMAD.IADD R7, R218, 0x1, -R4 ;  /* 0x00000001da077824 */ /* 0x000fe600078e0a04 */
        /* <DEDUP_REMOVED lines=95> */
[--C-:B------:R-:W-:Y:S03]  /*15c50*/  IMAD.IADD R6, R209, 0x1, -R5.reuse ;  /* 0x00000001d1067824 */ /* 0x100fe600078e0a05 */
[----:B------:R-:W-:Y:S02]  /*15c60*/  FSEL R27, R27, -INF , !P0 ;  /* 0xff8000001b1b7808 */ /* 0x000fe40004000000 */
[----:B------:R-:W-:Y:S02]  /*15c70*/  IABS R6, R6 ;  /* 0x0000000600067213 */ /* 0x000fe40000000000 */
[C---:B------:R-:W-:Y:S02]  /*15c80*/  ISETP.GE.AND P0, PT, R5.reuse, R216, PT ;  /* 0x000000d80500720c */ /* 0x040fe40003f06270 */
[----:B------:R1:W3:Y:S02]  /*15c90*/  I2F R4, R6 ;  /* 0x0000000600047306 */ /* 0x0002e40000201400 */
[----:B------:R-:W-:Y:S01]  /*15ca0*/  ISETP.GE.OR P0, PT, R5, R219, !P0 ;  /* 0x000000db0500720c */ /* 0x000fe20004706670 */
[----:B------:R-:W-:Y:S05]  /*15cb0*/  IMAD.IADD R5, R218, 0x1, -R5 ;  /* 0x00000001da057824 */ /* 0x000fea00078e0a05 */
[----:B------:R-:W-:Y:S02]  /*15cc0*/  IABS R5, R5 ;  /* 0x0000000500057213 */ /* 0x000fe40000000000 */
[----:B-1----:R-:W-:Y:S01]  /*15cd0*/  IABS R6, R7 ;  /* 0x0000000700067213 */ /* 0x002fe20000000000 */
[----:B---3--:R-:W-:Y:S01]  /*15ce0*/  FFMA.FTZ R29, R4, -UR17, R29 ;  /* 0x80000011041d7c23 */ /* 0x008fe2000801001d */
[C---:B------:R-:W-:Y:S02]  /*15cf0*/  IADD3 R4, R0.reuse, 0x38, RZ ;  /* 0x0000003800047810 */ /* 0x040fe40007ffe0ff */
[----:B------:R-:W-:Y:S02]  /*15d00*/  IADD3 R0, R0, 0x39, RZ ;  /* 0x0000003900007810 */ /* 0x000fe40007ffe0ff */
[----:B------:R-:W1:Y:S01]  /*15d10*/  I2F R6, R6 ;  /* 0x0000000600067306 */ /* 0x000e620000201400 */
[----:B------:R-:W-:Y:S01]  /*15d20*/  FSEL R29, R29, -INF , !P1 ;  /* 0xff8000001d1d7808 */ /* 0x000fe20004800000 */
[----:B------:R-:W-:Y:S01]  /*15d30*/  IMAD.IADD R7, R218, 0x1, -R4 ;  /* 0x00000001da077824 */ /* 0x000fe200078e0a04 */
[C---:B------:R-:W-:Y:S04]  /*15d40*/  ISETP.GE.AND P1, PT, R4.reuse, R217, PT ;  /* 0x000000d90400720c */ /* 0x040fe80003f26270 */
[----:B------:R-:W-:Y:S02]  /*15d50*/  ISETP.GE.OR P1, PT, R4, R220, !P1 ;  /* 0x000000dc0400720c */ /* 0x000fe40004f26670 */
[----:B------:R-:W-:Y:S06]  /*15d60*/  IABS R7, R7 ;  /* 0x0000000700077213 */ /* 0x000fec0000000000 */
[----:B------:R-:W3:Y:S01]  /*15d70*/  I2F R7, R7 ;  /* 0x0000000700077306 */ /* 0x000ee20000201400 */
[----:B-1----:R-:W-:Y:S02]  /*15d80*/  FFMA.FTZ R30, R6, -UR17, R30 ;  /* 0x80000011061e7c23 */ /* 0x002fe4000801001e */
[----:B------:R-:W-:Y:S03]  /*15d90*/  IMAD.IADD R6, R209, 0x1, -R4 ;  /* 0x00000001d1067824 */ /* 0x000fe600078e0a04 */
[----:B------:R-:W-:Y:S02]  /*15da0*/  FSEL R30, R30, -INF , !P6 ;  /* 0xff8000001e1e7808 */ /* 0x000fe40007000000 */
[----:B------:R-:W-:Y:S02]  /*15db0*/  IABS R6, R6 ;  /* 0x0000000600067213 */ /* 0x000fe40000000000 */
[C---:B------:R-:W-:Y:S04]  /*15dc0*/  ISETP.GE.AND P6, PT, R4.reuse, R216, PT ;  /* 0x000000d80400720c */ /* 0x040fe80003fc6270 */
[----:B------:R-:W1:Y:S01]  /*15dd0*/  I2F R6, R6 ;  /* 0x0000000600067306 */ /* 0x000e620000201400 */
[----:B------:R-:W-:Y:S01]  /*15de0*/  ISETP.GE.OR P6, PT, R4, R219, !P6 ;  /* 0x000000db0400720c */ /* 0x000fe200077c6670 */
[----:B---3--:R-:W-:Y:S02]  /*15df0*/  FFMA.FTZ R34, R7, -UR17, R34 ;  /* 0x8000001107227c23 */ /* 0x008fe40008010022 */
[----:B------:R-:W3:Y:S03]  /*15e00*/  LDL.LU R7, [R1+0x88] ;  /* 0x0000880001077983 */ /* 0x000ee60000300800 */
[----:B------:R-:W-:Y:S01]  /*15e10*/  FSEL R34, R34, -INF , !P6 ;  /* 0xff80000022227808 */ /* 0x000fe20007000000 */
[----:B-1----:R-:W-:Y:S02]  /*15e20*/  FFMA.FTZ R32, R6, -UR17, R32 ;  /* 0x8000001106207c23 */ /* 0x002fe40008010020 */
[----:B------:R-:W-:Y:S02]  /*15e30*/  IMAD.MOV.U32 R6, RZ, RZ, R5 ;  /* 0x000000ffff067224 */ /* 0x000fe400078e0005 */
[--C-:B------:R-:W-:Y:S01]  /*15e40*/  IMAD.IADD R5, R209, 0x1, -R0.reuse ;  /* 0x00000001d1057824 */ /* 0x100fe200078e0a00 */
[----:B------:R-:W-:Y:S02]  /*15e50*/  FSEL R32, R32, -INF , !P1 ;  /* 0xff80000020207808 */ /* 0x000fe40004800000 */
[C---:B------:R-:W-:Y:S01]  /*15e60*/  ISETP.GE.AND P1, PT, R0.reuse, R217, PT ;  /* 0x000000d90000720c */ /* 0x040fe20003f26270 */
[----:B------:R-:W1:Y:S01]  /*15e70*/  I2F R6, R6 ;  /* 0x0000000600067306 */ /* 0x000e620000201400 */
[----:B------:R-:W-:Y:S02]  /*15e80*/  IABS R5, R5 ;  /* 0x0000000500057213 */ /* 0x000fe40000000000 */
[----:B------:R-:W-:Y:S07]  /*15e90*/  ISETP.GE.OR P1, PT, R0, R220, !P1 ;  /* 0x000000dc0000720c */ /* 0x000fee0004f26670 */
[----:B------:R-:W4:Y:S01]  /*15ea0*/  I2F R5, R5 ;  /* 0x0000000500057306 */ /* 0x000f220000201400 */
[----:B-1----:R-:W-:Y:S05]  /*15eb0*/  FFMA.FTZ R31, R6, -UR17, R31 ;  /* 0x80000011061f7c23 */ /* 0x002fea000801001f */
[----:B------:R-:W-:Y:S02]  /*15ec0*/  FSEL R31, R31, -INF , !P0 ;  /* 0xff8000001f1f7808 */ /* 0x000fe40004000000 */
[C---:B------:R-:W-:Y:S01]  /*15ed0*/  ISETP.GE.AND P0, PT, R0.reuse, R216, PT ;  /* 0x000000d80000720c */ /* 0x040fe20003f06270 */
[----:B----4-:R-:W-:Y:S01]  /*15ee0*/  FFMA.FTZ R33, R5, -UR17, R33 ;  /* 0x8000001105217c23 */ /* 0x010fe20008010021 */
[----:B------:R-:W-:Y:S02]  /*15ef0*/  FMNMX.FTZ R5, R135, R2, !PT ;  /* 0x0000000287057209 */ /* 0x000fe40007810000 */
[----:B------:R-:W-:Y:S02]  /*15f00*/  ISETP.GE.OR P0, PT, R0, R219, !P0 ;  /* 0x000000db0000720c */ /* 0x000fe40004706670 */
[----:B------:R-:W-:Y:S02]  /*15f10*/  FMNMX.FTZ R4, R169, R5, !PT ;  /* 0x00000005a9047209 */ /* 0x000fe40007810000 */
[----:B------:R-:W-:Y:S02]  /*15f20*/  FMNMX.FTZ R5, R134, R3, !PT ;  /* 0x0000000386057209 */ /* 0x000fe40007810000 */
[----:B------:R-:W-:Y:S02]  /*15f30*/  FMNMX.FTZ R6, R168, R4, !PT ;  /* 0x00000004a8067209 */ /* 0x000fe40007810000 */
[----:B------:R-:W-:Y:S02]  /*15f40*/  FMNMX.FTZ R4, R8, R5, !PT ;  /* 0x0000000508047209 */ /* 0x000fe40007810000 */
[----:B------:R-:W-:Y:S01]  /*15f50*/  FMNMX.FTZ R5, R9, R6, !PT ;  /* 0x0000000609057209 */ /* 0x000fe20007810000 */
[----:B------:R-:W-:Y:S01]  /*15f60*/  IMAD.IADD R6, R218, 0x1, -R0 ;  /* 0x00000001da067824 */ /* 0x000fe200078e0a00 */
[----:B------:R-:W-:Y:S02]  /*15f70*/  FMNMX.FTZ R4, R10, R4, !PT ;  /* 0x000000040a047209 */ /* 0x000fe40007810000 */
[----:B------:R-:W-:Y:S02]  /*15f80*/  FMNMX.FTZ R5, R12, R5, !PT ;  /* 0x000000050c057209 */ /* 0x000fe40007810000 */
[----:B------:R-:W-:Y:S02]  /*15f90*/  FMNMX.FTZ R4, R11, R4, !PT ;  /* 0x000000040b047209 */ /* 0x000fe40007810000 */
[----:B------:R-:W-:Y:S02]  /*15fa0*/  FMNMX.FTZ R5, R13, R5, !PT ;  /* 0x000000050d057209 */ /* 0x000fe40007810000 */
[----:B------:R-:W-:Y:S02]  /*15fb0*/  FMNMX.FTZ R0, R14, R4, !PT ;  /* 0x000000040e007209 */ /* 0x000fe40007810000 */
[----:B------:R-:W-:Y:S02]  /*15fc0*/  FMNMX.FTZ R4, R16, R5, !PT ;  /* 0x0000000510047209 */ /* 0x000fe40007810000 */
[----:B------:R-:W-:Y:S02]  /*15fd0*/  FMNMX.FTZ R0, R15, R0, !PT ;  /* 0x000000000f007209 */ /* 0x000fe40007810000 */
[----:B------:R-:W-:Y:S02]  /*15fe0*/  IABS R5, R6 ;  /* 0x0000000600057213 */ /* 0x000fe40000000000 */
[----:B------:R-:W-:Y:S02]  /*15ff0*/  FMNMX.FTZ R4, R17, R4, !PT ;  /* 0x0000000411047209 */ /* 0x000fe40007810000 */
[----:B------:R-:W-:Y:S02]  /*16000*/  FMNMX.FTZ R0, R18, R0, !PT ;  /* 0x0000000012007209 */ /* 0x000fe40007810000 */
[----:B------:R-:W-:Y:S01]  /*16010*/  FMNMX.FTZ R4, R20, R4, !PT ;  /* 0x0000000414047209 */ /* 0x000fe20007810000 */
        /* <DEDUP_REMOVED lines=12> */
[----:B------:R-:W-:Y:S01]  /*160e0*/  FSEL R33, R33, -INF , !P1 ;  /* 0xff80000021217808 */ /* 0x000fe20004800000 */
[----:B-1----:R-:W-:Y:S01]  /*160f0*/  FFMA.FTZ R35, R5, -UR17, R35 ;  /* 0x8000001105237c23 */ /* 0x002fe20008010023 */
[----:B------:R-:W-:Y:S02]  /*16100*/  FMNMX.FTZ R133, R32, R4, !PT ;  /* 0x0000000420857209 */ /* 0x000fe40007810000 */
[----:B------:R-:W-:Y:S02]  /*16110*/  FMNMX.FTZ R0, R31, R0, !PT ;  /* 0x000000001f007209 */ /* 0x000fe40007810000 */
[----:B------:R-:W-:Y:S02]  /*16120*/  FMNMX.FTZ R133, R33, R133, !PT ;  /* 0x0000008521857209 */ /* 0x000fe40007810000 */
[----:B------:R-:W-:Y:S02]  /*16130*/  FSEL R35, R35, -INF , !P0 ;  /* 0xff80000023237808 */ /* 0x000fe40004000000 */
[----:B------:R-:W-:Y:S01]  /*16140*/  FMNMX.FTZ R132, R34, R0, !PT ;  /* 0x0000000022847209 */ /* 0x000fe20007810000 */
[----:B------:R-:W1:Y:S03]  /*16150*/  SHFL.BFLY PT, R4, R133, 0x2, 0x1f ;  /* 0x0c401f0085047f89 */ /* 0x000e6600000e0000 */
[----:B------:R-:W-:Y:S05]  /*16160*/  FMNMX.FTZ R132, R35, R132, !PT ;  /* 0x0000008423847209 */ /* 0x000fea0007810000 */
[----:B------:R-:W4:Y:S01]  /*16170*/  SHFL.BFLY PT, R0, R132, 0x2, 0x1f ;  /* 0x0c401f0084007f89 */ /* 0x000f2200000e0000 */
[----:B-1----:R-:W-:Y:S07]  /*16180*/  FMNMX.FTZ R133, R133, R4, !PT ;  /* 0x0000000485857209 */ /* 0x002fee0007810000 */
[----:B------:R-:W1:Y:S01]  /*16190*/  SHFL.BFLY PT, R4, R133, 0x1, 0x1f ;  /* 0x0c201f0085047f89 */ /* 0x000e6200000e0000 */
[----:B----4-:R-:W-:Y:S07]  /*161a0*/  FMNMX.FTZ R132, R132, R0, !PT ;  /* 0x0000000084847209 */ /* 0x010fee0007810000 */
[----:B------:R-:W4:Y:S01]  /*161b0*/  SHFL.BFLY PT, R0, R132, 0x1, 0x1f ;  /* 0x0c201f0084007f89 */ /* 0x000f2200000e0000 */
[----:B-1----:R-:W-:Y:S04]  /*161c0*/  FMNMX.FTZ R133, R133, R4, !PT ;  /* 0x0000000485857209 */ /* 0x002fe80007810000 */
[C---:B------:R-:W-:Y:S01]  /*161d0*/  FSETP.NEU.FTZ.AND P1, PT, R133.reuse, -INF , PT ;  /* 0xff8000008500780b */ /* 0x040fe20003f3d000 */
[C---:B------:R-:W-:Y:S01]  /*161e0*/  FMUL.FTZ R5, R133.reuse, c[0x0][0x23c] ;  /* 0x00008f0085057a20 */ /* 0x040fe20000410000 */
[----:B----4-:R-:W-:Y:S02]  /*161f0*/  FMNMX.FTZ R132, R132, R0, !PT ;  /* 0x0000000084847209 */ /* 0x010fe40007810000 */
[----:B------:R-:W-:Y:S02]  /*16200*/  FSEL R0, R133, RZ, P1 ;  /* 0x000000ff85007208 */ /* 0x000fe40000800000 */
[C---:B------:R-:W-:Y:S01]  /*16210*/  FSETP.NEU.FTZ.AND P0, PT, R132.reuse, -INF , PT ;  /* 0xff8000008400780b */ /* 0x040fe20003f1d000 */
[----:B------:R-:W-:Y:S01]  /*16220*/  FMUL.FTZ R4, R132, c[0x0][0x23c] ;  /* 0x00008f0084047a20 */ /* 0x000fe20000410000 */
[----:B------:R-:W-:Y:S01]  /*16230*/  FSEL R5, R5, RZ, P1 ;  /* 0x000000ff05057208 */ /* 0x000fe20000800000 */
[----:B------:R-:W-:Y:S01]  /*16240*/  FADD.FTZ R2, -R0, R2 ;  /* 0x0000000200027221 */ /* 0x000fe20000010100 */
[----:B------:R-:W-:Y:S02]  /*16250*/  FSEL R0, R132, RZ, P0 ;  /* 0x000000ff84007208 */ /* 0x000fe40000000000 */
[----:B------:R-:W-:Y:S01]  /*16260*/  FSEL R4, R4, RZ, P0 ;  /* 0x000000ff04047208 */ /* 0x000fe20000000000 */
[----:B------:R-:W-:Y:S02]  /*16270*/  FFMA.FTZ R6, R169, c[0x0][0x23c], -R5 ;  /* 0x00008f00a9067a23 */ /* 0x000fe40000010805 */
[----:B------:R-:W-:Y:S02]  /*16280*/  FADD.FTZ R3, -R0, R3 ;  /* 0x0000000300037221 */ /* 0x000fe40000010100 */
[--C-:B------:R-:W-:Y:S02]  /*16290*/  FFMA.FTZ R0, R135, c[0x0][0x23c], -R5.reuse ;  /* 0x00008f0087007a23 */ /* 0x100fe40000010805 */
[--C-:B------:R-:W-:Y:S02]  /*162a0*/  FFMA.FTZ R176, R13, c[0x0][0x23c], -R5.reuse ;  /* 0x00008f000db07a23 */ /* 0x100fe40000010805 */
[----:B------:R1:W-:Y:S01]  /*162b0*/  MUFU.EX2 R135, R0 ;  /* 0x0000000000877308 */ /* 0x0003e20000000800 */
[--C-:B------:R-:W-:Y:S02]  /*162c0*/  FFMA.FTZ R179, R16, c[0x0][0x23c], -R5.reuse ;  /* 0x00008f0010b37a23 */ /* 0x100fe40000010805 */
        /* <DEDUP_REMOVED lines=11> */
[--C-:B-1----:R-:W-:Y:S02]  /*16380*/  FFMA.FTZ R0, R134, c[0x0][0x23c], -R4.reuse ;  /* 0x00008f0086007a23 */ /* 0x102fe40000010804 */
        /* <DEDUP_REMOVED lines=11> */
[--C-:B------:R-:W-:Y:S02]  /*16440*/  FFMA.FTZ R232, R35, c[0x0][0x23c], -R4.reuse ;  /* 0x00008f0023e87a23 */ /* 0x100fe40000010804 */
[--C-:B-1----:R-:W-:Y:S02]  /*16450*/  FFMA.FTZ R6, R12, c[0x0][0x23c], -R5.reuse ;  /* 0x00008f000c067a23 */ /* 0x102fe40000010805 */
[--C-:B----4-:R-:W-:Y:S04]  /*16460*/  FFMA.FTZ R0, R8, c[0x0][0x23c], -R4.reuse ;  /* 0x00008f0008007a23 */ /* 0x110fe80000010804 */
[----:B------:R1:W-:Y:S02]  /*16470*/  MUFU.EX2 R170, R0 ;  /* 0x0000000000aa7308 */ /* 0x0003e40000000800 */
[--C-:B-1----:R-:W-:Y:S08]  /*16480*/  FFMA.FTZ R0, R168, c[0x0][0x23c], -R5.reuse ;  /* 0x00008f00a8007a23 */ /* 0x102ff00000010805 */
[----:B------:R1:W-:Y:S02]  /*16490*/  MUFU.EX2 R173, R0 ;  /* 0x0000000000ad7308 */ /* 0x0003e40000000800 */
[----:B-1----:R-:W-:Y:S08]  /*164a0*/  FFMA.FTZ R0, R9, c[0x0][0x23c], -R5 ;  /* 0x00008f0009007a23 */ /* 0x002ff00000010805 */
[----:B------:R1:W-:Y:S02]  /*164b0*/  MUFU.EX2 R172, R0 ;  /* 0x0000000000ac7308 */ /* 0x0003e40000000800 */
[----:B-1----:R-:W-:Y:S02]  /*164c0*/  FMUL.FTZ R0, R2, c[0x0][0x23c] ;  /* 0x00008f0002007a20 */ /* 0x002fe40000410000 */
[--C-:B------:R-:W-:Y:S06]  /*164d0*/  FFMA.FTZ R2, R10, c[0x0][0x23c], -R4.reuse ;  /* 0x00008f000a027a23 */ /* 0x100fec0000010804 */
[----:B------:R1:W-:Y:S10]  /*164e0*/  MUFU.EX2 R169, R2 ;  /* 0x0000000200a97308 */ /* 0x0003f40000000800 */
[----:B------:R-:W4:Y:S01]  /*164f0*/  MUFU.EX2 R0, R0 ;  /* 0x0000000000007308 */ /* 0x000f220000000800 */
[----:B-1----:R-:W-:Y:S09]  /*16500*/  FFMA.FTZ R2, R11, c[0x0][0x23c], -R4 ;  /* 0x00008f000b027a23 */ /* 0x002ff20000010804 */
[----:B------:R1:W-:Y:S01]  /*16510*/  MUFU.EX2 R168, R2 ;  /* 0x0000000200a87308 */ /* 0x0003e20000000800 */
[C---:B----4-:R-:W-:Y:S02]  /*16520*/  FMUL.FTZ R8, R0.reuse, R160 ;  /* 0x000000a000087220 */ /* 0x050fe40000410000 */
[C---:B------:R-:W-:Y:S01]  /*16530*/  FMUL.FTZ R21, R0.reuse, R149 ;  /* 0x0000009500157220 */ /* 0x040fe20000410000 */
[----:B------:R4:W5:Y:S01]  /*16540*/  LDL.S16 R160, [R1+0x74] ;  /* 0x0000740001a07983 */ /* 0x0009620000100600 */
[C---:B--2---:R-:W-:Y:S02]  /*16550*/  FFMA.FTZ R174, R0.reuse, R174, R135 ;  /* 0x000000ae00ae7223 */ /* 0x044fe40000010087 */
[C---:B------:R-:W-:Y:S01]  /*16560*/  FMUL.FTZ R4, R0.reuse, R164 ;  /* 0x000000a400047220 */ /* 0x040fe20000410000 */
[----:B------:R4:W2:Y:S01]  /*16570*/  LDL.S16 R149, [R1+0x70] ;  /* 0x0000700001957983 */ /* 0x0008a20000100600 */
[C---:B------:R-:W-:Y:S02]  /*16580*/  FMUL.FTZ R5, R0.reuse, R165 ;  /* 0x000000a500057220 */ /* 0x040fe40000410000 */
[C---:B------:R-:W-:Y:S02]  /*16590*/  FMUL.FTZ R9, R0.reuse, R161 ;  /* 0x000000a100097220 */ /* 0x040fe40000410000 */
[C---:B------:R-:W-:Y:S02]  /*165a0*/  FMUL.FTZ R12, R0.reuse, R156 ;  /* 0x0000009c000c7220 */ /* 0x040fe40000410000 */
[C---:B------:R-:W-:Y:S02]  /*165b0*/  FMUL.FTZ R13, R0.reuse, R157 ;  /* 0x0000009d000d7220 */ /* 0x040fe40000410000 */
[C---:B------:R-:W-:Y:S02]  /*165c0*/  FMUL.FTZ R16, R0.reuse, R152 ;  /* 0x0000009800107220 */ /* 0x040fe40000410000 */
[----:B-1----:R-:W-:Y:S01]  /*165d0*/  FMUL.FTZ R2, R3, c[0x0][0x23c] ;  /* 0x00008f0003027a20 */ /* 0x002fe20000410000 */
[----:B------:R-:W-:Y:S01]  /*165e0*/  LOP3.LUT R3, R249, UR4, R250, 0x96, !PT ;  /* 0x00000004f9037c12 */ /* 0x000fe2000f8e96fa */
[C---:B------:R-:W-:Y:S01]  /*165f0*/  FMUL.FTZ R17, R0.reuse, R153 ;  /* 0x0000009900117220 */ /* 0x040fe20000410000 */
[----:B------:R-:W-:Y:S01]  /*16600*/  UIADD3 UR4, UR25, -0x56f99767, URZ ;  /* 0xa906689919047890 */ /* 0x000fe2000fffe03f */
[C---:B------:R-:W-:Y:S02]  /*16610*/  FMUL.FTZ R20, R0.reuse, R148 ;  /* 0x0000009400147220 */ /* 0x040fe40000410000 */
[C---:B------:R-:W-:Y:S01]  /*16620*/  FMUL.FTZ R24, R0.reuse, R144 ;  /* 0x0000009000187220 */ /* 0x040fe20000410000 */
[----:B------:R-:W-:Y:S01]  /*16630*/  MUFU.EX2 R2, R2 ;  /* 0x0000000200027308 */ /* 0x000fe20000000800 */
[C---:B------:R-:W-:Y:S02]  /*16640*/  FMUL.FTZ R25, R0.reuse, R145 ;  /* 0x0000009100197220 */ /* 0x040fe40000410000 */
[C---:B------:R-:W-:Y:S02]  /*16650*/  FMUL.FTZ R28, R0.reuse, R140 ;  /* 0x0000008c001c7220 */ /* 0x040fe40000410000 */
[C---:B------:R-:W-:Y:S02]  /*16660*/  FMUL.FTZ R29, R0.reuse, R141 ;  /* 0x0000008d001d7220 */ /* 0x040fe40000410000 */
[C---:B------:R-:W-:Y:S01]  /*16670*/  FMUL.FTZ R32, R0.reuse, R136 ;  /* 0x0000008800207220 */ /* 0x040fe20000410000 */
[----:B------:R-:W-:Y:S01]  /*16680*/  LOP3.LUT R136, R251, UR5, RZ, 0x3c, !PT ;  /* 0x00000005fb887c12 */ /* 0x000fe2000f8e3cff */
[C---:B------:R-:W-:Y:S01]  /*16690*/  FMUL.FTZ R33, R0.reuse, R137 ;  /* 0x0000008900217220 */ /* 0x040fe20000410000 */
[----:B------:R-:W-:Y:S01]  /*166a0*/  MUFU.EX2 R145, R175 ;  /* 0x000000af00917308 */ /* 0x000fe20000000800 */
[C---:B------:R-:W-:Y:S01]  /*166b0*/  FMUL.FTZ R36, R0.reuse, R36 ;  /* 0x0000002400247220 */ /* 0x040fe20000410000 */
[----:B------:R-:W-:Y:S01]  /*166c0*/  UIADD3 UR5, UR24, 0x1715609d, URZ ;  /* 0x1715609d18057890 */ /* 0x000fe2000fffe03f */
[C---:B------:R-:W-:Y:S02]  /*166d0*/  FMUL.FTZ R37, R0.reuse, R37 ;  /* 0x0000002500257220 */ /* 0x040fe40000410000 */
[C---:B------:R-:W-:Y:S02]  /*166e0*/  FMUL.FTZ R40, R0.reuse, R40 ;  /* 0x0000002800287220 */ /* 0x040fe40000410000 */
[C---:B------:R-:W-:Y:S02]  /*166f0*/  FMUL.FTZ R41, R0.reuse, R41 ;  /* 0x0000002900297220 */ /* 0x040fe40000410000 */
[C---:B------:R-:W-:Y:S01]  /*16700*/  FMUL.FTZ R44, R0.reuse, R44 ;  /* 0x0000002c002c7220 */ /* 0x040fe20000410000 */
[----:B------:R-:W1:Y:S01]  /*16710*/  MUFU.EX2 R144, R177 ;  /* 0x000000b100907308 */ /* 0x000e620000000800 */
        /* <DEDUP_REMOVED lines=11> */
[----:B------:R-:W-:Y:S01]  /*167d0*/  FMUL.FTZ R68, R0, R68 ;  /* 0x0000004400447220 */ /* 0x000fe20000410000 */
        /* <DEDUP_REMOVED lines=32> */
[----:B------:R1:W1:Y:S01]  /*169e0*/  MUFU.EX2 R0, R6 ;  /* 0x0000000600007308 */ /* 0x0002620000000800 */
[C---:B---3--:R-:W-:Y:S02]  /*169f0*/  FFMA.FTZ R141, R2.reuse, R7, R171 ;  /* 0x00000007028d7223 */ /* 0x048fe400000100ab */
        /* <DEDUP_REMOVED lines=11> */
[C---:B-1----:R-:W-:Y:S02]  /*16ab0*/  FMUL.FTZ R6, R2.reuse, R166 ;  /* 0x000000a602067220 */ /* 0x042fe40000410000 */
[----:B------:R-:W3:Y:S01]  /*16ac0*/  LDL.64 R166, [R1+0x80] ;  /* 0x0000800001a67983 */ /* 0x000ee20000100a00 */
        /* <DEDUP_REMOVED lines=52> */
[----:B------:R-:W-:Y:S01]  /*16e10*/  F2FP.PACK_AB R2, R134, R135 ;  /* 0x000000878602723e */ /* 0x000fe200000000ff */
[----:B------:R-:W-:Y:S01]  /*16e20*/  IMAD.WIDE.U32 R138, R136, -0x326172a9, RZ ;  /* 0xcd9e8d57888a7825 */ /* 0x000fe200078e00ff */
[----:B------:R1:W1:Y:S03]  /*16e30*/  MUFU.EX2 R135, R176 ;  /* 0x000000b000877308 */ /* 0x0002660000000800 */
[----:B------:R-:W-:Y:S04]  /*16e40*/  IMAD.WIDE.U32 R156, R3, -0x326172a9, RZ ;  /* 0xcd9e8d57039c7825 */ /* 0x000fe800078e00ff */
[----:B------:R-:W-:Y:S01]  /*16e50*/  FADD.FTZ R3, R134, R174 ;  /* 0x000000ae86037221 */ /* 0x000fe20000010000 */
[----:B------:R-:W-:Y:S01]  /*16e60*/  LOP3.LUT R138, R157, UR30, R138, 0x96, !PT ;  /* 0x0000001e9d8a7c12 */ /* 0x000fe2000f8e968a */
[C---:B------:R-:W-:Y:S01]  /*16e70*/  FADD.FTZ R141, R170.reuse, R141 ;  /* 0x0000008daa8d7221 */ /* 0x040fe20000010000 */
[----:B------:R-:W2:Y:S01]  /*16e80*/  LDC.U8 R174, c[0x0][0x2d8] ;  /* 0x0000b600ffae7b82 */ /* 0x000ea20000000000 */
[----:B------:R-:W-:Y:S01]  /*16e90*/  FADD.FTZ R140, R173, R3 ;  /* 0x00000003ad8c7221 */ /* 0x000fe20000010000 */
[----:B------:R-:W-:Y:S02]  /*16ea0*/  F2FP.PACK_AB R134, R170, R171 ;  /* 0x000000abaa86723e */ /* 0x000fe400000000ff */
[C---:B------:R-:W-:Y:S01]  /*16eb0*/  F2FP.PACK_AB R3, R172.reuse, R173 ;  /* 0x000000adac03723e */ /* 0x040fe200000000ff */
[----:B------:R-:W-:Y:S01]  /*16ec0*/  FADD.FTZ R140, R172, R140 ;  /* 0x0000008cac8c7221 */ /* 0x000fe20000010000 */
[----:B-1----:R4:W4:Y:S01]  /*16ed0*/  LDL.S16 R176, [R1+0x78] ;  /* 0x0000780001b07983 */ /* 0x0029220000100600 */
[----:B---3--:R-:W-:Y:S01]  /*16ee0*/  LOP3.LUT R136, R139, UR33, R166, 0x96, !PT ;  /* 0x000000218b887c12 */ /* 0x008fe2000f8e96a6 */
[----:B------:R-:W-:Y:S04]  /*16ef0*/  IMAD.WIDE.U32 R138, R138, -0x2daee0ad, RZ ;  /* 0xd2511f538a8a7825 */ /* 0x000fe800078e00ff */
[----:B------:R-:W-:Y:S05]  /*16f00*/  IMAD.WIDE.U32 R136, R136, -0x2daee0ad, RZ ;  /* 0xd2511f5388887825 */ /* 0x000fea00078e00ff */
[----:B------:R-:W-:Y:S02]  /*16f10*/  LOP3.LUT R137, R137, UR35, R248, 0x96, !PT ;  /* 0x0000002389897c12 */ /* 0x000fe4000f8e96f8 */
[----:B------:R-:W-:Y:S01]  /*16f20*/  LOP3.LUT R142, R139, UR34, R136, 0x96, !PT ;  /* 0x000000228b8e7c12 */ /* 0x000fe2000f8e9688 */
[----:B------:R-:W-:Y:S01]  /*16f30*/  FADD.FTZ R139, R169, R141 ;  /* 0x0000008da98b7221 */ /* 0x000fe20000010000 */
[C---:B------:R-:W-:Y:S01]  /*16f40*/  F2FP.PACK_AB R169, R168.reuse, R169 ;  /* 0x000000a9a8a9723e */ /* 0x040fe200000000ff */
[----:B------:R-:W-:Y:S04]  /*16f50*/  IMAD.WIDE.U32 R136, R137, -0x326172a9, RZ ;  /* 0xcd9e8d5789887825 */ /* 0x000fe800078e00ff */
[----:B------:R-:W-:Y:S02]  /*16f60*/  FADD.FTZ R143, R168, R139 ;  /* 0x0000008ba88f7221 */ /* 0x000fe40000010000 */
[----:B------:R-:W-:Y:S01]  /*16f70*/  FADD.FTZ R139, R0, R140 ;  /* 0x0000008c008b7221 */ /* 0x000fe20000010000 */
[----:B------:R-:W-:Y:S02]  /*16f80*/  LOP3.LUT R140, R137, UR32, R156, 0x96, !PT ;  /* 0x00000020898c7c12 */ /* 0x000fe4000f8e969c */
[----:B------:R-:W1:Y:S01]  /*16f90*/  MUFU.EX2 R137, R179 ;  /* 0x000000b300897308 */ /* 0x000e620000000800 */
[C---:B------:R-:W-:Y:S01]  /*16fa0*/  FADD.FTZ R146, R135.reuse, R139 ;  /* 0x0000008b87927221 */ /* 0x040fe20000010000 */
[----:B------:R-:W-:Y:S01]  /*16fb0*/  F2FP.PACK_AB R0, R135, R0 ;  /* 0x000000008700723e */ /* 0x000fe200000000ff */
[----:B------:R-:W-:Y:S05]  /*16fc0*/  IMAD.WIDE.U32 R140, R140, -0x2daee0ad, RZ ;  /* 0xd2511f538c8c7825 */ /* 0x000fea00078e00ff */
[----:B------:R-:W-:Y:S01]  /*16fd0*/  LOP3.LUT R150, R141, UR7, R138, 0x96, !PT ;  /* 0x000000078d967c12 */ /* 0x000fe2000f8e968a */
[----:B------:R-:W-:Y:S01]  /*16fe0*/  IMAD.WIDE.U32 R138, R142, -0x326172a9, RZ ;  /* 0xcd9e8d578e8a7825 */ /* 0x000fe200078e00ff */
[----:B------:R-:W3:Y:S03]  /*16ff0*/  MUFU.EX2 R135, R180 ;  /* 0x000000b400877308 */ /* 0x000ee60000000800 */
[----:B------:R-:W-:Y:S01]  /*17000*/  IMAD.WIDE.U32 R150, R150, -0x326172a9, RZ ;  /* 0xcd9e8d5796967825 */ /* 0x000fe200078e00ff */
[----:B------:R-:W-:Y:S03]  /*17010*/  LOP3.LUT R154, R139, UR31, R136, 0x96, !PT ;  /* 0x0000001f8b9a7c12 */ /* 0x000fe6000f8e9688 */
[----:B------:R-:W-:Y:S01]  /*17020*/  FADD.FTZ R136, R145, R143 ;  /* 0x0000008f91887221 */ /* 0x000fe20000010000 */
[----:B------:R-:W-:Y:S01]  /*17030*/  LOP3.LUT R148, R151, UR5, R138, 0x96, !PT ;  /* 0x0000000597947c12 */ /* 0x000fe2000f8e968a */
[----:B------:R-:W-:Y:S01]  /*17040*/  IMAD.WIDE.U32 R154, R154, -0x2daee0ad, RZ ;  /* 0xd2511f539a9a7825 */ /* 0x000fe200078e00ff */
[----:B------:R-:W5:Y:S03]  /*17050*/  MUFU.EX2 R139, R178 ;  /* 0x000000b2008b7308 */ /* 0x000f660000000800 */
[----:B------:R-:W-:Y:S01]  /*17060*/  FADD.FTZ R144, R144, R136 ;  /* 0x0000008890907221 */ /* 0x000fe20000010000 */
[----:B------:R-:W-:Y:S01]  /*17070*/  LOP3.LUT R142, R155, UR4, R140, 0x96, !PT ;  /* 0x000000049b8e7c12 */ /* 0x000fe2000f8e968c */
[----:B-1----:R-:W-:Y:S04]  /*17080*/  FADD.FTZ R140, R137, R146 ;  /* 0x00000092898c7221 */ /* 0x002fe80000010000 */
[----:B------:R-:W-:Y:S01]  /*17090*/  IMAD.WIDE.U32 R142, R142, -0x326172a9, RZ ;  /* 0xcd9e8d578e8e7825 */ /* 0x000fe200078e00ff */
[----:B------:R-:W1:Y:S04]  /*170a0*/  MUFU.EX2 R138, R212 ;  /* 0x000000d4008a7308 */ /* 0x000e680000000800 */
[----:B------:R-:W-:Y:S01]  /*170b0*/  LOP3.LUT R136, R143, UR20, R150, 0x96, !PT ;  /* 0x000000148f887c12 */ /* 0x000fe2000f8e9696 */
[C---:B---3--:R-:W-:Y:S01]  /*170c0*/  FADD.FTZ R141, R135.reuse, R140 ;  /* 0x0000008c878d7221 */ /* 0x048fe20000010000 */
[----:B------:R-:W-:Y:S02]  /*170d0*/  F2FP.PACK_AB R137, R135, R137 ;  /* 0x000000898789723e */ /* 0x000fe400000000ff */
[----:B------:R-:W-:Y:S02]  /*170e0*/  LOP3.LUT R135, R136, 0xff, RZ, 0xc0, !PT ;  /* 0x000000ff88877812 */ /* 0x000fe400078ec0ff */
[----:B------:R-:W-:Y:S02]  /*170f0*/  MUFU.EX2 R180, R227 ;  /* 0x000000e300b47308 */ /* 0x000fe40000000800 */
[----:B--2---:R-:W-:Y:S02]  /*17100*/  ISETP.GE.U32.AND P0, PT, R174, R135, PT ;  /* 0x00000087ae00720c */ /* 0x004fe40003f06070 */
[----:B------:R-:W-:Y:S01]  /*17110*/  PRMT R135, R2, 0x7632, R135 ;  /* 0x0000763202877816 */ /* 0x000fe20000000087 */
[----:B-----5:R-:W-:Y:S01]  /*17120*/  FADD.FTZ R140, R139, R144 ;  /* 0x000000908b8c7221 */ /* 0x020fe20000010000 */
[C---:B-1----:R-:W-:Y:S09]  /*17130*/  F2FP.PACK_AB R153, R138.reuse, R139 ;  /* 0x0000008b8a99723e */ /* 0x042ff200000000ff */
[----:B------:R-:W-:Y:S01]  /*17140*/  @!P0 HADD2 R160, -R2.H0_H0, -RZ.H0_H0 ;  /* 0xa00000ff02a08230 */ /* 0x000fe20000000900 */
[----:B------:R-:W-:Y:S01]  /*17150*/  FADD.FTZ R147, R138, R140 ;  /* 0x0000008c8a937221 */ /* 0x000fe20000010000 */
[----:B------:R-:W-:Y:S02]  /*17160*/  PRMT R138, R2, 0x5410, R135 ;  /* 0x00005410028a7816 */ /* 0x000fe40000000087 */
[----:B------:R-:W-:Y:S01]  /*17170*/  SHF.R.U32.HI R140, RZ, 0x10, R136 ;  /* 0x00000010ff8c7819 */ /* 0x000fe20000011688 */
[----:B------:R1:W-:Y:S01]  /*17180*/  @!P0 STL.S16 [R1+0x74], R160 ;  /* 0x000074a001008387 */ /* 0x0003e20000100600 */
[----:B------:R-:W-:Y:S02]  /*17190*/  PRMT R146, R160, 0x7610, R146 ;  /* 0x00007610a0927816 */ /* 0x000fe40000000092 */
[----:B------:R-:W-:Y:S01]  /*171a0*/  LOP3.LUT R140, R140, 0xff, RZ, 0xc0, !PT ;  /* 0x000000ff8c8c7812 */ /* 0x000fe200078ec0ff */
[----:B------:R2:W3:Y:S01]  /*171b0*/  LDL.S16 R162, [R1+0x6c] ;  /* 0x00006c0001a27983 */ /* 0x0004e20000100600 */
[----:B------:R-:W-:Y:S02]  /*171c0*/  @!P0 PRMT R2, R146, 0x5410, RZ ;  /* 0x0000541092028816 */ /* 0x000fe400000000ff */
[----:B------:R-:W-:Y:S03]  /*171d0*/  ISETP.GE.U32.AND P6, PT, R174, R140, PT ;  /* 0x0000008cae00720c */ /* 0x000fe60003fc6070 */
[----:B------:R5:W-:Y:S04]  /*171e0*/  STG.E.U16 [R210.64], R2 ;  /* 0x00000002d2007986 */ /* 0x000be8000c101516 */
[----:B-1----:R2:W2:Y:S01]  /*171f0*/  LDL.S16 R160, [R1+0x68] ;  /* 0x0000680001a07983 */ /* 0x0024a20000100600 */
[----:B-----5:R-:W-:Y:S02]  /*17200*/  LOP3.LUT R2, R136, 0xffff, RZ, 0xc0, !PT ;  /* 0x0000ffff88027812 */ /* 0x020fe400078ec0ff */
[----:B------:R-:W-:Y:S02]  /*17210*/  SHF.R.U32.HI R136, RZ, 0x18, R136 ;  /* 0x00000018ff887819 */ /* 0x000fe40000011688 */
[----:B------:R-:W-:Y:S02]  /*17220*/  SHF.R.U32.HI R139, RZ, 0x8, R2 ;  /* 0x00000008ff8b7819 */ /* 0x000fe40000011602 */
[----:B------:R-:W1:Y:S01]  /*17230*/  MUFU.EX2 R2, R213 ;  /* 0x000000d500027308 */ /* 0x000e620000000800 */
[C---:B------:R-:W-:Y:S02]  /*17240*/  ISETP.GE.U32.AND P1, PT, R174.reuse, R136, PT ;  /* 0x00000088ae00720c */ /* 0x040fe40003f26070 */
[----:B------:R-:W-:Y:S01]  /*17250*/  LOP3.LUT R139, R139, 0xffff, RZ, 0xc0, !PT ;  /* 0x0000ffff8b8b7812 */ /* 0x000fe200078ec0ff */
[----:B----4-:R-:W-:Y:S03]  /*17260*/  @!P6 HADD2 R176, -R134.H0_H0, -RZ.H0_H0 ;  /* 0xa00000ff86b0e230 */ /* 0x010fe60000000900 */
[----:B------:R-:W-:Y:S02]  /*17270*/  ISETP.GE.U32.AND P0, PT, R174, R139, PT ;  /* 0x0000008bae00720c */ /* 0x000fe40003f06070 */
[----:B------:R-:W-:Y:S01]  /*17280*/  PRMT R145, R176, 0x7610, R145 ;  /* 0x00007610b0917816 */ /* 0x000fe20000000091 */
[----:B------:R-:W4:Y:S10]  /*17290*/  MUFU.EX2 R139, R214 ;  /* 0x000000d6008b7308 */ /* 0x000f340000000800 */
[----:B------:R-:W-:Y:S01]  /*172a0*/  @!P0 HADD2 R149, -R135.H0_H0, -RZ.H0_H0 ;  /* 0xa00000ff87958230 */ /* 0x000fe20000000900 */
[----:B-1----:R-:W-:Y:S04]  /*172b0*/  FADD.FTZ R136, R2, R141 ;  /* 0x0000008d02887221 */ /* 0x002fe80000010000 */
[----:B------:R1:W-:Y:S01]  /*172c0*/  @!P0 STL.S16 [R1+0x70], R149 ;  /* 0x0000709501008387 */ /* 0x0003e20000100600 */
[----:B------:R-:W-:Y:S03]  /*172d0*/  PRMT R140, R149, 0x7610, R140 ;  /* 0x00007610958c7816 */ /* 0x000fe6000000008c */
[----:B------:R2:W5:Y:S01]  /*172e0*/  LDL.S16 R151, [R1+0x64] ;  /* 0x0000640001977983 */ /* 0x0005620000100600 */
[----:B------:R-:W-:Y:S02]  /*172f0*/  @!P0 PRMT R135, R140, 0x5410, RZ ;  /* 0x000054108c878816 */ /* 0x000fe400000000ff */
[----:B------:R-:W-:Y:S02]  /*17300*/  IADD3 R212, P0, R210, UR28, RZ ;  /* 0x0000001cd2d47c10 */ /* 0x000fe4000ff1e0ff */
[----:B----4-:R-:W-:Y:S01]  /*17310*/  F2FP.PACK_AB R2, R139, R2 ;  /* 0x000000028b02723e */ /* 0x010fe200000000ff */
[----:B------:R4:W-:Y:S01]  /*17320*/  STG.E.U16 [R210.64+0x2], R135 ;  /* 0x00000287d2007986 */ /* 0x0009e2000c101516 */
[----:B------:R-:W-:Y:S01]  /*17330*/  IADD3.X R213, R211, UR14, RZ, P0, !PT ;  /* 0x0000000ed3d57c10 */ /* 0x000fe200087fe4ff */
[--C-:B------:R-:W-:Y:S01]  /*17340*/  FADD.FTZ R146, R139, R136.reuse ;  /* 0x000000888b927221 */ /* 0x100fe20000010000 */
[----:B------:R-:W-:Y:S01]  /*17350*/  PRMT R136, R3, 0x7632, R136 ;  /* 0x0000763203887816 */ /* 0x000fe20000000088 */
[----:B-1----:R1:W5:Y:S04]  /*17360*/  LDL.S16 R149, [R1+0x60] ;  /* 0x0000600001957983 */ /* 0x0023680000100600 */
[----:B------:R-:W-:Y:S04]  /*17370*/  @!P6 STL.S16 [R1+0x78], R176 ;  /* 0x000078b00100e387 */ /* 0x000fe80000100600 */
[----:B------:R-:W-:Y:S01]  /*17380*/  LDSM.16.MT88.4 R176, [R182+0x13800] ;  /* 0x01380000b6b0783b */ /* 0x000fe20000004200 */
[C---:B----4-:R-:W-:Y:S04]  /*17390*/  PRMT R135, R134.reuse, 0x7632, R135 ;  /* 0x0000763286877816 */ /* 0x050fe80000000087 */
[----:B------:R-:W-:Y:S02]  /*173a0*/  PRMT R140, R134, 0x5410, R135 ;  /* 0x00005410868c7816 */ /* 0x000fe40000000087 */
[----:B------:R-:W-:Y:S02]  /*173b0*/  @!P6 PRMT R134, R145, 0x5410, RZ ;  /* 0x000054109186e816 */ /* 0x000fe400000000ff */
[----:B------:R1:W4:Y:S04]  /*173c0*/  LDL.S16 R145, [R1+0x44] ;  /* 0x0000440001917983 */ /* 0x0003280000100600 */
[----:B------:R1:W-:Y:S02]  /*173d0*/  STG.E.U16 [R212.64], R134 ;  /* 0x00000086d4007986 */ /* 0x0003e4000c101516 */
[----:B-1----:R-:W-:Y:S04]  /*173e0*/  LOP3.LUT R134, R142, 0xff, RZ, 0xc0, !PT ;  /* 0x000000ff8e867812 */ /* 0x002fe800078ec0ff */
[----:B------:R-:W-:Y:S02]  /*173f0*/  ISETP.GE.U32.AND P0, PT, R174, R134, PT ;  /* 0x00000086ae00720c */ /* 0x000fe40003f06070 */
[----:B------:R-:W-:Y:S01]  /*17400*/  PRMT R134, R169, 0x7610, R134 ;  /* 0x00007610a9867816 */ /* 0x000fe20000000086 */
[----:B---3--:R-:W-:Y:S05]  /*17410*/  @!P1 HADD2 R162, -R135.H0_H0, -RZ.H0_H0 ;  /* 0xa00000ff87a29230 */ /* 0x008fea0000000900 */
[----:B------:R-:W-:Y:S01]  /*17420*/  PRMT R139, R162, 0x7610, R139 ;  /* 0x00007610a28b7816 */ /* 0x000fe2000000008b */
[----:B------:R1:W-:Y:S03]  /*17430*/  @!P1 STL.S16 [R1+0x6c], R162 ;  /* 0x00006ca201009387 */ /* 0x0003e60000100600 */
[----:B------:R-:W-:Y:S02]  /*17440*/  @!P1 PRMT R135, R139, 0x5410, RZ ;  /* 0x000054108b879816 */ /* 0x000fe400000000ff */
[----:B------:R-:W-:Y:S03]  /*17450*/  PRMT R139, R3, 0x5410, R136 ;  /* 0x00005410038b7816 */ /* 0x000fe60000000088 */
[----:B------:R-:W-:Y:S01]  /*17460*/  STG.E.U16 [R212.64+0x2], R135 ;  /* 0x00000287d4007986 */ /* 0x000fe2000c101516 */
[----:B--2---:R-:W-:Y:S05]  /*17470*/  @!P0 HADD2 R160, -R3.H0_H0, -RZ.H0_H0 ;  /* 0xa00000ff03a08230 */ /* 0x004fea0000000900 */
[----:B------:R-:W-:Y:S01]  /*17480*/  PRMT R141, R160, 0x7610, R141 ;  /* 0x00007610a08d7816 */ /* 0x000fe2000000008d */
[----:B------:R-:W-:Y:S03]  /*17490*/  @!P0 STL.S16 [R1+0x68], R160 ;  /* 0x000068a001008387 */ /* 0x000fe60000100600 */
[----:B------:R-:W-:Y:S01]  /*174a0*/  @!P0 PRMT R3, R141, 0x5410, RZ ;  /* 0x000054108d038816 */ /* 0x000fe200000000ff */
[----:B-1----:R1:W2:Y:S01]  /*174b0*/  LDL.S16 R162, [R1+0x5c] ;  /* 0x00005c0001a27983 */ /* 0x0022a20000100600 */
[----:B------:R-:W-:Y:S03]  /*174c0*/  MUFU.EX2 R141, R215 ;  /* 0x000000d7008d7308 */ /* 0x000fe60000000800 */
[----:B------:R3:W-:Y:S02]  /*174d0*/  STG.E.U16 [R210.64+0x10], R3 ;  /* 0x00001003d2007986 */ /* 0x0007e4000c101516 */
[----:B---3--:R-:W-:Y:S04]  /*174e0*/  LOP3.LUT R3, R142, 0xffff, RZ, 0xc0, !PT ;  /* 0x0000ffff8e037812 */ /* 0x008fe800078ec0ff */
[----:B------:R-:W-:Y:S04]  /*174f0*/  SHF.R.U32.HI R3, RZ, 0x8, R3 ;  /* 0x00000008ff037819 */ /* 0x000fe80000011603 */
[----:B------:R-:W-:Y:S04]  /*17500*/  LOP3.LUT R3, R3, 0xffff, RZ, 0xc0, !PT ;  /* 0x0000ffff03037812 */ /* 0x000fe800078ec0ff */
[C---:B------:R-:W-:Y:S02]  /*17510*/  ISETP.GE.U32.AND P1, PT, R174.reuse, R3, PT ;  /* 0x00000003ae00720c */ /* 0x040fe40003f26070 */
[----:B------:R-:W-:Y:S04]  /*17520*/  SHF.R.U32.HI R3, RZ, 0x10, R142 ;  /* 0x00000010ff037819 */ /* 0x000fe8000001168e */
[----:B------:R-:W-:Y:S04]  /*17530*/  LOP3.LUT R3, R3, 0xff, RZ, 0xc0, !PT ;  /* 0x000000ff03037812 */ /* 0x000fe800078ec0ff */
[----:B------:R-:W-:Y:S02]  /*17540*/  ISETP.GE.U32.AND P0, PT, R174, R3, PT ;  /* 0x00000003ae00720c */ /* 0x000fe40003f06070 */
[----:B------:R-:W-:Y:S01]  /*17550*/  PRMT R3, R169, 0x7632, R3 ;  /* 0x00007632a9037816 */ /* 0x000fe20000000003 */
[----:B-----5:R-:W-:Y:S05]  /*17560*/  @!P1 HADD2 R151, -R136.H0_H0, -RZ.H0_H0 ;  /* 0xa00000ff88979230 */ /* 0x020fea0000000900 */
[----:B------:R-:W-:Y:S01]  /*17570*/  PRMT R144, R151, 0x7610, R144 ;  /* 0x0000761097907816 */ /* 0x000fe20000000090 */
[----:B------:R-:W-:Y:S03]  /*17580*/  @!P1 STL.S16 [R1+0x64], R151 ;  /* 0x0000649701009387 */ /* 0x000fe60000100600 */
[----:B------:R-:W-:Y:S01]  /*17590*/  @!P1 PRMT R136, R144, 0x5410, RZ ;  /* 0x0000541090889816 */ /* 0x000fe200000000ff */
[----:B------:R-:W-:Y:S01]  /*175a0*/  @!P0 HADD2 R149, -R134.H0_H0, -RZ.H0_H0 ;  /* 0xa00000ff86958230 */ /* 0x000fe20000000900 */
[----:B------:R-:W-:Y:S03]  /*175b0*/  PRMT R144, R134, 0x5410, R3 ;  /* 0x0000541086907816 */ /* 0x000fe60000000003 */
[----:B------:R3:W-:Y:S01]  /*175c0*/  STG.E.U16 [R210.64+0x12], R136 ;  /* 0x00001288d2007986 */ /* 0x0007e2000c101516 */
[----:B------:R-:W-:Y:S03]  /*175d0*/  PRMT R135, R149, 0x7610, R135 ;  /* 0x0000761095877816 */ /* 0x000fe60000000087 */
[----:B------:R5:W-:Y:S01]  /*175e0*/  @!P0 STL.S16 [R1+0x60], R149 ;  /* 0x0000609501008387 */ /* 0x000be20000100600 */
[----:B------:R-:W-:Y:S02]  /*175f0*/  @!P0 PRMT R134, R135, 0x5410, RZ ;  /* 0x0000541087868816 */ /* 0x000fe400000000ff */
[----:B------:R-:W1:Y:S03]  /*17600*/  MUFU.EX2 R135, R221 ;  /* 0x000000dd00877308 */ /* 0x000e660000000800 */
[----:B------:R4:W-:Y:S07]  /*17610*/  STG.E.U16 [R212.64+0x10], R134 ;  /* 0x00001086d4007986 */ /* 0x0009ee000c101516 */
[----:B---3--:R3:W-:Y:S01]  /*17620*/  MUFU.EX2 R136, R224 ;  /* 0x000000e000887308 */ /* 0x0087e20000000800 */
[----:B-----5:R-:W-:Y:S01]  /*17630*/  IMAD.WIDE.U32 R148, R148, -0x2daee0ad, RZ ;  /* 0xd2511f5394947825 */ /* 0x020fe200078e00ff */
[----:B-1----:R-:W-:Y:S02]  /*17640*/  F2FP.PACK_AB R164, R135, R141 ;  /* 0x0000008d87a4723e */ /* 0x002fe400000000ff */
[----:B----4-:R-:W-:Y:S04]  /*17650*/  SHF.R.U32.HI R134, RZ, 0x18, R142 ;  /* 0x00000018ff867819 */ /* 0x010fe8000001168e */
[----:B------:R-:W-:Y:S01]  /*17660*/  ISETP.GE.U32.AND P0, PT, R174, R134, PT ;  /* 0x00000086ae00720c */ /* 0x000fe20003f06070 */
[----:B---3--:R-:W1:Y:S11]  /*17670*/  LDC.U8 R224, c[0x0][0x2d8] ;  /* 0x0000b600ffe07b82 */ /* 0x008e760000000000 */
[----:B------:R-:W-:Y:S01]  /*17680*/  @!UPT UIADD3 URZ, URZ, URZ, URZ ;  /* 0x0000003f3f3ff290 */ /* 0x000fe2000fffe03f */
[----:B------:R-:W-:Y:S05]  /*17690*/  @!P0 HADD2 R145, -R3.H0_H0, -RZ.H0_H0 ;  /* 0xa00000ff03918230 */ /* 0x000fea0000000900 */
[----:B------:R3:W-:Y:S01]  /*176a0*/  @!P0 STL.S16 [R1+0x44], R145 ;  /* 0x0000449101008387 */ /* 0x0007e20000100600 */
[----:B------:R-:W-:Y:S03]  /*176b0*/  PRMT R134, R145, 0x7610, R134 ;  /* 0x0000761091867816 */ /* 0x000fe60000000086 */
[----:B------:R4:W5:Y:S01]  /*176c0*/  LDL.S16 R160, [R1+0x58] ;  /* 0x0000580001a07983 */ /* 0x0009620000100600 */
[----:B------:R-:W-:Y:S02]  /*176d0*/  @!P0 PRMT R3, R134, 0x5410, RZ ;  /* 0x0000541086038816 */ /* 0x000fe400000000ff */
[C-C-:B------:R-:W-:Y:S01]  /*176e0*/  LOP3.LUT R134, R149.reuse, UR19, R154.reuse, 0x96, !PT ;  /* 0x0000001395867c12 */ /* 0x140fe2000f8e969a */
[----:B------:R4:W4:Y:S01]  /*176f0*/  LDL.S16 R170, [R1+0x54] ;  /* 0x0000540001aa7983 */ /* 0x0009220000100600 */
[----:B------:R-:W-:Y:S03]  /*17700*/  LOP3.LUT R154, R149, UR19, R154, 0x96, !PT ;  /* 0x00000013959a7c12 */ /* 0x000fe6000f8e969a */
[----:B------:R1:W-:Y:S01]  /*17710*/  STG.E.U16 [R212.64+0x12], R3 ;  /* 0x00001203d4007986 */ /* 0x0003e2000c101516 */
[----:B---3--:R-:W3:Y:S01]  /*17720*/  MUFU.EX2 R145, R222 ;  /* 0x000000de00917308 */ /* 0x008ee20000000800 */
[----:B-1----:R-:W-:Y:S04]  /*17730*/  FADD.FTZ R3, R141, R147 ;  /* 0x000000938d037221 */ /* 0x002fe80000010000 */
[----:B------:R-:W-:Y:S01]  /*17740*/  FADD.FTZ R151, R135, R3 ;  /* 0x0000000387977221 */ /* 0x000fe20000010000 */
[----:B------:R-:W-:Y:S02]  /*17750*/  LOP3.LUT R3, R134, 0xff, RZ, 0xc0, !PT ;  /* 0x000000ff86037812 */ /* 0x000fe400078ec0ff */
[----:B------:R-:W-:Y:S02]  /*17760*/  PRMT R135, R0, 0x7632, R135 ;  /* 0x0000763200877816 */ /* 0x000fe40000000087 */
[----:B------:R-:W-:Y:S01]  /*17770*/  ISETP.GE.U32.AND P0, PT, R224, R3, PT ;  /* 0x00000003e000720c */ /* 0x000fe20003f06070 */
[----:B---3--:R-:W-:Y:S01]  /*17780*/  FADD.FTZ R141, R145, R146 ;  /* 0x00000092918d7221 */ /* 0x008fe20000010000 */
[----:B------:R-:W-:Y:S02]  /*17790*/  PRMT R147, R0, 0x5410, R135 ;  /* 0x0000541000937816 */ /* 0x000fe40000000087 */
[C---:B------:R-:W-:Y:S01]  /*177a0*/  F2FP.PACK_AB R3, R136.reuse, R145 ;  /* 0x000000918803723e */ /* 0x040fe200000000ff */
[----:B------:R-:W-:Y:S02]  /*177b0*/  FADD.FTZ R155, R136, R141 ;  /* 0x0000008d889b7221 */ /* 0x000fe40000010000 */
[----:B------:R-:W1:Y:S10]  /*177c0*/  MUFU.EX2 R141, R223 ;  /* 0x000000df008d7308 */ /* 0x000e740000000800 */
[----:B------:R-:W3:Y:S01]  /*177d0*/  MUFU.EX2 R136, R225 ;  /* 0x000000e100887308 */ /* 0x000ee20000000800 */
[----:B--2---:R-:W-:Y:S05]  /*177e0*/  @!P0 HADD2 R162, -R0.H0_H0, -RZ.H0_H0 ;  /* 0xa00000ff00a28230 */ /* 0x004fea0000000900 */
[----:B------:R-:W-:Y:S01]  /*177f0*/  PRMT R161, R162, 0x7610, R161 ;  /* 0x00007610a2a17816 */ /* 0x000fe200000000a1 */
[----:B------:R-:W-:Y:S03]  /*17800*/  @!P0 STL.S16 [R1+0x5c], R162 ;  /* 0x00005ca201008387 */ /* 0x000fe60000100600 */
[----:B------:R-:W-:Y:S01]  /*17810*/  @!P0 PRMT R0, R161, 0x5410, RZ ;  /* 0x00005410a1008816 */ /* 0x000fe200000000ff */
[----:B------:R2:W2:Y:S04]  /*17820*/  LDL.S16 R169, [R1+0x50] ;  /* 0x0000500001a97983 */ /* 0x0004a80000100600 */
[----:B------:R1:W-:Y:S04]  /*17830*/  STG.E.U16 [R210.64+0x20], R0 ;  /* 0x00002000d2007986 */ /* 0x0003e8000c101516 */
[----:B------:R1:W2:Y:S02]  /*17840*/  LDL.S16 R168, [R1+0x4c] ;  /* 0x00004c0001a87983 */ /* 0x0002a40000100600 */
        /* <DEDUP_REMOVED lines=11> */
[----:B-----5:R-:W-:Y:S08]  /*17900*/  @!P0 HADD2 R160, -R135.H0_H0, -RZ.H0_H0 ;  /* 0xa00000ff87a08230 */ /* 0x020ff00000000900 */
[----:B----4-:R-:W-:Y:S01]  /*17910*/  @!P6 HADD2 R170, -R134.H0_H0, -RZ.H0_H0 ;  /* 0xa00000ff86aae230 */ /* 0x010fe20000000900 */
[----:B------:R1:W-:Y:S01]  /*17920*/  @!P0 STL.S16 [R1+0x58], R160 ;  /* 0x000058a001008387 */ /* 0x0003e20000100600 */
[----:B------:R-:W-:Y:S03]  /*17930*/  PRMT R145, R160, 0x7610, R145 ;  /* 0x00007610a0917816 */ /* 0x000fe60000000091 */
[----:B------:R4:W5:Y:S01]  /*17940*/  LDL.S16 R162, [R1+0x38] ;  /* 0x0000380001a27983 */ /* 0x0009620000100600 */
[----:B------:R-:W-:Y:S02]  /*17950*/  @!P0 PRMT R135, R145, 0x5410, RZ ;  /* 0x0000541091878816 */ /* 0x000fe400000000ff */
[----:B------:R-:W-:Y:S01]  /*17960*/  LOP3.LUT R145, R148, 0xffff, RZ, 0xc0, !PT ;  /* 0x0000ffff94917812 */ /* 0x000fe200078ec0ff */
[----:B------:R4:W4:Y:S01]  /*17970*/  LDL.S16 R161, [R1+0x34] ;  /* 0x0000340001a17983 */ /* 0x0009220000100600 */
[----:B------:R-:W-:Y:S02]  /*17980*/  ISETP.GE.U32.AND P0, PT, R224, R0, PT ;  /* 0x00000000e000720c */ /* 0x000fe40003f06070 */
[----:B------:R-:W-:Y:S01]  /*17990*/  PRMT R163, R170, 0x7610, R163 ;  /* 0x00007610aaa37816 */ /* 0x000fe200000000a3 */
[----:B------:R3:W-:Y:S01]  /*179a0*/  STG.E.U16 [R210.64+0x22], R135 ;  /* 0x00002287d2007986 */ /* 0x0007e2000c101516 */
[----:B------:R-:W-:Y:S02]  /*179b0*/  PRMT R0, R152, 0x7632, R0 ;  /* 0x0000763298007816 */ /* 0x000fe40000000000 */
[----:B------:R-:W-:Y:S02]  /*179c0*/  SHF.R.U32.HI R145, RZ, 0x8, R145 ;  /* 0x00000008ff917819 */ /* 0x000fe40000011691 */
[----:B------:R-:W-:Y:S02]  /*179d0*/  PRMT R146, R134, 0x5410, R0 ;  /* 0x0000541086927816 */ /* 0x000fe40000000000 */
[----:B------:R-:W-:Y:S05]  /*179e0*/  @!P6 PRMT R134, R163, 0x5410, RZ ;  /* 0x00005410a386e816 */ /* 0x000fea00000000ff */
[----:B------:R3:W-:Y:S04]  /*179f0*/  STG.E.U16 [R212.64+0x20], R134 ;  /* 0x00002086d4007986 */ /* 0x0007e8000c101516 */
[----:B-1----:R1:W4:Y:S04]  /*17a00*/  LDL.S16 R160, [R1+0x30] ;  /* 0x0000300001a07983 */ /* 0x0023280000100600 */
[----:B------:R-:W-:Y:S01]  /*17a10*/  @!P6 STL.S16 [R1+0x54], R170 ;  /* 0x000054aa0100e387 */ /* 0x000fe20000100600 */
[----:B---3--:R-:W-:Y:S01]  /*17a20*/  LOP3.LUT R135, R145, 0xffff, RZ, 0xc0, !PT ;  /* 0x0000ffff91877812 */ /* 0x008fe200078ec0ff */
[----:B------:R-:W-:Y:S03]  /*17a30*/  FADD.FTZ R145, R141, R151 ;  /* 0x000000978d917221 */ /* 0x000fe60000010000 */
[----:B------:R-:W-:Y:S01]  /*17a40*/  ISETP.GE.U32.AND P6, PT, R224, R135, PT ;  /* 0x00000087e000720c */ /* 0x000fe20003fc6070 */
[C-C-:B------:R-:W-:Y:S01]  /*17a50*/  FADD.FTZ R163, R136.reuse, R145.reuse ;  /* 0x0000009188a37221 */ /* 0x140fe20000010000 */
[----:B------:R-:W-:Y:S02]  /*17a60*/  F2FP.PACK_AB R135, R136, R141 ;  /* 0x0000008d8887723e */ /* 0x000fe400000000ff */
[----:B------:R-:W-:Y:S04]  /*17a70*/  SHF.R.U32.HI R136, RZ, 0x10, R148 ;  /* 0x00000010ff887819 */ /* 0x000fe80000011694 */
[----:B------:R-:W-:Y:S02]  /*17a80*/  LOP3.LUT R141, R136, 0xff, RZ, 0xc0, !PT ;  /* 0x000000ff888d7812 */ /* 0x000fe400078ec0ff */
[C---:B------:R-:W-:Y:S02]  /*17a90*/  PRMT R136, R137.reuse, 0x7632, R136 ;  /* 0x0000763289887816 */ /* 0x040fe40000000088 */
[----:B------:R-:W-:Y:S02]  /*17aa0*/  SHF.R.U32.HI R134, RZ, 0x18, R148 ;  /* 0x00000018ff867819 */ /* 0x000fe40000011694 */
[----:B------:R-:W-:Y:S01]  /*17ab0*/  PRMT R152, R137, 0x5410, R136 ;  /* 0x0000541089987816 */ /* 0x000fe20000000088 */
[----:B--2---:R-:W-:Y:S05]  /*17ac0*/  @!P1 HADD2 R169, -R0.H0_H0, -RZ.H0_H0 ;  /* 0xa00000ff00a99230 */ /* 0x004fea0000000900 */
[----:B------:R-:W-:Y:S01]  /*17ad0*/  PRMT R145, R169, 0x7610, R145 ;  /* 0x00007610a9917816 */ /* 0x000fe20000000091 */
[----:B------:R-:W-:Y:S01]  /*17ae0*/  @!P1 STL.S16 [R1+0x50], R169 ;  /* 0x000050a901009387 */ /* 0x000fe20000100600 */
[----:B------:R-:W-:Y:S02]  /*17af0*/  @!P0 HADD2 R168, -R137.H0_H0, -RZ.H0_H0 ;  /* 0xa00000ff89a88230 */ /* 0x000fe40000000900 */
[----:B------:R-:W-:Y:S02]  /*17b00*/  @!P1 PRMT R0, R145, 0x5410, RZ ;  /* 0x0000541091009816 */ /* 0x000fe400000000ff */
[----:B------:R-:W-:Y:S01]  /*17b10*/  ISETP.GE.U32.AND P1, PT, R224, R141, PT ;  /* 0x0000008de000720c */ /* 0x000fe20003f26070 */
[----:B------:R-:W2:Y:S01]  /*17b20*/  MUFU.EX2 R145, R226 ;  /* 0x000000e200917308 */ /* 0x000ea20000000800 */
[----:B------:R-:W-:Y:S01]  /*17b30*/  PRMT R151, R168, 0x7610, R151 ;  /* 0x00007610a8977816 */ /* 0x000fe20000000097 */
[----:B------:R3:W-:Y:S03]  /*17b40*/  STG.E.U16 [R212.64+0x22], R0 ;  /* 0x00002200d4007986 */ /* 0x0007e6000c101516 */
[----:B------:R-:W-:Y:S01]  /*17b50*/  @!P0 PRMT R137, R151, 0x5410, RZ ;  /* 0x0000541097898816 */ /* 0x000fe200000000ff */
[----:B------:R-:W-:Y:S01]  /*17b60*/  @!P0 STL.S16 [R1+0x4c], R168 ;  /* 0x00004ca801008387 */ /* 0x000fe20000100600 */
[----:B------:R-:W-:Y:S02]  /*17b70*/  ISETP.GE.U32.AND P0, PT, R224, R134, PT ;  /* 0x00000086e000720c */ /* 0x000fe40003f06070 */
[----:B------:R-:W-:Y:S01]  /*17b80*/  PRMT R134, R153, 0x7610, R134 ;  /* 0x0000761099867816 */ /* 0x000fe20000000086 */
[----:B------:R-:W-:Y:S01]  /*17b90*/  STG.E.U16 [R210.64+0x30], R137 ;  /* 0x00003089d2007986 */ /* 0x000fe2000c101516 */
[----:B------:R-:W-:Y:S01]  /*17ba0*/  LOP3.LUT R151, R251, UR36, RZ, 0x3c, !PT ;  /* 0x00000024fb977c12 */ /* 0x000fe2000f8e3cff */
[----:B------:R-:W1:Y:S01]  /*17bb0*/  MUFU.EX2 R141, R228 ;  /* 0x000000e4008d7308 */ /* 0x000e620000000800 */
[----:B---3--:R-:W-:Y:S01]  /*17bc0*/  PRMT R0, R153, 0x7632, R0 ;  /* 0x0000763299007816 */ /* 0x008fe20000000000 */
[----:B-----5:R-:W-:Y:S02]  /*17bd0*/  @!P6 HADD2 R162, -R136.H0_H0, -RZ.H0_H0 ;  /* 0xa00000ff88a2e230 */ /* 0x020fe40000000900 */
[----:B----4-:R-:W-:Y:S03]  /*17be0*/  @!P1 HADD2 R161, -R134.H0_H0, -RZ.H0_H0 ;  /* 0xa00000ff86a19230 */ /* 0x010fe60000000900 */
[----:B------:R-:W-:Y:S01]  /*17bf0*/  @!P6 STL.S16 [R1+0x38], R162 ;  /* 0x000038a20100e387 */ /* 0x000fe20000100600 */
[----:B------:R-:W-:Y:S03]  /*17c00*/  PRMT R153, R162, 0x7610, R153 ;  /* 0x00007610a2997816 */ /* 0x000fe60000000099 */
[----:B------:R-:W-:Y:S01]  /*17c10*/  @!P1 STL.S16 [R1+0x34], R161 ;  /* 0x000034a101009387 */ /* 0x000fe20000100600 */
[----:B------:R-:W-:Y:S02]  /*17c20*/  @!P6 PRMT R136, R153, 0x5410, RZ ;  /* 0x000054109988e816 */ /* 0x000fe400000000ff */
[----:B------:R-:W-:Y:S02]  /*17c30*/  PRMT R159, R161, 0x7610, R159 ;  /* 0x00007610a19f7816 */ /* 0x000fe4000000009f */
[----:B------:R-:W-:Y:S01]  /*17c40*/  PRMT R153, R134, 0x5410, R0 ;  /* 0x0000541086997816 */ /* 0x000fe20000000000 */
[----:B------:R-:W-:Y:S01]  /*17c50*/  STG.E.U16 [R210.64+0x32], R136 ;  /* 0x00003288d2007986 */ /* 0x000fe2000c101516 */
[----:B------:R-:W-:Y:S05]  /*17c60*/  @!P1 PRMT R134, R159, 0x5410, RZ ;  /* 0x000054109f869816 */ /* 0x000fea00000000ff */
[----:B------:R2:W-:Y:S01]  /*17c70*/  STG.E.U16 [R212.64+0x30], R134 ;  /* 0x00003086d4007986 */ /* 0x0005e2000c101516 */
[----:B------:R-:W-:Y:S05]  /*17c80*/  @!P0 HADD2 R160, -R0.H0_H0, -RZ.H0_H0 ;  /* 0xa00000ff00a08230 */ /* 0x000fea0000000900 */
[----:B------:R3:W-:Y:S01]  /*17c90*/  @!P0 STL.S16 [R1+0x30], R160 ;  /* 0x000030a001008387 */ /* 0x0007e20000100600 */
[----:B------:R-:W-:Y:S03]  /*17ca0*/  PRMT R158, R160, 0x7610, R158 ;  /* 0x00007610a09e7816 */ /* 0x000fe6000000009e */
[----:B------:R4:W5:Y:S01]  /*17cb0*/  LDL.S16 R170, [R1+0x48] ;  /* 0x0000480001aa7983 */ /* 0x0009620000100600 */
[----:B------:R-:W-:Y:S03]  /*17cc0*/  @!P0 PRMT R0, R158, 0x5410, RZ ;  /* 0x000054109e008816 */ /* 0x000fe600000000ff */
[----:B------:R4:W4:Y:S04]  /*17cd0*/  LDL.S16 R175, [R1+0x40] ;  /* 0x0000400001af7983 */ /* 0x0009280000100600 */
[----:B------:R3:W-:Y:S01]  /*17ce0*/  STG.E.U16 [R212.64+0x32], R0 ;  /* 0x00003200d4007986 */ /* 0x0007e2000c101516 */
[----:B--2---:R-:W-:Y:S04]  /*17cf0*/  FADD.FTZ R134, R145, R155 ;  /* 0x0000009b91867221 */ /* 0x004fe80000010000 */
[----:B-1----:R-:W-:Y:S02]  /*17d00*/  FADD.FTZ R162, R141, R134 ;  /* 0x000000868da27221 */ /* 0x002fe40000010000 */
[----:B---3--:R-:W-:Y:S01]  /*17d10*/  IMAD.WIDE.U32 R160, R151, -0x326172a9, RZ ;  /* 0xcd9e8d5797a07825 */ /* 0x008fe200078e00ff */
[----:B------:R-:W-:Y:S04]  /*17d20*/  MUFU.EX2 R134, R233 ;  /* 0x000000e900867308 */ /* 0x000fe80000000800 */
[----:B------:R-:W-:Y:S02]  /*17d30*/  LOP3.LUT R136, R161, UR33, R166, 0x96, !PT ;  /* 0x00000021a1887c12 */ /* 0x000fe4000f8e96a6 */
[----:B------:R-:W-:Y:S03]  /*17d40*/  LOP3.LUT R160, R157, UR30, R160, 0x96, !PT ;  /* 0x0000001e9da07c12 */ /* 0x000fe6000f8e96a0 */
[----:B------:R-:W-:Y:S01]  /*17d50*/  IMAD.WIDE.U32 R136, R136, -0x2daee0ad, RZ ;  /* 0xd2511f5388887825 */ /* 0x000fe200078e00ff */
[----:B------:R-:W1:Y:S03]  /*17d60*/  MUFU.EX2 R151, R231 ;  /* 0x000000e700977308 */ /* 0x000e660000000800 */
[----:B------:R-:W-:Y:S01]  /*17d70*/  IMAD.WIDE.U32 R160, R160, -0x2daee0ad, RZ ;  /* 0xd2511f53a0a07825 */ /* 0x000fe200078e00ff */
[----:B------:R-:W-:Y:S02]  /*17d80*/  LOP3.LUT R158, R137, UR35, R248, 0x96, !PT ;  /* 0x00000023899e7c12 */ /* 0x000fe4000f8e96f8 */
[----:B------:R-:W-:Y:S02]  /*17d90*/  F2FP.PACK_AB R0, R141, R145 ;  /* 0x000000918d00723e */ /* 0x000fe400000000ff */
[----:B------:R-:W-:Y:S01]  /*17da0*/  LOP3.LUT R136, R161, UR34, R136, 0x96, !PT ;  /* 0x00000022a1887c12 */ /* 0x000fe2000f8e9688 */
[----:B------:R-:W-:Y:S01]  /*17db0*/  IMAD.WIDE.U32 R158, R158, -0x326172a9, RZ ;  /* 0xcd9e8d579e9e7825 */ /* 0x000fe200078e00ff */
[----:B------:R-:W2:Y:S03]  /*17dc0*/  MUFU.EX2 R145, R229 ;  /* 0x000000e500917308 */ /* 0x000ea60000000800 */
[----:B------:R-:W-:Y:S01]  /*17dd0*/  IMAD.WIDE.U32 R136, R136, -0x326172a9, RZ ;  /* 0xcd9e8d5788887825 */ /* 0x000fe200078e00ff */
[----:B------:R-:W-:Y:S04]  /*17de0*/  LOP3.LUT R156, R159, UR32, R156, 0x96, !PT ;  /* 0x000000209f9c7c12 */ /* 0x000fe8000f8e969c */
[----:B------:R-:W-:Y:S01]  /*17df0*/  LOP3.LUT R158, R137, UR31, R158, 0x96, !PT ;  /* 0x0000001f899e7c12 */ /* 0x000fe2000f8e969e */
[----:B------:R-:W-:Y:S01]  /*17e00*/  IMAD.WIDE.U32 R156, R156, -0x2daee0ad, RZ ;  /* 0xd2511f539c9c7825 */ /* 0x000fe200078e00ff */
[----:B------:R-:W-:Y:S03]  /*17e10*/  MUFU.EX2 R141, R230 ;  /* 0x000000e6008d7308 */ /* 0x000fe60000000800 */
[----:B------:R-:W-:Y:S01]  /*17e20*/  IMAD.WIDE.U32 R168, R158, -0x2daee0ad, RZ ;  /* 0xd2511f539ea87825 */ /* 0x000fe200078e00ff */
[----:B------:R-:W-:Y:S01]  /*17e30*/  LOP3.LUT R161, R157, UR7, R160, 0x96, !PT ;  /* 0x000000079da17c12 */ /* 0x000fe2000f8e96a0 */
[----:B------:R-:W-:Y:S01]  /*17e40*/  UMOV UR7, UR8 ;  /* 0x0000000800077c82 */ /* 0x000fe20008000000 */
[----:B------:R4:W4:Y:S01]  /*17e50*/  LDL.S16 R157, [R1+0x3c] ;  /* 0x00003c00019d7983 */ /* 0x0009220000100600 */
[----:B-1----:R-:W-:Y:S02]  /*17e60*/  F2FP.PACK_AB R172, R134, R151 ;  /* 0x0000009786ac723e */ /* 0x002fe400000000ff */
[----:B------:R-:W-:Y:S01]  /*17e70*/  LOP3.LUT R160, R169, UR4, R156, 0x96, !PT ;  /* 0x00000004a9a07c12 */ /* 0x000fe2000f8e969c */
[----:B------:R-:W-:Y:S01]  /*17e80*/  IMAD.WIDE.U32 R166, R161, -0x326172a9, RZ ;  /* 0xcd9e8d57a1a67825 */ /* 0x000fe200078e00ff */
[----:B------:R-:W1:Y:S03]  /*17e90*/  MUFU.EX2 R137, R232 ;  /* 0x000000e800897308 */ /* 0x000e660000000800 */
[----:B------:R-:W-:Y:S01]  /*17ea0*/  IMAD.WIDE.U32 R160, R160, -0x326172a9, RZ ;  /* 0xcd9e8d57a0a07825 */ /* 0x000fe200078e00ff */
[----:B------:R-:W-:Y:S03]  /*17eb0*/  LOP3.LUT R214, R167, UR5, R136, 0x96, !PT ;  /* 0x00000005a7d67c12 */ /* 0x000fe6000f8e9688 */
[----:B------:R-:W-:Y:S01]  /*17ec0*/  FADD.FTZ R136, R180, R163 ;  /* 0x000000a3b4887221 */ /* 0x000fe20000010000 */
[C---:B--2---:R-:W-:Y:S01]  /*17ed0*/  F2FP.PACK_AB R180, R145.reuse, R180 ;  /* 0x000000b491b4723e */ /* 0x044fe200000000ff */
[----:B------:R-:W-:Y:S04]  /*17ee0*/  IMAD.WIDE.U32 R214, R214, -0x2daee0ad, RZ ;  /* 0xd2511f53d6d67825 */ /* 0x000fe800078e00ff */
[----:B------:R-:W-:Y:S01]  /*17ef0*/  FADD.FTZ R155, R145, R136 ;  /* 0x00000088919b7221 */ /* 0x000fe20000010000 */
[----:B------:R-:W-:Y:S01]  /*17f00*/  LOP3.LUT R136, R161, UR20, R166, 0x96, !PT ;  /* 0x00000014a1887c12 */ /* 0x000fe2000f8e96a6 */
[----:B------:R-:W-:Y:S04]  /*17f10*/  FADD.FTZ R145, R151, R162 ;  /* 0x000000a297917221 */ /* 0x000fe80000010000 */
[----:B------:R-:W-:Y:S01]  /*17f20*/  FADD.FTZ R145, R134, R145 ;  /* 0x0000009186917221 */ /* 0x000fe20000010000 */
[----:B------:R-:W-:Y:S04]  /*17f30*/  LOP3.LUT R134, R136, 0xff, RZ, 0xc0, !PT ;  /* 0x000000ff88867812 */ /* 0x000fe800078ec0ff */
[----:B------:R-:W-:Y:S01]  /*17f40*/  ISETP.GE.U32.AND P0, PT, R224, R134, PT ;  /* 0x00000086e000720c */ /* 0x000fe20003f06070 */
[----:B------:R2:W-:Y:S01]  /*17f50*/  STL [R1+0x8c], R145 ;  /* 0x00008c9101007387 */ /* 0x0005e20000100800 */
[C---:B------:R-:W-:Y:S02]  /*17f60*/  PRMT R134, R2.reuse, 0x7632, R134 ;  /* 0x0000763202867816 */ /* 0x040fe40000000086 */
[----:B-1----:R-:W-:Y:S02]  /*17f70*/  F2FP.PACK_AB R167, R137, R141 ;  /* 0x0000008d89a7723e */ /* 0x002fe400000000ff */
[----:B------:R-:W-:Y:S01]  /*17f80*/  PRMT R158, R2, 0x5410, R134 ;  /* 0x00005410029e7816 */ /* 0x000fe20000000086 */
[----:B--2---:R-:W-:Y:S04]  /*17f90*/  FADD.FTZ R145, R141, R155 ;  /* 0x0000009b8d917221 */ /* 0x004fe80000010000 */
[----:B------:R-:W-:Y:S02]  /*17fa0*/  FADD.FTZ R137, R137, R145 ;  /* 0x0000009189897221 */ /* 0x000fe40000010000 */
[----:B-----5:R-:W-:Y:S05]  /*17fb0*/  @!P0 HADD2 R170, -R2.H0_H0, -RZ.H0_H0 ;  /* 0xa00000ff02aa8230 */ /* 0x020fea0000000900 */
[----:B------:R-:W-:Y:S01]  /*17fc0*/  PRMT R165, R170, 0x7610, R165 ;  /* 0x00007610aaa57816 */ /* 0x000fe200000000a5 */
[----:B------:R1:W-:Y:S03]  /*17fd0*/  @!P0 STL.S16 [R1+0x48], R170 ;  /* 0x000048aa01008387 */ /* 0x0003e60000100600 */
[----:B------:R-:W-:Y:S01]  /*17fe0*/  @!P0 PRMT R2, R165, 0x5410, RZ ;  /* 0x00005410a5028816 */ /* 0x000fe200000000ff */
[----:B------:R2:W-:Y:S04]  /*17ff0*/  STL [R1+0x88], R137 ;  /* 0x0000888901007387 */ /* 0x0005e80000100800 */
[----:B------:R5:W-:Y:S04]  /*18000*/  STG.E.U16 [R210.64+0x40], R2 ;  /* 0x00004002d2007986 */ /* 0x000be8000c101516 */
[----:B------:R4:W3:Y:S04]  /*18010*/  LDL.S16 R173, [R1+0x28] ;  /* 0x0000280001ad7983 */ /* 0x0008e80000100600 */
[----:B------:R3:W3:Y:S04]  /*18020*/  LDL.S16 R171, [R1+0x24] ;  /* 0x0000240001ab7983 */ /* 0x0006e80000100600 */
[----:B------:R3:W3:Y:S04]  /*18030*/  LDL.S16 R165, [R1+0x1c] ;  /* 0x00001c0001a57983 */ /* 0x0006e80000100600 */
[----:B-1----:R1:W3:Y:S01]  /*18040*/  LDL.S16 R170, [R1+0x20] ;  /* 0x0000200001aa7983 */ /* 0x0022e20000100600 */
[----:B--2---:R-:W-:Y:S04]  /*18050*/  LOP3.LUT R137, R160, 0xff, RZ, 0xc0, !PT ;  /* 0x000000ffa0897812 */ /* 0x004fe800078ec0ff */
[----:B------:R-:W-:Y:S02]  /*18060*/  ISETP.GE.U32.AND P2, PT, R224, R137, PT ;  /* 0x00000089e000720c */ /* 0x000fe40003f46070 */
[----:B-----5:R-:W-:Y:S04]  /*18070*/  LOP3.LUT R2, R136, 0xffff, RZ, 0xc0, !PT ;  /* 0x0000ffff88027812 */ /* 0x020fe800078ec0ff */
        /* <DEDUP_REMOVED lines=9> */
[----:B----4-:R-:W-:Y:S01]  /*18110*/  @!P1 HADD2 R175, -R134.H0_H0, -RZ.H0_H0 ;  /* 0xa00000ff86af9230 */ /* 0x010fe20000000900 */
[----:B------:R-:W-:Y:S04]  /*18120*/  LOP3.LUT R136, R160, 0xffff, RZ, 0xc0, !PT ;  /* 0x0000ffffa0887812 */ /* 0x000fe800078ec0ff */
[----:B------:R-:W-:Y:S01]  /*18130*/  PRMT R163, R175, 0x7610, R163 ;  /* 0x00007610afa37816 */ /* 0x000fe200000000a3 */
[----:B------:R-:W-:Y:S01]  /*18140*/  @!P1 STL.S16 [R1+0x40], R175 ;  /* 0x000040af01009387 */ /* 0x000fe20000100600 */
[--C-:B------:R-:W-:Y:S02]  /*18150*/  SHF.R.U32.HI R137, RZ, 0x8, R136.reuse ;  /* 0x00000008ff897819 */ /* 0x100fe40000011688 */
[----:B------:R-:W-:Y:S01]  /*18160*/  @!P1 PRMT R134, R163, 0x5410, RZ ;  /* 0x00005410a3869816 */ /* 0x000fe200000000ff */
[----:B------:R-:W-:Y:S01]  /*18170*/  @!P0 HADD2 R157, -R2.H0_H0, -RZ.H0_H0 ;  /* 0xa00000ff029d8230 */ /* 0x000fe20000000900 */
[----:B------:R1:W2:Y:S01]  /*18180*/  LDL.S16 R163, [R1+0x2c] ;  /* 0x00002c0001a37983 */ /* 0x0002a20000100600 */
[----:B------:R-:W-:Y:S02]  /*18190*/  PRMT R136, R164, 0x7632, R136 ;  /* 0x00007632a4887816 */ /* 0x000fe40000000088 */
[----:B------:R-:W-:Y:S01]  /*181a0*/  LOP3.LUT R137, R137, 0xffff, RZ, 0xc0, !PT ;  /* 0x0000ffff89897812 */ /* 0x000fe200078ec0ff */
[----:B------:R4:W-:Y:S01]  /*181b0*/  @!P0 STL.S16 [R1+0x3c], R157 ;  /* 0x00003c9d01008387 */ /* 0x0009e20000100600 */
[----:B------:R-:W-:Y:S02]  /*181c0*/  PRMT R141, R157, 0x7610, R141 ;  /* 0x000076109d8d7816 */ /* 0x000fe4000000008d */
[----:B------:R-:W-:Y:S01]  /*181d0*/  ISETP.GE.U32.AND P6, PT, R224, R137, PT ;  /* 0x00000089e000720c */ /* 0x000fe20003fc6070 */
[----:B------:R5:W-:Y:S01]  /*181e0*/  STG.E.U16 [R210.64+0x42], R134 ;  /* 0x00004286d2007986 */ /* 0x000be2000c101516 */
[----:B------:R-:W-:Y:S02]  /*181f0*/  SHF.R.U32.HI R137, RZ, 0x18, R160 ;  /* 0x00000018ff897819 */ /* 0x000fe400000116a0 */
[----:B----4-:R-:W-:Y:S02]  /*18200*/  PRMT R157, R2, 0x5410, R136 ;  /* 0x00005410029d7816 */ /* 0x010fe40000000088 */
[----:B------:R-:W-:Y:S02]  /*18210*/  @!P0 PRMT R2, R141, 0x5410, RZ ;  /* 0x000054108d028816 */ /* 0x000fe400000000ff */
[----:B------:R1:W4:Y:S01]  /*18220*/  LDL.S16 R141, [R1+0x18] ;  /* 0x00001800018d7983 */ /* 0x0003220000100600 */
[----:B------:R-:W-:Y:S02]  /*18230*/  ISETP.GE.U32.AND P0, PT, R224, R137, PT ;  /* 0x00000089e000720c */ /* 0x000fe40003f06070 */
[----:B-----5:R-:W-:Y:S01]  /*18240*/  SHF.R.U32.HI R134, RZ, 0x10, R160 ;  /* 0x00000010ff867819 */ /* 0x020fe200000116a0 */
[----:B------:R5:W-:Y:S03]  /*18250*/  STG.E.U16 [R212.64+0x40], R2 ;  /* 0x00004002d4007986 */ /* 0x000be6000c101516 */
[----:B------:R-:W-:Y:S04]  /*18260*/  LOP3.LUT R134, R134, 0xff, RZ, 0xc0, !PT ;  /* 0x000000ff86867812 */ /* 0x000fe800078ec0ff */
[----:B------:R-:W-:Y:S02]  /*18270*/  ISETP.GE.U32.AND P1, PT, R224, R134, PT ;  /* 0x00000086e000720c */ /* 0x000fe40003f26070 */
[----:B------:R-:W-:Y:S02]  /*18280*/  PRMT R134, R135, 0x7632, R134 ;  /* 0x0000763287867816 */ /* 0x000fe40000000086 */
[----:B-----5:R-:W-:Y:S01]  /*18290*/  PRMT R2, R3, 0x7632, R2 ;  /* 0x0000763203027816 */ /* 0x020fe20000000002 */
[----:B---3--:R-:W-:Y:S04]  /*182a0*/  @!P2 HADD2 R173, -R3.H0_H0, -RZ.H0_H0 ;  /* 0xa00000ff03ada230 */ /* 0x008fe80000000900 */
[----:B------:R-:W-:Y:S01]  /*182b0*/  @!P6 HADD2 R171, -R2.H0_H0, -RZ.H0_H0 ;  /* 0xa00000ff02abe230 */ /* 0x000fe20000000900 */
[----:B------:R-:W-:Y:S01]  /*182c0*/  PRMT R162, R173, 0x7610, R162 ;  /* 0x00007610ada27816 */ /* 0x000fe200000000a2 */
[----:B------:R3:W-:Y:S01]  /*182d0*/  @!P2 STL.S16 [R1+0x28], R173 ;  /* 0x000028ad0100a387 */ /* 0x0007e20000100600 */
[----:B------:R-:W-:Y:S02]  /*182e0*/  @!P0 HADD2 R165, -R134.H0_H0, -RZ.H0_H0 ;  /* 0xa00000ff86a58230 */ /* 0x000fe40000000900 */
[----:B------:R-:W-:Y:S01]  /*182f0*/  PRMT R159, R171, 0x7610, R159 ;  /* 0x00007610ab9f7816 */ /* 0x000fe2000000009f */
[----:B------:R-:W-:Y:S01]  /*18300*/  @!P6 STL.S16 [R1+0x24], R171 ;  /* 0x000024ab0100e387 */ /* 0x000fe20000100600 */
[----:B------:R-:W-:Y:S01]  /*18310*/  @!P1 HADD2 R170, -R135.H0_H0, -RZ.H0_H0 ;  /* 0xa00000ff87aa9230 */ /* 0x000fe20000000900 */
[----:B------:R-:W-:Y:S04]  /*18320*/  PRMT R137, R165, 0x7610, R137 ;  /* 0x00007610a5897816 */ /* 0x000fe80000000089 */
[----:B------:R-:W-:Y:S01]  /*18330*/  @!P1 STL.S16 [R1+0x20], R170 ;  /* 0x000020aa01009387 */ /* 0x000fe20000100600 */
[----:B------:R-:W-:Y:S03]  /*18340*/  PRMT R145, R170, 0x7610, R145 ;  /* 0x00007610aa917816 */ /* 0x000fe60000000091 */
[----:B------:R5:W-:Y:S01]  /*18350*/  @!P0 STL.S16 [R1+0x1c], R165 ;  /* 0x00001ca501008387 */ /* 0x000be20000100600 */
[----:B---3--:R-:W-:Y:S02]  /*18360*/  PRMT R173, R174, 0x7054, R174 ;  /* 0x00007054aead7816 */ /* 0x008fe400000000ae */
[----:B-----5:R-:W-:Y:S01]  /*18370*/  LOP3.LUT R165, R215, UR19, R168, 0x96, !PT ;  /* 0x00000013d7a57c12 */ /* 0x020fe2000f8e96a8 */
[----:B--2---:R-:W-:Y:S05]  /*18380*/  @!P3 HADD2 R163, -R136.H0_H0, -RZ.H0_H0 ;  /* 0xa00000ff88a3b230 */ /* 0x004fea0000000900 */
[----:B------:R-:W-:Y:S01]  /*18390*/  PRMT R156, R163, 0x7610, R156 ;  /* 0x00007610a39c7816 */ /* 0x000fe2000000009c */
[----:B------:R-:W-:Y:S03]  /*183a0*/  @!P3 STL.S16 [R1+0x2c], R163 ;  /* 0x00002ca30100b387 */ /* 0x000fe60000100600 */
[----:B------:R-:W-:Y:S02]  /*183b0*/  @!P3 PRMT R136, R156, 0x5410, RZ ;  /* 0x000054109c88b816 */ /* 0x000fe400000000ff */
[----:B------:R-:W-:Y:S02]  /*183c0*/  PRMT R156, R3, 0x5410, R2 ;  /* 0x00005410039c7816 */ /* 0x000fe40000000002 */
[----:B------:R-:W-:Y:S01]  /*183d0*/  @!P2 PRMT R3, R162, 0x5410, RZ ;  /* 0x00005410a203a816 */ /* 0x000fe200000000ff */
[----:B------:R-:W-:Y:S01]  /*183e0*/  STG.E.U16 [R212.64+0x42], R136 ;  /* 0x00004288d4007986 */ /* 0x000fe2000c101516 */
[----:B------:R-:W-:Y:S02]  /*183f0*/  @!P6 PRMT R2, R159, 0x5410, RZ ;  /* 0x000054109f02e816 */ /* 0x000fe400000000ff */
[----:B------:R-:W-:Y:S01]  /*18400*/  ISETP.NE.AND P3, PT, R234, RZ, PT ;  /* 0x000000ffea00720c */ /* 0x000fe20003f65270 */
[----:B------:R2:W-:Y:S01]  /*18410*/  STG.E.U16 [R210.64+0x50], R3 ;  /* 0x00005003d2007986 */ /* 0x0005e2000c101516 */
[----:B------:R-:W-:Y:S03]  /*18420*/  ISETP.NE.AND P2, PT, R235, RZ, PT ;  /* 0x000000ffeb00720c */ /* 0x000fe60003f45270 */
[----:B------:R3:W-:Y:S01]  /*18430*/  STG.E.U16 [R210.64+0x52], R2 ;  /* 0x00005202d2007986 */ /* 0x0007e2000c101516 */
[----:B--2---:R-:W-:Y:S02]  /*18440*/  PRMT R3, R135, 0x5410, R134 ;  /* 0x0000541087037816 */ /* 0x004fe40000000086 */
[----:B------:R-:W-:Y:S02]  /*18450*/  @!P0 PRMT R134, R137, 0x5410, RZ ;  /* 0x0000541089868816 */ /* 0x000fe400000000ff */
[----:B---3--:R-:W-:Y:S02]  /*18460*/  LOP3.LUT R2, R165, 0xff, RZ, 0xc0, !PT ;  /* 0x000000ffa5027812 */ /* 0x008fe400078ec0ff */
[----:B------:R-:W-:Y:S01]  /*18470*/  @!P1 PRMT R135, R145, 0x5410, RZ ;  /* 0x0000541091879816 */ /* 0x000fe200000000ff */
[----:B------:R2:W-:Y:S01]  /*18480*/  STG.E.U16 [R212.64+0x52], R134 ;  /* 0x00005286d4007986 */ /* 0x0005e2000c101516 */
[----:B------:R-:W-:Y:S02]  /*18490*/  ISETP.GE.U32.AND P0, PT, R224, R2, PT ;  /* 0x00000002e000720c */ /* 0x000fe40003f06070 */
[C---:B------:R-:W-:Y:S01]  /*184a0*/  PRMT R2, R0.reuse, 0x7632, R2 ;  /* 0x0000763200027816 */ /* 0x040fe20000000002 */
[----:B------:R-:W-:Y:S03]  /*184b0*/  STG.E.U16 [R212.64+0x50], R135 ;  /* 0x00005087d4007986 */ /* 0x000fe6000c101516 */
[----:B------:R-:W-:Y:S07]  /*184c0*/  PRMT R164, R0, 0x5410, R2 ;  /* 0x0000541000a47816 */ /* 0x000fee0000000002 */
[----:B----4-:R-:W-:Y:S05]  /*184d0*/  @!P0 HADD2 R141, -R0.H0_H0, -RZ.H0_H0 ;  /* 0xa00000ff008d8230 */ /* 0x010fea0000000900 */
[----:B------:R-:W-:Y:S04]  /*184e0*/  @!P0 STL.S16 [R1+0x18], R141 ;  /* 0x0000188d01008387 */ /* 0x000fe80000100600 */
[----:B------:R1:W3:Y:S01]  /*184f0*/  LDL.S16 R162, [R1+0x8] ;  /* 0x0000080001a27983 */ /* 0x0002e20000100600 */
[----:B--2---:R-:W-:Y:S04]  /*18500*/  PRMT R134, R141, 0x7610, R134 ;  /* 0x000076108d867816 */ /* 0x004fe80000000086 */
[----:B------:R-:W-:Y:S05]  /*18510*/  @!P0 PRMT R0, R134, 0x5410, RZ ;  /* 0x0000541086008816 */ /* 0x000fea00000000ff */
[----:B------:R2:W-:Y:S02]  /*18520*/  STG.E.U16 [R210.64+0x60], R0 ;  /* 0x00006000d2007986 */ /* 0x0005e4000c101516 */
[----:B--2---:R-:W-:Y:S04]  /*18530*/  LOP3.LUT R0, R165, 0xffff, RZ, 0xc0, !PT ;  /* 0x0000ffffa5007812 */ /* 0x004fe800078ec0ff */
[----:B------:R-:W-:Y:S02]  /*18540*/  SHF.R.U32.HI R135, RZ, 0x8, R0 ;  /* 0x00000008ff877819 */ /* 0x000fe40000011600 */
[----:B------:R-:W-:Y:S02]  /*18550*/  LOP3.LUT R0, R143, UR20, R150, 0x96, !PT ;  /* 0x000000148f007c12 */ /* 0x000fe4000f8e9696 */
[----:B------:R-:W-:Y:S02]  /*18560*/  LOP3.LUT R135, R135, 0xffff, RZ, 0xc0, !PT ;  /* 0x0000ffff87877812 */ /* 0x000fe400078ec0ff */
[----:B------:R-:W-:Y:S02]  /*18570*/  LOP3.LUT R134, R0, 0xffff, RZ, 0xc0, !PT ;  /* 0x0000ffff00867812 */ /* 0x000fe400078ec0ff */
[----:B------:R-:W-:Y:S02]  /*18580*/  ISETP.GE.U32.AND P0, PT, R224, R135, PT ;  /* 0x00000087e000720c */ /* 0x000fe40003f06070 */
[----:B------:R-:W-:Y:S02]  /*18590*/  LOP3.LUT R135, R0, 0xff, RZ, 0xc0, !PT ;  /* 0x000000ff00877812 */ /* 0x000fe400078ec0ff */
[----:B------:R-:W-:Y:S04]  /*185a0*/  SHF.R.U32.HI R134, RZ, 0x8, R134 ;  /* 0x00000008ff867819 */ /* 0x000fe80000011686 */
[----:B------:R-:W-:Y:S02]  /*185b0*/  PRMT R136, R135, 0x5410, R134 ;  /* 0x0000541087887816 */ /* 0x000fe40000000086 */
[--C-:B------:R-:W-:Y:S02]  /*185c0*/  SHF.R.U32.HI R135, RZ, 0x10, R0.reuse ;  /* 0x00000010ff877819 */ /* 0x100fe40000011600 */
[----:B------:R-:W-:Y:S01]  /*185d0*/  SHF.R.U32.HI R134, RZ, 0x18, R0 ;  /* 0x00000018ff867819 */ /* 0x000fe20000011600 */
[--C-:B------:R-:W-:Y:S01]  /*185e0*/  HSET2.LE.AND R136, R136, R173.reuse, PT ;  /* 0x000000ad88887233 */ /* 0x100fe20003803000 */
[----:B------:R-:W-:Y:S02]  /*185f0*/  LOP3.LUT R0, R135, 0xff, RZ, 0xc0, !PT ;  /* 0x000000ff87007812 */ /* 0x000fe400078ec0ff */
[----:B------:R-:W-:Y:S02]  /*18600*/  SHF.R.U32.HI R135, RZ, 0x10, R148 ;  /* 0x00000010ff877819 */ /* 0x000fe40000011694 */
[----:B------:R-:W-:Y:S02]  /*18610*/  PRMT R137, R0, 0x5410, R134 ;  /* 0x0000541000897816 */ /* 0x000fe40000000086 */
[C---:B------:R-:W-:Y:S02]  /*18620*/  LOP3.LUT R0, R142.reuse, 0xffff, RZ, 0xc0, !PT ;  /* 0x0000ffff8e007812 */ /* 0x040fe400078ec0ff */
[----:B------:R-:W-:Y:S01]  /*18630*/  LOP3.LUT R134, R142, 0xff, RZ, 0xc0, !PT ;  /* 0x000000ff8e867812 */ /* 0x000fe200078ec0ff */
[--C-:B------:R-:W-:Y:S01]  /*18640*/  HSET2.LE.AND R137, R137, R173.reuse, PT ;  /* 0x000000ad89897233 */ /* 0x100fe20003803000 */
[----:B------:R-:W-:Y:S02]  /*18650*/  SHF.R.U32.HI R0, RZ, 0x8, R0 ;  /* 0x00000008ff007819 */ /* 0x000fe40000011600 */
[----:B------:R-:W-:Y:S02]  /*18660*/  LOP3.LUT R136, R136, R138, RZ, 0xc0, !PT ;  /* 0x0000008a88887212 */ /* 0x000fe400078ec0ff */
[----:B------:R-:W-:Y:S02]  /*18670*/  PRMT R134, R134, 0x5410, R0 ;  /* 0x0000541086867816 */ /* 0x000fe40000000000 */
[--C-:B------:R-:W-:Y:S02]  /*18680*/  SHF.R.U32.HI R0, RZ, 0x10, R142.reuse ;  /* 0x00000010ff007819 */ /* 0x100fe4000001168e */
[----:B------:R-:W-:Y:S01]  /*18690*/  SHF.R.U32.HI R142, RZ, 0x18, R142 ;  /* 0x00000018ff8e7819 */ /* 0x000fe2000001168e */
[--C-:B------:R-:W-:Y:S01]  /*186a0*/  HSET2.LE.AND R138, R134, R173.reuse, PT ;  /* 0x000000ad868a7233 */ /* 0x100fe20003803000 */
[----:B------:R-:W-:Y:S02]  /*186b0*/  LOP3.LUT R0, R0, 0xff, RZ, 0xc0, !PT ;  /* 0x000000ff00007812 */ /* 0x000fe400078ec0ff */
[----:B------:R-:W-:Y:S02]  /*186c0*/  LOP3.LUT R137, R137, R140, RZ, 0xc0, !PT ;  /* 0x0000008c89897212 */ /* 0x000fe400078ec0ff */
[----:B------:R-:W-:Y:S02]  /*186d0*/  PRMT R0, R0, 0x5410, R142 ;  /* 0x0000541000007816 */ /* 0x000fe4000000008e */
[----:B------:R-:W2:Y:S01]  /*186e0*/  LDSM.16.MT88.4 R140, [R182+0x10000] ;  /* 0x01000000b68c783b */ /* 0x000ea20000004200 */
[----:B------:R-:W-:Y:S02]  /*186f0*/  LOP3.LUT R138, R138, R139, RZ, 0xc0, !PT ;  /* 0x0000008b8a8a7212 */ /* 0x000fe400078ec0ff */
[--C-:B------:R-:W-:Y:S01]  /*18700*/  HSET2.LE.AND R139, R0, R173.reuse, PT ;  /* 0x000000ad008b7233 */ /* 0x100fe20003803000 */
[C---:B------:R-:W-:Y:S02]  /*18710*/  LOP3.LUT R134, R148.reuse, 0xffff, RZ, 0xc0, !PT ;  /* 0x0000ffff94867812 */ /* 0x040fe400078ec0ff */
[----:B------:R-:W-:Y:S02]  /*18720*/  LOP3.LUT R0, R148, 0xff, RZ, 0xc0, !PT ;  /* 0x000000ff94007812 */ /* 0x000fe400078ec0ff */
[----:B------:R-:W-:Y:S02]  /*18730*/  LOP3.LUT R139, R139, R144, RZ, 0xc0, !PT ;  /* 0x000000908b8b7212 */ /* 0x000fe400078ec0ff */
[----:B------:R-:W-:Y:S02]  /*18740*/  SHF.R.U32.HI R148, RZ, 0x18, R148 ;  /* 0x00000018ff947819 */ /* 0x000fe40000011694 */
[----:B------:R-:W-:Y:S04]  /*18750*/  SHF.R.U32.HI R134, RZ, 0x8, R134 ;  /* 0x00000008ff867819 */ /* 0x000fe80000011686 */
[----:B------:R-:W-:Y:S02]  /*18760*/  PRMT R159, R0, 0x5410, R134 ;  /* 0x00005410009f7816 */ /* 0x000fe40000000086 */
[----:B------:R-:W-:Y:S02]  /*18770*/  LOP3.LUT R0, R135, 0xff, RZ, 0xc0, !PT ;  /* 0x000000ff87007812 */ /* 0x000fe400078ec0ff */
[----:B------:R-:W-:Y:S02]  /*18780*/  SHF.R.U32.HI R135, RZ, 0x10, R154 ;  /* 0x00000010ff877819 */ /* 0x000fe4000001169a */
[----:B------:R-:W-:Y:S02]  /*18790*/  PRMT R155, R0, 0x5410, R148 ;  /* 0x00005410009b7816 */ /* 0x000fe40000000094 */
[----:B------:R-:W-:Y:S01]  /*187a0*/  LDSM.16.MT88.4 R148, [R182+0x10800] ;  /* 0x01080000b694783b */ /* 0x000fe20000004200 */
[C---:B------:R-:W-:Y:S04]  /*187b0*/  LOP3.LUT R0, R154.reuse, 0xffff, RZ, 0xc0, !PT ;  /* 0x0000ffff9a007812 */ /* 0x040fe800078ec0ff */
[----:B------:R-:W-:Y:S02]  /*187c0*/  SHF.R.U32.HI R134, RZ, 0x8, R0 ;  /* 0x00000008ff867819 */ /* 0x000fe40000011600 */
[----:B------:R-:W-:Y:S02]  /*187d0*/  LOP3.LUT R0, R135, 0xff, RZ, 0xc0, !PT ;  /* 0x000000ff87007812 */ /* 0x000fe400078ec0ff */
[----:B------:R-:W-:Y:S01]  /*187e0*/  SHF.R.U32.HI R135, RZ, 0x10, R160 ;  /* 0x00000010ff877819 */ /* 0x000fe200000116a0 */
        /* <DEDUP_REMOVED lines=11> */
[----:B------:R-:W2:Y:S03]  /*188a0*/  LDSM.16.MT88.4 R140, [R182+0x12000] ;  /* 0x01200000b68c783b */ /* 0x000ea60000004200 */
[----:B---3--:R-:W-:Y:S05]  /*188b0*/  @!P0 HADD2 R162, -R2.H0_H0, -RZ.H0_H0 ;  /* 0xa00000ff02a28230 */ /* 0x008fea0000000900 */
[----:B------:R-:W-:Y:S04]  /*188c0*/  @!P0 STL.S16 [R1+0x8], R162 ;  /* 0x000008a201008387 */ /* 0x000fe80000100600 */
[----:B------:R1:W3:Y:S04]  /*188d0*/  LDL.S16 R226, [R1+0x14] ;  /* 0x0000140001e27983 */ /* 0x0002e80000100600 */
[----:B------:R1:W4:Y:S04]  /*188e0*/  LDL.S16 R225, [R1+0x10] ;  /* 0x0000100001e17983 */ /* 0x0003280000100600 */
[----:B------:R1:W5:Y:S04]  /*188f0*/  LDL.S16 R223, [R1+0xc] ;  /* 0x00000c0001df7983 */ /* 0x0003680000100600 */
[----:B------:R1:W3:Y:S04]  /*18900*/  LDL.S16 R222, [R1+0x4] ;  /* 0x0000040001de7983 */ /* 0x0002e80000100600 */
[----:B------:R1:W3:Y:S01]  /*18910*/  LDL.S16 R221, [R1] ;  /* 0x0000000001dd7983 */ /* 0x0002e20000100600 */
        /* <DEDUP_REMOVED lines=34> */
[----:B------:R-:W-:Y:S02]  /*18b40*/  PRMT R134, R140, 0x5410, R134 ;  /* 0x000054108c867816 */ /* 0x000fe40000000086 */
[----:B------:R-:W2:Y:S01]  /*18b50*/  LDSM.16.MT88.4 R140, [R184+0x16000] ;  /* 0x01600000b88c783b */ /* 0x000ea20000004200 */
[----:B------:R-:W-:Y:S02]  /*18b60*/  PRMT R0, R0, 0x5410, R154 ;  /* 0x0000541000007816 */ /* 0x000fe4000000009a */
[--C-:B------:R-:W-:Y:S03]  /*18b70*/  HSET2.LE.AND R144, R134, R173.reuse, PT ;  /* 0x000000ad86907233 */ /* 0x100fe60003803000 */
[--C-:B------:R-:W-:Y:S01]  /*18b80*/  HSET2.LE.AND R145, R0, R173.reuse, PT ;  /* 0x000000ad00917233 */ /* 0x100fe20003803000 */
[----:B------:R-:W-:Y:S02]  /*18b90*/  LOP3.LUT R0, R161, UR20, R166, 0x96, !PT ;  /* 0x00000014a1007c12 */ /* 0x000fe4000f8e96a6 */
[----:B------:R-:W-:Y:S01]  /*18ba0*/  LOP3.LUT R144, R144, R147, RZ, 0xc0, !PT ;  /* 0x0000009390907212 */ /* 0x000fe200078ec0ff */
[--C-:B------:R-:W-:Y:S01]  /*18bb0*/  HSET2.LE.AND R147, R155, R173.reuse, PT ;  /* 0x000000ad9b937233 */ /* 0x100fe20003803000 */
[----:B------:R-:W-:Y:S01]  /*18bc0*/  LOP3.LUT R145, R145, R146, RZ, 0xc0, !PT ;  /* 0x0000009291917212 */ /* 0x000fe200078ec0ff */
[--C-:B------:R-:W-:Y:S01]  /*18bd0*/  HSET2.LE.AND R146, R159, R173.reuse, PT ;  /* 0x000000ad9f927233 */ /* 0x100fe20003803000 */
[----:B------:R-:W-:Y:S02]  /*18be0*/  LOP3.LUT R134, R160, 0xffff, RZ, 0xc0, !PT ;  /* 0x0000ffffa0867812 */ /* 0x000fe400078ec0ff */
[----:B------:R-:W-:Y:S02]  /*18bf0*/  LOP3.LUT R147, R147, R153, RZ, 0xc0, !PT ;  /* 0x0000009993937212 */ /* 0x000fe400078ec0ff */
[----:B------:R-:W-:Y:S02]  /*18c00*/  LOP3.LUT R146, R146, R152, RZ, 0xc0, !PT ;  /* 0x0000009892927212 */ /* 0x000fe400078ec0ff */
[----:B------:R-:W-:Y:S02]  /*18c10*/  LOP3.LUT R152, R160, 0xff, RZ, 0xc0, !PT ;  /* 0x000000ffa0987812 */ /* 0x000fe400078ec0ff */
[----:B------:R-:W-:Y:S01]  /*18c20*/  SHF.R.U32.HI R160, RZ, 0x18, R160 ;  /* 0x00000018ffa07819 */ /* 0x000fe200000116a0 */
[C---:B--2---:R-:W-:Y:S08]  /*18c30*/  HMMA.16816.F32 R124, R136.reuse, R140, R124 ;  /* 0x0000008c887c723c */ /* 0x044ff0000000187c */
[----:B------:R-:W-:Y:S01]  /*18c40*/  HMMA.16816.F32 R128, R136, R142, R128 ;  /* 0x0000008e8880723c */ /* 0x000fe20000001880 */
[----:B------:R-:W2:Y:S07]  /*18c50*/  LDSM.16.MT88.4 R136, [R183+0x10800] ;  /* 0x01080000b788783b */ /* 0x000eae0000004200 */
[C---:B------:R-:W-:Y:S01]  /*18c60*/  HMMA.16816.F32 R4, R144.reuse, R148, R4 ;  /* 0x000000949004723c */ /* 0x040fe20000001804 */
[----:B------:R-:W1:Y:S07]  /*18c70*/  LDSM.16.MT88.4 R140, [R185+0x10800] ;  /* 0x01080000b98c783b */ /* 0x000e6e0000004200 */
        /* <DEDUP_REMOVED lines=38> */
[C---:B--2---:R-:W-:Y:S07]  /*18ee0*/  HMMA.16816.F32 R108, R144.reuse, R136, R108 ;  /* 0x00000088906c723c */ /* 0x044fee000000186c */
[--C-:B------:R-:W-:Y:S01]  /*18ef0*/  SHF.R.U32.HI R136, RZ, 0x10, R0.reuse ;  /* 0x00000010ff887819 */ /* 0x100fe20000011600 */
[C---:B------:R-:W-:Y:S01]  /*18f00*/  HMMA.16816.F32 R112, R144.reuse, R138, R112 ;  /* 0x0000008a9070723c */ /* 0x040fe20000001870 */
[----:B------:R-:W-:Y:S03]  /*18f10*/  LOP3.LUT R137, R135, 0xff, RZ, 0xc0, !PT ;  /* 0x000000ff87897812 */ /* 0x000fe600078ec0ff */
[----:B------:R-:W-:Y:S03]  /*18f20*/  SHF.R.U32.HI R135, RZ, 0x18, R0 ;  /* 0x00000018ff877819 */ /* 0x000fe60000011600 */
[----:B------:R-:W-:Y:S01]  /*18f30*/  SHF.R.U32.HI R139, RZ, 0x8, R134 ;  /* 0x00000008ff8b7819 */ /* 0x000fe20000011686 */
[C---:B-1----:R-:W-:Y:S01]  /*18f40*/  HMMA.16816.F32 R116, R144.reuse, R140, R116 ;  /* 0x0000008c9074723c */ /* 0x042fe20000001874 */
[----:B------:R-:W-:Y:S03]  /*18f50*/  LOP3.LUT R138, R0, 0xff, RZ, 0xc0, !PT ;  /* 0x000000ff008a7812 */ /* 0x000fe600078ec0ff */
[----:B------:R-:W-:Y:S02]  /*18f60*/  PRMT R159, R152, 0x5410, R139 ;  /* 0x00005410989f7816 */ /* 0x000fe4000000008b */
[----:B------:R-:W-:Y:S01]  /*18f70*/  LDSM.16.MT88.4 R152, [R184+0x11000] ;  /* 0x01100000b898783b */ /* 0x000fe20000004200 */
[----:B------:R-:W-:Y:S01]  /*18f80*/  PRMT R139, R137, 0x5410, R160 ;  /* 0x00005410898b7816 */ /* 0x000fe200000000a0 */
[C---:B------:R-:W-:Y:S01]  /*18f90*/  HMMA.16816.F32 R120, R144.reuse, R142, R120 ;  /* 0x0000008e9078723c */ /* 0x040fe20000001878 */
[----:B------:R-:W-:Y:S03]  /*18fa0*/  LOP3.LUT R134, R0, 0xffff, RZ, 0xc0, !PT ;  /* 0x0000ffff00867812 */ /* 0x000fe600078ec0ff */
[--C-:B------:R-:W-:Y:S01]  /*18fb0*/  HSET2.LE.AND R139, R139, R173.reuse, PT ;  /* 0x000000ad8b8b7233 */ /* 0x100fe20003803000 */
[----:B------:R-:W-:Y:S01]  /*18fc0*/  LOP3.LUT R0, R136, 0xff, RZ, 0xc0, !PT ;  /* 0x000000ff88007812 */ /* 0x000fe200078ec0ff */
[----:B------:R-:W1:Y:S01]  /*18fd0*/  LDSM.16.MT88.4 R140, [R182+0x11000] ;  /* 0x01100000b68c783b */ /* 0x000e620000004200 */
[----:B------:R-:W-:Y:S01]  /*18fe0*/  SHF.R.U32.HI R134, RZ, 0x8, R134 ;  /* 0x00000008ff867819 */ /* 0x000fe20000011686 */
[C---:B---3--:R-:W-:Y:S01]  /*18ff0*/  HMMA.16816.F32 R124, R144.reuse, R148, R124 ;  /* 0x00000094907c723c */ /* 0x048fe2000000187c */
[----:B------:R-:W-:Y:S03]  /*19000*/  PRMT R0, R0, 0x5410, R135 ;  /* 0x0000541000007816 */ /* 0x000fe60000000087 */
[----:B------:R-:W-:Y:S01]  /*19010*/  PRMT R134, R138, 0x5410, R134 ;  /* 0x000054108a867816 */ /* 0x000fe20000000086 */
[--C-:B------:R-:W-:Y:S01]  /*19020*/  HSET2.LE.AND R138, R159, R173.reuse, PT ;  /* 0x000000ad9f8a7233 */ /* 0x100fe20003803000 */
[----:B------:R-:W-:Y:S01]  /*19030*/  LOP3.LUT R139, R139, R3, RZ, 0xc0, !PT ;  /* 0x000000038b8b7212 */ /* 0x000fe200078ec0ff */
[--C-:B------:R-:W-:Y:S01]  /*19040*/  HSET2.LE.AND R137, R0, R173.reuse, PT ;  /* 0x000000ad00897233 */ /* 0x100fe20003803000 */
[----:B------:R-:W-:Y:S01]  /*19050*/  HMMA.16816.F32 R128, R144, R150, R128 ;  /* 0x000000969080723c */ /* 0x000fe20000001880 */
[----:B------:R-:W2:Y:S03]  /*19060*/  LDSM.16.MT88.4 R144, [R183+0x11000] ;  /* 0x01100000b790783b */ /* 0x000ea60000004200 */
[--C-:B------:R-:W-:Y:S01]  /*19070*/  HSET2.LE.AND R136, R134, R173.reuse, PT ;  /* 0x000000ad86887233 */ /* 0x100fe20003803000 */
[----:B------:R-:W-:Y:S02]  /*19080*/  LOP3.LUT R137, R137, R157, RZ, 0xc0, !PT ;  /* 0x0000009d89897212 */ /* 0x000fe400078ec0ff */
[----:B------:R-:W-:Y:S02]  /*19090*/  LOP3.LUT R138, R138, R156, RZ, 0xc0, !PT ;  /* 0x0000009c8a8a7212 */ /* 0x000fe400078ec0ff */
[----:B------:R-:W3:Y:S03]  /*190a0*/  LDSM.16.MT88.4 R148, [R185+0x11000] ;  /* 0x01100000b994783b */ /* 0x000ee60000004200 */
[----:B------:R-:W-:Y:S02]  /*190b0*/  LOP3.LUT R136, R136, R158, RZ, 0xc0, !PT ;  /* 0x0000009e88887212 */ /* 0x000fe400078ec0ff */
[----:B------:R-:W-:Y:S02]  /*190c0*/  LOP3.LUT R0, R214, 0xffff, RZ, 0xc0, !PT ;  /* 0x0000ffffd6007812 */ /* 0x000fe400078ec0ff */
[----:B------:R-:W-:Y:S01]  /*190d0*/  SHF.R.U32.HI R135, RZ, 0x18, R214 ;  /* 0x00000018ff877819 */ /* 0x000fe200000116d6 */
[----:B------:R-:W-:Y:S01]  /*190e0*/  LDSM.16.MT88.4 R156, [R185+0x13000] ;  /* 0x01300000b99c783b */ /* 0x000fe20000004200 */
[----:B------:R-:W-:Y:S02]  /*190f0*/  SHF.R.U32.HI R134, RZ, 0x8, R0 ;  /* 0x00000008ff867819 */ /* 0x000fe40000011600 */
[----:B------:R-:W-:Y:S02]  /*19100*/  LOP3.LUT R0, R215, UR19, R168, 0x96, !PT ;  /* 0x00000013d7007c12 */ /* 0x000fe4000f8e96a8 */
[----:B------:R-:W-:Y:S04]  /*19110*/  SHF.R.U32.HI R3, RZ, 0x10, R214 ;  /* 0x00000010ff037819 */ /* 0x000fe800000116d6 */
[----:B------:R-:W-:Y:S01]  /*19120*/  LOP3.LUT R3, R3, 0xff, RZ, 0xc0, !PT ;  /* 0x000000ff03037812 */ /* 0x000fe200078ec0ff */
[C---:B-1----:R-:W-:Y:S03]  /*19130*/  HMMA.16816.F32 R4, R136.reuse, R140, R4 ;  /* 0x0000008c8804723c */ /* 0x042fe60000001804 */
[----:B------:R-:W-:Y:S02]  /*19140*/  PRMT R171, R3, 0x5410, R135 ;  /* 0x0000541003ab7816 */ /* 0x000fe40000000087 */
[--C-:B------:R-:W-:Y:S02]  /*19150*/  SHF.R.U32.HI R3, RZ, 0x10, R0.reuse ;  /* 0x00000010ff037819 */ /* 0x100fe40000011600 */
[----:B------:R-:W-:Y:S01]  /*19160*/  SHF.R.U32.HI R135, RZ, 0x18, R0 ;  /* 0x00000018ff877819 */ /* 0x000fe20000011600 */
[--C-:B------:R-:W-:Y:S01]  /*19170*/  HSET2.LE.AND R171, R171, R173.reuse, PT ;  /* 0x000000adabab7233 */ /* 0x100fe20003803000 */
[----:B------:R-:W-:Y:S01]  /*19180*/  LOP3.LUT R3, R3, 0xff, RZ, 0xc0, !PT ;  /* 0x000000ff03037812 */ /* 0x000fe200078ec0ff */
[C---:B------:R-:W-:Y:S01]  /*19190*/  HMMA.16816.F32 R8, R136.reuse, R142, R8 ;  /* 0x0000008e8808723c */ /* 0x040fe20000001808 */
[----:B------:R-:W1:Y:S02]  /*191a0*/  LDSM.16.MT88.4 R140, [R182+0x13000] ;  /* 0x01300000b68c783b */ /* 0x000e640000004200 */
[--C-:B------:R-:W-:Y:S02]  /*191b0*/  PRMT R169, R3, 0x5410, R135.reuse ;  /* 0x0000541003a97816 */ /* 0x100fe40000000087 */
[----:B------:R-:W-:Y:S03]  /*191c0*/  PRMT R135, R180, 0x7632, R135 ;  /* 0x00007632b4877816 */ /* 0x000fe60000000087 */
[C---:B--2---:R-:W-:Y:S01]  /*191d0*/  HMMA.16816.F32 R12, R136.reuse, R144, R12 ;  /* 0x00000090880c723c */ /* 0x044fe2000000180c */
[--C-:B------:R-:W-:Y:S03]  /*191e0*/  HSET2.LE.AND R169, R169, R173.reuse, PT ;  /* 0x000000ada9a97233 */ /* 0x100fe60003803000 */
[----:B------:R-:W-:Y:S04]  /*191f0*/  PRMT R3, R167, 0x7632, R3 ;  /* 0x00007632a7037816 */ /* 0x000fe80000000003 */
        /* <DEDUP_REMOVED lines=29> */
[C---:B---3--:R-:W-:Y:S07]  /*193d0*/  HMMA.16816.F32 R92, R136.reuse, R148, R92 ;  /* 0x00000094885c723c */ /* 0x048fee000000185c */
[----:B------:R-:W-:Y:S01]  /*193e0*/  PRMT R149, R162, 0x7610, R149 ;  /* 0x00007610a2957816 */ /* 0x000fe20000000095 */
[C---:B------:R-:W-:Y:S01]  /*193f0*/  HMMA.16816.F32 R96, R136.reuse, R150, R96 ;  /* 0x000000968860723c */ /* 0x040fe20000001860 */
[----:B------:R-:W3:Y:S03]  /*19400*/  LDSM.16.MT88.4 R160, [R182+0x11800] ;  /* 0x01180000b6a0783b */ /* 0x000ee60000004200 */
[----:B------:R-:W-:Y:S02]  /*19410*/  @!P0 PRMT R2, R149, 0x5410, RZ ;  /* 0x0000541095028816 */ /* 0x000fe400000000ff */
[--C-:B------:R-:W-:Y:S02]  /*19420*/  SHF.R.U32.HI R149, RZ, 0x18, R165.reuse ;  /* 0x00000018ff957819 */ /* 0x100fe400000116a5 */
[C---:B------:R-:W-:Y:S01]  /*19430*/  HMMA.16816.F32 R100, R136.reuse, R156, R100 ;  /* 0x0000009c8864723c */ /* 0x040fe20000001864 */
[----:B------:R1:W-:Y:S01]  /*19440*/  STG.E.U16 [R210.64+0x62], R2 ;  /* 0x00006202d2007986 */ /* 0x0003e2000c101516 */
[----:B------:R-:W-:Y:S02]  /*19450*/  ISETP.GE.U32.AND P6, PT, R224, R149, PT ;  /* 0x00000095e000720c */ /* 0x000fe40003fc6070 */
[----:B------:R-:W-:Y:S04]  /*19460*/  LOP3.LUT R148, R214, 0xff, RZ, 0xc0, !PT ;  /* 0x000000ffd6947812 */ /* 0x000fe800078ec0ff */
[C---:B------:R-:W-:Y:S01]  /*19470*/  HMMA.16816.F32 R104, R136.reuse, R158, R104 ;  /* 0x0000009e8868723c */ /* 0x040fe20000001868 */
[----:B------:R-:W-:Y:S03]  /*19480*/  PRMT R170, R148, 0x5410, R134 ;  /* 0x0000541094aa7816 */ /* 0x000fe60000000086 */
[C---:B------:R-:W-:Y:S02]  /*19490*/  LOP3.LUT R148, R0.reuse, 0xff, RZ, 0xc0, !PT ;  /* 0x000000ff00947812 */ /* 0x040fe400078ec0ff */
[--C-:B------:R-:W-:Y:S01]  /*194a0*/  HSET2.LE.AND R170, R170, R173.reuse, PT ;  /* 0x000000adaaaa7233 */ /* 0x100fe20003803000 */
[----:B------:R-:W-:Y:S01]  /*194b0*/  SHF.R.U32.HI R134, RZ, 0x10, R165 ;  /* 0x00000010ff867819 */ /* 0x000fe200000116a5 */
[C---:B----4-:R-:W-:Y:S01]  /*194c0*/  HMMA.16816.F32 R108, R136.reuse, R152, R108 ;  /* 0x00000098886c723c */ /* 0x050fe2000000186c */
[----:B------:R-:W-:Y:S07]  /*194d0*/  @!P6 HADD2 R225, -R135.H0_H0, -RZ.H0_H0 ;  /* 0xa00000ff87e1e230 */ /* 0x000fee0000000900 */
[C---:B------:R-:W-:Y:S01]  /*194e0*/  HMMA.16816.F32 R112, R136.reuse, R154, R112 ;  /* 0x0000009a8870723c */ /* 0x040fe20000001870 */
[----:B------:R-:W4:Y:S03]  /*194f0*/  LDSM.16.MT88.4 R152, [R183+0x11800] ;  /* 0x01180000b798783b */ /* 0x000f260000004200 */
[----:B-1----:R-:W-:Y:S02]  /*19500*/  LOP3.LUT R2, R0, 0xffff, RZ, 0xc0, !PT ;  /* 0x0000ffff00027812 */ /* 0x002fe400078ec0ff */
[----:B------:R-:W-:Y:S02]  /*19510*/  LOP3.LUT R0, R134, 0xff, RZ, 0xc0, !PT ;  /* 0x000000ff86007812 */ /* 0x000fe400078ec0ff */
[C---:B------:R-:W-:Y:S01]  /*19520*/  HMMA.16816.F32 R116, R136.reuse, R140, R116 ;  /* 0x0000008c8874723c */ /* 0x040fe20000001874 */
[----:B------:R-:W-:Y:S02]  /*19530*/  PRMT R134, R167, 0x7610, R134 ;  /* 0x00007610a7867816 */ /* 0x000fe40000000086 */
[----:B------:R-:W-:Y:S02]  /*19540*/  ISETP.GE.U32.AND P1, PT, R224, R0, PT ;  /* 0x00000000e000720c */ /* 0x000fe40003f26070 */
[----:B------:R-:W-:Y:S02]  /*19550*/  PRMT R0, R172, 0x7632, R0 ;  /* 0x00007632ac007816 */ /* 0x000fe40000000000 */
[----:B------:R-:W-:Y:S01]  /*19560*/  PRMT R140, R180, 0x5410, R135 ;  /* 0x00005410b48c7816 */ /* 0x000fe20000000087 */
[C---:B------:R-:W-:Y:S01]  /*19570*/  HMMA.16816.F32 R120, R136.reuse, R142, R120 ;  /* 0x0000008e8878723c */ /* 0x040fe20000001878 */
[----:B------:R-:W-:Y:S03]  /*19580*/  SHF.R.U32.HI R2, RZ, 0x8, R2 ;  /* 0x00000008ff027819 */ /* 0x000fe60000011602 */
[----:B------:R-:W-:Y:S02]  /*19590*/  LOP3.LUT R169, R169, R140, RZ, 0xc0, !PT ;  /* 0x0000008ca9a97212 */ /* 0x000fe400078ec0ff */
[----:B------:R-:W-:Y:S02]  /*195a0*/  PRMT R2, R148, 0x5410, R2 ;  /* 0x0000541094027816 */ /* 0x000fe40000000002 */
[C---:B--2---:R-:W-:Y:S01]  /*195b0*/  HMMA.16816.F32 R124, R136.reuse, R144, R124 ;  /* 0x00000090887c723c */ /* 0x044fe2000000187c */
[----:B------:R-:W-:Y:S03]  /*195c0*/  @!P1 HADD2 R226, -R180.H0_H0, -RZ.H0_H0 ;  /* 0xa00000ffb4e29230 */ /* 0x000fe60000000900 */
[----:B------:R-:W-:Y:S01]  /*195d0*/  HSET2.LE.AND R168, R2, R173, PT ;  /* 0x000000ad02a87233 */ /* 0x000fe20003803000 */
[----:B------:R-:W-:Y:S01]  /*195e0*/  PRMT R2, R172, 0x7610, R2 ;  /* 0x00007610ac027816 */ /* 0x000fe20000000002 */
[----:B------:R-:W-:Y:S02]  /*195f0*/  @!P1 STL.S16 [R1+0x14], R226 ;  /* 0x000014e201009387 */ /* 0x000fe40000100600 */
[----:B------:R-:W-:Y:S01]  /*19600*/  HMMA.16816.F32 R128, R136, R146, R128 ;  /* 0x000000928880723c */ /* 0x000fe20000001880 */
[----:B------:R-:W-:Y:S01]  /*19610*/  PRMT R140, R2, 0x5410, R0 ;  /* 0x00005410028c7816 */ /* 0x000fe20000000000 */
[----:B------:R-:W-:Y:S02]  /*19620*/  LDSM.16.MT88.4 R172, [R184+0x11800] ;  /* 0x01180000b8ac783b */ /* 0x000fe40000004200 */
[----:B------:R-:W-:Y:S02]  /*19630*/  LOP3.LUT R168, R168, R164, RZ, 0xc0, !PT ;  /* 0x000000a4a8a87212 */ /* 0x000fe400078ec0ff */
[----:B------:R-:W-:Y:S02]  /*19640*/  LOP3.LUT R170, R170, R140, RZ, 0xc0, !PT ;  /* 0x0000008caaaa7212 */ /* 0x000fe400078ec0ff */
[----:B------:R-:W-:Y:S02]  /*19650*/  PRMT R136, R134, 0x5410, R3 ;  /* 0x0000541086887816 */ /* 0x000fe40000000003 */
[----:B------:R-:W1:Y:S02]  /*19660*/  LDSM.16.MT88.4 R140, [R185+0x11800] ;  /* 0x01180000b98c783b */ /* 0x000e640000004200 */
[----:B------:R-:W-:Y:S06]  /*19670*/  LOP3.LUT R171, R171, R136, RZ, 0xc0, !PT ;  /* 0x00000088abab7212 */ /* 0x000fec00078ec0ff */
[----:B------:R-:W-:Y:S01]  /*19680*/  @!P6 STL.S16 [R1+0x10], R225 ;  /* 0x000010e10100e387 */ /* 0x000fe20000100600 */
[C---:B---3--:R-:W-:Y:S03]  /*19690*/  HMMA.16816.F32 R164, R168.reuse, R160, R4 ;  /* 0x000000a0a8a4723c */ /* 0x048fe60000001804 */
[----:B------:R-:W2:Y:S05]  /*196a0*/  LDSM.16.MT88.4 R4, [R183+0x13800] ;  /* 0x01380000b704783b */ /* 0x000eaa0000004200 */
[C---:B------:R-:W-:Y:S03]  /*196b0*/  HMMA.16816.F32 R160, R168.reuse, R162, R8 ;  /* 0x000000a2a8a0723c */ /* 0x040fe60000001808 */
[----:B------:R-:W3:Y:S05]  /*196c0*/  LDSM.16.MT88.4 R8, [R185+0x13800] ;  /* 0x01380000b908783b */ /* 0x000eea0000004200 */
[C---:B----4-:R-:W-:Y:S03]  /*196d0*/  HMMA.16816.F32 R156, R168.reuse, R152, R12 ;  /* 0x00000098a89c723c */ /* 0x050fe6000000180c */
[----:B------:R-:W4:Y:S05]  /*196e0*/  LDSM.16.MT88.4 R12, [R184+0x13800] ;  /* 0x01380000b80c783b */ /* 0x000f2a0000004200 */
[C---:B------:R-:W-:Y:S03]  /*196f0*/  HMMA.16816.F32 R152, R168.reuse, R154, R16 ;  /* 0x0000009aa898723c */ /* 0x040fe60000001810 */
[----:B------:R-:W2:Y:S05]  /*19700*/  LDSM.16.MT88.4 R16, [R182+0x15800] ;  /* 0x01580000b610783b */ /* 0x000eaa0000004200 */
[C---:B-1----:R-:W-:Y:S03]  /*19710*/  HMMA.16816.F32 R148, R168.reuse, R140, R20 ;  /* 0x0000008ca894723c */ /* 0x042fe60000001814 */
[----:B------:R-:W1:Y:S05]  /*19720*/  LDSM.16.MT88.4 R20, [R183+0x15800] ;  /* 0x01580000b714783b */ /* 0x000e6a0000004200 */
[C---:B------:R-:W-:Y:S03]  /*19730*/  HMMA.16816.F32 R144, R168.reuse, R142, R24 ;  /* 0x0000008ea890723c */ /* 0x040fe60000001818 */
[----:B------:R-:W-:Y:S05]  /*19740*/  LDSM.16.MT88.4 R24, [R184+0x15800] ;  /* 0x01580000b818783b */ /* 0x000fea0000004200 */
[C---:B------:R-:W-:Y:S08]  /*19750*/  HMMA.16816.F32 R140, R168.reuse, R172, R28 ;  /* 0x000000aca88c723c */ /* 0x040ff0000000181c */
[C---:B------:R-:W-:Y:S08]  /*19760*/  HMMA.16816.F32 R136, R168.reuse, R174, R32 ;  /* 0x000000aea888723c */ /* 0x040ff00000001820 */
        /* <DEDUP_REMOVED lines=11> */
[C---:B------:R-:W-:Y:S08]  /*19820*/  HMMA.16816.F32 R68, R168.reuse, R16, R68 ;  /* 0x00000010a844723c */ /* 0x040ff00000001844 */
[C---:B------:R-:W-:Y:S01]  /*19830*/  HMMA.16816.F32 R72, R168.reuse, R18, R72 ;  /* 0x00000012a848723c */ /* 0x040fe20000001848 */
[----:B------:R-:W-:Y:S07]  /*19840*/  LDSM.16.MT88.4 R16, [R184+0x17800] ;  /* 0x01780000b810783b */ /* 0x000fee0000004200 */
[C---:B-1----:R-:W-:Y:S07]  /*19850*/  HMMA.16816.F32 R76, R168.reuse, R20, R76 ;  /* 0x00000014a84c723c */ /* 0x042fee000000184c */
[----:B------:R-:W-:Y:S01]  /*19860*/  LOP3.LUT R20, R214, 0xff, RZ, 0xc0, !PT ;  /* 0x000000ffd6147812 */ /* 0x000fe200078ec0ff */
[C---:B------:R-:W-:Y:S01]  /*19870*/  HMMA.16816.F32 R80, R168.reuse, R22, R80 ;  /* 0x00000016a850723c */ /* 0x040fe20000001850 */
[----:B------:R-:W-:Y:S02]  /*19880*/  SHF.R.U32.HI R21, RZ, 0x10, R214 ;  /* 0x00000010ff157819 */ /* 0x000fe400000116d6 */
[----:B------:R-:W-:Y:S02]  /*19890*/  ISETP.GE.U32.AND P0, PT, R224, R20, PT ;  /* 0x00000014e000720c */ /* 0x000fe40003f06070 */
[----:B------:R-:W-:Y:S02]  /*198a0*/  LOP3.LUT R20, R214, 0xffff, RZ, 0xc0, !PT ;  /* 0x0000ffffd6147812 */ /* 0x000fe400078ec0ff */
[----:B------:R-:W-:Y:S01]  /*198b0*/  PRMT R22, R225, 0x7610, R22 ;  /* 0x00007610e1167816 */ /* 0x000fe20000000016 */
[C---:B--2---:R-:W-:Y:S01]  /*198c0*/  HMMA.16816.F32 R84, R168.reuse, R4, R84 ;  /* 0x00000004a854723c */ /* 0x044fe20000001854 */
[----:B------:R-:W-:Y:S03]  /*198d0*/  PRMT R23, R226, 0x7610, R23 ;  /* 0x00007610e2177816 */ /* 0x000fe60000000017 */
[----:B------:R-:W-:Y:S02]  /*198e0*/  @!P6 PRMT R135, R22, 0x5410, RZ ;  /* 0x000054101687e816 */ /* 0x000fe400000000ff */
[----:B------:R-:W-:Y:S02]  /*198f0*/  @!P1 PRMT R180, R23, 0x5410, RZ ;  /* 0x0000541017b49816 */ /* 0x000fe400000000ff */
[C---:B------:R-:W-:Y:S01]  /*19900*/  HMMA.16816.F32 R88, R168.reuse, R6, R88 ;  /* 0x00000006a858723c */ /* 0x040fe20000001858 */
[----:B------:R-:W1:Y:S03]  /*19910*/  LDSM.16.MT88.4 R4, [R183+0x17800] ;  /* 0x01780000b704783b */ /* 0x000e660000004200 */
[----:B-----5:R-:W-:Y:S01]  /*19920*/  @!P0 HADD2 R223, -R2.H0_H0, -RZ.H0_H0 ;  /* 0xa00000ff02df8230 */ /* 0x020fe20000000900 */
[----:B------:R-:W-:Y:S02]  /*19930*/  SHF.R.U32.HI R20, RZ, 0x8, R20 ;  /* 0x00000008ff147819 */ /* 0x000fe40000011614 */
[----:B------:R-:W-:Y:S01]  /*19940*/  SHF.R.U32.HI R214, RZ, 0x18, R214 ;  /* 0x00000018ffd67819 */ /* 0x000fe200000116d6 */
[C---:B------:R-:W-:Y:S01]  /*19950*/  HMMA.16816.F32 R92, R168.reuse, R24, R92 ;  /* 0x00000018a85c723c */ /* 0x040fe2000000185c */
[----:B------:R-:W-:Y:S04]  /*19960*/  @!P0 STL.S16 [R1+0xc], R223 ;  /* 0x00000cdf01008387 */ /* 0x000fe80000100600 */
[----:B------:R-:W-:Y:S03]  /*19970*/  STG.E.U16 [R212.64+0x60], R180 ;  /* 0x000060b4d4007986 */ /* 0x000fe6000c101516 */
[C---:B------:R-:W-:Y:S01]  /*19980*/  HMMA.16816.F32 R96, R168.reuse, R26, R96 ;  /* 0x0000001aa860723c */ /* 0x040fe20000001860 */
[----:B------:R-:W-:Y:S07]  /*19990*/  STG.E.U16 [R212.64+0x62], R135 ;  /* 0x00006287d4007986 */ /* 0x000fee000c101516 */
[C---:B---3--:R-:W-:Y:S07]  /*199a0*/  HMMA.16816.F32 R100, R168.reuse, R8, R100 ;  /* 0x00000008a864723c */ /* 0x048fee0000001864 */
[----:B------:R-:W-:Y:S01]  /*199b0*/  LOP3.LUT R8, R20, 0xffff, RZ, 0xc0, !PT ;  /* 0x0000ffff14087812 */ /* 0x000fe200078ec0ff */
[C---:B------:R-:W-:Y:S01]  /*199c0*/  HMMA.16816.F32 R104, R168.reuse, R10, R104 ;  /* 0x0000000aa868723c */ /* 0x040fe20000001868 */
[----:B------:R-:W-:Y:S02]  /*199d0*/  LOP3.LUT R9, R21, 0xff, RZ, 0xc0, !PT ;  /* 0x000000ff15097812 */ /* 0x000fe400078ec0ff */
[C---:B------:R-:W-:Y:S02]  /*199e0*/  ISETP.GE.U32.AND P6, PT, R224.reuse, R8, PT ;  /* 0x00000008e000720c */ /* 0x040fe40003fc6070 */
[C---:B------:R-:W-:Y:S02]  /*199f0*/  ISETP.GE.U32.AND P1, PT, R224.reuse, R9, PT ;  /* 0x00000009e000720c */ /* 0x040fe40003f26070 */
[----:B------:R-:W-:Y:S01]  /*19a00*/  PRMT R21, R223, 0x7610, R21 ;  /* 0x00007610df157816 */ /* 0x000fe20000000015 */
[C---:B-1----:R-:W-:Y:S04]  /*19a10*/  HMMA.16816.F32 R108, R168.reuse, R4, R108 ;  /* 0x00000004a86c723c */ /* 0x042fe8000000186c */
[----:B------:R-:W-:Y:S02]  /*19a20*/  @!P0 PRMT R2, R21, 0x5410, RZ ;  /* 0x0000541015028816 */ /* 0x000fe400000000ff */
[----:B------:R-:W-:Y:S02]  /*19a30*/  ISETP.GE.U32.AND P0, PT, R224, R214, PT ;  /* 0x000000d6e000720c */ /* 0x000fe40003f06070 */
[----:B------:R-:W-:Y:S01]  /*19a40*/  @!P6 HADD2 R222, -R0.H0_H0, -RZ.H0_H0 ;  /* 0xa00000ff00dee230 */ /* 0x000fe20000000900 */
[C---:B------:R-:W-:Y:S01]  /*19a50*/  HMMA.16816.F32 R112, R168.reuse, R6, R112 ;  /* 0x00000006a870723c */ /* 0x040fe20000001870 */
[----:B------:R1:W-:Y:S02]  /*19a60*/  STG.E.U16 [R210.64+0x70], R2 ;  /* 0x00007002d2007986 */ /* 0x0003e4000c101516 */
[----:B------:R-:W-:Y:S02]  /*19a70*/  @!P1 HADD2 R221, -R134.H0_H0, -RZ.H0_H0 ;  /* 0xa00000ff86dd9230 */ /* 0x000fe40000000900 */
[----:B------:R-:W-:Y:S01]  /*19a80*/  @!P6 STL.S16 [R1+0x4], R222 ;  /* 0x000004de0100e387 */ /* 0x000fe20000100600 */
[----:B------:R-:W-:Y:S02]  /*19a90*/  PRMT R5, R222, 0x7610, R5 ;  /* 0x00007610de057816 */ /* 0x000fe40000000005 */
[C---:B------:R-:W-:Y:S01]  /*19aa0*/  HMMA.16816.F32 R116, R168.reuse, R12, R116 ;  /* 0x0000000ca874723c */ /* 0x040fe20000001874 */
[----:B------:R-:W-:Y:S03]  /*19ab0*/  @!P1 STL.S16 [R1], R221 ;  /* 0x000000dd01009387 */ /* 0x000fe60000100600 */
[----:B------:R-:W-:Y:S01]  /*19ac0*/  @!P0 HADD2 R252, -R3.H0_H0, -RZ.H0_H0 ;  /* 0xa00000ff03fc8230 */ /* 0x000fe20000000900 */
[----:B------:R-:W-:Y:S02]  /*19ad0*/  @!P6 PRMT R0, R5, 0x5410, RZ ;  /* 0x000054100500e816 */ /* 0x000fe400000000ff */
[----:B------:R-:W-:Y:S01]  /*19ae0*/  PRMT R4, R221, 0x7610, R4 ;  /* 0x00007610dd047816 */ /* 0x000fe20000000004 */
[C---:B------:R-:W-:Y:S01]  /*19af0*/  HMMA.16816.F32 R120, R168.reuse, R14, R120 ;  /* 0x0000000ea878723c */ /* 0x040fe20000001878 */
[----:B------:R-:W-:Y:S01]  /*19b00*/  @!P0 PRMT R3, R252, 0x5410, RZ ;  /* 0x00005410fc038816 */ /* 0x000fe200000000ff */
[----:B------:R2:W-:Y:S01]  /*19b10*/  STG.E.U16 [R210.64+0x72], R0 ;  /* 0x00007200d2007986 */ /* 0x0005e2000c101516 */
[----:B------:R-:W-:Y:S02]  /*19b20*/  PLOP3.LUT P0, PT, PT, PT, UP0, 0x80, 0x0 ;  /* 0x000000000000781c */ /* 0x000fe40003f0f008 */
[----:B------:R-:W-:Y:S01]  /*19b30*/  @!P1 PRMT R134, R4, 0x5410, RZ ;  /* 0x0000541004869816 */ /* 0x000fe200000000ff */
[----:B------:R3:W-:Y:S02]  /*19b40*/  STG.E.U16 [R212.64+0x72], R3 ;  /* 0x00007203d4007986 */ /* 0x0007e4000c101516 */
[C---:B------:R-:W-:Y:S02]  /*19b50*/  HMMA.16816.F32 R124, R168.reuse, R16, R124 ;  /* 0x00000010a87c723c */ /* 0x040fe4000000187c */
[----:B------:R4:W-:Y:S02]  /*19b60*/  STG.E.U16 [R212.64+0x70], R134 ;  /* 0x00007086d4007986 */ /* 0x0009e4000c101516 */
[----:B-1----:R-:W-:Y:S04]  /*19b70*/  IMAD.MOV.U32 R2, RZ, RZ, R133 ;  /* 0x000000ffff027224 */ /* 0x002fe800078e0085 */
[----:B------:R-:W-:Y:S01]  /*19b80*/  HMMA.16816.F32 R128, R168, R18, R128 ;  /* 0x00000012a880723c */ /* 0x000fe20000001880 */
[----:B--2---:R-:W-:Y:S04]  /*19b90*/  IADD3 R210, P1, R210, -0x80, RZ ;  /* 0xffffff80d2d27810 */ /* 0x004fe80007f3e0ff */
[----:B------:R-:W-:Y:S01]  /*19ba0*/  IADD3.X R211, R211, -0x1, RZ, P1, !PT ;  /* 0xffffffffd3d37810 */ /* 0x000fe20000ffe4ff */
[----:B---3--:R-:W-:Y:S01]  /*19bb0*/  IMAD.MOV.U32 R3, RZ, RZ, R132 ;  /* 0x000000ffff037224 */ /* 0x008fe200078e0084 */
[----:B----4-:R-:W-:-:S05]  /*19bc0*/  @P0 BRA `(.L_x_1230) ;  /* 0xffff9ae000000947 */ /* 0x010fca000383ffff */
.L_x_1229:
        /* <DEDUP_REMOVED lines=197> */
[C---:B------:R-:W-:Y:S01]  /*1a820*/  FMUL.FTZ R51, R0.reuse, R59 ;  /* 0x0000003b00337220 */ /* 0x040fe20000410000 */
[----:B------:R-:W-:Y:S01]  /*1a830*/  F2FP.PACK_AB R59, R5, R42 ;  /* 0x0000002a053b723e */ /* 0x000fe200000000ff */
[----:B------:R-:W-:Y:S01]  /*1a840*/  FMUL.FTZ R15, R0, R62 ;  /* 0x0000003e000f7220 */ /* 0x000fe20000410000 */
[----:B------:R-:W-:Y:S01]  /*1a850*/  ISETP.NE.U32.AND P0, PT, R2, 0x1, PT ;  /* 0x000000010200780c */ /* 0x000fe20003f05070 */
[C---:B------:R-:W-:Y:S01]  /*1a860*/  FMUL.FTZ R49, R0.reuse, R63 ;  /* 0x0000003f00317220 */ /* 0x040fe20000410000 */
[----:B------:R-:W-:Y:S01]  /*1a870*/  MOV R5, 0x20 ;  /* 0x0000002000057802 */ /* 0x000fe20000000f00 */
[C---:B------:R-:W-:Y:S01]  /*1a880*/  FMUL.FTZ R9, R0.reuse, R66 ;  /* 0x0000004200097220 */ /* 0x040fe20000410000 */
[----:B------:R-:W-:Y:S01]  /*1a890*/  F2FP.PACK_AB R66, R141, R165 ;  /* 0x000000a58d42723e */ /* 0x000fe200000000ff */
[C---:B------:R-:W-:Y:S01]  /*1a8a0*/  FMUL.FTZ R47, R0.reuse, R67 ;  /* 0x00000043002f7220 */ /* 0x040fe20000410000 */
        /* <DEDUP_REMOVED lines=137> */
[----:B------:R3:W-:Y:S01]  /*1b140*/  STS [R3+0x6400], R23 ;  /* 0x0064001703007388 */ /* 0x0007e20000000800 */
[----:B-1----:R-:W-:-:S03]  /*1b150*/  LOP3.LUT R0, R175, 0xffffffe0, RZ, 0xc0, !PT ;  /* 0xffffffe0af007812 */ /* 0x002fc600078ec0ff */
[----:B------:R-:W-:Y:S01]  /*1b160*/  STS [R7+0x6000], R22 ;  /* 0x0060001607007388 */ /* 0x000fe20000000800 */
[----:B------:R-:W-:-:S03]  /*1b170*/  IADD3 R0, R176, -R0, RZ ;  /* 0x80000000b0007210 */ /* 0x000fc60007ffe0ff */
[----:B------:R1:W-:Y:S01]  /*1b180*/  STS [R7+0x6400], R21 ;  /* 0x0064001507007388 */ /* 0x0003e20000000800 */
[----:B--2---:R-:W2:Y:S01]  /*1b190*/  @P4 MUFU.LG2 R2, R135 ;  /* 0x0000008700024308 */ /* 0x004ea20000000c00 */
[----:B------:R-:W-:Y:S02]  /*1b1a0*/  LOP3.LUT P0, RZ, R0, 0x3, RZ, 0xc0, !PT ;  /* 0x0000000300ff7812 */ /* 0x000fe4000780c0ff */
[----:B------:R-:W-:Y:S04]  /*1b1b0*/  STS [R8+0x6000], R20 ;  /* 0x0060001408007388 */ /* 0x000fe80000000800 */
[----:B------:R4:W-:Y:S04]  /*1b1c0*/  STS [R8+0x6400], R19 ;  /* 0x0064001308007388 */ /* 0x0009e80000000800 */
[----:B------:R4:W-:Y:S04]  /*1b1d0*/  STS [R6+0x6000], R18 ;  /* 0x0060001206007388 */ /* 0x0009e80000000800 */
[----:B------:R4:W-:Y:S01]  /*1b1e0*/  STS [R6+0x6400], R17 ;  /* 0x0064001106007388 */ /* 0x0009e20000000800 */
[----:B---3--:R-:W3:Y:S01]  /*1b1f0*/  @P3 MUFU.LG2 R3, R134 ;  /* 0x0000008600033308 */ /* 0x008ee20000000c00 */
[----:B--2---:R-:W-:-:S02]  /*1b200*/  @P4 FMUL.FTZ R2, R2, 0.69314718246459960938 ;  /* 0x3f31721802024820 */ /* 0x004fc40000410000 */
[----:B------:R2:W-:Y:S04]  /*1b210*/  STS [R5+0x6000], R16 ;  /* 0x0060001005007388 */ /* 0x0005e80000000800 */
[----:B------:R2:W-:Y:S01]  /*1b220*/  STS [R5+0x6400], R15 ;  /* 0x0064000f05007388 */ /* 0x0005e20000000800 */
[----:B-1----:R-:W-:Y:S01]  /*1b230*/  MOV R7, 0x7f800000 ;  /* 0x7f80000000077802 */ /* 0x002fe20000000f00 */
[----:B------:R-:W-:Y:S02]  /*1b240*/  @P4 FFMA.FTZ R7, R133, c[0x0][0x238], R2 ;  /* 0x00008e0085074a23 */ /* 0x000fe40000010002 */
[----:B------:R-:W-:Y:S01]  /*1b250*/  BAR.SYNC.DEFER_BLOCKING 0x0 ;  /* 0x0000000000007b1d */ /* 0x000fe20000010000 */
[----:B---3--:R-:W-:Y:S01]  /*1b260*/  @P3 FMUL.FTZ R0, R3, 0.69314718246459960938 ;  /* 0x3f31721803003820 */ /* 0x008fe20000410000 */
[----:B----4-:R-:W-:-:S03]  /*1b270*/  MOV R8, 0x7f800000 ;  /* 0x7f80000000087802 */ /* 0x010fc60000000f00 */
[----:B------:R-:W-:Y:S01]  /*1b280*/  @P3 FFMA.FTZ R8, R132, c[0x0][0x238], R0 ;  /* 0x00008e0084083a23 */ /* 0x000fe20000010000 */
[----:B-----5:R2:W1:Y:S04]  /*1b290*/  LDS.128 R28, [R208] ;  /* 0x00000000d01c7984 */ /* 0x0204680000000c00 */
        /* <DEDUP_REMOVED lines=16> */
[----:B---34-:R-:W3:Y:S01]  /*1b3a0*/  LDL.LU R178, [R1+0xdc] ;  /* 0x0000dc0001b27983 */ /* 0x018ee20000300800 */
[----:B------:R-:W-:Y:S01]  /*1b3b0*/  UIMAD UR6, UR9, -0x40, UR21 ;  /* 0xffffffc0090678a4 */ /* 0x000fe2000f8e0215 */
[----:B---3--:R-:W-:-:S05]  /*1b3c0*/  IADD3 R0, R178, 0x8, RZ ;  /* 0x00000008b2007810 */ /* 0x008fca0007ffe0ff */
[----:B------:R-:W-:Y:S02]  /*1b3d0*/  ISETP.GE.AND P3, PT, R178, UR6, PT ;  /* 0x00000006b2007c0c */ /* 0x000fe4000bf66270 */
[----:B------:R-:W-:-:S11]  /*1b3e0*/  ISETP.GE.AND P2, PT, R0, UR6, PT ;  /* 0x0000000600007c0c */ /* 0x000fd6000bf46270 */
[----:B------:R-:W-:Y:S02]  /*1b3f0*/  @!P3 IMAD R2, R178, UR14, RZ ;  /* 0x0000000eb202bc24 */ /* 0x000fe4000f8e02ff */
[----:B------:R-:W-:-:S03]  /*1b400*/  @!P2 IMAD R0, R0, UR14, RZ ;  /* 0x0000000e0000ac24 */ /* 0x000fc6000f8e02ff */
[----:B------:R-:W-:Y:S02]  /*1b410*/  @!P3 IADD3 R3, P1, R2, UR4, RZ ;  /* 0x000000040203bc10 */ /* 0x000fe4000ff3e0ff */
[----:B------:R-:W-:Y:S02]  /*1b420*/  @!P2 IADD3 R6, P0, R0, UR4, RZ ;  /* 0x000000040006ac10 */ /* 0x000fe4000ff1e0ff */
[----:B--2---:R-:W-:Y:S02]  /*1b430*/  @!P3 LEA.HI.X.SX32 R5, R2, UR5, 0x1, P1 ;  /* 0x000000050205bc11 */ /* 0x004fe400088f0eff */
[----:B------:R-:W-:Y:S02]  /*1b440*/  @!P2 LEA.HI.X.SX32 R0, R0, UR5, 0x1, P0 ;  /* 0x000000050000ac11 */ /* 0x000fe400080f0eff */
[----:B------:R-:W-:Y:S02]  /*1b450*/  @!P3 LEA R4, P1, R3, c[0x0][0x200], 0x2 ;  /* 0x000080000304ba11 */ /* 0x000fe400078210ff */
[----:B------:R-:W-:-:S02]  /*1b460*/  @!P2 LEA R2, P0, R6, c[0x0][0x200], 0x2 ;  /* 0x000080000602aa11 */ /* 0x000fc400078010ff */
[----:B------:R-:W-:Y:S02]  /*1b470*/  @!P3 LEA.HI.X R5, R3, c[0x0][0x204], R5, 0x2, P1 ;  /* 0x000081000305ba11 */ /* 0x000fe400008f1405 */
[----:B------:R-:W-:-:S03]  /*1b480*/  @!P2 LEA.HI.X R3, R6, c[0x0][0x204], R0, 0x2, P0 ;  /* 0x000081000603aa11 */ /* 0x000fc600000f1400 */
[----:B------:R2:W-:Y:S04]  /*1b490*/  @!P3 STG.E [R4.64], R7 ;  /* 0x000000070400b986 */ /* 0x0005e8000c101916 */
[----:B------:R2:W-:Y:S02]  /*1b4a0*/  @!P2 STG.E [R2.64], R8 ;  /* 0x000000080200a986 */ /* 0x0005e4000c101916 */
.L_x_1234:
[----:B---34-:R-:W-:Y:S05]  /*1b4b0*/  BSYNC B0 ;  /* 0x0000000000007941 */ /* 0x018fea0003800000 */
.L_x_1233:
[----:B------:R-:W3:Y:S04]  /*1b4c0*/  LDL.64 R82, [R1+0x98] ;  /* 0x0000980001527983 */ /* 0x000ee80000100a00 */
[----:B------:R4:W5:Y:S04]  /*1b4d0*/  LDL R80, [R1+0xac] ;  /* 0x0000ac0001507983 */ /* 0x0009680000100800 */
[----:B--2---:R4:W5:Y:S04]  /*1b4e0*/  LDL R15, [R1+0xa8] ;  /* 0x0000a800010f7983 */ /* 0x0049680000100800 */
[----:B------:R4:W5:Y:S01]  /*1b4f0*/  LDL R14, [R1+0xb0] ;  /* 0x0000b000010e7983 */ /* 0x0009620000100800 */
[----:B------:R-:W-:Y:S01]  /*1b500*/  LEA.HI R13, R177, R176, RZ, 0x3 ;  /* 0x000000b0b10d7211 */ /* 0x000fe200078f18ff */
[----:B------:R-:W-:Y:S01]  /*1b510*/  UIMAD UR9, UR9, -0x40, UR21 ;  /* 0xffffffc0090978a4 */ /* 0x000fe2000f8e0215 */
[----:B------:R-:W-:Y:S01]  /*1b520*/  BSSY B0, `(.L_x_1235) ;  /* 0x0000024000007945 */ /* 0x000fe20003800000 */
[----:B------:R-:W2:Y:S01]  /*1b530*/  S2R R0, SR_TID.X ;  /* 0x0000000000007919 */ /* 0x000ea20000002100 */
[----:B------:R-:W-:Y:S01]  /*1b540*/  SHF.R.S32.HI R3, RZ, 0x3, R13 ;  /* 0x00000003ff037819 */ /* 0x000fe2000001140d */
[----:B------:R-:W-:-:S02]  /*1b550*/  USHF.R.S32.HI UR6, URZ, 0x1f, UR10 ;  /* 0x0000001f3f067899 */ /* 0x000fc4000801140a */
[----:B------:R-:W1:Y:S01]  /*1b560*/  S2R R10, SR_CTAID.Z ;  /* 0x00000000000a7919 */ /* 0x000e620000002700 */
[----:B------:R-:W-:Y:S02]  /*1b570*/  ULDC.64 UR4, c[0x0][0x1f0] ;  /* 0x00007c0000047ab9 */ /* 0x000fe40000000a00 */
[----:B------:R-:W-:-:S04]  /*1b580*/  UIMAD UR4, UR6, UR4, URZ ;  /* 0x00000004060472a4 */ /* 0x000fc8000f8e023f */
[----:B------:R-:W-:Y:S01]  /*1b590*/  UIMAD UR4, UR10, UR5, UR4 ;  /* 0x000000050a0472a4 */ /* 0x000fe2000f8e0204 */
[----:B--2---:R-:W-:-:S04]  /*1b5a0*/  SHF.R.S32.HI R2, RZ, 0x1f, R0 ;  /* 0x0000001fff027819 */ /* 0x004fc80000011400 */
[----:B------:R-:W-:-:S04]  /*1b5b0*/  LEA.HI R2, R2, R0, RZ, 0x3 ;  /* 0x0000000002027211 */ /* 0x000fc800078f18ff */
[----:B------:R-:W-:Y:S02]  /*1b5c0*/  SHF.R.S32.HI R2, RZ, 0x3, R2 ;  /* 0x00000003ff027819 */ /* 0x000fe40000011402 */
[----:B---3--:R-:W-:Y:S02]  /*1b5d0*/  SHF.R.S32.HI R0, RZ, 0x1f, R82 ;  /* 0x0000001fff007819 */ /* 0x008fe40000011452 */
        /* <DEDUP_REMOVED lines=24> */
.L_x_1236:
[----:B----4-:R-:W-:Y:S05]  /*1b760*/  BSYNC B0 ;  /* 0x0000000000007941 */ /* 0x010fea0003800000 */
.L_x_1235:
        /* <DEDUP_REMOVED lines=22> */
.L_x_1238:
[----:B------:R-:W-:Y:S05]  /*1b8d0*/  BSYNC B0 ;  /* 0x0000000000007941 */ /* 0x000fea0003800000 */
.L_x_1237:
        /* <DEDUP_REMOVED lines=22> */
.L_x_1240:
[----:B------:R-:W-:Y:S05]  /*1ba40*/  BSYNC B0 ;  /* 0x0000000000007941 */ /* 0x000fea0003800000 */
.L_x_1239:
        /* <DEDUP_REMOVED lines=23> */
.L_x_1241:
        /* <DEDUP_REMOVED lines=12> */
.L_x_2048:


//--------------------- .text._ZN5flash16flash_fwd_kernelI23Flash_fwd_kernel_traitsILi256ELi64ELi64ELi4ELb0ELb0EN7cutlass6half_tE19Flash_kernel_traitsILi256ELi64ELi64ELi4ES3_EELb0ELb0ELb1ELb1ELb0ELb0ELb1ELb0EEEvNS_16Flash_fwd_paramsE --------------------------
	.section	.text._ZN5flash16flash_fwd_kernelI23Flash_fwd_kernel_traitsILi256ELi64ELi64ELi4ELb0ELb0EN7cutlass6half_tE19Flash_kernel_traitsILi256ELi64ELi64ELi4ES3_EELb0ELb0ELb1ELb1ELb0ELb0ELb1ELb0EEEvNS_16Flash_fwd_paramsE,"ax",@progbits
	.sectioninfo	@"SHI_REGISTERS=255"
	.align	128
        .global         _ZN5flash16flash_fwd_kernelI23Flash_fwd_kernel_traitsILi256ELi64ELi64ELi4ELb0ELb0EN7cutlass6half_tE19Flash_kernel_traitsILi256ELi64ELi64ELi4ES3_EELb0ELb0ELb1ELb1ELb0ELb0ELb1ELb0EEEvNS_16Flash_fwd_paramsE
        .type           _ZN5flash16flash_fwd_kernelI23Flash_fwd_kernel_traitsILi256ELi64ELi64ELi4ELb0ELb0EN7cutlass6half_tE19Flash_kernel_traitsILi256ELi64ELi64ELi4ES3_EELb0ELb0ELb1ELb1ELb0ELb0ELb1ELb0EEEvNS_16Flash_fwd_paramsE,@function
        .size           _ZN5flash16flash_fwd_kernelI23Flash_fwd_kernel_traitsILi256ELi64ELi64ELi4ELb0ELb0EN7cutlass6half_tE19Flash_kernel_traitsILi256ELi64ELi64ELi4ES3_EELb0ELb0ELb1ELb1ELb0ELb0ELb1ELb0EEEvNS_16Flash_fwd_paramsE,(.L_x_2049 - _ZN5flash16flash_fwd_kernelI23Flash_fwd_kernel_traitsILi256ELi64ELi64ELi4ELb0ELb0EN7cutlass6half_tE19Flash_kernel_traitsILi256ELi64ELi64ELi4ES3_EELb0ELb0ELb1ELb1ELb0ELb0ELb1ELb0EEEvNS_16Flash_fwd_paramsE)
        .other          _ZN5flash16flash_fwd_kernelI23Flash_fwd_kernel_traitsILi256ELi64ELi64ELi4ELb0ELb0EN7cutlass6half_tE19Flash_kernel_traitsILi256ELi64ELi64ELi4ES3_EELb0ELb0ELb1ELb1ELb0ELb0ELb1ELb0EEEvNS_16Flash_fwd_paramsE,@"STO_CUDA_ENTRY STV_DEFAULT"
_ZN5flash16flash_fwd_kernelI23Flash_fwd_kernel_traitsILi256ELi64ELi64ELi4ELb0ELb0EN7cutlass6half_tE19Flash_kernel_traitsILi256ELi64ELi64ELi4ES3_EELb0ELb0ELb1ELb1ELb0ELb0ELb1ELb0EEEvNS_16Flash_fwd_paramsE:
.text._ZN5flash16flash_fwd_kernelI23Flash_fwd_kernel_traitsILi256ELi64ELi64ELi4ELb0ELb0EN7cutlass6half_tE19Flash_kernel_traitsILi256ELi64ELi64ELi4ES3_EELb0ELb0ELb1ELb1ELb0ELb0ELb1ELb0EEEvNS_16Flash_fwd_paramsE:
        /* <DEDUP_REMOVED lines=30> */
[----:B------:R-:W4:Y:S01]  /*01e0*/  @P0 LDG.E R4, [R8.64] ;  /* 0x0000001608040981 */ /* 0x000f22000c1e1900 */
[----:B------:R-:W-:-:S06]  /*01f0*/  UIMAD.WIDE UR6, UR16, UR12, UR6 ;  /* 0x0000000c100672a5 */ /* 0x000fcc000f8e0206 */
[----:B------:R-:W-:Y:S02]  /*0200*/  IMAD.U32 R2, RZ, RZ, UR6 ;  /* 0x00000006ff027e24 */ /* 0x000fe4000f8e00ff */
        /* <DEDUP_REMOVED lines=24> */
.L_x_1242:
[----:B-1----:R-:W-:Y:S02]  /*0390*/  ULDC UR6, c[0x0][0x218] ;  /* 0x0000860000067ab9 */ /* 0x002fe40000000800 */
.L_x_1243:
        /* <DEDUP_REMOVED lines=124> */
.L_x_1246:
[----:B------:R-:W-:Y:S05]  /*0b60*/  BSYNC B0 ;  /* 0x0000000000007941 */ /* 0x000fea0003800000 */
.L_x_1245:
        /* <DEDUP_REMOVED lines=22> */
.L_x_1248:
[----:B------:R-:W-:Y:S05]  /*0cd0*/  BSYNC B0 ;  /* 0x0000000000007941 */ /* 0x000fea0003800000 */
.L_x_1247:
        /* <DEDUP_REMOVED lines=22> */
.L_x_1250:
[----:B------:R-:W-:Y:S05]  /*0e40*/  BSYNC B0 ;  /* 0x0000000000007941 */ /* 0x000fea0003800000 */
.L_x_1249:
        /* <DEDUP_REMOVED lines=21> */
.L_x_1252:
[----:B------:R-:W-:Y:S05]  /*0fa0*/  BSYNC B0 ;  /* 0x0000000000007941 */ /* 0x000fea0003800000 */
.L_x_1251:
        /* <DEDUP_REMOVED lines=35> */
.L_x_1244:
        /* <DEDUP_REMOVED lines=34> */
.L_x_1253:
        /* <DEDUP_REMOVED lines=48> */
.L_x_1254:
        /* <DEDUP_REMOVED lines=121> */
.L_x_1256:
[----:B------:R-:W-:Y:S05]  /*1e90*/  BSYNC B0 ;  /* 0x0000000000007941 */ /* 0x000fea0003800000 */
.L_x_1255:
        /* <DEDUP_REMOVED lines=45> */
.L_x_1258:
[----:B------:R-:W-:Y:S05]  /*2170*/  BSYNC B0 ;  /* 0x0000000000007941 */ /* 0x000fea0003800000 */
.L_x_1257:
        /* <DEDUP_REMOVED lines=45> */
.L_x_1260:
[----:B------:R-:W-:Y:S05]  /*2450*/  BSYNC B0 ;  /* 0x0000000000007941 */ /* 0x000fea0003800000 */
.L_x_1259:
        /* <DEDUP_REMOVED lines=48> */
.L_x_1262:
[----:B------:R-:W-:Y:S05]  /*2760*/  BSYNC B0 ;  /* 0x0000000000007941 */ /* 0x000fea0003800000 */
.L_x_1261:
        /* <DEDUP_REMOVED lines=45> */
.L_x_1264:
[----:B------:R-:W-:Y:S05]  /*2a40*/  BSYNC B0 ;  /* 0x0000000000007941 */ /* 0x000fea0003800000 */
.L_x_1263:
        /* <DEDUP_REMOVED lines=41> */
.L_x_1266:
[----:B------:R-:W-:Y:S05]  /*2ce0*/  BSYNC B0 ;  /* 0x0000000000007941 */ /* 0x000fea0003800000 */
.L_x_1265:
        /* <DEDUP_REMOVED lines=40> */
.L_x_1268:
[----:B------:R-:W-:Y:S05]  /*2f70*/  BSYNC B0 ;  /* 0x0000000000007941 */ /* 0x000fea0003800000 */
.L_x_1267:
        /* <DEDUP_REMOVED lines=42> */
.L_x_1270:
[----:B------:R-:W-:Y:S05]  /*3220*/  BSYNC B0 ;  /* 0x0000000000007941 */ /* 0x000fea0003800000 */
.L_x_1269:
        /* <DEDUP_REMOVED lines=81> */
.L_x_1272:
[----:B--2---:R-:W-:Y:S05]  /*3740*/  BSYNC B0 ;  /* 0x0000000000007941 */ /* 0x004fea0003800000 */
.L_x_1271:
        /* <DEDUP_REMOVED lines=45> */
.L_x_1274:
[----:B------:R-:W-:Y:S05]  /*3a20*/  BSYNC B0 ;  /* 0x0000000000007941 */ /* 0x000fea0003800000 */
.L_x_1273:
        /* <DEDUP_REMOVED lines=44> */
.L_x_1276:
[----:B------:R-:W-:Y:S05]  /*3cf0*/  BSYNC B0 ;  /* 0x0000000000007941 */ /* 0x000fea0003800000 */
.L_x_1275:
        /* <DEDUP_REMOVED lines=46> */
.L_x_1278:
[----:B------:R-:W-:Y:S05]  /*3fe0*/  BSYNC B0 ;  /* 0x0000000000007941 */ /* 0x000fea0003800000 */
.L_x_1277:
        /* <DEDUP_REMOVED lines=17> */
[----:B-1----:R-:W-:Y:S01]  /*4100*/  LDSM.16.M88.4 R16, [R220] ;  /* 0x00000000dc10783b */ /* 0x002fe20000000200 */
[----:B------:R-:W-:Y:S01]  /*4110*/  IMAD.IADD R4, R4, 0x1, R77 ;  /* 0x0000000104047824 */ /* 0x000fe200078e024d */
[----:B------:R-:W-:Y:S01]  /*4120*/  LOP3.LUT R237, R237, 0x6, RZ, 0xc0, !PT ;  /* 0x00000006eded7812 */ /* 0x000fe200078ec0ff */
[----:B------:R-:W-:Y:S01]  /*4130*/  IMAD R221, R221, 0x200, R8 ;  /* 0x00000200dddd7824 */ /* 0x000fe200078e0208 */
[----:B---3--:R-:W-:Y:S01]  /*4140*/  LDSM.16.M88.4 R20, [R218] ;  /* 0x00000000da14783b */ /* 0x008fe20000000200 */
[----:B------:R-:W-:Y:S01]  /*4150*/  UISETP.GT.AND UP0, UPT, UR29, UR11, UPT ;  /* 0x0000000b1d00728c */ /* 0x000fe2000bf04270 */
[C---:B------:R-:W-:Y:S01]  /*4160*/  IADD3 R236, R4.reuse, UR4, RZ ;  /* 0x0000000404ec7c10 */ /* 0x040fe2000fffe0ff */
[----:B------:R-:W-:Y:S01]  /*4170*/  IMAD.SHL.U32 R221, R221, 0x2, RZ ;  /* 0x00000002dddd7824 */ /* 0x000fe200078e00ff */
[----:B------:R-:W-:Y:S01]  /*4180*/  IADD3 R6, R4, 0x8, RZ ;  /* 0x0000000804067810 */ /* 0x000fe20007ffe0ff */
[----:B------:R-:W0:Y:S01]  /*4190*/  LDGDEPBAR ;  /* 0x00000000000079af */ /* 0x000e220000000000 */
[----:B------:R-:W-:-:S02]  /*41a0*/  IADD3 R235, R236, -c[0x0][0x2e4], RZ ;  /* 0x8000b900eceb7a10 */ /* 0x000fc40007ffe0ff */
[C---:B------:R-:W-:Y:S01]  /*41b0*/  IADD3 R2, R221.reuse, 0x8000, RZ ;  /* 0x00008000dd027810 */ /* 0x040fe20007ffe0ff */
[----:B------:R-:W1:Y:S01]  /*41c0*/  LDSM.16.M88.4 R8, [R221+0x8000] ;  /* 0x00800000dd08783b */ /* 0x000e620000000200 */
[----:B------:R-:W-:Y:S02]  /*41d0*/  IADD3 R219, R221, 0x8020, RZ ;  /* 0x00008020dddb7810 */ /* 0x000fe40007ffe0ff */
[----:B------:R-:W-:Y:S01]  /*41e0*/  @P1 IADD3 R219, R2, -0x20, RZ ;  /* 0xffffffe002db1810 */ /* 0x000fe20007ffe0ff */
[----:B------:R-:W3:Y:S01]  /*41f0*/  LDSM.16.M88.4 R52, [R221+0x8800] ;  /* 0x00880000dd34783b */ /* 0x000ee20000000200 */
[----:B------:R-:W-:Y:S01]  /*4200*/  IMAD.MOV.U32 R2, RZ, RZ, 0x40 ;  /* 0x00000040ff027424 */ /* 0x000fe200078e00ff */
[----:B------:R-:W-:Y:S01]  /*4210*/  IADD3 R233, R6, UR4, RZ ;  /* 0x0000000406e97c10 */ /* 0x000fe2000fffe0ff */
[----:B------:R-:W-:Y:S01]  /*4220*/  ULDC UR4, c[0x0][0x2e8] ;  /* 0x0000ba0000047ab9 */ /* 0x000fe20000000800 */
[----:B------:R-:W5:Y:S01]  /*4230*/  LDSM.16.M88.4 R44, [R221+0x9000] ;  /* 0x00900000dd2c783b */ /* 0x000f620000000200 */
[----:B------:R-:W-:Y:S01]  /*4240*/  UIADD3 UR4, UR5, UR4, URZ ;  /* 0x0000000405047290 */ /* 0x000fe2000fffe03f */
[----:B------:R-:W-:-:S02]  /*4250*/  SEL R2, R2, 0xffffffc0, !P2 ;  /* 0xffffffc002027807 */ /* 0x000fc40005000000 */
[----:B------:R-:W2:Y:S01]  /*4260*/  LDSM.16.M88.4 R24, [R221+0x9800] ;  /* 0x00980000dd18783b */ /* 0x000ea20000000200 */
[----:B------:R-:W-:Y:S02]  /*4270*/  IADD3 R232, R233, -c[0x0][0x2e4], RZ ;  /* 0x8000b900e9e87a10 */ /* 0x000fe40007ffe0ff */
[----:B------:R-:W-:Y:S01]  /*4280*/  IMAD.IADD R215, R221, 0x1, R2 ;  /* 0x00000001ddd77824 */ /* 0x000fe200078e0202 */
[----:B------:R-:W4:Y:S01]  /*4290*/  LDSM.16.M88.4 R72, [R219] ;  /* 0x00000000db48783b */ /* 0x000f220000000200 */
[----:B------:R-:W-:Y:S01]  /*42a0*/  IMAD.IADD R208, R2, 0x1, R219 ;  /* 0x0000000102d07824 */ /* 0x000fe200078e02db */
[----:B------:R-:W-:Y:S01]  /*42b0*/  IADD3 R227, R6, UR4, RZ ;  /* 0x0000000406e37c10 */ /* 0x000fe2000fffe0ff */
[----:B------:R-:W-:Y:S01]  /*42c0*/  IMAD.U32 R2, RZ, RZ, UR29 ;  /* 0x0000001dff027e24 */ /* 0x000fe2000f8e00ff */
[----:B------:R-:W2:Y:S01]  /*42d0*/  LDSM.16.M88.4 R68, [R219+0x800] ;  /* 0x00080000db44783b */ /* 0x000ea20000000200 */
[----:B------:R-:W-:Y:S02]  /*42e0*/  IADD3 R234, R4, UR4, RZ ;  /* 0x0000000404ea7c10 */ /* 0x000fe4000fffe0ff */
[----:B------:R-:W-:Y:S01]  /*42f0*/  IMAD R2, R2, 0x40, R237 ;  /* 0x0000004002027824 */ /* 0x000fe200078e02ed */
[----:B------:R-:W2:Y:S01]  /*4300*/  LDSM.16.M88.4 R64, [R219+0x1000] ;  /* 0x00100000db40783b */ /* 0x000ea20000000200 */
[----:B------:R-:W-:-:S02]  /*4310*/  IMNMX R227, R227, UR20, PT ;  /* 0x00000014e3e37c17 */ /* 0x000fc4000b800200 */
[----:B------:R-:W-:Y:S01]  /*4320*/  IMNMX R232, RZ, R232, !PT ;  /* 0x000000e8ffe87217 */ /* 0x000fe20007800200 */
[----:B------:R-:W2:Y:S01]  /*4330*/  LDSM.16.M88.4 R28, [R219+0x1800] ;  /* 0x00180000db1c783b */ /* 0x000ea20000000200 */
[C---:B------:R-:W-:Y:S02]  /*4340*/  IADD3 R76, R2.reuse, 0x1, RZ ;  /* 0x00000001024c7810 */ /* 0x040fe40007ffe0ff */
[C---:B------:R-:W-:Y:S01]  /*4350*/  IADD3 R79, R2.reuse, 0x8, RZ ;  /* 0x00000008024f7810 */ /* 0x040fe20007ffe0ff */
[----:B------:R-:W2:Y:S01]  /*4360*/  LDSM.16.M88.4 R60, [R215+0x8000] ;  /* 0x00800000d73c783b */ /* 0x000ea20000000200 */
[C---:B------:R-:W-:Y:S02]  /*4370*/  IADD3 R82, R2.reuse, 0x9, RZ ;  /* 0x0000000902527810 */ /* 0x040fe40007ffe0ff */
[C---:B------:R-:W-:Y:S01]  /*4380*/  IADD3 R85, R2.reuse, 0x10, RZ ;  /* 0x0000001002557810 */ /* 0x040fe20007ffe0ff */
[----:B------:R-:W2:Y:S01]  /*4390*/  LDSM.16.M88.4 R32, [R215+0x8800] ;  /* 0x00880000d720783b */ /* 0x000ea20000000200 */
[----:B------:R-:W-:-:S02]  /*43a0*/  IADD3 R88, R2, 0x11, RZ ;  /* 0x0000001102587810 */ /* 0x000fc40007ffe0ff */
[C---:B------:R-:W-:Y:S01]  /*43b0*/  IADD3 R94, R2.reuse, 0x19, RZ ;  /* 0x00000019025e7810 */ /* 0x040fe20007ffe0ff */
[C---:B-1----:R-:W-:Y:S01]  /*43c0*/  HMMA.16816.F32 R12, R36.reuse, R8, RZ ;  /* 0x00000008240c723c */ /* 0x042fe200000018ff */
[C---:B------:R-:W-:Y:S02]  /*43d0*/  IADD3 R91, R2.reuse, 0x18, RZ ;  /* 0x00000018025b7810 */ /* 0x040fe40007ffe0ff */
[C---:B------:R-:W-:Y:S02]  /*43e0*/  IADD3 R97, R2.reuse, 0x20, RZ ;  /* 0x0000002002617810 */ /* 0x040fe40007ffe0ff */
[C---:B------:R-:W-:Y:S02]  /*43f0*/  IADD3 R100, R2.reuse, 0x21, RZ ;  /* 0x0000002102647810 */ /* 0x040fe40007ffe0ff */
[C---:B------:R-:W-:Y:S01]  /*4400*/  IADD3 R106, R2.reuse, 0x29, RZ ;  /* 0x00000029026a7810 */ /* 0x040fe20007ffe0ff */
[----:B------:R-:W-:Y:S01]  /*4410*/  HMMA.16816.F32 R8, R36, R10, RZ ;  /* 0x0000000a2408723c */ /* 0x000fe200000018ff */
[----:B------:R-:W-:-:S02]  /*4420*/  IADD3 R109, R2, 0x30, RZ ;  /* 0x00000030026d7810 */ /* 0x000fc40007ffe0ff */
[----:B------:R-:W-:Y:S01]  /*4430*/  IADD3 R103, R2, 0x28, RZ ;  /* 0x0000002802677810 */ /* 0x000fe20007ffe0ff */
[----:B------:R-:W-:Y:S01]  /*4440*/  IMAD.IADD R110, R236, 0x1, -R106 ;  /* 0x00000001ec6e7824 */ /* 0x000fe200078e0a6a */
[C---:B------:R-:W-:Y:S02]  /*4450*/  IADD3 R112, R2.reuse, 0x31, RZ ;  /* 0x0000003102707810 */ /* 0x040fe40007ffe0ff */
[----:B------:R-:W-:Y:S01]  /*4460*/  IADD3 R116, R2, 0x39, RZ ;  /* 0x0000003902747810 */ /* 0x000fe20007ffe0ff */
[----:B---3--:R-:W-:Y:S01]  /*4470*/  HMMA.16816.F32 R56, R36, R52, RZ ;  /* 0x000000342438723c */ /* 0x008fe200000018ff */
[----:B------:R-:W-:Y:S01]  /*4480*/  ISETP.GE.AND P0, PT, R79, R227, PT ;  /* 0x000000e34f00720c */ /* 0x000fe20003f06270 */
[----:B------:R-:W-:Y:S01]  /*4490*/  IMAD.IADD R108, R233, 0x1, -R103 ;  /* 0x00000001e96c7824 */ /* 0x000fe200078e0a67 */
[----:B------:R-:W-:Y:S02]  /*44a0*/  IMNMX R234, R234, UR20, PT ;  /* 0x00000014eaea7c17 */ /* 0x000fe4000b800200 */
[----:B------:R-:W-:-:S02]  /*44b0*/  ISETP.LT.OR P0, PT, R79, R232, P0 ;  /* 0x000000e84f00720c */ /* 0x000fc40000701670 */
[-C--:B------:R-:W-:Y:S01]  /*44c0*/  ISETP.GE.AND P5, PT, R2, R227.reuse, PT ;  /* 0x000000e30200720c */ /* 0x080fe20003fa6270 */
[C---:B-----5:R-:W-:Y:S01]  /*44d0*/  HMMA.16816.F32 R48, R36.reuse, R44, RZ ;  /* 0x0000002c2430723c */ /* 0x060fe200000018ff */
[----:B------:R-:W-:Y:S02]  /*44e0*/  ISETP.GE.AND P2, PT, R76, R227, PT ;  /* 0x000000e34c00720c */ /* 0x000fe40003f46270 */
[----:B------:R-:W-:Y:S02]  /*44f0*/  IMNMX R235, RZ, R235, !PT ;  /* 0x000000ebffeb7217 */ /* 0x000fe40007800200 */
[CC--:B------:R-:W-:Y:S02]  /*4500*/  ISETP.GE.AND P4, PT, R2.reuse, R234.reuse, PT ;  /* 0x000000ea0200720c */ /* 0x0c0fe40003f86270 */
[----:B------:R-:W-:Y:S01]  /*4510*/  ISETP.GE.AND P1, PT, R79, R234, PT ;  /* 0x000000ea4f00720c */ /* 0x000fe20003f26270 */
[----:B------:R-:W-:Y:S01]  /*4520*/  HMMA.16816.F32 R52, R36, R54, RZ ;  /* 0x000000362434723c */ /* 0x000fe200000018ff */
[----:B------:R-:W-:-:S02]  /*4530*/  ISETP.LT.OR P5, PT, R2, R232, P5 ;  /* 0x000000e80200720c */ /* 0x000fc40002fa1670 */
[----:B------:R-:W-:Y:S02]  /*4540*/  ISETP.LT.OR P2, PT, R76, R232, P2 ;  /* 0x000000e84c00720c */ /* 0x000fe40001741670 */
[-C--:B------:R-:W-:Y:S02]  /*4550*/  ISETP.LT.OR P4, PT, R2, R235.reuse, P4 ;  /* 0x000000eb0200720c */ /* 0x080fe40002781670 */
[----:B------:R-:W-:Y:S01]  /*4560*/  ISETP.LT.OR P1, PT, R79, R235, P1 ;  /* 0x000000eb4f00720c */ /* 0x000fe20000f21670 */
[----:B------:R-:W-:Y:S01]  /*4570*/  HMMA.16816.F32 R44, R36, R46, RZ ;  /* 0x0000002e242c723c */ /* 0x000fe200000018ff */
[----:B------:R-:W-:Y:S02]  /*4580*/  IABS R108, R108 ;  /* 0x0000006c006c7213 */ /* 0x000fe40000000000 */
[----:B------:R-:W-:Y:S02]  /*4590*/  IABS R110, R110 ;  /* 0x0000006e006e7213 */ /* 0x000fe40000000000 */
[----:B------:R-:W-:-:S02]  /*45a0*/  ISETP.GE.AND P6, PT, R76, R234, PT ;  /* 0x000000ea4c00720c */ /* 0x000fc40003fc6270 */
[----:B------:R-:W-:Y:S01]  /*45b0*/  ISETP.GE.AND P3, PT, R82, R234, PT ;  /* 0x000000ea5200720c */ /* 0x000fe20003f66270 */
[C---:B--2---:R-:W-:Y:S01]  /*45c0*/  HMMA.16816.F32 R40, R36.reuse, R24, RZ ;  /* 0x000000182428723c */ /* 0x044fe200000018ff */
[----:B------:R-:W-:Y:S01]  /*45d0*/  I2F R108, R108 ;  /* 0x0000006c006c7306 */ /* 0x000fe20000201400 */
[-C--:B------:R-:W-:Y:S02]  /*45e0*/  ISETP.LT.OR P6, PT, R76, R235.reuse, P6 ;  /* 0x000000eb4c00720c */ /* 0x080fe400037c1670 */
[----:B------:R-:W-:Y:S02]  /*45f0*/  ISETP.LT.OR P3, PT, R82, R235, P3 ;  /* 0x000000eb5200720c */ /* 0x000fe40001f61670 */
[C---:B------:R-:W-:Y:S02]  /*4600*/  IADD3 R211, R219.reuse, 0x800, RZ ;  /* 0x00000800dbd37810 */ /* 0x040fe40007ffe0ff */
[----:B------:R-:W-:Y:S01]  /*4610*/  HMMA.16816.F32 R36, R36, R26, RZ ;  /* 0x0000001a2424723c */ /* 0x000fe200000018ff */
[----:B------:R-:W1:Y:S01]  /*4620*/  LDSM.16.M88.4 R24, [R215+0x9000] ;  /* 0x00900000d718783b */ /* 0x000e620000000200 */
[----:B------:R-:W-:Y:S01]  /*4630*/  I2F R110, R110 ;  /* 0x0000006e006e7306 */ /* 0x000fe20000201400 */
[----:B------:R-:W-:-:S02]  /*4640*/  IADD3 R210, R219, 0x1000, RZ ;  /* 0x00001000dbd27810 */ /* 0x000fc40007ffe0ff */
[C---:B------:R-:W-:Y:S02]  /*4650*/  IADD3 R209, R219.reuse, 0x1800, RZ ;  /* 0x00001800dbd17810 */ /* 0x040fe40007ffe0ff */
[C---:B------:R-:W-:Y:S01]  /*4660*/  IADD3 R207, R219.reuse, 0x2000, RZ ;  /* 0x00002000dbcf7810 */ /* 0x040fe20007ffe0ff */
[C---:B----4-:R-:W-:Y:S01]  /*4670*/  HMMA.16816.F32 R12, R16.reuse, R72, R12 ;  /* 0x00000048100c723c */ /* 0x050fe2000000180c */
[C---:B------:R-:W-:Y:S02]  /*4680*/  IADD3 R206, R219.reuse, 0x2800, RZ ;  /* 0x00002800dbce7810 */ /* 0x040fe40007ffe0ff */
[C---:B------:R-:W-:Y:S02]  /*4690*/  IADD3 R205, R219.reuse, 0x3000, RZ ;  /* 0x00003000dbcd7810 */ /* 0x040fe40007ffe0ff */
[C---:B------:R-:W-:Y:S02]  /*46a0*/  IADD3 R204, R219.reuse, 0x3800, RZ ;  /* 0x00003800dbcc7810 */ /* 0x040fe40007ffe0ff */
[C---:B------:R-:W-:Y:S01]  /*46b0*/  IADD3 R203, R219.reuse, 0x4000, RZ ;  /* 0x00004000dbcb7810 */ /* 0x040fe20007ffe0ff */
[----:B------:R-:W-:Y:S01]  /*46c0*/  HMMA.16816.F32 R8, R16, R74, R8 ;  /* 0x0000004a1008723c */ /* 0x000fe20000001808 */
[----:B------:R-:W2:Y:S01]  /*46d0*/  LDSM.16.M88.4 R72, [R215+0x9800] ;  /* 0x00980000d748783b */ /* 0x000ea20000000200 */
[----:B------:R-:W-:-:S02]  /*46e0*/  IADD3 R202, R219, 0x4800, RZ ;  /* 0x00004800dbca7810 */ /* 0x000fc40007ffe0ff */
[C---:B------:R-:W-:Y:S02]  /*46f0*/  IADD3 R201, R219.reuse, 0x5000, RZ ;  /* 0x00005000dbc97810 */ /* 0x040fe40007ffe0ff */
[C---:B------:R-:W-:Y:S02]  /*4700*/  IADD3 R200, R219.reuse, 0x5800, RZ ;  /* 0x00005800dbc87810 */ /* 0x040fe40007ffe0ff */
[C---:B------:R-:W-:Y:S01]  /*4710*/  HMMA.16816.F32 R56, R16.reuse, R68, R56 ;  /* 0x000000441038723c */ /* 0x040fe20000001838 */
[C---:B------:R-:W-:Y:S02]  /*4720*/  IADD3 R199, R219.reuse, 0x6000, RZ ;  /* 0x00006000dbc77810 */ /* 0x040fe40007ffe0ff */
[C---:B------:R-:W-:Y:S02]  /*4730*/  IADD3 R198, R219.reuse, 0x6800, RZ ;  /* 0x00006800dbc67810 */ /* 0x040fe40007ffe0ff */
[C---:B------:R-:W-:Y:S02]  /*4740*/  IADD3 R197, R219.reuse, 0x7000, RZ ;  /* 0x00007000dbc57810 */ /* 0x040fe40007ffe0ff */
[----:B------:R-:W-:Y:S01]  /*4750*/  IADD3 R196, R219, 0x7800, RZ ;  /* 0x00007800dbc47810 */ /* 0x000fe20007ffe0ff */
[C---:B------:R-:W-:Y:S01]  /*4760*/  HMMA.16816.F32 R52, R16.reuse, R70, R52 ;  /* 0x000000461034723c */ /* 0x040fe20000001834 */
[----:B------:R-:W-:Y:S07]  /*4770*/  LDSM.16.M88.4 R68, [R208+0x800] ;  /* 0x00080000d044783b */ /* 0x000fee0000000200 */
[C---:B------:R-:W-:Y:S08]  /*4780*/  HMMA.16816.F32 R48, R16.reuse, R64, R48 ;  /* 0x000000401030723c */ /* 0x040ff00000001830 */
[C---:B------:R-:W-:Y:S01]  /*4790*/  HMMA.16816.F32 R44, R16.reuse, R66, R44 ;  /* 0x00000042102c723c */ /* 0x040fe2000000182c */
[----:B------:R-:W-:Y:S07]  /*47a0*/  LDSM.16.M88.4 R64, [R208+0x1800] ;  /* 0x00180000d040783b */ /* 0x000fee0000000200 */
[C---:B------:R-:W-:Y:S08]  /*47b0*/  HMMA.16816.F32 R40, R16.reuse, R28, R40 ;  /* 0x0000001c1028723c */ /* 0x040ff00000001828 */
[----:B------:R-:W-:Y:S01]  /*47c0*/  HMMA.16816.F32 R36, R16, R30, R36 ;  /* 0x0000001e1024723c */ /* 0x000fe20000001824 */
[----:B------:R-:W-:Y:S04]  /*47d0*/  LDSM.16.M88.4 R28, [R217] ;  /* 0x00000000d91c783b */ /* 0x000fe80000000200 */
[----:B------:R-:W3:Y:S03]  /*47e0*/  LDSM.16.M88.4 R16, [R208] ;  /* 0x00000000d010783b */ /* 0x000ee60000000200 */
[C---:B------:R-:W-:Y:S08]  /*47f0*/  HMMA.16816.F32 R12, R20.reuse, R60, R12 ;  /* 0x0000003c140c723c */ /* 0x040ff0000000180c */
        /* <DEDUP_REMOVED lines=19> */
[C---:B------:R-:W-:Y:S01]  /*4930*/  HMMA.16816.F32 R44, R28.reuse, R62, R44 ;  /* 0x0000003e1c2c723c */ /* 0x040fe2000000182c */
[----:B------:R-:W4:Y:S07]  /*4940*/  LDSM.16.M88.4 R60, [R220+0x2000] ;  /* 0x00200000dc3c783b */ /* 0x000f2e0000000200 */
[C---:B------:R-:W-:Y:S08]  /*4950*/  HMMA.16816.F32 R40, R28.reuse, R64, R40 ;  /* 0x000000401c28723c */ /* 0x040ff00000001828 */
[----:B------:R-:W-:Y:S01]  /*4960*/  HMMA.16816.F32 R36, R28, R66, R36 ;  /* 0x000000421c24723c */ /* 0x000fe20000001824 */
[----:B------:R-:W5:Y:S04]  /*4970*/  LDSM.16.M88.4 R28, [R219+0x2800] ;  /* 0x00280000db1c783b */ /* 0x000f680000000200 */
[----:B------:R-:W-:Y:S03]  /*4980*/  LDSM.16.M88.4 R64, [R219+0x3800] ;  /* 0x00380000db40783b */ /* 0x000fe60000000200 */
        /* <DEDUP_REMOVED lines=8> */
[----:B------:R-:W2:Y:S07]  /*4a10*/  LDSM.16.M88.4 R16, [R215+0xa000] ;  /* 0x00a00000d710783b */ /* 0x000eae0000000200 */
[----:B------:R-:W-:Y:S08]  /*4a20*/  HMMA.16816.F32 R40, R32, R72, R40 ;  /* 0x000000482028723c */ /* 0x000ff00000001828 */
[C---:B----4-:R-:W-:Y:S08]  /*4a30*/  HMMA.16816.F32 R12, R60.reuse, R68, R12 ;  /* 0x000000443c0c723c */ /* 0x050ff0000000180c */
[----:B------:R-:W-:Y:S01]  /*4a40*/  HMMA.16816.F32 R8, R60, R70, R8 ;  /* 0x000000463c08723c */ /* 0x000fe20000001808 */
[----:B------:R-:W-:Y:S07]  /*4a50*/  LDSM.16.M88.4 R68, [R208+0x2800] ;  /* 0x00280000d044783b */ /* 0x000fee0000000200 */
[----:B------:R-:W-:Y:S01]  /*4a60*/  HMMA.16816.F32 R36, R32, R74, R36 ;  /* 0x0000004a2024723c */ /* 0x000fe20000001824 */
[----:B------:R-:W3:Y:S04]  /*4a70*/  LDSM.16.M88.4 R32, [R215+0xa800] ;  /* 0x00a80000d720783b */ /* 0x000ee80000000200 */
[----:B------:R-:W-:Y:S03]  /*4a80*/  LDSM.16.M88.4 R72, [R217+0x2000] ;  /* 0x00200000d948783b */ /* 0x000fe60000000200 */
[C---:B-----5:R-:W-:Y:S08]  /*4a90*/  HMMA.16816.F32 R56, R60.reuse, R28, R56 ;  /* 0x0000001c3c38723c */ /* 0x060ff00000001838 */
[C---:B------:R-:W-:Y:S01]  /*4aa0*/  HMMA.16816.F32 R52, R60.reuse, R30, R52 ;  /* 0x0000001e3c34723c */ /* 0x040fe20000001834 */
[----:B------:R-:W4:Y:S07]  /*4ab0*/  LDSM.16.M88.4 R28, [R215+0xb000] ;  /* 0x00b00000d71c783b */ /* 0x000f2e0000000200 */
[C---:B-1----:R-:W-:Y:S08]  /*4ac0*/  HMMA.16816.F32 R48, R60.reuse, R24, R48 ;  /* 0x000000183c30723c */ /* 0x042ff00000001830 */
[C---:B------:R-:W-:Y:S01]  /*4ad0*/  HMMA.16816.F32 R44, R60.reuse, R26, R44 ;  /* 0x0000001a3c2c723c */ /* 0x040fe2000000182c */
[----:B------:R-:W1:Y:S07]  /*4ae0*/  LDSM.16.M88.4 R24, [R215+0xb800] ;  /* 0x00b80000d718783b */ /* 0x000e6e0000000200 */
[----:B------:R-:W-:Y:S08]  /*4af0*/  HMMA.16816.F32 R40, R60, R64, R40 ;  /* 0x000000403c28723c */ /* 0x000ff00000001828 */
[C---:B--2---:R-:W-:Y:S08]  /*4b00*/  HMMA.16816.F32 R12, R20.reuse, R16, R12 ;  /* 0x00000010140c723c */ /* 0x044ff0000000180c */
[----:B------:R-:W-:Y:S01]  /*4b10*/  HMMA.16816.F32 R8, R20, R18, R8 ;  /* 0x000000121408723c */ /* 0x000fe20000001808 */
[----:B------:R-:W2:Y:S07]  /*4b20*/  LDSM.16.M88.4 R16, [R208+0x2000] ;  /* 0x00200000d010783b */ /* 0x000eae0000000200 */
[----:B------:R-:W-:Y:S01]  /*4b30*/  HMMA.16816.F32 R36, R60, R66, R36 ;  /* 0x000000423c24723c */ /* 0x000fe20000001824 */
[----:B------:R-:W5:Y:S04]  /*4b40*/  LDSM.16.M88.4 R64, [R208+0x3000] ;  /* 0x00300000d040783b */ /* 0x000f680000000200 */
[----:B------:R-:W2:Y:S03]  /*4b50*/  LDSM.16.M88.4 R60, [R208+0x3800] ;  /* 0x00380000d03c783b */ /* 0x000ea60000000200 */
        /* <DEDUP_REMOVED lines=12> */
[----:B------:R-:W2:Y:S07]  /*4c20*/  LDSM.16.M88.4 R16, [R221+0xd800] ;  /* 0x00d80000dd10783b */ /* 0x000eae0000000200 */
[C---:B------:R-:W-:Y:S08]  /*4c30*/  HMMA.16816.F32 R56, R72.reuse, R68, R56 ;  /* 0x000000444838723c */ /* 0x040ff00000001838 */
[C---:B------:R-:W-:Y:S08]  /*4c40*/  HMMA.16816.F32 R52, R72.reuse, R70, R52 ;  /* 0x000000464834723c */ /* 0x040ff00000001834 */
[C---:B-----5:R-:W-:Y:S08]  /*4c50*/  HMMA.16816.F32 R48, R72.reuse, R64, R48 ;  /* 0x000000404830723c */ /* 0x060ff00000001830 */
[C---:B------:R-:W-:Y:S01]  /*4c60*/  HMMA.16816.F32 R44, R72.reuse, R66, R44 ;  /* 0x00000042482c723c */ /* 0x040fe2000000182c */
[----:B------:R-:W-:Y:S07]  /*4c70*/  LDSM.16.M88.4 R64, [R220+0x4000] ;  /* 0x00400000dc40783b */ /* 0x000fee0000000200 */
[C---:B------:R-:W-:Y:S01]  /*4c80*/  HMMA.16816.F32 R68, R72.reuse, R60, R40 ;  /* 0x0000003c4844723c */ /* 0x040fe20000001828 */
[----:B------:R-:W5:Y:S07]  /*4c90*/  LDSM.16.M88.4 R40, [R219+0x4000] ;  /* 0x00400000db28783b */ /* 0x000f6e0000000200 */
[----:B------:R-:W-:Y:S01]  /*4ca0*/  HMMA.16816.F32 R60, R72, R62, R36 ;  /* 0x0000003e483c723c */ /* 0x000fe20000001824 */
[----:B------:R-:W2:Y:S04]  /*4cb0*/  LDSM.16.M88.4 R36, [R219+0x4800] ;  /* 0x00480000db24783b */ /* 0x000ea80000000200 */
[----:B------:R-:W-:Y:S03]  /*4cc0*/  LDSM.16.M88.4 R72, [R219+0x5800] ;  /* 0x00580000db48783b */ /* 0x000fe60000000200 */
[C---:B---3--:R-:W-:Y:S08]  /*4cd0*/  HMMA.16816.F32 R12, R32.reuse, R28, R12 ;  /* 0x0000001c200c723c */ /* 0x048ff0000000180c */
[C---:B-1----:R-:W-:Y:S08]  /*4ce0*/  HMMA.16816.F32 R56, R32.reuse, R24, R56 ;  /* 0x000000182038723c */ /* 0x042ff00000001838 */
[C---:B------:R-:W-:Y:S01]  /*4cf0*/  HMMA.16816.F32 R52, R32.reuse, R26, R52 ;  /* 0x0000001a2034723c */ /* 0x040fe20000001834 */
[----:B------:R-:W-:Y:S07]  /*4d00*/  LDSM.16.M88.4 R24, [R215+0xc000] ;  /* 0x00c00000d718783b */ /* 0x000fee0000000200 */
[C---:B----4-:R-:W-:Y:S08]  /*4d10*/  HMMA.16816.F32 R48, R32.reuse, R20, R48 ;  /* 0x000000142030723c */ /* 0x050ff00000001830 */
[C---:B------:R-:W-:Y:S01]  /*4d20*/  HMMA.16816.F32 R44, R32.reuse, R22, R44 ;  /* 0x00000016202c723c */ /* 0x040fe2000000182c */
[----:B------:R-:W1:Y:S07]  /*4d30*/  LDSM.16.M88.4 R20, [R218+0x4000] ;  /* 0x00400000da14783b */ /* 0x000e6e0000000200 */
[C---:B------:R-:W-:Y:S01]  /*4d40*/  HMMA.16816.F32 R8, R32.reuse, R30, R8 ;  /* 0x0000001e2008723c */ /* 0x040fe20000001808 */
[----:B------:R-:W3:Y:S07]  /*4d50*/  LDSM.16.M88.4 R28, [R219+0x5000] ;  /* 0x00500000db1c783b */ /* 0x000eee0000000200 */
[C---:B--2---:R-:W-:Y:S08]  /*4d60*/  HMMA.16816.F32 R68, R32.reuse, R16, R68 ;  /* 0x000000102044723c */ /* 0x044ff00000001844 */
[----:B------:R-:W-:Y:S01]  /*4d70*/  HMMA.16816.F32 R60, R32, R18, R60 ;  /* 0x00000012203c723c */ /* 0x000fe2000000183c */
[----:B------:R-:W2:Y:S04]  /*4d80*/  LDSM.16.M88.4 R16, [R215+0xc800] ;  /* 0x00c80000d710783b */ /* 0x000ea80000000200 */
[----:B------:R-:W-:Y:S03]  /*4d90*/  LDSM.16.M88.4 R32, [R215+0xd800] ;  /* 0x00d80000d720783b */ /* 0x000fe60000000200 */
[C---:B-----5:R-:W-:Y:S07]  /*4da0*/  HMMA.16816.F32 R12, R64.reuse, R40, R12 ;  /* 0x00000028400c723c */ /* 0x060fee000000180c */
[----:B------:R-:W-:Y:S01]  /*4db0*/  IMAD.IADD R40, R233, 0x1, -R94 ;  /* 0x00000001e9287824 */ /* 0x000fe200078e0a5e */
[----:B------:R-:W-:Y:S04]  /*4dc0*/  HMMA.16816.F32 R56, R64, R36, R56 ;  /* 0x000000244038723c */ /* 0x000fe80000001838 */
[----:B------:R-:W-:-:S04]  /*4dd0*/  IABS R40, R40 ;  /* 0x0000002800287213 */ /* 0x000fc80000000000 */
[----:B------:R-:W-:Y:S01]  /*4de0*/  HMMA.16816.F32 R8, R64, R42, R8 ;  /* 0x0000002a4008723c */ /* 0x000fe20000001808 */
[----:B------:R4:W-:Y:S07]  /*4df0*/  I2F R99, R40 ;  /* 0x0000002800637306 */ /* 0x0009ee0000201400 */
[----:B-1----:R-:W-:Y:S07]  /*4e00*/  HMMA.16816.F32 R12, R20, R24, R12 ;  /* 0x00000018140c723c */ /* 0x002fee000000180c */
[--C-:B------:R-:W-:Y:S01]  /*4e10*/  IMAD.IADD R24, R236, 0x1, -R2.reuse ;  /* 0x00000001ec187824 */ /* 0x100fe200078e0a02 */
[----:B---3--:R-:W-:Y:S01]  /*4e20*/  HMMA.16816.F32 R48, R64, R28, R48 ;  /* 0x0000001c4030723c */ /* 0x008fe20000001830 */
[----:B------:R-:W-:-:S02]  /*4e30*/  IMAD.IADD R25, R233, 0x1, -R2 ;  /* 0x00000001e9197824 */ /* 0x000fc400078e0a02 */
[----:B----4-:R-:W-:Y:S01]  /*4e40*/  IMAD.IADD R40, R233, 0x1, -R100 ;  /* 0x00000001e9287824 */ /* 0x010fe200078e0a64 */
[----:B------:R-:W-:-:S04]  /*4e50*/  IABS R24, R24 ;  /* 0x0000001800187213 */ /* 0x000fc80000000000 */
[----:B------:R-:W-:Y:S01]  /*4e60*/  HMMA.16816.F32 R44, R64, R30, R44 ;  /* 0x0000001e402c723c */ /* 0x000fe2000000182c */
[----:B------:R-:W1:Y:S01]  /*4e70*/  LDSM.16.M88.4 R28, [R215+0xd000] ;  /* 0x00d00000d71c783b */ /* 0x000e620000000200 */
[----:B------:R-:W-:Y:S01]  /*4e80*/  IMAD.MOV.U32 R77, RZ, RZ, R24 ;  /* 0x000000ffff4d7224 */ /* 0x000fe200078e0018 */
[----:B------:R-:W-:Y:S02]  /*4e90*/  IABS R24, R25 ;  /* 0x0000001900187213 */ /* 0x000fe40000000000 */
[----:B------:R-:W-:-:S03]  /*4ea0*/  IABS R40, R40 ;  /* 0x0000002800287213 */ /* 0x000fc60000000000 */
[----:B------:R-:W-:Y:S01]  /*4eb0*/  HMMA.16816.F32 R52, R64, R38, R52 ;  /* 0x000000264034723c */ /* 0x000fe20000001834 */
[----:B------:R-:W-:Y:S01]  /*4ec0*/  IMAD.MOV.U32 R78, RZ, RZ, R24 ;  /* 0x000000ffff4e7224 */ /* 0x000fe200078e0018 */
[----:B------:R-:W-:Y:S01]  /*4ed0*/  LDSM.16.M88.4 R36, [R217+0x4000] ;  /* 0x00400000d924783b */ /* 0x000fe20000000200 */
[----:B------:R-:W-:Y:S01]  /*4ee0*/  IMAD.MOV.U32 R105, RZ, RZ, R40 ;  /* 0x000000ffff697224 */ /* 0x000fe200078e0028 */
[----:B------:R-:W-:Y:S02]  /*4ef0*/  I2F R77, R77 ;  /* 0x0000004d004d7306 */ /* 0x000fe40000201400 */
[----:B------:R-:W-:Y:S02]  /*4f00*/  LDSM.16.M88.4 R40, [R221+0xf800] ;  /* 0x00f80000dd28783b */ /* 0x000fe40000000200 */
[C---:B--2---:R-:W-:Y:S04]  /*4f10*/  HMMA.16816.F32 R56, R20.reuse, R16, R56 ;  /* 0x000000101438723c */ /* 0x044fe80000001838 */
[----:B------:R-:W-:Y:S03]  /*4f20*/  I2F R78, R78 ;  /* 0x0000004e004e7306 */ /* 0x000fe60000201400 */
[--C-:B------:R-:W-:Y:S01]  /*4f30*/  IMAD.IADD R16, R236, 0x1, -R76.reuse ;  /* 0x00000001ec107824 */ /* 0x100fe200078e0a4c */
[----:B------:R-:W-:Y:S01]  /*4f40*/  HMMA.16816.F32 R8, R20, R26, R8 ;  /* 0x0000001a1408723c */ /* 0x000fe20000001808 */
[----:B------:R-:W2:Y:S01]  /*4f50*/  LDSM.16.M88.4 R24, [R208+0x4000] ;  /* 0x00400000d018783b */ /* 0x000ea20000000200 */
[----:B------:R-:W-:-:S02]  /*4f60*/  IMAD.IADD R17, R233, 0x1, -R76 ;  /* 0x00000001e9117824 */ /* 0x000fc400078e0a4c */
[----:B------:R-:W-:Y:S01]  /*4f70*/  IABS R16, R16 ;  /* 0x0000001000107213 */ /* 0x000fe20000000000 */
[----:B------:R-:W-:Y:S03]  /*4f80*/  I2F R105, R105 ;  /* 0x0000006900697306 */ /* 0x000fe60000201400 */
[----:B------:R-:W-:Y:S01]  /*4f90*/  HMMA.16816.F32 R68, R64, R72, R68 ;  /* 0x000000484044723c */ /* 0x000fe20000001844 */
[----:B------:R-:W-:Y:S01]  /*4fa0*/  IMAD.MOV.U32 R80, RZ, RZ, R16 ;  /* 0x000000ffff507224 */ /* 0x000fe200078e0010 */
[----:B------:R-:W-:-:S05]  /*4fb0*/  IABS R16, R17 ;  /* 0x0000001100107213 */ /* 0x000fca0000000000 */
[----:B------:R-:W-:Y:S01]  /*4fc0*/  IMAD.MOV.U32 R81, RZ, RZ, R16 ;  /* 0x000000ffff517224 */ /* 0x000fe200078e0010 */
[----:B------:R-:W-:Y:S01]  /*4fd0*/  HMMA.16816.F32 R60, R64, R74, R60 ;  /* 0x0000004a403c723c */ /* 0x000fe2000000183c */
[----:B------:R-:W-:Y:S01]  /*4fe0*/  LDSM.16.M88.4 R64, [R219+0x6800] ;  /* 0x00680000db40783b */ /* 0x000fe20000000200 */
[----:B------:R-:W-:Y:S06]  /*4ff0*/  I2F R80, R80 ;  /* 0x0000005000507306 */ /* 0x000fec0000201400 */
[C---:B------:R-:W-:Y:S01]  /*5000*/  HMMA.16816.F32 R52, R20.reuse, R18, R52 ;  /* 0x000000121434723c */ /* 0x040fe20000001834 */
[----:B------:R-:W3:Y:S01]  /*5010*/  LDSM.16.M88.4 R16, [R208+0x4800] ;  /* 0x00480000d010783b */ /* 0x000ee20000000200 */
[----:B------:R-:W-:Y:S06]  /*5020*/  I2F R81, R81 ;  /* 0x0000005100517306 */ /* 0x000fec0000201400 */
[C---:B-1----:R-:W-:Y:S07]  /*5030*/  HMMA.16816.F32 R48, R20.reuse, R28, R48 ;  /* 0x0000001c1430723c */ /* 0x042fee0000001830 */
[--C-:B------:R-:W-:Y:S01]  /*5040*/  IMAD.IADD R28, R236, 0x1, -R79.reuse ;  /* 0x00000001ec1c7824 */ /* 0x100fe200078e0a4f */
[----:B------:R-:W-:Y:S01]  /*5050*/  HMMA.16816.F32 R44, R20, R30, R44 ;  /* 0x0000001e142c723c */ /* 0x000fe2000000182c */
[----:B------:R-:W-:-:S03]  /*5060*/  IMAD.IADD R29, R233, 0x1, -R79 ;  /* 0x00000001e91d7824 */ /* 0x000fc600078e0a4f */
[----:B------:R-:W-:-:S04]  /*5070*/  IABS R28, R28 ;  /* 0x0000001c001c7213 */ /* 0x000fc80000000000 */
[----:B------:R-:W-:Y:S01]  /*5080*/  HMMA.16816.F32 R68, R20, R32, R68 ;  /* 0x000000201444723c */ /* 0x000fe20000001844 */
[----:B------:R-:W-:Y:S01]  /*5090*/  IMAD.MOV.U32 R83, RZ, RZ, R28 ;  /* 0x000000ffff537224 */ /* 0x000fe200078e001c */
[----:B------:R-:W-:-:S05]  /*50a0*/  IABS R28, R29 ;  /* 0x0000001d001c7213 */ /* 0x000fca0000000000 */
[----:B------:R-:W-:Y:S01]  /*50b0*/  IMAD.MOV.U32 R84, RZ, RZ, R28 ;  /* 0x000000ffff547224 */ /* 0x000fe200078e001c */
[----:B------:R-:W-:Y:S01]  /*50c0*/  HMMA.16816.F32 R60, R20, R34, R60 ;  /* 0x00000022143c723c */ /* 0x000fe2000000183c */
[----:B------:R-:W1:Y:S01]  /*50d0*/  LDSM.16.M88.4 R28, [R208+0x5000] ;  /* 0x00500000d01c783b */ /* 0x000e620000000200 */
[--C-:B------:R-:W-:Y:S01]  /*50e0*/  IMAD.IADD R32, R236, 0x1, -R82.reuse ;  /* 0x00000001ec207824 */ /* 0x100fe200078e0a52 */
[----:B------:R-:W-:Y:S04]  /*50f0*/  I2F R83, R83 ;  /* 0x0000005300537306 */ /* 0x000fe80000201400 */
[----:B------:R-:W-:Y:S01]  /*5100*/  IMAD.IADD R20, R233, 0x1, -R82 ;  /* 0x00000001e9147824 */ /* 0x000fe200078e0a52 */
[----:B--2---:R-:W-:Y:S01]  /*5110*/  HMMA.16816.F32 R12, R36, R24, R12 ;  /* 0x00000018240c723c */ /* 0x004fe2000000180c */
[----:B------:R-:W-:-:S02]  /*5120*/  IABS R32, R32 ;  /* 0x0000002000207213 */ /* 0x000fc40000000000 */
[----:B------:R-:W-:Y:S01]  /*5130*/  I2F R84, R84 ;  /* 0x0000005400547306 */ /* 0x000fe20000201400 */
[----:B------:R-:W-:-:S03]  /*5140*/  IABS R20, R20 ;  /* 0x0000001400147213 */ /* 0x000fc60000000000 */
[C-C-:B------:R-:W-:Y:S01]  /*5150*/  IMAD.IADD R24, R236.reuse, 0x1, -R85.reuse ;  /* 0x00000001ec187824 */ /* 0x140fe200078e0a55 */
[C---:B---3--:R-:W-:Y:S01]  /*5160*/  HMMA.16816.F32 R56, R36.reuse, R16, R56 ;  /* 0x000000102438723c */ /* 0x048fe20000001838 */
[----:B------:R-:W-:Y:S02]  /*5170*/  IMAD.MOV.U32 R87, RZ, RZ, R20 ;  /* 0x000000ffff577224 */ /* 0x000fe400078e0014 */
[----:B------:R-:W2:Y:S01]  /*5180*/  LDSM.16.M88.4 R20, [R208+0x5800] ;  /* 0x00580000d014783b */ /* 0x000ea20000000200 */
[----:B------:R-:W-:Y:S01]  /*5190*/  IABS R24, R24 ;  /* 0x0000001800187213 */ /* 0x000fe20000000000 */
[C---:B------:R-:W-:Y:S01]  /*51a0*/  IMAD.IADD R25, R233.reuse, 0x1, -R85 ;  /* 0x00000001e9197824 */ /* 0x040fe200078e0a55 */
[----:B------:R3:W-:Y:S01]  /*51b0*/  I2F R86, R32 ;  /* 0x0000002000567306 */ /* 0x0007e20000201400 */
[----:B------:R-:W-:Y:S01]  /*51c0*/  IMAD.IADD R16, R236, 0x1, -R88 ;  /* 0x00000001ec107824 */ /* 0x000fe200078e0a58 */
[----:B------:R-:W-:Y:S01]  /*51d0*/  HMMA.16816.F32 R8, R36, R26, R8 ;  /* 0x0000001a2408723c */ /* 0x000fe20000001808 */
[----:B------:R-:W-:Y:S01]  /*51e0*/  IMAD.MOV.U32 R89, RZ, RZ, R24 ;  /* 0x000000ffff597224 */ /* 0x000fe200078e0018 */
[----:B------:R-:W-:Y:S01]  /*51f0*/  IABS R24, R25 ;  /* 0x0000001900187213 */ /* 0x000fe20000000000 */
[----:B------:R-:W-:Y:S01]  /*5200*/  IMAD.IADD R17, R233, 0x1, -R88 ;  /* 0x00000001e9117824 */ /* 0x000fe200078e0a58 */
[----:B------:R-:W-:-:S02]  /*5210*/  IABS R16, R16 ;  /* 0x0000001000107213 */ /* 0x000fc40000000000 */
[----:B------:R-:W-:Y:S01]  /*5220*/  I2F R87, R87 ;  /* 0x0000005700577306 */ /* 0x000fe20000201400 */
[----:B------:R-:W-:Y:S01]  /*5230*/  IMAD.MOV.U32 R90, RZ, RZ, R24 ;  /* 0x000000ffff5a7224 */ /* 0x000fe200078e0018 */
[C---:B------:R-:W-:Y:S01]  /*5240*/  HMMA.16816.F32 R52, R36.reuse, R18, R52 ;  /* 0x000000122434723c */ /* 0x040fe20000001834 */
[----:B------:R-:W-:Y:S01]  /*5250*/  LDSM.16.M88.4 R24, [R221+0xe000] ;  /* 0x00e00000dd18783b */ /* 0x000fe20000000200 */
[----:B------:R-:W-:Y:S01]  /*5260*/  IMAD.MOV.U32 R92, RZ, RZ, R16 ;  /* 0x000000ffff5c7224 */ /* 0x000fe200078e0010 */
[----:B------:R-:W-:Y:S02]  /*5270*/  IABS R16, R17 ;  /* 0x0000001100107213 */ /* 0x000fe40000000000 */
[----:B---3--:R-:W3:Y:S01]  /*5280*/  LDSM.16.M88.4 R32, [R222+0x6000] ;  /* 0x00600000de20783b */ /* 0x008ee20000000200 */
[----:B------:R-:W-:Y:S02]  /*5290*/  I2F R89, R89 ;  /* 0x0000005900597306 */ /* 0x000fe40000201400 */
[----:B------:R-:W-:Y:S01]  /*52a0*/  IMAD.MOV.U32 R93, RZ, RZ, R16 ;  /* 0x000000ffff5d7224 */ /* 0x000fe200078e0010 */
[C---:B-1----:R-:W-:Y:S01]  /*52b0*/  HMMA.16816.F32 R48, R36.reuse, R28, R48 ;  /* 0x0000001c2430723c */ /* 0x042fe20000001830 */
[----:B------:R-:W1:Y:S04]  /*52c0*/  LDSM.16.M88.4 R16, [R221+0xe800] ;  /* 0x00e80000dd10783b */ /* 0x000e680000000200 */
[----:B------:R-:W-:Y:S02]  /*52d0*/  I2F R90, R90 ;  /* 0x0000005a005a7306 */ /* 0x000fe40000201400 */
[--C-:B------:R-:W-:Y:S01]  /*52e0*/  IMAD.IADD R28, R236, 0x1, -R91.reuse ;  /* 0x00000001ec1c7824 */ /* 0x100fe200078e0a5b */
[----:B------:R-:W-:Y:S01]  /*52f0*/  HMMA.16816.F32 R44, R36, R30, R44 ;  /* 0x0000001e242c723c */ /* 0x000fe2000000182c */
[----:B------:R-:W-:-:S03]  /*5300*/  IMAD.IADD R29, R233, 0x1, -R91 ;  /* 0x00000001e91d7824 */ /* 0x000fc600078e0a5b */
[----:B------:R-:W-:Y:S01]  /*5310*/  IABS R28, R28 ;  /* 0x0000001c001c7213 */ /* 0x000fe20000000000 */
[----:B------:R-:W-:Y:S04]  /*5320*/  I2F R93, R93 ;  /* 0x0000005d005d7306 */ /* 0x000fe80000201400 */
[----:B------:R-:W-:Y:S01]  /*5330*/  IMAD.MOV.U32 R95, RZ, RZ, R28 ;  /* 0x000000ffff5f7224 */ /* 0x000fe200078e001c */
[----:B--2---:R-:W-:Y:S01]  /*5340*/  HMMA.16816.F32 R68, R36, R20, R68 ;  /* 0x000000142444723c */ /* 0x004fe20000001844 */
[----:B------:R-:W-:Y:S02]  /*5350*/  IABS R28, R29 ;  /* 0x0000001d001c7213 */ /* 0x000fe40000000000 */
[----:B------:R-:W-:Y:S03]  /*5360*/  I2F R92, R92 ;  /* 0x0000005c005c7306 */ /* 0x000fe60000201400 */
[----:B------:R-:W-:-:S02]  /*5370*/  IMAD.MOV.U32 R96, RZ, RZ, R28 ;  /* 0x000000ffff607224 */ /* 0x000fc400078e001c */
[C---:B------:R-:W-:Y:S01]  /*5380*/  IMAD.IADD R20, R236.reuse, 0x1, -R94 ;  /* 0x00000001ec147824 */ /* 0x040fe200078e0a5e */
[----:B------:R-:W-:Y:S01]  /*5390*/  HMMA.16816.F32 R60, R36, R22, R60 ;  /* 0x00000016243c723c */ /* 0x000fe2000000183c */
[----:B------:R-:W2:Y:S01]  /*53a0*/  LDSM.16.M88.4 R36, [R220+0x6000] ;  /* 0x00600000dc24783b */ /* 0x000ea20000000200 */
[----:B------:R-:W-:Y:S02]  /*53b0*/  I2F R95, R95 ;  /* 0x0000005f005f7306 */ /* 0x000fe40000201400 */
[----:B------:R-:W-:Y:S01]  /*53c0*/  IABS R20, R20 ;  /* 0x0000001400147213 */ /* 0x000fe20000000000 */
[----:B------:R-:W-:Y:S04]  /*53d0*/  LDSM.16.M88.4 R28, [R221+0xf000] ;  /* 0x00f00000dd1c783b */ /* 0x000fe80000000200 */
[----:B------:R-:W-:Y:S01]  /*53e0*/  IMAD.MOV.U32 R98, RZ, RZ, R20 ;  /* 0x000000ffff627224 */ /* 0x000fe200078e0014 */
[C---:B---3--:R-:W-:Y:S01]  /*53f0*/  HMMA.16816.F32 R12, R32.reuse, R24, R12 ;  /* 0x00000018200c723c */ /* 0x048fe2000000180c */
[----:B------:R-:W3:Y:S01]  /*5400*/  LDSM.16.M88.4 R20, [R219+0x6000] ;  /* 0x00600000db14783b */ /* 0x000ee20000000200 */
[----:B------:R-:W-:Y:S05]  /*5410*/  I2F R96, R96 ;  /* 0x0000006000607306 */ /* 0x000fea0000201400 */
[--C-:B------:R-:W-:Y:S01]  /*5420*/  IMAD.IADD R24, R236, 0x1, -R97.reuse ;  /* 0x00000001ec187824 */ /* 0x100fe200078e0a61 */
[----:B-1----:R-:W-:Y:S01]  /*5430*/  HMMA.16816.F32 R56, R32, R16, R56 ;  /* 0x000000102038723c */ /* 0x002fe20000001838 */
[----:B------:R-:W-:Y:S01]  /*5440*/  IMAD.IADD R25, R233, 0x1, -R97 ;  /* 0x00000001e9197824 */ /* 0x000fe200078e0a61 */
[----:B------:R-:W-:Y:S02]  /*5450*/  I2F R98, R98 ;  /* 0x0000006200627306 */ /* 0x000fe40000201400 */
[----:B------:R-:W-:-:S03]  /*5460*/  IABS R24, R24 ;  /* 0x0000001800187213 */ /* 0x000fc60000000000 */
[----:B------:R-:W-:Y:S01]  /*5470*/  IMAD.IADD R16, R236, 0x1, -R100 ;  /* 0x00000001ec107824 */ /* 0x000fe200078e0a64 */
[----:B------:R-:W-:Y:S01]  /*5480*/  HMMA.16816.F32 R8, R32, R26, R8 ;  /* 0x0000001a2008723c */ /* 0x000fe20000001808 */
[----:B------:R-:W-:Y:S01]  /*5490*/  IMAD.MOV.U32 R101, RZ, RZ, R24 ;  /* 0x000000ffff657224 */ /* 0x000fe200078e0018 */
[----:B------:R-:W-:-:S05]  /*54a0*/  IABS R24, R25 ;  /* 0x0000001900187213 */ /* 0x000fca0000000000 */
[----:B------:R-:W-:Y:S01]  /*54b0*/  IMAD.MOV.U32 R102, RZ, RZ, R24 ;  /* 0x000000ffff667224 */ /* 0x000fe200078e0018 */
[----:B------:R-:W-:Y:S01]  /*54c0*/  IABS R24, R16 ;  /* 0x0000001000187213 */ /* 0x000fe20000000000 */
[----:B------:R-:W-:Y:S01]  /*54d0*/  HMMA.16816.F32 R52, R32, R18, R52 ;  /* 0x000000122034723c */ /* 0x000fe20000001834 */
[----:B------:R-:W-:Y:S01]  /*54e0*/  LDSM.16.M88.4 R16, [R218+0x6000] ;  /* 0x00600000da10783b */ /* 0x000fe20000000200 */
[----:B------:R-:W-:Y:S02]  /*54f0*/  I2F R101, R101 ;  /* 0x0000006500657306 */ /* 0x000fe40000201400 */
[----:B------:R-:W-:Y:S02]  /*5500*/  IMAD.MOV.U32 R104, RZ, RZ, R24 ;  /* 0x000000ffff687224 */ /* 0x000fe400078e0018 */
[----:B------:R-:W1:Y:S02]  /*5510*/  LDSM.16.M88.4 R24, [R215+0xe000] ;  /* 0x00e00000d718783b */ /* 0x000e640000000200 */
[C---:B--2---:R-:W-:Y:S02]  /*5520*/  HMMA.16816.F32 R56, R36.reuse, R64, R56 ;  /* 0x000000402438723c */ /* 0x044fe40000001838 */
[----:B------:R-:W-:Y:S05]  /*5530*/  I2F R102, R102 ;  /* 0x0000006600667306 */ /* 0x000fea0000201400 */
[----:B------:R-:W-:Y:S01]  /*5540*/  IADD3 R64, R2, 0x38, RZ ;  /* 0x0000003802407810 */ /* 0x000fe20007ffe0ff */
[----:B---3--:R-:W-:Y:S02]  /*5550*/  HMMA.16816.F32 R12, R36, R20, R12 ;  /* 0x00000014240c723c */ /* 0x008fe4000000180c */
[----:B------:R-:W-:Y:S02]  /*5560*/  I2F R104, R104 ;  /* 0x0000006800687306 */ /* 0x000fe40000201400 */
[----:B------:R-:W-:-:S03]  /*5570*/  IMAD.IADD R118, R233, 0x1, -R64 ;  /* 0x00000001e9767824 */ /* 0x000fc600078e0a40 */
[----:B------:R-:W-:Y:S01]  /*5580*/  IMAD.IADD R20, R233, 0x1, -R106 ;  /* 0x00000001e9147824 */ /* 0x000fe200078e0a6a */
[----:B------:R-:W-:Y:S01]  /*5590*/  HMMA.16816.F32 R48, R32, R28, R48 ;  /* 0x0000001c2030723c */ /* 0x000fe20000001830 */
[----:B------:R-:W-:Y:S01]  /*55a0*/  IMAD.IADD R21, R236, 0x1, -R109 ;  /* 0x00000001ec157824 */ /* 0x000fe200078e0a6d */
[----:B------:R-:W-:Y:S02]  /*55b0*/  IABS R118, R118 ;  /* 0x0000007600767213 */ /* 0x000fe40000000000 */
[----:B------:R-:W-:-:S03]  /*55c0*/  IABS R20, R20 ;  /* 0x0000001400147213 */ /* 0x000fc60000000000 */
[----:B------:R-:W-:Y:S01]  /*55d0*/  IMAD.IADD R28, R236, 0x1, -R103 ;  /* 0x00000001ec1c7824 */ /* 0x000fe200078e0a67 */
[----:B------:R-:W-:Y:S01]  /*55e0*/  HMMA.16816.F32 R8, R36, R22, R8 ;  /* 0x000000162408723c */ /* 0x000fe20000001808 */
[----:B------:R-:W-:Y:S01]  /*55f0*/  IMAD.MOV.U32 R111, RZ, RZ, R20 ;  /* 0x000000ffff6f7224 */ /* 0x000fe200078e0014 */
[----:B------:R-:W-:Y:S01]  /*5600*/  IABS R20, R21 ;  /* 0x0000001500147213 */ /* 0x000fe20000000000 */
[----:B------:R-:W-:Y:S01]  /*5610*/  IMAD.IADD R21, R233, 0x1, -R109 ;  /* 0x00000001e9157824 */ /* 0x000fe200078e0a6d */
[----:B------:R-:W-:Y:S01]  /*5620*/  IABS R28, R28 ;  /* 0x0000001c001c7213 */ /* 0x000fe20000000000 */
[----:B------:R-:W-:Y:S02]  /*5630*/  I2F R118, R118 ;  /* 0x0000007600767306 */ /* 0x000fe40000201400 */
[----:B------:R-:W-:Y:S01]  /*5640*/  IMAD.MOV.U32 R113, RZ, RZ, R20 ;  /* 0x000000ffff717224 */ /* 0x000fe200078e0014 */
[----:B------:R-:W-:Y:S01]  /*5650*/  IABS R20, R21 ;  /* 0x0000001500147213 */ /* 0x000fe20000000000 */
[----:B------:R-:W-:Y:S01]  /*5660*/  HMMA.16816.F32 R72, R32, R30, R44 ;  /* 0x0000001e2048723c */ /* 0x000fe2000000182c */
[----:B------:R-:W-:Y:S03]  /*5670*/  LDSM.16.M88.4 R44, [R208+0x6000] ;  /* 0x00600000d02c783b */ /* 0x000fe60000000200 */
[----:B------:R2:W-:Y:S01]  /*5680*/  I2F R107, R28 ;  /* 0x0000001c006b7306 */ /* 0x0005e20000201400 */
[----:B------:R-:W-:-:S02]  /*5690*/  IMAD.MOV.U32 R114, RZ, RZ, R20 ;  /* 0x000000ffff727224 */ /* 0x000fc400078e0014 */
[----:B------:R-:W3:Y:S01]  /*56a0*/  LDSM.16.M88.4 R20, [R215+0xe800] ;  /* 0x00e80000d714783b */ /* 0x000ee20000000200 */
[C---:B-1----:R-:W-:Y:S04]  /*56b0*/  HMMA.16816.F32 R12, R16.reuse, R24, R12 ;  /* 0x00000018100c723c */ /* 0x042fe8000000180c */
[----:B------:R-:W-:Y:S03]  /*56c0*/  I2F R114, R114 ;  /* 0x0000007200727306 */ /* 0x000fe60000201400 */
[--C-:B------:R-:W-:Y:S01]  /*56d0*/  IMAD.IADD R24, R236, 0x1, -R112.reuse ;  /* 0x00000001ec187824 */ /* 0x100fe200078e0a70 */
[----:B------:R-:W-:Y:S01]  /*56e0*/  HMMA.16816.F32 R8, R16, R26, R8 ;  /* 0x0000001a1008723c */ /* 0x000fe20000001808 */
[----:B------:R-:W-:Y:S01]  /*56f0*/  IMAD.IADD R25, R233, 0x1, -R112 ;  /* 0x00000001e9197824 */ /* 0x000fe200078e0a70 */
[----:B--2---:R-:W1:Y:S02]  /*5700*/  LDSM.16.M88.4 R28, [R217+0x6000] ;  /* 0x00600000d91c783b */ /* 0x004e640000000200 */
[----:B------:R-:W-:Y:S01]  /*5710*/  IABS R24, R24 ;  /* 0x0000001800187213 */ /* 0x000fe20000000000 */
[----:B------:R-:W-:Y:S03]  /*5720*/  I2F R111, R111 ;  /* 0x0000006f006f7306 */ /* 0x000fe60000201400 */
[----:B------:R-:W-:Y:S01]  /*5730*/  HMMA.16816.F32 R68, R32, R40, R68 ;  /* 0x000000282044723c */ /* 0x000fe20000001844 */
[----:B------:R-:W-:Y:S01]  /*5740*/  IMAD.MOV.U32 R65, RZ, RZ, R24 ;  /* 0x000000ffff417224 */ /* 0x000fe200078e0018 */
[----:B------:R-:W-:-:S03]  /*5750*/  IABS R24, R25 ;  /* 0x0000001900187213 */ /* 0x000fc60000000000 */
[----:B------:R-:W-:Y:S02]  /*5760*/  I2F R113, R113 ;  /* 0x0000007100717306 */ /* 0x000fe40000201400 */
[----:B------:R-:W-:Y:S01]  /*5770*/  IMAD.IADD R40, R236, 0x1, -R64 ;  /* 0x00000001ec287824 */ /* 0x000fe200078e0a40 */
[----:B------:R-:W-:Y:S01]  /*5780*/  HMMA.16816.F32 R60, R32, R42, R60 ;  /* 0x0000002a203c723c */ /* 0x000fe2000000183c */
[----:B------:R-:W2:Y:S01]  /*5790*/  LDSM.16.M88.4 R32, [R208+0x6800] ;  /* 0x00680000d020783b */ /* 0x000ea20000000200 */
[----:B------:R-:W-:Y:S02]  /*57a0*/  IMAD.IADD R41, R233, 0x1, -R116 ;  /* 0x00000001e9297824 */ /* 0x000fe400078e0a74 */
[----:B------:R-:W-:Y:S01]  /*57b0*/  IABS R40, R40 ;  /* 0x0000002800287213 */ /* 0x000fe20000000000 */
[----:B------:R4:W-:Y:S03]  /*57c0*/  I2F R115, R24 ;  /* 0x0000001800737306 */ /* 0x0009e60000201400 */
[----:B------:R-:W-:Y:S01]  /*57d0*/  HMMA.16816.F32 R52, R36, R66, R52 ;  /* 0x000000422434723c */ /* 0x000fe20000001834 */
[----:B------:R-:W-:-:S02]  /*57e0*/  IMAD.MOV.U32 R117, RZ, RZ, R40 ;  /* 0x000000ffff757224 */ /* 0x000fc400078e0028 */
[----:B------:R-:W-:Y:S02]  /*57f0*/  IMAD.IADD R40, R236, 0x1, -R116 ;  /* 0x00000001ec287824 */ /* 0x000fe400078e0a74 */
[----:B------:R-:W-:Y:S03]  /*5800*/  I2F R65, R65 ;  /* 0x0000004100417306 */ /* 0x000fe60000201400 */
[----:B------:R-:W-:Y:S01]  /*5810*/  IABS R40, R40 ;  /* 0x0000002800287213 */ /* 0x000fe20000000000 */
[----:B---3--:R-:W-:Y:S04]  /*5820*/  HMMA.16816.F32 R56, R16, R20, R56 ;  /* 0x000000141038723c */ /* 0x008fe80000001838 */
[----:B------:R-:W-:Y:S01]  /*5830*/  IMAD.MOV.U32 R119, RZ, RZ, R40 ;  /* 0x000000ffff777224 */ /* 0x000fe200078e0028 */
[----:B----4-:R-:W3:Y:S01]  /*5840*/  LDSM.16.M88.4 R24, [R219+0x7000] ;  /* 0x00700000db18783b */ /* 0x010ee20000000200 */
[----:B------:R-:W-:Y:S01]  /*5850*/  IABS R40, R41 ;  /* 0x0000002900287213 */ /* 0x000fe20000000000 */
[----:B------:R-:W-:Y:S01]  /*5860*/  I2F R117, R117 ;  /* 0x0000007500757306 */ /* 0x000fe20000201400 */
[C---:B-1----:R-:W-:Y:S07]  /*5870*/  HMMA.16816.F32 R8, R28.reuse, R46, R8 ;  /* 0x0000002e1c08723c */ /* 0x042fee0000001808 */
[----:B------:R1:W-:Y:S01]  /*5880*/  I2F R120, R40 ;  /* 0x0000002800787306 */ /* 0x0003e20000201400 */
[C---:B------:R-:W-:Y:S01]  /*5890*/  HMMA.16816.F32 R12, R28.reuse, R44, R12 ;  /* 0x0000002c1c0c723c */ /* 0x040fe2000000180c */
[----:B------:R-:W4:Y:S06]  /*58a0*/  LDSM.16.M88.4 R44, [R215+0xf000] ;  /* 0x00f00000d72c783b */ /* 0x000f2c0000000200 */
[----:B------:R-:W-:Y:S01]  /*58b0*/  I2F R119, R119 ;  /* 0x0000007700777306 */ /* 0x000fe20000201400 */
[----:B--2---:R-:W-:Y:S01]  /*58c0*/  HMMA.16816.F32 R56, R28, R32, R56 ;  /* 0x000000201c38723c */ /* 0x004fe20000001838 */
[----:B-1----:R-:W1:Y:S07]  /*58d0*/  LDSM.16.M88.4 R40, [R219+0x7800] ;  /* 0x00780000db28783b */ /* 0x002e6e0000000200 */
[----:B------:R-:W-:Y:S01]  /*58e0*/  FMUL.FTZ R8, R8, c[0x0][0x2ec] ;  /* 0x0000bb0008087a20 */ /* 0x000fe20000410000 */
[----:B------:R-:W-:Y:S01]  /*58f0*/  HMMA.16816.F32 R52, R16, R22, R52 ;  /* 0x000000161034723c */ /* 0x000fe20000001834 */
[----:B------:R-:W-:Y:S01]  /*5900*/  FMUL.FTZ R9, R9, c[0x0][0x2ec] ;  /* 0x0000bb0009097a20 */ /* 0x000fe20000410000 */
[----:B------:R-:W-:Y:S01]  /*5910*/  LDSM.16.M88.4 R20, [R208+0x7800] ;  /* 0x00780000d014783b */ /* 0x000fe20000000200 */
[----:B------:R-:W-:-:S02]  /*5920*/  FMUL.FTZ R10, R10, c[0x0][0x2ec] ;  /* 0x0000bb000a0a7a20 */ /* 0x000fc40000410000 */
[----:B------:R-:W-:Y:S02]  /*5930*/  FMUL.FTZ R32, R11, c[0x0][0x2ec] ;  /* 0x0000bb000b207a20 */ /* 0x000fe40000410000 */
[----:B------:R-:W2:Y:S01]  /*5940*/  MUFU.TANH R33, R10 ;  /* 0x0000000a00217308 */ /* 0x000ea20000002400 */
[----:B------:R-:W-:Y:S01]  /*5950*/  FMUL.FTZ R12, R12, c[0x0][0x2ec] ;  /* 0x0000bb000c0c7a20 */ /* 0x000fe20000410000 */
[----:B---3--:R-:W-:Y:S01]  /*5960*/  HMMA.16816.F32 R72, R36, R26, R72 ;  /* 0x0000001a2448723c */ /* 0x008fe20000001848 */
[----:B------:R-:W-:Y:S02]  /*5970*/  FMUL.FTZ R13, R13, c[0x0][0x2ec] ;  /* 0x0000bb000d0d7a20 */ /* 0x000fe40000410000 */
[----:B------:R-:W-:-:S03]  /*5980*/  FMUL.FTZ R14, R14, c[0x0][0x2ec] ;  /* 0x0000bb000e0e7a20 */ /* 0x000fc60000410000 */
[----:B------:R-:W3:Y:S02]  /*5990*/  MUFU.TANH R26, R8 ;  /* 0x00000008001a7308 */ /* 0x000ee40000002400 */
[----:B------:R-:W-:Y:S06]  /*59a0*/  HMMA.16816.F32 R48, R36, R24, R48 ;  /* 0x000000182430723c */ /* 0x000fec0000001830 */
[----:B------:R5:W-:Y:S01]  /*59b0*/  MUFU.TANH R27, R9 ;  /* 0x00000009001b7308 */ /* 0x000be20000002400 */
[----:B------:R-:W-:Y:S01]  /*59c0*/  FMUL.FTZ R24, R15, c[0x0][0x2ec] ;  /* 0x0000bb000f187a20 */ /* 0x000fe20000410000 */
[----:B------:R-:W-:Y:S01]  /*59d0*/  HMMA.16816.F32 R52, R28, R34, R52 ;  /* 0x000000221c34723c */ /* 0x000fe20000001834 */
[----:B--2---:R-:W-:-:S05]  /*59e0*/  FFMA.FTZ R33, R84, -UR18, R33 ;  /* 0x8000001254217c23 */ /* 0x004fca0008010021 */
[----:B------:R-:W-:Y:S01]  /*59f0*/  MUFU.TANH R122, R12 ;  /* 0x0000000c007a7308 */ /* 0x000fe20000002400 */
[----:B------:R-:W-:Y:S01]  /*5a00*/  FMUL.FTZ R34, R59, c[0x0][0x2ec] ;  /* 0x0000bb003b227a20 */ /* 0x000fe20000410000 */
[----:B----4-:R-:W-:Y:S01]  /*5a10*/  HMMA.16816.F32 R72, R16, R46, R72 ;  /* 0x0000002e1048723c */ /* 0x010fe20000001848 */
[----:B------:R-:W-:Y:S02]  /*5a20*/  FMUL.FTZ R35, R57, c[0x0][0x2ec] ;  /* 0x0000bb0039237a20 */ /* 0x000fe40000410000 */
[----:B---3--:R-:W-:Y:S01]  /*5a30*/  FFMA.FTZ R83, R83, -UR18, R26 ;  /* 0x8000001253537c23 */ /* 0x008fe2000801001a */
[----:B-----5:R-:W2:Y:S02]  /*5a40*/  LDSM.16.M88.4 R8, [R215+0xf800] ;  /* 0x00f80000d708783b */ /* 0x020ea40000000200 */
[----:B------:R-:W3:Y:S02]  /*5a50*/  MUFU.TANH R67, R13 ;  /* 0x0000000d00437308 */ /* 0x000ee40000002400 */
[----:B-1----:R-:W-:Y:S06]  /*5a60*/  HMMA.16816.F32 R68, R36, R40, R68 ;  /* 0x000000282444723c */ /* 0x002fec0000001844 */
[----:B------:R1:W-:Y:S02]  /*5a70*/  MUFU.TANH R25, R14 ;  /* 0x0000000e00197308 */ /* 0x0003e40000002400 */
[----:B------:R-:W-:Y:S01]  /*5a80*/  HMMA.16816.F32 R48, R16, R44, R48 ;  /* 0x0000002c1030723c */ /* 0x000fe20000001830 */
[----:B------:R-:W-:-:S02]  /*5a90*/  FMUL.FTZ R40, R56, c[0x0][0x2ec] ;  /* 0x0000bb0038287a20 */ /* 0x000fc40000410000 */
[----:B------:R-:W-:Y:S02]  /*5aa0*/  FMUL.FTZ R41, R54, c[0x0][0x2ec] ;  /* 0x0000bb0036297a20 */ /* 0x000fe40000410000 */
[----:B------:R-:W-:Y:S01]  /*5ab0*/  FMUL.FTZ R55, R55, c[0x0][0x2ec] ;  /* 0x0000bb0037377a20 */ /* 0x000fe20000410000 */
[----:B------:R-:W4:Y:S02]  /*5ac0*/  MUFU.TANH R24, R24 ;  /* 0x0000001800187308 */ /* 0x000f240000002400 */
[----:B------:R-:W-:Y:S01]  /*5ad0*/  HMMA.16816.F32 R60, R36, R42, R60 ;  /* 0x0000002a243c723c */ /* 0x000fe2000000183c */
[----:B---3--:R-:W-:-:S05]  /*5ae0*/  FFMA.FTZ R67, R80, -UR18, R67 ;  /* 0x8000001250437c23 */ /* 0x008fca0008010043 */
[----:B------:R-:W-:Y:S01]  /*5af0*/  FSEL R26, R67, -INF , !P6 ;  /* 0xff800000431a7808 */ /* 0x000fe20007000000 */
[----:B-1----:R-:W1:Y:S01]  /*5b00*/  LDSM.16.M88.4 R12, [R208+0x7000] ;  /* 0x00700000d00c783b */ /* 0x002e620000000200 */
[----:B------:R-:W-:Y:S01]  /*5b10*/  FMUL.FTZ R36, R52, c[0x0][0x2ec] ;  /* 0x0000bb0034247a20 */ /* 0x000fe20000410000 */
[----:B------:R-:W3:Y:S01]  /*5b20*/  MUFU.TANH R40, R40 ;  /* 0x0000002800287308 */ /* 0x000ee20000002400 */
[----:B------:R-:W-:Y:S01]  /*5b30*/  FMUL.FTZ R37, R58, c[0x0][0x2ec] ;  /* 0x0000bb003a257a20 */ /* 0x000fe20000410000 */
[----:B------:R-:W-:Y:S01]  /*5b40*/  ISETP.GE.AND P6, PT, R88, R234, PT ;  /* 0x000000ea5800720c */ /* 0x000fe20003fc6270 */
[----:B------:R-:W-:Y:S01]  /*5b50*/  FMUL.FTZ R39, R53, c[0x0][0x2ec] ;  /* 0x0000bb0035277a20 */ /* 0x000fe20000410000 */
[----:B------:R-:W-:-:S04]  /*5b60*/  DEPBAR.LE SB0, 0x0 ;  /* 0x000080000000791a */ /* 0x000fc80000000000 */
[----:B------:R-:W5:Y:S01]  /*5b70*/  MUFU.TANH R36, R36 ;  /* 0x0000002400247308 */ /* 0x000f620000002400 */
[----:B----4-:R-:W-:Y:S01]  /*5b80*/  FFMA.FTZ R24, R81, -UR18, R24 ;  /* 0x8000001251187c23 */ /* 0x010fe20008010018 */
[----:B------:R-:W-:Y:S01]  /*5b90*/  ISETP.LT.OR P6, PT, R88, R235, P6 ;  /* 0x000000eb5800720c */ /* 0x000fe200037c1670 */
[C---:B--2---:R-:W-:Y:S05]  /*5ba0*/  HMMA.16816.F32 R68, R16.reuse, R8, R68 ;  /* 0x000000081044723c */ /* 0x044fea0000001844 */
[----:B------:R-:W-:Y:S01]  /*5bb0*/  MUFU.TANH R32, R32 ;  /* 0x0000002000207308 */ /* 0x000fe20000002400 */
[----:B---3--:R-:W-:Y:S02]  /*5bc0*/  FFMA.FTZ R4, R89, -UR18, R40 ;  /* 0x8000001259047c23 */ /* 0x008fe40008010028 */
[----:B------:R-:W-:Y:S05]  /*5bd0*/  HMMA.16816.F32 R60, R16, R10, R60 ;  /* 0x0000000a103c723c */ /* 0x000fea000000183c */
[----:B------:R-:W2:Y:S01]  /*5be0*/  MUFU.TANH R37, R37 ;  /* 0x0000002500257308 */ /* 0x000ea20000002400 */
[----:B-----5:R-:W-:-:S07]  /*5bf0*/  FFMA.FTZ R2, R95, -UR18, R36 ;  /* 0x800000125f027c23 */ /* 0x020fce0008010024 */
[----:B------:R-:W3:Y:S03]  /*5c00*/  MUFU.TANH R34, R34 ;  /* 0x0000002200227308 */ /* 0x000ee60000002400 */
[C---:B------:R-:W-:Y:S05]  /*5c10*/  HMMA.16816.F32 R68, R28.reuse, R20, R68 ;  /* 0x000000141c44723c */ /* 0x040fea0000001844 */
[----:B------:R-:W4:Y:S01]  /*5c20*/  MUFU.TANH R8, R55 ;  /* 0x0000003700087308 */ /* 0x000f220000002400 */
[----:B--2---:R-:W-:Y:S02]  /*5c30*/  FFMA.FTZ R9, R90, -UR18, R37 ;  /* 0x800000125a097c23 */ /* 0x004fe40008010025 */
[----:B------:R-:W-:Y:S01]  /*5c40*/  FFMA.FTZ R20, R86, -UR18, R27 ;  /* 0x8000001256147c23 */ /* 0x000fe2000801001b */
[----:B-1----:R-:W-:Y:S01]  /*5c50*/  HMMA.16816.F32 R48, R28, R12, R48 ;  /* 0x0000000c1c30723c */ /* 0x002fe20000001830 */
[----:B------:R-:W-:Y:S01]  /*5c60*/  FSEL R27, R33, -INF , !P0 ;  /* 0xff800000211b7808 */ /* 0x000fe20004000000 */
[----:B------:R-:W-:Y:S01]  /*5c70*/  FFMA.FTZ R21, R87, -UR18, R32 ;  /* 0x8000001257157c23 */ /* 0x000fe20008010020 */
[----:B------:R-:W-:Y:S01]  /*5c80*/  ISETP.GE.AND P0, PT, R91, R234, PT ;  /* 0x000000ea5b00720c */ /* 0x000fe20003f06270 */
[----:B------:R-:W-:Y:S01]  /*5c90*/  MUFU.TANH R35, R35 ;  /* 0x0000002300237308 */ /* 0x000fe20000002400 */
[----:B------:R-:W-:-:S02]  /*5ca0*/  FSEL R20, R20, -INF , !P3 ;  /* 0xff80000014147808 */ /* 0x000fc40005800000 */
[----:B------:R-:W-:Y:S01]  /*5cb0*/  FFMA.FTZ R12, R77, -UR18, R122 ;  /* 0x800000124d0c7c23 */ /* 0x000fe2000801007a */
[C---:B------:R-:W-:Y:S01]  /*5cc0*/  HMMA.16816.F32 R72, R28.reuse, R14, R72 ;  /* 0x0000000e1c48723c */ /* 0x040fe20000001848 */
[----:B------:R-:W-:Y:S01]  /*5cd0*/  ISETP.LT.OR P0, PT, R91, R235, P0 ;  /* 0x000000eb5b00720c */ /* 0x000fe20000701670 */
[----:B---3--:R-:W-:Y:S01]  /*5ce0*/  FFMA.FTZ R13, R93, -UR18, R34 ;  /* 0x800000125d0d7c23 */ /* 0x008fe20008010022 */
[-C--:B------:R-:W-:Y:S01]  /*5cf0*/  ISETP.GE.AND P3, PT, R91, R227.reuse, PT ;  /* 0x000000e35b00720c */ /* 0x080fe20003f66270 */
[----:B------:R-:W-:Y:S01]  /*5d00*/  MUFU.TANH R39, R39 ;  /* 0x0000002700277308 */ /* 0x000fe20000002400 */
[----:B------:R-:W-:Y:S02]  /*5d10*/  FSEL R12, R12, -INF , !P4 ;  /* 0xff8000000c0c7808 */ /* 0x000fe40006000000 */
[----:B------:R-:W-:Y:S01]  /*5d20*/  FFMA.FTZ R14, R78, -UR18, R25 ;  /* 0x800000124e0e7c23 */ /* 0x000fe20008010019 */
[----:B------:R-:W-:Y:S01]  /*5d30*/  HMMA.16816.F32 R60, R28, R22, R60 ;  /* 0x000000161c3c723c */ /* 0x000fe2000000183c */
[----:B------:R-:W-:Y:S01]  /*5d40*/  FMUL.FTZ R19, R70, c[0x0][0x2ec] ;  /* 0x0000bb0046137a20 */ /* 0x000fe20000410000 */
[----:B------:R-:W-:Y:S01]  /*5d50*/  FSEL R25, R24, -INF , !P2 ;  /* 0xff80000018197808 */ /* 0x000fe20005000000 */
[----:B------:R-:W-:Y:S01]  /*5d60*/  FMUL.FTZ R16, R68, c[0x0][0x2ec] ;  /* 0x0000bb0044107a20 */ /* 0x000fe20000410000 */
[----:B------:R-:W-:Y:S01]  /*5d70*/  MUFU.TANH R41, R41 ;  /* 0x0000002900297308 */ /* 0x000fe20000002400 */
[----:B------:R-:W-:Y:S01]  /*5d80*/  FSEL R14, R14, -INF , !P5 ;  /* 0xff8000000e0e7808 */ /* 0x000fe20006800000 */
[----:B------:R-:W-:Y:S01]  /*5d90*/  FMUL.FTZ R18, R69, c[0x0][0x2ec] ;  /* 0x0000bb0045127a20 */ /* 0x000fe20000410000 */
[----:B------:R-:W-:Y:S01]  /*5da0*/  ISETP.GE.AND P5, PT, R85, R234, PT ;  /* 0x000000ea5500720c */ /* 0x000fe20003fa6270 */
[----:B------:R-:W-:Y:S01]  /*5db0*/  FMUL.FTZ R42, R51, c[0x0][0x2ec] ;  /* 0x0000bb00332a7a20 */ /* 0x000fe20000410000 */
[----:B------:R-:W-:Y:S01]  /*5dc0*/  FSEL R24, R83, -INF , !P1 ;  /* 0xff80000053187808 */ /* 0x000fe20004800000 */
[----:B------:R-:W-:Y:S01]  /*5dd0*/  FMUL.FTZ R38, R48, c[0x0][0x2ec] ;  /* 0x0000bb0030267a20 */ /* 0x000fe20000410000 */
[-C--:B------:R-:W-:Y:S01]  /*5de0*/  ISETP.GE.AND P4, PT, R82, R227.reuse, PT ;  /* 0x000000e35200720c */ /* 0x080fe20003f86270 */
[----:B------:R-:W-:Y:S01]  /*5df0*/  FMUL.FTZ R45, R50, c[0x0][0x2ec] ;  /* 0x0000bb00322d7a20 */ /* 0x000fe20000410000 */
[----:B------:R-:W-:Y:S01]  /*5e00*/  MUFU.TANH R19, R19 ;  /* 0x0000001300137308 */ /* 0x000fe20000002400 */
[----:B------:R-:W-:Y:S01]  /*5e10*/  FMUL.FTZ R43, R49, c[0x0][0x2ec] ;  /* 0x0000bb00312b7a20 */ /* 0x000fe20000410000 */
[-C--:B------:R-:W-:Y:S01]  /*5e20*/  ISETP.GE.AND P2, PT, R85, R227.reuse, PT ;  /* 0x000000e35500720c */ /* 0x080fe20003f46270 */
[----:B------:R-:W-:Y:S01]  /*5e30*/  FMUL.FTZ R11, R74, c[0x0][0x2ec] ;  /* 0x0000bb004a0b7a20 */ /* 0x000fe20000410000 */
[-C--:B------:R-:W-:Y:S01]  /*5e40*/  ISETP.GE.AND P1, PT, R88, R227.reuse, PT ;  /* 0x000000e35800720c */ /* 0x080fe20003f26270 */
[----:B------:R-:W-:Y:S01]  /*5e50*/  FMUL.FTZ R33, R73, c[0x0][0x2ec] ;  /* 0x0000bb0049217a20 */ /* 0x000fe20000410000 */
[----:B------:R-:W-:Y:S01]  /*5e60*/  FSEL R2, R2, -INF , !P0 ;  /* 0xff80000002027808 */ /* 0x000fe20004000000 */
[----:B------:R-:W-:Y:S01]  /*5e70*/  FMUL.FTZ R10, R75, c[0x0][0x2ec] ;  /* 0x0000bb004b0a7a20 */ /* 0x000fe20000410000 */
[----:B------:R-:W1:Y:S01]  /*5e80*/  MUFU.TANH R42, R42 ;  /* 0x0000002a002a7308 */ /* 0x000e620000002400 */
[----:B------:R-:W-:Y:S01]  /*5e90*/  FMUL.FTZ R72, R72, c[0x0][0x2ec] ;  /* 0x0000bb0048487a20 */ /* 0x000fe20000410000 */
[----:B------:R-:W-:Y:S01]  /*5ea0*/  ISETP.GE.AND P0, PT, R100, R227, PT ;  /* 0x000000e36400720c */ /* 0x000fe20003f06270 */
[----:B------:R-:W-:Y:S01]  /*5eb0*/  FMUL.FTZ R28, R60, c[0x0][0x2ec] ;  /* 0x0000bb003c1c7a20 */ /* 0x000fe20000410000 */
[----:B------:R-:W-:Y:S01]  /*5ec0*/  ISETP.LT.OR P5, PT, R85, R235, P5 ;  /* 0x000000eb5500720c */ /* 0x000fe20002fa1670 */
[----:B------:R-:W-:Y:S01]  /*5ed0*/  FMUL.FTZ R30, R61, c[0x0][0x2ec] ;  /* 0x0000bb003d1e7a20 */ /* 0x000fe20000410000 */
[-C--:B------:R-:W-:Y:S01]  /*5ee0*/  ISETP.LT.OR P4, PT, R82, R232.reuse, P4 ;  /* 0x000000e85200720c */ /* 0x080fe20002781670 */
[----:B------:R-:W-:Y:S01]  /*5ef0*/  FMUL.FTZ R29, R62, c[0x0][0x2ec] ;  /* 0x0000bb003e1d7a20 */ /* 0x000fe20000410000 */
[----:B------:R-:W2:Y:S01]  /*5f00*/  MUFU.TANH R38, R38 ;  /* 0x0000002600267308 */ /* 0x000ea20000002400 */
[-C--:B------:R-:W-:Y:S01]  /*5f10*/  ISETP.LT.OR P2, PT, R85, R232.reuse, P2 ;  /* 0x000000e85500720c */ /* 0x080fe20001741670 */
[----:B------:R-:W-:Y:S01]  /*5f20*/  FMUL.FTZ R63, R63, c[0x0][0x2ec] ;  /* 0x0000bb003f3f7a20 */ /* 0x000fe20000410000 */
[-C--:B------:R-:W-:Y:S01]  /*5f30*/  ISETP.LT.OR P1, PT, R88, R232.reuse, P1 ;  /* 0x000000e85800720c */ /* 0x080fe20000f21670 */
[----:B------:R-:W-:Y:S01]  /*5f40*/  FMUL.FTZ R71, R71, c[0x0][0x2ec] ;  /* 0x0000bb0047477a20 */ /* 0x000fe20000410000 */
[----:B------:R-:W-:Y:S01]  /*5f50*/  ISETP.LT.OR P0, PT, R100, R232, P0 ;  /* 0x000000e86400720c */ /* 0x000fe20000701670 */
[----:B----4-:R-:W-:Y:S01]  /*5f60*/  FFMA.FTZ R15, R99, -UR18, R8 ;  /* 0x80000012630f7c23 */ /* 0x010fe20008010008 */
[----:B------:R-:W-:Y:S01]  /*5f70*/  FSEL R4, R4, -INF , !P5 ;  /* 0xff80000004047808 */ /* 0x000fe20006800000 */
[----:B------:R-:W3:Y:S01]  /*5f80*/  MUFU.TANH R45, R45 ;  /* 0x0000002d002d7308 */ /* 0x000ee20000002400 */
[----:B-1----:R-:W-:Y:S01]  /*5f90*/  FFMA.FTZ R42, R105, -UR18, R42 ;  /* 0x80000012692a7c23 */ /* 0x002fe2000801002a */
[----:B------:R-:W-:Y:S01]  /*5fa0*/  FSEL R21, R21, -INF , !P4 ;  /* 0xff80000015157808 */ /* 0x000fe20006000000 */
[----:B------:R-:W-:Y:S01]  /*5fb0*/  FFMA.FTZ R6, R92, -UR18, R35 ;  /* 0x800000125c067c23 */ /* 0x000fe20008010023 */
[----:B------:R-:W-:Y:S01]  /*5fc0*/  ISETP.GE.AND P5, PT, R94, R227, PT ;  /* 0x000000e35e00720c */ /* 0x000fe20003fa6270 */
[----:B------:R-:W-:Y:S01]  /*5fd0*/  FFMA.FTZ R17, R96, -UR18, R41 ;  /* 0x8000001260117c23 */ /* 0x000fe20008010029 */
[----:B------:R-:W-:Y:S01]  /*5fe0*/  FSEL R9, R9, -INF , !P2 ;  /* 0xff80000009097808 */ /* 0x000fe20005000000 */
[----:B------:R-:W-:Y:S01]  /*5ff0*/  FFMA.FTZ R39, R98, -UR18, R39 ;  /* 0x8000001262277c23 */ /* 0x000fe20008010027 */
[----:B------:R-:W1:Y:S01]  /*6000*/  MUFU.TANH R11, R11 ;  /* 0x0000000b000b7308 */ /* 0x000e620000002400 */
[----:B------:R-:W-:Y:S01]  /*6010*/  FSEL R13, R13, -INF , !P1 ;  /* 0xff8000000d0d7808 */ /* 0x000fe20004800000 */
[----:B--2---:R-:W-:Y:S01]  /*6020*/  FFMA.FTZ R38, R101, -UR18, R38 ;  /* 0x8000001265267c23 */ /* 0x004fe20008010026 */
[-C--:B------:R-:W-:Y:S01]  /*6030*/  ISETP.GE.AND P4, PT, R94, R234.reuse, PT ;  /* 0x000000ea5e00720c */ /* 0x080fe20003f86270 */
[----:B------:R-:W-:Y:S01]  /*6040*/  FFMA.FTZ R19, R114, -UR18, R19 ;  /* 0x8000001272137c23 */ /* 0x000fe20008010013 */
[----:B------:R-:W-:-:S02]  /*6050*/  ISETP.GE.AND P2, PT, R97, R234, PT ;  /* 0x000000ea6100720c */ /* 0x000fc40003f46270 */
[-C--:B------:R-:W-:Y:S01]  /*6060*/  ISETP.GE.AND P1, PT, R97, R227.reuse, PT ;  /* 0x000000e36100720c */ /* 0x080fe20003f26270 */
[----:B------:R-:W2:Y:S01]  /*6070*/  MUFU.TANH R43, R43 ;  /* 0x0000002b002b7308 */ /* 0x000ea20000002400 */
[----:B------:R-:W-:Y:S01]  /*6080*/  FSEL R183, R42, -INF , !P0 ;  /* 0xff8000002ab77808 */ /* 0x000fe20004000000 */
[----:B---3--:R-:W-:Y:S01]  /*6090*/  FFMA.FTZ R45, R102, -UR18, R45 ;  /* 0x80000012662d7c23 */ /* 0x008fe2000801002d */
[----:B------:R-:W-:Y:S02]  /*60a0*/  ISETP.GE.AND P0, PT, R109, R227, PT ;  /* 0x000000e36d00720c */ /* 0x000fe40003f06270 */
[CC--:B------:R-:W-:Y:S02]  /*60b0*/  ISETP.LT.OR P5, PT, R94.reuse, R232.reuse, P5 ;  /* 0x000000e85e00720c */ /* 0x0c0fe40002fa1670 */
[----:B------:R-:W-:Y:S01]  /*60c0*/  ISETP.LT.OR P3, PT, R91, R232, P3 ;  /* 0x000000e85b00720c */ /* 0x000fe20001f61670 */
[----:B------:R-:W3:Y:S01]  /*60d0*/  MUFU.TANH R32, R72 ;  /* 0x0000004800207308 */ /* 0x000ee20000002400 */
[-C--:B------:R-:W-:Y:S01]  /*60e0*/  ISETP.LT.OR P4, PT, R94, R235.reuse, P4 ;  /* 0x000000eb5e00720c */ /* 0x080fe20002781670 */
[----:B-1----:R-:W-:Y:S01]  /*60f0*/  FFMA.FTZ R11, R108, -UR18, R11 ;  /* 0x800000126c0b7c23 */ /* 0x002fe2000801000b */
[----:B------:R-:W-:-:S02]  /*6100*/  ISETP.LT.OR P2, PT, R97, R235, P2 ;  /* 0x000000eb6100720c */ /* 0x000fc40001741670 */
[-C--:B------:R-:W-:Y:S02]  /*6110*/  ISETP.LT.OR P1, PT, R97, R232.reuse, P1 ;  /* 0x000000e86100720c */ /* 0x080fe40000f21670 */
[----:B------:R-:W-:Y:S01]  /*6120*/  ISETP.LT.OR P0, PT, R109, R232, P0 ;  /* 0x000000e86d00720c */ /* 0x000fe20000701670 */
[----:B------:R-:W1:Y:S01]  /*6130*/  MUFU.TANH R33, R33 ;  /* 0x0000002100217308 */ /* 0x000e620000002400 */
[----:B------:R-:W-:Y:S01]  /*6140*/  FSEL R15, R15, -INF , !P5 ;  /* 0xff8000000f0f7808 */ /* 0x000fe20006800000 */
[----:B--2---:R-:W-:Y:S01]  /*6150*/  FFMA.FTZ R43, R104, -UR18, R43 ;  /* 0x80000012682b7c23 */ /* 0x004fe2000801002b */
[----:B------:R-:W-:Y:S02]  /*6160*/  FSEL R6, R6, -INF , !P6 ;  /* 0xff80000006067808 */ /* 0x000fe40007000000 */
[----:B------:R-:W-:Y:S02]  /*6170*/  FSEL R17, R17, -INF , !P3 ;  /* 0xff80000011117808 */ /* 0x000fe40005800000 */
[----:B------:R-:W-:Y:S01]  /*6180*/  FSEL R8, R39, -INF , !P4 ;  /* 0xff80000027087808 */ /* 0x000fe20006000000 */
[----:B------:R-:W2:Y:S01]  /*6190*/  MUFU.TANH R10, R10 ;  /* 0x0000000a000a7308 */ /* 0x000ea20000002400 */
[----:B------:R-:W-:Y:S01]  /*61a0*/  ISETP.GE.AND P5, PT, R103, R227, PT ;  /* 0x000000e36700720c */ /* 0x000fe20003fa6270 */
[----:B---3--:R-:W-:Y:S01]  /*61b0*/  FFMA.FTZ R32, R107, -UR18, R32 ;  /* 0x800000126b207c23 */ /* 0x008fe20008010020 */
[----:B------:R-:W-:-:S02]  /*61c0*/  FSEL R176, R38, -INF , !P2 ;  /* 0xff80000026b07808 */ /* 0x000fc40005000000 */
[----:B------:R-:W-:Y:S02]  /*61d0*/  FSEL R195, R45, -INF , !P1 ;  /* 0xff8000002dc37808 */ /* 0x000fe40004800000 */
[-C--:B------:R-:W-:Y:S01]  /*61e0*/  ISETP.GE.AND P6, PT, R100, R234.reuse, PT ;  /* 0x000000ea6400720c */ /* 0x080fe20003fc6270 */
[----:B------:R-:W3:Y:S01]  /*61f0*/  MUFU.TANH R16, R16 ;  /* 0x0000001000107308 */ /* 0x000ee20000002400 */
[-C--:B------:R-:W-:Y:S01]  /*6200*/  ISETP.GE.AND P3, PT, R103, R234.reuse, PT ;  /* 0x000000ea6700720c */ /* 0x080fe20003f66270 */
[----:B-1----:R-:W-:Y:S01]  /*6210*/  FFMA.FTZ R33, R110, -UR18, R33 ;  /* 0x800000126e217c23 */ /* 0x002fe20008010021 */
[CC--:B------:R-:W-:Y:S02]  /*6220*/  ISETP.GE.AND P4, PT, R106.reuse, R234.reuse, PT ;  /* 0x000000ea6a00720c */ /* 0x0c0fe40003f86270 */
[----:B------:R-:W-:Y:S02]  /*6230*/  ISETP.GE.AND P2, PT, R106, R227, PT ;  /* 0x000000e36a00720c */ /* 0x000fe40003f46270 */
[----:B------:R-:W-:Y:S01]  /*6240*/  ISETP.GE.AND P1, PT, R109, R234, PT ;  /* 0x000000ea6d00720c */ /* 0x000fe20003f26270 */
[----:B------:R-:W1:Y:S01]  /*6250*/  MUFU.TANH R28, R28 ;  /* 0x0000001c001c7308 */ /* 0x000e620000002400 */
[----:B------:R-:W-:Y:S01]  /*6260*/  FSEL R187, R19, -INF , !P0 ;  /* 0xff80000013bb7808 */ /* 0x000fe20004000000 */
[----:B--2---:R-:W-:Y:S01]  /*6270*/  FFMA.FTZ R10, R111, -UR18, R10 ;  /* 0x800000126f0a7c23 */ /* 0x004fe2000801000a */
[----:B------:R-:W-:-:S02]  /*6280*/  PLOP3.LUT P0, PT, PT, PT, UP0, 0x80, 0x0 ;  /* 0x000000000000781c */ /* 0x000fc40003f0f008 */
[-C--:B------:R-:W-:Y:S02]  /*6290*/  ISETP.LT.OR P5, PT, R103, R232.reuse, P5 ;  /* 0x000000e86700720c */ /* 0x080fe40002fa1670 */
[-C--:B------:R-:W-:Y:S01]  /*62a0*/  ISETP.LT.OR P6, PT, R100, R235.reuse, P6 ;  /* 0x000000eb6400720c */ /* 0x080fe200037c1670 */
[----:B------:R-:W2:Y:S01]  /*62b0*/  MUFU.TANH R18, R18 ;  /* 0x0000001200127308 */ /* 0x000ea20000002400 */
[----:B---3--:R-:W-:Y:S01]  /*62c0*/  FFMA.FTZ R16, R113, -UR18, R16 ;  /* 0x8000001271107c23 */ /* 0x008fe20008010010 */
[-C--:B------:R-:W-:Y:S02]  /*62d0*/  ISETP.LT.OR P3, PT, R103, R235.reuse, P3 ;  /* 0x000000eb6700720c */ /* 0x080fe40001f61670 */
[CC--:B------:R-:W-:Y:S02]  /*62e0*/  ISETP.LT.OR P4, PT, R106.reuse, R235.reuse, P4 ;  /* 0x000000eb6a00720c */ /* 0x0c0fe40002781670 */
[----:B------:R-:W-:Y:S02]  /*62f0*/  ISETP.LT.OR P2, PT, R106, R232, P2 ;  /* 0x000000e86a00720c */ /* 0x000fe40001741670 */
[----:B------:R-:W3:Y:S01]  /*6300*/  MUFU.TANH R22, R71 ;  /* 0x0000004700167308 */ /* 0x000ee20000002400 */
[----:B------:R-:W-:Y:S01]  /*6310*/  ISETP.LT.OR P1, PT, R109, R235, P1 ;  /* 0x000000eb6d00720c */ /* 0x000fe20000f21670 */
[----:B-1----:R-:W-:Y:S01]  /*6320*/  FFMA.FTZ R28, R117, -UR18, R28 ;  /* 0x80000012751c7c23 */ /* 0x002fe2000801001c */
[----:B------:R-:W-:-:S02]  /*6330*/  FSEL R191, R11, -INF , !P5 ;  /* 0xff8000000bbf7808 */ /* 0x000fc40006800000 */
[----:B------:R-:W-:Y:S02]  /*6340*/  FSEL R182, R43, -INF , !P6 ;  /* 0xff8000002bb67808 */ /* 0x000fe40007000000 */
[----:B------:R-:W-:Y:S01]  /*6350*/  FSEL R178, R32, -INF , !P3 ;  /* 0xff80000020b27808 */ /* 0x000fe20005800000 */
[----:B------:R-:W1:Y:S01]  /*6360*/  MUFU.TANH R30, R30 ;  /* 0x0000001e001e7308 */ /* 0x000e620000002400 */
[-C--:B------:R-:W-:Y:S01]  /*6370*/  ISETP.GE.AND P5, PT, R64, R234.reuse, PT ;  /* 0x000000ea4000720c */ /* 0x080fe20003fa6270 */
[----:B--2---:R-:W-:Y:S01]  /*6380*/  FFMA.FTZ R18, R65, -UR18, R18 ;  /* 0x8000001241127c23 */ /* 0x004fe20008010012 */
[----:B------:R-:W-:Y:S02]  /*6390*/  FSEL R180, R33, -INF , !P4 ;  /* 0xff80000021b47808 */ /* 0x000fe40006000000 */
[----:B------:R-:W-:Y:S02]  /*63a0*/  FSEL R185, R10, -INF , !P2 ;  /* 0xff8000000ab97808 */ /* 0x000fe40005000000 */
[----:B------:R-:W-:Y:S01]  /*63b0*/  FSEL R190, R16, -INF , !P1 ;  /* 0xff80000010be7808 */ /* 0x000fe20004800000 */
[----:B------:R-:W2:Y:S01]  /*63c0*/  MUFU.TANH R29, R29 ;  /* 0x0000001d001d7308 */ /* 0x000ea20000002400 */
[C---:B------:R-:W-:Y:S01]  /*63d0*/  ISETP.GE.AND P6, PT, R112.reuse, R234, PT ;  /* 0x000000ea7000720c */ /* 0x040fe20003fc6270 */
[----:B---3--:R-:W-:Y:S01]  /*63e0*/  FFMA.FTZ R22, R115, -UR18, R22 ;  /* 0x8000001273167c23 */ /* 0x008fe20008010016 */
[----:B------:R-:W-:-:S02]  /*63f0*/  ISETP.GE.AND P3, PT, R112, R227, PT ;  /* 0x000000e37000720c */ /* 0x000fc40003f66270 */
[----:B------:R-:W-:Y:S02]  /*6400*/  ISETP.GE.AND P4, PT, R116, R234, PT ;  /* 0x000000ea7400720c */ /* 0x000fe40003f86270 */
[-C--:B------:R-:W-:Y:S01]  /*6410*/  ISETP.GE.AND P2, PT, R64, R227.reuse, PT ;  /* 0x000000e34000720c */ /* 0x080fe20003f46270 */
[----:B------:R-:W3:Y:S01]  /*6420*/  MUFU.TANH R63, R63 ;  /* 0x0000003f003f7308 */ /* 0x000ee20000002400 */
[----:B------:R-:W-:Y:S01]  /*6430*/  ISETP.GE.AND P1, PT, R116, R227, PT ;  /* 0x000000e37400720c */ /* 0x000fe20003f26270 */
[----:B-1----:R-:W-:Y:S01]  /*6440*/  FFMA.FTZ R30, R119, -UR18, R30 ;  /* 0x80000012771e7c23 */ /* 0x002fe2000801001e */
[-C--:B------:R-:W-:Y:S02]  /*6450*/  ISETP.LT.OR P5, PT, R64, R235.reuse, P5 ;  /* 0x000000eb4000720c */ /* 0x080fe40002fa1670 */
[C---:B------:R-:W-:Y:S02]  /*6460*/  ISETP.LT.OR P6, PT, R112.reuse, R235, P6 ;  /* 0x000000eb7000720c */ /* 0x040fe400037c1670 */
[-C--:B------:R-:W-:Y:S01]  /*6470*/  ISETP.LT.OR P3, PT, R112, R232.reuse, P3 ;  /* 0x000000e87000720c */ /* 0x080fe20001f61670 */
[----:B--2---:R-:W-:Y:S01]  /*6480*/  FFMA.FTZ R29, R118, -UR18, R29 ;  /* 0x80000012761d7c23 */ /* 0x004fe2000801001d */
[----:B------:R-:W-:Y:S01]  /*6490*/  BAR.SYNC.DEFER_BLOCKING 0x0 ;  /* 0x0000000000007b1d */ /* 0x000fe20000010000 */
[----:B------:R-:W-:-:S02]  /*64a0*/  ISETP.LT.OR P2, PT, R64, R232, P2 ;  /* 0x000000e84000720c */ /* 0x000fc40001741670 */
[C---:B------:R-:W-:Y:S02]  /*64b0*/  ISETP.LT.OR P4, PT, R116.reuse, R235, P4 ;  /* 0x000000eb7400720c */ /* 0x040fe40002781670 */
[----:B------:R-:W-:Y:S01]  /*64c0*/  ISETP.LT.OR P1, PT, R116, R232, P1 ;  /* 0x000000e87400720c */ /* 0x000fe20000f21670 */
[----:B---3--:R-:W-:Y:S01]  /*64d0*/  FFMA.FTZ R120, R120, -UR18, R63 ;  /* 0x8000001278787c23 */ /* 0x008fe2000801003f */
        /* <DEDUP_REMOVED lines=137> */
.L_x_1281:
[----:B------:R-:W-:Y:S05]  /*6d70*/  BSYNC B0 ;  /* 0x0000000000007941 */ /* 0x000fea0003800000 */
.L_x_1280:
[----:B------:R-:W0:Y:S02]  /*6d80*/  LDGDEPBAR ;  /* 0x00000000000079af */ /* 0x000e240000000000 */
.L_x_1279:
        /* <DEDUP_REMOVED lines=55> */
[----:B------:R-:W-:Y:S01]  /*7100*/  FMUL.FTZ R30, R3, c[0x0][0x23c] ;  /* 0x00008f00031e7a20 */ /* 0x000fe20000410000 */
        /* <DEDUP_REMOVED lines=20> */
[----:B------:R-:W-:Y:S01]  /*7250*/  LDSM.16.MT88.4 R20, [R214+0x12800] ;  /* 0x01280000d614783b */ /* 0x000fe20000004200 */
        /* <DEDUP_REMOVED lines=24> */
[--C-:B------:R-:W-:Y:S02]  /*73e0*/  FFMA.FTZ R249, R184, c[0x0][0x23c], -R189.reuse ;  /* 0x00008f00b8f97a23 */ /* 0x100fe400000108bd */
[----:B------:R-:W-:Y:S02]  /*73f0*/  FFMA.FTZ R191, R188, c[0x0][0x23c], -R189 ;  /* 0x00008f00bcbf7a23 */ /* 0x000fe400000108bd */
        /* <DEDUP_REMOVED lines=9> */
[----:B------:R-:W-:Y:S01]  /*7490*/  FADD.FTZ R173, R173, R172 ;  /* 0x000000acadad7221 */ /* 0x000fe20000010000 */
[----:B------:R-:W-:Y:S01]  /*74a0*/  LDSM.16.MT88.4 R28, [R212+0x11800] ;  /* 0x01180000d41c783b */ /* 0x000fe20000004200 */
        /* <DEDUP_REMOVED lines=28> */
[C---:B-1----:R-:W-:Y:S02]  /*7670*/  HMMA.16816.F32 R76, R128.reuse, R80, RZ ;  /* 0x00000050804c723c */ /* 0x042fe400000018ff */
[----:B------:R-:W-:Y:S06]  /*7680*/  MUFU.EX2 R180, R180 ;  /* 0x000000b400b47308 */ /* 0x000fec0000000800 */
[C---:B------:R-:W-:Y:S02]  /*7690*/  HMMA.16816.F32 R84, R128.reuse, R88, RZ ;  /* 0x000000588054723c */ /* 0x040fe400000018ff */
        /* <DEDUP_REMOVED lines=52> */
[C---:B------:R-:W-:Y:S08]  /*79e0*/  HMMA.16816.F32 R44, R4.reuse, R20, R44 ;  /* 0x00000014042c723c */ /* 0x040ff0000000182c */
[C---:B---3--:R-:W-:Y:S08]  /*79f0*/  HMMA.16816.F32 R36, R4.reuse, R8, R36 ;  /* 0x000000080424723c */ /* 0x048ff00000001824 */
[C---:B------:R-:W-:Y:S01]  /*7a00*/  HMMA.16816.F32 R40, R4.reuse, R10, R40 ;  /* 0x0000000a0428723c */ /* 0x040fe20000001828 */
[----:B------:R-:W3:Y:S07]  /*7a10*/  LDSM.16.MT88.4 R8, [R216+0x14800] ;  /* 0x01480000d808783b */ /* 0x000eee0000004200 */
[C---:B------:R-:W-:Y:S01]  /*7a20*/  HMMA.16816.F32 R48, R4.reuse, R22, R48 ;  /* 0x000000160430723c */ /* 0x040fe20000001830 */
[----:B------:R-:W-:Y:S07]  /*7a30*/  LDSM.16.MT88.4 R20, [R212+0x14800] ;  /* 0x01480000d414783b */ /* 0x000fee0000004200 */
        /* <DEDUP_REMOVED lines=21> */
[C---:B------:R-:W-:Y:S08]  /*7b90*/  HMMA.16816.F32 R76, R4.reuse, R24, R76 ;  /* 0x00000018044c723c */ /* 0x040ff0000000184c */
[C---:B------:R-:W-:Y:S01]  /*7ba0*/  HMMA.16816.F32 R80, R4.reuse, R26, R80 ;  /* 0x0000001a0450723c */ /* 0x040fe20000001850 */
[----:B------:R-:W-:Y:S07]  /*7bb0*/  LDSM.16.MT88.4 R24, [R212+0x11000] ;  /* 0x01100000d418783b */ /* 0x000fee0000004200 */
[C---:B----4-:R-:W-:Y:S08]  /*7bc0*/  HMMA.16816.F32 R108, R4.reuse, R16, R108 ;  /* 0x00000010046c723c */ /* 0x050ff0000000186c */
[C---:B------:R-:W-:Y:S01]  /*7bd0*/  HMMA.16816.F32 R112, R4.reuse, R18, R112 ;  /* 0x000000120470723c */ /* 0x040fe20000001870 */
[----:B------:R-:W-:Y:S07]  /*7be0*/  LDSM.16.MT88.4 R16, [R214+0x11000] ;  /* 0x01100000d610783b */ /* 0x000fee0000004200 */
[C---:B--2---:R-:W-:Y:S08]  /*7bf0*/  HMMA.16816.F32 R116, R4.reuse, R12, R116 ;  /* 0x0000000c0474723c */ /* 0x044ff00000001874 */
[C---:B------:R-:W-:Y:S01]  /*7c00*/  HMMA.16816.F32 R120, R4.reuse, R14, R120 ;  /* 0x0000000e0478723c */ /* 0x040fe20000001878 */
[----:B------:R-:W2:Y:S07]  /*7c10*/  LDSM.16.MT88.4 R12, [R213+0x11000] ;  /* 0x01100000d50c783b */ /* 0x000eae0000004200 */
[C---:B-1----:R-:W-:Y:S08]  /*7c20*/  HMMA.16816.F32 R124, R4.reuse, R20, R124 ;  /* 0x00000014047c723c */ /* 0x042ff0000000187c */
        /* <DEDUP_REMOVED lines=12> */
[----:B---3--:R-:W-:Y:S01]  /*7cf0*/  HMMA.16816.F32 R160, R4, R8, R160 ;  /* 0x0000000804a0723c */ /* 0x008fe200000018a0 */
        /* <DEDUP_REMOVED lines=209> */
[----:B------:R1:W-:Y:S01]  /*8a10*/  @!P4 LDGSTS.E.BYPASS.LTC128B.128 [R226+0x13000], [R26.64+0x80] ;  /* 0x130000801ae2cfae */ /* 0x0003e2000b901d56 */
[----:B------:R-:W-:-:S02]  /*8a20*/  IADD3 R248, R0, 0x20, RZ ;  /* 0x0000002000f87810 */ /* 0x000fc40007ffe0ff */
[----:B------:R-:W-:Y:S01]  /*8a30*/  IABS R2, R2 ;  /* 0x0000000200027213 */ /* 0x000fe20000000000 */
[----:B------:R-:W-:Y:S01]  /*8a40*/  @P3 STS.128 [R226+0x15000], RZ ;  /* 0x015000ffe2003388 */ /* 0x000fe20000000c00 */
[C---:B------:R-:W-:Y:S02]  /*8a50*/  ISETP.LT.OR P1, PT, R0.reuse, R235, P1 ;  /* 0x000000eb0000720c */ /* 0x040fe40000f21670 */
[C---:B------:R-:W-:Y:S01]  /*8a60*/  IADD3 R247, R0.reuse, 0x21, RZ ;  /* 0x0000002100f77810 */ /* 0x040fe20007ffe0ff */
[----:B------:R-:W-:Y:S01]  /*8a70*/  @!PT LDS RZ, [RZ] ;  /* 0x00000000fffff984 */ /* 0x000fe20000000800 */
[----:B------:R-:W-:Y:S01]  /*8a80*/  @!PT LDS RZ, [RZ] ;  /* 0x00000000fffff984 */ /* 0x000fe20000000800 */
[----:B------:R-:W-:Y:S01]  /*8a90*/  @!PT LDS RZ, [RZ] ;  /* 0x00000000fffff984 */ /* 0x000fe20000000800 */
[----:B------:R4:W-:Y:S01]  /*8aa0*/  @!P3 LDGSTS.E.BYPASS.LTC128B.128 [R226+0x15000], [R22.64+0x100] ;  /* 0x1500010016e2bfae */ /* 0x0009e2000b901d56 */
[----:B------:R-:W-:Y:S01]  /*8ab0*/  IMAD.MOV.U32 R165, RZ, RZ, R2 ;  /* 0x000000ffffa57224 */ /* 0x000fe200078e0002 */
[C---:B------:R-:W-:Y:S02]  /*8ac0*/  IADD3 R2, R0.reuse, 0x1, RZ ;  /* 0x0000000100027810 */ /* 0x040fe40007ffe0ff */
[----:B------:R-:W-:Y:S01]  /*8ad0*/  @P2 STS.128 [R226+0x17000], RZ ;  /* 0x017000ffe2002388 */ /* 0x000fe20000000c00 */
[C---:B------:R-:W-:Y:S01]  /*8ae0*/  IADD3 R246, R0.reuse, 0x28, RZ ;  /* 0x0000002800f67810 */ /* 0x040fe20007ffe0ff */
[----:B------:R-:W-:Y:S01]  /*8af0*/  IMAD.IADD R250, R233, 0x1, -R247 ;  /* 0x00000001e9fa7824 */ /* 0x000fe200078e0af7 */
[----:B------:R-:W-:Y:S01]  /*8b00*/  I2F R165, R165 ;  /* 0x000000a500a57306 */ /* 0x000fe20000201400 */
[----:B------:R-:W-:Y:S01]  /*8b10*/  @!PT LDS RZ, [RZ] ;  /* 0x00000000fffff984 */ /* 0x000fe20000000800 */
[----:B------:R-:W-:Y:S01]  /*8b20*/  @!PT LDS RZ, [RZ] ;  /* 0x00000000fffff984 */ /* 0x000fe20000000800 */
[----:B------:R-:W-:Y:S01]  /*8b30*/  @!PT LDS RZ, [RZ] ;  /* 0x00000000fffff984 */ /* 0x000fe20000000800 */
[----:B------:R1:W-:Y:S01]  /*8b40*/  @!P2 LDGSTS.E.BYPASS.LTC128B.128 [R226+0x17000], [R24.64+0x180] ;  /* 0x1700018018e2afae */ /* 0x0003e2000b901d56 */
[----:B------:R-:W-:Y:S01]  /*8b50*/  IADD3 R244, R0, 0x29, RZ ;  /* 0x0000002900f47810 */ /* 0x000fe20007ffe0ff */
[----:B------:R-:W-:Y:S01]  /*8b60*/  IMAD.IADD R252, R236, 0x1, -R246 ;  /* 0x00000001ecfc7824 */ /* 0x000fe200078e0af6 */
[----:B------:R-:W-:Y:S01]  /*8b70*/  IADD3 R195, R0, 0x31, RZ ;  /* 0x0000003100c37810 */ /* 0x000fe20007ffe0ff */
[----:B------:R-:W-:Y:S01]  /*8b80*/  @P5 STS.128 [R226+0x11800], RZ ;  /* 0x011800ffe2005388 */ /* 0x000fe20000000c00 */
[----:B------:R-:W-:-:S02]  /*8b90*/  ISETP.GE.AND P0, PT, R2, R234, PT ;  /* 0x000000ea0200720c */ /* 0x000fc40003f06270 */
[C---:B------:R-:W-:Y:S01]  /*8ba0*/  ISETP.GE.AND P6, PT, R2.reuse, R227, PT ;  /* 0x000000e30200720c */ /* 0x040fe20003fc6270 */
[----:B------:R-:W-:Y:S01]  /*8bb0*/  @!PT LDS RZ, [RZ] ;  /* 0x00000000fffff984 */ /* 0x000fe20000000800 */
[----:B------:R-:W-:Y:S01]  /*8bc0*/  @!PT LDS RZ, [RZ] ;  /* 0x00000000fffff984 */ /* 0x000fe20000000800 */
[----:B------:R-:W-:Y:S01]  /*8bd0*/  @!PT LDS RZ, [RZ] ;  /* 0x00000000fffff984 */ /* 0x000fe20000000800 */
[----:B------:R1:W-:Y:S01]  /*8be0*/  @!P5 LDGSTS.E.BYPASS.LTC128B.128 [R226+0x11800], [R174.64] ;  /* 0x11800000aee2dfae */ /* 0x0003e2000b901d56 */
[C---:B------:R-:W-:Y:S02]  /*8bf0*/  ISETP.LT.OR P0, PT, R2.reuse, R235, P0 ;  /* 0x000000eb0200720c */ /* 0x040fe40000701670 */
[----:B------:R-:W-:Y:S01]  /*8c00*/  ISETP.LT.OR P6, PT, R2, R232, P6 ;  /* 0x000000e80200720c */ /* 0x000fe200037c1670 */
[----:B------:R-:W-:Y:S01]  /*8c10*/  @P4 STS.128 [R226+0x13800], RZ ;  /* 0x013800ffe2004388 */ /* 0x000fe20000000c00 */
[----:B------:R-:W-:Y:S02]  /*8c20*/  IABS R252, R252 ;  /* 0x000000fc00fc7213 */ /* 0x000fe40000000000 */
[----:B------:R-:W-:Y:S01]  /*8c30*/  IABS R250, R250 ;  /* 0x000000fa00fa7213 */ /* 0x000fe20000000000 */
[----:B------:R-:W-:Y:S01]  /*8c40*/  @!PT LDS RZ, [RZ] ;  /* 0x00000000fffff984 */ /* 0x000fe20000000800 */
[----:B------:R-:W-:Y:S01]  /*8c50*/  @!PT LDS RZ, [RZ] ;  /* 0x00000000fffff984 */ /* 0x000fe20000000800 */
[----:B------:R-:W-:Y:S01]  /*8c60*/  @!PT LDS RZ, [RZ] ;  /* 0x00000000fffff984 */ /* 0x000fe20000000800 */
[----:B------:R1:W-:Y:S03]  /*8c70*/  @!P4 LDGSTS.E.BYPASS.LTC128B.128 [R226+0x13800], [R172.64+0x80] ;  /* 0x13800080ace2cfae */ /* 0x0003e6000b901d56 */
[----:B------:R-:W-:Y:S01]  /*8c80*/  I2F R252, R252 ;  /* 0x000000fc00fc7306 */ /* 0x000fe20000201400 */
[----:B------:R-:W-:Y:S04]  /*8c90*/  @P3 STS.128 [R226+0x15800], RZ ;  /* 0x015800ffe2003388 */ /* 0x000fe80000000c00 */
        /* <DEDUP_REMOVED lines=9> */
[----:B------:R3:W-:Y:S04]  /*8d30*/  @!P2 LDGSTS.E.BYPASS.LTC128B.128 [R226+0x17800], [R32.64+0x180] ;  /* 0x1780018020e2afae */ /* 0x0007e8000b901d56 */
[----:B----4-:R-:W-:Y:S04]  /*8d40*/  LDSM.16.M88.4 R20, [R222] ;  /* 0x00000000de14783b */ /* 0x010fe80000000200 */
[----:B------:R-:W4:Y:S04]  /*8d50*/  LDSM.16.M88.4 R168, [R221+0x8800] ;  /* 0x00880000dda8783b */ /* 0x000f280000000200 */
[----:B-----5:R-:W3:Y:S04]  /*8d60*/  LDSM.16.M88.4 R4, [R221+0x8000] ;  /* 0x00800000dd04783b */ /* 0x020ee80000000200 */
[----:B-1----:R-:W1:Y:S04]  /*8d70*/  LDSM.16.M88.4 R28, [R221+0x9000] ;  /* 0x00900000dd1c783b */ /* 0x002e680000000200 */
[----:B------:R-:W5:Y:S04]  /*8d80*/  LDSM.16.M88.4 R16, [R221+0x9800] ;  /* 0x00980000dd10783b */ /* 0x000f680000000200 */
[----:B--2---:R-:W-:Y:S04]  /*8d90*/  LDSM.16.M88.4 R12, [R220] ;  /* 0x00000000dc0c783b */ /* 0x004fe80000000200 */
[----:B------:R-:W2:Y:S04]  /*8da0*/  LDSM.16.M88.4 R184, [R211] ;  /* 0x00000000d3b8783b */ /* 0x000ea80000000200 */
[----:B------:R-:W1:Y:S04]  /*8db0*/  LDSM.16.M88.4 R180, [R210] ;  /* 0x00000000d2b4783b */ /* 0x000e680000000200 */
[----:B------:R-:W2:Y:S04]  /*8dc0*/  LDSM.16.M88.4 R176, [R209] ;  /* 0x00000000d1b0783b */ /* 0x000ea80000000200 */
[----:B------:R-:W2:Y:S04]  /*8dd0*/  LDSM.16.M88.4 R188, [R219] ;  /* 0x00000000dbbc783b */ /* 0x000ea80000000200 */
[----:B------:R-:W-:Y:S01]  /*8de0*/  LDSM.16.M88.4 R240, [R215+0x8000] ;  /* 0x00800000d7f0783b */ /* 0x000fe20000000200 */
[C---:B----4-:R-:W-:Y:S03]  /*8df0*/  HMMA.16816.F32 R172, R20.reuse, R168, RZ ;  /* 0x000000a814ac723c */ /* 0x050fe600000018ff */
[----:B------:R-:W0:Y:S05]  /*8e00*/  LDGDEPBAR ;  /* 0x00000000000079af */ /* 0x000e2a0000000000 */
[C---:B------:R-:W-:Y:S08]  /*8e10*/  HMMA.16816.F32 R168, R20.reuse, R170, RZ ;  /* 0x000000aa14a8723c */ /* 0x040ff000000018ff */
[C---:B---3--:R-:W-:Y:S08]  /*8e20*/  HMMA.16816.F32 R8, R20.reuse, R4, RZ ;  /* 0x000000041408723c */ /* 0x048ff000000018ff */
[C---:B-1----:R-:W-:Y:S08]  /*8e30*/  HMMA.16816.F32 R32, R20.reuse, R28, RZ ;  /* 0x0000001c1420723c */ /* 0x042ff000000018ff */
[C---:B------:R-:W-:Y:S08]  /*8e40*/  HMMA.16816.F32 R4, R20.reuse, R6, RZ ;  /* 0x000000061404723c */ /* 0x040ff000000018ff */
[C---:B------:R-:W-:Y:S08]  /*8e50*/  HMMA.16816.F32 R28, R20.reuse, R30, RZ ;  /* 0x0000001e141c723c */ /* 0x040ff000000018ff */
[C---:B-----5:R-:W-:Y:S08]  /*8e60*/  HMMA.16816.F32 R24, R20.reuse, R16, RZ ;  /* 0x000000101418723c */ /* 0x060ff000000018ff */
[----:B------:R-:W-:Y:S01]  /*8e70*/  HMMA.16816.F32 R20, R20, R18, RZ ;  /* 0x000000121414723c */ /* 0x000fe200000018ff */
[----:B------:R-:W-:Y:S07]  /*8e80*/  LDSM.16.M88.4 R16, [R218] ;  /* 0x00000000da10783b */ /* 0x000fee0000000200 */
[C---:B--2---:R-:W-:Y:S08]  /*8e90*/  HMMA.16816.F32 R172, R12.reuse, R184, R172 ;  /* 0x000000b80cac723c */ /* 0x044ff000000018ac */
        /* <DEDUP_REMOVED lines=88> */
[----:B------:R-:W-:Y:S04]  /*9420*/  LDSM.16.M88.4 R16, [R220+0x4000] ;  /* 0x00400000dc10783b */ /* 0x000fe80000000200 */
[----:B------:R-:W3:Y:S03]  /*9430*/  LDSM.16.M88.4 R12, [R203] ;  /* 0x00000000cb0c783b */ /* 0x000ee60000000200 */
[C---:B----4-:R-:W-:Y:S07]  /*9440*/  HMMA.16816.F32 R8, R176.reuse, R240, R8 ;  /* 0x000000f0b008723c */ /* 0x050fee0000001808 */
[----:B------:R-:W-:Y:S01]  /*9450*/  IADD3 R240, R0, 0x30, RZ ;  /* 0x0000003000f07810 */ /* 0x000fe20007ffe0ff */
[C---:B------:R-:W-:Y:S07]  /*9460*/  HMMA.16816.F32 R4, R176.reuse, R242, R4 ;  /* 0x000000f2b004723c */ /* 0x040fee0000001804 */
[C---:B------:R-:W-:Y:S01]  /*9470*/  IMAD.IADD R243, R236.reuse, 0x1, -R244 ;  /* 0x00000001ecf37824 */ /* 0x040fe200078e0af4 */
[----:B-1----:R-:W-:Y:S01]  /*9480*/  HMMA.16816.F32 R172, R176, R184, R172 ;  /* 0x000000b8b0ac723c */ /* 0x002fe200000018ac */
[----:B------:R-:W-:-:S03]  /*9490*/  IMAD.IADD R242, R236, 0x1, -R240 ;  /* 0x00000001ecf27824 */ /* 0x000fc600078e0af0 */
[----:B------:R-:W-:Y:S02]  /*94a0*/  IABS R243, R243 ;  /* 0x000000f300f37213 */ /* 0x000fe40000000000 */
[----:B------:R-:W-:Y:S02]  /*94b0*/  IABS R242, R242 ;  /* 0x000000f200f27213 */ /* 0x000fe40000000000 */
[C---:B------:R-:W-:Y:S01]  /*94c0*/  HMMA.16816.F32 R168, R176.reuse, R186, R168 ;  /* 0x000000bab0a8723c */ /* 0x040fe200000018a8 */
[----:B------:R-:W1:Y:S01]  /*94d0*/  LDSM.16.M88.4 R184, [R202] ;  /* 0x00000000cab8783b */ /* 0x000e620000000200 */
[----:B------:R-:W-:Y:S06]  /*94e0*/  I2F R243, R243 ;  /* 0x000000f300f37306 */ /* 0x000fec0000201400 */
[C---:B--2---:R-:W-:Y:S02]  /*94f0*/  HMMA.16816.F32 R32, R176.reuse, R180, R32 ;  /* 0x000000b4b020723c */ /* 0x044fe40000001820 */
[----:B------:R-:W-:Y:S06]  /*9500*/  I2F R242, R242 ;  /* 0x000000f200f27306 */ /* 0x000fec0000201400 */
[C---:B------:R-:W-:Y:S01]  /*9510*/  HMMA.16816.F32 R28, R176.reuse, R182, R28 ;  /* 0x000000b6b01c723c */ /* 0x040fe2000000181c */
[----:B------:R-:W2:Y:S07]  /*9520*/  LDSM.16.M88.4 R180, [R201] ;  /* 0x00000000c9b4783b */ /* 0x000eae0000000200 */
[C---:B------:R-:W-:Y:S08]  /*9530*/  HMMA.16816.F32 R24, R176.reuse, R188, R24 ;  /* 0x000000bcb018723c */ /* 0x040ff00000001818 */
[----:B------:R-:W-:Y:S01]  /*9540*/  HMMA.16816.F32 R20, R176, R190, R20 ;  /* 0x000000beb014723c */ /* 0x000fe20000001814 */
[----:B------:R-:W4:Y:S04]  /*9550*/  LDSM.16.M88.4 R188, [R200] ;  /* 0x00000000c8bc783b */ /* 0x000f280000000200 */
[----:B------:R-:W-:Y:S03]  /*9560*/  LDSM.16.M88.4 R176, [R218+0x4000] ;  /* 0x00400000dab0783b */ /* 0x000fe60000000200 */
        /* <DEDUP_REMOVED lines=8> */
[----:B------:R-:W2:Y:S07]  /*95f0*/  LDSM.16.M88.4 R180, [R215+0xd000] ;  /* 0x00d00000d7b4783b */ /* 0x000eae0000000200 */
[C---:B----4-:R-:W-:Y:S08]  /*9600*/  HMMA.16816.F32 R24, R16.reuse, R188, R24 ;  /* 0x000000bc1018723c */ /* 0x050ff00000001818 */
[----:B------:R-:W-:Y:S01]  /*9610*/  HMMA.16816.F32 R20, R16, R190, R20 ;  /* 0x000000be1014723c */ /* 0x000fe20000001814 */
[----:B------:R-:W4:Y:S04]  /*9620*/  LDSM.16.M88.4 R188, [R215+0xd800] ;  /* 0x00d80000d7bc783b */ /* 0x000f280000000200 */
        /* <DEDUP_REMOVED lines=29> */
[----:B------:R-:W3:Y:S07]  /*9800*/  LDSM.16.M88.4 R12, [R199] ;  /* 0x00000000c70c783b */ /* 0x000eee0000000200 */
[C---:B-1----:R-:W-:Y:S08]  /*9810*/  HMMA.16816.F32 R172, R176.reuse, R184, R172 ;  /* 0x000000b8b0ac723c */ /* 0x042ff000000018ac */
[C---:B------:R-:W-:Y:S01]  /*9820*/  HMMA.16816.F32 R168, R176.reuse, R186, R168 ;  /* 0x000000bab0a8723c */ /* 0x040fe200000018a8 */
[----:B------:R-:W1:Y:S07]  /*9830*/  LDSM.16.M88.4 R184, [R198] ;  /* 0x00000000c6b8783b */ /* 0x000e6e0000000200 */
[C---:B--2---:R-:W-:Y:S08]  /*9840*/  HMMA.16816.F32 R32, R176.reuse, R180, R32 ;  /* 0x000000b4b020723c */ /* 0x044ff00000001820 */
[C---:B------:R-:W-:Y:S01]  /*9850*/  HMMA.16816.F32 R28, R176.reuse, R182, R28 ;  /* 0x000000b6b01c723c */ /* 0x040fe2000000181c */
[----:B------:R-:W2:Y:S07]  /*9860*/  LDSM.16.M88.4 R180, [R197] ;  /* 0x00000000c5b4783b */ /* 0x000eae0000000200 */
[C---:B----4-:R-:W-:Y:S08]  /*9870*/  HMMA.16816.F32 R24, R176.reuse, R188, R24 ;  /* 0x000000bcb018723c */ /* 0x050ff00000001818 */
        /* <DEDUP_REMOVED lines=22> */
[C---:B--2---:R-:W-:Y:S07]  /*99e0*/  HMMA.16816.F32 R28, R188.reuse, R182, R28 ;  /* 0x000000b6bc1c723c */ /* 0x044fee000000181c */
[----:B------:R-:W-:Y:S01]  /*99f0*/  IMAD.IADD R183, R233, 0x1, -R2 ;  /* 0x00000001e9b77824 */ /* 0x000fe200078e0a02 */
[----:B----4-:R-:W-:Y:S04]  /*9a00*/  HMMA.16816.F32 R24, R188, R176, R24 ;  /* 0x000000b0bc18723c */ /* 0x010fe80000001818 */
[----:B------:R-:W-:-:S04]  /*9a10*/  IABS R183, R183 ;  /* 0x000000b700b77213 */ /* 0x000fc80000000000 */
[----:B------:R-:W-:Y:S01]  /*9a20*/  HMMA.16816.F32 R20, R188, R178, R20 ;  /* 0x000000b2bc14723c */ /* 0x000fe20000001814 */
[----:B------:R-:W2:Y:S01]  /*9a30*/  LDSM.16.M88.4 R176, [R208+0x7000] ;  /* 0x00700000d0b0783b */ /* 0x000ea20000000200 */
[----:B------:R-:W-:Y:S06]  /*9a40*/  I2F R183, R183 ;  /* 0x000000b700b77306 */ /* 0x000fec0000201400 */
[C---:B---3--:R-:W-:Y:S07]  /*9a50*/  HMMA.16816.F32 R8, R16.reuse, R12, R8 ;  /* 0x0000000c1008723c */ /* 0x048fee0000001808 */
[----:B------:R-:W-:Y:S01]  /*9a60*/  IMAD.IADD R12, R236, 0x1, -R2 ;  /* 0x00000001ec0c7824 */ /* 0x000fe200078e0a02 */
[----:B------:R-:W-:Y:S04]  /*9a70*/  HMMA.16816.F32 R4, R16, R14, R4 ;  /* 0x0000000e1004723c */ /* 0x000fe80000001804 */
[----:B------:R-:W-:-:S04]  /*9a80*/  IABS R12, R12 ;  /* 0x0000000c000c7213 */ /* 0x000fc80000000000 */
[----:B------:R-:W-:Y:S01]  /*9a90*/  HMMA.16816.F32 R32, R188, R180, R32 ;  /* 0x000000b4bc20723c */ /* 0x000fe20000001820 */
[----:B------:R-:W-:Y:S02]  /*9aa0*/  IMAD.MOV.U32 R182, RZ, RZ, R12 ;  /* 0x000000ffffb67224 */ /* 0x000fe400078e000c */
[----:B------:R-:W3:Y:S01]  /*9ab0*/  LDSM.16.M88.4 R12, [R208+0x7800] ;  /* 0x00780000d00c783b */ /* 0x000ee20000000200 */
[----:B------:R-:W-:-:S04]  /*9ac0*/  DEPBAR.LE SB0, 0x0 ;  /* 0x000080000000791a */ /* 0x000fc80000000000 */
[----:B------:R-:W-:Y:S01]  /*9ad0*/  IADD3 R181, R0, 0x8, RZ ;  /* 0x0000000800b57810 */ /* 0x000fe20007ffe0ff */
[C---:B-1----:R-:W-:Y:S01]  /*9ae0*/  HMMA.16816.F32 R172, R16.reuse, R184, R172 ;  /* 0x000000b810ac723c */ /* 0x042fe200000018ac */
[----:B------:R-:W-:Y:S01]  /*9af0*/  FMUL.FTZ R8, R8, c[0x0][0x2ec] ;  /* 0x0000bb0008087a20 */ /* 0x000fe20000410000 */
[----:B------:R-:W-:Y:S01]  /*9b00*/  I2F R182, R182 ;  /* 0x000000b600b67306 */ /* 0x000fe20000201400 */
[----:B------:R-:W-:Y:S01]  /*9b10*/  IMAD.IADD R180, R233, 0x1, -R0 ;  /* 0x00000001e9b47824 */ /* 0x000fe200078e0a00 */
[----:B------:R-:W-:Y:S01]  /*9b20*/  IADD3 R189, R0, 0x18, RZ ;  /* 0x0000001800bd7810 */ /* 0x000fe20007ffe0ff */
[----:B------:R-:W-:Y:S02]  /*9b30*/  FMUL.FTZ R10, R10, c[0x0][0x2ec] ;  /* 0x0000bb000a0a7a20 */ /* 0x000fe40000410000 */
[----:B------:R-:W-:Y:S01]  /*9b40*/  IMAD.IADD R184, R236, 0x1, -R181 ;  /* 0x00000001ecb87824 */ /* 0x000fe200078e0ab5 */
[----:B------:R-:W-:Y:S01]  /*9b50*/  HMMA.16816.F32 R168, R16, R186, R168 ;  /* 0x000000ba10a8723c */ /* 0x000fe200000018a8 */
[----:B------:R-:W-:Y:S01]  /*9b60*/  IADD3 R185, R0, 0x9, RZ ;  /* 0x0000000900b97810 */ /* 0x000fe20007ffe0ff */
[----:B------:R-:W-:Y:S01]  /*9b70*/  MUFU.TANH R8, R8 ;  /* 0x0000000800087308 */ /* 0x000fe20000002400 */
[----:B------:R-:W-:Y:S01]  /*9b80*/  IABS R180, R180 ;  /* 0x000000b400b47213 */ /* 0x000fe20000000000 */
[----:B------:R-:W-:Y:S01]  /*9b90*/  FMUL.FTZ R5, R5, c[0x0][0x2ec] ;  /* 0x0000bb0005057a20 */ /* 0x000fe20000410000 */
[----:B------:R-:W-:Y:S01]  /*9ba0*/  IABS R184, R184 ;  /* 0x000000b800b87213 */ /* 0x000fe20000000000 */
[----:B------:R-:W-:-:S02]  /*9bb0*/  IMAD.IADD R188, R233, 0x1, -R185 ;  /* 0x00000001e9bc7824 */ /* 0x000fc400078e0ab9 */
[----:B------:R-:W-:Y:S01]  /*9bc0*/  IMAD.IADD R187, R233, 0x1, -R181 ;  /* 0x00000001e9bb7824 */ /* 0x000fe200078e0ab5 */
[C---:B--2---:R-:W-:Y:S01]  /*9bd0*/  HMMA.16816.F32 R32, R16.reuse, R176, R32 ;  /* 0x000000b01020723c */ /* 0x044fe20000001820 */
[----:B------:R-:W-:Y:S01]  /*9be0*/  IMAD.MOV.U32 R186, RZ, RZ, R184 ;  /* 0x000000ffffba7224 */ /* 0x000fe200078e00b8 */
[----:B------:R-:W-:Y:S01]  /*9bf0*/  I2F R180, R180 ;  /* 0x000000b400b47306 */ /* 0x000fe20000201400 */
[----:B------:R-:W-:Y:S01]  /*9c00*/  FMUL.FTZ R7, R7, c[0x0][0x2ec] ;  /* 0x0000bb0007077a20 */ /* 0x000fe20000410000 */
[----:B------:R-:W-:Y:S01]  /*9c10*/  IABS R184, R187 ;  /* 0x000000bb00b87213 */ /* 0x000fe20000000000 */
[----:B------:R-:W-:Y:S02]  /*9c20*/  IMAD.IADD R187, R236, 0x1, -R185 ;  /* 0x00000001ecbb7824 */ /* 0x000fe400078e0ab9 */
[----:B------:R-:W-:Y:S01]  /*9c30*/  IADD3 R176, R0, 0x10, RZ ;  /* 0x0000001000b07810 */ /* 0x000fe20007ffe0ff */
[----:B------:R-:W-:Y:S01]  /*9c40*/  HMMA.16816.F32 R28, R16, R178, R28 ;  /* 0x000000b2101c723c */ /* 0x000fe2000000181c */
[----:B------:R-:W-:Y:S01]  /*9c50*/  FMUL.FTZ R173, R173, c[0x0][0x2ec] ;  /* 0x0000bb00adad7a20 */ /* 0x000fe20000410000 */
[----:B------:R-:W-:Y:S01]  /*9c60*/  IABS R187, R187 ;  /* 0x000000bb00bb7213 */ /* 0x000fe20000000000 */
[----:B------:R-:W1:Y:S01]  /*9c70*/  MUFU.TANH R191, R10 ;  /* 0x0000000a00bf7308 */ /* 0x000e620000002400 */
[----:B------:R-:W-:-:S03]  /*9c80*/  FMUL.FTZ R174, R174, c[0x0][0x2ec] ;  /* 0x0000bb00aeae7a20 */ /* 0x000fc60000410000 */
[----:B------:R-:W-:Y:S01]  /*9c90*/  IMAD.MOV.U32 R177, RZ, RZ, R187 ;  /* 0x000000ffffb17224 */ /* 0x000fe200078e00bb */
[----:B------:R-:W-:Y:S01]  /*9ca0*/  IABS R187, R188 ;  /* 0x000000bc00bb7213 */ /* 0x000fe20000000000 */
[--C-:B------:R-:W-:Y:S01]  /*9cb0*/  IMAD.IADD R179, R236, 0x1, -R176.reuse ;  /* 0x00000001ecb37824 */ /* 0x100fe200078e0ab0 */
[C---:B---3--:R-:W-:Y:S01]  /*9cc0*/  HMMA.16816.F32 R24, R16.reuse, R12, R24 ;  /* 0x0000000c1018723c */ /* 0x048fe20000001818 */
[----:B------:R-:W-:Y:S01]  /*9cd0*/  I2F R186, R186 ;  /* 0x000000ba00ba7306 */ /* 0x000fe20000201400 */
[----:B------:R-:W-:Y:S02]  /*9ce0*/  FMUL.FTZ R168, R168, c[0x0][0x2ec] ;  /* 0x0000bb00a8a87a20 */ /* 0x000fe40000410000 */
[----:B------:R-:W-:Y:S01]  /*9cf0*/  IMAD.MOV.U32 R178, RZ, RZ, R187 ;  /* 0x000000ffffb27224 */ /* 0x000fe200078e00bb */
[----:B------:R-:W-:Y:S01]  /*9d00*/  IABS R187, R179 ;  /* 0x000000b300bb7213 */ /* 0x000fe20000000000 */
[----:B------:R-:W-:Y:S01]  /*9d10*/  IMAD.IADD R179, R233, 0x1, -R176 ;  /* 0x00000001e9b37824 */ /* 0x000fe200078e0ab0 */
[----:B------:R-:W-:Y:S01]  /*9d20*/  IADD3 R12, R0, 0x11, RZ ;  /* 0x00000011000c7810 */ /* 0x000fe20007ffe0ff */
[----:B------:R-:W-:Y:S01]  /*9d30*/  HMMA.16816.F32 R20, R16, R14, R20 ;  /* 0x0000000e1014723c */ /* 0x000fe20000001814 */
[----:B------:R-:W-:Y:S01]  /*9d40*/  I2F R177, R177 ;  /* 0x000000b100b17306 */ /* 0x000fe20000201400 */
[----:B------:R-:W-:Y:S01]  /*9d50*/  IMAD.MOV.U32 R188, RZ, RZ, R187 ;  /* 0x000000ffffbc7224 */ /* 0x000fe200078e00bb */
[----:B------:R-:W-:Y:S01]  /*9d60*/  IABS R13, R179 ;  /* 0x000000b3000d7213 */ /* 0x000fe20000000000 */
[----:B------:R-:W-:-:S02]  /*9d70*/  IMAD.IADD R187, R236, 0x1, -R12 ;  /* 0x00000001ecbb7824 */ /* 0x000fc400078e0a0c */
[----:B-1----:R-:W-:Y:S01]  /*9d80*/  FFMA.FTZ R2, R180, -UR18, R191 ;  /* 0x80000012b4027c23 */ /* 0x002fe200080100bf */
[C---:B------:R-:W-:Y:S01]  /*9d90*/  IADD3 R17, R0.reuse, 0x19, RZ ;  /* 0x0000001900117810 */ /* 0x040fe20007ffe0ff */
[----:B------:R-:W-:Y:S01]  /*9da0*/  FMUL.FTZ R19, R9, c[0x0][0x2ec] ;  /* 0x0000bb0009137a20 */ /* 0x000fe20000410000 */
[----:B------:R-:W-:Y:S01]  /*9db0*/  IABS R187, R187 ;  /* 0x000000bb00bb7213 */ /* 0x000fe20000000000 */
[----:B------:R-:W-:Y:S01]  /*9dc0*/  FFMA.FTZ R9, R165, -UR18, R8 ;  /* 0x80000012a5097c23 */ /* 0x000fe20008010008 */
[----:B------:R-:W-:Y:S01]  /*9dd0*/  I2F R184, R184 ;  /* 0x000000b800b87306 */ /* 0x000fe20000201400 */
[----:B------:R-:W-:Y:S02]  /*9de0*/  FMUL.FTZ R8, R11, c[0x0][0x2ec] ;  /* 0x0000bb000b087a20 */ /* 0x000fe40000410000 */
[----:B------:R-:W-:Y:S01]  /*9df0*/  IMAD.IADD R14, R233, 0x1, -R12 ;  /* 0x00000001e90e7824 */ /* 0x000fe200078e0a0c */
[----:B------:R-:W-:Y:S01]  /*9e00*/  FSEL R9, R9, -INF , !P1 ;  /* 0xff80000009097808 */ /* 0x000fe20004800000 */
[----:B------:R-:W-:Y:S01]  /*9e10*/  IMAD.MOV.U32 R194, RZ, RZ, R187 ;  /* 0x000000ffffc27224 */ /* 0x000fe200078e00bb */
[----:B------:R-:W-:Y:S01]  /*9e20*/  ISETP.GE.AND P1, PT, R0, R227, PT ;  /* 0x000000e30000720c */ /* 0x000fe20003f26270 */
[----:B------:R-:W-:Y:S01]  /*9e30*/  FMUL.FTZ R165, R4, c[0x0][0x2ec] ;  /* 0x0000bb0004a57a20 */ /* 0x000fe20000410000 */
[----:B------:R-:W1:Y:S01]  /*9e40*/  MUFU.TANH R8, R8 ;  /* 0x0000000800087308 */ /* 0x000e620000002400 */
[----:B------:R-:W-:Y:S01]  /*9e50*/  IABS R187, R14 ;  /* 0x0000000e00bb7213 */ /* 0x000fe20000000000 */
[----:B------:R-:W-:Y:S01]  /*9e60*/  IMAD.IADD R14, R236, 0x1, -R17 ;  /* 0x00000001ec0e7824 */ /* 0x000fe200078e0a11 */
[----:B------:R-:W-:Y:S01]  /*9e70*/  ISETP.LT.OR P1, PT, R0, R232, P1 ;  /* 0x000000e80000720c */ /* 0x000fe20000f21670 */
[----:B------:R-:W-:-:S02]  /*9e80*/  IMAD.IADD R4, R236, 0x1, -R248 ;  /* 0x00000001ec047824 */ /* 0x000fc400078e0af8 */
[C---:B------:R-:W-:Y:S01]  /*9e90*/  IMAD.IADD R15, R233.reuse, 0x1, -R189 ;  /* 0x00000001e90f7824 */ /* 0x040fe200078e0abd */
[----:B------:R-:W-:Y:S01]  /*9ea0*/  IABS R14, R14 ;  /* 0x0000000e000e7213 */ /* 0x000fe20000000000 */
[----:B------:R-:W2:Y:S01]  /*9eb0*/  MUFU.TANH R19, R19 ;  /* 0x0000001300137308 */ /* 0x000ea20000002400 */
[----:B------:R-:W-:Y:S01]  /*9ec0*/  FSEL R2, R2, -INF , !P1 ;  /* 0xff80000002027808 */ /* 0x000fe20004800000 */
[----:B------:R-:W-:Y:S01]  /*9ed0*/  IMAD.IADD R190, R233, 0x1, -R17 ;  /* 0x00000001e9be7824 */ /* 0x000fe200078e0a11 */
[----:B------:R-:W-:Y:S01]  /*9ee0*/  ISETP.GE.AND P1, PT, R181, R234, PT ;  /* 0x000000eab500720c */ /* 0x000fe20003f26270 */
[----:B------:R-:W-:Y:S01]  /*9ef0*/  FMUL.FTZ R171, R171, c[0x0][0x2ec] ;  /* 0x0000bb00abab7a20 */ /* 0x000fe20000410000 */
[----:B------:R-:W-:Y:S01]  /*9f00*/  IABS R15, R15 ;  /* 0x0000000f000f7213 */ /* 0x000fe20000000000 */
[----:B------:R-:W-:Y:S01]  /*9f10*/  FMUL.FTZ R169, R169, c[0x0][0x2ec] ;  /* 0x0000bb00a9a97a20 */ /* 0x000fe20000410000 */
[----:B------:R-:W-:Y:S01]  /*9f20*/  ISETP.LT.OR P1, PT, R181, R235, P1 ;  /* 0x000000ebb500720c */ /* 0x000fe20000f21670 */
[----:B------:R3:W-:Y:S01]  /*9f30*/  I2F R16, R14 ;  /* 0x0000000e00107306 */ /* 0x0007e20000201400 */
[----:B-1----:R-:W-:Y:S01]  /*9f40*/  FFMA.FTZ R183, R183, -UR18, R8 ;  /* 0x80000012b7b77c23 */ /* 0x002fe20008010008 */
[----:B------:R-:W-:Y:S01]  /*9f50*/  IADD3 R8, R0, 0x38, RZ ;  /* 0x0000003800087810 */ /* 0x000fe20007ffe0ff */
[----:B------:R-:W-:Y:S01]  /*9f60*/  FMUL.FTZ R32, R32, c[0x0][0x2ec] ;  /* 0x0000bb0020207a20 */ /* 0x000fe20000410000 */
[----:B------:R-:W-:Y:S01]  /*9f70*/  IABS R190, R190 ;  /* 0x000000be00be7213 */ /* 0x000fe20000000000 */
[----:B------:R-:W-:-:S02]  /*9f80*/  FMUL.FTZ R34, R34, c[0x0][0x2ec] ;  /* 0x0000bb0022227a20 */ /* 0x000fc40000410000 */
[----:B------:R-:W-:Y:S01]  /*9f90*/  FMUL.FTZ R33, R33, c[0x0][0x2ec] ;  /* 0x0000bb0021217a20 */ /* 0x000fe20000410000 */
[----:B------:R-:W1:Y:S01]  /*9fa0*/  MUFU.TANH R165, R165 ;  /* 0x000000a500a57308 */ /* 0x000e620000002400 */
[----:B--2---:R-:W-:Y:S02]  /*9fb0*/  FFMA.FTZ R11, R182, -UR18, R19 ;  /* 0x80000012b60b7c23 */ /* 0x004fe40008010013 */
[----:B------:R-:W-:Y:S01]  /*9fc0*/  FMUL.FTZ R19, R6, c[0x0][0x2ec] ;  /* 0x0000bb0006137a20 */ /* 0x000fe20000410000 */
[----:B------:R-:W-:Y:S01]  /*9fd0*/  IABS R6, R4 ;  /* 0x0000000400067213 */ /* 0x000fe20000000000 */
[----:B------:R-:W-:Y:S01]  /*9fe0*/  FMUL.FTZ R182, R172, c[0x0][0x2ec] ;  /* 0x0000bb00acb67a20 */ /* 0x000fe20000410000 */
[----:B------:R-:W-:Y:S01]  /*9ff0*/  FSEL R11, R11, -INF , !P0 ;  /* 0xff8000000b0b7808 */ /* 0x000fe20004000000 */
[----:B------:R-:W-:Y:S01]  /*a000*/  IMAD.IADD R4, R233, 0x1, -R248 ;  /* 0x00000001e9047824 */ /* 0x000fe200078e0af8 */
[----:B---3--:R-:W-:Y:S01]  /*a010*/  IADD3 R14, R0, 0x39, RZ ;  /* 0x00000039000e7810 */ /* 0x008fe20007ffe0ff */
[----:B------:R-:W-:Y:S01]  /*a020*/  MUFU.TANH R19, R19 ;  /* 0x0000001300137308 */ /* 0x000fe20000002400 */
[----:B------:R-:W-:Y:S01]  /*a030*/  ISETP.GE.AND P0, PT, R181, R227, PT ;  /* 0x000000e3b500720c */ /* 0x000fe20003f06270 */
[----:B------:R-:W-:Y:S01]  /*a040*/  FMUL.FTZ R172, R175, c[0x0][0x2ec] ;  /* 0x0000bb00afac7a20 */ /* 0x000fe20000410000 */
[----:B------:R-:W-:Y:S01]  /*a050*/  IABS R4, R4 ;  /* 0x0000000400047213 */ /* 0x000fe20000000000 */
[----:B------:R-:W-:Y:S01]  /*a060*/  IMAD.IADD R0, R236, 0x1, -R14 ;  /* 0x00000001ec007824 */ /* 0x000fe200078e0a0e */
[----:B------:R-:W-:Y:S01]  /*a070*/  ISETP.LT.OR P0, PT, R181, R232, P0 ;  /* 0x000000e8b500720c */ /* 0x000fe20000701670 */
[----:B------:R-:W-:-:S02]  /*a080*/  IMAD.MOV.U32 R181, RZ, RZ, R6 ;  /* 0x000000ffffb57224 */ /* 0x000fc400078e0006 */
[----:B------:R-:W-:Y:S01]  /*a090*/  MUFU.TANH R180, R7 ;  /* 0x0000000700b47308 */ /* 0x000fe20000002400 */
[----:B------:R-:W-:Y:S01]  /*a0a0*/  IABS R0, R0 ;  /* 0x0000000000007213 */ /* 0x000fe20000000000 */
[----:B-1----:R-:W-:Y:S02]  /*a0b0*/  FFMA.FTZ R6, R186, -UR18, R165 ;  /* 0x80000012ba067c23 */ /* 0x002fe400080100a5 */
[C---:B------:R-:W-:Y:S02]  /*a0c0*/  IMAD.IADD R175, R236.reuse, 0x1, -R247 ;  /* 0x00000001ecaf7824 */ /* 0x040fe400078e0af7 */
[C---:B------:R-:W-:Y:S02]  /*a0d0*/  IMAD.IADD R186, R233.reuse, 0x1, -R246 ;  /* 0x00000001e9ba7824 */ /* 0x040fe400078e0af6 */
[----:B------:R-:W-:Y:S01]  /*a0e0*/  I2F R10, R0 ;  /* 0x00000000000a7306 */ /* 0x000fe20000201400 */
[----:B------:R-:W-:Y:S01]  /*a0f0*/  IABS R175, R175 ;  /* 0x000000af00af7213 */ /* 0x000fe20000000000 */
[----:B------:R-:W-:Y:S01]  /*a100*/  IMAD.IADD R191, R236, 0x1, -R195 ;  /* 0x00000001ecbf7824 */ /* 0x000fe200078e0ac3 */
[----:B------:R-:W-:Y:S01]  /*a110*/  IABS R186, R186 ;  /* 0x000000ba00ba7213 */ /* 0x000fe20000000000 */
[----:B------:R-:W-:-:S02]  /*a120*/  IMAD.IADD R165, R233, 0x1, -R240 ;  /* 0x00000001e9a57824 */ /* 0x000fc400078e0af0 */
[--C-:B------:R-:W-:Y:S01]  /*a130*/  IMAD.IADD R18, R233, 0x1, -R8.reuse ;  /* 0x00000001e9127824 */ /* 0x100fe200078e0a08 */
[----:B------:R-:W-:Y:S01]  /*a140*/  IABS R191, R191 ;  /* 0x000000bf00bf7213 */ /* 0x000fe20000000000 */
[----:B------:R-:W1:Y:S01]  /*a150*/  MUFU.TANH R0, R5 ;  /* 0x0000000500007308 */ /* 0x000e620000002400 */
[----:B------:R-:W-:Y:S01]  /*a160*/  IABS R165, R165 ;  /* 0x000000a500a57213 */ /* 0x000fe20000000000 */
[----:B------:R-:W-:Y:S01]  /*a170*/  FMUL.FTZ R26, R26, c[0x0][0x2ec] ;  /* 0x0000bb001a1a7a20 */ /* 0x000fe20000410000 */
[----:B------:R-:W-:Y:S01]  /*a180*/  IABS R18, R18 ;  /* 0x0000001200127213 */ /* 0x000fe20000000000 */
[----:B------:R-:W-:Y:S02]  /*a190*/  IMAD.IADD R241, R236, 0x1, -R8 ;  /* 0x00000001ecf17824 */ /* 0x000fe400078e0a08 */
[----:B------:R-:W-:Y:S02]  /*a1a0*/  FMUL.FTZ R20, R20, c[0x0][0x2ec] ;  /* 0x0000bb0014147a20 */ /* 0x000fe40000410000 */
[----:B------:R-:W2:Y:S01]  /*a1b0*/  MUFU.TANH R7, R173 ;  /* 0x000000ad00077308 */ /* 0x000ea20000002400 */
[----:B------:R-:W-:Y:S01]  /*a1c0*/  IABS R241, R241 ;  /* 0x000000f100f17213 */ /* 0x000fe20000000000 */
[----:B------:R-:W-:-:S02]  /*a1d0*/  FMUL.FTZ R21, R21, c[0x0][0x2ec] ;  /* 0x0000bb0015157a20 */ /* 0x000fc40000410000 */
[----:B------:R-:W-:-:S04]  /*a1e0*/  FMUL.FTZ R23, R23, c[0x0][0x2ec] ;  /* 0x0000bb0017177a20 */ /* 0x000fc80000410000 */
[----:B------:R3:W-:Y:S01]  /*a1f0*/  I2F R179, R188 ;  /* 0x000000bc00b37306 */ /* 0x0007e20000201400 */
[----:B-1----:R-:W-:Y:S01]  /*a200*/  FFMA.FTZ R5, R177, -UR18, R0 ;  /* 0x80000012b1057c23 */ /* 0x002fe20008010000 */
[----:B------:R-:W-:Y:S02]  /*a210*/  FSEL R0, R183, -INF , !P6 ;  /* 0xff800000b7007808 */ /* 0x000fe40007000000 */
[----:B------:R-:W-:-:S04]  /*a220*/  ISETP.GE.AND P6, PT, R185, R234, PT ;  /* 0x000000eab900720c */ /* 0x000fc80003fc6270 */
[----:B------:R-:W1:Y:S01]  /*a230*/  I2F R178, R178 ;  /* 0x000000b200b27306 */ /* 0x000e620000201400 */
[C---:B------:R-:W-:Y:S01]  /*a240*/  ISETP.LT.OR P6, PT, R185.reuse, R235, P6 ;  /* 0x000000ebb900720c */ /* 0x040fe200037c1670 */
[----:B--2---:R-:W-:Y:S01]  /*a250*/  IMAD.MOV.U32 R177, RZ, RZ, R7 ;  /* 0x000000ffffb17224 */ /* 0x004fe200078e0007 */
[----:B------:R-:W-:Y:S02]  /*a260*/  FSEL R7, R6, -INF , !P1 ;  /* 0xff80000006077808 */ /* 0x000fe40004800000 */
[-C--:B------:R-:W-:Y:S02]  /*a270*/  ISETP.GE.AND P1, PT, R185, R227.reuse, PT ;  /* 0x000000e3b900720c */ /* 0x080fe40003f26270 */
[----:B------:R-:W-:Y:S01]  /*a280*/  FSEL R5, R5, -INF , !P6 ;  /* 0xff80000005057808 */ /* 0x000fe20007000000 */
[----:B---3--:R-:W-:Y:S01]  /*a290*/  IMAD.IADD R188, R236, 0x1, -R189 ;  /* 0x00000001ecbc7824 */ /* 0x008fe200078e0abd */
[----:B------:R-:W-:Y:S01]  /*a2a0*/  I2F R13, R13 ;  /* 0x0000000d000d7306 */ /* 0x000fe20000201400 */
[----:B------:R-:W-:-:S02]  /*a2b0*/  ISETP.GE.AND P6, PT, R176, R227, PT ;  /* 0x000000e3b000720c */ /* 0x000fc40003fc6270 */
[----:B------:R-:W-:Y:S02]  /*a2c0*/  ISETP.LT.OR P1, PT, R185, R232, P1 ;  /* 0x000000e8b900720c */ /* 0x000fe40000f21670 */
[----:B------:R-:W-:Y:S01]  /*a2d0*/  IABS R188, R188 ;  /* 0x000000bc00bc7213 */ /* 0x000fe20000000000 */
[----:B-1----:R-:W-:Y:S02]  /*a2e0*/  FFMA.FTZ R6, R178, -UR18, R180 ;  /* 0x80000012b2067c23 */ /* 0x002fe400080100b4 */
[----:B------:R-:W1:Y:S01]  /*a2f0*/  MUFU.TANH R182, R182 ;  /* 0x000000b600b67308 */ /* 0x000e620000002400 */
[----:B------:R-:W-:Y:S02]  /*a300*/  ISETP.LT.OR P6, PT, R176, R232, P6 ;  /* 0x000000e8b000720c */ /* 0x000fe400037c1670 */
[----:B------:R-:W-:Y:S02]  /*a310*/  FSEL R6, R6, -INF , !P1 ;  /* 0xff80000006067808 */ /* 0x000fe40004800000 */
[----:B------:R-:W-:-:S03]  /*a320*/  ISETP.GE.AND P1, PT, R12, R234, PT ;  /* 0x000000ea0c00720c */ /* 0x000fc60003f26270 */
[----:B------:R-:W2:Y:S01]  /*a330*/  MUFU.TANH R174, R174 ;  /* 0x000000ae00ae7308 */ /* 0x000ea20000002400 */
[----:B------:R-:W-:-:S07]  /*a340*/  ISETP.LT.OR P1, PT, R12, R235, P1 ;  /* 0x000000eb0c00720c */ /* 0x000fce0000f21670 */
[----:B------:R3:W-:Y:S01]  /*a350*/  I2F R251, R4 ;  /* 0x0000000400fb7306 */ /* 0x0007e20000201400 */
[----:B-1----:R-:W-:-:S07]  /*a360*/  FFMA.FTZ R179, R179, -UR18, R182 ;  /* 0x80000012b3b37c23 */ /* 0x002fce00080100b6 */
[----:B------:R-:W1:Y:S01]  /*a370*/  I2F R194, R194 ;  /* 0x000000c200c27306 */ /* 0x000e620000201400 */
[----:B--2---:R-:W-:-:S05]  /*a380*/  FFMA.FTZ R13, R13, -UR18, R174 ;  /* 0x800000120d0d7c23 */ /* 0x004fca00080100ae */
[----:B------:R-:W-:Y:S01]  /*a390*/  FSEL R180, R13, -INF , !P6 ;  /* 0xff8000000db47808 */ /* 0x000fe20007000000 */
[----:B------:R-:W-:Y:S01]  /*a3a0*/  FMUL.FTZ R13, R35, c[0x0][0x2ec] ;  /* 0x0000bb00230d7a20 */ /* 0x000fe20000410000 */
[----:B------:R2:W-:Y:S01]  /*a3b0*/  MUFU.TANH R173, R168 ;  /* 0x000000a800ad7308 */ /* 0x0005e20000002400 */
[----:B---3--:R-:W-:Y:S01]  /*a3c0*/  FFMA.FTZ R4, R184, -UR18, R19 ;  /* 0x80000012b8047c23 */ /* 0x008fe20008010013 */
[-C--:B------:R-:W-:Y:S01]  /*a3d0*/  ISETP.GE.AND P6, PT, R189, R234.reuse, PT ;  /* 0x000000eabd00720c */ /* 0x080fe20003fc6270 */
[C---:B------:R-:W-:Y:S02]  /*a3e0*/  IMAD.IADD R184, R233.reuse, 0x1, -R244 ;  /* 0x00000001e9b87824 */ /* 0x040fe400078e0af4 */
[----:B------:R-:W-:Y:S01]  /*a3f0*/  IMAD.IADD R19, R233, 0x1, -R195 ;  /* 0x00000001e9137824 */ /* 0x000fe200078e0ac3 */
[----:B------:R-:W-:Y:S02]  /*a400*/  FSEL R4, R4, -INF , !P0 ;  /* 0xff80000004047808 */ /* 0x000fe40004000000 */
[----:B------:R-:W-:Y:S01]  /*a410*/  I2F R187, R187 ;  /* 0x000000bb00bb7306 */ /* 0x000fe20000201400 */
[----:B------:R-:W-:Y:S01]  /*a420*/  ISETP.GE.AND P0, PT, R176, R234, PT ;  /* 0x000000eab000720c */ /* 0x000fe20003f06270 */
[----:B-1----:R-:W-:Y:S01]  /*a430*/  FFMA.FTZ R194, R194, -UR18, R177 ;  /* 0x80000012c2c27c23 */ /* 0x002fe200080100b1 */
[----:B------:R-:W-:-:S02]  /*a440*/  ISETP.LT.OR P6, PT, R189, R235, P6 ;  /* 0x000000ebbd00720c */ /* 0x000fc400037c1670 */
[----:B------:R-:W-:Y:S02]  /*a450*/  ISETP.LT.OR P0, PT, R176, R235, P0 ;  /* 0x000000ebb000720c */ /* 0x000fe40000701670 */
[----:B------:R-:W-:Y:S01]  /*a460*/  IABS R184, R184 ;  /* 0x000000b800b87213 */ /* 0x000fe20000000000 */
[----:B------:R-:W1:Y:S01]  /*a470*/  I2F R188, R188 ;  /* 0x000000bc00bc7306 */ /* 0x000e620000201400 */
[----:B--2---:R-:W-:Y:S01]  /*a480*/  FMUL.FTZ R168, R170, c[0x0][0x2ec] ;  /* 0x0000bb00aaa87a20 */ /* 0x004fe20000410000 */
[----:B------:R-:W-:Y:S02]  /*a490*/  FSEL R185, R179, -INF , !P0 ;  /* 0xff800000b3b97808 */ /* 0x000fe40004000000 */
[----:B------:R-:W-:Y:S02]  /*a4a0*/  ISETP.GE.AND P0, PT, R12, R227, PT ;  /* 0x000000e30c00720c */ /* 0x000fe40003f06270 */
[----:B------:R-:W-:Y:S02]  /*a4b0*/  FSEL R179, R194, -INF , !P1 ;  /* 0xff800000c2b37808 */ /* 0x000fe40004800000 */
[----:B------:R-:W2:Y:S01]  /*a4c0*/  MUFU.TANH R172, R172 ;  /* 0x000000ac00ac7308 */ /* 0x000ea20000002400 */
[----:B------:R-:W-:-:S02]  /*a4d0*/  ISETP.LT.OR P0, PT, R12, R232, P0 ;  /* 0x000000e80c00720c */ /* 0x000fc40000701670 */
[C---:B------:R-:W-:Y:S02]  /*a4e0*/  ISETP.GE.AND P1, PT, R189.reuse, R227, PT ;  /* 0x000000e3bd00720c */ /* 0x040fe40003f26270 */
[----:B------:R-:W-:Y:S02]  /*a4f0*/  IABS R19, R19 ;  /* 0x0000001300137213 */ /* 0x000fe40000000000 */
[----:B------:R-:W-:Y:S01]  /*a500*/  ISETP.LT.OR P1, PT, R189, R232, P1 ;  /* 0x000000e8bd00720c */ /* 0x000fe20000f21670 */
[----:B------:R-:W-:Y:S01]  /*a510*/  I2F R15, R15 ;  /* 0x0000000f000f7306 */ /* 0x000fe20000201400 */
[----:B-1----:R-:W-:-:S05]  /*a520*/  FFMA.FTZ R173, R188, -UR18, R173 ;  /* 0x80000012bcad7c23 */ /* 0x002fca00080100ad */
[----:B------:R-:W-:Y:S02]  /*a530*/  FSEL R183, R173, -INF , !P6 ;  /* 0xff800000adb77808 */ /* 0x000fe40007000000 */
[----:B------:R-:W1:Y:S01]  /*a540*/  MUFU.TANH R168, R168 ;  /* 0x000000a800a87308 */ /* 0x000e620000002400 */
[----:B--2---:R-:W-:Y:S01]  /*a550*/  FFMA.FTZ R172, R187, -UR18, R172 ;  /* 0x80000012bbac7c23 */ /* 0x004fe200080100ac */
[----:B------:R-:W-:-:S04]  /*a560*/  ISETP.GE.AND P6, PT, R17, R227, PT ;  /* 0x000000e31100720c */ /* 0x000fc80003fc6270 */
[----:B------:R-:W-:Y:S02]  /*a570*/  FSEL R194, R172, -INF , !P0 ;  /* 0xff800000acc27808 */ /* 0x000fe40004000000 */
[----:B------:R-:W-:Y:S01]  /*a580*/  I2F R190, R190 ;  /* 0x000000be00be7306 */ /* 0x000fe20000201400 */
[C---:B------:R-:W-:Y:S02]  /*a590*/  ISETP.GE.AND P0, PT, R17.reuse, R234, PT ;  /* 0x000000ea1100720c */ /* 0x040fe40003f06270 */
[C---:B------:R-:W-:Y:S02]  /*a5a0*/  ISETP.LT.OR P6, PT, R17.reuse, R232, P6 ;  /* 0x000000e81100720c */ /* 0x040fe400037c1670 */
[----:B------:R-:W-:Y:S01]  /*a5b0*/  ISETP.LT.OR P0, PT, R17, R235, P0 ;  /* 0x000000eb1100720c */ /* 0x000fe20000701670 */
[----:B------:R-:W-:Y:S02]  /*a5c0*/  FMUL.FTZ R17, R31, c[0x0][0x2ec] ;  /* 0x0000bb001f117a20 */ /* 0x000fe40000410000 */
[----:B------:R-:W2:Y:S01]  /*a5d0*/  MUFU.TANH R171, R171 ;  /* 0x000000ab00ab7308 */ /* 0x000ea20000002400 */
[----:B-1----:R-:W-:-:S02]  /*a5e0*/  FFMA.FTZ R168, R15, -UR18, R168 ;  /* 0x800000120fa87c23 */ /* 0x002fc400080100a8 */
[----:B------:R-:W-:-:S03]  /*a5f0*/  FMUL.FTZ R15, R30, c[0x0][0x2ec] ;  /* 0x0000bb001e0f7a20 */ /* 0x000fc60000410000 */
[----:B------:R-:W-:Y:S02]  /*a600*/  FSEL R182, R168, -INF , !P1 ;  /* 0xff800000a8b67808 */ /* 0x000fe40004800000 */
[----:B------:R-:W1:Y:S01]  /*a610*/  MUFU.TANH R169, R169 ;  /* 0x000000a900a97308 */ /* 0x000e620000002400 */
[----:B------:R-:W-:-:S04]  /*a620*/  ISETP.GE.AND P1, PT, R248, R234, PT ;  /* 0x000000eaf800720c */ /* 0x000fc80003f26270 */
[----:B------:R-:W-:-:S03]  /*a630*/  ISETP.LT.OR P1, PT, R248, R235, P1 ;  /* 0x000000ebf800720c */ /* 0x000fc60000f21670 */
[----:B------:R-:W-:Y:S01]  /*a640*/  I2F R181, R181 ;  /* 0x000000b500b57306 */ /* 0x000fe20000201400 */
[----:B--2---:R-:W-:-:S05]  /*a650*/  FFMA.FTZ R190, R190, -UR18, R171 ;  /* 0x80000012bebe7c23 */ /* 0x004fca00080100ab */
[----:B------:R-:W-:Y:S02]  /*a660*/  FSEL R190, R190, -INF , !P6 ;  /* 0xff800000bebe7808 */ /* 0x000fe40007000000 */
[----:B------:R-:W2:Y:S01]  /*a670*/  MUFU.TANH R32, R32 ;  /* 0x0000002000207308 */ /* 0x000ea20000002400 */
[----:B-1----:R-:W-:Y:S01]  /*a680*/  FFMA.FTZ R16, R16, -UR18, R169 ;  /* 0x8000001210107c23 */ /* 0x002fe200080100a9 */
[----:B------:R-:W-:-:S04]  /*a690*/  ISETP.GE.AND P6, PT, R247, R234, PT ;  /* 0x000000eaf700720c */ /* 0x000fc80003fc6270 */
[----:B------:R-:W-:Y:S02]  /*a6a0*/  ISETP.LT.OR P6, PT, R247, R235, P6 ;  /* 0x000000ebf700720c */ /* 0x000fe400037c1670 */
[----:B------:R-:W-:Y:S08]  /*a6b0*/  I2F R175, R175 ;  /* 0x000000af00af7306 */ /* 0x000ff00000201400 */
[----:B------:R1:W3:Y:S01]  /*a6c0*/  MUFU.TANH R12, R33 ;  /* 0x00000021000c7308 */ /* 0x0002e20000002400 */
[----:B--2---:R-:W-:Y:S01]  /*a6d0*/  FFMA.FTZ R32, R181, -UR18, R32 ;  /* 0x80000012b5207c23 */ /* 0x004fe20008010020 */
[----:B------:R-:W-:Y:S01]  /*a6e0*/  FSEL R181, R16, -INF , !P0 ;  /* 0xff80000010b57808 */ /* 0x000fe20004000000 */
[----:B------:R-:W-:Y:S01]  /*a6f0*/  FMUL.FTZ R16, R25, c[0x0][0x2ec] ;  /* 0x0000bb0019107a20 */ /* 0x000fe20000410000 */
[----:B------:R-:W-:Y:S01]  /*a700*/  ISETP.GE.AND P0, PT, R248, R227, PT ;  /* 0x000000e3f800720c */ /* 0x000fe20003f06270 */
[----:B------:R-:W-:Y:S01]  /*a710*/  FMUL.FTZ R25, R27, c[0x0][0x2ec] ;  /* 0x0000bb001b197a20 */ /* 0x000fe20000410000 */
[----:B------:R-:W-:-:S02]  /*a720*/  FSEL R189, R32, -INF , !P1 ;  /* 0xff80000020bd7808 */ /* 0x000fc40004800000 */
[----:B------:R-:W2:Y:S01]  /*a730*/  MUFU.TANH R34, R34 ;  /* 0x0000002200227308 */ /* 0x000ea20000002400 */
[----:B------:R-:W-:Y:S02]  /*a740*/  ISETP.LT.OR P0, PT, R248, R232, P0 ;  /* 0x000000e8f800720c */ /* 0x000fe40000701670 */
[----:B------:R-:W-:-:S04]  /*a750*/  ISETP.GE.AND P1, PT, R247, R227, PT ;  /* 0x000000e3f700720c */ /* 0x000fc80003f26270 */
[----:B------:R-:W-:Y:S01]  /*a760*/  ISETP.LT.OR P1, PT, R247, R232, P1 ;  /* 0x000000e8f700720c */ /* 0x000fe20000f21670 */
[----:B-1----:R-:W-:Y:S01]  /*a770*/  FMUL.FTZ R33, R28, c[0x0][0x2ec] ;  /* 0x0000bb001c217a20 */ /* 0x002fe20000410000 */
[----:B------:R-:W-:Y:S01]  /*a780*/  I2F R186, R186 ;  /* 0x000000ba00ba7306 */ /* 0x000fe20000201400 */
[----:B------:R-:W-:Y:S02]  /*a790*/  FMUL.FTZ R28, R29, c[0x0][0x2ec] ;  /* 0x0000bb001d1c7a20 */ /* 0x000fe40000410000 */
[----:B------:R-:W-:Y:S02]  /*a7a0*/  FMUL.FTZ R29, R24, c[0x0][0x2ec] ;  /* 0x0000bb00181d7a20 */ /* 0x000fe40000410000 */
[----:B---3--:R-:W-:Y:S02]  /*a7b0*/  FFMA.FTZ R12, R175, -UR18, R12 ;  /* 0x80000012af0c7c23 */ /* 0x008fe4000801000c */
[----:B--2---:R-:W-:Y:S01]  /*a7c0*/  FFMA.FTZ R24, R251, -UR18, R34 ;  /* 0x80000012fb187c23 */ /* 0x004fe20008010022 */
[----:B------:R-:W1:Y:S02]  /*a7d0*/  MUFU.TANH R15, R15 ;  /* 0x0000000f000f7308 */ /* 0x000e640000002400 */
[----:B------:R-:W-:-:S02]  /*a7e0*/  FSEL R187, R12, -INF , !P6 ;  /* 0xff8000000cbb7808 */ /* 0x000fc40007000000 */
[----:B------:R-:W-:Y:S02]  /*a7f0*/  FSEL R24, R24, -INF , !P0 ;  /* 0xff80000018187808 */ /* 0x000fe40004000000 */
[C---:B------:R-:W-:Y:S02]  /*a800*/  ISETP.GE.AND P6, PT, R246.reuse, R227, PT ;  /* 0x000000e3f600720c */ /* 0x040fe40003fc6270 */
[----:B------:R-:W2:Y:S01]  /*a810*/  MUFU.TANH R33, R33 ;  /* 0x0000002100217308 */ /* 0x000ea20000002400 */
[C---:B------:R-:W-:Y:S02]  /*a820*/  ISETP.GE.AND P0, PT, R246.reuse, R234, PT ;  /* 0x000000eaf600720c */ /* 0x040fe40003f06270 */
[C---:B------:R-:W-:Y:S02]  /*a830*/  ISETP.LT.OR P6, PT, R246.reuse, R232, P6 ;  /* 0x000000e8f600720c */ /* 0x040fe400037c1670 */
[----:B------:R-:W-:-:S03]  /*a840*/  ISETP.LT.OR P0, PT, R246, R235, P0 ;  /* 0x000000ebf600720c */ /* 0x000fc60000701670 */
[----:B------:R-:W-:Y:S01]  /*a850*/  I2F R184, R184 ;  /* 0x000000b800b87306 */ /* 0x000fe20000201400 */
[----:B-1----:R-:W-:-:S07]  /*a860*/  FFMA.FTZ R15, R186, -UR18, R15 ;  /* 0x80000012ba0f7c23 */ /* 0x002fce000801000f */
[----:B------:R-:W1:Y:S01]  /*a870*/  MUFU.TANH R17, R17 ;  /* 0x0000001100117308 */ /* 0x000e620000002400 */
[----:B--2---:R-:W-:-:S05]  /*a880*/  FFMA.FTZ R27, R252, -UR18, R33 ;  /* 0x80000012fc1b7c23 */ /* 0x004fca0008010021 */
[----:B------:R-:W-:Y:S02]  /*a890*/  FSEL R27, R27, -INF , !P0 ;  /* 0xff8000001b1b7808 */ /* 0x000fe40004000000 */
[----:B------:R-:W2:Y:S01]  /*a8a0*/  MUFU.TANH R13, R13 ;  /* 0x0000000d000d7308 */ /* 0x000ea20000002400 */
[----:B------:R-:W-:-:S04]  /*a8b0*/  ISETP.GE.AND P0, PT, R244, R227, PT ;  /* 0x000000e3f400720c */ /* 0x000fc80003f06270 */
[----:B------:R-:W-:-:S03]  /*a8c0*/  ISETP.LT.OR P0, PT, R244, R232, P0 ;  /* 0x000000e8f400720c */ /* 0x000fc60000701670 */
[----:B------:R-:W3:Y:S01]  /*a8d0*/  MUFU.TANH R28, R28 ;  /* 0x0000001c001c7308 */ /* 0x000ee20000002400 */
[----:B-1----:R-:W-:Y:S01]  /*a8e0*/  FFMA.FTZ R17, R184, -UR18, R17 ;  /* 0x80000012b8117c23 */ /* 0x002fe20008010011 */
[----:B------:R-:W-:Y:S01]  /*a8f0*/  FSEL R184, R15, -INF , !P6 ;  /* 0xff8000000fb87808 */ /* 0x000fe20007000000 */
[----:B------:R-:W-:Y:S01]  /*a900*/  FMUL.FTZ R15, R22, c[0x0][0x2ec] ;  /* 0x0000bb00160f7a20 */ /* 0x000fe20000410000 */
[-C--:B------:R-:W-:Y:S02]  /*a910*/  ISETP.GE.AND P6, PT, R240, R234.reuse, PT ;  /* 0x000000eaf000720c */ /* 0x080fe40003fc6270 */
[----:B------:R-:W-:Y:S02]  /*a920*/  FSEL R186, R17, -INF , !P0 ;  /* 0xff80000011ba7808 */ /* 0x000fe40004000000 */
[----:B------:R-:W-:Y:S01]  /*a930*/  I2F R191, R191 ;  /* 0x000000bf00bf7306 */ /* 0x000fe20000201400 */
[----:B--2---:R-:W-:Y:S01]  /*a940*/  FFMA.FTZ R13, R250, -UR18, R13 ;  /* 0x80000012fa0d7c23 */ /* 0x004fe2000801000d */
[----:B------:R-:W-:-:S02]  /*a950*/  ISETP.GE.AND P0, PT, R195, R234, PT ;  /* 0x000000eac300720c */ /* 0x000fc40003f06270 */
[-C--:B------:R-:W-:Y:S02]  /*a960*/  ISETP.LT.OR P6, PT, R240, R235.reuse, P6 ;  /* 0x000000ebf000720c */ /* 0x080fe400037c1670 */
[----:B------:R-:W-:Y:S01]  /*a970*/  FSEL R188, R13, -INF , !P1 ;  /* 0xff8000000dbc7808 */ /* 0x000fe20004800000 */
[----:B------:R-:W-:Y:S01]  /*a980*/  IMAD.IADD R13, R233, 0x1, -R14 ;  /* 0x00000001e90d7824 */ /* 0x000fe200078e0a0e */
[----:B------:R-:W1:Y:S01]  /*a990*/  MUFU.TANH R16, R16 ;  /* 0x0000001000107308 */ /* 0x000e620000002400 */
[C---:B------:R-:W-:Y:S01]  /*a9a0*/  ISETP.GE.AND P1, PT, R244.reuse, R234, PT ;  /* 0x000000eaf400720c */ /* 0x040fe20003f26270 */
[----:B---3--:R-:W-:Y:S01]  /*a9b0*/  FFMA.FTZ R28, R243, -UR18, R28 ;  /* 0x80000012f31c7c23 */ /* 0x008fe2000801001c */
[-C--:B------:R-:W-:Y:S02]  /*a9c0*/  ISETP.LT.OR P0, PT, R195, R235.reuse, P0 ;  /* 0x000000ebc300720c */ /* 0x080fe40000701670 */
[----:B------:R-:W-:Y:S02]  /*a9d0*/  ISETP.LT.OR P1, PT, R244, R235, P1 ;  /* 0x000000ebf400720c */ /* 0x000fe40000f21670 */
[----:B------:R-:W-:Y:S01]  /*a9e0*/  IABS R13, R13 ;  /* 0x0000000d000d7213 */ /* 0x000fe20000000000 */
[----:B------:R-:W-:Y:S08]  /*a9f0*/  I2F R165, R165 ;  /* 0x000000a500a57306 */ /* 0x000ff00000201400 */
[----:B------:R-:W2:Y:S01]  /*aa00*/  MUFU.TANH R29, R29 ;  /* 0x0000001d001d7308 */ /* 0x000ea20000002400 */
[----:B-1----:R-:W-:-:S05]  /*aa10*/  FFMA.FTZ R16, R191, -UR18, R16 ;  /* 0x80000012bf107c23 */ /* 0x002fca0008010010 */
        /* <DEDUP_REMOVED lines=12> */
[----:B------:R-:W-:Y:S01]  /*aae0*/  I2F R241, R241 ;  /* 0x000000f100f17306 */ /* 0x000fe20000201400 */
[----:B--2---:R-:W-:-:S05]  /*aaf0*/  FFMA.FTZ R15, R18, -UR18, R15 ;  /* 0x80000012120f7c23 */ /* 0x004fca000801000f */
[----:B------:R-:W-:Y:S02]  /*ab00*/  FSEL R168, R15, -INF , !P0 ;  /* 0xff8000000fa87808 */ /* 0x000fe40004000000 */
[----:B------:R1:W2:Y:S01]  /*ab10*/  MUFU.TANH R12, R25 ;  /* 0x00000019000c7308 */ /* 0x0002a20000002400 */
[----:B------:R-:W-:Y:S01]  /*ab20*/  BAR.SYNC.DEFER_BLOCKING 0x0 ;  /* 0x0000000000007b1d */ /* 0x000fe20000010000 */
[----:B------:R-:W-:-:S06]  /*ab30*/  PLOP3.LUT P0, PT, PT, PT, UP0, 0x80, 0x0 ;  /* 0x000000000000781c */ /* 0x000fcc0003f0f008 */
[----:B------:R-:W3:Y:S01]  /*ab40*/  MUFU.TANH R20, R20 ;  /* 0x0000001400147308 */ /* 0x000ee20000002400 */
[----:B-1----:R-:W-:-:S07]  /*ab50*/  FSEL R25, R28, -INF , !P1 ;  /* 0xff8000001c197808 */ /* 0x002fce0004800000 */
[----:B------:R-:W-:Y:S01]  /*ab60*/  I2F R13, R13 ;  /* 0x0000000d000d7306 */ /* 0x000fe20000201400 */
[----:B------:R-:W-:Y:S01]  /*ab70*/  ISETP.GE.AND P1, PT, R240, R227, PT ;  /* 0x000000e3f000720c */ /* 0x000fe20003f26270 */
[----:B--2---:R-:W-:-:S03]  /*ab80*/  FFMA.FTZ R12, R19, -UR18, R12 ;  /* 0x80000012130c7c23 */ /* 0x004fc6000801000c */
[----:B------:R-:W-:Y:S01]  /*ab90*/  ISETP.LT.OR P1, PT, R240, R232, P1 ;  /* 0x000000e8f000720c */ /* 0x000fe20000f21670 */
[----:B---3--:R-:W-:Y:S02]  /*aba0*/  FFMA.FTZ R20, R241, -UR18, R20 ;  /* 0x80000012f1147c23 */ /* 0x008fe40008010014 */
[----:B------:R-:W1:Y:S01]  /*abb0*/  MUFU.TANH R21, R21 ;  /* 0x0000001500157308 */ /* 0x000e620000002400 */
[----:B------:R-:W-:Y:S02]  /*abc0*/  FSEL R172, R26, -INF , !P1 ;  /* 0xff8000001aac7808 */ /* 0x000fe40004800000 */
[-C--:B------:R-:W-:Y:S02]  /*abd0*/  ISETP.GE.AND P1, PT, R8, R234.reuse, PT ;  /* 0x000000ea0800720c */ /* 0x080fe40003f26270 */
[----:B------:R-:W-:Y:S02]  /*abe0*/  FSEL R170, R12, -INF , !P6 ;  /* 0xff8000000caa7808 */ /* 0x000fe40007000000 */
[----:B------:R-:W-:Y:S01]  /*abf0*/  ISETP.LT.OR P1, PT, R8, R235, P1 ;  /* 0x000000eb0800720c */ /* 0x000fe20000f21670 */
[----:B------:R-:W2:Y:S01]  /*ac00*/  MUFU.TANH R16, R23 ;  /* 0x0000001700107308 */ /* 0x000ea20000002400 */
[----:B------:R-:W-:-:S02]  /*ac10*/  ISETP.GE.AND P6, PT, R14, R234, PT ;  /* 0x000000ea0e00720c */ /* 0x000fc40003fc6270 */
[----:B------:R-:W-:Y:S02]  /*ac20*/  FSEL R173, R20, -INF , !P1 ;  /* 0xff80000014ad7808 */ /* 0x000fe40004800000 */
[C---:B------:R-:W-:Y:S02]  /*ac30*/  ISETP.GE.AND P1, PT, R14.reuse, R227, PT ;  /* 0x000000e30e00720c */ /* 0x040fe40003f26270 */
[----:B------:R-:W-:Y:S01]  /*ac40*/  ISETP.LT.OR P6, PT, R14, R235, P6 ;  /* 0x000000eb0e00720c */ /* 0x000fe200037c1670 */
[----:B-1----:R-:W-:Y:S01]  /*ac50*/  FFMA.FTZ R10, R10, -UR18, R21 ;  /* 0x800000120a0a7c23 */ /* 0x002fe20008010015 */
[----:B------:R-:W-:-:S04]  /*ac60*/  ISETP.LT.OR P1, PT, R14, R232, P1 ;  /* 0x000000e80e00720c */ /* 0x000fc80000f21670 */
[----:B------:R-:W-:Y:S01]  /*ac70*/  FSEL R171, R10, -INF , !P6 ;  /* 0xff8000000aab7808 */ /* 0x000fe20007000000 */
[----:B--2---:R-:W-:-:S05]  /*ac80*/  FFMA.FTZ R13, R13, -UR18, R16 ;  /* 0x800000120d0d7c23 */ /* 0x004fca0008010010 */
        /* <DEDUP_REMOVED lines=134> */
.L_x_1285:
[----:B------:R-:W-:Y:S05]  /*b4f0*/  BSYNC B0 ;  /* 0x0000000000007941 */ /* 0x000fea0003800000 */
.L_x_1284:
[----:B------:R-:W0:Y:S02]  /*b500*/  LDGDEPBAR ;  /* 0x00000000000079af */ /* 0x000e240000000000 */
.L_x_1283:
[----:B------:R-:W-:Y:S01]  /*b510*/  FMNMX.FTZ R10, R164, R9, !PT ;  /* 0x00000009a40a7209 */ /* 0x000fe20007810000 */
[----:B-1----:R-:W-:Y:S01]  /*b520*/  LDSM.16.MT88.4 R16, [R216+0x10000] ;  /* 0x01000000d810783b */ /* 0x002fe20000004200 */
        /* <DEDUP_REMOVED lines=32> */
[----:B--2---:R-:W1:Y:S04]  /*b730*/  SHFL.BFLY PT, R13, R10, 0x2, 0x1f ;  /* 0x0c401f000a0d7f89 */ /* 0x004e6800000e0000 */
[----:B------:R-:W2:Y:S01]  /*b740*/  SHFL.BFLY PT, R8, R15, 0x2, 0x1f ;  /* 0x0c401f000f087f89 */ /* 0x000ea200000e0000 */
[----:B-1----:R-:W-:Y:S02]  /*b750*/  FMNMX.FTZ R13, R10, R13, !PT ;  /* 0x0000000d0a0d7209 */ /* 0x002fe40007810000 */
[----:B--2---:R-:W-:-:S03]  /*b760*/  FMNMX.FTZ R8, R15, R8, !PT ;  /* 0x000000080f087209 */ /* 0x004fc60007810000 */
[----:B------:R-:W1:Y:S04]  /*b770*/  SHFL.BFLY PT, R34, R13, 0x1, 0x1f ;  /* 0x0c201f000d227f89 */ /* 0x000e6800000e0000 */
[----:B------:R-:W2:Y:S01]  /*b780*/  SHFL.BFLY PT, R33, R8, 0x1, 0x1f ;  /* 0x0c201f0008217f89 */ /* 0x000ea200000e0000 */
[----:B-1----:R-:W-:-:S03]  /*b790*/  FMNMX.FTZ R34, R13, R34, !PT ;  /* 0x000000220d227209 */ /* 0x002fc60007810000 */
[----:B------:R-:W1:Y:S01]  /*b7a0*/  LDSM.16.MT88.4 R12, [R214+0x10000] ;  /* 0x01000000d60c783b */ /* 0x000e620000004200 */
[----:B--2---:R-:W-:Y:S01]  /*b7b0*/  FMNMX.FTZ R33, R8, R33, !PT ;  /* 0x0000002108217209 */ /* 0x004fe20007810000 */
[C---:B------:R-:W-:Y:S01]  /*b7c0*/  FMUL.FTZ R174, R34.reuse, c[0x0][0x23c] ;  /* 0x00008f0022ae7a20 */ /* 0x040fe20000410000 */
[----:B------:R-:W-:Y:S02]  /*b7d0*/  FSETP.NEU.FTZ.AND P1, PT, R34, -INF , PT ;  /* 0xff8000002200780b */ /* 0x000fe40003f3d000 */
[C---:B------:R-:W-:Y:S01]  /*b7e0*/  FSETP.NEU.FTZ.AND P0, PT, R33.reuse, -INF , PT ;  /* 0xff8000002100780b */ /* 0x040fe20003f1d000 */
[----:B------:R-:W-:Y:S01]  /*b7f0*/  FMUL.FTZ R169, R33, c[0x0][0x23c] ;  /* 0x00008f0021a97a20 */ /* 0x000fe20000410000 */
[----:B------:R-:W-:-:S04]  /*b800*/  FSEL R174, R174, RZ, P1 ;  /* 0x000000ffaeae7208 */ /* 0x000fc80000800000 */
[----:B------:R-:W-:Y:S01]  /*b810*/  FSEL R169, R169, RZ, P0 ;  /* 0x000000ffa9a97208 */ /* 0x000fe20000000000 */
[--C-:B------:R-:W-:Y:S02]  /*b820*/  FFMA.FTZ R32, R9, c[0x0][0x23c], -R174.reuse ;  /* 0x00008f0009207a23 */ /* 0x100fe400000108ae */
[--C-:B------:R-:W-:Y:S02]  /*b830*/  FFMA.FTZ R31, R11, c[0x0][0x23c], -R174.reuse ;  /* 0x00008f000b1f7a23 */ /* 0x100fe400000108ae */
[----:B------:R-:W2:Y:S01]  /*b840*/  LDSM.16.MT88.4 R8, [R213+0x10000] ;  /* 0x01000000d508783b */ /* 0x000ea20000004200 */
[----:B------:R-:W-:Y:S01]  /*b850*/  FFMA.FTZ R29, R5, c[0x0][0x23c], -R174 ;  /* 0x00008f00051d7a23 */ /* 0x000fe200000108ae */
[----:B------:R-:W-:Y:S01]  /*b860*/  FSEL R5, R34, RZ, P1 ;  /* 0x000000ff22057208 */ /* 0x000fe20000800000 */
[--C-:B------:R-:W-:Y:S01]  /*b870*/  FFMA.FTZ R35, R6, c[0x0][0x23c], -R169.reuse ;  /* 0x00008f0006237a23 */ /* 0x100fe200000108a9 */
[----:B------:R-:W-:Y:S01]  /*b880*/  FSEL R6, R33, RZ, P0 ;  /* 0x000000ff21067208 */ /* 0x000fe20000000000 */
[--C-:B------:R-:W-:Y:S01]  /*b890*/  FFMA.FTZ R28, R2, c[0x0][0x23c], -R169.reuse ;  /* 0x00008f00021c7a23 */ /* 0x100fe200000108a9 */
[----:B------:R-:W-:Y:S01]  /*b8a0*/  MUFU.EX2 R32, R32 ;  /* 0x0000002000207308 */ /* 0x000fe20000000800 */
[----:B------:R-:W-:-:S02]  /*b8b0*/  FFMA.FTZ R2, R0, c[0x0][0x23c], -R169 ;  /* 0x00008f0000027a23 */ /* 0x000fc400000108a9 */
[----:B------:R-:W-:Y:S02]  /*b8c0*/  FFMA.FTZ R0, R4, c[0x0][0x23c], -R169 ;  /* 0x00008f0004007a23 */ /* 0x000fe400000108a9 */
[----:B------:R-:W-:Y:S02]  /*b8d0*/  FADD.FTZ R4, R164, -R5 ;  /* 0x80000005a4047221 */ /* 0x000fe40000010000 */
[----:B------:R-:W-:Y:S01]  /*b8e0*/  FADD.FTZ R6, R3, -R6 ;  /* 0x8000000603067221 */ /* 0x000fe20000010000 */
[----:B------:R-:W3:Y:S01]  /*b8f0*/  MUFU.EX2 R31, R31 ;  /* 0x0000001f001f7308 */ /* 0x000ee20000000800 */
[----:B------:R-:W-:Y:S02]  /*b900*/  FFMA.FTZ R30, R7, c[0x0][0x23c], -R174 ;  /* 0x00008f00071e7a23 */ /* 0x000fe400000108ae */
[----:B------:R-:W-:Y:S02]  /*b910*/  FMUL.FTZ R164, R4, c[0x0][0x23c] ;  /* 0x00008f0004a47a20 */ /* 0x000fe40000410000 */
[----:B------:R-:W-:-:S02]  /*b920*/  FMUL.FTZ R3, R6, c[0x0][0x23c] ;  /* 0x00008f0006037a20 */ /* 0x000fc40000410000 */
[--C-:B------:R-:W-:Y:S01]  /*b930*/  FFMA.FTZ R176, R185, c[0x0][0x23c], -R174.reuse ;  /* 0x00008f00b9b07a23 */ /* 0x100fe200000108ae */
[----:B------:R-:W-:Y:S01]  /*b940*/  MUFU.EX2 R30, R30 ;  /* 0x0000001e001e7308 */ /* 0x000fe20000000800 */
[--C-:B------:R-:W-:Y:S02]  /*b950*/  FFMA.FTZ R178, R183, c[0x0][0x23c], -R174.reuse ;  /* 0x00008f00b7b27a23 */ /* 0x100fe400000108ae */
[--C-:B------:R-:W-:Y:S02]  /*b960*/  FFMA.FTZ R179, R179, c[0x0][0x23c], -R174.reuse ;  /* 0x00008f00b3b37a23 */ /* 0x100fe400000108ae */
[----:B------:R-:W-:Y:S02]  /*b970*/  FFMA.FTZ R181, R181, c[0x0][0x23c], -R174 ;  /* 0x00008f00b5b57a23 */ /* 0x000fe400000108ae */
[--C-:B------:R-:W-:Y:S01]  /*b980*/  FFMA.FTZ R180, R180, c[0x0][0x23c], -R169.reuse ;  /* 0x00008f00b4b47a23 */ /* 0x100fe200000108a9 */
[----:B------:R-:W4:Y:S01]  /*b990*/  MUFU.EX2 R29, R29 ;  /* 0x0000001d001d7308 */ /* 0x000f220000000800 */
[----:B---3--:R-:W-:Y:S01]  /*b9a0*/  F2FP.PACK_AB R4, R31, R32 ;  /* 0x000000201f04723e */ /* 0x008fe200000000ff */
[----:B------:R-:W-:-:S02]  /*b9b0*/  FFMA.FTZ R183, R194, c[0x0][0x23c], -R169 ;  /* 0x00008f00c2b77a23 */ /* 0x000fc400000108a9 */
[--C-:B------:R-:W-:Y:S02]  /*b9c0*/  FFMA.FTZ R182, R182, c[0x0][0x23c], -R169.reuse ;  /* 0x00008f00b6b67a23 */ /* 0x100fe400000108a9 */
[--C-:B------:R-:W-:Y:S02]  /*b9d0*/  FFMA.FTZ R185, R190, c[0x0][0x23c], -R169.reuse ;  /* 0x00008f00beb97a23 */ /* 0x100fe400000108a9 */
[----:B------:R-:W-:Y:S01]  /*b9e0*/  MUFU.EX2 R28, R28 ;  /* 0x0000001c001c7308 */ /* 0x000fe20000000800 */
[--C-:B------:R-:W-:Y:S02]  /*b9f0*/  FFMA.FTZ R190, R187, c[0x0][0x23c], -R174.reuse ;  /* 0x00008f00bbbe7a23 */ /* 0x100fe400000108ae */
[--C-:B------:R-:W-:Y:S02]  /*ba00*/  FFMA.FTZ R187, R27, c[0x0][0x23c], -R174.reuse ;  /* 0x00008f001bbb7a23 */ /* 0x100fe400000108ae */
[--C-:B------:R-:W-:Y:S02]  /*ba10*/  FFMA.FTZ R194, R25, c[0x0][0x23c], -R174.reuse ;  /* 0x00008f0019c27a23 */ /* 0x100fe400000108ae */
[----:B------:R-:W-:Y:S01]  /*ba20*/  FFMA.FTZ R191, R24, c[0x0][0x23c], -R169 ;  /* 0x00008f0018bf7a23 */ /* 0x000fe200000108a9 */
[----:B------:R-:W3:Y:S01]  /*ba30*/  MUFU.EX2 R2, R2 ;  /* 0x0000000200027308 */ /* 0x000ee20000000800 */
[----:B----4-:R-:W-:Y:S01]  /*ba40*/  F2FP.PACK_AB R6, R29, R30 ;  /* 0x0000001e1d06723e */ /* 0x010fe200000000ff */
[----:B------:R-:W-:Y:S01]  /*ba50*/  LDSM.16.MT88.4 R24, [R216+0x11000] ;  /* 0x01100000d818783b */ /* 0x000fe20000004200 */
[----:B------:R-:W-:-:S02]  /*ba60*/  FFMA.FTZ R189, R189, c[0x0][0x23c], -R174 ;  /* 0x00008f00bdbd7a23 */ /* 0x000fc400000108ae */
[--C-:B------:R-:W-:Y:S02]  /*ba70*/  FFMA.FTZ R188, R188, c[0x0][0x23c], -R169.reuse ;  /* 0x00008f00bcbc7a23 */ /* 0x100fe400000108a9 */
[--C-:B------:R-:W-:Y:S01]  /*ba80*/  FFMA.FTZ R184, R184, c[0x0][0x23c], -R169.reuse ;  /* 0x00008f00b8b87a23 */ /* 0x100fe200000108a9 */
        /* <DEDUP_REMOVED lines=9> */
[--C-:B------:R-:W-:Y:S02]  /*bb20*/  FFMA.FTZ R170, R170, c[0x0][0x23c], -R169.reuse ;  /* 0x00008f00aaaa7a23 */ /* 0x100fe400000108a9 */
[----:B------:R-:W3:Y:S01]  /*bb30*/  MUFU.EX2 R164, R164 ;  /* 0x000000a400a47308 */ /* 0x000ee20000000800 */
[--C-:B------:R-:W-:Y:S02]  /*bb40*/  FFMA.FTZ R168, R168, c[0x0][0x23c], -R169.reuse ;  /* 0x00008f00a8a87a23 */ /* 0x100fe400000108a9 */
[----:B------:R-:W-:-:S05]  /*bb50*/  FFMA.FTZ R165, R165, c[0x0][0x23c], -R169 ;  /* 0x00008f00a5a57a23 */ /* 0x000fca00000108a9 */
        /* <DEDUP_REMOVED lines=26> */
[C---:B--2---:R-:W-:Y:S01]  /*bd00*/  HMMA.16816.F32 R144, R4.reuse, R8, R144 ;  /* 0x000000080490723c */ /* 0x044fe20000001890 */
        /* <DEDUP_REMOVED lines=9> */
[----:B------:R-:W4:Y:S01]  /*bda0*/  MUFU.EX2 R183, R183 ;  /* 0x000000b700b77308 */ /* 0x000f220000000800 */
[-C--:B------:R-:W-:Y:S02]  /*bdb0*/  FMUL.FTZ R159, R159, R3.reuse ;  /* 0x000000039f9f7220 */ /* 0x080fe40000410000 */
[C---:B------:R-:W-:Y:S01]  /*bdc0*/  HMMA.16816.F32 R160, R4.reuse, R16, R160 ;  /* 0x0000001004a0723c */ /* 0x040fe200000018a0 */
[-C--:B------:R-:W-:Y:S02]  /*bdd0*/  FMUL.FTZ R36, R36, R164.reuse ;  /* 0x000000a424247220 */ /* 0x080fe40000410000 */
[-C--:B------:R-:W-:Y:S02]  /*bde0*/  FMUL.FTZ R37, R37, R164.reuse ;  /* 0x000000a425257220 */ /* 0x080fe40000410000 */
[-C--:B------:R-:W-:Y:S01]  /*bdf0*/  FMUL.FTZ R38, R38, R3.reuse ;  /* 0x0000000326267220 */ /* 0x080fe20000410000 */
[----:B------:R-:W-:Y:S01]  /*be00*/  MUFU.EX2 R182, R182 ;  /* 0x000000b600b67308 */ /* 0x000fe20000000800 */
[----:B------:R-:W-:Y:S01]  /*be10*/  FMUL.FTZ R39, R39, R3 ;  /* 0x0000000327277220 */ /* 0x000fe20000410000 */
[----:B------:R-:W-:Y:S01]  /*be20*/  HMMA.16816.F32 R156, R4, R18, R156 ;  /* 0x00000012049c723c */ /* 0x000fe2000000189c */
[----:B------:R-:W5:Y:S01]  /*be30*/  LDSM.16.MT88.4 R16, [R212+0x10000] ;  /* 0x01000000d410783b */ /* 0x000f620000004200 */
        /* <DEDUP_REMOVED lines=16> */
[----:B------:R-:W-:Y:S01]  /*bf40*/  MUFU.EX2 R190, R190 ;  /* 0x000000be00be7308 */ /* 0x000fe20000000800 */
[----:B------:R-:W-:Y:S02]  /*bf50*/  FMUL.FTZ R51, R51, R3 ;  /* 0x0000000333337220 */ /* 0x000fe40000410000 */
[-C--:B------:R-:W-:Y:S01]  /*bf60*/  FMUL.FTZ R136, R136, R164.reuse ;  /* 0x000000a488887220 */ /* 0x080fe20000410000 */
        /* <DEDUP_REMOVED lines=8> */
[----:B------:R-:W-:Y:S02]  /*bff0*/  FMUL.FTZ R133, R133, R164 ;  /* 0x000000a485857220 */ /* 0x000fe40000410000 */
[-C--:B------:R-:W-:Y:S01]  /*c000*/  FMUL.FTZ R134, R134, R3.reuse ;  /* 0x0000000386867220 */ /* 0x080fe20000410000 */
[----:B------:R-:W-:Y:S01]  /*c010*/  MUFU.EX2 R194, R194 ;  /* 0x000000c200c27308 */ /* 0x000fe20000000800 */
[----:B------:R-:W-:-:S02]  /*c020*/  FMUL.FTZ R135, R135, R3 ;  /* 0x0000000387877220 */ /* 0x000fc40000410000 */
[C---:B-----5:R-:W-:Y:S01]  /*c030*/  HMMA.16816.F32 R136, R4.reuse, R16, R136 ;  /* 0x000000100488723c */ /* 0x060fe20000001888 */
[-C--:B------:R-:W-:Y:S02]  /*c040*/  FMUL.FTZ R60, R60, R164.reuse ;  /* 0x000000a43c3c7220 */ /* 0x080fe40000410000 */
[-C--:B------:R-:W-:Y:S02]  /*c050*/  FMUL.FTZ R61, R61, R164.reuse ;  /* 0x000000a43d3d7220 */ /* 0x080fe40000410000 */
[-C--:B------:R-:W-:Y:S01]  /*c060*/  FMUL.FTZ R62, R62, R3.reuse ;  /* 0x000000033e3e7220 */ /* 0x080fe20000410000 */
[----:B------:R-:W5:Y:S01]  /*c070*/  MUFU.EX2 R191, R191 ;  /* 0x000000bf00bf7308 */ /* 0x000f620000000800 */
[----:B------:R-:W-:Y:S01]  /*c080*/  FMUL.FTZ R63, R63, R3 ;  /* 0x000000033f3f7220 */ /* 0x000fe20000410000 */
[----:B------:R-:W-:Y:S01]  /*c090*/  HMMA.16816.F32 R132, R4, R18, R132 ;  /* 0x000000120484723c */ /* 0x000fe20000001884 */
[----:B------:R-:W3:Y:S01]  /*c0a0*/  LDSM.16.MT88.4 R16, [R213+0x12000] ;  /* 0x01200000d510783b */ /* 0x000ee20000004200 */
        /* <DEDUP_REMOVED lines=29> */
[----:B------:R-:W1:Y:S01]  /*c280*/  MUFU.EX2 R186, R186 ;  /* 0x000000ba00ba7308 */ /* 0x000e620000000800 */
[----:B------:R-:W-:-:S02]  /*c290*/  FMUL.FTZ R59, R59, R3 ;  /* 0x000000033b3b7220 */ /* 0x000fc40000410000 */
[C---:B---3--:R-:W-:Y:S01]  /*c2a0*/  HMMA.16816.F32 R52, R4.reuse, R16, R52 ;  /* 0x000000100434723c */ /* 0x048fe20000001834 */
[-C--:B------:R-:W-:Y:S02]  /*c2b0*/  FMUL.FTZ R84, R84, R164.reuse ;  /* 0x000000a454547220 */ /* 0x080fe40000410000 */
[-C--:B------:R-:W-:Y:S02]  /*c2c0*/  FMUL.FTZ R85, R85, R164.reuse ;  /* 0x000000a455557220 */ /* 0x080fe40000410000 */
[-C--:B------:R-:W-:Y:S01]  /*c2d0*/  FMUL.FTZ R86, R86, R3.reuse ;  /* 0x0000000356567220 */ /* 0x080fe20000410000 */
[----:B------:R-:W-:Y:S01]  /*c2e0*/  MUFU.EX2 R173, R173 ;  /* 0x000000ad00ad7308 */ /* 0x000fe20000000800 */
[----:B------:R-:W-:Y:S01]  /*c2f0*/  FMUL.FTZ R87, R87, R3 ;  /* 0x0000000357577220 */ /* 0x000fe20000410000 */
[----:B------:R-:W-:Y:S01]  /*c300*/  HMMA.16816.F32 R56, R4, R18, R56 ;  /* 0x000000120438723c */ /* 0x000fe20000001838 */
[----:B------:R-:W3:Y:S01]  /*c310*/  LDSM.16.MT88.4 R16, [R214+0x14000] ;  /* 0x01400000d610783b */ /* 0x000ee20000004200 */
        /* <DEDUP_REMOVED lines=54> */
[----:B--2---:R-:W-:Y:S01]  /*c680*/  HMMA.16816.F32 R116, R4, R8, R116 ;  /* 0x000000080474723c */ /* 0x004fe20000001874 */
[----:B------:R-:W-:-:S02]  /*c690*/  FMUL.FTZ R101, R101, R164 ;  /* 0x000000a465657220 */ /* 0x000fc40000410000 */
[-C--:B------:R-:W-:Y:S02]  /*c6a0*/  FMUL.FTZ R102, R102, R3.reuse ;  /* 0x0000000366667220 */ /* 0x080fe40000410000 */
[-C--:B------:R-:W-:Y:S02]  /*c6b0*/  FMUL.FTZ R103, R103, R3.reuse ;  /* 0x0000000367677220 */ /* 0x080fe40000410000 */
[-C--:B------:R-:W-:Y:S01]  /*c6c0*/  FMUL.FTZ R104, R104, R164.reuse ;  /* 0x000000a468687220 */ /* 0x080fe20000410000 */
[----:B------:R-:W-:Y:S01]  /*c6d0*/  HMMA.16816.F32 R120, R4, R10, R120 ;  /* 0x0000000a0478723c */ /* 0x000fe20000001878 */
[----:B------:R-:W2:Y:S01]  /*c6e0*/  LDSM.16.MT88.4 R8, [R213+0x10800] ;  /* 0x01080000d508783b */ /* 0x000ea20000004200 */
[----:B------:R-:W-:Y:S02]  /*c6f0*/  FMUL.FTZ R105, R105, R164 ;  /* 0x000000a469697220 */ /* 0x000fe40000410000 */
[-C--:B------:R-:W-:Y:S02]  /*c700*/  FMUL.FTZ R106, R106, R3.reuse ;  /* 0x000000036a6a7220 */ /* 0x080fe40000410000 */
[----:B------:R-:W-:-:S02]  /*c710*/  FMUL.FTZ R107, R107, R3 ;  /* 0x000000036b6b7220 */ /* 0x000fc40000410000 */
[-C--:B------:R-:W-:Y:S01]  /*c720*/  FMUL.FTZ R124, R124, R164.reuse ;  /* 0x000000a47c7c7220 */ /* 0x080fe20000410000 */
[C---:B---3--:R-:W-:Y:S01]  /*c730*/  HMMA.16816.F32 R100, R4.reuse, R16, R100 ;  /* 0x000000100464723c */ /* 0x048fe20000001864 */
[-C--:B------:R-:W-:Y:S02]  /*c740*/  FMUL.FTZ R125, R125, R164.reuse ;  /* 0x000000a47d7d7220 */ /* 0x080fe40000410000 */
[-C--:B------:R-:W-:Y:S02]  /*c750*/  FMUL.FTZ R126, R126, R3.reuse ;  /* 0x000000037e7e7220 */ /* 0x080fe40000410000 */
[-C--:B------:R-:W-:Y:S02]  /*c760*/  FMUL.FTZ R127, R127, R3.reuse ;  /* 0x000000037f7f7220 */ /* 0x080fe40000410000 */
[-C--:B------:R-:W-:Y:S01]  /*c770*/  FMUL.FTZ R128, R128, R164.reuse ;  /* 0x000000a480807220 */ /* 0x080fe20000410000 */
[----:B------:R-:W-:Y:S01]  /*c780*/  HMMA.16816.F32 R104, R4, R18, R104 ;  /* 0x000000120468723c */ /* 0x000fe20000001868 */
[----:B------:R-:W-:Y:S01]  /*c790*/  FMUL.FTZ R129, R129, R164 ;  /* 0x000000a481817220 */ /* 0x000fe20000410000 */
[----:B------:R-:W3:Y:S01]  /*c7a0*/  LDSM.16.MT88.4 R16, [R214+0x10800] ;  /* 0x01080000d610783b */ /* 0x000ee20000004200 */
        /* <DEDUP_REMOVED lines=10> */
[----:B------:R-:W3:Y:S01]  /*c850*/  LDSM.16.MT88.4 R20, [R212+0x10800] ;  /* 0x01080000d414783b */ /* 0x000ee20000004200 */
        /* <DEDUP_REMOVED lines=15> */
[----:B------:R-:W-:-:S04]  /*c950*/  FADD.FTZ R2, R185, R2 ;  /* 0x00000002b9027221 */ /* 0x000fc80000010000 */
[----:B-----5:R-:W-:Y:S01]  /*c960*/  FADD.FTZ R3, R191, R2 ;  /* 0x00000002bf037221 */ /* 0x020fe20000010000 */
[----:B------:R-:W-:Y:S01]  /*c970*/  HMMA.16816.F32 R156, R4, R14, R156 ;  /* 0x0000000e049c723c */ /* 0x000fe2000000189c */
[----:B------:R-:W1:Y:S02]  /*c980*/  LDSM.16.MT88.4 R12, [R216+0x12800] ;  /* 0x01280000d80c783b */ /* 0x000e640000004200 */
[----:B------:R-:W-:-:S05]  /*c990*/  FADD.FTZ R3, R188, R3 ;  /* 0x00000003bc037221 */ /* 0x000fca0000010000 */
        /* <DEDUP_REMOVED lines=51> */
[C---:B------:R-:W-:Y:S01]  /*ccd0*/  F2FP.PACK_AB R7, R195.reuse, R184 ;  /* 0x000000b8c307723e */ /* 0x040fe200000000ff */
[----:B------:R-:W-:Y:S01]  /*cce0*/  FADD.FTZ R0, R195, R0 ;  /* 0x00000000c3007221 */ /* 0x000fe20000010000 */
[----:B------:R-:W-:Y:S01]  /*ccf0*/  MOV R3, R33 ;  /* 0x0000002100037202 */ /* 0x000fe20000000f00 */
[----:B------:R-:W-:-:S04]  /*cd00*/  FADD.FTZ R187, R187, R190 ;  /* 0x000000bebbbb7221 */ /* 0x000fc80000010000 */
[----:B------:R-:W-:Y:S01]  /*cd10*/  HMMA.16816.F32 R160, R4, R24, R160 ;  /* 0x0000001804a0723c */ /* 0x000fe200000018a0 */
[----:B------:R-:W-:-:S07]  /*cd20*/  FADD.FTZ R194, R194, R187 ;  /* 0x000000bbc2c27221 */ /* 0x000fce0000010000 */
        /* <DEDUP_REMOVED lines=9> */
[C---:B----4-:R-:W-:Y:S08]  /*cdc0*/  HMMA.16816.F32 R36, R4.reuse, R24, R36 ;  /* 0x000000180424723c */ /* 0x050ff00000001824 */
        /* <DEDUP_REMOVED lines=35> */
[----:B------:R-:W-:Y:S01]  /*d000*/  HMMA.16816.F32 R128, R4, R10, R128 ;  /* 0x0000000a0480723c */ /* 0x000fe20000001880 */
[----:B------:R-:W2:Y:S06]  /*d010*/  LDSM.16.MT88.4 R8, [R216+0x13800] ;  /* 0x01380000d808783b */ /* 0x000eac0000004200 */
        /* <DEDUP_REMOVED lines=12> */
[----:B------:R-:W-:-:S05]  /*d0e0*/  FADD.FTZ R245, R165, R168 ;  /* 0x000000a8a5f57221 */ /* 0x000fca0000010000 */
        /* <DEDUP_REMOVED lines=33> */
[C---:B------:R-:W-:Y:S08]  /*d300*/  HMMA.16816.F32 R88, R4.reuse, R22, R88 ;  /* 0x000000160458723c */ /* 0x040ff00000001858 */
[C---:B---3--:R-:W-:Y:S08]  /*d310*/  HMMA.16816.F32 R92, R4.reuse, R24, R92 ;  /* 0x00000018045c723c */ /* 0x048ff0000000185c */
[C---:B------:R-:W-:Y:S08]  /*d320*/  HMMA.16816.F32 R96, R4.reuse, R26, R96 ;  /* 0x0000001a0460723c */ /* 0x040ff00000001860 */
[C---:B-1----:R-:W-:Y:S08]  /*d330*/  HMMA.16816.F32 R108, R4.reuse, R12, R108 ;  /* 0x0000000c046c723c */ /* 0x042ff0000000186c */
[C---:B------:R-:W-:Y:S08]  /*d340*/  HMMA.16816.F32 R112, R4.reuse, R14, R112 ;  /* 0x0000000e0470723c */ /* 0x040ff00000001870 */
[C---:B--2---:R-:W-:Y:S08]  /*d350*/  HMMA.16816.F32 R116, R4.reuse, R8, R116 ;  /* 0x000000080474723c */ /* 0x044ff00000001874 */
[C---:B------:R-:W-:Y:S08]  /*d360*/  HMMA.16816.F32 R120, R4.reuse, R10, R120 ;  /* 0x0000000a0478723c */ /* 0x040ff00000001878 */
[C---:B----4-:R-:W-:Y:S08]  /*d370*/  HMMA.16816.F32 R124, R4.reuse, R16, R124 ;  /* 0x00000010047c723c */ /* 0x050ff0000000187c */
[----:B------:R-:W-:Y:S08]  /*d380*/  HMMA.16816.F32 R128, R4, R18, R128 ;  /* 0x000000120480723c */ /* 0x000ff00000001880 */
.L_x_1282:
        /* <DEDUP_REMOVED lines=23> */
[----:B------:R-:W-:Y:S01]  /*d500*/  IMAD.MOV.U32 R247, RZ, RZ, R193 ;  /* 0x000000fffff77224 */ /* 0x000fe200078e00c1 */
[----:B-1----:R-:W-:Y:S01]  /*d510*/  SHF.R.S32.HI R250, RZ, 0x1f, R9 ;  /* 0x0000001ffffa7819 */ /* 0x002fe20000011409 */
[----:B------:R-:W-:Y:S01]  /*d520*/  UIADD3 UR7, UR29, -0x1, URZ ;  /* 0xffffffff1d077890 */ /* 0x000fe2000fffe03f */
[----:B------:R-:W-:-:S02]  /*d530*/  LEA R243, P1, R7, c[0x0][0x168], 0x1 ;  /* 0x00005a0007f37a11 */ /* 0x000fc400078208ff */
[----:B------:R-:W-:Y:S02]  /*d540*/  LEA.HI R250, R250, R9, RZ, 0x3 ;  /* 0x00000009fafa7211 */ /* 0x000fe400078f18ff */
[----:B------:R-:W-:Y:S02]  /*d550*/  LEA.HI.X R240, R5, c[0x0][0x174], R240, 0x1, P0 ;  /* 0x00005d0005f07a11 */ /* 0x000fe400000f0cf0 */
[----:B------:R-:W-:Y:S02]  /*d560*/  SHF.R.S32.HI R250, RZ, 0x3, R250 ;  /* 0x00000003fffa7819 */ /* 0x000fe400000114fa */
[----:B------:R-:W-:Y:S02]  /*d570*/  LEA.HI.X R242, R7, c[0x0][0x16c], R242, 0x1, P1 ;  /* 0x00005b0007f27a11 */ /* 0x000fe400008f0cf2 */
[----:B------:R-:W-:Y:S02]  /*d580*/  SHF.R.S32.HI R251, RZ, 0x1f, R250 ;  /* 0x0000001ffffb7819 */ /* 0x000fe400000114fa */
[----:B------:R-:W-:-:S02]  /*d590*/  IADD3 R18, P2, R250, 0x10, RZ ;  /* 0x00000010fa127810 */ /* 0x000fc40007f5e0ff */
[C---:B------:R-:W-:Y:S02]  /*d5a0*/  IADD3 R14, P0, R250.reuse, 0x30, RZ ;  /* 0x00000030fa0e7810 */ /* 0x040fe40007f1e0ff */
[----:B------:R-:W-:Y:S01]  /*d5b0*/  IADD3 R16, P1, R250, 0x20, RZ ;  /* 0x00000020fa107810 */ /* 0x000fe20007f3e0ff */
[--C-:B------:R-:W-:Y:S01]  /*d5c0*/  IMAD.X R19, RZ, RZ, R251.reuse, P2 ;  /* 0x000000ffff137224 */ /* 0x100fe200010e06fb */
[----:B------:R-:W-:Y:S01]  /*d5d0*/  ISETP.GE.AND P2, PT, R223, c[0x0][0x220], PT ;  /* 0x00008800df007a0c */ /* 0x000fe20003f46270 */
[--C-:B------:R-:W-:Y:S02]  /*d5e0*/  IMAD.X R15, RZ, RZ, R251.reuse, P0 ;  /* 0x000000ffff0f7224 */ /* 0x100fe400000e06fb */
[----:B------:R-:W-:Y:S01]  /*d5f0*/  IMAD.X R17, RZ, RZ, R251, P1 ;  /* 0x000000ffff117224 */ /* 0x000fe200008e06fb */
[----:B------:R1:W-:Y:S04]  /*d600*/  STL.64 [R1+0x10], R18 ;  /* 0x0000101201007387 */ /* 0x0003e80000100a00 */
[----:B------:R1:W-:Y:S04]  /*d610*/  STL.64 [R1], R14 ;  /* 0x0000000e01007387 */ /* 0x0003e80000100a00 */
[----:B------:R1:W-:Y:S01]  /*d620*/  STL.64 [R1+0x8], R16 ;  /* 0x0000081001007387 */ /* 0x0003e20000100a00 */
[----:B------:R-:W-:Y:S05]  /*d630*/  BRA `(.L_x_1287) ;  /* 0x000006c000007947 */ /* 0x000fea0003800000 */
.L_x_1289:
        /* <DEDUP_REMOVED lines=108> */
.L_x_1287:
[----:B------:R-:W2:Y:S01]  /*dd00*/  LDL.64 R20, [R1+0x10] ;  /* 0x0000100001147983 */ /* 0x000ea20000100a00 */
        /* <DEDUP_REMOVED lines=9> */
[----:B-1----:R-:W-:Y:S01]  /*dda0*/  IMAD.WIDE.U32 R18, R244, UR9, R246 ;  /* 0x00000009f4127c25 */ /* 0x002fe2000f8e00f6 */
[----:B------:R-:W-:Y:S02]  /*ddb0*/  UISETP.GT.AND UP0, UPT, UR6, UR11, UPT ;  /* 0x0000000b0600728c */ /* 0x000fe4000bf04270 */
[----:B------:R-:W-:Y:S01]  /*ddc0*/  UIMAD UR4, UR5, UR9, UR4 ;  /* 0x00000009050472a4 */ /* 0x000fe2000f8e0204 */
[C---:B------:R-:W-:Y:S02]  /*ddd0*/  LEA R22, P0, R3.reuse, R250, 0x6 ;  /* 0x000000fa03167211 */ /* 0x040fe400078030ff */
[----:B------:R-:W-:Y:S02]  /*dde0*/  IADD3 R252, P1, R18, UR16, RZ ;  /* 0x0000001012fc7c10 */ /* 0x000fe4000ff3e0ff */
[----:B------:R-:W-:Y:S01]  /*ddf0*/  LEA.HI.X.SX32 R23, R3, R251, 0x6, P0 ;  /* 0x000000fb03177211 */ /* 0x000fe200000f36ff */
[----:B------:R-:W-:Y:S01]  /*de00*/  IMAD.WIDE.U32 R178, R22, c[0x0][0x1a0], RZ ;  /* 0x0000680016b27a25 */ /* 0x000fe200078e00ff */
[----:B------:R-:W-:Y:S01]  /*de10*/  IADD3 R17, R19, UR4, RZ ;  /* 0x0000000413117c10 */ /* 0x000fe2000fffe0ff */
[----:B------:R-:W-:Y:S01]  /*de20*/  UIADD3 UR4, UR8, -UR10, URZ ;  /* 0x8000000a08047290 */ /* 0x000fe2000fffe03f */
[----:B------:R-:W-:Y:S02]  /*de30*/  @!P5 LEA R34, P6, R18, c[0x0][0x170], 0x1 ;  /* 0x00005c001222da11 */ /* 0x000fe400078c08ff */
[----:B------:R-:W-:Y:S02]  /*de40*/  IADD3.X R244, R17, UR12, RZ, P1, !PT ;  /* 0x0000000c11f47c10 */ /* 0x000fe40008ffe4ff */
[C---:B------:R-:W-:Y:S02]  /*de50*/  @!P5 LEA R30, P1, R252.reuse, c[0x0][0x170], 0x1 ;  /* 0x00005c00fc1eda11 */ /* 0x040fe400078208ff */
[C---:B------:R-:W-:Y:S02]  /*de60*/  IADD3 R248, P0, R252.reuse, UR16, RZ ;  /* 0x00000010fcf87c10 */ /* 0x040fe4000ff1e0ff */
[----:B------:R-:W-:Y:S01]  /*de70*/  @!P5 LEA.HI.X R31, R252, c[0x0][0x174], R244, 0x1, P1 ;  /* 0x00005d00fc1fda11 */ /* 0x000fe200008f0cf4 */
[----:B---3--:R-:W3:Y:S01]  /*de80*/  LDL.64 R38, [R1+0x8] ;  /* 0x0000080001267983 */ /* 0x008ee20000100a00 */
[----:B------:R-:W-:Y:S01]  /*de90*/  IMAD R252, R23, c[0x0][0x1a0], RZ ;  /* 0x0000680017fc7a24 */ /* 0x000fe200078e02ff */
[----:B------:R-:W-:Y:S02]  /*dea0*/  @!P5 LEA.HI.X R35, R18, c[0x0][0x174], R17, 0x1, P6 ;  /* 0x00005d001223da11 */ /* 0x000fe400030f0c11 */
[----:B------:R-:W-:Y:S01]  /*deb0*/  IADD3.X R244, R244, UR12, RZ, P0, !PT ;  /* 0x0000000cf4f47c10 */ /* 0x000fe200087fe4ff */
[----:B------:R1:W-:Y:S01]  /*dec0*/  STL.64 [R1+0x18], R36 ;  /* 0x0000182401007387 */ /* 0x0003e20000100a00 */
[----:B------:R-:W-:Y:S01]  /*ded0*/  IMAD R252, R22, c[0x0][0x1a4], R252 ;  /* 0x0000690016fc7a24 */ /* 0x000fe200078e02fc */
[C---:B------:R-:W-:Y:S02]  /*dee0*/  @!P5 LEA R26, P0, R248.reuse, c[0x0][0x170], 0x1 ;  /* 0x00005c00f81ada11 */ /* 0x040fe400078008ff */
[C---:B------:R-:W-:Y:S01]  /*def0*/  @!P5 IADD3 R18, P1, R248.reuse, UR16, RZ ;  /* 0x00000010f812dc10 */ /* 0x040fe2000ff3e0ff */
[----:B------:R-:W-:Y:S01]  /*df00*/  @P5 STS.128 [R226+0x10000], RZ ;  /* 0x010000ffe2005388 */ /* 0x000fe20000000c00 */
[----:B------:R-:W-:Y:S02]  /*df10*/  @!P5 LEA.HI.X R27, R248, c[0x0][0x174], R244, 0x1, P0 ;  /* 0x00005d00f81bda11 */ /* 0x000fe400000f0cf4 */
[----:B------:R-:W-:Y:S02]  /*df20*/  LEA R194, P0, R178, R241, 0x1 ;  /* 0x000000f1b2c27211 */ /* 0x000fe400078008ff */
[----:B------:R-:W-:Y:S01]  /*df30*/  @!PT LDS RZ, [RZ] ;  /* 0x00000000fffff984 */ /* 0x000fe20000000800 */
[----:B------:R-:W-:Y:S01]  /*df40*/  @!PT LDS RZ, [RZ] ;  /* 0x00000000fffff984 */ /* 0x000fe20000000800 */
[----:B------:R-:W-:Y:S01]  /*df50*/  @!PT LDS RZ, [RZ] ;  /* 0x00000000fffff984 */ /* 0x000fe20000000800 */
[----:B------:R4:W-:Y:S01]  /*df60*/  @!P5 LDGSTS.E.BYPASS.LTC128B.128 [R226+0x10000], [R34.64] ;  /* 0x1000000022e2dfae */ /* 0x0009e2000b901d56 */
[----:B------:R-:W-:Y:S02]  /*df70*/  IADD3 R252, R179, R252, RZ ;  /* 0x000000fcb3fc7210 */ /* 0x000fe40007ffe0ff */
[----:B------:R-:W-:Y:S02]  /*df80*/  @!P5 IADD3.X R17, R244, UR12, RZ, P1, !PT ;  /* 0x0000000cf411dc10 */ /* 0x000fe40008ffe4ff */
[----:B------:R-:W-:Y:S01]  /*df90*/  @P4 STS.128 [R226+0x12000], RZ ;  /* 0x012000ffe2004388 */ /* 0x000fe20000000c00 */
        /* <DEDUP_REMOVED lines=8> */
[----:B-1----:R-:W2:Y:S05]  /*e020*/  LDL.64 R36, [R1] ;  /* 0x0000000001247983 */ /* 0x002eaa0000100a00 */
        /* <DEDUP_REMOVED lines=14> */
[----:B------:R-:W-:Y:S01]  /*e110*/  @P4 STS.128 [R226+0x12800], RZ ;  /* 0x012800ffe2004388 */ /* 0x000fe20000000c00 */
[C---:B--2---:R-:W-:Y:S02]  /*e120*/  LEA R190, P0, R3.reuse, R36, 0x6 ;  /* 0x0000002403be7211 */ /* 0x044fe400078030ff */
[C---:B------:R-:W-:Y:S02]  /*e130*/  LEA R18, P6, R3.reuse, R20, 0x6 ;  /* 0x0000001403127211 */ /* 0x040fe400078c30ff */
[C---:B---3--:R-:W-:Y:S02]  /*e140*/  LEA R174, P1, R3.reuse, R38, 0x6 ;  /* 0x0000002603ae7211 */ /* 0x048fe400078230ff */
[C---:B------:R-:W-:Y:S02]  /*e150*/  LEA.HI.X.SX32 R19, R3.reuse, R21, 0x6, P6 ;  /* 0x0000001503137211 */ /* 0x040fe400030f36ff */
[C---:B------:R-:W-:Y:S02]  /*e160*/  LEA.HI.X.SX32 R175, R3.reuse, R39, 0x6, P1 ;  /* 0x0000002703af7211 */ /* 0x040fe400008f36ff */
[----:B------:R-:W-:Y:S01]  /*e170*/  LEA.HI.X.SX32 R191, R3, R37, 0x6, P0 ;  /* 0x0000002503bf7211 */ /* 0x000fe200000f36ff */
[----:B------:R-:W-:Y:S02]  /*e180*/  IMAD R248, R19, c[0x0][0x1a0], RZ ;  /* 0x0000680013f87a24 */ /* 0x000fe400078e02ff */
[----:B------:R-:W-:Y:S02]  /*e190*/  IMAD R244, R175, c[0x0][0x1a0], RZ ;  /* 0x00006800aff47a24 */ /* 0x000fe400078e02ff */
[C---:B------:R-:W-:Y:S02]  /*e1a0*/  IMAD R248, R18.reuse, c[0x0][0x1a4], R248 ;  /* 0x0000690012f87a24 */ /* 0x040fe400078e02f8 */
[----:B------:R-:W-:Y:S04]  /*e1b0*/  IMAD.WIDE.U32 R18, R18, c[0x0][0x1a0], RZ ;  /* 0x0000680012127a25 */ /* 0x000fe800078e00ff */
[----:B------:R-:W-:Y:S01]  /*e1c0*/  IMAD.IADD R248, R19, 0x1, R248 ;  /* 0x0000000113f87824 */ /* 0x000fe200078e02f8 */
[-C--:B------:R-:W-:Y:S01]  /*e1d0*/  LEA R182, P6, R18, R241.reuse, 0x1 ;  /* 0x000000f112b67211 */ /* 0x080fe200078c08ff */
[C---:B------:R-:W-:Y:S02]  /*e1e0*/  IMAD R244, R174.reuse, c[0x0][0x1a4], R244 ;  /* 0x00006900aef47a24 */ /* 0x040fe400078e02f4 */
[----:B------:R-:W-:Y:S01]  /*e1f0*/  IMAD.WIDE.U32 R174, R174, c[0x0][0x1a0], RZ ;  /* 0x00006800aeae7a25 */ /* 0x000fe200078e00ff */
[----:B------:R-:W-:Y:S03]  /*e200*/  LEA.HI.X R183, R18, R240, R248, 0x1, P6 ;  /* 0x000000f012b77211 */ /* 0x000fe600030f0cf8 */
[----:B------:R-:W-:Y:S01]  /*e210*/  IMAD R3, R191, c[0x0][0x1a0], RZ ;  /* 0x00006800bf037a24 */ /* 0x000fe200078e02ff */
[----:B------:R-:W-:Y:S01]  /*e220*/  IADD3 R244, R175, R244, RZ ;  /* 0x000000f4aff47210 */ /* 0x000fe20007ffe0ff */
[----:B------:R-:W-:Y:S01]  /*e230*/  @!PT LDS RZ, [RZ] ;  /* 0x00000000fffff984 */ /* 0x000fe20000000800 */
[----:B------:R-:W-:Y:S01]  /*e240*/  @!PT LDS RZ, [RZ] ;  /* 0x00000000fffff984 */ /* 0x000fe20000000800 */
[----:B------:R-:W-:Y:S01]  /*e250*/  @!PT LDS RZ, [RZ] ;  /* 0x00000000fffff984 */ /* 0x000fe20000000800 */
[----:B------:R2:W-:Y:S01]  /*e260*/  @!P4 LDGSTS.E.BYPASS.LTC128B.128 [R226+0x12800], [R182.64+0x80] ;  /* 0x12800080b6e2cfae */ /* 0x0005e2000b901d56 */
[----:B------:R-:W-:Y:S01]  /*e270*/  LEA R178, P1, R174, R241, 0x1 ;  /* 0x000000f1aeb27211 */ /* 0x000fe200078208ff */
[C---:B------:R-:W-:Y:S02]  /*e280*/  IMAD R3, R190.reuse, c[0x0][0x1a4], R3 ;  /* 0x00006900be037a24 */ /* 0x040fe400078e0203 */
[----:B------:R-:W-:Y:S01]  /*e290*/  IMAD.WIDE.U32 R190, R190, c[0x0][0x1a0], RZ ;  /* 0x00006800bebe7a25 */ /* 0x000fe200078e00ff */
[----:B------:R-:W-:Y:S01]  /*e2a0*/  @P3 STS.128 [R226+0x14800], RZ ;  /* 0x014800ffe2003388 */ /* 0x000fe20000000c00 */
[-C--:B------:R-:W-:Y:S03]  /*e2b0*/  LEA.HI.X R179, R174, R240.reuse, R244, 0x1, P1 ;  /* 0x000000f0aeb37211 */ /* 0x080fe600008f0cf4 */
[----:B------:R-:W-:Y:S01]  /*e2c0*/  IADD3 R3, R191, R3, RZ ;  /* 0x00000003bf037210 */ /* 0x000fe20007ffe0ff */
[----:B------:R-:W-:Y:S01]  /*e2d0*/  @!PT LDS RZ, [RZ] ;  /* 0x00000000fffff984 */ /* 0x000fe20000000800 */
[----:B------:R-:W-:Y:S01]  /*e2e0*/  @!PT LDS RZ, [RZ] ;  /* 0x00000000fffff984 */ /* 0x000fe20000000800 */
[----:B------:R-:W-:Y:S01]  /*e2f0*/  @!PT LDS RZ, [RZ] ;  /* 0x00000000fffff984 */ /* 0x000fe20000000800 */
[----:B------:R2:W-:Y:S01]  /*e300*/  @!P3 LDGSTS.E.BYPASS.LTC128B.128 [R226+0x14800], [R182.64+0x100] ;  /* 0x14800100b6e2bfae */ /* 0x0005e2000b901d56 */
[C---:B------:R-:W-:Y:S04]  /*e310*/  LEA R16, P0, R190.reuse, R241, 0x1 ;  /* 0x000000f1be107211 */ /* 0x040fe800078008ff */
[----:B------:R-:W-:Y:S01]  /*e320*/  @P2 STS.128 [R226+0x16800], RZ ;  /* 0x016800ffe2002388 */ /* 0x000fe20000000c00 */
[----:B------:R-:W-:Y:S04]  /*e330*/  LEA.HI.X R17, R190, R240, R3, 0x1, P0 ;  /* 0x000000f0be117211 */ /* 0x000fe800000f0c03 */
        /* <DEDUP_REMOVED lines=45> */
[----:B------:R-:W3:Y:S05]  /*e610*/  LDSM.16.M88.4 R168, [R221+0x8000] ;  /* 0x00800000dda8783b */ /* 0x000eea0000000200 */
[----:B------:R-:W4:Y:S05]  /*e620*/  LDSM.16.M88.4 R172, [R221+0x8800] ;  /* 0x00880000ddac783b */ /* 0x000f2a0000000200 */
[----:B-1----:R-:W1:Y:S05]  /*e630*/  LDSM.16.M88.4 R176, [R221+0x9000] ;  /* 0x00900000ddb0783b */ /* 0x002e6a0000000200 */
[----:B------:R-:W0:Y:S05]  /*e640*/  LDGDEPBAR ;  /* 0x00000000000079af */ /* 0x000e2a0000000000 */
[----:B--2---:R-:W2:Y:S05]  /*e650*/  LDSM.16.M88.4 R180, [R221+0x9800] ;  /* 0x00980000ddb4783b */ /* 0x004eaa0000000200 */
[----:B------:R-:W-:Y:S05]  /*e660*/  LDSM.16.M88.4 R184, [R220] ;  /* 0x00000000dcb8783b */ /* 0x000fea0000000200 */
[----:B------:R-:W1:Y:S05]  /*e670*/  LDSM.16.M88.4 R188, [R219] ;  /* 0x00000000dbbc783b */ /* 0x000e6a0000000200 */
[----:B------:R-:W2:Y:S01]  /*e680*/  LDSM.16.M88.4 R192, [R211] ;  /* 0x00000000d3c0783b */ /* 0x000ea20000000200 */
[C---:B---3--:R-:W-:Y:S08]  /*e690*/  HMMA.16816.F32 R4, R164.reuse, R168, RZ ;  /* 0x000000a8a404723c */ /* 0x048ff000000018ff */
[C---:B------:R-:W-:Y:S01]  /*e6a0*/  HMMA.16816.F32 R8, R164.reuse, R170, RZ ;  /* 0x000000aaa408723c */ /* 0x040fe200000018ff */
[----:B------:R-:W3:Y:S07]  /*e6b0*/  LDSM.16.M88.4 R168, [R210] ;  /* 0x00000000d2a8783b */ /* 0x000eee0000000200 */
[C---:B----4-:R-:W-:Y:S07]  /*e6c0*/  HMMA.16816.F32 R12, R164.reuse, R172, RZ ;  /* 0x000000aca40c723c */ /* 0x050fee00000018ff */
[----:B------:R-:W-:Y:S01]  /*e6d0*/  MOV R173, R21 ;  /* 0x0000001500ad7202 */ /* 0x000fe20000000f00 */
[C---:B------:R-:W-:Y:S01]  /*e6e0*/  HMMA.16816.F32 R16, R164.reuse, R174, RZ ;  /* 0x000000aea410723c */ /* 0x040fe200000018ff */
[----:B------:R-:W-:Y:S07]  /*e6f0*/  IMAD.MOV.U32 R172, RZ, RZ, R20 ;  /* 0x000000ffffac7224 */ /* 0x000fee00078e0014 */
[C---:B-1----:R-:W-:Y:S08]  /*e700*/  HMMA.16816.F32 R20, R164.reuse, R176, RZ ;  /* 0x000000b0a414723c */ /* 0x042ff000000018ff */
[C---:B------:R-:W-:Y:S01]  /*e710*/  HMMA.16816.F32 R24, R164.reuse, R178, RZ ;  /* 0x000000b2a418723c */ /* 0x040fe200000018ff */
[----:B------:R-:W-:Y:S07]  /*e720*/  LDSM.16.M88.4 R176, [R215+0x8000] ;  /* 0x00800000d7b0783b */ /* 0x000fee0000000200 */
[C---:B--2---:R-:W-:Y:S08]  /*e730*/  HMMA.16816.F32 R28, R164.reuse, R180, RZ ;  /* 0x000000b4a41c723c */ /* 0x044ff000000018ff */
[----:B------:R-:W-:Y:S01]  /*e740*/  HMMA.16816.F32 R32, R164, R182, RZ ;  /* 0x000000b6a420723c */ /* 0x000fe200000018ff */
[----:B------:R-:W1:Y:S05]  /*e750*/  LDSM.16.M88.4 R164, [R209] ;  /* 0x00000000d1a4783b */ /* 0x000e6a0000000200 */
[----:B------:R-:W-:Y:S02]  /*e760*/  LDSM.16.M88.4 R180, [R215+0x8800] ;  /* 0x00880000d7b4783b */ /* 0x000fe40000000200 */
[C---:B------:R-:W-:Y:S08]  /*e770*/  HMMA.16816.F32 R4, R184.reuse, R188, R4 ;  /* 0x000000bcb804723c */ /* 0x040ff00000001804 */
[C---:B------:R-:W-:Y:S01]  /*e780*/  HMMA.16816.F32 R8, R184.reuse, R190, R8 ;  /* 0x000000beb808723c */ /* 0x040fe20000001808 */
[----:B------:R-:W-:Y:S07]  /*e790*/  LDSM.16.M88.4 R188, [R215+0x9000] ;  /* 0x00900000d7bc783b */ /* 0x000fee0000000200 */
[C---:B------:R-:W-:Y:S07]  /*e7a0*/  HMMA.16816.F32 R12, R184.reuse, R192, R12 ;  /* 0x000000c0b80c723c */ /* 0x040fee000000180c */
[----:B------:R-:W-:Y:S01]  /*e7b0*/  MOV R192, R172 ;  /* 0x000000ac00c07202 */ /* 0x000fe20000000f00 */
[C---:B------:R-:W-:Y:S04]  /*e7c0*/  HMMA.16816.F32 R16, R184.reuse, R194, R16 ;  /* 0x000000c2b810723c */ /* 0x040fe80000001810 */
[----:B------:R-:W-:Y:S02]  /*e7d0*/  IMAD.MOV.U32 R193, RZ, RZ, R173 ;  /* 0x000000ffffc17224 */ /* 0x000fe400078e00ad */
[----:B------:R-:W2:Y:S02]  /*e7e0*/  LDSM.16.M88.4 R172, [R218] ;  /* 0x00000000daac783b */ /* 0x000ea40000000200 */
[C---:B---3--:R-:W-:Y:S08]  /*e7f0*/  HMMA.16816.F32 R20, R184.reuse, R168, R20 ;  /* 0x000000a8b814723c */ /* 0x048ff00000001814 */
[C---:B------:R-:W-:Y:S01]  /*e800*/  HMMA.16816.F32 R24, R184.reuse, R170, R24 ;  /* 0x000000aab818723c */ /* 0x040fe20000001818 */
[----:B------:R-:W3:Y:S07]  /*e810*/  LDSM.16.M88.4 R168, [R215+0x9800] ;  /* 0x00980000d7a8783b */ /* 0x000eee0000000200 */
[C---:B-1----:R-:W-:Y:S08]  /*e820*/  HMMA.16816.F32 R28, R184.reuse, R164, R28 ;  /* 0x000000a4b81c723c */ /* 0x042ff0000000181c */
[----:B------:R-:W-:Y:S01]  /*e830*/  HMMA.16816.F32 R32, R184, R166, R32 ;  /* 0x000000a6b820723c */ /* 0x000fe20000001820 */
[----:B------:R-:W-:Y:S05]  /*e840*/  LDSM.16.M88.4 R164, [R217] ;  /* 0x00000000d9a4783b */ /* 0x000fea0000000200 */
[----:B------:R-:W-:Y:S02]  /*e850*/  LDSM.16.M88.4 R184, [R208+0x1000] ;  /* 0x00100000d0b8783b */ /* 0x000fe40000000200 */
[C---:B--2---:R-:W-:Y:S08]  /*e860*/  HMMA.16816.F32 R4, R172.reuse, R176, R4 ;  /* 0x000000b0ac04723c */ /* 0x044ff00000001804 */
[C---:B------:R-:W-:Y:S01]  /*e870*/  HMMA.16816.F32 R8, R172.reuse, R178, R8 ;  /* 0x000000b2ac08723c */ /* 0x040fe20000001808 */
[----:B------:R-:W1:Y:S07]  /*e880*/  LDSM.16.M88.4 R176, [R208] ;  /* 0x00000000d0b0783b */ /* 0x000e6e0000000200 */
[C---:B------:R-:W-:Y:S08]  /*e890*/  HMMA.16816.F32 R12, R172.reuse, R180, R12 ;  /* 0x000000b4ac0c723c */ /* 0x040ff0000000180c */
[C---:B------:R-:W-:Y:S01]  /*e8a0*/  HMMA.16816.F32 R16, R172.reuse, R182, R16 ;  /* 0x000000b6ac10723c */ /* 0x040fe20000001810 */
[----:B------:R-:W2:Y:S07]  /*e8b0*/  LDSM.16.M88.4 R180, [R208+0x800] ;  /* 0x00080000d0b4783b */ /* 0x000eae0000000200 */
[C---:B------:R-:W-:Y:S08]  /*e8c0*/  HMMA.16816.F32 R20, R172.reuse, R188, R20 ;  /* 0x000000bcac14723c */ /* 0x040ff00000001814 */
[C---:B------:R-:W-:Y:S01]  /*e8d0*/  HMMA.16816.F32 R24, R172.reuse, R190, R24 ;  /* 0x000000beac18723c */ /* 0x040fe20000001818 */
[----:B------:R-:W4:Y:S07]  /*e8e0*/  LDSM.16.M88.4 R188, [R208+0x1800] ;  /* 0x00180000d0bc783b */ /* 0x000f2e0000000200 */
[C---:B---3--:R-:W-:Y:S08]  /*e8f0*/  HMMA.16816.F32 R28, R172.reuse, R168, R28 ;  /* 0x000000a8ac1c723c */ /* 0x048ff0000000181c */
[----:B------:R-:W-:Y:S01]  /*e900*/  HMMA.16816.F32 R32, R172, R170, R32 ;  /* 0x000000aaac20723c */ /* 0x000fe20000001820 */
[----:B------:R-:W-:Y:S05]  /*e910*/  LDSM.16.M88.4 R168, [R222+0x2000] ;  /* 0x00200000dea8783b */ /* 0x000fea0000000200 */
[----:B------:R-:W3:Y:S02]  /*e920*/  LDSM.16.M88.4 R172, [R221+0xa000] ;  /* 0x00a00000ddac783b */ /* 0x000ee40000000200 */
[C---:B-1----:R-:W-:Y:S08]  /*e930*/  HMMA.16816.F32 R4, R164.reuse, R176, R4 ;  /* 0x000000b0a404723c */ /* 0x042ff00000001804 */
        /* <DEDUP_REMOVED lines=8> */
[C---:B----4-:R-:W-:Y:S08]  /*e9c0*/  HMMA.16816.F32 R28, R164.reuse, R188, R28 ;  /* 0x000000bca41c723c */ /* 0x050ff0000000181c */
[----:B------:R-:W-:Y:S01]  /*e9d0*/  HMMA.16816.F32 R32, R164, R190, R32 ;  /* 0x000000bea420723c */ /* 0x000fe20000001820 */
[----:B------:R-:W4:Y:S05]  /*e9e0*/  LDSM.16.M88.4 R164, [R221+0xb800] ;  /* 0x00b80000dda4783b */ /* 0x000f2a0000000200 */
[----:B------:R-:W4:Y:S02]  /*e9f0*/  LDSM.16.M88.4 R188, [R207] ;  /* 0x00000000cfbc783b */ /* 0x000f240000000200 */
[C---:B---3--:R-:W-:Y:S08]  /*ea00*/  HMMA.16816.F32 R4, R168.reuse, R172, R4 ;  /* 0x000000aca804723c */ /* 0x048ff00000001804 */
[C---:B------:R-:W-:Y:S01]  /*ea10*/  HMMA.16816.F32 R8, R168.reuse, R174, R8 ;  /* 0x000000aea808723c */ /* 0x040fe20000001808 */
[----:B------:R-:W3:Y:S07]  /*ea20*/  LDSM.16.M88.4 R172, [R206] ;  /* 0x00000000ceac783b */ /* 0x000eee0000000200 */
[C---:B-1----:R-:W-:Y:S08]  /*ea30*/  HMMA.16816.F32 R12, R168.reuse, R176, R12 ;  /* 0x000000b0a80c723c */ /* 0x042ff0000000180c */
[C---:B------:R-:W-:Y:S01]  /*ea40*/  HMMA.16816.F32 R16, R168.reuse, R178, R16 ;  /* 0x000000b2a810723c */ /* 0x040fe20000001810 */
[----:B------:R-:W-:Y:S07]  /*ea50*/  LDSM.16.M88.4 R176, [R218+0x2000] ;  /* 0x00200000dab0783b */ /* 0x000fee0000000200 */
[C---:B--2---:R-:W-:Y:S08]  /*ea60*/  HMMA.16816.F32 R20, R168.reuse, R180, R20 ;  /* 0x000000b4a814723c */ /* 0x044ff00000001814 */
[C---:B------:R-:W-:Y:S01]  /*ea70*/  HMMA.16816.F32 R24, R168.reuse, R182, R24 ;  /* 0x000000b6a818723c */ /* 0x040fe20000001818 */
[----:B------:R-:W-:Y:S07]  /*ea80*/  LDSM.16.M88.4 R180, [R215+0xa000] ;  /* 0x00a00000d7b4783b */ /* 0x000fee0000000200 */
[C---:B----4-:R-:W-:Y:S08]  /*ea90*/  HMMA.16816.F32 R28, R168.reuse, R164, R28 ;  /* 0x000000a4a81c723c */ /* 0x050ff0000000181c */
[----:B------:R-:W-:Y:S01]  /*eaa0*/  HMMA.16816.F32 R32, R168, R166, R32 ;  /* 0x000000a6a820723c */ /* 0x000fe20000001820 */
[----:B------:R-:W1:Y:S05]  /*eab0*/  LDSM.16.M88.4 R164, [R205] ;  /* 0x00000000cda4783b */ /* 0x000e6a0000000200 */
[----:B------:R-:W2:Y:S02]  /*eac0*/  LDSM.16.M88.4 R168, [R204] ;  /* 0x00000000cca8783b */ /* 0x000ea40000000200 */
[C---:B------:R-:W-:Y:S08]  /*ead0*/  HMMA.16816.F32 R4, R184.reuse, R188, R4 ;  /* 0x000000bcb804723c */ /* 0x040ff00000001804 */
        /* <DEDUP_REMOVED lines=10> */
[----:B------:R-:W-:Y:S05]  /*eb80*/  LDSM.16.M88.4 R168, [R217+0x2000] ;  /* 0x00200000d9a8783b */ /* 0x000fea0000000200 */
[----:B------:R-:W-:Y:S02]  /*eb90*/  LDSM.16.M88.4 R184, [R208+0x2800] ;  /* 0x00280000d0b8783b */ /* 0x000fe40000000200 */
[C---:B------:R-:W-:Y:S08]  /*eba0*/  HMMA.16816.F32 R4, R176.reuse, R180, R4 ;  /* 0x000000b4b004723c */ /* 0x040ff00000001804 */
[C---:B------:R-:W-:Y:S01]  /*ebb0*/  HMMA.16816.F32 R8, R176.reuse, R182, R8 ;  /* 0x000000b6b008723c */ /* 0x040fe20000001808 */
[----:B------:R-:W2:Y:S07]  /*ebc0*/  LDSM.16.M88.4 R180, [R208+0x2000] ;  /* 0x00200000d0b4783b */ /* 0x000eae0000000200 */
[C---:B----4-:R-:W-:Y:S08]  /*ebd0*/  HMMA.16816.F32 R12, R176.reuse, R188, R12 ;  /* 0x000000bcb00c723c */ /* 0x050ff0000000180c */
[C---:B------:R-:W-:Y:S01]  /*ebe0*/  HMMA.16816.F32 R16, R176.reuse, R190, R16 ;  /* 0x000000beb010723c */ /* 0x040fe20000001810 */
[----:B------:R-:W4:Y:S07]  /*ebf0*/  LDSM.16.M88.4 R188, [R208+0x3000] ;  /* 0x00300000d0bc783b */ /* 0x000f2e0000000200 */
[C---:B---3--:R-:W-:Y:S08]  /*ec00*/  HMMA.16816.F32 R20, R176.reuse, R172, R20 ;  /* 0x000000acb014723c */ /* 0x048ff00000001814 */
[C---:B------:R-:W-:Y:S01]  /*ec10*/  HMMA.16816.F32 R24, R176.reuse, R174, R24 ;  /* 0x000000aeb018723c */ /* 0x040fe20000001818 */
[----:B------:R-:W3:Y:S07]  /*ec20*/  LDSM.16.M88.4 R172, [R208+0x3800] ;  /* 0x00380000d0ac783b */ /* 0x000eee0000000200 */
[C---:B-1----:R-:W-:Y:S08]  /*ec30*/  HMMA.16816.F32 R28, R176.reuse, R164, R28 ;  /* 0x000000a4b01c723c */ /* 0x042ff0000000181c */
[----:B------:R-:W-:Y:S01]  /*ec40*/  HMMA.16816.F32 R32, R176, R166, R32 ;  /* 0x000000a6b020723c */ /* 0x000fe20000001820 */
[----:B------:R-:W-:Y:S05]  /*ec50*/  LDSM.16.M88.4 R164, [R222+0x4000] ;  /* 0x00400000dea4783b */ /* 0x000fea0000000200 */
[----:B------:R-:W1:Y:S02]  /*ec60*/  LDSM.16.M88.4 R176, [R221+0xc000] ;  /* 0x00c00000ddb0783b */ /* 0x000e640000000200 */
[C---:B--2---:R-:W-:Y:S08]  /*ec70*/  HMMA.16816.F32 R4, R168.reuse, R180, R4 ;  /* 0x000000b4a804723c */ /* 0x044ff00000001804 */
[C---:B------:R-:W-:Y:S01]  /*ec80*/  HMMA.16816.F32 R8, R168.reuse, R182, R8 ;  /* 0x000000b6a808723c */ /* 0x040fe20000001808 */
[----:B------:R-:W2:Y:S07]  /*ec90*/  LDSM.16.M88.4 R180, [R221+0xc800] ;  /* 0x00c80000ddb4783b */ /* 0x000eae0000000200 */
[C---:B------:R-:W-:Y:S08]  /*eca0*/  HMMA.16816.F32 R12, R168.reuse, R184, R12 ;  /* 0x000000b8a80c723c */ /* 0x040ff0000000180c */
[C---:B------:R-:W-:Y:S01]  /*ecb0*/  HMMA.16816.F32 R16, R168.reuse, R186, R16 ;  /* 0x000000baa810723c */ /* 0x040fe20000001810 */
[----:B------:R-:W2:Y:S07]  /*ecc0*/  LDSM.16.M88.4 R184, [R221+0xd000] ;  /* 0x00d00000ddb8783b */ /* 0x000eae0000000200 */
[C---:B----4-:R-:W-:Y:S08]  /*ecd0*/  HMMA.16816.F32 R20, R168.reuse, R188, R20 ;  /* 0x000000bca814723c */ /* 0x050ff00000001814 */
[C---:B------:R-:W-:Y:S01]  /*ece0*/  HMMA.16816.F32 R24, R168.reuse, R190, R24 ;  /* 0x000000bea818723c */ /* 0x040fe20000001818 */
[----:B------:R-:W4:Y:S07]  /*ecf0*/  LDSM.16.M88.4 R188, [R221+0xd800] ;  /* 0x00d80000ddbc783b */ /* 0x000f2e0000000200 */
[C---:B---3--:R-:W-:Y:S08]  /*ed00*/  HMMA.16816.F32 R28, R168.reuse, R172, R28 ;  /* 0x000000aca81c723c */ /* 0x048ff0000000181c */
[----:B------:R-:W-:Y:S01]  /*ed10*/  HMMA.16816.F32 R32, R168, R174, R32 ;  /* 0x000000aea820723c */ /* 0x000fe20000001820 */
[----:B------:R-:W-:Y:S05]  /*ed20*/  LDSM.16.M88.4 R168, [R220+0x4000] ;  /* 0x00400000dca8783b */ /* 0x000fea0000000200 */
[----:B------:R-:W3:Y:S02]  /*ed30*/  LDSM.16.M88.4 R172, [R203] ;  /* 0x00000000cbac783b */ /* 0x000ee40000000200 */
        /* <DEDUP_REMOVED lines=9> */
[C---:B----4-:R-:W-:Y:S08]  /*edd0*/  HMMA.16816.F32 R28, R164.reuse, R188, R28 ;  /* 0x000000bca41c723c */ /* 0x050ff0000000181c */
[----:B------:R-:W-:Y:S01]  /*ede0*/  HMMA.16816.F32 R32, R164, R190, R32 ;  /* 0x000000bea420723c */ /* 0x000fe20000001820 */
[----:B------:R-:W4:Y:S05]  /*edf0*/  LDSM.16.M88.4 R164, [R200] ;  /* 0x00000000c8a4783b */ /* 0x000f2a0000000200 */
[----:B------:R-:W4:Y:S02]  /*ee00*/  LDSM.16.M88.4 R188, [R215+0xc000] ;  /* 0x00c00000d7bc783b */ /* 0x000f240000000200 */
[C---:B---3--:R-:W-:Y:S08]  /*ee10*/  HMMA.16816.F32 R4, R168.reuse, R172, R4 ;  /* 0x000000aca804723c */ /* 0x048ff00000001804 */
[C---:B------:R-:W-:Y:S01]  /*ee20*/  HMMA.16816.F32 R8, R168.reuse, R174, R8 ;  /* 0x000000aea808723c */ /* 0x040fe20000001808 */
[----:B------:R-:W3:Y:S07]  /*ee30*/  LDSM.16.M88.4 R172, [R215+0xc800] ;  /* 0x00c80000d7ac783b */ /* 0x000eee0000000200 */
        /* <DEDUP_REMOVED lines=8> */
[----:B------:R-:W1:Y:S05]  /*eec0*/  LDSM.16.M88.4 R164, [R215+0xd000] ;  /* 0x00d00000d7a4783b */ /* 0x000e6a0000000200 */
[----:B------:R-:W2:Y:S02]  /*eed0*/  LDSM.16.M88.4 R168, [R215+0xd800] ;  /* 0x00d80000d7a8783b */ /* 0x000ea40000000200 */
        /* <DEDUP_REMOVED lines=25> */
[----:B------:R-:W1:Y:S02]  /*f070*/  LDSM.16.M88.4 R176, [R199] ;  /* 0x00000000c7b0783b */ /* 0x000e640000000200 */
[C---:B--2---:R-:W-:Y:S08]  /*f080*/  HMMA.16816.F32 R4, R168.reuse, R180, R4 ;  /* 0x000000b4a804723c */ /* 0x044ff00000001804 */
[C---:B------:R-:W-:Y:S01]  /*f090*/  HMMA.16816.F32 R8, R168.reuse, R182, R8 ;  /* 0x000000b6a808723c */ /* 0x040fe20000001808 */
[----:B------:R-:W2:Y:S07]  /*f0a0*/  LDSM.16.M88.4 R180, [R198] ;  /* 0x00000000c6b4783b */ /* 0x000eae0000000200 */
        /* <DEDUP_REMOVED lines=22> */
[----:B------:R-:W4:Y:S02]  /*f210*/  LDSM.16.M88.4 R188, [R208+0x6000] ;  /* 0x00600000d0bc783b */ /* 0x000f240000000200 */
[C---:B---3--:R-:W-:Y:S08]  /*f220*/  HMMA.16816.F32 R4, R168.reuse, R172, R4 ;  /* 0x000000aca804723c */ /* 0x048ff00000001804 */
[C---:B------:R-:W-:Y:S08]  /*f230*/  HMMA.16816.F32 R8, R168.reuse, R174, R8 ;  /* 0x000000aea808723c */ /* 0x040ff00000001808 */
[C---:B-1----:R-:W-:Y:S08]  /*f240*/  HMMA.16816.F32 R12, R168.reuse, R176, R12 ;  /* 0x000000b0a80c723c */ /* 0x042ff0000000180c */
[C---:B------:R-:W-:Y:S08]  /*f250*/  HMMA.16816.F32 R16, R168.reuse, R178, R16 ;  /* 0x000000b2a810723c */ /* 0x040ff00000001810 */
[C---:B--2---:R-:W-:Y:S08]  /*f260*/  HMMA.16816.F32 R20, R168.reuse, R180, R20 ;  /* 0x000000b4a814723c */ /* 0x044ff00000001814 */
[C---:B------:R-:W-:Y:S08]  /*f270*/  HMMA.16816.F32 R24, R168.reuse, R182, R24 ;  /* 0x000000b6a818723c */ /* 0x040ff00000001818 */
[C---:B----4-:R-:W-:Y:S08]  /*f280*/  HMMA.16816.F32 R28, R168.reuse, R164, R28 ;  /* 0x000000a4a81c723c */ /* 0x050ff0000000181c */
[----:B------:R-:W-:Y:S01]  /*f290*/  HMMA.16816.F32 R32, R168, R166, R32 ;  /* 0x000000a6a820723c */ /* 0x000fe20000001820 */
[----:B------:R-:W1:Y:S05]  /*f2a0*/  LDSM.16.M88.4 R164, [R208+0x6800] ;  /* 0x00680000d0a4783b */ /* 0x000e6a0000000200 */
[----:B------:R-:W2:Y:S02]  /*f2b0*/  LDSM.16.M88.4 R168, [R208+0x7000] ;  /* 0x00700000d0a8783b */ /* 0x000ea40000000200 */
[C---:B------:R-:W-:Y:S07]  /*f2c0*/  HMMA.16816.F32 R4, R184.reuse, R188, R4 ;  /* 0x000000bcb804723c */ /* 0x040fee0000001804 */
[----:B------:R-:W-:Y:S01]  /*f2d0*/  MOV R189, UR4 ;  /* 0x0000000400bd7c02 */ /* 0x000fe20008000f00 */
[C---:B------:R-:W-:Y:S11]  /*f2e0*/  HMMA.16816.F32 R8, R184.reuse, R190, R8 ;  /* 0x000000beb808723c */ /* 0x040ff60000001808 */
[----:B------:R-:W-:Y:S05]  /*f2f0*/  @!UPT UIADD3 URZ, URZ, URZ, URZ ;  /* 0x0000003f3f3ff290 */ /* 0x000fea000fffe03f */
[----:B------:R-:W-:Y:S02]  /*f300*/  FMUL.FTZ R252, R6, c[0x0][0x2ec] ;  /* 0x0000bb0006fc7a20 */ /* 0x000fe40000410000 */
[----:B------:R-:W-:Y:S01]  /*f310*/  FMUL.FTZ R3, R4, c[0x0][0x2ec] ;  /* 0x0000bb0004037a20 */ /* 0x000fe20000410000 */
[----:B------:R-:W-:Y:S01]  /*f320*/  MOV R4, R192 ;  /* 0x000000c000047202 */ /* 0x000fe20000000f00 */
[----:B------:R-:W-:Y:S01]  /*f330*/  FMUL.FTZ R248, R5, c[0x0][0x2ec] ;  /* 0x0000bb0005f87a20 */ /* 0x000fe20000410000 */
[----:B------:R-:W-:Y:S01]  /*f340*/  MOV R5, R193 ;  /* 0x000000c100057202 */ /* 0x000fe20000000f00 */
[----:B------:R-:W3:Y:S01]  /*f350*/  MUFU.TANH R252, R252 ;  /* 0x000000fc00fc7308 */ /* 0x000ee20000002400 */
[----:B------:R-:W-:Y:S01]  /*f360*/  FMUL.FTZ R244, R7, c[0x0][0x2ec] ;  /* 0x0000bb0007f47a20 */ /* 0x000fe20000410000 */
[C---:B-1----:R-:W-:Y:S03]  /*f370*/  HMMA.16816.F32 R12, R184.reuse, R164, R12 ;  /* 0x000000a4b80c723c */ /* 0x042fe6000000180c */
[----:B------:R-:W-:Y:S01]  /*f380*/  FMUL.FTZ R173, R10, c[0x0][0x2ec] ;  /* 0x0000bb000aad7a20 */ /* 0x000fe20000410000 */
[----:B------:R-:W-:Y:S01]  /*f390*/  LEA R10, P1, R189, R38, 0x6 ;  /* 0x00000026bd0a7211 */ /* 0x000fe200078230ff */
[----:B------:R-:W-:Y:S03]  /*f3a0*/  FMUL.FTZ R195, R11, c[0x0][0x2ec] ;  /* 0x0000bb000bc37a20 */ /* 0x000fe60000410000 */
[----:B------:R-:W1:Y:S01]  /*f3b0*/  MUFU.TANH R3, R3 ;  /* 0x0000000300037308 */ /* 0x000e620000002400 */
[C---:B------:R-:W-:Y:S01]  /*f3c0*/  HMMA.16816.F32 R16, R184.reuse, R166, R16 ;  /* 0x000000a6b810723c */ /* 0x040fe20000001810 */
[----:B------:R-:W4:Y:S01]  /*f3d0*/  LDSM.16.M88.4 R164, [R208+0x7800] ;  /* 0x00780000d0a4783b */ /* 0x000f220000000200 */
[----:B------:R-:W-:Y:S04]  /*f3e0*/  DEPBAR.LE SB0, 0x0 ;  /* 0x000080000000791a */ /* 0x000fe80000000000 */
[----:B------:R-:W-:Y:S01]  /*f3f0*/  LEA.HI.X.SX32 R11, R189, R39, 0x6, P1 ;  /* 0x00000027bd0b7211 */ /* 0x000fe200008f36ff */
[----:B------:R-:W-:Y:S01]  /*f400*/  FMUL.FTZ R194, R8, c[0x0][0x2ec] ;  /* 0x0000bb0008c27a20 */ /* 0x000fe20000410000 */
[C---:B--2---:R-:W-:Y:S01]  /*f410*/  HMMA.16816.F32 R20, R184.reuse, R168, R20 ;  /* 0x000000a8b814723c */ /* 0x044fe20000001814 */
[----:B------:R-:W2:Y:S01]  /*f420*/  MUFU.TANH R248, R248 ;  /* 0x000000f800f87308 */ /* 0x000ea20000002400 */
[----:B------:R1:W5:Y:S03]  /*f430*/  LDL.LU.64 R38, [R1+0x20] ;  /* 0x0000200001267983 */ /* 0x0003660000300a00 */
[----:B------:R-:W-:Y:S02]  /*f440*/  FMUL.FTZ R174, R9, c[0x0][0x2ec] ;  /* 0x0000bb0009ae7a20 */ /* 0x000fe40000410000 */
[----:B------:R-:W-:Y:S01]  /*f450*/  FMUL.FTZ R177, R14, c[0x0][0x2ec] ;  /* 0x0000bb000eb17a20 */ /* 0x000fe20000410000 */
[C---:B------:R-:W-:Y:S03]  /*f460*/  HMMA.16816.F32 R24, R184.reuse, R170, R24 ;  /* 0x000000aab818723c */ /* 0x040fe60000001818 */
[----:B------:R-:W1:Y:S01]  /*f470*/  MUFU.TANH R244, R244 ;  /* 0x000000f400f47308 */ /* 0x000e620000002400 */
[----:B------:R-:W-:Y:S01]  /*f480*/  BAR.SYNC.DEFER_BLOCKING 0x0 ;  /* 0x0000000000007b1d */ /* 0x000fe20000010000 */
[----:B------:R-:W-:Y:S01]  /*f490*/  LEA R14, P6, R189, R4, 0x6 ;  /* 0x00000004bd0e7211 */ /* 0x000fe200078c30ff */
[----:B------:R-:W-:Y:S01]  /*f4a0*/  FMUL.FTZ R175, R15, c[0x0][0x2ec] ;  /* 0x0000bb000faf7a20 */ /* 0x000fe20000410000 */
[C---:B------:R-:W-:Y:S01]  /*f4b0*/  LEA R170, P0, R189.reuse, R250, 0x6 ;  /* 0x000000fabdaa7211 */ /* 0x040fe200078030ff */
[----:B------:R-:W-:Y:S01]  /*f4c0*/  FMUL.FTZ R179, R12, c[0x0][0x2ec] ;  /* 0x0000bb000cb37a20 */ /* 0x000fe20000410000 */
[C---:B------:R-:W-:Y:S04]  /*f4d0*/  LEA.HI.X.SX32 R15, R189.reuse, R5, 0x6, P6 ;  /* 0x00000005bd0f7211 */ /* 0x040fe800030f36ff */
[----:B------:R-:W1:Y:S01]  /*f4e0*/  MUFU.TANH R194, R194 ;  /* 0x000000c200c27308 */ /* 0x000e620000002400 */
[----:B------:R-:W-:Y:S01]  /*f4f0*/  LEA.HI.X.SX32 R171, R189, R251, 0x6, P0 ;  /* 0x000000fbbdab7211 */ /* 0x000fe200000f36ff */
[----:B------:R-:W-:Y:S01]  /*f500*/  FMUL.FTZ R178, R13, c[0x0][0x2ec] ;  /* 0x0000bb000db27a20 */ /* 0x000fe20000410000 */
[----:B------:R-:W-:Y:S01]  /*f510*/  LEA R8, P0, R189, R36, 0x6 ;  /* 0x00000024bd087211 */ /* 0x000fe200078030ff */
[----:B------:R-:W-:Y:S02]  /*f520*/  FMUL.FTZ R181, R16, c[0x0][0x2ec] ;  /* 0x0000bb0010b57a20 */ /* 0x000fe40000410000 */
[----:B------:R-:W-:Y:S01]  /*f530*/  FMUL.FTZ R182, R17, c[0x0][0x2ec] ;  /* 0x0000bb0011b67a20 */ /* 0x000fe20000410000 */
[----:B------:R-:W-:Y:S01]  /*f540*/  LEA.HI.X.SX32 R9, R189, R37, 0x6, P0 ;  /* 0x00000025bd097211 */ /* 0x000fe200000f36ff */
[----:B------:R-:W-:Y:S01]  /*f550*/  FMUL.FTZ R17, R18, c[0x0][0x2ec] ;  /* 0x0000bb0012117a20 */ /* 0x000fe20000410000 */
[----:B------:R1:W5:Y:S01]  /*f560*/  LDL.LU.64 R36, [R1+0x18] ;  /* 0x0000180001247983 */ /* 0x0003620000300a00 */
[----:B------:R-:W1:Y:S01]  /*f570*/  MUFU.TANH R174, R174 ;  /* 0x000000ae00ae7308 */ /* 0x000e620000002400 */
[----:B------:R-:W-:Y:S01]  /*f580*/  FMUL.FTZ R18, R19, c[0x0][0x2ec] ;  /* 0x0000bb0013127a20 */ /* 0x000fe20000410000 */
[C---:B----4-:R-:W-:Y:S03]  /*f590*/  HMMA.16816.F32 R28, R184.reuse, R164, R28 ;  /* 0x000000a4b81c723c */ /* 0x050fe6000000181c */
[----:B------:R-:W-:Y:S02]  /*f5a0*/  FMUL.FTZ R183, R20, c[0x0][0x2ec] ;  /* 0x0000bb0014b77a20 */ /* 0x000fe40000410000 */
[----:B------:R-:W-:Y:S02]  /*f5b0*/  FMUL.FTZ R191, R21, c[0x0][0x2ec] ;  /* 0x0000bb0015bf7a20 */ /* 0x000fe40000410000 */
[----:B------:R-:W-:Y:S01]  /*f5c0*/  FMUL.FTZ R21, R22, c[0x0][0x2ec] ;  /* 0x0000bb0016157a20 */ /* 0x000fe20000410000 */
[----:B------:R-:W4:Y:S01]  /*f5d0*/  MUFU.TANH R173, R173 ;  /* 0x000000ad00ad7308 */ /* 0x000f220000002400 */
[----:B------:R-:W-:Y:S03]  /*f5e0*/  HMMA.16816.F32 R32, R184, R166, R32 ;  /* 0x000000a6b820723c */ /* 0x000fe60000001820 */
[----:B------:R-:W-:Y:S02]  /*f5f0*/  FMUL.FTZ R19, R23, c[0x0][0x2ec] ;  /* 0x0000bb0017137a20 */ /* 0x000fe40000410000 */
[----:B------:R-:W-:Y:S02]  /*f600*/  FMUL.FTZ R193, R24, c[0x0][0x2ec] ;  /* 0x0000bb0018c17a20 */ /* 0x000fe40000410000 */
[----:B------:R-:W-:Y:S02]  /*f610*/  FMUL.FTZ R25, R25, c[0x0][0x2ec] ;  /* 0x0000bb0019197a20 */ /* 0x000fe40000410000 */
[----:B------:R-:W1:Y:S03]  /*f620*/  MUFU.TANH R195, R195 ;  /* 0x000000c300c37308 */ /* 0x000e660000002400 */
[----:B------:R-:W-:Y:S02]  /*f630*/  FMUL.FTZ R22, R26, c[0x0][0x2ec] ;  /* 0x0000bb001a167a20 */ /* 0x000fe40000410000 */
[----:B------:R-:W-:Y:S02]  /*f640*/  FMUL.FTZ R23, R27, c[0x0][0x2ec] ;  /* 0x0000bb001b177a20 */ /* 0x000fe40000410000 */
[----:B------:R-:W-:Y:S02]  /*f650*/  FMUL.FTZ R190, R29, c[0x0][0x2ec] ;  /* 0x0000bb001dbe7a20 */ /* 0x000fe40000410000 */
[----:B------:R-:W-:Y:S01]  /*f660*/  FMUL.FTZ R26, R28, c[0x0][0x2ec] ;  /* 0x0000bb001c1a7a20 */ /* 0x000fe20000410000 */
[----:B------:R-:W1:Y:S01]  /*f670*/  MUFU.TANH R179, R179 ;  /* 0x000000b300b37308 */ /* 0x000e620000002400 */
[----:B------:R-:W-:Y:S02]  /*f680*/  FMUL.FTZ R27, R30, c[0x0][0x2ec] ;  /* 0x0000bb001e1b7a20 */ /* 0x000fe40000410000 */
[----:B------:R-:W-:Y:S02]  /*f690*/  FMUL.FTZ R29, R31, c[0x0][0x2ec] ;  /* 0x0000bb001f1d7a20 */ /* 0x000fe40000410000 */
[----:B------:R-:W-:Y:S02]  /*f6a0*/  FMUL.FTZ R33, R33, c[0x0][0x2ec] ;  /* 0x0000bb0021217a20 */ /* 0x000fe40000410000 */
[----:B------:R-:W-:Y:S02]  /*f6b0*/  FMUL.FTZ R31, R34, c[0x0][0x2ec] ;  /* 0x0000bb00221f7a20 */ /* 0x000fe40000410000 */
[----:B------:R-:W-:Y:S01]  /*f6c0*/  FMUL.FTZ R30, R35, c[0x0][0x2ec] ;  /* 0x0000bb00231e7a20 */ /* 0x000fe20000410000 */
[----:B------:R1:W1:Y:S01]  /*f6d0*/  MUFU.TANH R6, R190 ;  /* 0x000000be00067308 */ /* 0x0002620000002400 */
[----:B------:R-:W-:Y:S02]  /*f6e0*/  FMUL.FTZ R7, R32, c[0x0][0x2ec] ;  /* 0x0000bb0020077a20 */ /* 0x000fe40000410000 */
[----:B------:R-:W-:Y:S02]  /*f6f0*/  IMAD R5, R171, c[0x0][0x198], RZ ;  /* 0x00006600ab057a24 */ /* 0x000fe400078e02ff */
[----:B------:R-:W-:Y:S02]  /*f700*/  IMAD R189, R11, c[0x0][0x198], RZ ;  /* 0x000066000bbd7a24 */ /* 0x000fe400078e02ff */
[C---:B------:R-:W-:Y:S02]  /*f710*/  IMAD R5, R170.reuse, c[0x0][0x19c], R5 ;  /* 0x00006700aa057a24 */ /* 0x040fe400078e0205 */
[----:B------:R-:W-:Y:S01]  /*f720*/  IMAD.WIDE.U32 R170, R170, c[0x0][0x198], RZ ;  /* 0x00006600aaaa7a25 */ /* 0x000fe200078e00ff */
[----:B------:R-:W2:Y:S03]  /*f730*/  MUFU.TANH R178, R178 ;  /* 0x000000b200b27308 */ /* 0x000ea60000002400 */
[----:B------:R-:W-:Y:S01]  /*f740*/  IMAD R35, R9, c[0x0][0x198], RZ ;  /* 0x0000660009237a24 */ /* 0x000fe200078e02ff */
[----:B------:R-:W-:Y:S01]  /*f750*/  LEA R12, P1, R170, R243, 0x1 ;  /* 0x000000f3aa0c7211 */ /* 0x000fe200078208ff */
[C---:B------:R-:W-:Y:S02]  /*f760*/  IMAD R189, R10.reuse, c[0x0][0x19c], R189 ;  /* 0x000067000abd7a24 */ /* 0x040fe400078e02bd */
[----:B------:R-:W-:Y:S03]  /*f770*/  IMAD.WIDE.U32 R10, R10, c[0x0][0x198], RZ ;  /* 0x000066000a0a7a25 */ /* 0x000fe600078e00ff */
[----:B------:R-:W2:Y:S01]  /*f780*/  MUFU.TANH R177, R177 ;  /* 0x000000b100b17308 */ /* 0x000ea20000002400 */
[C---:B------:R-:W-:Y:S01]  /*f790*/  IMAD R35, R8.reuse, c[0x0][0x19c], R35 ;  /* 0x0000670008237a24 */ /* 0x040fe200078e0223 */
[----:B------:R-:W-:Y:S01]  /*f7a0*/  IADD3 R189, R11, R189, RZ ;  /* 0x000000bd0bbd7210 */ /* 0x000fe20007ffe0ff */
[----:B------:R-:W-:Y:S02]  /*f7b0*/  IMAD.IADD R5, R171, 0x1, R5 ;  /* 0x00000001ab057824 */ /* 0x000fe400078e0205 */
[----:B-1----:R-:W-:Y:S02]  /*f7c0*/  IMAD R190, R15, c[0x0][0x198], RZ ;  /* 0x000066000fbe7a24 */ /* 0x002fe400078e02ff */
[----:B------:R-:W-:Y:S01]  /*f7d0*/  IMAD.WIDE.U32 R8, R8, c[0x0][0x198], RZ ;  /* 0x0000660008087a25 */ /* 0x000fe200078e00ff */
[-C--:B------:R-:W-:Y:S02]  /*f7e0*/  LEA.HI.X R13, R170, R242.reuse, R5, 0x1, P1 ;  /* 0x000000f2aa0d7211 */ /* 0x080fe400008f0c05 */
[----:B------:R-:W1:Y:S01]  /*f7f0*/  MUFU.TANH R175, R175 ;  /* 0x000000af00af7308 */ /* 0x000e620000002400 */
[----:B------:R-:W-:Y:S01]  /*f800*/  IMAD R190, R14, c[0x0][0x19c], R190 ;  /* 0x000067000ebe7a24 */ /* 0x000fe200078e02be */
[----:B------:R-:W-:Y:S01]  /*f810*/  LEA R170, P6, R10, R243, 0x1 ;  /* 0x000000f30aaa7211 */ /* 0x000fe200078c08ff */
[----:B------:R-:W-:Y:S01]  /*f820*/  IMAD.WIDE.U32 R14, R14, c[0x0][0x198], RZ ;  /* 0x000066000e0e7a25 */ /* 0x000fe200078e00ff */
[----:B------:R-:W-:Y:S02]  /*f830*/  IADD3 R35, R9, R35, RZ ;  /* 0x0000002309237210 */ /* 0x000fe40007ffe0ff */
[----:B------:R-:W-:Y:S02]  /*f840*/  LEA.HI.X R171, R10, R242, R189, 0x1, P6 ;  /* 0x000000f20aab7211 */ /* 0x000fe400030f0cbd */
[CC--:B------:R-:W-:Y:S02]  /*f850*/  LEA R186, P0, R14.reuse, R243.reuse, 0x1 ;  /* 0x000000f30eba7211 */ /* 0x0c0fe400078008ff */
[----:B------:R-:W1:Y:S01]  /*f860*/  MUFU.TANH R181, R181 ;  /* 0x000000b500b57308 */ /* 0x000e620000002400 */
[----:B------:R-:W-:Y:S04]  /*f870*/  IADD3 R190, R15, R190, RZ ;  /* 0x000000be0fbe7210 */ /* 0x000fe80007ffe0ff */
[-C--:B------:R-:W-:Y:S02]  /*f880*/  LEA.HI.X R187, R14, R242.reuse, R190, 0x1, P0 ;  /* 0x000000f20ebb7211 */ /* 0x080fe400000f0cbe */
[----:B------:R-:W-:Y:S02]  /*f890*/  PLOP3.LUT P0, PT, PT, PT, UP0, 0x80, 0x0 ;  /* 0x000000000000781c */ /* 0x000fe40003f0f008 */
[C---:B------:R-:W-:Y:S01]  /*f8a0*/  LEA R14, P1, R8.reuse, R243, 0x1 ;  /* 0x000000f3080e7211 */ /* 0x040fe200078208ff */
[----:B------:R-:W1:Y:S03]  /*f8b0*/  MUFU.TANH R182, R182 ;  /* 0x000000b600b67308 */ /* 0x000e660000002400 */
[----:B------:R-:W-:Y:S07]  /*f8c0*/  LEA.HI.X R15, R8, R242, R35, 0x1, P1 ;  /* 0x000000f2080f7211 */ /* 0x000fee00008f0c23 */
        /* <DEDUP_REMOVED lines=17> */
[----:B-12345:R-:W-:-:S05]  /*f9e0*/  @P0 BRA `(.L_x_1289) ;  /* 0xffffdc5000000947 */ /* 0x03efca000383ffff */
.L_x_1288:
[----:B------:R-:W-:Y:S01]  /*f9f0*/  MOV R24, UR6 ;  /* 0x0000000600187c02 */ /* 0x000fe20008000f00 */
[----:B------:R-:W-:Y:S02]  /*fa00*/  UISETP.GT.AND UP0, UPT, UR6, UR11, UPT ;  /* 0x0000000b0600728c */ /* 0x000fe4000bf04270 */
[----:B------:R-:W-:Y:S01]  /*fa10*/  UIADD3 UR10, UR10, 0x1, URZ ;  /* 0x000000010a0a7890 */ /* 0x000fe2000fffe03f */
[----:B------:R-:W-:Y:S01]  /*fa20*/  LEA R24, R24, R237, 0x6 ;  /* 0x000000ed18187211 */ /* 0x000fe200078e30ff */
[----:B------:R-:W-:Y:S03]  /*fa30*/  UMOV UR29, UR6 ;  /* 0x00000006001d7c82 */ /* 0x000fe60008000000 */
[----:B-1----:R-:W-:Y:S01]  /*fa40*/  IADD3 R12, R24, 0x1, RZ ;  /* 0x00000001180c7810 */ /* 0x002fe20007ffe0ff */
[----:B------:R-:W-:Y:S01]  /*fa50*/  IMAD.IADD R4, R236, 0x1, -R24 ;  /* 0x00000001ec047824 */ /* 0x000fe200078e0a18 */
[C---:B------:R-:W-:Y:S02]  /*fa60*/  IADD3 R167, R24.reuse, 0x8, RZ ;  /* 0x0000000818a77810 */ /* 0x040fe40007ffe0ff */
[C---:B------:R-:W-:Y:S02]  /*fa70*/  IADD3 R165, R24.reuse, 0x9, RZ ;  /* 0x0000000918a57810 */ /* 0x040fe40007ffe0ff */
[----:B------:R-:W-:Y:S02]  /*fa80*/  IABS R14, R4 ;  /* 0x00000004000e7213 */ /* 0x000fe40000000000 */
[C---:B------:R-:W-:Y:S02]  /*fa90*/  IADD3 R4, R233.reuse, -R24, RZ ;  /* 0x80000018e9047210 */ /* 0x040fe40007ffe0ff */
[----:B------:R-:W-:Y:S02]  /*faa0*/  IADD3 R35, R24, 0x10, RZ ;  /* 0x0000001018237810 */ /* 0x000fe40007ffe0ff */
[----:B------:R-:W-:Y:S01]  /*fab0*/  IABS R185, R4 ;  /* 0x0000000400b97213 */ /* 0x000fe20000000000 */
[----:B------:R-:W-:Y:S01]  /*fac0*/  I2F R14, R14 ;  /* 0x0000000e000e7306 */ /* 0x000fe20000201400 */
[----:B------:R-:W-:Y:S02]  /*fad0*/  IADD3 R4, R236, -R12, RZ ;  /* 0x8000000cec047210 */ /* 0x000fe40007ffe0ff */
[----:B------:R-:W-:Y:S02]  /*fae0*/  IADD3 R11, R24, 0x11, RZ ;  /* 0x00000011180b7810 */ /* 0x000fe40007ffe0ff */
[----:B------:R-:W-:Y:S01]  /*faf0*/  IABS R171, R4 ;  /* 0x0000000400ab7213 */ /* 0x000fe20000000000 */
[----:B------:R-:W-:Y:S01]  /*fb00*/  IMAD.IADD R4, R236, 0x1, -R167 ;  /* 0x00000001ec047824 */ /* 0x000fe200078e0aa7 */
[C---:B------:R-:W-:Y:S02]  /*fb10*/  IADD3 R32, R24.reuse, 0x18, RZ ;  /* 0x0000001818207810 */ /* 0x040fe40007ffe0ff */
[----:B------:R-:W-:Y:S01]  /*fb20*/  IADD3 R20, R24, 0x19, RZ ;  /* 0x0000001918147810 */ /* 0x000fe20007ffe0ff */
[----:B------:R-:W-:Y:S01]  /*fb30*/  I2F R185, R185 ;  /* 0x000000b900b97306 */ /* 0x000fe20000201400 */
[----:B------:R-:W-:Y:S02]  /*fb40*/  IABS R5, R4 ;  /* 0x0000000400057213 */ /* 0x000fe40000000000 */
[----:B------:R-:W-:Y:S02]  /*fb50*/  IADD3 R4, R236, -R165, RZ ;  /* 0x800000a5ec047210 */ /* 0x000fe40007ffe0ff */
[----:B------:R-:W-:Y:S02]  /*fb60*/  IADD3 R8, R24, 0x20, RZ ;  /* 0x0000002018087810 */ /* 0x000fe40007ffe0ff */
[----:B------:R-:W-:Y:S02]  /*fb70*/  IABS R169, R4 ;  /* 0x0000000400a97213 */ /* 0x000fe40000000000 */
[----:B------:R-:W-:Y:S01]  /*fb80*/  IADD3 R4, R236, -R35, RZ ;  /* 0x80000023ec047210 */ /* 0x000fe20007ffe0ff */
[----:B------:R-:W-:Y:S01]  /*fb90*/  I2F R5, R5 ;  /* 0x0000000500057306 */ /* 0x000fe20000201400 */
[----:B------:R-:W-:Y:S02]  /*fba0*/  ISETP.GE.AND P0, PT, R12, R235, PT ;  /* 0x000000eb0c00720c */ /* 0x000fe40003f06270 */
[----:B------:R-:W-:Y:S01]  /*fbb0*/  IABS R10, R4 ;  /* 0x00000004000a7213 */ /* 0x000fe20000000000 */
[----:B------:R-:W-:Y:S01]  /*fbc0*/  IMAD.IADD R4, R236, 0x1, -R11 ;  /* 0x00000001ec047824 */ /* 0x000fe200078e0a0b */
[C---:B------:R-:W-:Y:S02]  /*fbd0*/  ISETP.GE.AND P6, PT, R12.reuse, R232, PT ;  /* 0x000000e80c00720c */ /* 0x040fe40003fc6270 */
[----:B------:R-:W-:Y:S02]  /*fbe0*/  ISETP.GE.OR P0, PT, R12, R234, !P0 ;  /* 0x000000ea0c00720c */ /* 0x000fe40004706670 */
[----:B------:R-:W-:Y:S01]  /*fbf0*/  IABS R15, R4 ;  /* 0x00000004000f7213 */ /* 0x000fe20000000000 */
[----:B------:R-:W-:Y:S01]  /*fc00*/  I2F R10, R10 ;  /* 0x0000000a000a7306 */ /* 0x000fe20000201400 */
[----:B------:R-:W-:Y:S02]  /*fc10*/  IADD3 R4, R236, -R32, RZ ;  /* 0x80000020ec047210 */ /* 0x000fe40007ffe0ff */
[----:B------:R-:W-:Y:S02]  /*fc20*/  ISETP.GE.OR P6, PT, R12, R227, !P6 ;  /* 0x000000e30c00720c */ /* 0x000fe400077c6670 */
[----:B------:R-:W-:Y:S02]  /*fc30*/  IABS R184, R4 ;  /* 0x0000000400b87213 */ /* 0x000fe40000000000 */
[C---:B------:R-:W-:Y:S02]  /*fc40*/  IADD3 R4, R233.reuse, -R12, RZ ;  /* 0x8000000ce9047210 */ /* 0x040fe40007ffe0ff */
[C---:B------:R-:W-:Y:S01]  /*fc50*/  IADD3 R12, R233.reuse, -R35, RZ ;  /* 0x80000023e90c7210 */ /* 0x040fe20007ffe0ff */
[----:B------:R-:W-:Y:S01]  /*fc60*/  I2F R171, R171 ;  /* 0x000000ab00ab7306 */ /* 0x000fe20000201400 */
[----:B------:R-:W-:Y:S01]  /*fc70*/  IABS R7, R4 ;  /* 0x0000000400077213 */ /* 0x000fe20000000000 */
[----:B------:R-:W-:Y:S01]  /*fc80*/  IMAD.IADD R4, R236, 0x1, -R20 ;  /* 0x00000001ec047824 */ /* 0x000fe200078e0a14 */
[----:B------:R-:W-:Y:S02]  /*fc90*/  IABS R12, R12 ;  /* 0x0000000c000c7213 */ /* 0x000fe40000000000 */
[C---:B------:R-:W-:Y:S02]  /*fca0*/  ISETP.GE.AND P1, PT, R24.reuse, R235, PT ;  /* 0x000000eb1800720c */ /* 0x040fe40003f26270 */
[----:B------:R-:W-:Y:S02]  /*fcb0*/  IABS R13, R4 ;  /* 0x00000004000d7213 */ /* 0x000fe40000000000 */
[C---:B------:R-:W-:Y:S01]  /*fcc0*/  IADD3 R4, R233.reuse, -R167, RZ ;  /* 0x800000a7e9047210 */ /* 0x040fe20007ffe0ff */
[----:B------:R-:W-:Y:S01]  /*fcd0*/  I2F R170, R12 ;  /* 0x0000000c00aa7306 */ /* 0x000fe20000201400 */
[----:B------:R-:W-:Y:S02]  /*fce0*/  ISETP.GE.OR P1, PT, R24, R234, !P1 ;  /* 0x000000ea1800720c */ /* 0x000fe40004f26670 */
[----:B------:R-:W-:Y:S02]  /*fcf0*/  IABS R180, R4 ;  /* 0x0000000400b47213 */ /* 0x000fe40000000000 */
[----:B------:R-:W-:Y:S02]  /*fd00*/  IADD3 R4, R236, -R8, RZ ;  /* 0x80000008ec047210 */ /* 0x000fe40007ffe0ff */
[C---:B------:R-:W-:Y:S02]  /*fd10*/  IADD3 R16, R24.reuse, 0x29, RZ ;  /* 0x0000002918107810 */ /* 0x040fe40007ffe0ff */
[----:B------:R-:W-:Y:S01]  /*fd20*/  IABS R28, R4 ;  /* 0x00000004001c7213 */ /* 0x000fe20000000000 */
[C---:B------:R-:W-:Y:S01]  /*fd30*/  IMAD.IADD R4, R233.reuse, 0x1, -R165 ;  /* 0x00000001e9047824 */ /* 0x040fe200078e0aa5 */
[----:B------:R-:W-:Y:S01]  /*fd40*/  I2F R169, R169 ;  /* 0x000000a900a97306 */ /* 0x000fe20000201400 */
[----:B------:R-:W-:Y:S03]  /*fd50*/  IADD3 R168, R233, -R11, RZ ;  /* 0x8000000be9a87210 */ /* 0x000fe60007ffe0ff */
[----:B------:R-:W-:Y:S02]  /*fd60*/  IABS R164, R4 ;  /* 0x0000000400a47213 */ /* 0x000fe40000000000 */
[----:B------:R-:W-:Y:S02]  /*fd70*/  IADD3 R4, R24, 0x21, RZ ;  /* 0x0000002118047810 */ /* 0x000fe40007ffe0ff */
[----:B------:R-:W-:Y:S02]  /*fd80*/  IABS R168, R168 ;  /* 0x000000a800a87213 */ /* 0x000fe40000000000 */
[----:B------:R-:W-:Y:S01]  /*fd90*/  IADD3 R9, R236, -R4, RZ ;  /* 0x80000004ec097210 */ /* 0x000fe20007ffe0ff */
[----:B------:R-:W-:Y:S03]  /*fda0*/  I2F R15, R15 ;  /* 0x0000000f000f7306 */ /* 0x000fe60000201400 */
[----:B------:R-:W-:Y:S07]  /*fdb0*/  IABS R9, R9 ;  /* 0x0000000900097213 */ /* 0x000fee0000000000 */
[----:B------:R-:W-:Y:S10]  /*fdc0*/  I2F R166, R9 ;  /* 0x0000000900a67306 */ /* 0x000ff40000201400 */
[----:B------:R-:W-:Y:S10]  /*fdd0*/  I2F R7, R7 ;  /* 0x0000000700077306 */ /* 0x000ff40000201400 */
[----:B------:R-:W-:Y:S10]  /*fde0*/  I2F R13, R13 ;  /* 0x0000000d000d7306 */ /* 0x000ff40000201400 */
[----:B------:R-:W-:Y:S10]  /*fdf0*/  I2F R184, R184 ;  /* 0x000000b800b87306 */ /* 0x000ff40000201400 */
[----:B------:R-:W-:Y:S10]  /*fe00*/  I2F R28, R28 ;  /* 0x0000001c001c7306 */ /* 0x000ff40000201400 */
[----:B------:R-:W-:Y:S10]  /*fe10*/  I2F R164, R164 ;  /* 0x000000a400a47306 */ /* 0x000ff40000201400 */
[----:B------:R-:W-:Y:S10]  /*fe20*/  I2F R180, R180 ;  /* 0x000000b400b47306 */ /* 0x000ff40000201400 */
[----:B------:R-:W1:Y:S02]  /*fe30*/  I2F R168, R168 ;  /* 0x000000a800a87306 */ /* 0x000e640000201400 */
[----:B-1----:R-:W-:Y:S02]  /*fe40*/  FFMA.FTZ R175, R168, -UR18, R175 ;  /* 0x80000012a8af7c23 */ /* 0x002fe400080100af */
[----:B------:R-:W-:Y:S02]  /*fe50*/  FFMA.FTZ R3, R14, -UR18, R3 ;  /* 0x800000120e037c23 */ /* 0x000fe40008010003 */
[----:B------:R-:W-:Y:S02]  /*fe60*/  FFMA.FTZ R252, R185, -UR18, R252 ;  /* 0x80000012b9fc7c23 */ /* 0x000fe400080100fc */
[----:B------:R-:W-:Y:S01]  /*fe70*/  FFMA.FTZ R194, R5, -UR18, R194 ;  /* 0x8000001205c27c23 */ /* 0x000fe200080100c2 */
[----:B------:R-:W-:Y:S01]  /*fe80*/  FSEL R9, R3, -INF , !P1 ;  /* 0xff80000003097808 */ /* 0x000fe20004800000 */
[----:B------:R-:W-:Y:S01]  /*fe90*/  FFMA.FTZ R179, R10, -UR18, R179 ;  /* 0x800000120ab37c23 */ /* 0x000fe200080100b3 */
[C---:B------:R-:W-:Y:S01]  /*fea0*/  IADD3 R3, R24.reuse, 0x28, RZ ;  /* 0x0000002818037810 */ /* 0x040fe20007ffe0ff */
[----:B------:R-:W-:Y:S01]  /*feb0*/  FFMA.FTZ R248, R171, -UR18, R248 ;  /* 0x80000012abf87c23 */ /* 0x000fe200080100f8 */
[----:B------:R-:W-:Y:S01]  /*fec0*/  ISETP.GE.AND P1, PT, R24, R232, PT ;  /* 0x000000e81800720c */ /* 0x000fe20003f26270 */
[----:B------:R-:W-:Y:S01]  /*fed0*/  FFMA.FTZ R174, R169, -UR18, R174 ;  /* 0x80000012a9ae7c23 */ /* 0x000fe200080100ae */
[C---:B------:R-:W-:Y:S01]  /*fee0*/  IADD3 R169, R236.reuse, -R16, RZ ;  /* 0x80000010eca97210 */ /* 0x040fe20007ffe0ff */
[----:B------:R-:W-:Y:S01]  /*fef0*/  IMAD.IADD R14, R236, 0x1, -R3 ;  /* 0x00000001ec0e7824 */ /* 0x000fe200078e0a03 */
[C---:B------:R-:W-:Y:S01]  /*ff00*/  ISETP.GE.OR P1, PT, R24.reuse, R227, !P1 ;  /* 0x000000e31800720c */ /* 0x040fe20004f26670 */
[----:B------:R-:W-:Y:S01]  /*ff10*/  FFMA.FTZ R178, R15, -UR18, R178 ;  /* 0x800000120fb27c23 */ /* 0x000fe200080100b2 */
[----:B------:R-:W-:Y:S01]  /*ff20*/  IADD3 R15, R24, 0x30, RZ ;  /* 0x00000030180f7810 */ /* 0x000fe20007ffe0ff */
[----:B------:R-:W-:Y:S01]  /*ff30*/  FFMA.FTZ R244, R7, -UR18, R244 ;  /* 0x8000001207f47c23 */ /* 0x000fe200080100f4 */
[----:B------:R-:W-:Y:S01]  /*ff40*/  IABS R12, R14 ;  /* 0x0000000e000c7213 */ /* 0x000fe20000000000 */
[----:B------:R-:W-:Y:S01]  /*ff50*/  FFMA.FTZ R182, R13, -UR18, R182 ;  /* 0x800000120db67c23 */ /* 0x000fe200080100b6 */
[----:B------:R-:W-:Y:S01]  /*ff60*/  FSEL R5, R252, -INF , !P1 ;  /* 0xff800000fc057808 */ /* 0x000fe20004800000 */
[----:B------:R-:W-:Y:S01]  /*ff70*/  FFMA.FTZ R181, R184, -UR18, R181 ;  /* 0x80000012b8b57c23 */ /* 0x000fe200080100b5 */
[----:B------:R-:W1:Y:S01]  /*ff80*/  I2F R176, R12 ;  /* 0x0000000c00b07306 */ /* 0x000e620000201400 */
[CC--:B------:R-:W-:Y:S01]  /*ff90*/  ISETP.GE.AND P1, PT, R167.reuse, R235.reuse, PT ;  /* 0x000000eba700720c */ /* 0x0c0fe20003f26270 */
[----:B------:R-:W-:Y:S01]  /*ffa0*/  FFMA.FTZ R183, R28, -UR18, R183 ;  /* 0x800000121cb77c23 */ /* 0x000fe200080100b7 */
[----:B------:R-:W-:Y:S01]  /*ffb0*/  FSEL R14, R248, -INF , !P0 ;  /* 0xff800000f80e7808 */ /* 0x000fe20004000000 */
[----:B------:R-:W-:Y:S01]  /*ffc0*/  FFMA.FTZ R195, R164, -UR18, R195 ;  /* 0x80000012a4c37c23 */ /* 0x000fe200080100c3 */
[-C--:B------:R-:W-:Y:S01]  /*ffd0*/  ISETP.GE.OR P1, PT, R167, R234.reuse, !P1 ;  /* 0x000000eaa700720c */ /* 0x080fe20004f26670 */
[----:B------:R-:W-:Y:S01]  /*ffe0*/  FFMA.FTZ R173, R180, -UR18, R173 ;  /* 0x80000012b4ad7c23 */ /* 0x000fe200080100ad */
[C---:B------:R-:W-:Y:S01]  /*fff0*/  ISETP.GE.AND P0, PT, R165.reuse, R235, PT ;  /* 0x000000eba500720c */ /* 0x040fe20003f06270 */
[----:B------:R-:W-:Y:S01]  /*10000*/  FFMA.FTZ R191, R166, -UR18, R191 ;  /* 0x80000012a6bf7c23 */ /* 0x000fe200080100bf */
[----:B------:R-:W-:Y:S01]  /*10010*/  IADD3 R7, R236, -R15, RZ ;  /* 0x8000000fec077210 */ /* 0x000fe20007ffe0ff */
[----:B------:R-:W-:Y:S01]  /*10020*/  FFMA.FTZ R177, R170, -UR18, R177 ;  /* 0x80000012aab17c23 */ /* 0x000fe200080100b1 */
[----:B------:R-:W-:Y:S02]  /*10030*/  ISETP.GE.OR P0, PT, R165, R234, !P0 ;  /* 0x000000eaa500720c */ /* 0x000fe40004706670 */
[----:B------:R-:W-:Y:S02]  /*10040*/  IABS R169, R169 ;  /* 0x000000a900a97213 */ /* 0x000fe40000000000 */
[----:B------:R-:W-:Y:S02]  /*10050*/  FSEL R10, R174, -INF , !P0 ;  /* 0xff800000ae0a7808 */ /* 0x000fe40004000000 */
[----:B------:R-:W-:Y:S01]  /*10060*/  ISETP.GE.AND P0, PT, R11, R235, PT ;  /* 0x000000eb0b00720c */ /* 0x000fe20003f06270 */
[----:B------:R-:W2:Y:S01]  /*10070*/  I2F R172, R169 ;  /* 0x000000a900ac7306 */ /* 0x000ea20000201400 */
[----:B------:R-:W-:Y:S02]  /*10080*/  IADD3 R13, R233, -R20, RZ ;  /* 0x80000014e90d7210 */ /* 0x000fe40007ffe0ff */
[-C--:B------:R-:W-:Y:S02]  /*10090*/  ISETP.GE.OR P0, PT, R11, R234.reuse, !P0 ;  /* 0x000000ea0b00720c */ /* 0x080fe40004706670 */
[----:B------:R-:W-:Y:S01]  /*100a0*/  IABS R13, R13 ;  /* 0x0000000d000d7213 */ /* 0x000fe20000000000 */
[----:B-1----:R-:W-:Y:S01]  /*100b0*/  FFMA.FTZ R193, R176, -UR18, R193 ;  /* 0x80000012b0c17c23 */ /* 0x002fe200080100c1 */
[----:B------:R-:W-:Y:S02]  /*100c0*/  FSEL R12, R194, -INF , !P1 ;  /* 0xff800000c20c7808 */ /* 0x000fe40004800000 */
[CC--:B------:R-:W-:Y:S01]  /*100d0*/  ISETP.GE.AND P1, PT, R35.reuse, R235.reuse, PT ;  /* 0x000000eb2300720c */ /* 0x0c0fe20003f26270 */
[----:B------:R-:W-:Y:S01]  /*100e0*/  IMAD.MOV.U32 R171, RZ, RZ, R13 ;  /* 0x000000ffffab7224 */ /* 0x000fe200078e000d */
[----:B------:R-:W-:Y:S02]  /*100f0*/  FSEL R188, R178, -INF , !P0 ;  /* 0xff800000b2bc7808 */ /* 0x000fe40004000000 */
[----:B------:R-:W-:Y:S02]  /*10100*/  ISETP.GE.OR P1, PT, R35, R234, !P1 ;  /* 0x000000ea2300720c */ /* 0x000fe40004f26670 */
[C---:B------:R-:W-:Y:S02]  /*10110*/  ISETP.GE.AND P0, PT, R32.reuse, R235, PT ;  /* 0x000000eb2000720c */ /* 0x040fe40003f06270 */
[----:B------:R-:W-:Y:S02]  /*10120*/  FSEL R187, R179, -INF , !P1 ;  /* 0xff800000b3bb7808 */ /* 0x000fe40004800000 */
[C---:B------:R-:W-:Y:S02]  /*10130*/  ISETP.GE.AND P1, PT, R167.reuse, R232, PT ;  /* 0x000000e8a700720c */ /* 0x040fe40003f26270 */
[----:B------:R-:W-:Y:S02]  /*10140*/  ISETP.GE.OR P0, PT, R32, R234, !P0 ;  /* 0x000000ea2000720c */ /* 0x000fe40004706670 */
[----:B------:R-:W-:Y:S01]  /*10150*/  ISETP.GE.OR P1, PT, R167, R227, !P1 ;  /* 0x000000e3a700720c */ /* 0x000fe20004f26670 */
[----:B------:R-:W-:Y:S01]  /*10160*/  IMAD.IADD R167, R233, 0x1, -R32 ;  /* 0x00000001e9a77824 */ /* 0x000fe200078e0a20 */
[----:B------:R-:W-:Y:S01]  /*10170*/  FSEL R189, R181, -INF , !P0 ;  /* 0xff800000b5bd7808 */ /* 0x000fe20004000000 */
[----:B--2---:R-:W-:Y:S01]  /*10180*/  FFMA.FTZ R25, R172, -UR18, R25 ;  /* 0x80000012ac197c23 */ /* 0x004fe20008010019 */
[CC--:B------:R-:W-:Y:S02]  /*10190*/  ISETP.GE.AND P0, PT, R165.reuse, R232.reuse, PT ;  /* 0x000000e8a500720c */ /* 0x0c0fe40003f06270 */
[----:B------:R-:W-:Y:S02]  /*101a0*/  IABS R167, R167 ;  /* 0x000000a700a77213 */ /* 0x000fe40000000000 */
[-C--:B------:R-:W-:Y:S02]  /*101b0*/  ISETP.GE.OR P0, PT, R165, R227.reuse, !P0 ;  /* 0x000000e3a500720c */ /* 0x080fe40004706670 */
[----:B------:R1:W2:Y:S01]  /*101c0*/  I2F R174, R167 ;  /* 0x000000a700ae7306 */ /* 0x0002a20000201400 */
[----:B------:R-:W-:Y:S02]  /*101d0*/  FSEL R13, R173, -INF , !P1 ;  /* 0xff800000ad0d7808 */ /* 0x000fe40004800000 */
[C---:B------:R-:W-:Y:S02]  /*101e0*/  ISETP.GE.AND P1, PT, R35.reuse, R232, PT ;  /* 0x000000e82300720c */ /* 0x040fe40003f26270 */
[----:B------:R-:W-:Y:S02]  /*101f0*/  IADD3 R28, R24, 0x31, RZ ;  /* 0x00000031181c7810 */ /* 0x000fe40007ffe0ff */
[----:B------:R-:W-:Y:S02]  /*10200*/  ISETP.GE.OR P1, PT, R35, R227, !P1 ;  /* 0x000000e32300720c */ /* 0x000fe40004f26670 */
[----:B------:R-:W-:Y:S02]  /*10210*/  IADD3 R169, R236, -R28, RZ ;  /* 0x8000001ceca97210 */ /* 0x000fe40007ffe0ff */
[----:B------:R-:W-:Y:S02]  /*10220*/  IADD3 R35, R233, -R8, RZ ;  /* 0x80000008e9237210 */ /* 0x000fe40007ffe0ff */
[----:B------:R-:W-:Y:S02]  /*10230*/  IABS R169, R169 ;  /* 0x000000a900a97213 */ /* 0x000fe40000000000 */
[----:B------:R-:W-:Y:S02]  /*10240*/  IABS R164, R35 ;  /* 0x0000002300a47213 */ /* 0x000fe40000000000 */
[C---:B------:R-:W-:Y:S02]  /*10250*/  IADD3 R35, R24.reuse, 0x38, RZ ;  /* 0x0000003818237810 */ /* 0x040fe40007ffe0ff */
[----:B------:R-:W3:Y:S01]  /*10260*/  I2F R169, R169 ;  /* 0x000000a900a97306 */ /* 0x000ee20000201400 */
[----:B------:R-:W-:Y:S02]  /*10270*/  IADD3 R24, R24, 0x39, RZ ;  /* 0x0000003918187810 */ /* 0x000fe40007ffe0ff */
[----:B------:R-:W-:Y:S01]  /*10280*/  IMAD.IADD R166, R236, 0x1, -R35 ;  /* 0x00000001eca67824 */ /* 0x000fe200078e0a23 */
[----:B-1----:R-:W-:Y:S01]  /*10290*/  IABS R167, R7 ;  /* 0x0000000700a77213 */ /* 0x002fe20000000000 */
[----:B--2---:R-:W-:Y:S01]  /*102a0*/  FFMA.FTZ R17, R174, -UR18, R17 ;  /* 0x80000012ae117c23 */ /* 0x004fe20008010011 */
[----:B------:R-:W-:Y:S02]  /*102b0*/  FSEL R7, R244, -INF , !P6 ;  /* 0xff800000f4077808 */ /* 0x000fe40007000000 */
[CC--:B------:R-:W-:Y:S02]  /*102c0*/  ISETP.GE.AND P6, PT, R20.reuse, R235.reuse, PT ;  /* 0x000000eb1400720c */ /* 0x0c0fe40003fc6270 */
[----:B------:R-:W1:Y:S01]  /*102d0*/  I2F R165, R167 ;  /* 0x000000a700a57306 */ /* 0x000e620000201400 */
[----:B------:R-:W-:Y:S02]  /*102e0*/  IABS R166, R166 ;  /* 0x000000a600a67213 */ /* 0x000fe40000000000 */
[----:B------:R-:W-:Y:S02]  /*102f0*/  ISETP.GE.OR P6, PT, R20, R234, !P6 ;  /* 0x000000ea1400720c */ /* 0x000fe400077c6670 */
[----:B------:R-:W-:Y:S02]  /*10300*/  IADD3 R168, R236, -R24, RZ ;  /* 0x80000018eca87210 */ /* 0x000fe40007ffe0ff */
[----:B------:R-:W-:Y:S02]  /*10310*/  FSEL R190, R182, -INF , !P6 ;  /* 0xff800000b6be7808 */ /* 0x000fe40007000000 */
[C---:B------:R-:W-:Y:S01]  /*10320*/  ISETP.GE.AND P6, PT, R8.reuse, R235, PT ;  /* 0x000000eb0800720c */ /* 0x040fe20003fc6270 */
[----:B------:R-:W2:Y:S01]  /*10330*/  I2F R167, R171 ;  /* 0x000000ab00a77306 */ /* 0x000ea20000201400 */
[----:B------:R-:W-:Y:S02]  /*10340*/  IABS R168, R168 ;  /* 0x000000a800a87213 */ /* 0x000fe40000000000 */
[----:B------:R-:W-:Y:S01]  /*10350*/  ISETP.GE.OR P6, PT, R8, R234, !P6 ;  /* 0x000000ea0800720c */ /* 0x000fe200077c6670 */
[----:B---3--:R-:W-:Y:S03]  /*10360*/  FFMA.FTZ R6, R169, -UR18, R6 ;  /* 0x80000012a9067c23 */ /* 0x008fe60008010006 */
[----:B------:R-:W-:Y:S02]  /*10370*/  FSEL R186, R183, -INF , !P6 ;  /* 0xff800000b7ba7808 */ /* 0x000fe40007000000 */
[C---:B------:R-:W-:Y:S01]  /*10380*/  ISETP.GE.AND P6, PT, R11.reuse, R232, PT ;  /* 0x000000e80b00720c */ /* 0x040fe20003fc6270 */
[----:B------:R-:W3:Y:S03]  /*10390*/  I2F R164, R164 ;  /* 0x000000a400a47306 */ /* 0x000ee60000201400 */
[----:B------:R-:W-:Y:S01]  /*103a0*/  ISETP.GE.OR P6, PT, R11, R227, !P6 ;  /* 0x000000e30b00720c */ /* 0x000fe200077c6670 */
[----:B-1----:R-:W-:Y:S01]  /*103b0*/  FFMA.FTZ R26, R165, -UR18, R26 ;  /* 0x80000012a51a7c23 */ /* 0x002fe2000801001a */
[----:B------:R-:W-:Y:S01]  /*103c0*/  FSEL R11, R195, -INF , !P0 ;  /* 0xff800000c30b7808 */ /* 0x000fe20004000000 */
[----:B------:R-:W-:Y:S01]  /*103d0*/  IMAD.IADD R165, R233, 0x1, -R3 ;  /* 0x00000001e9a57824 */ /* 0x000fe200078e0a03 */
[CC--:B------:R-:W-:Y:S02]  /*103e0*/  ISETP.GE.AND P0, PT, R4.reuse, R235.reuse, PT ;  /* 0x000000eb0400720c */ /* 0x0c0fe40003f06270 */
[----:B------:R-:W-:Y:S01]  /*103f0*/  FSEL R192, R175, -INF , !P6 ;  /* 0xff800000afc07808 */ /* 0x000fe20007000000 */
[----:B------:R-:W1:Y:S01]  /*10400*/  I2F R171, R166 ;  /* 0x000000a600ab7306 */ /* 0x000e620000201400 */
[----:B------:R-:W-:Y:S02]  /*10410*/  ISETP.GE.OR P0, PT, R4, R234, !P0 ;  /* 0x000000ea0400720c */ /* 0x000fe40004706670 */
[-C--:B------:R-:W-:Y:S01]  /*10420*/  ISETP.GE.AND P6, PT, R16, R235.reuse, PT ;  /* 0x000000eb1000720c */ /* 0x080fe20003fc6270 */
[----:B--2---:R-:W-:Y:S01]  /*10430*/  FFMA.FTZ R18, R167, -UR18, R18 ;  /* 0x80000012a7127c23 */ /* 0x004fe20008010012 */
[----:B------:R-:W-:Y:S02]  /*10440*/  FSEL R252, R191, -INF , !P0 ;  /* 0xff800000bffc7808 */ /* 0x000fe40004000000 */
[----:B------:R-:W-:Y:S02]  /*10450*/  ISETP.GE.AND P0, PT, R3, R235, PT ;  /* 0x000000eb0300720c */ /* 0x000fe40003f06270 */
[----:B------:R-:W-:Y:S01]  /*10460*/  FSEL R191, R177, -INF , !P1 ;  /* 0xff800000b1bf7808 */ /* 0x000fe20004800000 */
[----:B------:R-:W2:Y:S01]  /*10470*/  I2F R166, R168 ;  /* 0x000000a800a67306 */ /* 0x000ea20000201400 */
[----:B------:R-:W-:Y:S02]  /*10480*/  ISETP.GE.AND P1, PT, R32, R232, PT ;  /* 0x000000e82000720c */ /* 0x000fe40003f26270 */
[----:B------:R-:W-:Y:S01]  /*10490*/  ISETP.GE.OR P0, PT, R3, R234, !P0 ;  /* 0x000000ea0300720c */ /* 0x000fe20004706670 */
[----:B---3--:R-:W-:Y:S01]  /*104a0*/  FFMA.FTZ R21, R164, -UR18, R21 ;  /* 0x80000012a4157c23 */ /* 0x008fe20008010015 */
[-C--:B------:R-:W-:Y:S02]  /*104b0*/  ISETP.GE.OR P1, PT, R32, R227.reuse, !P1 ;  /* 0x000000e32000720c */ /* 0x080fe40004f26670 */
[----:B------:R-:W-:Y:S02]  /*104c0*/  IADD3 R32, R233, -R4, RZ ;  /* 0x80000004e9207210 */ /* 0x000fe40007ffe0ff */
[----:B------:R-:W-:Y:S02]  /*104d0*/  FSEL R185, R193, -INF , !P0 ;  /* 0xff800000c1b97808 */ /* 0x000fe40004000000 */
[C---:B------:R-:W-:Y:S02]  /*104e0*/  ISETP.GE.AND P0, PT, R20.reuse, R232, PT ;  /* 0x000000e81400720c */ /* 0x040fe40003f06270 */
[----:B------:R-:W-:Y:S01]  /*104f0*/  IABS R32, R32 ;  /* 0x0000002000207213 */ /* 0x000fe20000000000 */
[----:B-1----:R-:W-:Y:S01]  /*10500*/  FFMA.FTZ R34, R171, -UR18, R34 ;  /* 0x80000012ab227c23 */ /* 0x002fe20008010022 */
[----:B------:R-:W-:Y:S02]  /*10510*/  ISETP.GE.OR P0, PT, R20, R227, !P0 ;  /* 0x000000e31400720c */ /* 0x000fe40004706670 */
[----:B------:R-:W1:Y:S01]  /*10520*/  I2F R20, R32 ;  /* 0x0000002000147306 */ /* 0x000e620000201400 */
[-C--:B------:R-:W-:Y:S02]  /*10530*/  ISETP.GE.OR P6, PT, R16, R234.reuse, !P6 ;  /* 0x000000ea1000720c */ /* 0x080fe400077c6670 */
[----:B------:R-:W-:Y:S02]  /*10540*/  IABS R165, R165 ;  /* 0x000000a500a57213 */ /* 0x000fe40000000000 */
[----:B------:R-:W-:Y:S02]  /*10550*/  FSEL R170, R25, -INF , !P6 ;  /* 0xff80000019aa7808 */ /* 0x000fe40007000000 */
[----:B------:R-:W-:Y:S01]  /*10560*/  ISETP.GE.AND P6, PT, R15, R235, PT ;  /* 0x000000eb0f00720c */ /* 0x000fe20003fc6270 */
[----:B--2---:R-:W-:Y:S01]  /*10570*/  FFMA.FTZ R33, R166, -UR18, R33 ;  /* 0x80000012a6217c23 */ /* 0x004fe20008010021 */
[----:B------:R-:W-:Y:S02]  /*10580*/  FSEL R193, R17, -INF , !P1 ;  /* 0xff80000011c17808 */ /* 0x000fe40004800000 */
[----:B------:R-:W-:Y:S02]  /*10590*/  ISETP.GE.OR P6, PT, R15, R234, !P6 ;  /* 0x000000ea0f00720c */ /* 0x000fe400077c6670 */
[----:B------:R-:W-:Y:S02]  /*105a0*/  MOV R17, R165 ;  /* 0x000000a500117202 */ /* 0x000fe40000000f00 */
[----:B------:R-:W-:Y:S02]  /*105b0*/  IADD3 R25, R233, -R16, RZ ;  /* 0x80000010e9197210 */ /* 0x000fe40007ffe0ff */
[----:B------:R-:W-:Y:S02]  /*105c0*/  ISETP.GE.AND P1, PT, R28, R235, PT ;  /* 0x000000eb1c00720c */ /* 0x000fe40003f26270 */
[----:B------:R-:W-:Y:S01]  /*105d0*/  FSEL R194, R18, -INF , !P0 ;  /* 0xff80000012c27808 */ /* 0x000fe20004000000 */
[----:B------:R-:W2:Y:S01]  /*105e0*/  I2F R17, R17 ;  /* 0x0000001100117306 */ /* 0x000ea20000201400 */
[----:B------:R-:W-:Y:S01]  /*105f0*/  ISETP.GE.AND P0, PT, R4, R232, PT ;  /* 0x000000e80400720c */ /* 0x000fe20003f06270 */
[----:B------:R-:W-:Y:S01]  /*10600*/  IMAD.MOV.U32 R18, RZ, RZ, R185 ;  /* 0x000000ffff127224 */ /* 0x000fe200078e00b9 */
[----:B------:R-:W-:Y:S01]  /*10610*/  IABS R25, R25 ;  /* 0x0000001900197213 */ /* 0x000fe20000000000 */
[----:B-1----:R-:W-:Y:S01]  /*10620*/  FFMA.FTZ R19, R20, -UR18, R19 ;  /* 0x8000001214137c23 */ /* 0x002fe20008010013 */
[----:B------:R-:W-:Y:S02]  /*10630*/  MOV R32, R186 ;  /* 0x000000ba00207202 */ /* 0x000fe40000000f00 */
[----:B------:R-:W-:Y:S02]  /*10640*/  FSEL R186, R26, -INF , !P6 ;  /* 0xff8000001aba7808 */ /* 0x000fe40007000000 */
[----:B------:R-:W-:Y:S02]  /*10650*/  ISETP.GE.AND P6, PT, R8, R232, PT ;  /* 0x000000e80800720c */ /* 0x000fe40003fc6270 */
[----:B------:R-:W-:Y:S02]  /*10660*/  ISETP.GE.OR P1, PT, R28, R234, !P1 ;  /* 0x000000ea1c00720c */ /* 0x000fe40004f26670 */
[----:B------:R-:W-:Y:S02]  /*10670*/  FMNMX.FTZ R165, R9, R2, !PT ;  /* 0x0000000209a57209 */ /* 0x000fe40007810000 */
[-C--:B------:R-:W-:Y:S02]  /*10680*/  ISETP.GE.OR P6, PT, R8, R227.reuse, !P6 ;  /* 0x000000e30800720c */ /* 0x080fe400077c6670 */
[----:B------:R-:W-:Y:S02]  /*10690*/  ISETP.GE.OR P0, PT, R4, R227, !P0 ;  /* 0x000000e30400720c */ /* 0x000fe40004706670 */
[----:B------:R-:W1:Y:S01]  /*106a0*/  I2F R4, R25 ;  /* 0x0000001900047306 */ /* 0x000e620000201400 */
[----:B------:R-:W-:Y:S02]  /*106b0*/  MOV R26, R252 ;  /* 0x000000fc001a7202 */ /* 0x000fe40000000f00 */
[----:B------:R-:W-:Y:S02]  /*106c0*/  FSEL R252, R21, -INF , !P6 ;  /* 0xff80000015fc7808 */ /* 0x000fe40007000000 */
[----:B------:R-:W-:Y:S01]  /*106d0*/  FMNMX.FTZ R21, R14, R165, !PT ;  /* 0x000000a50e157209 */ /* 0x000fe20007810000 */
[----:B--2---:R-:W-:Y:S01]  /*106e0*/  FFMA.FTZ R22, R17, -UR18, R22 ;  /* 0x8000001211167c23 */ /* 0x004fe20008010016 */
[----:B------:R-:W-:Y:S02]  /*106f0*/  FSEL R184, R6, -INF , !P1 ;  /* 0xff80000006b87808 */ /* 0x000fe40004800000 */
[----:B------:R-:W-:Y:S02]  /*10700*/  ISETP.GE.AND P1, PT, R35, R235, PT ;  /* 0x000000eb2300720c */ /* 0x000fe40003f26270 */
[----:B------:R-:W-:Y:S02]  /*10710*/  ISETP.GE.AND P6, PT, R3, R232, PT ;  /* 0x000000e80300720c */ /* 0x000fe40003fc6270 */
[----:B------:R-:W-:Y:S02]  /*10720*/  FMNMX.FTZ R21, R12, R21, !PT ;  /* 0x000000150c157209 */ /* 0x000fe40007810000 */
[----:B------:R-:W-:Y:S02]  /*10730*/  ISETP.GE.OR P1, PT, R35, R234, !P1 ;  /* 0x000000ea2300720c */ /* 0x000fe40004f26670 */
[----:B------:R-:W-:Y:S02]  /*10740*/  ISETP.GE.OR P6, PT, R3, R227, !P6 ;  /* 0x000000e30300720c */ /* 0x000fe400077c6670 */
[----:B------:R-:W-:Y:S02]  /*10750*/  IADD3 R3, R233, -R28, RZ ;  /* 0x8000001ce9037210 */ /* 0x000fe40007ffe0ff */
[----:B------:R-:W-:Y:S02]  /*10760*/  FSEL R182, R34, -INF , !P1 ;  /* 0xff80000022b67808 */ /* 0x000fe40004800000 */
[----:B------:R-:W-:Y:S01]  /*10770*/  FMNMX.FTZ R8, R10, R21, !PT ;  /* 0x000000150a087209 */ /* 0x000fe20007810000 */
[----:B-1----:R-:W-:Y:S01]  /*10780*/  FFMA.FTZ R23, R4, -UR18, R23 ;  /* 0x8000001204177c23 */ /* 0x002fe20008010017 */
[C---:B------:R-:W-:Y:S02]  /*10790*/  ISETP.GE.AND P1, PT, R16.reuse, R232, PT ;  /* 0x000000e81000720c */ /* 0x040fe40003f26270 */
[----:B------:R-:W-:Y:S02]  /*107a0*/  IABS R3, R3 ;  /* 0x0000000300037213 */ /* 0x000fe40000000000 */
[----:B------:R-:W-:Y:S02]  /*107b0*/  ISETP.GE.OR P1, PT, R16, R227, !P1 ;  /* 0x000000e31000720c */ /* 0x000fe40004f26670 */
[----:B------:R-:W-:Y:S01]  /*107c0*/  FMNMX.FTZ R21, R187, R8, !PT ;  /* 0x00000008bb157209 */ /* 0x000fe20007810000 */
[----:B------:R-:W1:Y:S01]  /*107d0*/  I2F R16, R3 ;  /* 0x0000000300107306 */ /* 0x000e620000201400 */
[----:B------:R-:W-:Y:S02]  /*107e0*/  FMNMX.FTZ R4, R5, R0, !PT ;  /* 0x0000000005047209 */ /* 0x000fe40007810000 */
[----:B------:R-:W-:Y:S02]  /*107f0*/  FMNMX.FTZ R8, R188, R21, !PT ;  /* 0x00000015bc087209 */ /* 0x000fe40007810000 */
[----:B------:R-:W-:Y:S02]  /*10800*/  FMNMX.FTZ R4, R7, R4, !PT ;  /* 0x0000000407047209 */ /* 0x000fe40007810000 */
[----:B------:R-:W-:Y:S01]  /*10810*/  FMNMX.FTZ R17, R189, R8, !PT ;  /* 0x00000008bd117209 */ /* 0x000fe20007810000 */
[C---:B------:R-:W-:Y:S01]  /*10820*/  IMAD.IADD R8, R233.reuse, 0x1, -R35 ;  /* 0x00000001e9087824 */ /* 0x040fe200078e0a23 */
[----:B------:R-:W-:Y:S02]  /*10830*/  IADD3 R6, R233, -R15, RZ ;  /* 0x8000000fe9067210 */ /* 0x000fe40007ffe0ff */
[----:B------:R-:W-:Y:S02]  /*10840*/  FMNMX.FTZ R17, R190, R17, !PT ;  /* 0x00000011be117209 */ /* 0x000fe40007810000 */
[----:B------:R-:W-:Y:S02]  /*10850*/  FSEL R248, R19, -INF , !P0 ;  /* 0xff80000013f87808 */ /* 0x000fe40004000000 */
[----:B------:R-:W-:Y:S02]  /*10860*/  FMNMX.FTZ R19, R32, R17, !PT ;  /* 0x0000001120137209 */ /* 0x000fe40007810000 */
[----:B------:R-:W-:Y:S02]  /*10870*/  FMNMX.FTZ R4, R13, R4, !PT ;  /* 0x000000040d047209 */ /* 0x000fe40007810000 */
[----:B------:R-:W-:Y:S02]  /*10880*/  IABS R6, R6 ;  /* 0x0000000600067213 */ /* 0x000fe40000000000 */
[----:B------:R-:W-:Y:S02]  /*10890*/  FMNMX.FTZ R19, R26, R19, !PT ;  /* 0x000000131a137209 */ /* 0x000fe40007810000 */
[----:B------:R-:W-:Y:S01]  /*108a0*/  FMNMX.FTZ R4, R11, R4, !PT ;  /* 0x000000040b047209 */ /* 0x000fe20007810000 */
[----:B-1----:R-:W-:Y:S01]  /*108b0*/  FFMA.FTZ R29, R16, -UR18, R29 ;  /* 0x80000012101d7c23 */ /* 0x002fe2000801001d */
[----:B------:R-:W-:Y:S01]  /*108c0*/  MOV R25, R170 ;  /* 0x000000aa00197202 */ /* 0x000fe20000000f00 */
[----:B------:R-:W1:Y:S01]  /*108d0*/  I2F R6, R6 ;  /* 0x0000000600067306 */ /* 0x000e620000201400 */
[----:B------:R-:W-:Y:S02]  /*108e0*/  FMNMX.FTZ R19, R18, R19, !PT ;  /* 0x0000001312137209 */ /* 0x000fe40007810000 */
[----:B------:R-:W-:Y:S02]  /*108f0*/  FMNMX.FTZ R3, R191, R4, !PT ;  /* 0x00000004bf037209 */ /* 0x000fe40007810000 */
[----:B------:R-:W-:Y:S02]  /*10900*/  IADD3 R17, R233, -R24, RZ ;  /* 0x80000018e9117210 */ /* 0x000fe40007ffe0ff */
[----:B------:R-:W-:Y:S02]  /*10910*/  IABS R8, R8 ;  /* 0x0000000800087213 */ /* 0x000fe40000000000 */
[----:B------:R-:W-:Y:S02]  /*10920*/  FMNMX.FTZ R19, R25, R19, !PT ;  /* 0x0000001319137209 */ /* 0x000fe40007810000 */
[----:B------:R-:W-:Y:S02]  /*10930*/  FMNMX.FTZ R4, R192, R3, !PT ;  /* 0x00000003c0047209 */ /* 0x000fe40007810000 */
[----:B------:R-:W-:Y:S01]  /*10940*/  IABS R17, R17 ;  /* 0x0000001100117213 */ /* 0x000fe20000000000 */
[----:B------:R-:W2:Y:S01]  /*10950*/  I2F R8, R8 ;  /* 0x0000000800087306 */ /* 0x000ea20000201400 */
[----:B------:R-:W-:Y:S02]  /*10960*/  ISETP.GE.AND P0, PT, R24, R235, PT ;  /* 0x000000eb1800720c */ /* 0x000fe40003f06270 */
[----:B------:R-:W-:Y:S02]  /*10970*/  FMNMX.FTZ R19, R186, R19, !PT ;  /* 0x00000013ba137209 */ /* 0x000fe40007810000 */
[----:B------:R-:W-:Y:S02]  /*10980*/  FMNMX.FTZ R3, R193, R4, !PT ;  /* 0x00000004c1037209 */ /* 0x000fe40007810000 */
[----:B------:R-:W-:Y:S02]  /*10990*/  ISETP.GE.OR P0, PT, R24, R234, !P0 ;  /* 0x000000ea1800720c */ /* 0x000fe40004706670 */
[----:B------:R-:W-:Y:S01]  /*109a0*/  FMNMX.FTZ R19, R184, R19, !PT ;  /* 0x00000013b8137209 */ /* 0x000fe20007810000 */
[----:B------:R-:W3:Y:S01]  /*109b0*/  I2F R17, R17 ;  /* 0x0000001100117306 */ /* 0x000ee20000201400 */
[----:B------:R-:W-:Y:S01]  /*109c0*/  FMNMX.FTZ R3, R194, R3, !PT ;  /* 0x00000003c2037209 */ /* 0x000fe20007810000 */
[----:B-1----:R-:W-:Y:S01]  /*109d0*/  FFMA.FTZ R27, R6, -UR18, R27 ;  /* 0x80000012061b7c23 */ /* 0x002fe2000801001b */
[----:B------:R-:W-:Y:S02]  /*109e0*/  FSEL R174, R33, -INF , !P0 ;  /* 0xff80000021ae7808 */ /* 0x000fe40004000000 */
[----:B------:R-:W-:Y:S02]  /*109f0*/  FMNMX.FTZ R19, R182, R19, !PT ;  /* 0x00000013b6137209 */ /* 0x000fe40007810000 */
[----:B------:R-:W-:Y:S02]  /*10a00*/  FMNMX.FTZ R21, R252, R3, !PT ;  /* 0x00000003fc157209 */ /* 0x000fe40007810000 */
[----:B------:R-:W-:Y:S02]  /*10a10*/  FMNMX.FTZ R3, R174, R19, !PT ;  /* 0x00000013ae037209 */ /* 0x000fe40007810000 */
[----:B------:R-:W-:Y:S02]  /*10a20*/  FSEL R244, R22, -INF , !P6 ;  /* 0xff80000016f47808 */ /* 0x000fe40007000000 */
[----:B------:R-:W-:Y:S01]  /*10a30*/  FMNMX.FTZ R21, R248, R21, !PT ;  /* 0x00000015f8157209 */ /* 0x000fe20007810000 */
[----:B------:R-:W1:Y:S01]  /*10a40*/  SHFL.BFLY PT, R4, R3, 0x2, 0x1f ;  /* 0x0c401f0003047f89 */ /* 0x000e6200000e0000 */
[-C--:B------:R-:W-:Y:S01]  /*10a50*/  ISETP.GE.AND P0, PT, R15, R232.reuse, PT ;  /* 0x000000e80f00720c */ /* 0x080fe20003f06270 */
[----:B--2---:R-:W-:Y:S01]  /*10a60*/  FFMA.FTZ R31, R8, -UR18, R31 ;  /* 0x80000012081f7c23 */ /* 0x004fe2000801001f */
[-C--:B------:R-:W-:Y:S02]  /*10a70*/  ISETP.GE.AND P6, PT, R28, R232.reuse, PT ;  /* 0x000000e81c00720c */ /* 0x080fe40003fc6270 */
[----:B------:R-:W-:Y:S02]  /*10a80*/  FSEL R195, R23, -INF , !P1 ;  /* 0xff80000017c37808 */ /* 0x000fe40004800000 */
[----:B------:R-:W-:Y:S02]  /*10a90*/  FMNMX.FTZ R6, R244, R21, !PT ;  /* 0x00000015f4067209 */ /* 0x000fe40007810000 */
[-C--:B------:R-:W-:Y:S01]  /*10aa0*/  ISETP.GE.OR P0, PT, R15, R227.reuse, !P0 ;  /* 0x000000e30f00720c */ /* 0x080fe20004706670 */
[----:B---3--:R-:W-:Y:S01]  /*10ab0*/  FFMA.FTZ R30, R17, -UR18, R30 ;  /* 0x80000012111e7c23 */ /* 0x008fe2000801001e */
[-C--:B------:R-:W-:Y:S01]  /*10ac0*/  ISETP.GE.OR P6, PT, R28, R227.reuse, !P6 ;  /* 0x000000e31c00720c */ /* 0x080fe200077c6670 */
[----:B------:R-:W-:Y:S01]  /*10ad0*/  LDSM.16.MT88.4 R20, [R214+0x10000] ;  /* 0x01000000d614783b */ /* 0x000fe20000004200 */
[----:B------:R-:W-:Y:S02]  /*10ae0*/  ISETP.GE.AND P1, PT, R35, R232, PT ;  /* 0x000000e82300720c */ /* 0x000fe40003f26270 */
[----:B------:R-:W-:Y:S02]  /*10af0*/  FSEL R183, R27, -INF , !P0 ;  /* 0xff8000001bb77808 */ /* 0x000fe40004000000 */
[----:B------:R-:W-:Y:S02]  /*10b00*/  FMNMX.FTZ R6, R195, R6, !PT ;  /* 0x00000006c3067209 */ /* 0x000fe40007810000 */
[----:B------:R-:W-:Y:S02]  /*10b10*/  FSEL R175, R29, -INF , !P6 ;  /* 0xff8000001daf7808 */ /* 0x000fe40007000000 */
[-C--:B------:R-:W-:Y:S02]  /*10b20*/  ISETP.GE.OR P1, PT, R35, R227.reuse, !P1 ;  /* 0x000000e32300720c */ /* 0x080fe40004f26670 */
[C---:B------:R-:W-:Y:S02]  /*10b30*/  ISETP.GE.AND P0, PT, R24.reuse, R232, PT ;  /* 0x000000e81800720c */ /* 0x040fe40003f06270 */
[----:B------:R-:W-:Y:S02]  /*10b40*/  FMNMX.FTZ R8, R183, R6, !PT ;  /* 0x00000006b7087209 */ /* 0x000fe40007810000 */
[----:B------:R-:W-:Y:S02]  /*10b50*/  FSEL R173, R31, -INF , !P1 ;  /* 0xff8000001fad7808 */ /* 0x000fe40004800000 */
[----:B------:R-:W-:Y:S02]  /*10b60*/  ISETP.GE.OR P0, PT, R24, R227, !P0 ;  /* 0x000000e31800720c */ /* 0x000fe40004706670 */
[----:B------:R-:W-:Y:S02]  /*10b70*/  FMNMX.FTZ R8, R175, R8, !PT ;  /* 0x00000008af087209 */ /* 0x000fe40007810000 */
[----:B------:R-:W-:Y:S02]  /*10b80*/  FSEL R165, R30, -INF , !P0 ;  /* 0xff8000001ea57808 */ /* 0x000fe40004000000 */
[----:B------:R-:W-:Y:S01]  /*10b90*/  FMNMX.FTZ R8, R173, R8, !PT ;  /* 0x00000008ad087209 */ /* 0x000fe20007810000 */
[----:B------:R-:W-:Y:S01]  /*10ba0*/  LDSM.16.MT88.4 R28, [R213+0x10000] ;  /* 0x01000000d51c783b */ /* 0x000fe20000004200 */
[----:B-1----:R-:W-:Y:S02]  /*10bb0*/  FMNMX.FTZ R15, R3, R4, !PT ;  /* 0x00000004030f7209 */ /* 0x002fe40007810000 */
[----:B------:R-:W-:Y:S05]  /*10bc0*/  FMNMX.FTZ R6, R165, R8, !PT ;  /* 0x00000008a5067209 */ /* 0x000fea0007810000 */
        /* <DEDUP_REMOVED lines=21> */
[----:B------:R-:W1:Y:S01]  /*10d20*/  MUFU.EX2 R181, R181 ;  /* 0x000000b500b57308 */ /* 0x000e620000000800 */
[--C-:B------:R-:W-:Y:S02]  /*10d30*/  FFMA.FTZ R186, R186, c[0x0][0x23c], -R185.reuse ;  /* 0x00008f00baba7a23 */ /* 0x100fe400000108b9 */
[--C-:B------:R-:W-:Y:S01]  /*10d40*/  FFMA.FTZ R178, R5, c[0x0][0x23c], -R172.reuse ;  /* 0x00008f0005b27a23 */ /* 0x100fe200000108ac */
[----:B------:R-:W-:Y:S01]  /*10d50*/  FSEL R5, R164, RZ, P1 ;  /* 0x000000ffa4057208 */ /* 0x000fe20000800000 */
[--C-:B------:R-:W-:Y:S02]  /*10d60*/  FFMA.FTZ R176, R13, c[0x0][0x23c], -R172.reuse ;  /* 0x00008f000db07a23 */ /* 0x100fe400000108ac */
[----:B------:R-:W2:Y:S01]  /*10d70*/  LDSM.16.MT88.4 R12, [R216+0x10000] ;  /* 0x01000000d80c783b */ /* 0x000ea20000004200 */
[----:B------:R-:W-:Y:S02]  /*10d80*/  FFMA.FTZ R177, R7, c[0x0][0x23c], -R172 ;  /* 0x00008f0007b17a23 */ /* 0x000fe400000108ac */
[----:B------:R-:W-:Y:S01]  /*10d90*/  FADD.FTZ R4, -R5, R2 ;  /* 0x0000000205047221 */ /* 0x000fe20000010100 */
[----:B------:R-:W-:Y:S01]  /*10da0*/  FSEL R5, R3, RZ, P0 ;  /* 0x000000ff03057208 */ /* 0x000fe20000000000 */
[----:B------:R-:W-:Y:S01]  /*10db0*/  FFMA.FTZ R167, R11, c[0x0][0x23c], -R172 ;  /* 0x00008f000ba77a23 */ /* 0x000fe200000108ac */
[----:B------:R-:W-:Y:S01]  /*10dc0*/  MUFU.EX2 R180, R180 ;  /* 0x000000b400b47308 */ /* 0x000fe20000000800 */
[----:B------:R-:W-:Y:S01]  /*10dd0*/  FMUL.FTZ R2, R4, c[0x0][0x23c] ;  /* 0x00008f0004027a20 */ /* 0x000fe20000410000 */
[----:B------:R-:W-:Y:S01]  /*10de0*/  PLOP3.LUT P0, PT, PT, PT, UP0, 0x80, 0x0 ;  /* 0x000000000000781c */ /* 0x000fe20003f0f008 */
[----:B------:R-:W-:Y:S02]  /*10df0*/  FADD.FTZ R5, -R5, R0 ;  /* 0x0000000005057221 */ /* 0x000fe40000010100 */
[--C-:B------:R-:W-:Y:S02]  /*10e00*/  FFMA.FTZ R175, R175, c[0x0][0x23c], -R172.reuse ;  /* 0x00008f00afaf7a23 */ /* 0x100fe400000108ac */
[----:B------:R-:W-:Y:S02]  /*10e10*/  FMUL.FTZ R0, R5, c[0x0][0x23c] ;  /* 0x00008f0005007a20 */ /* 0x000fe40000410000 */
[--C-:B------:R-:W-:Y:S01]  /*10e20*/  FFMA.FTZ R173, R173, c[0x0][0x23c], -R172.reuse ;  /* 0x00008f00adad7a23 */ /* 0x100fe200000108ac */
[----:B------:R-:W3:Y:S01]  /*10e30*/  MUFU.EX2 R2, R2 ;  /* 0x0000000200027308 */ /* 0x000ee20000000800 */
[----:B-1----:R-:W-:Y:S01]  /*10e40*/  F2FP.PACK_AB R168, R166, R181 ;  /* 0x000000b5a6a8723e */ /* 0x002fe200000000ff */
[--C-:B------:R-:W-:Y:S02]  /*10e50*/  FFMA.FTZ R191, R191, c[0x0][0x23c], -R172.reuse ;  /* 0x00008f00bfbf7a23 */ /* 0x100fe400000108ac */
[--C-:B------:R-:W-:Y:S02]  /*10e60*/  FFMA.FTZ R192, R192, c[0x0][0x23c], -R172.reuse ;  /* 0x00008f00c0c07a23 */ /* 0x100fe400000108ac */
[--C-:B------:R-:W-:Y:S02]  /*10e70*/  FFMA.FTZ R193, R193, c[0x0][0x23c], -R172.reuse ;  /* 0x00008f00c1c17a23 */ /* 0x100fe400000108ac */
[--C-:B------:R-:W-:Y:S02]  /*10e80*/  FFMA.FTZ R194, R194, c[0x0][0x23c], -R172.reuse ;  /* 0x00008f00c2c27a23 */ /* 0x100fe400000108ac */
[----:B------:R-:W1:Y:S01]  /*10e90*/  MUFU.EX2 R0, R0 ;  /* 0x0000000000007308 */ /* 0x000e620000000800 */
[--C-:B------:R-:W-:Y:S02]  /*10ea0*/  FFMA.FTZ R252, R252, c[0x0][0x23c], -R172.reuse ;  /* 0x00008f00fcfc7a23 */ /* 0x100fe400000108ac */
[--C-:B------:R-:W-:Y:S02]  /*10eb0*/  FFMA.FTZ R248, R248, c[0x0][0x23c], -R172.reuse ;  /* 0x00008f00f8f87a23 */ /* 0x100fe400000108ac */
[--C-:B------:R-:W-:Y:S02]  /*10ec0*/  FFMA.FTZ R244, R244, c[0x0][0x23c], -R172.reuse ;  /* 0x00008f00f4f47a23 */ /* 0x100fe400000108ac */
[--C-:B------:R-:W-:Y:S02]  /*10ed0*/  FFMA.FTZ R195, R195, c[0x0][0x23c], -R172.reuse ;  /* 0x00008f00c3c37a23 */ /* 0x100fe400000108ac */
[--C-:B------:R-:W-:Y:S01]  /*10ee0*/  FFMA.FTZ R184, R184, c[0x0][0x23c], -R185.reuse ;  /* 0x00008f00b8b87a23 */ /* 0x100fe200000108b9 */
[----:B------:R-:W4:Y:S01]  /*10ef0*/  MUFU.EX2 R179, R179 ;  /* 0x000000b300b37308 */ /* 0x000f220000000800 */
[----:B------:R-:W-:Y:S02]  /*10f00*/  FFMA.FTZ R182, R182, c[0x0][0x23c], -R185 ;  /* 0x00008f00b6b67a23 */ /* 0x000fe400000108b9 */
[----:B------:R-:W-:Y:S02]  /*10f10*/  FFMA.FTZ R183, R183, c[0x0][0x23c], -R172 ;  /* 0x00008f00b7b77a23 */ /* 0x000fe400000108ac */
[C---:B---3--:R-:W-:Y:S01]  /*10f20*/  FMUL.FTZ R4, R2.reuse, R160 ;  /* 0x000000a002047220 */ /* 0x048fe20000410000 */
[----:B------:R-:W-:Y:S01]  /*10f30*/  MOV R160, R32 ;  /* 0x0000002000a07202 */ /* 0x000fe20000000f00 */
[C---:B------:R-:W-:Y:S02]  /*10f40*/  FMUL.FTZ R5, R2.reuse, R161 ;  /* 0x000000a102057220 */ /* 0x040fe40000410000 */
[C---:B------:R-:W-:Y:S01]  /*10f50*/  FMUL.FTZ R8, R2.reuse, R156 ;  /* 0x0000009c02087220 */ /* 0x040fe20000410000 */
[----:B------:R-:W-:Y:S01]  /*10f60*/  MUFU.EX2 R178, R178 ;  /* 0x000000b200b27308 */ /* 0x000fe20000000800 */
[C---:B------:R-:W-:Y:S02]  /*10f70*/  FMUL.FTZ R9, R2.reuse, R157 ;  /* 0x0000009d02097220 */ /* 0x040fe40000410000 */
[----:B------:R-:W-:Y:S02]  /*10f80*/  FMUL.FTZ R16, R2, R148 ;  /* 0x0000009402107220 */ /* 0x000fe40000410000 */
[C---:B-1----:R-:W-:Y:S01]  /*10f90*/  FMUL.FTZ R6, R0.reuse, R162 ;  /* 0x000000a200067220 */ /* 0x042fe20000410000 */
[----:B------:R-:W-:Y:S01]  /*10fa0*/  MOV R162, R18 ;  /* 0x0000001200a27202 */ /* 0x000fe20000000f00 */
[C---:B------:R-:W-:Y:S01]  /*10fb0*/  FMUL.FTZ R7, R0.reuse, R163 ;  /* 0x000000a300077220 */ /* 0x040fe20000410000 */
[----:B------:R-:W-:Y:S01]  /*10fc0*/  MOV R163, R25 ;  /* 0x0000001900a37202 */ /* 0x000fe20000000f00 */
[C---:B------:R-:W-:Y:S01]  /*10fd0*/  FMUL.FTZ R10, R0.reuse, R158 ;  /* 0x0000009e000a7220 */ /* 0x040fe20000410000 */
[----:B------:R-:W1:Y:S01]  /*10fe0*/  MUFU.EX2 R177, R177 ;  /* 0x000000b100b17308 */ /* 0x000e620000000800 */
[----:B------:R-:W-:Y:S02]  /*10ff0*/  FMUL.FTZ R11, R0, R159 ;  /* 0x0000009f000b7220 */ /* 0x000fe40000410000 */
[----:B------:R-:W-:Y:S01]  /*11000*/  FMUL.FTZ R17, R2, R149 ;  /* 0x0000009502117220 */ /* 0x000fe20000410000 */
[----:B----4-:R-:W-:Y:S01]  /*11010*/  F2FP.PACK_AB R170, R179, R180 ;  /* 0x000000b4b3aa723e */ /* 0x010fe200000000ff */
        /* <DEDUP_REMOVED lines=8> */
[----:B------:R-:W-:Y:S02]  /*110a0*/  IMAD.MOV.U32 R161, RZ, RZ, R26 ;  /* 0x000000ffffa17224 */ /* 0x000fe400078e001a */
[----:B------:R-:W-:Y:S02]  /*110b0*/  FMUL.FTZ R26, R0, R142 ;  /* 0x0000008e001a7220 */ /* 0x000fe40000410000 */
[C---:B------:R-:W-:Y:S01]  /*110c0*/  FMUL.FTZ R32, R2.reuse, R132 ;  /* 0x0000008402207220 */ /* 0x040fe20000410000 */
[----:B------:R-:W3:Y:S01]  /*110d0*/  MUFU.EX2 R167, R167 ;  /* 0x000000a700a77308 */ /* 0x000ee20000000800 */
[----:B------:R-:W-:Y:S01]  /*110e0*/  FMUL.FTZ R33, R2, R133 ;  /* 0x0000008502217220 */ /* 0x000fe20000410000 */
[----:B------:R-:W-:Y:S01]  /*110f0*/  LDSM.16.MT88.4 R140, [R212+0x12000] ;  /* 0x01200000d48c783b */ /* 0x000fe20000004200 */
[C---:B------:R-:W-:Y:S01]  /*11100*/  FMUL.FTZ R34, R0.reuse, R134 ;  /* 0x0000008600227220 */ /* 0x040fe20000410000 */
[----:B-1----:R-:W-:Y:S01]  /*11110*/  F2FP.PACK_AB R169, R177, R178 ;  /* 0x000000b2b1a9723e */ /* 0x002fe200000000ff */
[----:B------:R-:W-:Y:S02]  /*11120*/  FMUL.FTZ R35, R0, R135 ;  /* 0x0000008700237220 */ /* 0x000fe40000410000 */
[----:B------:R-:W-:Y:S02]  /*11130*/  FFMA.FTZ R172, R165, c[0x0][0x23c], -R172 ;  /* 0x00008f00a5ac7a23 */ /* 0x000fe400000108ac */
        /* <DEDUP_REMOVED lines=15> */
[----:B------:R-:W1:Y:S04]  /*11230*/  MUFU.EX2 R188, R188 ;  /* 0x000000bc00bc7308 */ /* 0x000e680000000800 */
[----:B------:R-:W-:Y:S02]  /*11240*/  FMUL.FTZ R46, R0, R46 ;  /* 0x0000002e002e7220 */ /* 0x000fe40000410000 */
[C---:B------:R-:W-:Y:S01]  /*11250*/  FMUL.FTZ R12, R2.reuse, R152 ;  /* 0x00000098020c7220 */ /* 0x040fe20000410000 */
[C---:B------:R-:W-:Y:S03]  /*11260*/  HMMA.16816.F32 R8, R168.reuse, R14, R8 ;  /* 0x0000000ea808723c */ /* 0x040fe60000001808 */
[----:B------:R-:W-:Y:S01]  /*11270*/  MUFU.EX2 R189, R189 ;  /* 0x000000bd00bd7308 */ /* 0x000fe20000000800 */
[----:B------:R-:W-:Y:S02]  /*11280*/  FMUL.FTZ R13, R2, R153 ;  /* 0x00000099020d7220 */ /* 0x000fe40000410000 */
[C---:B------:R-:W-:Y:S02]  /*11290*/  FMUL.FTZ R47, R0.reuse, R47 ;  /* 0x0000002f002f7220 */ /* 0x040fe40000410000 */
[C---:B------:R-:W-:Y:S04]  /*112a0*/  FMUL.FTZ R14, R0.reuse, R154 ;  /* 0x0000009a000e7220 */ /* 0x040fe80000410000 */
[----:B------:R-:W-:Y:S01]  /*112b0*/  FMUL.FTZ R15, R0, R155 ;  /* 0x0000009b000f7220 */ /* 0x000fe20000410000 */
[----:B------:R-:W-:Y:S01]  /*112c0*/  MUFU.EX2 R190, R190 ;  /* 0x000000be00be7308 */ /* 0x000fe20000000800 */
[----:B------:R-:W2:Y:S01]  /*112d0*/  LDSM.16.MT88.4 R152, [R212+0x10000] ;  /* 0x01000000d498783b */ /* 0x000ea20000004200 */
[C---:B------:R-:W-:Y:S02]  /*112e0*/  FMUL.FTZ R48, R2.reuse, R48 ;  /* 0x0000003002307220 */ /* 0x040fe40000410000 */
[----:B------:R-:W-:Y:S02]  /*112f0*/  FMUL.FTZ R49, R2, R49 ;  /* 0x0000003102317220 */ /* 0x000fe40000410000 */
[C---:B------:R-:W-:Y:S03]  /*11300*/  HMMA.16816.F32 R12, R168.reuse, R20, R12 ;  /* 0x00000014a80c723c */ /* 0x040fe6000000180c */
[C---:B------:R-:W-:Y:S01]  /*11310*/  FMUL.FTZ R50, R0.reuse, R50 ;  /* 0x0000003200327220 */ /* 0x040fe20000410000 */
[----:B------:R-:W-:Y:S01]  /*11320*/  MUFU.EX2 R191, R191 ;  /* 0x000000bf00bf7308 */ /* 0x000fe20000000800 */
[----:B------:R-:W-:Y:S02]  /*11330*/  FMUL.FTZ R51, R0, R51 ;  /* 0x0000003300337220 */ /* 0x000fe40000410000 */
[C---:B------:R-:W-:Y:S01]  /*11340*/  FMUL.FTZ R20, R2.reuse, R144 ;  /* 0x0000009002147220 */ /* 0x040fe20000410000 */
[C---:B------:R-:W-:Y:S04]  /*11350*/  HMMA.16816.F32 R16, R168.reuse, R22, R16 ;  /* 0x00000016a810723c */ /* 0x040fe80000001810 */
[C---:B------:R-:W-:Y:S02]  /*11360*/  FMUL.FTZ R21, R2.reuse, R145 ;  /* 0x0000009102157220 */ /* 0x040fe40000410000 */
[----:B------:R-:W-:Y:S01]  /*11370*/  FMUL.FTZ R52, R2, R52 ;  /* 0x0000003402347220 */ /* 0x000fe20000410000 */
[----:B------:R-:W3:Y:S01]  /*11380*/  MUFU.EX2 R192, R192 ;  /* 0x000000c000c07308 */ /* 0x000ee20000000800 */
[C---:B------:R-:W-:Y:S04]  /*11390*/  FMUL.FTZ R22, R0.reuse, R146 ;  /* 0x0000009200167220 */ /* 0x040fe80000410000 */
[----:B------:R-:W-:Y:S02]  /*113a0*/  FMUL.FTZ R23, R0, R147 ;  /* 0x0000009300177220 */ /* 0x000fe40000410000 */
[----:B------:R-:W4:Y:S01]  /*113b0*/  LDSM.16.MT88.4 R144, [R216+0x12000] ;  /* 0x01200000d890783b */ /* 0x000f220000004200 */
[----:B------:R-:W-:Y:S02]  /*113c0*/  FMUL.FTZ R53, R2, R53 ;  /* 0x0000003502357220 */ /* 0x000fe40000410000 */
[C---:B------:R-:W-:Y:S01]  /*113d0*/  FMUL.FTZ R54, R0.reuse, R54 ;  /* 0x0000003600367220 */ /* 0x040fe20000410000 */
[----:B------:R-:W-:Y:S01]  /*113e0*/  MUFU.EX2 R193, R193 ;  /* 0x000000c100c17308 */ /* 0x000fe20000000800 */
[C---:B------:R-:W-:Y:S03]  /*113f0*/  HMMA.16816.F32 R20, R168.reuse, R28, R20 ;  /* 0x0000001ca814723c */ /* 0x040fe60000001814 */
[----:B------:R-:W-:Y:S02]  /*11400*/  FMUL.FTZ R55, R0, R55 ;  /* 0x0000003700377220 */ /* 0x000fe40000410000 */
[C---:B------:R-:W-:Y:S02]  /*11410*/  FMUL.FTZ R56, R2.reuse, R56 ;  /* 0x0000003802387220 */ /* 0x040fe40000410000 */
[C---:B------:R-:W-:Y:S01]  /*11420*/  FMUL.FTZ R28, R2.reuse, R136 ;  /* 0x00000088021c7220 */ /* 0x040fe20000410000 */
[C---:B------:R-:W-:Y:S01]  /*11430*/  HMMA.16816.F32 R24, R168.reuse, R30, R24 ;  /* 0x0000001ea818723c */ /* 0x040fe20000001818 */
[----:B------:R-:W5:Y:S03]  /*11440*/  MUFU.EX2 R194, R194 ;  /* 0x000000c200c27308 */ /* 0x000f660000000800 */
[C---:B------:R-:W-:Y:S02]  /*11450*/  FMUL.FTZ R29, R2.reuse, R137 ;  /* 0x00000089021d7220 */ /* 0x040fe40000410000 */
[----:B------:R-:W-:Y:S02]  /*11460*/  FMUL.FTZ R57, R2, R57 ;  /* 0x0000003902397220 */ /* 0x000fe40000410000 */
[C---:B------:R-:W-:Y:S03]  /*11470*/  FMUL.FTZ R30, R0.reuse, R138 ;  /* 0x0000008a001e7220 */ /* 0x040fe60000410000 */
[----:B------:R-:W-:Y:S01]  /*11480*/  MUFU.EX2 R252, R252 ;  /* 0x000000fc00fc7308 */ /* 0x000fe20000000800 */
[C---:B------:R-:W-:Y:S02]  /*11490*/  FMUL.FTZ R31, R0.reuse, R139 ;  /* 0x0000008b001f7220 */ /* 0x040fe40000410000 */
[----:B------:R-:W1:Y:S01]  /*114a0*/  LDSM.16.MT88.4 R136, [R214+0x12000] ;  /* 0x01200000d688783b */ /* 0x000e620000004200 */
        /* <DEDUP_REMOVED lines=12> */
[C---:B----4-:R-:W-:Y:S04]  /*11570*/  HMMA.16816.F32 R36, R168.reuse, R144, R36 ;  /* 0x00000090a824723c */ /* 0x050fe80000001824 */
        /* <DEDUP_REMOVED lines=9> */
[C---:B-1----:R-:W-:Y:S03]  /*11610*/  HMMA.16816.F32 R44, R168.reuse, R136, R44 ;  /* 0x00000088a82c723c */ /* 0x042fe6000000182c */
        /* <DEDUP_REMOVED lines=10> */
[----:B------:R-:W-:Y:S01]  /*116c0*/  MUFU.EX2 R182, R182 ;  /* 0x000000b600b67308 */ /* 0x000fe20000000800 */
[C---:B------:R-:W-:Y:S02]  /*116d0*/  FMUL.FTZ R76, R2.reuse, R76 ;  /* 0x0000004c024c7220 */ /* 0x040fe40000410000 */
[C---:B------:R-:W-:Y:S01]  /*116e0*/  HMMA.16816.F32 R56, R168.reuse, R134, R56 ;  /* 0x00000086a838723c */ /* 0x040fe20000001838 */
[----:B------:R-:W2:Y:S03]  /*116f0*/  LDSM.16.MT88.4 R132, [R214+0x14000] ;  /* 0x01400000d684783b */ /* 0x000ea60000004200 */
[----:B------:R-:W-:Y:S02]  /*11700*/  FMUL.FTZ R77, R2, R77 ;  /* 0x0000004d024d7220 */ /* 0x000fe40000410000 */
[C---:B------:R-:W-:Y:S01]  /*11710*/  FMUL.FTZ R78, R0.reuse, R78 ;  /* 0x0000004e004e7220 */ /* 0x040fe20000410000 */
[----:B------:R-:W-:Y:S01]  /*11720*/  MUFU.EX2 R183, R183 ;  /* 0x000000b700b77308 */ /* 0x000fe20000000800 */
        /* <DEDUP_REMOVED lines=82> */
[----:B------:R-:W-:Y:S02]  /*11c50*/  MUFU.EX2 R168, R175 ;  /* 0x000000af00a87308 */ /* 0x000fe40000000800 */
[----:B------:R-:W-:Y:S01]  /*11c60*/  MOV R2, R164 ;  /* 0x000000a400027202 */ /* 0x000fe20000000f00 */
[----:B------:R-:W-:Y:S02]  /*11c70*/  FFMA.FTZ R178, R0, R245, R178 ;  /* 0x000000f500b27223 */ /* 0x000fe400000100b2 */
[----:B------:R-:W-:Y:S01]  /*11c80*/  FADD.FTZ R181, R166, R181 ;  /* 0x000000b5a6b57221 */ /* 0x000fe20000010000 */
[----:B------:R-:W-:Y:S01]  /*11c90*/  F2FP.PACK_AB R134, R190, R189 ;  /* 0x000000bdbe86723e */ /* 0x000fe200000000ff */
[----:B------:R-:W-:Y:S01]  /*11ca0*/  FADD.FTZ R177, R177, R178 ;  /* 0x000000b2b1b17221 */ /* 0x000fe20000010000 */
[----:B-----5:R-:W-:Y:S02]  /*11cb0*/  F2FP.PACK_AB R135, R194, R193 ;  /* 0x000000c1c287723e */ /* 0x020fe400000000ff */
[----:B------:R2:W-:Y:S01]  /*11cc0*/  MUFU.EX2 R169, R173 ;  /* 0x000000ad00a97308 */ /* 0x0005e20000000800 */
[----:B------:R-:W-:Y:S02]  /*11cd0*/  FADD.FTZ R180, R180, R181 ;  /* 0x000000b5b4b47221 */ /* 0x000fe40000010000 */
[----:B------:R-:W-:Y:S02]  /*11ce0*/  FADD.FTZ R0, R176, R177 ;  /* 0x000000b1b0007221 */ /* 0x000fe40000010000 */
[C---:B----4-:R-:W-:Y:S05]  /*11cf0*/  HMMA.16816.F32 R4, R132.reuse, R140, R4 ;  /* 0x0000008c8404723c */ /* 0x050fea0000001804 */
[----:B------:R-:W-:Y:S02]  /*11d00*/  FADD.FTZ R180, R179, R180 ;  /* 0x000000b4b3b47221 */ /* 0x000fe40000010000 */
[----:B------:R-:W-:Y:S01]  /*11d10*/  FADD.FTZ R0, R167, R0 ;  /* 0x00000000a7007221 */ /* 0x000fe20000010000 */
[C---:B------:R-:W-:Y:S01]  /*11d20*/  HMMA.16816.F32 R8, R132.reuse, R142, R8 ;  /* 0x0000008e8408723c */ /* 0x040fe20000001808 */
[----:B------:R-:W3:Y:S03]  /*11d30*/  LDSM.16.MT88.4 R140, [R214+0x12800] ;  /* 0x01280000d68c783b */ /* 0x000ee60000004200 */
[----:B------:R-:W-:Y:S02]  /*11d40*/  FADD.FTZ R187, R187, R180 ;  /* 0x000000b4bbbb7221 */ /* 0x000fe40000010000 */
[----:B------:R-:W-:Y:S02]  /*11d50*/  FADD.FTZ R191, R191, R0 ;  /* 0x00000000bfbf7221 */ /* 0x000fe40000010000 */
[C---:B-1----:R-:W-:Y:S04]  /*11d60*/  HMMA.16816.F32 R12, R132.reuse, R136, R12 ;  /* 0x00000088840c723c */ /* 0x042fe8000000180c */
[----:B------:R-:W-:Y:S02]  /*11d70*/  FADD.FTZ R188, R188, R187 ;  /* 0x000000bbbcbc7221 */ /* 0x000fe40000010000 */
[----:B------:R-:W-:Y:S02]  /*11d80*/  FADD.FTZ R192, R192, R191 ;  /* 0x000000bfc0c07221 */ /* 0x000fe40000010000 */
[C---:B------:R-:W-:Y:S01]  /*11d90*/  HMMA.16816.F32 R16, R132.reuse, R138, R16 ;  /* 0x0000008a8410723c */ /* 0x040fe20000001810 */
[----:B------:R-:W1:Y:S03]  /*11da0*/  LDSM.16.MT88.4 R136, [R213+0x12800] ;  /* 0x01280000d588783b */ /* 0x000e660000004200 */
        /* <DEDUP_REMOVED lines=24> */
[--C-:B------:R-:W-:Y:S01]  /*11f30*/  FFMA.FTZ R153, R161, c[0x0][0x23c], -R185.reuse ;  /* 0x00008f00a1997a23 */ /* 0x100fe200000108b9 */
[C---:B------:R-:W-:Y:S03]  /*11f40*/  HMMA.16816.F32 R80, R132.reuse, R154, R80 ;  /* 0x0000009a8450723c */ /* 0x040fe60000001850 */
[----:B------:R-:W-:Y:S01]  /*11f50*/  MUFU.EX2 R161, R153 ;  /* 0x0000009900a17308 */ /* 0x000fe20000000800 */
[--C-:B------:R-:W-:Y:S03]  /*11f60*/  FFMA.FTZ R152, R163, c[0x0][0x23c], -R185.reuse ;  /* 0x00008f00a3987a23 */ /* 0x100fe600000108b9 */
[--C-:B------:R-:W-:Y:S01]  /*11f70*/  FFMA.FTZ R155, R160, c[0x0][0x23c], -R185.reuse ;  /* 0x00008f00a09b7a23 */ /* 0x100fe200000108b9 */
[C---:B---3--:R-:W-:Y:S04]  /*11f80*/  HMMA.16816.F32 R84, R132.reuse, R140, R84 ;  /* 0x0000008c8454723c */ /* 0x048fe80000001854 */
[--C-:B------:R-:W-:Y:S01]  /*11f90*/  FFMA.FTZ R154, R162, c[0x0][0x23c], -R185.reuse ;  /* 0x00008f00a29a7a23 */ /* 0x100fe200000108b9 */
[----:B------:R-:W-:Y:S01]  /*11fa0*/  MUFU.EX2 R160, R155 ;  /* 0x0000009b00a07308 */ /* 0x000fe20000000800 */
[----:B------:R-:W-:Y:S02]  /*11fb0*/  FFMA.FTZ R185, R174, c[0x0][0x23c], -R185 ;  /* 0x00008f00aeb97a23 */ /* 0x000fe400000108b9 */
[C---:B------:R-:W-:Y:S01]  /*11fc0*/  HMMA.16816.F32 R88, R132.reuse, R142, R88 ;  /* 0x0000008e8458723c */ /* 0x040fe20000001858 */
[----:B------:R-:W2:Y:S06]  /*11fd0*/  LDSM.16.MT88.4 R140, [R213+0x16800] ;  /* 0x01680000d58c783b */ /* 0x000eac0000004200 */
[----:B------:R-:W-:Y:S01]  /*11fe0*/  MUFU.EX2 R162, R154 ;  /* 0x0000009a00a27308 */ /* 0x000fe20000000800 */
[C---:B-1----:R-:W-:Y:S01]  /*11ff0*/  HMMA.16816.F32 R92, R132.reuse, R136, R92 ;  /* 0x00000088845c723c */ /* 0x042fe2000000185c */
[----:B------:R-:W-:Y:S07]  /*12000*/  LDSM.16.MT88.4 R172, [R212+0x11800] ;  /* 0x01180000d4ac783b */ /* 0x000fee0000004200 */
[C---:B------:R-:W-:Y:S01]  /*12010*/  HMMA.16816.F32 R96, R132.reuse, R138, R96 ;  /* 0x0000008a8460723c */ /* 0x040fe20000001860 */
[----:B------:R-:W1:Y:S01]  /*12020*/  LDSM.16.MT88.4 R136, [R212+0x16800] ;  /* 0x01680000d488783b */ /* 0x000e620000004200 */
[----:B------:R3:W-:Y:S06]  /*12030*/  MUFU.EX2 R163, R152 ;  /* 0x0000009800a37308 */ /* 0x0007ec0000000800 */
[C---:B----4-:R-:W-:Y:S04]  /*12040*/  HMMA.16816.F32 R100, R132.reuse, R144, R100 ;  /* 0x000000908464723c */ /* 0x050fe80000001864 */
[----:B------:R-:W4:Y:S04]  /*12050*/  MUFU.EX2 R185, R185 ;  /* 0x000000b900b97308 */ /* 0x000f280000000800 */
[C---:B------:R-:W-:Y:S01]  /*12060*/  HMMA.16816.F32 R104, R132.reuse, R146, R104 ;  /* 0x000000928468723c */ /* 0x040fe20000001868 */
[----:B------:R-:W1:Y:S07]  /*12070*/  LDSM.16.MT88.4 R144, [R216+0x11000] ;  /* 0x01100000d890783b */ /* 0x000e6e0000004200 */
[C---:B-----5:R-:W-:Y:S01]  /*12080*/  HMMA.16816.F32 R108, R132.reuse, R148, R108 ;  /* 0x00000094846c723c */ /* 0x060fe2000000186c */
[----:B---3--:R-:W-:Y:S07]  /*12090*/  LDSM.16.MT88.4 R152, [R213+0x11000] ;  /* 0x01100000d598783b */ /* 0x008fee0000004200 */
[C---:B------:R-:W-:Y:S01]  /*120a0*/  HMMA.16816.F32 R112, R132.reuse, R150, R112 ;  /* 0x000000968470723c */ /* 0x040fe20000001870 */
[----:B------:R-:W3:Y:S03]  /*120b0*/  LDSM.16.MT88.4 R148, [R214+0x11000] ;  /* 0x01100000d694783b */ /* 0x000ee60000004200 */
[----:B----4-:R-:W-:Y:S04]  /*120c0*/  F2FP.PACK_AB R170, R185, R182 ;  /* 0x000000b6b9aa723e */ /* 0x010fe800000000ff */
[C---:B--2---:R-:W-:Y:S08]  /*120d0*/  HMMA.16816.F32 R116, R132.reuse, R140, R116 ;  /* 0x0000008c8474723c */ /* 0x044ff00000001874 */
[C---:B------:R-:W-:Y:S01]  /*120e0*/  HMMA.16816.F32 R120, R132.reuse, R142, R120 ;  /* 0x0000008e8478723c */ /* 0x040fe20000001878 */
[----:B------:R-:W2:Y:S07]  /*120f0*/  LDSM.16.MT88.4 R140, [R212+0x11000] ;  /* 0x01100000d48c783b */ /* 0x000eae0000004200 */
[C---:B-1----:R-:W-:Y:S08]  /*12100*/  HMMA.16816.F32 R124, R132.reuse, R136, R124 ;  /* 0x00000088847c723c */ /* 0x042ff0000000187c */
[----:B------:R-:W-:Y:S01]  /*12110*/  HMMA.16816.F32 R128, R132, R138, R128 ;  /* 0x0000008a8480723c */ /* 0x000fe20000001880 */
[----:B------:R-:W1:Y:S06]  /*12120*/  LDSM.16.MT88.4 R136, [R216+0x13000] ;  /* 0x01300000d888783b */ /* 0x000e6c0000004200 */
[----:B------:R-:W-:Y:S02]  /*12130*/  F2FP.PACK_AB R132, R161, R160 ;  /* 0x000000a0a184723e */ /* 0x000fe400000000ff */
[----:B------:R-:W-:Y:S03]  /*12140*/  F2FP.PACK_AB R134, R163, R162 ;  /* 0x000000a2a386723e */ /* 0x000fe600000000ff */
[----:B------:R-:W-:Y:S02]  /*12150*/  F2FP.PACK_AB R133, R248, R252 ;  /* 0x000000fcf885723e */ /* 0x000fe400000000ff */
[----:B------:R-:W-:Y:S07]  /*12160*/  F2FP.PACK_AB R135, R195, R244 ;  /* 0x000000f4c387723e */ /* 0x000fee00000000ff */
[C---:B------:R-:W-:Y:S08]  /*12170*/  HMMA.16816.F32 R4, R132.reuse, R144, R4 ;  /* 0x000000908404723c */ /* 0x040ff00000001804 */
        /* <DEDUP_REMOVED lines=23> */
[C---:B------:R-:W-:Y:S08]  /*122f0*/  HMMA.16816.F32 R68, R132.reuse, R152, R68 ;  /* 0x000000988444723c */ /* 0x040ff00000001844 */
[C---:B------:R-:W-:Y:S08]  /*12300*/  HMMA.16816.F32 R72, R132.reuse, R154, R72 ;  /* 0x0000009a8448723c */ /* 0x040ff00000001848 */
        /* <DEDUP_REMOVED lines=15> */
[C---:B----4-:R-:W-:Y:S07]  /*12400*/  HMMA.16816.F32 R116, R132.reuse, R144, R116 ;  /* 0x000000908474723c */ /* 0x050fee0000001874 */
[----:B------:R-:W-:Y:S01]  /*12410*/  MOV R144, R169 ;  /* 0x000000a900907202 */ /* 0x000fe20000000f00 */
[C---:B------:R-:W-:Y:S04]  /*12420*/  HMMA.16816.F32 R120, R132.reuse, R146, R120 ;  /* 0x000000928478723c */ /* 0x040fe80000001878 */
[----:B------:R-:W-:Y:S02]  /*12430*/  MOV R145, R168 ;  /* 0x000000a800917202 */ /* 0x000fe40000000f00 */
[----:B------:R-:W-:Y:S02]  /*12440*/  F2FP.PACK_AB R168, R184, R186 ;  /* 0x000000bab8a8723e */ /* 0x000fe400000000ff */
[C---:B---3--:R-:W-:Y:S04]  /*12450*/  HMMA.16816.F32 R124, R132.reuse, R148, R124 ;  /* 0x00000094847c723c */ /* 0x048fe8000000187c */
[----:B------:R-:W-:Y:S02]  /*12460*/  F2FP.PACK_AB R169, R145, R183 ;  /* 0x000000b791a9723e */ /* 0x000fe400000000ff */
[----:B------:R-:W-:Y:S02]  /*12470*/  F2FP.PACK_AB R171, R165, R144 ;  /* 0x00000090a5ab723e */ /* 0x000fe400000000ff */
[----:B------:R-:W-:Y:S07]  /*12480*/  HMMA.16816.F32 R128, R132, R150, R128 ;  /* 0x000000968480723c */ /* 0x000fee0000001880 */
[----:B------:R-:W-:Y:S01]  /*12490*/  IMAD.MOV.U32 R132, RZ, RZ, R163 ;  /* 0x000000ffff847224 */ /* 0x000fe200078e00a3 */
[----:B------:R-:W-:Y:S04]  /*124a0*/  MOV R133, R162 ;  /* 0x000000a200857202 */ /* 0x000fe80000000f00 */
[----:B------:R-:W-:Y:S02]  /*124b0*/  MOV R134, R161 ;  /* 0x000000a100867202 */ /* 0x000fe40000000f00 */
[----:B------:R-:W-:Y:S02]  /*124c0*/  MOV R135, R160 ;  /* 0x000000a000877202 */ /* 0x000fe40000000f00 */
[C---:B------:R-:W-:Y:S01]  /*124d0*/  HMMA.16816.F32 R160, R168.reuse, R156, R4 ;  /* 0x0000009ca8a0723c */ /* 0x040fe20000001804 */
[----:B------:R-:W3:Y:S07]  /*124e0*/  LDSM.16.MT88.4 R4, [R216+0x13800] ;  /* 0x01380000d804783b */ /* 0x000eee0000004200 */
[C---:B------:R-:W-:Y:S01]  /*124f0*/  HMMA.16816.F32 R156, R168.reuse, R158, R8 ;  /* 0x0000009ea89c723c */ /* 0x040fe20000001808 */
[----:B------:R-:W4:Y:S07]  /*12500*/  LDSM.16.MT88.4 R8, [R214+0x13800] ;  /* 0x01380000d608783b */ /* 0x000f2e0000004200 */
[C---:B--2---:R-:W-:Y:S01]  /*12510*/  HMMA.16816.F32 R152, R168.reuse, R140, R12 ;  /* 0x0000008ca898723c */ /* 0x044fe2000000180c */
[----:B------:R-:W2:Y:S06]  /*12520*/  LDSM.16.MT88.4 R12, [R213+0x13800] ;  /* 0x01380000d50c783b */ /* 0x000eac0000004200 */
[----:B------:R-:W-:Y:S01]  /*12530*/  IMAD.MOV.U32 R140, RZ, RZ, R144 ;  /* 0x000000ffff8c7224 */ /* 0x000fe200078e0090 */
[C---:B------:R-:W-:Y:S01]  /*12540*/  HMMA.16816.F32 R148, R168.reuse, R142, R16 ;  /* 0x0000008ea894723c */ /* 0x040fe20000001810 */
[----:B------:R-:W5:Y:S03]  /*12550*/  LDSM.16.MT88.4 R16, [R212+0x13800] ;  /* 0x01380000d410783b */ /* 0x000f660000004200 */
[----:B------:R-:W-:Y:S04]  /*12560*/  MOV R141, R145 ;  /* 0x00000091008d7202 */ /* 0x000fe80000000f00 */
[C---:B-1----:R-:W-:Y:S07]  /*12570*/  HMMA.16816.F32 R144, R168.reuse, R136, R20 ;  /* 0x00000088a890723c */ /* 0x042fee0000001814 */
[----:B------:R-:W-:Y:S02]  /*12580*/  MOV R22, R140 ;  /* 0x0000008c00167202 */ /* 0x000fe40000000f00 */
[----:B------:R-:W-:Y:S02]  /*12590*/  MOV R23, R141 ;  /* 0x0000008d00177202 */ /* 0x000fe40000000f00 */
[C---:B------:R-:W-:Y:S01]  /*125a0*/  HMMA.16816.F32 R140, R168.reuse, R138, R24 ;  /* 0x0000008aa88c723c */ /* 0x040fe20000001818 */
[----:B------:R-:W-:Y:S07]  /*125b0*/  LDSM.16.MT88.4 R24, [R216+0x17800] ;  /* 0x01780000d818783b */ /* 0x000fee0000004200 */
[C---:B------:R-:W-:Y:S07]  /*125c0*/  HMMA.16816.F32 R136, R168.reuse, R172, R28 ;  /* 0x000000aca888723c */ /* 0x040fee000000181c */
[----:B------:R-:W-:Y:S01]  /*125d0*/  MOV R29, R132 ;  /* 0x00000084001d7202 */ /* 0x000fe20000000f00 */
[----:B------:R-:W-:Y:S01]  /*125e0*/  IMAD.MOV.U32 R173, RZ, RZ, R134 ;  /* 0x000000ffffad7224 */ /* 0x000fe200078e0086 */
[----:B------:R-:W-:Y:S03]  /*125f0*/  MOV R28, R133 ;  /* 0x00000085001c7202 */ /* 0x000fe60000000f00 */
[----:B------:R-:W-:Y:S01]  /*12600*/  MOV R172, R135 ;  /* 0x0000008700ac7202 */ /* 0x000fe20000000f00 */
[----:B------:R-:W-:Y:S01]  /*12610*/  IMAD.MOV.U32 R31, RZ, RZ, R22 ;  /* 0x000000ffff1f7224 */ /* 0x000fe200078e0016 */
[C---:B------:R-:W-:Y:S03]  /*12620*/  HMMA.16816.F32 R132, R168.reuse, R174, R32 ;  /* 0x000000aea884723c */ /* 0x040fe60000001820 */
[----:B------:R-:W-:Y:S01]  /*12630*/  MOV R30, R23 ;  /* 0x00000017001e7202 */ /* 0x000fe20000000f00 */
[----:B------:R-:W-:Y:S01]  /*12640*/  FADD.FTZ R0, R172, R0 ;  /* 0x00000000ac007221 */ /* 0x000fe20000010000 */
[----:B------:R-:W1:Y:S03]  /*12650*/  LDSM.16.MT88.4 R20, [R216+0x15800] ;  /* 0x01580000d814783b */ /* 0x000e660000004200 */
[C---:B---3--:R-:W-:Y:S04]  /*12660*/  HMMA.16816.F32 R36, R168.reuse, R4, R36 ;  /* 0x00000004a824723c */ /* 0x048fe80000001824 */
[----:B------:R-:W-:Y:S04]  /*12670*/  FADD.FTZ R0, R173, R0 ;  /* 0x00000000ad007221 */ /* 0x000fe80000010000 */
[C---:B------:R-:W-:Y:S01]  /*12680*/  HMMA.16816.F32 R40, R168.reuse, R6, R40 ;  /* 0x00000006a828723c */ /* 0x040fe20000001828 */
[----:B------:R-:W3:Y:S03]  /*12690*/  LDSM.16.MT88.4 R4, [R214+0x15800] ;  /* 0x01580000d604783b */ /* 0x000ee60000004200 */
[----:B------:R-:W-:Y:S04]  /*126a0*/  FADD.FTZ R0, R28, R0 ;  /* 0x000000001c007221 */ /* 0x000fe80000010000 */
        /* <DEDUP_REMOVED lines=15> */
[C---:B----4-:R-:W-:Y:S07]  /*127a0*/  HMMA.16816.F32 R84, R168.reuse, R8, R84 ;  /* 0x00000008a854723c */ /* 0x050fee0000001854 */
[----:B------:R-:W-:Y:S01]  /*127b0*/  FADD.FTZ R9, R193, R192 ;  /* 0x000000c0c1097221 */ /* 0x000fe20000010000 */
[C---:B------:R-:W-:Y:S04]  /*127c0*/  HMMA.16816.F32 R88, R168.reuse, R10, R88 ;  /* 0x0000000aa858723c */ /* 0x040fe80000001858 */
[----:B------:R-:W-:Y:S04]  /*127d0*/  FADD.FTZ R9, R194, R9 ;  /* 0x00000009c2097221 */ /* 0x000fe80000010000 */
[C---:B--2---:R-:W-:Y:S04]  /*127e0*/  HMMA.16816.F32 R92, R168.reuse, R12, R92 ;  /* 0x0000000ca85c723c */ /* 0x044fe8000000185c */
[----:B------:R-:W-:Y:S04]  /*127f0*/  FADD.FTZ R9, R252, R9 ;  /* 0x00000009fc097221 */ /* 0x000fe80000010000 */
[C---:B------:R-:W-:Y:S04]  /*12800*/  HMMA.16816.F32 R96, R168.reuse, R14, R96 ;  /* 0x0000000ea860723c */ /* 0x040fe80000001860 */
[----:B------:R-:W-:Y:S04]  /*12810*/  FADD.FTZ R9, R248, R9 ;  /* 0x00000009f8097221 */ /* 0x000fe80000010000 */
[C---:B------:R-:W-:Y:S04]  /*12820*/  HMMA.16816.F32 R100, R168.reuse, R24, R100 ;  /* 0x00000018a864723c */ /* 0x040fe80000001864 */
[----:B------:R-:W-:Y:S04]  /*12830*/  FADD.FTZ R244, R244, R9 ;  /* 0x00000009f4f47221 */ /* 0x000fe80000010000 */
[C---:B------:R-:W-:Y:S08]  /*12840*/  HMMA.16816.F32 R104, R168.reuse, R26, R104 ;  /* 0x0000001aa868723c */ /* 0x040ff00000001868 */
[C---:B-----5:R-:W-:Y:S08]  /*12850*/  HMMA.16816.F32 R108, R168.reuse, R16, R108 ;  /* 0x00000010a86c723c */ /* 0x060ff0000000186c */
[C---:B------:R-:W-:Y:S08]  /*12860*/  HMMA.16816.F32 R112, R168.reuse, R18, R112 ;  /* 0x00000012a870723c */ /* 0x040ff00000001870 */
[C---:B-1----:R-:W-:Y:S08]  /*12870*/  HMMA.16816.F32 R116, R168.reuse, R20, R116 ;  /* 0x00000014a874723c */ /* 0x042ff00000001874 */
[C---:B------:R-:W-:Y:S08]  /*12880*/  HMMA.16816.F32 R120, R168.reuse, R22, R120 ;  /* 0x00000016a878723c */ /* 0x040ff00000001878 */
[C---:B---3--:R-:W-:Y:S07]  /*12890*/  HMMA.16816.F32 R124, R168.reuse, R4, R124 ;  /* 0x00000004a87c723c */ /* 0x048fee000000187c */
[----:B------:R-:W-:Y:S01]  /*128a0*/  FADD.FTZ R5, R29, R0 ;  /* 0x000000001d057221 */ /* 0x000fe20000010000 */
[----:B------:R-:W-:Y:S04]  /*128b0*/  HMMA.16816.F32 R128, R168, R6, R128 ;  /* 0x00000006a880723c */ /* 0x000fe80000001880 */
[----:B------:R-:W-:Y:S02]  /*128c0*/  FADD.FTZ R0, R195, R244 ;  /* 0x000000f4c3007221 */ /* 0x000fe40000010000 */
[----:B------:R-:W-:Y:S02]  /*128d0*/  FADD.FTZ R5, R186, R5 ;  /* 0x00000005ba057221 */ /* 0x000fe40000010000 */
[----:B------:R-:W-:Y:S04]  /*128e0*/  FADD.FTZ R0, R183, R0 ;  /* 0x00000000b7007221 */ /* 0x000fe80000010000 */
[----:B------:R-:W-:Y:S02]  /*128f0*/  FADD.FTZ R5, R184, R5 ;  /* 0x00000005b8057221 */ /* 0x000fe40000010000 */
[----:B------:R-:W-:Y:S02]  /*12900*/  FADD.FTZ R0, R30, R0 ;  /* 0x000000001e007221 */ /* 0x000fe40000010000 */
[----:B------:R-:W-:Y:S02]  /*12910*/  FADD.FTZ R182, R182, R5 ;  /* 0x00000005b6b67221 */ /* 0x000fe40000010000 */
[----:B------:R-:W-:Y:S02]  /*12920*/  FADD.FTZ R0, R31, R0 ;  /* 0x000000001f007221 */ /* 0x000fe40000010000 */
[----:B------:R-:W-:Y:S02]  /*12930*/  FADD.FTZ R249, R185, R182 ;  /* 0x000000b6b9f97221 */ /* 0x000fe40000010000 */
[----:B------:R-:W-:Y:S01]  /*12940*/  FADD.FTZ R245, R165, R0 ;  /* 0x00000000a5f57221 */ /* 0x000fe20000010000 */
[----:B------:R-:W-:Y:S01]  /*12950*/  MOV R0, R3 ;  /* 0x0000000300007202 */ /* 0x000fe20000000f00 */
[----:B------:R-:W-:-:S05]  /*12960*/  @P0 BRA `(.L_x_1287) ;  /* 0xffffb39000000947 */ /* 0x000fca000383ffff */
.L_x_1286:
        /* <DEDUP_REMOVED lines=406> */
.L_x_1291:
[----:B---34-:R-:W-:Y:S05]  /*142d0*/  BSYNC B0 ;  /* 0x0000000000007941 */ /* 0x018fea0003800000 */
.L_x_1290:
        /* <DEDUP_REMOVED lines=36> */
.L_x_1293:
[----:B------:R-:W-:Y:S05]  /*14520*/  BSYNC B0 ;  /* 0x0000000000007941 */ /* 0x000fea0003800000 */
.L_x_1292:
        /* <DEDUP_REMOVED lines=22> */
.L_x_1295:
[----:B------:R-:W-:Y:S05]  /*14690*/  BSYNC B0 ;  /* 0x0000000000007941 */ /* 0x000fea0003800000 */
.L_x_1294:
        /* <DEDUP_REMOVED lines=22> */
.L_x_1297:
[----:B------:R-:W-:Y:S05]  /*14800*/  BSYNC B0 ;  /* 0x0000000000007941 */ /* 0x000fea0003800000 */
.L_x_1296:
        /* <DEDUP_REMOVED lines=23> */
.L_x_1298:
        /* <DEDUP_REMOVED lines=16> */
.L_x_2049:


//--------------------- .text._ZN5flash16flash_fwd_kernelI23Flash_fwd_kernel_traitsILi256ELi128ELi64ELi8ELb0ELb0EN7cutlass6half_tE19Flash_kernel_traitsILi256ELi128ELi64ELi8ES3_EELb1ELb0ELb0ELb0ELb0ELb0ELb0ELb0EEEvNS_16Flash_fwd_paramsE --------------------------
	.section	.text._ZN5flash16flash_fwd_kernelI23Flash_fwd_kernel_traitsILi256ELi128ELi64ELi8ELb0ELb0EN7cutlass6half_tE19Flash_kernel_traitsILi256ELi128ELi64ELi8ES3_EELb1ELb0ELb0ELb0ELb0ELb0ELb0ELb0EEEvNS_16Flash_fwd_paramsE,"ax",@progbits
	.sectioninfo	@"SHI_REGISTERS=255"
	.align	128
        .global         _ZN5flash16flash_fwd_kernelI23Flash_fwd_kernel_traitsILi256ELi128ELi64ELi8ELb0ELb0EN7cutlass6half_tE19Flash_kernel_traitsILi256ELi128ELi64ELi8ES3_EELb1ELb0ELb0ELb0ELb0ELb0ELb0ELb0EEEvNS_16Flash_fwd_paramsE
        .type           _ZN5flash16flash_fwd_kernelI23Flash_fwd_kernel_traitsILi256ELi128ELi64ELi8ELb0ELb0EN7cutlass6half_tE19Flash_kernel_traitsILi256ELi128ELi64ELi8ES3_EELb1ELb0ELb0ELb0ELb0ELb0ELb0ELb0EEEvNS_16Flash_fwd_paramsE,@function
        .size           _ZN5flash16flash_fwd_kernelI23Flash_fwd_kernel_traitsILi256ELi128ELi64ELi8ELb0ELb0EN7cutlass6half_tE19Flash_kernel_traitsILi256ELi128ELi64ELi8ES3_EELb1ELb0ELb0ELb0ELb0ELb0ELb0ELb0EEEvNS_16Flash_fwd_paramsE,(.L_x_2050 - _ZN5flash16flash_fwd_kernelI23Flash_fwd_kernel_traitsILi256ELi128ELi64ELi8ELb0ELb0EN7cutlass6half_tE19Flash_kernel_traitsILi256ELi128ELi64ELi8ES3_EELb1ELb0ELb0ELb0ELb0ELb0ELb0ELb0EEEvNS_16Flash_fwd_paramsE)
        .other          _ZN5flash16flash_fwd_kernelI23Flash_fwd_kernel_traitsILi256ELi128ELi64ELi8ELb0ELb0EN7cutlass6half_tE19Flash_kernel_traitsILi256ELi128ELi64ELi8ES3_EELb1ELb0ELb0ELb0ELb0ELb0ELb0ELb0EEEvNS_16Flash_fwd_paramsE,@"STO_CUDA_ENTRY STV_DEFAULT"
_ZN5flash16flash_fwd_kernelI23Flash_fwd_kernel_traitsILi256ELi128ELi64ELi8ELb0ELb0EN7cutlass6half_tE19Flash_kernel_traitsILi256ELi128ELi64ELi8ES3_EELb1ELb0ELb0ELb0ELb0ELb0ELb0ELb0EEEvNS_16Flash_fwd_paramsE:
.text._ZN5flash16flash_fwd_kernelI23Flash_fwd_kernel_traitsILi256ELi128ELi64ELi8ELb0ELb0EN7cutlass6half_tE19Flash_kernel_traitsILi256ELi128ELi64ELi8ES3_EELb1ELb0ELb0ELb0ELb0ELb0ELb0ELb0EEEvNS_16Flash_fwd_paramsE:
        /* <DEDUP_REMOVED lines=94> */
.L_x_1299:
[----:B------:R-:W-:Y:S02]  /*05e0*/  ULDC UR6, c[0x0][0x218] ;  /* 0x0000860000067ab9 */ /* 0x000fe40000000800 */
.L_x_1300:
        /* <DEDUP_REMOVED lines=42> */
[----:B------:R-:W-:Y:S02]  /*0890*/  @UP0 UIMAD UR30, UR30, UR5, UR33 ;  /* 0x000000051e1e02a4 */ /* 0x000fe4000f8e0221 */
[----:B------:R-:W-:-:S02]  /*08a0*/  @!UP1 UIADD3 UR10, UR17, UR7, URZ ;  /* 0x00000007110a9290 */ /* 0x000fc4000fffe03f */
[----:B------:R-:W-:Y:S01]  /*08b0*/  @!UP1 UMOV UR6, UR16 ;  /* 0x0000001000069c82 */ /* 0x000fe20008000000 */
        /* <DEDUP_REMOVED lines=10> */
[----:B------:R-:W-:Y:S02]  /*0960*/  UMOV UR14, UR16 ;  /* 0x00000010000e7c82 */ /* 0x000fe40008000000 */
[----:B------:R-:W-:Y:S02]  /*0970*/  UIMAD UR5, UR11, UR5, UR7 ;  /* 0x000000050b0572a4 */ /* 0x000fe4000f8e0207 */
[----:B------:R-:W-:-:S04]  /*0980*/  UIMAD.WIDE.U32 UR32, UR11, UR4, UR14 ;  /* 0x000000040b2072a5 */ /* 0x000fc8000f8e000e */
[----:B------:R-:W-:Y:S02]  /*0990*/  UIADD3 UR30, UR33, UR5, URZ ;  /* 0x00000005211e7290 */ /* 0x000fe4000fffe03f */
.L_x_1302:
[----:B------:R-:W-:Y:S01]  /*09a0*/  IABS R0, c[0x0][0x1c8] ;  /* 0x0000720000007a13 */ /* 0x000fe20000000000 */
[----:B------:R-:W1:Y:S01]  /*09b0*/  S2R R2, SR_CTAID.Z ;  /* 0x0000000000027919 */ /* 0x000e620000002700 */
[----:B------:R-:W-:Y:S02]  /*09c0*/  UMOV UR14, URZ ;  /* 0x0000003f000e7c82 */ /* 0x000fe40008000000 */
[----:B------:R-:W2:Y:S01]  /*09d0*/  R2UR UR5, R0 ;  /* 0x00000000000573c2 */ /* 0x000ea200000e0000 */
[----:B------:R-:W-:Y:S02]  /*09e0*/  @UP0 UIADD3 UR31, UR12, UR13, URZ ;  /* 0x0000000d0c1f0290 */ /* 0x000fe4000fffe03f */
        /* <DEDUP_REMOVED lines=44> */
.L_x_1303:
[CC--:B------:R-:W-:Y:S01]  /*0cb0*/  LEA.HI R4, R10.reuse, R98.reuse, RZ, 0x4 ;  /* 0x000000620a047211 */ /* 0x0c0fe200078f20ff */
[----:B------:R-:W1:Y:S01]  /*0cc0*/  S2R R18, SR_CTAID.Z ;  /* 0x0000000000127919 */ /* 0x000e620000002700 */
[-C--:B------:R-:W-:Y:S01]  /*0cd0*/  LEA.HI R0, R10, R98.reuse, RZ, 0x3 ;  /* 0x000000620a007211 */ /* 0x080fe200078f18ff */
[----:B------:R-:W-:Y:S01]  /*0ce0*/  ULDC.64 UR4, c[0x0][0x1b8] ;  /* 0x00006e0000047ab9 */ /* 0x000fe20000000a00 */
[----:B------:R-:W-:Y:S01]  /*0cf0*/  SHF.R.S32.HI R5, RZ, 0x4, R4 ;  /* 0x00000004ff057819 */ /* 0x000fe20000011404 */
[----:B------:R-:W-:Y:S01]  /*0d00*/  UIMAD UR4, UR14, UR4, URZ ;  /* 0x000000040e0472a4 */ /* 0x000fe2000f8e023f */
[----:B------:R-:W-:Y:S01]  /*0d10*/  LOP3.LUT R2, R0, 0xfffffff8, RZ, 0xc0, !PT ;  /* 0xfffffff800027812 */ /* 0x000fe200078ec0ff */
[----:B------:R-:W-:Y:S01]  /*0d20*/  UIADD3 UR20, -UR20, UR25, URZ ;  /* 0x0000001914147290 */ /* 0x000fe2000fffe13f */
[----:B------:R-:W-:Y:S01]  /*0d30*/  LEA.HI R3, R4, R5, RZ, 0x1 ;  /* 0x0000000504037211 */ /* 0x000fe200078f08ff */
[----:B------:R-:W-:Y:S01]  /*0d40*/  IMAD.MOV.U32 R22, RZ, RZ, 0x20 ;  /* 0x00000020ff167424 */ /* 0x000fe200078e00ff */
        /* <DEDUP_REMOVED lines=14> */
[----:B------:R2:W-:Y:S01]  /*0e30*/  STL.64 [R1], R24 ;  /* 0x0000001801007387 */ /* 0x0005e20000100a00 */
        /* <DEDUP_REMOVED lines=24> */
[C---:B------:R-:W-:Y:S01]  /*0fc0*/  IADD3 R103, R250.reuse, 0x80, RZ ;  /* 0x00000080fa677810 */ /* 0x040fe20007ffe0ff */
[----:B------:R-:W-:Y:S01]  /*0fd0*/  IMAD R6, R25, c[0x0][0x1a0], RZ ;  /* 0x0000680019067a24 */ /* 0x000fe200078e02ff */
[----:B------:R-:W-:Y:S01]  /*0fe0*/  IADD3 R102, R250, 0xc0, RZ ;  /* 0x000000c0fa667810 */ /* 0x000fe20007ffe0ff */
[----:B------:R-:W-:Y:S01]  /*0ff0*/  IMAD.WIDE.U32 R2, R24, c[0x0][0x1a0], R250 ;  /* 0x0000680018027a25 */ /* 0x000fe200078e00fa */
[----:B------:R-:W-:Y:S01]  /*1000*/  LOP3.LUT R0, R0, 0x1c0, RZ, 0xc0, !PT ;  /* 0x000001c000007812 */ /* 0x000fe200078ec0ff */
[----:B------:R-:W-:Y:S01]  /*1010*/  UIMAD UR7, UR28, UR7, UR6 ;  /* 0x000000071c0772a4 */ /* 0x000fe2000f8e0206 */
[----:B------:R-:W-:Y:S01]  /*1020*/  LOP3.LUT R10, R11, 0xfffffe00, R10, 0xf8, !PT ;  /* 0xfffffe000b0a7812 */ /* 0x000fe200078ef80a */
[----:B------:R-:W-:Y:S01]  /*1030*/  IMAD R6, R24, c[0x0][0x1a4], R6 ;  /* 0x0000690018067a24 */ /* 0x000fe200078e0206 */
[----:B------:R-:W-:Y:S01]  /*1040*/  IADD3 R2, P0, R2, UR34, RZ ;  /* 0x0000002202027c10 */ /* 0x000fe2000ff1e0ff */
[----:B------:R-:W-:Y:S01]  /*1050*/  UIMAD UR6, UR28, UR5, UR4 ;  /* 0x000000051c0672a4 */ /* 0x000fe2000f8e0204 */
[----:B------:R-:W-:Y:S01]  /*1060*/  LOP3.LUT R7, R0, 0x8, R7, 0xf8, !PT ;  /* 0x0000000800077812 */ /* 0x000fe200078ef807 */
[----:B------:R-:W-:Y:S01]  /*1070*/  IMAD.SHL.U32 R223, R10, 0x2, RZ ;  /* 0x000000020adf7824 */ /* 0x000fe200078e00ff */
[----:B------:R-:W-:Y:S01]  /*1080*/  IADD3.X R3, R3, UR31, R6, P0, !PT ;  /* 0x0000001f03037c10 */ /* 0x000fe200087fe406 */
[----:B------:R-:W-:Y:S01]  /*1090*/  IMAD.U32 R6, RZ, RZ, UR28 ;  /* 0x0000001cff067e24 */ /* 0x000fe2000f8e00ff */
[----:B------:R-:W-:Y:S01]  /*10a0*/  SHF.R.U32.HI R0, RZ, 0x3, R0 ;  /* 0x00000003ff007819 */ /* 0x000fe20000011600 */
[----:B------:R-:W-:Y:S01]  /*10b0*/  ULDC.64 UR4, c[0x0][0x1a8] ;  /* 0x00006a0000047ab9 */ /* 0x000fe20000000a00 */
[----:B------:R-:W-:Y:S01]  /*10c0*/  ISETP.GE.AND P0, PT, R24, UR20, PT ;  /* 0x0000001418007c0c */ /* 0x000fe2000bf06270 */
[----:B------:R-:W-:Y:S01]  /*10d0*/  IMAD.WIDE.U32 R26, R6, c[0x0][0x1b8], R2 ;  /* 0x00006e00061a7a25 */ /* 0x000fe200078e0002 */
[----:B------:R-:W-:Y:S01]  /*10e0*/  LOP3.LUT R7, R7, R0, RZ, 0x3c, !PT ;  /* 0x0000000007077212 */ /* 0x000fe200078e3cff */
[----:B------:R-:W-:Y:S01]  /*10f0*/  UIMAD UR4, UR13, UR4, URZ ;  /* 0x000000040d0472a4 */ /* 0x000fe2000f8e023f */
[----:B------:R-:W-:Y:S01]  /*1100*/  SHF.R.S32.HI R96, RZ, 0x5, R13 ;  /* 0x00000005ff607819 */ /* 0x000fe2000001140d */
[----:B------:R-:W-:Y:S01]  /*1110*/  IMAD.U32 R0, RZ, RZ, UR28 ;  /* 0x0000001cff007e24 */ /* 0x000fe2000f8e00ff */
[----:B------:R2:W-:Y:S01]  /*1120*/  STL.64 [R1+0x8], R26 ;  /* 0x0000081a01007387 */ /* 0x0005e20000100a00 */
[----:B------:R-:W-:Y:S01]  /*1130*/  UIMAD UR4, UR9, UR5, UR4 ;  /* 0x00000005090472a4 */ /* 0x000fe2000f8e0204 */
[----:B------:R-:W-:Y:S01]  /*1140*/  IADD3 R252, R27, UR6, RZ ;  /* 0x000000061bfc7c10 */ /* 0x000fe2000fffe0ff */
[----:B------:R-:W-:Y:S01]  /*1150*/  IMAD.WIDE.U32 R248, R0, c[0x0][0x1b0], R4 ;  /* 0x00006c0000f87a25 */ /* 0x000fe200078e0004 */
[----:B------:R2:W-:Y:S01]  /*1160*/  STL [R1+0x14], R104 ;  /* 0x0000146801007387 */ /* 0x0005e20000100800 */
[----:B------:R-:W-:-:S02]  /*1170*/  SEL R0, R22, 0xffffffe0, !P2 ;  /* 0xffffffe016007807 */ /* 0x000fc40005000000 */
[----:B------:R-:W-:Y:S01]  /*1180*/  IMAD.SHL.U32 R5, R12, 0x40, RZ ;  /* 0x000000400c057824 */ /* 0x000fe200078e00ff */
[----:B------:R2:W-:Y:S01]  /*1190*/  STL [R1+0x10], R103 ;  /* 0x0000106701007387 */ /* 0x0005e20000100800 */
[----:B------:R-:W-:Y:S01]  /*11a0*/  IMAD.MOV.U32 R4, RZ, RZ, 0x10 ;  /* 0x00000010ff047424 */ /* 0x000fe200078e00ff */
[----:B------:R-:W-:Y:S02]  /*11b0*/  IADD3 R247, R249, UR7, RZ ;  /* 0x00000007f9f77c10 */ /* 0x000fe4000fffe0ff */
[----:B------:R2:W-:Y:S01]  /*11c0*/  STL [R1+0x18], R102 ;  /* 0x0000186601007387 */ /* 0x0005e20000100800 */
[----:B------:R-:W-:Y:S02]  /*11d0*/  LOP3.LUT R5, R7, 0xfffffe00, R5, 0xf8, !PT ;  /* 0xfffffe0007057812 */ /* 0x000fe400078ef805 */
        /* <DEDUP_REMOVED lines=41> */
.L_x_1305:
[----:B------:R-:W-:Y:S05]  /*1470*/  BSYNC B0 ;  /* 0x0000000000007941 */ /* 0x000fea0003800000 */
.L_x_1304:
        /* <DEDUP_REMOVED lines=45> */
.L_x_1307:
[----:B------:R-:W-:Y:S05]  /*1750*/  BSYNC B0 ;  /* 0x0000000000007941 */ /* 0x000fea0003800000 */
.L_x_1306:
        /* <DEDUP_REMOVED lines=45> */
.L_x_1309:
[----:B------:R-:W-:Y:S05]  /*1a30*/  BSYNC B0 ;  /* 0x0000000000007941 */ /* 0x000fea0003800000 */
.L_x_1308:
        /* <DEDUP_REMOVED lines=48> */
.L_x_1311:
[----:B------:R-:W-:Y:S05]  /*1d40*/  BSYNC B0 ;  /* 0x0000000000007941 */ /* 0x000fea0003800000 */
.L_x_1310:
        /* <DEDUP_REMOVED lines=45> */
.L_x_1313:
[----:B------:R-:W-:Y:S05]  /*2020*/  BSYNC B0 ;  /* 0x0000000000007941 */ /* 0x000fea0003800000 */
.L_x_1312:
        /* <DEDUP_REMOVED lines=42> */
.L_x_1315:
[----:B------:R-:W-:Y:S05]  /*22d0*/  BSYNC B0 ;  /* 0x0000000000007941 */ /* 0x000fea0003800000 */
.L_x_1314:
[----:B------:R-:W0:Y:S01]  /*22e0*/  LDGDEPBAR ;  /* 0x00000000000079af */ /* 0x000e220000000000 */
[----:B------:R-:W-:Y:S01]  /*22f0*/  ISETP.GE.AND P1, PT, R24, UR6, PT ;  /* 0x0000000618007c0c */ /* 0x000fe2000bf26270 */
[----:B------:R-:W-:Y:S01]  /*2300*/  ULDC.64 UR4, c[0x0][0x1a0] ;  /* 0x0000680000047ab9 */ /* 0x000fe20000000a00 */
[----:B------:R-:W-:Y:S01]  /*2310*/  BSSY B0, `(.L_x_1316) ;  /* 0x0000032000007945 */ /* 0x000fe20003800000 */
[----:B------:R-:W-:Y:S02]  /*2320*/  UIMAD.WIDE.U32 UR12, UR9, UR4, URZ ;  /* 0x00000004090c72a5 */ /* 0x000fe4000f8e003f */
[----:B------:R-:W-:-:S04]  /*2330*/  UIMAD UR4, UR7, UR4, URZ ;  /* 0x00000004070472a4 */ /* 0x000fc8000f8e023f */
[----:B------:R-:W-:Y:S01]  /*2340*/  UIMAD UR4, UR9, UR5, UR4 ;  /* 0x00000005090472a4 */ /* 0x000fe2000f8e0204 */
[----:B-1-3--:R-:W-:Y:S02]  /*2350*/  IMAD.U32 R6, RZ, RZ, UR12 ;  /* 0x0000000cff067e24 */ /* 0x00afe4000f8e00ff */
        /* <DEDUP_REMOVED lines=45> */
.L_x_1317:
[----:B------:R-:W-:Y:S05]  /*2630*/  BSYNC B0 ;  /* 0x0000000000007941 */ /* 0x000fea0003800000 */
.L_x_1316:
[----:B------:R-:W-:Y:S01]  /*2640*/  ISETP.GE.AND P0, PT, R17, UR6, PT ;  /* 0x0000000611007c0c */ /* 0x000fe2000bf06270 */
[----:B------:R-:W4:Y:S01]  /*2650*/  LDC.U8 R100, c[0x0][0x2d8] ;  /* 0x0000b600ff647b82 */ /* 0x000f220000000000 */
[----:B------:R-:W-:Y:S11]  /*2660*/  BSSY B0, `(.L_x_1318) ;  /* 0x000002b000007945 */ /* 0x000ff60003800000 */
[----:B------:R1:W-:Y:S04]  /*2670*/  @P0 STS.128 [R223+0x19000], RZ ;  /* 0x019000ffdf000388 */ /* 0x0003e80000000c00 */
[----:B------:R1:W-:Y:S04]  /*2680*/  @P0 STS.128 [R223+0x1b000], RZ ;  /* 0x01b000ffdf000388 */ /* 0x0003e80000000c00 */
[----:B------:R1:W-:Y:S04]  /*2690*/  @P0 STS.128 [R223+0x1d000], RZ ;  /* 0x01d000ffdf000388 */ /* 0x0003e80000000c00 */
[----:B------:R1:W-:Y:S01]  /*26a0*/  @P0 STS.128 [R223+0x1f000], RZ ;  /* 0x01f000ffdf000388 */ /* 0x0003e20000000c00 */
[----:B------:R-:W-:Y:S05]  /*26b0*/  @P0 BRA `(.L_x_1319) ;  /* 0x0000025000000947 */ /* 0x000fea0003800000 */
[----:B----4-:R-:W-:Y:S01]  /*26c0*/  ISETP.GE.AND P5, PT, R250, c[0x0][0x220], PT ;  /* 0x00008800fa007a0c */ /* 0x010fe20003fa6270 */
        /* <DEDUP_REMOVED lines=36> */
.L_x_1319:
[----:B----4-:R-:W-:Y:S05]  /*2910*/  BSYNC B0 ;  /* 0x0000000000007941 */ /* 0x010fea0003800000 */
.L_x_1318:
        /* <DEDUP_REMOVED lines=14> */
[----:B---3--:R-:W-:Y:S01]  /*2a00*/  LDSM.16.M88.4 R8, [R203] ;  /* 0x00000000cb08783b */ /* 0x008fe20000000200 */
[----:B------:R-:W-:Y:S01]  /*2a10*/  IMAD R206, R0, 0x2, R203 ;  /* 0x0000000200ce7824 */ /* 0x000fe200078e02cb */
[----:B------:R-:W-:Y:S01]  /*2a20*/  IADD3 R2, R196, 0x10000, RZ ;  /* 0x00010000c4027810 */ /* 0x000fe20007ffe0ff */
[----:B------:R-:W-:Y:S01]  /*2a30*/  IMAD R205, R0, 0x2, R204 ;  /* 0x0000000200cd7824 */ /* 0x000fe200078e02cc */
[----:B------:R-:W3:Y:S01]  /*2a40*/  LDSM.16.M88.4 R12, [R196+0x10000] ;  /* 0x01000000c40c783b */ /* 0x000ee20000000200 */
        /* <DEDUP_REMOVED lines=16> */
[----:B------:R-:W2:Y:S01]  /*2b50*/  LDSM.16.M88.4 R40, [R207] ;  /* 0x00000000cf28783b */ /* 0x000ea20000000200 */
[----:B------:R-:W-:Y:S01]  /*2b60*/  IMAD.U32 R2, RZ, RZ, UR9 ;  /* 0x00000009ff027e24 */ /* 0x000fe2000f8e00ff */
[----:B------:R-:W-:-:S02]  /*2b70*/  IADD3 R218, R207, 0x2800, RZ ;  /* 0x00002800cfda7810 */ /* 0x000fc40007ffe0ff */
[----:B------:R-:W1:Y:S01]  /*2b80*/  LDSM.16.M88.4 R48, [R207+0x800] ;  /* 0x00080000cf30783b */ /* 0x000e620000000200 */
[----:B------:R-:W-:Y:S01]  /*2b90*/  IMAD R2, R2, 0x40, R3 ;  /* 0x0000004002027824 */ /* 0x000fe200078e0203 */
[C---:B------:R-:W-:Y:S02]  /*2ba0*/  IADD3 R217, R207.reuse, 0x3000, RZ ;  /* 0x00003000cfd97810 */ /* 0x040fe40007ffe0ff */
[----:B------:R-:W-:Y:S01]  /*2bb0*/  LDSM.16.M88.4 R44, [R202+0x10000] ;  /* 0x01000000ca2c783b */ /* 0x000fe20000000200 */
[----:B------:R-:W-:Y:S02]  /*2bc0*/  IADD3 R216, R207, 0x3800, RZ ;  /* 0x00003800cfd87810 */ /* 0x000fe40007ffe0ff */
[C---:B------:R-:W-:Y:S01]  /*2bd0*/  IADD3 R3, R2.reuse, 0x10, RZ ;  /* 0x0000001002037810 */ /* 0x040fe20007ffe0ff */
[----:B------:R-:W-:Y:S01]  /*2be0*/  LDSM.16.M88.4 R84, [R201] ;  /* 0x00000000c954783b */ /* 0x000fe20000000200 */
[C---:B------:R-:W-:Y:S02]  /*2bf0*/  IADD3 R6, R2.reuse, 0x9, RZ ;  /* 0x0000000902067810 */ /* 0x040fe40007ffe0ff */
[----:B------:R-:W-:Y:S01]  /*2c00*/  ISETP.GE.AND P4, PT, R3, UR8, PT ;  /* 0x0000000803007c0c */ /* 0x000fe2000bf86270 */
[----:B------:R-:W-:Y:S01]  /*2c10*/  LDSM.16.M88.4 R88, [R196+0x12000] ;  /* 0x01200000c458783b */ /* 0x000fe20000000200 */
[----:B------:R-:W-:-:S02]  /*2c20*/  IADD3 R3, R2, 0x11, RZ ;  /* 0x0000001102037810 */ /* 0x000fc40007ffe0ff */
[C---:B------:R-:W-:Y:S01]  /*2c30*/  ISETP.GE.AND P1, PT, R2.reuse, UR8, PT ;  /* 0x0000000802007c0c */ /* 0x040fe2000bf26270 */
[C---:B---3--:R-:W-:Y:S01]  /*2c40*/  HMMA.16816.F32 R36, R8.reuse, R12, RZ ;  /* 0x0000000c0824723c */ /* 0x048fe200000018ff */
[----:B------:R-:W-:Y:S01]  /*2c50*/  LDSM.16.M88.4 R92, [R196+0x12800] ;  /* 0x01280000c45c783b */ /* 0x000fe20000000200 */
[----:B------:R-:W-:Y:S02]  /*2c60*/  ISETP.GE.AND P3, PT, R3, UR8, PT ;  /* 0x0000000803007c0c */ /* 0x000fe4000bf66270 */
[C---:B------:R-:W-:Y:S02]  /*2c70*/  IADD3 R7, R2.reuse, 0x8, RZ ;  /* 0x0000000802077810 */ /* 0x040fe40007ffe0ff */
[----:B------:R-:W-:Y:S02]  /*2c80*/  IADD3 R3, R2, 0x19, RZ ;  /* 0x0000001902037810 */ /* 0x000fe40007ffe0ff */
[----:B------:R-:W-:Y:S01]  /*2c90*/  HMMA.16816.F32 R12, R8, R14, RZ ;  /* 0x0000000e080c723c */ /* 0x000fe200000018ff */
[----:B------:R-:W-:-:S02]  /*2ca0*/  ISETP.GE.AND P5, PT, R6, UR8, PT ;  /* 0x0000000806007c0c */ /* 0x000fc4000bfa6270 */
[----:B------:R-:W-:Y:S02]  /*2cb0*/  IADD3 R6, R2, 0x18, RZ ;  /* 0x0000001802067810 */ /* 0x000fe40007ffe0ff */
[----:B------:R-:W-:Y:S02]  /*2cc0*/  ISETP.GE.AND P6, PT, R7, UR8, PT ;  /* 0x0000000807007c0c */ /* 0x000fe4000bfc6270 */
[----:B------:R-:W-:Y:S01]  /*2cd0*/  ISETP.GE.AND P2, PT, R6, UR8, PT ;  /* 0x0000000806007c0c */ /* 0x000fe2000bf46270 */
[----:B--2-4-:R-:W-:Y:S01]  /*2ce0*/  HMMA.16816.F32 R24, R8, R20, RZ ;  /* 0x000000140818723c */ /* 0x014fe200000018ff */
[----:B------:R-:W-:Y:S02]  /*2cf0*/  IADD3 R6, R2, 0x20, RZ ;  /* 0x0000002002067810 */ /* 0x000fe40007ffe0ff */
[C---:B------:R-:W-:Y:S02]  /*2d00*/  IADD3 R215, R207.reuse, 0x4000, RZ ;  /* 0x00004000cfd77810 */ /* 0x040fe40007ffe0ff */
        /* <DEDUP_REMOVED lines=11> */
[C---:B-1----:R-:W-:Y:S08]  /*2dc0*/  HMMA.16816.F32 R60, R8.reuse, R28, RZ ;  /* 0x0000001c083c723c */ /* 0x042ff000000018ff */
[----:B------:R-:W-:Y:S01]  /*2dd0*/  HMMA.16816.F32 R80, R8, R30, RZ ;  /* 0x0000001e0850723c */ /* 0x000fe200000018ff */
[----:B------:R-:W1:Y:S04]  /*2de0*/  LDSM.16.M88.4 R8, [R207+0x1000] ;  /* 0x00100000cf08783b */ /* 0x000e680000000200 */
[----:B------:R-:W-:Y:S03]  /*2df0*/  LDSM.16.M88.4 R28, [R202+0x11000] ;  /* 0x01100000ca1c783b */ /* 0x000fe60000000200 */
[C---:B------:R-:W-:Y:S01]  /*2e00*/  HMMA.16816.F32 R76, R16.reuse, R40, R36 ;  /* 0x00000028104c723c */ /* 0x040fe20000001824 */
        /* <DEDUP_REMOVED lines=155> */
[----:B------:R-:W2:Y:S04]  /*37c0*/  LDSM.16.M88.4 R44, [R202+0x17000] ;  /* 0x01700000ca2c783b */ /* 0x000ea80000000200 */
[----:B------:R-:W-:Y:S03]  /*37d0*/  LDSM.16.M88.4 R68, [R201+0x6000] ;  /* 0x00600000c944783b */ /* 0x000fe60000000200 */
[C---:B------:R-:W-:Y:S01]  /*37e0*/  HMMA.16816.F32 R56, R16.reuse, R72, R32 ;  /* 0x000000481038723c */ /* 0x040fe20000001820 */
[----:B------:R-:W5:Y:S07]  /*37f0*/  LDSM.16.M88.4 R32, [R202+0x17800] ;  /* 0x01780000ca20783b */ /* 0x000f6e0000000200 */
        /* <DEDUP_REMOVED lines=11> */
[C---:B--2---:R-:W-:Y:S08]  /*38b0*/  HMMA.16816.F32 R60, R8.reuse, R44, R40 ;  /* 0x0000002c083c723c */ /* 0x044ff00000001828 */
[C---:B------:R-:W-:Y:S08]  /*38c0*/  HMMA.16816.F32 R52, R8.reuse, R46, R28 ;  /* 0x0000002e0834723c */ /* 0x040ff0000000181c */
[C---:B-----5:R-:W-:Y:S01]  /*38d0*/  HMMA.16816.F32 R48, R8.reuse, R32, R24 ;  /* 0x000000200830723c */ /* 0x060fe20000001818 */
[----:B------:R-:W1:Y:S07]  /*38e0*/  LDSM.16.M88.4 R24, [R201+0x7000] ;  /* 0x00700000c918783b */ /* 0x000e6e0000000200 */
        /* <DEDUP_REMOVED lines=17> */
[----:B------:R-:W-:Y:S01]  /*3a00*/  FSEL R25, R19, -INF , !P0 ;  /* 0xff80000013197808 */ /* 0x000fe20004000000 */
[C---:B--2---:R-:W-:Y:S01]  /*3a10*/  HMMA.16816.F32 R8, R12.reuse, R36, R48 ;  /* 0x000000240c08723c */ /* 0x044fe20000001830 */
[----:B------:R-:W-:Y:S02]  /*3a20*/  FSEL R24, R17, -INF , !P0 ;  /* 0xff80000011187808 */ /* 0x000fe40004000000 */
[----:B------:R-:W-:Y:S02]  /*3a30*/  IADD3 R3, R2, 0x21, RZ ;  /* 0x0000002102037810 */ /* 0x000fe40007ffe0ff */
[----:B------:R-:W-:Y:S02]  /*3a40*/  ISETP.GE.AND P0, PT, R6, UR8, PT ;  /* 0x0000000806007c0c */ /* 0x000fe4000bf06270 */
[----:B------:R-:W-:Y:S01]  /*3a50*/  ISETP.GE.AND P6, PT, R3, UR8, PT ;  /* 0x0000000803007c0c */ /* 0x000fe2000bfc6270 */
[----:B------:R-:W-:Y:S01]  /*3a60*/  HMMA.16816.F32 R16, R12, R26, R52 ;  /* 0x0000001a0c10723c */ /* 0x000fe20000001834 */
[----:B------:R-:W-:-:S02]  /*3a70*/  IADD3 R3, R2, 0x29, RZ ;  /* 0x0000002902037810 */ /* 0x000fc40007ffe0ff */
[----:B------:R-:W-:Y:S02]  /*3a80*/  IADD3 R6, R2, 0x28, RZ ;  /* 0x0000002802067810 */ /* 0x000fe40007ffe0ff */
[----:B------:R-:W-:Y:S02]  /*3a90*/  FSEL R120, R34, -INF , !P4 ;  /* 0xff80000022787808 */ /* 0x000fe40006000000 */
[----:B------:R-:W-:Y:S01]  /*3aa0*/  FSEL R89, R32, -INF , !P4 ;  /* 0xff80000020597808 */ /* 0x000fe20006000000 */
[----:B------:R-:W-:Y:S01]  /*3ab0*/  HMMA.16816.F32 R12, R12, R38, R44 ;  /* 0x000000260c0c723c */ /* 0x000fe2000000182c */
[----:B------:R-:W-:Y:S02]  /*3ac0*/  ISETP.GE.AND P4, PT, R3, UR8, PT ;  /* 0x0000000803007c0c */ /* 0x000fe4000bf86270 */
[----:B------:R-:W-:Y:S02]  /*3ad0*/  IADD3 R3, R2, 0x31, RZ ;  /* 0x0000003102037810 */ /* 0x000fe40007ffe0ff */
[----:B------:R-:W-:-:S02]  /*3ae0*/  ISETP.GE.AND P5, PT, R6, UR8, PT ;  /* 0x0000000806007c0c */ /* 0x000fc4000bfa6270 */
[----:B------:R-:W-:Y:S02]  /*3af0*/  IADD3 R6, R2, 0x30, RZ ;  /* 0x0000003002067810 */ /* 0x000fe40007ffe0ff */
[----:B------:R-:W-:Y:S02]  /*3b00*/  FSEL R91, R42, -INF , !P2 ;  /* 0xff8000002a5b7808 */ /* 0x000fe40005000000 */
[----:B------:R-:W-:Y:S02]  /*3b10*/  FSEL R88, R40, -INF , !P2 ;  /* 0xff80000028587808 */ /* 0x000fe40005000000 */
[----:B------:R-:W-:Y:S02]  /*3b20*/  ISETP.GE.AND P2, PT, R3, UR8, PT ;  /* 0x0000000803007c0c */ /* 0x000fe4000bf46270 */
[----:B------:R-:W-:Y:S02]  /*3b30*/  IADD3 R3, R2, 0x38, RZ ;  /* 0x0000003802037810 */ /* 0x000fe40007ffe0ff */
[----:B------:R-:W-:-:S02]  /*3b40*/  FSEL R121, R35, -INF , !P3 ;  /* 0xff80000023797808 */ /* 0x000fc40005800000 */
[----:B------:R-:W-:Y:S02]  /*3b50*/  FSEL R67, R33, -INF , !P3 ;  /* 0xff80000021437808 */ /* 0x000fe40005800000 */
[----:B------:R-:W-:Y:S02]  /*3b60*/  IADD3 R2, R2, 0x39, RZ ;  /* 0x0000003902027810 */ /* 0x000fe40007ffe0ff */
[----:B------:R-:W-:Y:S02]  /*3b70*/  ISETP.GE.AND P3, PT, R6, UR8, PT ;  /* 0x0000000806007c0c */ /* 0x000fe4000bf66270 */
[----:B------:R-:W-:Y:S02]  /*3b80*/  FSEL R185, R30, -INF , !P0 ;  /* 0xff8000001eb97808 */ /* 0x000fe40004000000 */
[----:B------:R-:W-:Y:S02]  /*3b90*/  FSEL R149, R28, -INF , !P0 ;  /* 0xff8000001c957808 */ /* 0x000fe40004000000 */
[----:B------:R-:W-:-:S02]  /*3ba0*/  ISETP.GE.AND P0, PT, R2, UR8, PT ;  /* 0x0000000802007c0c */ /* 0x000fc4000bf06270 */
[----:B------:R-:W-:Y:S02]  /*3bb0*/  FSEL R90, R43, -INF , !P1 ;  /* 0xff8000002b5a7808 */ /* 0x000fe40004800000 */
[----:B------:R-:W-:Y:S02]  /*3bc0*/  FSEL R66, R41, -INF , !P1 ;  /* 0xff80000029427808 */ /* 0x000fe40004800000 */
[----:B------:R-:W-:Y:S02]  /*3bd0*/  FSEL R2, R10, -INF , !P3 ;  /* 0xff8000000a027808 */ /* 0x000fe40005800000 */
[----:B------:R-:W-:Y:S02]  /*3be0*/  ISETP.GE.AND P1, PT, R3, UR8, PT ;  /* 0x0000000803007c0c */ /* 0x000fe4000bf26270 */
[----:B------:R-:W-:Y:S01]  /*3bf0*/  FSEL R7, R9, -INF , !P2 ;  /* 0xff80000009077808 */ /* 0x000fe20005000000 */
[----:B------:R1:W-:Y:S01]  /*3c00*/  STL [R1+0x28], R2 ;  /* 0x0000280201007387 */ /* 0x0003e20000100800 */
[----:B------:R-:W-:-:S02]  /*3c10*/  FSEL R3, R12, -INF , !P1 ;  /* 0xff8000000c037808 */ /* 0x000fc40004800000 */
[----:B------:R-:W-:Y:S01]  /*3c20*/  FSEL R170, R15, -INF , !P0 ;  /* 0xff8000000faa7808 */ /* 0x000fe20004000000 */
[----:B------:R2:W-:Y:S01]  /*3c30*/  STL [R1+0x20], R7 ;  /* 0x0000200701007387 */ /* 0x0005e20000100800 */
[----:B------:R-:W-:Y:S02]  /*3c40*/  FSEL R186, R31, -INF , !P6 ;  /* 0xff8000001fba7808 */ /* 0x000fe40007000000 */
[----:B------:R-:W-:Y:S01]  /*3c50*/  FSEL R150, R29, -INF , !P6 ;  /* 0xff8000001d967808 */ /* 0x000fe20007000000 */
[----:B------:R2:W-:Y:S01]  /*3c60*/  STL [R1+0x1c], R3 ;  /* 0x00001c0301007387 */ /* 0x0005e20000100800 */
[----:B------:R-:W-:Y:S02]  /*3c70*/  FSEL R187, R18, -INF , !P5 ;  /* 0xff80000012bb7808 */ /* 0x000fe40006800000 */
[----:B------:R-:W-:Y:S02]  /*3c80*/  FSEL R151, R16, -INF , !P5 ;  /* 0xff80000010977808 */ /* 0x000fe40006800000 */
[----:B------:R-:W-:-:S02]  /*3c90*/  FSEL R244, R19, -INF , !P4 ;  /* 0xff80000013f47808 */ /* 0x000fc40006000000 */
[----:B------:R-:W-:Y:S02]  /*3ca0*/  FSEL R184, R17, -INF , !P4 ;  /* 0xff80000011b87808 */ /* 0x000fe40006000000 */
[----:B------:R-:W-:Y:S02]  /*3cb0*/  FSEL R245, R8, -INF , !P3 ;  /* 0xff80000008f57808 */ /* 0x000fe40005800000 */
[----:B------:R-:W-:Y:S02]  /*3cc0*/  FSEL R169, R11, -INF , !P2 ;  /* 0xff8000000ba97808 */ /* 0x000fe40005000000 */
[----:B------:R-:W-:Y:S02]  /*3cd0*/  FSEL R188, R14, -INF , !P1 ;  /* 0xff8000000ebc7808 */ /* 0x000fe40004800000 */
[----:B-1----:R-:W-:Y:S01]  /*3ce0*/  FSEL R2, R13, -INF , !P0 ;  /* 0xff8000000d027808 */ /* 0x002fe20004000000 */
[----:B------:R-:W-:Y:S01]  /*3cf0*/  BAR.SYNC.DEFER_BLOCKING 0x0 ;  /* 0x0000000000007b1d */ /* 0x000fe20000010000 */
[----:B------:R-:W-:-:S05]  /*3d00*/  PLOP3.LUT P0, PT, PT, PT, UP0, 0x80, 0x0 ;  /* 0x000000000000781c */ /* 0x000fca0003f0f008 */
[----:B------:R2:W-:Y:S08]  /*3d10*/  STL [R1+0x24], R2 ;  /* 0x0000240201007387 */ /* 0x0005f00000100800 */
        /* <DEDUP_REMOVED lines=71> */
.L_x_1322:
[----:B------:R-:W-:Y:S05]  /*4190*/  BSYNC B0 ;  /* 0x0000000000007941 */ /* 0x000fea0003800000 */
.L_x_1321:
[----:B------:R-:W0:Y:S02]  /*41a0*/  LDGDEPBAR ;  /* 0x00000000000079af */ /* 0x000e240000000000 */
.L_x_1320:
[----:B------:R-:W-:Y:S04]  /*41b0*/  STL [R1+0x6c], R213 ;  /* 0x00006cd501007387 */ /* 0x000fe80000100800 */
[----:B------:R-:W-:Y:S04]  /*41c0*/  STL [R1+0x68], R212 ;  /* 0x000068d401007387 */ /* 0x000fe80000100800 */
[----:B------:R-:W-:Y:S04]  /*41d0*/  STL [R1+0x64], R211 ;  /* 0x000064d301007387 */ /* 0x000fe80000100800 */
[----:B------:R-:W-:Y:S04]  /*41e0*/  STL [R1+0x60], R210 ;  /* 0x000060d201007387 */ /* 0x000fe80000100800 */
[----:B------:R3:W-:Y:S04]  /*41f0*/  STL [R1+0x5c], R209 ;  /* 0x00005cd101007387 */ /* 0x0007e80000100800 */
[----:B---3--:R-:W3:Y:S04]  /*4200*/  LDL.LU R209, [R1+0x28] ;  /* 0x0000280001d17983 */ /* 0x008ee80000300800 */
[----:B------:R4:W-:Y:S04]  /*4210*/  STL [R1+0x58], R208 ;  /* 0x000058d001007387 */ /* 0x0009e80000100800 */
[----:B----4-:R-:W4:Y:S04]  /*4220*/  LDL.LU R208, [R1+0x24] ;  /* 0x0000240001d07983 */ /* 0x010f280000300800 */
[----:B------:R1:W-:Y:S04]  /*4230*/  STL [R1+0x54], R207 ;  /* 0x000054cf01007387 */ /* 0x0003e80000100800 */
[----:B-12---:R-:W2:Y:S01]  /*4240*/  LDL.LU R207, [R1+0x1c] ;  /* 0x00001c0001cf7983 */ /* 0x006ea20000300800 */
[----:B------:R-:W-:Y:S01]  /*4250*/  FMNMX.FTZ R2, R56, R24, !PT ;  /* 0x0000001838027209 */ /* 0x000fe20007810000 */
[----:B------:R-:W-:Y:S01]  /*4260*/  IMAD.U32 R6, RZ, RZ, UR24 ;  /* 0x00000018ff067e24 */ /* 0x000fe2000f8e00ff */
[----:B------:R-:W-:Y:S01]  /*4270*/  USHF.L.U32 UR4, UR9, 0x1, URZ ;  /* 0x0000000109047899 */ /* 0x000fe2000800063f */
[----:B------:R-:W-:Y:S01]  /*4280*/  STL [R1+0x50], R206 ;  /* 0x000050ce01007387 */ /* 0x000fe20000100800 */
[----:B------:R-:W-:Y:S01]  /*4290*/  FMNMX.FTZ R2, R20, R2, !PT ;  /* 0x0000000214027209 */ /* 0x000fe20007810000 */
[----:B------:R-:W-:Y:S01]  /*42a0*/  UIADD3 UR16, UR37, -0x4498517b, URZ ;  /* 0xbb67ae8525107890 */ /* 0x000fe2000fffe03f */
[----:B------:R-:W-:Y:S01]  /*42b0*/  IMAD.WIDE.U32 R122, R101, -0x2daee0ad, RZ ;  /* 0xd2511f53657a7825 */ /* 0x000fe200078e00ff */
[----:B------:R-:W-:Y:S01]  /*42c0*/  STL [R1+0x4c], R205 ;  /* 0x00004ccd01007387 */ /* 0x000fe20000100800 */
[----:B------:R-:W-:Y:S01]  /*42d0*/  FMNMX.FTZ R2, R21, R2, !PT ;  /* 0x0000000215027209 */ /* 0x000fe20007810000 */
[----:B------:R-:W-:Y:S01]  /*42e0*/  UIADD3 UR17, UR36, -0x61c88647, URZ ;  /* 0x9e3779b924117890 */ /* 0x000fe2000fffe03f */
[----:B------:R-:W-:Y:S01]  /*42f0*/  IMAD.SHL.U32 R197, R5, 0x2, RZ ;  /* 0x0000000205c57824 */ /* 0x000fe200078e00ff */
[----:B------:R-:W-:Y:S01]  /*4300*/  STL [R1+0x48], R204 ;  /* 0x000048cc01007387 */ /* 0x000fe20000100800 */
[----:B------:R-:W-:Y:S01]  /*4310*/  FMNMX.FTZ R2, R89, R2, !PT ;  /* 0x0000000259027209 */ /* 0x000fe20007810000 */
[----:B------:R-:W-:Y:S01]  /*4320*/  UIADD3 UR15, UR36, 0x3c6ef372, URZ ;  /* 0x3c6ef372240f7890 */ /* 0x000fe2000fffe03f */
[----:B------:R-:W-:Y:S01]  /*4330*/  IMAD R198, R4, 0x2, R197 ;  /* 0x0000000204c67824 */ /* 0x000fe200078e02c5 */
[----:B------:R-:W-:Y:S01]  /*4340*/  STL [R1+0x44], R203 ;  /* 0x000044cb01007387 */ /* 0x000fe20000100800 */
[----:B------:R-:W-:Y:S01]  /*4350*/  FMNMX.FTZ R2, R67, R2, !PT ;  /* 0x0000000243027209 */ /* 0x000fe20007810000 */
[----:B------:R-:W-:Y:S01]  /*4360*/  UIADD3 UR14, UR37, 0x76cf5d0a, URZ ;  /* 0x76cf5d0a250e7890 */ /* 0x000fe2000fffe03f */
[----:B------:R-:W-:Y:S01]  /*4370*/  IMAD R176, R100, 0x10000, R100 ;  /* 0x0001000064b07824 */ /* 0x000fe200078e0264 */
[----:B------:R-:W-:Y:S01]  /*4380*/  STL [R1+0x40], R202 ;  /* 0x000040ca01007387 */ /* 0x000fe20000100800 */
[----:B------:R-:W-:Y:S01]  /*4390*/  FMNMX.FTZ R2, R88, R2, !PT ;  /* 0x0000000258027209 */ /* 0x000fe20007810000 */
[----:B------:R-:W-:Y:S01]  /*43a0*/  UIADD3 UR12, UR37, 0x32370b8f, URZ ;  /* 0x32370b8f250c7890 */ /* 0x000fe2000fffe03f */
[----:B------:R-:W-:Y:S01]  /*43b0*/  LEA R200, R0, R197, 0x1 ;  /* 0x000000c500c87211 */ /* 0x000fe200078e08ff */
[----:B------:R-:W-:Y:S01]  /*43c0*/  STL [R1+0x3c], R201 ;  /* 0x00003cc901007387 */ /* 0x000fe20000100800 */
[----:B------:R-:W-:Y:S01]  /*43d0*/  FMNMX.FTZ R2, R66, R2, !PT ;  /* 0x0000000242027209 */ /* 0x000fe20007810000 */
[----:B------:R-:W-:Y:S01]  /*43e0*/  UIADD3 UR13, UR36, -0x255992d5, URZ ;  /* 0xdaa66d2b240d7890 */ /* 0x000fe2000fffe03f */
[----:B------:R-:W-:Y:S01]  /*43f0*/  IMAD R199, R0, 0x2, R198 ;  /* 0x0000000200c77824 */ /* 0x000fe200078e02c6 */
[----:B------:R-:W-:Y:S01]  /*4400*/  STL [R1+0x38], R196 ;  /* 0x000038c401007387 */ /* 0x000fe20000100800 */
        /* <DEDUP_REMOVED lines=20> */
[----:B------:R-:W-:Y:S01]  /*4550*/  IMAD R7, R6, 0x8, R96 ;  /* 0x0000000806077824 */ /* 0x000fe200078e0260 */
[----:B------:R-:W-:Y:S01]  /*4560*/  FMNMX.FTZ R2, R91, R2, !PT ;  /* 0x000000025b027209 */ /* 0x000fe20007810000 */
[----:B------:R-:W-:Y:S02]  /*4570*/  LDSM.16.MT88.4 R32, [R200+0x1a000] ;  /* 0x01a00000c820783b */ /* 0x000fe40000004200 */
[----:B------:R-:W-:Y:S01]  /*4580*/  IMAD.WIDE.U32 R54, R7, -0x326172a9, RZ ;  /* 0xcd9e8d5707367825 */ /* 0x000fe200078e00ff */
[----:B------:R-:W-:Y:S01]  /*4590*/  FMNMX.FTZ R2, R90, R2, !PT ;  /* 0x000000025a027209 */ /* 0x000fe20007810000 */
[----:B------:R-:W-:Y:S03]  /*45a0*/  STL [R1+0x2c], R7 ;  /* 0x00002c0701007387 */ /* 0x000fe60000100800 */
[----:B------:R-:W-:Y:S01]  /*45b0*/  FMNMX.FTZ R2, R185, R2, !PT ;  /* 0x00000002b9027209 */ /* 0x000fe20007810000 */
[----:B------:R-:W-:Y:S03]  /*45c0*/  LDSM.16.MT88.4 R60, [R200+0x18000] ;  /* 0x01800000c83c783b */ /* 0x000fe60000004200 */
[----:B------:R-:W-:Y:S01]  /*45d0*/  FMNMX.FTZ R2, R186, R2, !PT ;  /* 0x00000002ba027209 */ /* 0x000fe20007810000 */
[----:B------:R-:W-:Y:S03]  /*45e0*/  LDSM.16.MT88.4 R36, [R198+0x1a000] ;  /* 0x01a00000c624783b */ /* 0x000fe60000004200 */
[----:B------:R-:W-:Y:S01]  /*45f0*/  FMNMX.FTZ R2, R187, R2, !PT ;  /* 0x00000002bb027209 */ /* 0x000fe20007810000 */
[----:B------:R-:W-:Y:S03]  /*4600*/  LDSM.16.MT88.4 R44, [R199+0x18000] ;  /* 0x01800000c72c783b */ /* 0x000fe60000004200 */
[----:B------:R-:W-:-:S04]  /*4610*/  FMNMX.FTZ R2, R244, R2, !PT ;  /* 0x00000002f4027209 */ /* 0x000fc80007810000 */
[----:B---3--:R-:W-:-:S04]  /*4620*/  FMNMX.FTZ R2, R209, R2, !PT ;  /* 0x00000002d1027209 */ /* 0x008fc80007810000 */
[----:B------:R-:W-:-:S04]  /*4630*/  FMNMX.FTZ R2, R169, R2, !PT ;  /* 0x00000002a9027209 */ /* 0x000fc80007810000 */
[----:B------:R-:W-:-:S04]  /*4640*/  FMNMX.FTZ R2, R188, R2, !PT ;  /* 0x00000002bc027209 */ /* 0x000fc80007810000 */
[----:B------:R-:W-:-:S05]  /*4650*/  FMNMX.FTZ R2, R170, R2, !PT ;  /* 0x00000002aa027209 */ /* 0x000fca0007810000 */
[----:B------:R-:W-:Y:S01]  /*4660*/  SHFL.BFLY PT, R10, R2, 0x2, 0x1f ;  /* 0x0c401f00020a7f89 */ /* 0x000fe200000e0000 */
[----:B--2---:R-:W-:-:S04]  /*4670*/  FMNMX.FTZ R148, R207, R148, !PT ;  /* 0x00000094cf947209 */ /* 0x004fc80007810000 */
[----:B----4-:R-:W-:-:S05]  /*4680*/  FMNMX.FTZ R148, R208, R148, !PT ;  /* 0x00000094d0947209 */ /* 0x010fca0007810000 */
        /* <DEDUP_REMOVED lines=9> */
[----:B------:R-:W-:-:S05]  /*4720*/  FMNMX.FTZ R8, R2, R10, !PT ;  /* 0x0000000a02087209 */ /* 0x000fca0007810000 */
[----:B------:R-:W3:Y:S01]  /*4730*/  SHFL.BFLY PT, R10, R8, 0x1, 0x1f ;  /* 0x0c201f00080a7f89 */ /* 0x000ee200000e0000 */
[----:B-1----:R-:W-:-:S04]  /*4740*/  FMNMX.FTZ R148, R148, R9, !PT ;  /* 0x0000000994947209 */ /* 0x002fc80007810000 */
[C---:B------:R-:W-:Y:S01]  /*4750*/  FSETP.NEU.FTZ.AND P1, PT, R148.reuse, -INF , PT ;  /* 0xff8000009400780b */ /* 0x040fe20003f3d000 */
[----:B------:R-:W-:Y:S01]  /*4760*/  FMUL.FTZ R12, R148, c[0x0][0x23c] ;  /* 0x00008f00940c7a20 */ /* 0x000fe20000410000 */
[----:B--2---:R-:W-:Y:S01]  /*4770*/  MOV R3, UR4 ;  /* 0x0000000400037c02 */ /* 0x004fe20008000f00 */
[----:B------:R-:W-:-:S03]  /*4780*/  UIADD3 UR4, UR4, 0x1, URZ ;  /* 0x0000000104047890 */ /* 0x000fc6000fffe03f */
[----:B------:R-:W-:Y:S02]  /*4790*/  LOP3.LUT R3, R123, UR37, R3, 0x96, !PT ;  /* 0x000000257b037c12 */ /* 0x000fe4000f8e9603 */
[----:B------:R-:W-:-:S03]  /*47a0*/  FSEL R12, R12, RZ, P1 ;  /* 0x000000ff0c0c7208 */ /* 0x000fc60000800000 */
[----:B------:R-:W-:-:S04]  /*47b0*/  IMAD.WIDE.U32 R6, R3, -0x326172a9, RZ ;  /* 0xcd9e8d5703067825 */ /* 0x000fc800078e00ff */
[----:B------:R-:W-:Y:S01]  /*47c0*/  FFMA.FTZ R9, R56, c[0x0][0x23c], -R12 ;  /* 0x00008f0038097a23 */ /* 0x000fe2000001080c */
[----:B------:R-:W-:Y:S02]  /*47d0*/  LOP3.LUT R7, R7, UR17, R54, 0x96, !PT ;  /* 0x0000001107077c12 */ /* 0x000fe4000f8e9636 */
[----:B------:R-:W-:Y:S01]  /*47e0*/  LOP3.LUT R3, R53, UR15, R6, 0x96, !PT ;  /* 0x0000000f35037c12 */ /* 0x000fe2000f8e9606 */
[----:B------:R1:W-:Y:S02]  /*47f0*/  MUFU.EX2 R168, R9 ;  /* 0x0000000900a87308 */ /* 0x0003e40000000800 */
[----:B------:R-:W-:-:S04]  /*4800*/  IMAD.WIDE.U32 R6, R7, -0x2daee0ad, RZ ;  /* 0xd2511f5307067825 */ /* 0x000fc800078e00ff */
[----:B------:R-:W-:Y:S01]  /*4810*/  IMAD.WIDE.U32 R2, R3, -0x2daee0ad, RZ ;  /* 0xd2511f5303027825 */ /* 0x000fe200078e00ff */
[----:B------:R-:W-:-:S04]  /*4820*/  LOP3.LUT R7, R7, UR14, R64, 0x96, !PT ;  /* 0x0000000e07077c12 */ /* 0x000fc8000f8e9640 */
[----:B------:R-:W-:Y:S01]  /*4830*/  LOP3.LUT R3, R3, UR12, R6, 0x96, !PT ;  /* 0x0000000c03037c12 */ /* 0x000fe2000f8e9606 */
[----:B------:R-:W-:-:S04]  /*4840*/  IMAD.WIDE.U32 R6, R7, -0x326172a9, RZ ;  /* 0xcd9e8d5707067825 */ /* 0x000fc800078e00ff */
[----:B------:R-:W-:Y:S01]  /*4850*/  IMAD.WIDE.U32 R48, R3, -0x326172a9, RZ ;  /* 0xcd9e8d5703307825 */ /* 0x000fe200078e00ff */
[----:B------:R-:W-:-:S03]  /*4860*/  LOP3.LUT R7, R7, UR13, R52, 0x96, !PT ;  /* 0x0000000d07077c12 */ /* 0x000fc6000f8e9634 */
[----:B-1----:R-:W-:Y:S01]  /*4870*/  FFMA.FTZ R9, R24, c[0x0][0x23c], -R12 ;  /* 0x00008f0018097a23 */ /* 0x002fe2000001080c */
[----:B------:R-:W-:Y:S01]  /*4880*/  LOP3.LUT R3, R49, UR11, R6, 0x96, !PT ;  /* 0x0000000b31037c12 */ /* 0x000fe2000f8e9606 */
[----:B------:R-:W-:Y:S02]  /*4890*/  IMAD.WIDE.U32 R6, R7, -0x2daee0ad, RZ ;  /* 0xd2511f5307067825 */ /* 0x000fe400078e00ff */
[----:B------:R1:W-:Y:S02]  /*48a0*/  MUFU.EX2 R202, R9 ;  /* 0x0000000900ca7308 */ /* 0x0003e40000000800 */
[----:B------:R-:W-:Y:S01]  /*48b0*/  IMAD.WIDE.U32 R50, R3, -0x2daee0ad, RZ ;  /* 0xd2511f5303327825 */ /* 0x000fe200078e00ff */
[----:B---3--:R-:W-:Y:S02]  /*48c0*/  FMNMX.FTZ R3, R8, R10, !PT ;  /* 0x0000000a08037209 */ /* 0x008fe40007810000 */
[----:B------:R-:W-:Y:S01]  /*48d0*/  LOP3.LUT R8, R7, UR10, R2, 0x96, !PT ;  /* 0x0000000a07087c12 */ /* 0x000fe2000f8e9602 */
[----:B------:R-:W-:Y:S01]  /*48e0*/  FFMA.FTZ R7, R21, c[0x0][0x23c], -R12 ;  /* 0x00008f0015077a23 */ /* 0x000fe2000001080c */
[----:B------:R-:W-:Y:S01]  /*48f0*/  LOP3.LUT R6, R51, UR8, R6, 0x96, !PT ;  /* 0x0000000833067c12 */ /* 0x000fe2000f8e9606 */
[C---:B------:R-:W-:Y:S01]  /*4900*/  FMUL.FTZ R2, R3.reuse, c[0x0][0x23c] ;  /* 0x00008f0003027a20 */ /* 0x040fe20000410000 */
[----:B------:R-:W-:Y:S01]  /*4910*/  FSETP.NEU.FTZ.AND P1, PT, R3, -INF , PT ;  /* 0xff8000000300780b */ /* 0x000fe20003f3d000 */
[----:B------:R2:W-:Y:S01]  /*4920*/  MUFU.EX2 R181, R7 ;  /* 0x0000000700b57308 */ /* 0x0005e20000000800 */
[----:B------:R-:W-:-:S02]  /*4930*/  IMAD.WIDE.U32 R14, R8, -0x326172a9, RZ ;  /* 0xcd9e8d57080e7825 */ /* 0x000fc400078e00ff */
[----:B------:R-:W-:Y:S02]  /*4940*/  FSEL R2, R2, RZ, P1 ;  /* 0x000000ff02027208 */ /* 0x000fe40000800000 */
[----:B-1----:R-:W-:-:S03]  /*4950*/  FFMA.FTZ R9, R20, c[0x0][0x23c], -R12 ;  /* 0x00008f0014097a23 */ /* 0x002fc6000001080c */
[--C-:B------:R-:W-:Y:S01]  /*4960*/  FFMA.FTZ R8, R57, c[0x0][0x23c], -R2.reuse ;  /* 0x00008f0039087a23 */ /* 0x100fe20000010802 */
[----:B------:R1:W-:Y:S01]  /*4970*/  MUFU.EX2 R171, R9 ;  /* 0x0000000900ab7308 */ /* 0x0003e20000000800 */
[----:B------:R-:W-:Y:S01]  /*4980*/  FFMA.FTZ R4, R23, c[0x0][0x23c], -R2 ;  /* 0x00008f0017047a23 */ /* 0x000fe20000010802 */
[----:B------:R-:W3:Y:S01]  /*4990*/  LDSM.16.MT88.4 R56, [R198+0x18000] ;  /* 0x01800000c638783b */ /* 0x000ee20000004200 */
[----:B--2---:R-:W-:-:S05]  /*49a0*/  IMAD.WIDE.U32 R6, R6, -0x326172a9, RZ ;  /* 0xcd9e8d5706067825 */ /* 0x004fca00078e00ff */
[----:B------:R2:W-:Y:S01]  /*49b0*/  MUFU.EX2 R183, R8 ;  /* 0x0000000800b77308 */ /* 0x0005e20000000800 */
[----:B------:R-:W-:Y:S02]  /*49c0*/  LOP3.LUT R5, R7, UR19, R14, 0x96, !PT ;  /* 0x0000001307057c12 */ /* 0x000fe4000f8e960e */
[----:B------:R-:W-:Y:S02]  /*49d0*/  LOP3.LUT R7, R6, 0xffff, RZ, 0xc0, !PT ;  /* 0x0000ffff06077812 */ /* 0x000fe400078ec0ff */
[----:B------:R-:W-:-:S03]  /*49e0*/  SHF.R.U32.HI R10, RZ, 0x10, R6 ;  /* 0x00000010ff0a7819 */ /* 0x000fc60000011606 */
[----:B------:R4:W-:Y:S01]  /*49f0*/  MUFU.EX2 R182, R4 ;  /* 0x0000000400b67308 */ /* 0x0009e20000000800 */
[----:B-1----:R-:W-:Y:S02]  /*4a00*/  LOP3.LUT R9, R6, 0xff, RZ, 0xc0, !PT ;  /* 0x000000ff06097812 */ /* 0x002fe400078ec0ff */
[----:B------:R-:W-:Y:S02]  /*4a10*/  SHF.R.U32.HI R7, RZ, 0x8, R7 ;  /* 0x00000008ff077819 */ /* 0x000fe40000011607 */
[----:B------:R-:W-:Y:S02]  /*4a20*/  SHF.R.U32.HI R13, RZ, 0x18, R6 ;  /* 0x00000018ff0d7819 */ /* 0x000fe40000011606 */
[----:B------:R-:W-:Y:S01]  /*4a30*/  PRMT R11, R9, 0x5410, R7 ;  /* 0x00005410090b7816 */ /* 0x000fe20000000007 */
[--C-:B--2---:R-:W-:Y:S01]  /*4a40*/  FFMA.FTZ R8, R22, c[0x0][0x23c], -R2.reuse ;  /* 0x00008f0016087a23 */ /* 0x104fe20000010802 */
[----:B------:R-:W-:Y:S01]  /*4a50*/  LOP3.LUT R6, R5, 0xffff, RZ, 0xc0, !PT ;  /* 0x0000ffff05067812 */ /* 0x000fe200078ec0ff */
[----:B------:R-:W-:Y:S01]  /*4a60*/  FFMA.FTZ R7, R25, c[0x0][0x23c], -R2 ;  /* 0x00008f0019077a23 */ /* 0x000fe20000010802 */
[--C-:B------:R-:W-:Y:S01]  /*4a70*/  SHF.R.U32.HI R9, RZ, 0x18, R5.reuse ;  /* 0x00000018ff097819 */ /* 0x100fe20000011605 */
[----:B------:R1:W2:Y:S01]  /*4a80*/  MUFU.EX2 R180, R8 ;  /* 0x0000000800b47308 */ /* 0x0002a20000000800 */
[----:B------:R-:W-:Y:S01]  /*4a90*/  SHF.R.U32.HI R6, RZ, 0x8, R6 ;  /* 0x00000008ff067819 */ /* 0x000fe20000011606 */
[----:B------:R-:W3:Y:S01]  /*4aa0*/  LDSM.16.MT88.4 R20, [R199+0x1a000] ;  /* 0x01a00000c714783b */ /* 0x000ee20000004200 */
[----:B------:R-:W-:Y:S01]  /*4ab0*/  HSET2.LE.AND R0, R11, R176, PT ;  /* 0x000000b00b007233 */ /* 0x000fe20003803000 */
[----:B----4-:R-:W-:-:S02]  /*4ac0*/  SHF.R.U32.HI R4, RZ, 0x10, R5 ;  /* 0x00000010ff047819 */ /* 0x010fc40000011605 */
[----:B------:R-:W4:Y:S02]  /*4ad0*/  LDSM.16.MT88.4 R24, [R200+0x1c000] ;  /* 0x01c00000c818783b */ /* 0x000f240000004200 */
[----:B------:R2:W2:Y:S01]  /*4ae0*/  MUFU.EX2 R201, R7 ;  /* 0x0000000700c97308 */ /* 0x0004a20000000800 */
[----:B------:R-:W-:-:S04]  /*4af0*/  LOP3.LUT R4, R4, 0xff, RZ, 0xc0, !PT ;  /* 0x000000ff04047812 */ /* 0x000fc800078ec0ff */
[----:B------:R-:W-:Y:S02]  /*4b00*/  PRMT R4, R4, 0x5410, R9 ;  /* 0x0000541004047816 */ /* 0x000fe40000000009 */
[----:B-1----:R-:W-:Y:S02]  /*4b10*/  LOP3.LUT R8, R10, 0xff, RZ, 0xc0, !PT ;  /* 0x000000ff0a087812 */ /* 0x002fe400078ec0ff */
[----:B------:R-:W-:Y:S01]  /*4b20*/  LOP3.LUT R10, R5, 0xff, RZ, 0xc0, !PT ;  /* 0x000000ff050a7812 */ /* 0x000fe200078ec0ff */
[--C-:B------:R-:W-:Y:S01]  /*4b30*/  HSET2.LE.AND R9, R4, R176.reuse, PT ;  /* 0x000000b004097233 */ /* 0x100fe20003803000 */
[----:B------:R-:W-:Y:S02]  /*4b40*/  PRMT R8, R8, 0x5410, R13 ;  /* 0x0000541008087816 */ /* 0x000fe4000000000d */
[----:B------:R-:W-:Y:S02]  /*4b50*/  PRMT R5, R10, 0x5410, R6 ;  /* 0x000054100a057816 */ /* 0x000fe40000000006 */
[----:B--2---:R-:W-:Y:S01]  /*4b60*/  F2FP.PACK_AB R4, R182, R180 ;  /* 0x000000b4b604723e */ /* 0x004fe200000000ff */
[--C-:B------:R-:W-:Y:S01]  /*4b70*/  HSET2.LE.AND R7, R8, R176.reuse, PT ;  /* 0x000000b008077233 */ /* 0x100fe20003803000 */
[----:B------:R-:W-:Y:S01]  /*4b80*/  F2FP.PACK_AB R8, R202, R168 ;  /* 0x000000a8ca08723e */ /* 0x000fe200000000ff */
[----:B------:R-:W-:Y:S01]  /*4b90*/  HSET2.LE.AND R5, R5, R176, PT ;  /* 0x000000b005057233 */ /* 0x000fe20003803000 */
[----:B------:R-:W-:-:S02]  /*4ba0*/  F2FP.PACK_AB R10, R201, R183 ;  /* 0x000000b7c90a723e */ /* 0x000fc400000000ff */
[----:B------:R-:W-:Y:S02]  /*4bb0*/  LOP3.LUT R7, R7, R4, RZ, 0xc0, !PT ;  /* 0x0000000407077212 */ /* 0x000fe400078ec0ff */
[----:B------:R-:W-:Y:S02]  /*4bc0*/  LOP3.LUT R4, R5, R8, RZ, 0xc0, !PT ;  /* 0x0000000805047212 */ /* 0x000fe400078ec0ff */
[----:B------:R-:W-:Y:S02]  /*4bd0*/  LOP3.LUT R5, R9, R10, RZ, 0xc0, !PT ;  /* 0x0000000a09057212 */ /* 0x000fe400078ec0ff */
[----:B------:R-:W1:Y:S01]  /*4be0*/  LDSM.16.MT88.4 R8, [R198+0x1c000] ;  /* 0x01c00000c608783b */ /* 0x000e620000004200 */
[----:B------:R-:W-:-:S04]  /*4bf0*/  F2FP.PACK_AB R6, R181, R171 ;  /* 0x000000abb506723e */ /* 0x000fc800000000ff */
[----:B------:R-:W-:Y:S01]  /*4c00*/  LOP3.LUT R6, R0, R6, RZ, 0xc0, !PT ;  /* 0x0000000600067212 */ /* 0x000fe200078ec0ff */
[----:B------:R-:W-:-:S04]  /*4c10*/  FFMA.FTZ R0, R89, c[0x0][0x23c], -R12 ;  /* 0x00008f0059007a23 */ /* 0x000fc8000001080c */
[----:B------:R2:W-:Y:S02]  /*4c20*/  MUFU.EX2 R206, R0 ;  /* 0x0000000000ce7308 */ /* 0x0005e40000000800 */
[C---:B------:R-:W-:Y:S08]  /*4c30*/  HMMA.16816.F32 R68, R4.reuse, R40, RZ ;  /* 0x000000280444723c */ /* 0x040ff000000018ff */
[----:B------:R-:W-:Y:S01]  /*4c40*/  HMMA.16816.F32 R108, R4, R42, RZ ;  /* 0x0000002a046c723c */ /* 0x000fe200000018ff */
[----:B--2---:R-:W-:Y:S01]  /*4c50*/  FFMA.FTZ R0, R67, c[0x0][0x23c], -R12 ;  /* 0x00008f0043007a23 */ /* 0x004fe2000001080c */
[----:B------:R-:W-:-:S06]  /*4c60*/  MOV R67, R188 ;  /* 0x000000bc00437202 */ /* 0x000fcc0000000f00 */
[C---:B------:R-:W-:Y:S01]  /*4c70*/  HMMA.16816.F32 R40, R4.reuse, R16, RZ ;  /* 0x000000100428723c */ /* 0x040fe200000018ff */
[----:B------:R2:W-:Y:S07]  /*4c80*/  MUFU.EX2 R204, R0 ;  /* 0x0000000000cc7308 */ /* 0x0005ee0000000800 */
[C---:B------:R-:W-:Y:S01]  /*4c90*/  HMMA.16816.F32 R92, R4.reuse, R18, RZ ;  /* 0x00000012045c723c */ /* 0x040fe200000018ff */
[----:B------:R-:W1:Y:S07]  /*4ca0*/  LDSM.16.MT88.4 R16, [R198+0x1e000] ;  /* 0x01e00000c610783b */ /* 0x000e6e0000004200 */
[----:B------:R-:W-:Y:S01]  /*4cb0*/  HMMA.16816.F32 R76, R4, R28, RZ ;  /* 0x0000001c044c723c */ /* 0x000fe200000018ff */
[----:B--2---:R-:W-:-:S04]  /*4cc0*/  FFMA.FTZ R0, R88, c[0x0][0x23c], -R12 ;  /* 0x00008f0058007a23 */ /* 0x004fc8000001080c */
[----:B------:R2:W-:Y:S03]  /*4cd0*/  MUFU.EX2 R203, R0 ;  /* 0x0000000000cb7308 */ /* 0x0005e60000000800 */
[C---:B------:R-:W-:Y:S01]  /*4ce0*/  HMMA.16816.F32 R140, R4.reuse, R30, RZ ;  /* 0x0000001e048c723c */ /* 0x040fe200000018ff */
[----:B------:R-:W1:Y:S07]  /*4cf0*/  LDSM.16.MT88.4 R28, [R199+0x1c000] ;  /* 0x01c00000c71c783b */ /* 0x000e6e0000004200 */
[----:B---3--:R-:W-:Y:S01]  /*4d00*/  HMMA.16816.F32 R144, R4, R56, RZ ;  /* 0x000000380490723c */ /* 0x008fe200000018ff */
[----:B--2---:R-:W-:-:S07]  /*4d10*/  LOP3.LUT R0, R15, UR9, R48, 0x96, !PT ;  /* 0x000000090f007c12 */ /* 0x004fce000f8e9630 */
[C---:B------:R-:W-:Y:S08]  /*4d20*/  HMMA.16816.F32 R136, R4.reuse, R58, RZ ;  /* 0x0000003a0488723c */ /* 0x040ff000000018ff */
[C---:B------:R-:W-:Y:S08]  /*4d30*/  HMMA.16816.F32 R124, R4.reuse, R32, RZ ;  /* 0x00000020047c723c */ /* 0x040ff000000018ff */
[C---:B------:R-:W-:Y:S01]  /*4d40*/  HMMA.16816.F32 R100, R4.reuse, R34, RZ ;  /* 0x000000220464723c */ /* 0x040fe200000018ff */
[----:B------:R-:W2:Y:S07]  /*4d50*/  LDSM.16.MT88.4 R32, [R197+0x1e000] ;  /* 0x01e00000c520783b */ /* 0x000eae0000004200 */
[C---:B------:R-:W-:Y:S08]  /*4d60*/  HMMA.16816.F32 R56, R4.reuse, R20, RZ ;  /* 0x000000140438723c */ /* 0x040ff000000018ff */
[C---:B------:R-:W-:Y:S01]  /*4d70*/  HMMA.16816.F32 R96, R4.reuse, R22, RZ ;  /* 0x000000160460723c */ /* 0x040fe200000018ff */
[----:B------:R-:W3:Y:S07]  /*4d80*/  LDSM.16.MT88.4 R20, [R200+0x1e000] ;  /* 0x01e00000c814783b */ /* 0x000eee0000004200 */
[C---:B----4-:R-:W-:Y:S08]  /*4d90*/  HMMA.16816.F32 R80, R4.reuse, R24, RZ ;  /* 0x000000180450723c */ /* 0x050ff000000018ff */
[C---:B------:R-:W-:Y:S01]  /*4da0*/  HMMA.16816.F32 R116, R4.reuse, R26, RZ ;  /* 0x0000001a0474723c */ /* 0x040fe200000018ff */
[----:B------:R-:W4:Y:S07]  /*4db0*/  LDSM.16.MT88.4 R24, [R199+0x1e000] ;  /* 0x01e00000c718783b */ /* 0x000f2e0000004200 */
[C---:B------:R-:W-:Y:S08]  /*4dc0*/  HMMA.16816.F32 R128, R4.reuse, R60, RZ ;  /* 0x0000003c0480723c */ /* 0x040ff000000018ff */
[C---:B------:R-:W-:Y:S08]  /*4dd0*/  HMMA.16816.F32 R112, R4.reuse, R62, RZ ;  /* 0x0000003e0470723c */ /* 0x040ff000000018ff */
[C---:B------:R-:W-:Y:S08]  /*4de0*/  HMMA.16816.F32 R60, R4.reuse, R36, RZ ;  /* 0x00000024043c723c */ /* 0x040ff000000018ff */
[C---:B------:R-:W-:Y:S08]  /*4df0*/  HMMA.16816.F32 R104, R4.reuse, R38, RZ ;  /* 0x000000260468723c */ /* 0x040ff000000018ff */
[C---:B-1----:R-:W-:Y:S07]  /*4e00*/  HMMA.16816.F32 R36, R4.reuse, R8, RZ ;  /* 0x000000080424723c */ /* 0x042fee00000018ff */
[----:B------:R-:W-:Y:S01]  /*4e10*/  FFMA.FTZ R8, R66, c[0x0][0x23c], -R12 ;  /* 0x00008f0042087a23 */ /* 0x000fe2000001080c */
[C---:B------:R-:W-:Y:S03]  /*4e20*/  HMMA.16816.F32 R84, R4.reuse, R10, RZ ;  /* 0x0000000a0454723c */ /* 0x040fe600000018ff */
[----:B------:R1:W1:Y:S04]  /*4e30*/  MUFU.EX2 R164, R8 ;  /* 0x0000000800a47308 */ /* 0x0002680000000800 */
[--C-:B------:R-:W-:Y:S01]  /*4e40*/  FFMA.FTZ R10, R120, c[0x0][0x23c], -R2.reuse ;  /* 0x00008f00780a7a23 */ /* 0x100fe20000010802 */
[----:B------:R-:W-:Y:S01]  /*4e50*/  HMMA.16816.F32 R160, R4, R16, RZ ;  /* 0x0000001004a0723c */ /* 0x000fe200000018ff */
[----:B------:R-:W-:-:S02]  /*4e60*/  FFMA.FTZ R11, R90, c[0x0][0x23c], -R2 ;  /* 0x00008f005a0b7a23 */ /* 0x000fc40000010802 */
[----:B------:R2:W-:Y:S05]  /*4e70*/  MUFU.EX2 R192, R10 ;  /* 0x0000000a00c07308 */ /* 0x0005ea0000000800 */
[----:B------:R-:W-:Y:S01]  /*4e80*/  HMMA.16816.F32 R132, R4, R28, RZ ;  /* 0x0000001c0484723c */ /* 0x000fe200000018ff */
[----:B-1----:R-:W-:Y:S02]  /*4e90*/  IMAD.WIDE.U32 R8, R0, -0x2daee0ad, RZ ;  /* 0xd2511f5300087825 */ /* 0x002fe400078e00ff */
[----:B------:R-:W-:Y:S03]  /*4ea0*/  MUFU.EX2 R120, R11 ;  /* 0x0000000b00787308 */ /* 0x000fe60000000800 */
[----:B------:R-:W-:-:S02]  /*4eb0*/  LOP3.LUT R0, R9, UR18, R50, 0x96, !PT ;  /* 0x0000001209007c12 */ /* 0x000fc4000f8e9632 */
[C---:B------:R-:W-:Y:S01]  /*4ec0*/  HMMA.16816.F32 R152, R4.reuse, R30, RZ ;  /* 0x0000001e0498723c */ /* 0x040fe200000018ff */
[C---:B------:R-:W-:Y:S01]  /*4ed0*/  LOP3.LUT R9, R8.reuse, 0xffff, RZ, 0xc0, !PT ;  /* 0x0000ffff08097812 */ /* 0x040fe200078ec0ff */
[----:B--2---:R-:W-:Y:S01]  /*4ee0*/  FFMA.FTZ R10, R91, c[0x0][0x23c], -R2 ;  /* 0x00008f005b0a7a23 */ /* 0x004fe20000010802 */
[----:B------:R-:W-:Y:S01]  /*4ef0*/  LOP3.LUT R13, R8, 0xff, RZ, 0xc0, !PT ;  /* 0x000000ff080d7812 */ /* 0x000fe200078ec0ff */
[----:B------:R-:W1:Y:S01]  /*4f00*/  LDSM.16.MT88.4 R28, [R197+0x18800] ;  /* 0x01880000c51c783b */ /* 0x000e620000004200 */
[----:B------:R-:W-:Y:S01]  /*4f10*/  SHF.R.U32.HI R17, RZ, 0x18, R8 ;  /* 0x00000018ff117819 */ /* 0x000fe20000011608 */
[----:B------:R2:W1:Y:S01]  /*4f20*/  MUFU.EX2 R196, R10 ;  /* 0x0000000a00c47308 */ /* 0x0004620000000800 */
[----:B------:R-:W-:Y:S01]  /*4f30*/  LOP3.LUT R16, R0, 0xff, RZ, 0xc0, !PT ;  /* 0x000000ff00107812 */ /* 0x000fe200078ec0ff */
[----:B------:R-:W-:Y:S01]  /*4f40*/  HMMA.16816.F32 R72, R4, R44, RZ ;  /* 0x0000002c0448723c */ /* 0x000fe200000018ff */
[----:B------:R-:W-:-:S07]  /*4f50*/  SHF.R.U32.HI R15, RZ, 0x18, R0 ;  /* 0x00000018ff0f7819 */ /* 0x000fce0000011600 */
[----:B------:R-:W-:Y:S01]  /*4f60*/  HMMA.16816.F32 R156, R4, R32, RZ ;  /* 0x00000020049c723c */ /* 0x000fe200000018ff */
[----:B--2---:R-:W-:Y:S02]  /*4f70*/  SHF.R.U32.HI R10, RZ, 0x8, R9 ;  /* 0x00000008ff0a7819 */ /* 0x004fe40000011609 */
[----:B------:R-:W-:-:S05]  /*4f80*/  SHF.R.U32.HI R9, RZ, 0x10, R8 ;  /* 0x00000010ff097819 */ /* 0x000fca0000011608 */
[C---:B---3--:R-:W-:Y:S01]  /*4f90*/  HMMA.16816.F32 R88, R4.reuse, R20, RZ ;  /* 0x000000140458723c */ /* 0x048fe200000018ff */
[----:B------:R-:W-:Y:S02]  /*4fa0*/  LOP3.LUT R8, R0, 0xffff, RZ, 0xc0, !PT ;  /* 0x0000ffff00087812 */ /* 0x000fe400078ec0ff */
[----:B------:R-:W-:Y:S02]  /*4fb0*/  LOP3.LUT R14, R9, 0xff, RZ, 0xc0, !PT ;  /* 0x000000ff090e7812 */ /* 0x000fe400078ec0ff */
[----:B------:R-:W-:Y:S02]  /*4fc0*/  SHF.R.U32.HI R9, RZ, 0x10, R0 ;  /* 0x00000010ff097819 */ /* 0x000fe40000011600 */
[----:B------:R-:W-:Y:S01]  /*4fd0*/  PRMT R13, R13, 0x5410, R10 ;  /* 0x000054100d0d7816 */ /* 0x000fe2000000000a */
[----:B------:R-:W-:Y:S01]  /*4fe0*/  FFMA.FTZ R10, R121, c[0x0][0x23c], -R2 ;  /* 0x00008f00790a7a23 */ /* 0x000fe20000010802 */
[----:B------:R-:W-:Y:S01]  /*4ff0*/  SHF.R.U32.HI R11, RZ, 0x8, R8 ;  /* 0x00000008ff0b7819 */ /* 0x000fe20000011608 */
[----:B------:R-:W-:Y:S01]  /*5000*/  HMMA.16816.F32 R44, R4, R46, RZ ;  /* 0x0000002e042c723c */ /* 0x000fe200000018ff */
[----:B------:R-:W-:Y:S01]  /*5010*/  MOV R121, R164 ;  /* 0x000000a400797202 */ /* 0x000fe20000000f00 */
[----:B------:R2:W3:Y:S01]  /*5020*/  MUFU.EX2 R205, R10 ;  /* 0x0000000a00cd7308 */ /* 0x0004e20000000800 */
[----:B------:R-:W-:Y:S01]  /*5030*/  LOP3.LUT R8, R9, 0xff, RZ, 0xc0, !PT ;  /* 0x000000ff09087812 */ /* 0x000fe200078ec0ff */
[----:B------:R-:W-:Y:S01]  /*5040*/  HSET2.LE.AND R0, R13, R176, PT ;  /* 0x000000b00d007233 */ /* 0x000fe20003803000 */
[----:B------:R-:W-:-:S02]  /*5050*/  PRMT R9, R14, 0x5410, R17 ;  /* 0x000054100e097816 */ /* 0x000fc40000000011 */
[----:B------:R-:W-:Y:S01]  /*5060*/  PRMT R11, R16, 0x5410, R11 ;  /* 0x00005410100b7816 */ /* 0x000fe2000000000b */
[C---:B------:R-:W-:Y:S01]  /*5070*/  HMMA.16816.F32 R164, R4.reuse, R22, RZ ;  /* 0x0000001604a4723c */ /* 0x040fe200000018ff */
[----:B------:R-:W-:Y:S01]  /*5080*/  PRMT R13, R8, 0x5410, R15 ;  /* 0x00005410080d7816 */ /* 0x000fe2000000000f */
[----:B------:R-:W4:Y:S02]  /*5090*/  LDSM.16.MT88.4 R20, [R198+0x18800] ;  /* 0x01880000c614783b */ /* 0x000f240000004200 */
[--C-:B------:R-:W-:Y:S01]  /*50a0*/  HSET2.LE.AND R8, R11, R176.reuse, PT ;  /* 0x000000b00b087233 */ /* 0x100fe20003803000 */
[----:B-1----:R-:W-:Y:S01]  /*50b0*/  F2FP.PACK_AB R11, R120, R196 ;  /* 0x000000c4780b723e */ /* 0x002fe200000000ff */
[----:B------:R-:W-:Y:S02]  /*50c0*/  HSET2.LE.AND R13, R13, R176, PT ;  /* 0x000000b00d0d7233 */ /* 0x000fe40003803000 */
[----:B------:R-:W-:Y:S01]  /*50d0*/  HMMA.16816.F32 R32, R4, R34, RZ ;  /* 0x000000220420723c */ /* 0x000fe200000018ff */
[----:B--2---:R-:W-:-:S02]  /*50e0*/  F2FP.PACK_AB R10, R121, R203 ;  /* 0x000000cb790a723e */ /* 0x004fc400000000ff */
[----:B---3--:R-:W-:Y:S02]  /*50f0*/  F2FP.PACK_AB R14, R205, R192 ;  /* 0x000000c0cd0e723e */ /* 0x008fe400000000ff */
[----:B------:R-:W-:Y:S01]  /*5100*/  LOP3.LUT R10, R0, R10, RZ, 0xc0, !PT ;  /* 0x0000000a000a7212 */ /* 0x000fe200078ec0ff */
[----:B------:R-:W-:Y:S02]  /*5110*/  HSET2.LE.AND R0, R9, R176, PT ;  /* 0x000000b009007233 */ /* 0x000fe40003803000 */
[----:B------:R-:W-:Y:S01]  /*5120*/  HMMA.16816.F32 R48, R4, R18, RZ ;  /* 0x000000120430723c */ /* 0x000fe200000018ff */
[----:B------:R-:W-:Y:S01]  /*5130*/  F2FP.PACK_AB R9, R204, R206 ;  /* 0x000000cecc09723e */ /* 0x000fe200000000ff */
[----:B------:R-:W1:Y:S01]  /*5140*/  LDSM.16.MT88.4 R16, [R200+0x18800] ;  /* 0x01880000c810783b */ /* 0x000e620000004200 */
[----:B------:R-:W-:Y:S02]  /*5150*/  LOP3.LUT R11, R0, R11, RZ, 0xc0, !PT ;  /* 0x0000000b000b7212 */ /* 0x000fe400078ec0ff */
[----:B------:R-:W-:-:S03]  /*5160*/  LOP3.LUT R8, R8, R9, RZ, 0xc0, !PT ;  /* 0x0000000908087212 */ /* 0x000fc600078ec0ff */
[----:B----4-:R-:W-:Y:S01]  /*5170*/  HMMA.16816.F32 R172, R4, R24, RZ ;  /* 0x0000001804ac723c */ /* 0x010fe200000018ff */
[----:B------:R-:W-:-:S07]  /*5180*/  LOP3.LUT R9, R13, R14, RZ, 0xc0, !PT ;  /* 0x0000000e0d097212 */ /* 0x000fce00078ec0ff */
[----:B------:R-:W-:Y:S01]  /*5190*/  HMMA.16816.F32 R176, R4, R26, RZ ;  /* 0x0000001a04b0723c */ /* 0x000fe200000018ff */
[----:B------:R-:W2:Y:S04]  /*51a0*/  LDSM.16.MT88.4 R4, [R199+0x18800] ;  /* 0x01880000c704783b */ /* 0x000ea80000004200 */
[----:B------:R-:W3:Y:S03]  /*51b0*/  LDSM.16.MT88.4 R24, [R197+0x1a800] ;  /* 0x01a80000c518783b */ /* 0x000ee60000004200 */
[C---:B------:R-:W-:Y:S08]  /*51c0*/  HMMA.16816.F32 R76, R8.reuse, R28, R76 ;  /* 0x0000001c084c723c */ /* 0x040ff0000000184c */
[C---:B------:R-:W-:Y:S01]  /*51d0*/  HMMA.16816.F32 R240, R8.reuse, R30, R140 ;  /* 0x0000001e08f0723c */ /* 0x040fe2000000188c */
[----:B------:R-:W4:Y:S07]  /*51e0*/  LDSM.16.MT88.4 R28, [R198+0x1a800] ;  /* 0x01a80000c61c783b */ /* 0x000f2e0000004200 */
[C---:B------:R-:W-:Y:S08]  /*51f0*/  HMMA.16816.F32 R144, R8.reuse, R20, R144 ;  /* 0x000000140890723c */ /* 0x040ff00000001890 */
        /* <DEDUP_REMOVED lines=8> */
[----:B------:R-:W1:Y:S07]  /*5280*/  LDSM.16.MT88.4 R4, [R200+0x1a800] ;  /* 0x01a80000c804783b */ /* 0x000e6e0000004200 */
[C---:B------:R-:W-:Y:S01]  /*5290*/  HMMA.16816.F32 R144, R8.reuse, R16, R128 ;  /* 0x000000100890723c */ /* 0x040fe20000001880 */
[----:B------:R-:W2:Y:S06]  /*52a0*/  LDSM.16.MT88.4 R16, [R199+0x1a800] ;  /* 0x01a80000c710783b */ /* 0x000eac0000004200 */
[----:B------:R-:W-:Y:S01]  /*52b0*/  IMAD.MOV.U32 R131, RZ, RZ, R192 ;  /* 0x000000ffff837224 */ /* 0x000fe200078e00c0 */
[----:B------:R-:W-:Y:S01]  /*52c0*/  MOV R14, R20 ;  /* 0x00000014000e7202 */ /* 0x000fe20000000f00 */
[----:B------:R-:W-:Y:S01]  /*52d0*/  IMAD.MOV.U32 R66, RZ, RZ, R22 ;  /* 0x000000ffff427224 */ /* 0x000fe200078e0016 */
[----:B---3--:R-:W-:Y:S01]  /*52e0*/  HMMA.16816.F32 R112, R8, R24, R68 ;  /* 0x000000180870723c */ /* 0x008fe20000001844 */
[----:B------:R-:W-:-:S02]  /*52f0*/  IMAD.MOV.U32 R15, RZ, RZ, R23 ;  /* 0x000000ffff0f7224 */ /* 0x000fc400078e0017 */
[----:B------:R-:W-:-:S04]  /*5300*/  IMAD.MOV.U32 R13, RZ, RZ, R21 ;  /* 0x000000ffff0d7224 */ /* 0x000fc800078e0015 */
[----:B------:R-:W-:Y:S01]  /*5310*/  MOV R70, R181 ;  /* 0x000000b500467202 */ /* 0x000fe20000000f00 */
[----:B----4-:R-:W-:Y:S01]  /*5320*/  HMMA.16816.F32 R20, R8, R28, R60 ;  /* 0x0000001c0814723c */ /* 0x010fe2000000183c */
[----:B------:R-:W-:-:S05]  /*5330*/  IMAD.MOV.U32 R71, RZ, RZ, R180 ;  /* 0x000000ffff477224 */ /* 0x000fca00078e00b4 */
[----:B------:R-:W-:Y:S01]  /*5340*/  IMAD.MOV.U32 R136, RZ, RZ, R146 ;  /* 0x000000ffff887224 */ /* 0x000fe200078e0092 */
[----:B------:R-:W-:Y:S01]  /*5350*/  MOV R130, R147 ;  /* 0x0000009300827202 */ /* 0x000fe20000000f00 */
        /* <DEDUP_REMOVED lines=8> */
[----:B-1----:R-:W-:Y:S01]  /*53e0*/  HMMA.16816.F32 R44, R8, R4, R124 ;  /* 0x00000004082c723c */ /* 0x002fe2000000187c */
[----:B------:R-:W-:Y:S01]  /*53f0*/  IMAD.MOV.U32 R110, RZ, RZ, R168 ;  /* 0x000000ffff6e7224 */ /* 0x000fe200078e00a8 */
[----:B------:R-:W-:Y:S01]  /*5400*/  MOV R109, R67 ;  /* 0x00000043006d7202 */ /* 0x000fe20000000f00 */
[----:B------:R-:W-:-:S02]  /*5410*/  IMAD.MOV.U32 R74, RZ, RZ, R129 ;  /* 0x000000ffff4a7224 */ /* 0x000fc400078e0081 */
[----:B------:R-:W-:Y:S02]  /*5420*/  IMAD.MOV.U32 R75, RZ, RZ, R128 ;  /* 0x000000ffff4b7224 */ /* 0x000fe400078e0080 */
[----:B------:R-:W-:Y:S01]  /*5430*/  IMAD.MOV.U32 R62, RZ, RZ, R142 ;  /* 0x000000ffff3e7224 */ /* 0x000fe200078e008e */
[----:B------:R-:W-:Y:S01]  /*5440*/  MOV R212, R21 ;  /* 0x0000001500d47202 */ /* 0x000fe20000000f00 */
[----:B------:R-:W-:Y:S01]  /*5450*/  IMAD.MOV.U32 R213, RZ, RZ, R20 ;  /* 0x000000ffffd57224 */ /* 0x000fe200078e0014 */
[C---:B------:R-:W-:Y:S01]  /*5460*/  HMMA.16816.F32 R192, R8.reuse, R6, R100 ;  /* 0x0000000608c0723c */ /* 0x040fe20000001864 */
[----:B------:R-:W-:Y:S01]  /*5470*/  IMAD.MOV.U32 R211, RZ, RZ, R22 ;  /* 0x000000ffffd37224 */ /* 0x000fe200078e0016 */
[----:B------:R-:W-:Y:S01]  /*5480*/  LDSM.16.MT88.4 R4, [R200+0x1c800] ;  /* 0x01c80000c804783b */ /* 0x000fe20000004200 */
[----:B------:R-:W-:Y:S02]  /*5490*/  IMAD.MOV.U32 R210, RZ, RZ, R23 ;  /* 0x000000ffffd27224 */ /* 0x000fe400078e0017 */
[----:B------:R-:W-:Y:S01]  /*54a0*/  IMAD.MOV.U32 R63, RZ, RZ, R141 ;  /* 0x000000ffff3f7224 */ /* 0x000fe200078e008d */
[----:B------:R-:W1:Y:S01]  /*54b0*/  LDSM.16.MT88.4 R20, [R197+0x1c800] ;  /* 0x01c80000c514783b */ /* 0x000e620000004200 */
[----:B------:R-:W-:Y:S01]  /*54c0*/  IMAD.MOV.U32 R67, RZ, RZ, R183 ;  /* 0x000000ffff437224 */ /* 0x000fe200078e00b7 */
[----:B------:R-:W-:Y:S01]  /*54d0*/  HMMA.16816.F32 R188, R8, R30, R104 ;  /* 0x0000001e08bc723c */ /* 0x000fe20000001868 */
[----:B------:R-:W-:-:S03]  /*54e0*/  MOV R100, R71 ;  /* 0x0000004700647202 */ /* 0x000fc60000000f00 */
[----:B------:R-:W-:Y:S02]  /*54f0*/  MOV R111, R67 ;  /* 0x00000043006f7202 */ /* 0x000fe40000000f00 */
        /* <DEDUP_REMOVED lines=8> */
[----:B------:R-:W-:-:S02]  /*5580*/  FFMA.FTZ R13, R149, c[0x0][0x23c], -R12 ;  /* 0x00008f00950d7a23 */ /* 0x000fc4000001080c */
[----:B------:R-:W-:-:S03]  /*5590*/  IMAD.MOV.U32 R107, RZ, RZ, R15 ;  /* 0x000000ffff6b7224 */ /* 0x000fc600078e000f */
[C---:B---3--:R-:W-:Y:S07]  /*55a0*/  HMMA.16816.F32 R136, R8.reuse, R26, R84 ;  /* 0x0000001a0888723c */ /* 0x048fee0000001854 */
[----:B------:R-:W-:Y:S01]  /*55b0*/  IMAD.MOV.U32 R86, RZ, RZ, R0 ;  /* 0x000000ffff567224 */ /* 0x000fe200078e0000 */
[----:B------:R-:W-:Y:S01]  /*55c0*/  MOV R0, UR4 ;  /* 0x0000000400007c02 */ /* 0x000fe20008000f00 */
[----:B------:R-:W-:Y:S01]  /*55d0*/  IMAD.MOV.U32 R87, RZ, RZ, R131 ;  /* 0x000000ffff577224 */ /* 0x000fe200078e0083 */
[C---:B------:R-:W-:Y:S01]  /*55e0*/  HMMA.16816.F32 R140, R8.reuse, R24, R36 ;  /* 0x00000018088c723c */ /* 0x040fe20000001824 */
[----:B------:R-:W2:Y:S01]  /*55f0*/  LDSM.16.MT88.4 R24, [R198+0x1e800] ;  /* 0x01e80000c618783b */ /* 0x000ea20000004200 */
[----:B------:R-:W-:Y:S01]  /*5600*/  LOP3.LUT R0, R123, UR37, R0, 0x96, !PT ;  /* 0x000000257b007c12 */ /* 0x000fe2000f8e9600 */
        /* <DEDUP_REMOVED lines=8> */
[----:B------:R-:W-:Y:S01]  /*5690*/  IMAD.MOV.U32 R44, RZ, RZ, R171 ;  /* 0x000000ffff2c7224 */ /* 0x000fe200078e00ab */
[----:B------:R-:W-:Y:S01]  /*56a0*/  LDSM.16.MT88.4 R28, [R200+0x1e800] ;  /* 0x01e80000c81c783b */ /* 0x000fe20000004200 */
[----:B------:R-:W-:-:S02]  /*56b0*/  IMAD.MOV.U32 R46, RZ, RZ, R169 ;  /* 0x000000ffff2e7224 */ /* 0x000fc400078e00a9 */
[----:B------:R-:W-:Y:S02]  /*56c0*/  IMAD.MOV.U32 R124, RZ, RZ, R47 ;  /* 0x000000ffff7c7224 */ /* 0x000fe400078e002f */
[----:B------:R-:W-:Y:S01]  /*56d0*/  IMAD.MOV.U32 R47, RZ, RZ, R182 ;  /* 0x000000ffff2f7224 */ /* 0x000fe200078e00b6 */
[C---:B------:R-:W-:Y:S01]  /*56e0*/  HMMA.16816.F32 R168, R8.reuse, R20, R40 ;  /* 0x0000001408a8723c */ /* 0x040fe20000001828 */
[----:B------:R-:W1:Y:S01]  /*56f0*/  LDSM.16.MT88.4 R20, [R197+0x1e800] ;  /* 0x01e80000c514783b */ /* 0x000e620000004200 */
[----:B------:R-:W-:Y:S01]  /*5700*/  IMAD.MOV.U32 R39, RZ, RZ, R70 ;  /* 0x000000ffff277224 */ /* 0x000fe200078e0046 */
[----:B------:R-:W-:Y:S01]  /*5710*/  MOV R103, R46 ;  /* 0x0000002e00677202 */ /* 0x000fe20000000f00 */
[----:B------:R-:W-:Y:S02]  /*5720*/  IMAD.MOV.U32 R101, RZ, RZ, R44 ;  /* 0x000000ffff657224 */ /* 0x000fe400078e002c */
[----:B------:R-:W-:Y:S02]  /*5730*/  IMAD.MOV.U32 R102, RZ, RZ, R45 ;  /* 0x000000ffff667224 */ /* 0x000fe400078e002d */
[----:B------:R-:W-:Y:S01]  /*5740*/  HMMA.16816.F32 R128, R8, R4, R80 ;  /* 0x000000040880723c */ /* 0x000fe20000001850 */
[----:B------:R-:W-:-:S06]  /*5750*/  IMAD.MOV.U32 R108, RZ, RZ, R47 ;  /* 0x000000ffff6c7224 */ /* 0x000fcc00078e002f */
[----:B------:R-:W-:Y:S01]  /*5760*/  IMAD.WIDE.U32 R4, R0, -0x326172a9, RZ ;  /* 0xcd9e8d5700047825 */ /* 0x000fe200078e00ff */
[C---:B------:R-:W-:Y:S01]  /*5770*/  HMMA.16816.F32 R80, R8.reuse, R6, R116 ;  /* 0x000000060850723c */ /* 0x040fe20000001874 */
[----:B------:R-:W3:Y:S01]  /*5780*/  LDC.U8 R116, c[0x0][0x2d8] ;  /* 0x0000b600ff747b82 */ /* 0x000ee20000000000 */
[----:B------:R-:W4:Y:S02]  /*5790*/  MUFU.EX2 R118, R13 ;  /* 0x0000000d00767308 */ /* 0x000f240000000800 */
[----:B------:R-:W-:Y:S02]  /*57a0*/  LOP3.LUT R5, R5, UR17, R54, 0x96, !PT ;  /* 0x0000001105057c12 */ /* 0x000fe4000f8e9636 */
[----:B------:R-:W-:Y:S02]  /*57b0*/  LOP3.LUT R0, R53, UR15, R4, 0x96, !PT ;  /* 0x0000000f35007c12 */ /* 0x000fe4000f8e9604 */
[----:B------:R-:W-:Y:S01]  /*57c0*/  HMMA.16816.F32 R180, R8, R18, R96 ;  /* 0x0000001208b4723c */ /* 0x000fe20000001860 */
[----:B------:R-:W-:Y:S01]  /*57d0*/  IMAD.WIDE.U32 R4, R5, -0x2daee0ad, RZ ;  /* 0xd2511f5305047825 */ /* 0x000fe200078e00ff */
[----:B------:R-:W4:Y:S01]  /*57e0*/  LDSM.16.MT88.4 R16, [R199+0x1c800] ;  /* 0x01c80000c710783b */ /* 0x000f220000004200 */
[----:B------:R-:W-:-:S02]  /*57f0*/  MOV R117, R87 ;  /* 0x0000005700757202 */ /* 0x000fc40000000f00 */
[----:B------:R-:W-:Y:S01]  /*5800*/  IMAD.WIDE.U32 R6, R0, -0x2daee0ad, RZ ;  /* 0xd2511f5300067825 */ /* 0x000fe200078e00ff */
[----:B------:R-:W-:Y:S02]  /*5810*/  LOP3.LUT R5, R5, UR14, R64, 0x96, !PT ;  /* 0x0000000e05057c12 */ /* 0x000fe4000f8e9640 */
[----:B--2---:R-:W-:Y:S01]  /*5820*/  HMMA.16816.F32 R56, R8, R24, R160 ;  /* 0x000000180838723c */ /* 0x004fe200000018a0 */
[----:B------:R-:W-:Y:S01]  /*5830*/  IMAD.MOV.U32 R98, RZ, RZ, R72 ;  /* 0x000000ffff627224 */ /* 0x000fe200078e0048 */
[----:B------:R-:W-:Y:S01]  /*5840*/  LOP3.LUT R0, R7, UR12, R4, 0x96, !PT ;  /* 0x0000000c07007c12 */ /* 0x000fe2000f8e9604 */
[----:B------:R-:W-:Y:S01]  /*5850*/  IMAD.WIDE.U32 R4, R5, -0x326172a9, RZ ;  /* 0xcd9e8d5705047825 */ /* 0x000fe200078e00ff */
[----:B------:R-:W-:-:S03]  /*5860*/  MOV R99, R73 ;  /* 0x0000004900637202 */ /* 0x000fc60000000f00 */
[----:B------:R-:W-:Y:S01]  /*5870*/  IMAD.WIDE.U32 R36, R0, -0x326172a9, RZ ;  /* 0xcd9e8d5700247825 */ /* 0x000fe200078e00ff */
[----:B------:R-:W-:Y:S01]  /*5880*/  LOP3.LUT R5, R5, UR13, R52, 0x96, !PT ;  /* 0x0000000d05057c12 */ /* 0x000fe2000f8e9634 */
[C---:B-1----:R-:W-:Y:S02]  /*5890*/  HMMA.16816.F32 R68, R8.reuse, R20, R156 ;  /* 0x000000140844723c */ /* 0x042fe4000000189c */
[--C-:B------:R-:W-:Y:S02]  /*58a0*/  FFMA.FTZ R0, R150, c[0x0][0x23c], -R12.reuse ;  /* 0x00008f0096007a23 */ /* 0x100fe4000001080c */
[----:B------:R-:W-:Y:S02]  /*58b0*/  FFMA.FTZ R7, R151, c[0x0][0x23c], -R12 ;  /* 0x00008f0097077a23 */ /* 0x000fe4000001080c */
[----:B------:R1:W-:Y:S01]  /*58c0*/  MUFU.EX2 R38, R0 ;  /* 0x0000000000267308 */ /* 0x0003e20000000800 */
[----:B---3--:R-:W-:Y:S01]  /*58d0*/  IMAD R116, R116, 0x10000, R116 ;  /* 0x0001000074747824 */ /* 0x008fe200078e0274 */
[----:B------:R-:W-:Y:S01]  /*58e0*/  HMMA.16816.F32 R64, R8, R22, R32 ;  /* 0x000000160840723c */ /* 0x000fe20000001820 */
[----:B------:R-:W2:Y:S01]  /*58f0*/  LDSM.16.MT88.4 R20, [R199+0x1e800] ;  /* 0x01e80000c714783b */ /* 0x000ea20000004200 */
[----:B------:R-:W-:-:S02]  /*5900*/  IMAD.MOV.U32 R96, RZ, RZ, R74 ;  /* 0x000000ffff607224 */ /* 0x000fc400078e004a */
[----:B------:R-:W-:Y:S02]  /*5910*/  IMAD.MOV.U32 R97, RZ, RZ, R75 ;  /* 0x000000ffff617224 */ /* 0x000fe400078e004b */
[----:B------:R3:W2:Y:S01]  /*5920*/  MUFU.EX2 R122, R7 ;  /* 0x00000007007a7308 */ /* 0x0006a20000000800 */
[----:B------:R-:W-:Y:S01]  /*5930*/  IMAD.MOV.U32 R87, RZ, RZ, R63 ;  /* 0x000000ffff577224 */ /* 0x000fe200078e003f */
[----:B------:R-:W-:Y:S01]  /*5940*/  HMMA.16816.F32 R48, R8, R26, R48 ;  /* 0x0000001a0830723c */ /* 0x000fe20000001830 */
[----:B------:R-:W-:Y:S01]  /*5950*/  LDSM.16.MT88.4 R24, [R198+0x19000] ;  /* 0x01900000c618783b */ /* 0x000fe20000004200 */
[----:B-1----:R-:W-:Y:S01]  /*5960*/  LOP3.LUT R0, R37, UR11, R4, 0x96, !PT ;  /* 0x0000000b25007c12 */ /* 0x002fe2000f8e9604 */
[----:B------:R-:W-:-:S05]  /*5970*/  IMAD.WIDE.U32 R4, R5, -0x2daee0ad, RZ ;  /* 0xd2511f5305047825 */ /* 0x000fca00078e00ff */
[----:B------:R-:W-:Y:S01]  /*5980*/  HMMA.16816.F32 R40, R8, R28, R88 ;  /* 0x0000001c0828723c */ /* 0x000fe20000001858 */
[----:B------:R-:W-:Y:S01]  /*5990*/  IMAD.WIDE.U32 R34, R0, -0x2daee0ad, RZ ;  /* 0xd2511f5300227825 */ /* 0x000fe200078e00ff */
[----:B------:R-:W-:-:S03]  /*59a0*/  LOP3.LUT R6, R5, UR10, R6, 0x96, !PT ;  /* 0x0000000a05067c12 */ /* 0x000fc6000f8e9606 */
[----:B------:R-:W-:Y:S01]  /*59b0*/  FFMA.FTZ R5, R184, c[0x0][0x23c], -R12 ;  /* 0x00008f00b8057a23 */ /* 0x000fe2000001080c */
[----:B------:R-:W-:Y:S01]  /*59c0*/  LOP3.LUT R0, R35, UR8, R4, 0x96, !PT ;  /* 0x0000000823007c12 */ /* 0x000fe2000f8e9604 */
[----:B------:R-:W-:Y:S01]  /*59d0*/  IMAD.WIDE.U32 R32, R6, -0x326172a9, RZ ;  /* 0xcd9e8d5706207825 */ /* 0x000fe200078e00ff */
[C---:B----4-:R-:W-:Y:S01]  /*59e0*/  HMMA.16816.F32 R92, R8.reuse, R16, R132 ;  /* 0x00000010085c723c */ /* 0x050fe20000001884 */
[----:B------:R1:W4:Y:S02]  /*59f0*/  MUFU.EX2 R119, R5 ;  /* 0x0000000500777308 */ /* 0x0003240000000800 */
[--C-:B------:R-:W-:Y:S02]  /*5a00*/  FFMA.FTZ R6, R186, c[0x0][0x23c], -R2.reuse ;  /* 0x00008f00ba067a23 */ /* 0x100fe40000010802 */
[----:B---3--:R-:W-:Y:S02]  /*5a10*/  FFMA.FTZ R7, R187, c[0x0][0x23c], -R2 ;  /* 0x00008f00bb077a23 */ /* 0x008fe40000010802 */
[----:B------:R-:W-:Y:S01]  /*5a20*/  IMAD.MOV.U32 R133, RZ, RZ, R127 ;  /* 0x000000ffff857224 */ /* 0x000fe200078e007f */
[C---:B------:R-:W-:Y:S01]  /*5a30*/  HMMA.16816.F32 R72, R8.reuse, R18, R152 ;  /* 0x000000120848723c */ /* 0x040fe20000001898 */
[----:B------:R-:W-:Y:S01]  /*5a40*/  MUFU.EX2 R161, R6 ;  /* 0x0000000600a17308 */ /* 0x000fe20000000800 */
[----:B------:R-:W-:Y:S01]  /*5a50*/  IMAD.MOV.U32 R134, RZ, RZ, R126 ;  /* 0x000000ffff867224 */ /* 0x000fe200078e007e */
[----:B------:R-:W3:Y:S05]  /*5a60*/  LDSM.16.MT88.4 R16, [R197+0x19000] ;  /* 0x01900000c510783b */ /* 0x000eea0000004200 */
[----:B------:R-:W-:Y:S01]  /*5a70*/  HMMA.16816.F32 R44, R8, R30, R164 ;  /* 0x0000001e082c723c */ /* 0x000fe200000018a4 */
[----:B-1----:R-:W-:Y:S01]  /*5a80*/  IMAD.WIDE.U32 R4, R0, -0x326172a9, RZ ;  /* 0xcd9e8d5700047825 */ /* 0x002fe200078e00ff */
[----:B------:R-:W1:Y:S01]  /*5a90*/  MUFU.EX2 R135, R7 ;  /* 0x0000000700877308 */ /* 0x000e620000000800 */
[----:B------:R-:W-:Y:S01]  /*5aa0*/  MOV R157, R133 ;  /* 0x00000085009d7202 */ /* 0x000fe20000000f00 */
[----:B------:R-:W-:Y:S01]  /*5ab0*/  LDSM.16.MT88.4 R28, [R198+0x1d000] ;  /* 0x01d00000c61c783b */ /* 0x000fe20000004200 */
[----:B------:R-:W-:Y:S01]  /*5ac0*/  FFMA.FTZ R0, R185, c[0x0][0x23c], -R2 ;  /* 0x00008f00b9007a23 */ /* 0x000fe20000010802 */
[----:B------:R-:W-:-:S02]  /*5ad0*/  SHF.R.U32.HI R13, RZ, 0x10, R4 ;  /* 0x00000010ff0d7819 */ /* 0x000fc40000011604 */
[C---:B------:R-:W-:Y:S01]  /*5ae0*/  LOP3.LUT R15, R4.reuse, 0xff, RZ, 0xc0, !PT ;  /* 0x000000ff040f7812 */ /* 0x040fe200078ec0ff */
[----:B--2---:R-:W-:Y:S01]  /*5af0*/  HMMA.16816.F32 R52, R8, R22, R176 ;  /* 0x000000160834723c */ /* 0x004fe200000018b0 */
[----:B------:R2:W-:Y:S01]  /*5b00*/  MUFU.EX2 R158, R0 ;  /* 0x00000000009e7308 */ /* 0x0005e20000000800 */
[----:B------:R-:W-:Y:S02]  /*5b10*/  SHF.R.U32.HI R14, RZ, 0x18, R4 ;  /* 0x00000018ff0e7819 */ /* 0x000fe40000011604 */
[----:B--2---:R-:W-:Y:S02]  /*5b20*/  LOP3.LUT R0, R5, UR19, R32, 0x96, !PT ;  /* 0x0000001305007c12 */ /* 0x004fe4000f8e9620 */
[----:B------:R-:W-:Y:S02]  /*5b30*/  LOP3.LUT R5, R4, 0xffff, RZ, 0xc0, !PT ;  /* 0x0000ffff04057812 */ /* 0x000fe400078ec0ff */
[----:B------:R-:W-:Y:S02]  /*5b40*/  LOP3.LUT R4, R0, 0xffff, RZ, 0xc0, !PT ;  /* 0x0000ffff00047812 */ /* 0x000fe400078ec0ff */
[----:B------:R-:W-:-:S02]  /*5b50*/  SHF.R.U32.HI R6, RZ, 0x8, R5 ;  /* 0x00000008ff067819 */ /* 0x000fc40000011605 */
[----:B------:R-:W-:Y:S02]  /*5b60*/  LOP3.LUT R5, R13, 0xff, RZ, 0xc0, !PT ;  /* 0x000000ff0d057812 */ /* 0x000fe400078ec0ff */
[----:B------:R-:W-:Y:S02]  /*5b70*/  LOP3.LUT R13, R0, 0xff, RZ, 0xc0, !PT ;  /* 0x000000ff000d7812 */ /* 0x000fe400078ec0ff */
[----:B------:R-:W-:Y:S02]  /*5b80*/  SHF.R.U32.HI R4, RZ, 0x8, R4 ;  /* 0x00000008ff047819 */ /* 0x000fe40000011604 */
[----:B------:R-:W-:Y:S01]  /*5b90*/  PRMT R15, R15, 0x5410, R6 ;  /* 0x000054100f0f7816 */ /* 0x000fe20000000006 */
[----:B------:R-:W-:Y:S01]  /*5ba0*/  FFMA.FTZ R6, R244, c[0x0][0x23c], -R2 ;  /* 0x00008f00f4067a23 */ /* 0x000fe20000010802 */
[----:B------:R-:W-:Y:S01]  /*5bb0*/  PRMT R7, R5, 0x5410, R14 ;  /* 0x0000541005077816 */ /* 0x000fe2000000000e */
[----:B------:R-:W-:Y:S01]  /*5bc0*/  IMAD.MOV.U32 R14, RZ, RZ, R118 ;  /* 0x000000ffff0e7224 */ /* 0x000fe200078e0076 */
[----:B------:R-:W-:Y:S01]  /*5bd0*/  SHF.R.U32.HI R5, RZ, 0x10, R0 ;  /* 0x00000010ff057819 */ /* 0x000fe20000011600 */
[----:B------:R2:W1:Y:S01]  /*5be0*/  MUFU.EX2 R151, R6 ;  /* 0x0000000600977308 */ /* 0x0004620000000800 */
[----:B------:R-:W-:Y:S01]  /*5bf0*/  PRMT R4, R13, 0x5410, R4 ;  /* 0x000054100d047816 */ /* 0x000fe20000000004 */
[----:B------:R-:W-:Y:S01]  /*5c00*/  IMAD.MOV.U32 R13, RZ, RZ, R122 ;  /* 0x000000ffff0d7224 */ /* 0x000fe200078e007a */
[----:B------:R-:W-:Y:S01]  /*5c10*/  LOP3.LUT R5, R5, 0xff, RZ, 0xc0, !PT ;  /* 0x000000ff05057812 */ /* 0x000fe200078ec0ff */
[----:B------:R-:W-:Y:S01]  /*5c20*/  IMAD.MOV.U32 R118, RZ, RZ, R86 ;  /* 0x000000ffff767224 */ /* 0x000fe200078e0056 */
[----:B----4-:R-:W-:Y:S01]  /*5c30*/  MOV R244, R119 ;  /* 0x0000007700f47202 */ /* 0x010fe20000000f00 */
[----:B------:R-:W-:Y:S01]  /*5c40*/  IMAD.MOV.U32 R119, RZ, RZ, R123 ;  /* 0x000000ffff777224 */ /* 0x000fe200078e007b */
[----:B------:R-:W-:Y:S01]  /*5c50*/  MOV R122, R84 ;  /* 0x00000054007a7202 */ /* 0x000fe20000000f00 */
[----:B------:R-:W-:Y:S01]  /*5c60*/  IMAD.MOV.U32 R123, RZ, RZ, R85 ;  /* 0x000000ffff7b7224 */ /* 0x000fe200078e0055 */
[----:B------:R-:W-:Y:S01]  /*5c70*/  MOV R86, R62 ;  /* 0x0000003e00567202 */ /* 0x000fe20000000f00 */
[----:B------:R-:W-:-:S02]  /*5c80*/  IMAD.MOV.U32 R84, RZ, RZ, R60 ;  /* 0x000000ffff547224 */ /* 0x000fc400078e003c */
[----:B------:R-:W-:Y:S02]  /*5c90*/  IMAD.MOV.U32 R85, RZ, RZ, R61 ;  /* 0x000000ffff557224 */ /* 0x000fe400078e003d */
[----:B------:R-:W-:Y:S01]  /*5ca0*/  HMMA.16816.F32 R60, R8, R20, R172 ;  /* 0x00000014083c723c */ /* 0x000fe200000018ac */
[----:B------:R-:W-:Y:S01]  /*5cb0*/  IMAD.MOV.U32 R133, RZ, RZ, R117 ;  /* 0x000000ffff857224 */ /* 0x000fe200078e0075 */
[----:B--2---:R-:W-:Y:S01]  /*5cc0*/  SHF.R.U32.HI R6, RZ, 0x18, R0 ;  /* 0x00000018ff067819 */ /* 0x004fe20000011600 */
[--C-:B------:R-:W-:Y:S01]  /*5cd0*/  HSET2.LE.AND R0, R4, R116.reuse, PT ;  /* 0x0000007404007233 */ /* 0x100fe20003803000 */
[----:B------:R-:W-:Y:S01]  /*5ce0*/  F2FP.PACK_AB R4, R38, R14 ;  /* 0x0000000e2604723e */ /* 0x000fe200000000ff */
[----:B------:R-:W-:Y:S01]  /*5cf0*/  IMAD.MOV.U32 R126, RZ, RZ, R211 ;  /* 0x000000ffff7e7224 */ /* 0x000fe200078e00d3 */
[----:B------:R-:W-:Y:S01]  /*5d00*/  PRMT R5, R5, 0x5410, R6 ;  /* 0x0000541005057816 */ /* 0x000fe20000000006 */
[--C-:B------:R-:W-:Y:S01]  /*5d10*/  HSET2.LE.AND R6, R15, R116.reuse, PT ;  /* 0x000000740f067233 */ /* 0x100fe20003803000 */
[----:B------:R-:W-:Y:S01]  /*5d20*/  LOP3.LUT R4, R0, R4, RZ, 0xc0, !PT ;  /* 0x0000000400047212 */ /* 0x000fe200078ec0ff */
[--C-:B------:R-:W-:Y:S01]  /*5d30*/  HSET2.LE.AND R8, R7, R116.reuse, PT ;  /* 0x0000007407087233 */ /* 0x100fe20003803000 */
[----:B-1----:R-:W-:Y:S01]  /*5d40*/  MOV R15, R135 ;  /* 0x00000087000f7202 */ /* 0x002fe20000000f00 */
[----:B------:R-:W-:Y:S01]  /*5d50*/  HSET2.LE.AND R0, R5, R116, PT ;  /* 0x0000007405007233 */ /* 0x000fe20003803000 */
[----:B------:R-:W-:Y:S01]  /*5d60*/  MOV R135, R125 ;  /* 0x0000007d00877202 */ /* 0x000fe20000000f00 */
[----:B------:R-:W-:Y:S01]  /*5d70*/  IMAD.MOV.U32 R116, RZ, RZ, R124 ;  /* 0x000000ffff747224 */ /* 0x000fe200078e007c */
[----:B------:R-:W-:Y:S01]  /*5d80*/  MOV R125, R212 ;  /* 0x000000d4007d7202 */ /* 0x000fe20000000f00 */
[----:B------:R-:W-:-:S02]  /*5d90*/  IMAD.MOV.U32 R124, RZ, RZ, R213 ;  /* 0x000000ffff7c7224 */ /* 0x000fc400078e00d5 */
        /* <DEDUP_REMOVED lines=10> */
[----:B------:R-:W-:-:S02]  /*5e40*/  IMAD.MOV.U32 R116, RZ, RZ, R122 ;  /* 0x000000ffff747224 */ /* 0x000fc400078e007a */
[----:B------:R-:W-:Y:S01]  /*5e50*/  IMAD.MOV.U32 R119, RZ, RZ, R100 ;  /* 0x000000ffff777224 */ /* 0x000fe200078e0064 */
[----:B------:R1:W5:Y:S01]  /*5e60*/  LDL.LU R210, [R1+0x60] ;  /* 0x0000600001d27983 */ /* 0x0003620000300800 */
[----:B------:R-:W-:Y:S01]  /*5e70*/  IMAD.MOV.U32 R134, RZ, RZ, R118 ;  /* 0x000000ffff867224 */ /* 0x000fe200078e0076 */
[----:B------:R-:W-:Y:S01]  /*5e80*/  MOV R118, R39 ;  /* 0x0000002700767202 */ /* 0x000fe20000000f00 */
[----:B------:R-:W-:Y:S01]  /*5e90*/  IMAD.MOV.U32 R122, RZ, RZ, R101 ;  /* 0x000000ffff7a7224 */ /* 0x000fe200078e0065 */
[----:B------:R-:W-:Y:S01]  /*5ea0*/  MOV R101, R208 ;  /* 0x000000d000657202 */ /* 0x000fe20000000f00 */
[----:B------:R-:W-:Y:S01]  /*5eb0*/  IMAD.MOV.U32 R100, RZ, RZ, R209 ;  /* 0x000000ffff647224 */ /* 0x000fe200078e00d1 */
[----:B------:R-:W-:Y:S01]  /*5ec0*/  MOV R185, R157 ;  /* 0x0000009d00b97202 */ /* 0x000fe20000000f00 */
[----:B------:R1:W5:Y:S01]  /*5ed0*/  LDL.LU R209, [R1+0x5c] ;  /* 0x00005c0001d17983 */ /* 0x0003620000300800 */
[----:B------:R-:W-:Y:S01]  /*5ee0*/  IMAD.MOV.U32 R39, RZ, RZ, R103 ;  /* 0x000000ffff277224 */ /* 0x000fe200078e0067 */
[----:B------:R-:W-:Y:S01]  /*5ef0*/  F2FP.PACK_AB R7, R244, R13 ;  /* 0x0000000df407723e */ /* 0x000fe200000000ff */
[----:B------:R-:W-:Y:S01]  /*5f00*/  IMAD.MOV.U32 R102, RZ, RZ, R207 ;  /* 0x000000ffff667224 */ /* 0x000fe200078e00cf */
[----:B------:R1:W5:Y:S01]  /*5f10*/  LDL.LU R208, [R1+0x58] ;  /* 0x0000580001d07983 */ /* 0x0003620000300800 */
[----:B------:R-:W-:Y:S01]  /*5f20*/  IMAD.MOV.U32 R103, RZ, RZ, R206 ;  /* 0x000000ffff677224 */ /* 0x000fe200078e00ce */
[----:B------:R-:W-:-:S02]  /*5f30*/  MOV R157, R123 ;  /* 0x0000007b009d7202 */ /* 0x000fc40000000f00 */
[----:B------:R1:W5:Y:S01]  /*5f40*/  LDL.LU R207, [R1+0x54] ;  /* 0x0000540001cf7983 */ /* 0x0003620000300800 */
[----:B------:R-:W-:Y:S02]  /*5f50*/  F2FP.PACK_AB R9, R151, R15 ;  /* 0x0000000f9709723e */ /* 0x000fe400000000ff */
[----:B------:R-:W-:Y:S01]  /*5f60*/  LOP3.LUT R6, R6, R7, RZ, 0xc0, !PT ;  /* 0x0000000706067212 */ /* 0x000fe200078ec0ff */
[----:B------:R1:W5:Y:S01]  /*5f70*/  LDL.LU R206, [R1+0x50] ;  /* 0x0000500001ce7983 */ /* 0x0003620000300800 */
[----:B------:R-:W-:Y:S02]  /*5f80*/  F2FP.PACK_AB R5, R161, R158 ;  /* 0x0000009ea105723e */ /* 0x000fe400000000ff */
[----:B------:R-:W-:Y:S01]  /*5f90*/  LOP3.LUT R7, R8, R9, RZ, 0xc0, !PT ;  /* 0x0000000908077212 */ /* 0x000fe200078ec0ff */
[----:B------:R-:W2:Y:S01]  /*5fa0*/  LDL.LU R123, [R1+0x20] ;  /* 0x00002000017b7983 */ /* 0x000ea20000300800 */
[----:B------:R-:W-:-:S03]  /*5fb0*/  LOP3.LUT R5, R0, R5, RZ, 0xc0, !PT ;  /* 0x0000000500057212 */ /* 0x000fc600078ec0ff */
[----:B------:R-:W4:Y:S01]  /*5fc0*/  LDSM.16.MT88.4 R8, [R199+0x19000] ;  /* 0x01900000c708783b */ /* 0x000f220000004200 */
[----:B------:R-:W-:Y:S01]  /*5fd0*/  IMAD.MOV.U32 R35, RZ, RZ, R159 ;  /* 0x000000ffff237224 */ /* 0x000fe200078e009f */
[----:B------:R-:W-:Y:S01]  /*5fe0*/  MOV R163, R118 ;  /* 0x0000007600a37202 */ /* 0x000fe20000000f00 */
[----:B------:R-:W-:Y:S01]  /*5ff0*/  IMAD.MOV.U32 R162, RZ, RZ, R133 ;  /* 0x000000ffffa27224 */ /* 0x000fe200078e0085 */
[C---:B---3--:R-:W-:Y:S01]  /*6000*/  HMMA.16816.F32 R152, R4.reuse, R16, R76 ;  /* 0x000000100498723c */ /* 0x048fe2000000184c */
[----:B------:R-:W-:Y:S01]  /*6010*/  IMAD.MOV.U32 R150, RZ, RZ, R119 ;  /* 0x000000ffff967224 */ /* 0x000fe200078e0077 */
[----:B------:R-:W-:Y:S01]  /*6020*/  MOV R119, R108 ;  /* 0x0000006c00777202 */ /* 0x000fe20000000f00 */
[----:B------:R-:W-:Y:S01]  /*6030*/  IMAD.MOV.U32 R159, RZ, RZ, R39 ;  /* 0x000000ffff9f7224 */ /* 0x000fe200078e0027 */
[----:B------:R-:W-:Y:S01]  /*6040*/  MOV R108, R204 ;  /* 0x000000cc006c7202 */ /* 0x000fe20000000f00 */
[----:B------:R-:W-:Y:S01]  /*6050*/  IMAD.MOV.U32 R156, RZ, RZ, R122 ;  /* 0x000000ffff9c7224 */ /* 0x000fe200078e007a */
[----:B------:R-:W3:Y:S01]  /*6060*/  LDSM.16.MT88.4 R20, [R200+0x19000] ;  /* 0x01900000c814783b */ /* 0x000ee20000004200 */
        /* <DEDUP_REMOVED lines=15> */
[----:B------:R1:W5:Y:S01]  /*6160*/  LDL.LU R202, [R1+0x40] ;  /* 0x0000400001ca7983 */ /* 0x0003620000300800 */
[----:B------:R-:W-:Y:S01]  /*6170*/  IMAD.MOV.U32 R159, RZ, RZ, R196 ;  /* 0x000000ffff9f7224 */ /* 0x000fe200078e00c4 */
[C---:B------:R-:W-:Y:S02]  /*6180*/  HMMA.16816.F32 R84, R4.reuse, R24, R84 ;  /* 0x000000180454723c */ /* 0x040fe40000001854 */
[----:B------:R1:W5:Y:S04]  /*6190*/  LDL.LU R201, [R1+0x3c] ;  /* 0x00003c0001c97983 */ /* 0x0003680000300800 */
[----:B------:R1:W5:Y:S01]  /*61a0*/  LDL.LU R196, [R1+0x38] ;  /* 0x0000380001c47983 */ /* 0x0003620000300800 */
[----:B------:R-:W-:Y:S01]  /*61b0*/  IMAD.MOV.U32 R243, RZ, RZ, R160 ;  /* 0x000000fffff37224 */ /* 0x000fe200078e00a0 */
[C---:B------:R-:W-:Y:S01]  /*61c0*/  HMMA.16816.F32 R88, R4.reuse, R26, R236 ;  /* 0x0000001a0458723c */ /* 0x040fe200000018ec */
[----:B------:R-:W-:Y:S01]  /*61d0*/  IMAD.MOV.U32 R187, RZ, RZ, R39 ;  /* 0x000000ffffbb7224 */ /* 0x000fe200078e0027 */
[----:B------:R-:W-:Y:S01]  /*61e0*/  LDSM.16.MT88.4 R24, [R198+0x1b000] ;  /* 0x01b00000c618783b */ /* 0x000fe20000004200 */
[----:B------:R-:W-:Y:S01]  /*61f0*/  IMAD.MOV.U32 R172, RZ, RZ, R108 ;  /* 0x000000ffffac7224 */ /* 0x000fe200078e006c */
[----:B------:R-:W-:Y:S01]  /*6200*/  MOV R164, R109 ;  /* 0x0000006d00a47202 */ /* 0x000fe20000000f00 */
[----:B------:R-:W-:Y:S01]  /*6210*/  IMAD.MOV.U32 R160, RZ, RZ, R110 ;  /* 0x000000ffffa07224 */ /* 0x000fe200078e006e */
[----:B------:R-:W1:Y:S01]  /*6220*/  LDSM.16.MT88.4 R16, [R197+0x1b000] ;  /* 0x01b00000c510783b */ /* 0x000e620000004200 */
[----:B------:R-:W-:Y:S01]  /*6230*/  IMAD.MOV.U32 R39, RZ, RZ, R111 ;  /* 0x000000ffff277224 */ /* 0x000fe200078e006f */
[C---:B----4-:R-:W-:Y:S08]  /*6240*/  HMMA.16816.F32 R104, R4.reuse, R8, R104 ;  /* 0x000000080468723c */ /* 0x050ff00000001868 */
[----:B------:R-:W-:Y:S01]  /*6250*/  HMMA.16816.F32 R108, R4, R10, R228 ;  /* 0x0000000a046c723c */ /* 0x000fe200000018e4 */
[----:B------:R-:W-:Y:S01]  /*6260*/  LDSM.16.MT88.4 R8, [R199+0x1b000] ;  /* 0x01b00000c708783b */ /* 0x000fe20000004200 */
[----:B------:R-:W-:Y:S01]  /*6270*/  IMAD.MOV.U32 R132, RZ, RZ, R134 ;  /* 0x000000ffff847224 */ /* 0x000fe200078e0086 */
[----:B------:R-:W-:Y:S01]  /*6280*/  MOV R133, R135 ;  /* 0x0000008700857202 */ /* 0x000fe20000000f00 */
[----:B------:R-:W-:-:S02]  /*6290*/  IMAD.MOV.U32 R184, RZ, RZ, R149 ;  /* 0x000000ffffb87224 */ /* 0x000fc400078e0095 */
[----:B------:R-:W-:Y:S01]  /*62a0*/  IMAD.MOV.U32 R134, RZ, RZ, R116 ;  /* 0x000000ffff867224 */ /* 0x000fe200078e0074 */
[----:B------:R-:W-:Y:S01]  /*62b0*/  MOV R116, R101 ;  /* 0x0000006500747202 */ /* 0x000fe20000000f00 */
[----:B------:R-:W-:Y:S01]  /*62c0*/  IMAD.MOV.U32 R135, RZ, RZ, R117 ;  /* 0x000000ffff877224 */ /* 0x000fe200078e0075 */
[----:B---3--:R-:W-:Y:S01]  /*62d0*/  HMMA.16816.F32 R96, R4, R20, R96 ;  /* 0x000000140460723c */ /* 0x008fe20000001860 */
[----:B------:R-:W-:Y:S02]  /*62e0*/  IMAD.MOV.U32 R149, RZ, RZ, R100 ;  /* 0x000000ffff957224 */ /* 0x000fe400078e0064 */
[----:B------:R-:W-:Y:S02]  /*62f0*/  IMAD.MOV.U32 R117, RZ, RZ, R102 ;  /* 0x000000ffff757224 */ /* 0x000fe400078e0066 */
[----:B------:R-:W-:-:S03]  /*6300*/  IMAD.MOV.U32 R118, RZ, RZ, R103 ;  /* 0x000000ffff767224 */ /* 0x000fc600078e0067 */
[C---:B------:R-:W-:Y:S01]  /*6310*/  HMMA.16816.F32 R100, R4.reuse, R22, R232 ;  /* 0x000000160464723c */ /* 0x040fe200000018e8 */
[----:B------:R-:W3:Y:S01]  /*6320*/  LDSM.16.MT88.4 R20, [R200+0x1b000] ;  /* 0x01b00000c814783b */ /* 0x000ee20000004200 */
        /* <DEDUP_REMOVED lines=12> */
[----:B------:R-:W-:-:S05]  /*63f0*/  IMAD.MOV.U32 R167, RZ, RZ, R119 ;  /* 0x000000ffffa77224 */ /* 0x000fca00078e0077 */
[C---:B------:R-:W-:Y:S01]  /*6400*/  HMMA.16816.F32 R116, R4.reuse, R18, R224 ;  /* 0x000000120474723c */ /* 0x040fe200000018e0 */
[----:B------:R-:W1:Y:S01]  /*6410*/  LDSM.16.MT88.4 R16, [R197+0x1d000] ;  /* 0x01d00000c510783b */ /* 0x000e620000004200 */
[----:B------:R-:W-:Y:S01]  /*6420*/  IMAD.MOV.U32 R239, RZ, RZ, R179 ;  /* 0x000000ffffef7224 */ /* 0x000fe200078e00b3 */
[----:B------:R-:W-:Y:S01]  /*6430*/  MOV R179, R172 ;  /* 0x000000ac00b37202 */ /* 0x000fe20000000f00 */
[----:B------:R-:W-:Y:S02]  /*6440*/  IMAD.MOV.U32 R176, RZ, RZ, R164 ;  /* 0x000000ffffb07224 */ /* 0x000fe400078e00a4 */
[----:B------:R-:W-:Y:S02]  /*6450*/  IMAD.MOV.U32 R177, RZ, RZ, R165 ;  /* 0x000000ffffb17224 */ /* 0x000fe400078e00a5 */
[C---:B---3--:R-:W-:Y:S08]  /*6460*/  HMMA.16816.F32 R192, R4.reuse, R22, R192 ;  /* 0x0000001604c0723c */ /* 0x048ff000000018c0 */
[C---:B------:R-:W-:Y:S08]  /*6470*/  HMMA.16816.F32 R132, R4.reuse, R20, R132 ;  /* 0x000000140484723c */ /* 0x040ff00000001884 */
[----:B-1----:R-:W-:Y:S07]  /*6480*/  HMMA.16816.F32 R232, R4, R18, R144 ;  /* 0x0000001204e8723c */ /* 0x002fee0000001890 */
[----:B------:R-:W-:-:S02]  /*6490*/  IMAD.MOV.U32 R144, RZ, RZ, R239 ;  /* 0x000000ffff907224 */ /* 0x000fc400078e00ef */
[----:B------:R-:W-:Y:S01]  /*64a0*/  HMMA.16816.F32 R236, R4, R28, R140 ;  /* 0x0000001c04ec723c */ /* 0x000fe2000000188c */
[----:B------:R-:W-:-:S07]  /*64b0*/  MOV R178, R38 ;  /* 0x0000002600b27202 */ /* 0x000fce0000000f00 */
[----:B------:R-:W-:Y:S01]  /*64c0*/  HMMA.16816.F32 R228, R4, R30, R136 ;  /* 0x0000001e04e4723c */ /* 0x000fe20000001888 */
[----:B------:R-:W-:-:S06]  /*64d0*/  MOV R141, R187 ;  /* 0x000000bb008d7202 */ /* 0x000fcc0000000f00 */
[----:B------:R-:W-:Y:S01]  /*64e0*/  IMAD.MOV.U32 R139, RZ, RZ, R150 ;  /* 0x000000ffff8b7224 */ /* 0x000fe200078e0096 */
[----:B------:R-:W-:Y:S01]  /*64f0*/  MOV R138, R184 ;  /* 0x000000b8008a7202 */ /* 0x000fe20000000f00 */
[----:B------:R-:W-:Y:S02]  /*6500*/  IMAD.MOV.U32 R136, RZ, RZ, R186 ;  /* 0x000000ffff887224 */ /* 0x000fe400078e00ba */
[----:B------:R-:W-:Y:S02]  /*6510*/  IMAD.MOV.U32 R29, RZ, RZ, R178 ;  /* 0x000000ffff1d7224 */ /* 0x000fe400078e00b2 */
[----:B------:R-:W-:Y:S01]  /*6520*/  IMAD.MOV.U32 R137, RZ, RZ, R185 ;  /* 0x000000ffff897224 */ /* 0x000fe200078e00b9 */
[----:B------:R-:W-:Y:S01]  /*6530*/  MOV R28, R177 ;  /* 0x000000b1001c7202 */ /* 0x000fe20000000f00 */
[----:B------:R-:W-:Y:S02]  /*6540*/  IMAD.MOV.U32 R142, RZ, RZ, R176 ;  /* 0x000000ffff8e7224 */ /* 0x000fe400078e00b0 */
[----:B------:R-:W-:Y:S01]  /*6550*/  IMAD.MOV.U32 R140, RZ, RZ, R179 ;  /* 0x000000ffff8c7224 */ /* 0x000fe200078e00b3 */
[----:B--2---:R-:W-:-:S02]  /*6560*/  MOV R149, R123 ;  /* 0x0000007b00957202 */ /* 0x004fc40000000f00 */
[C---:B------:R-:W-:Y:S08]  /*6570*/  HMMA.16816.F32 R120, R4.reuse, R24, R124 ;  /* 0x000000180478723c */ /* 0x040ff0000000187c */
[C---:B------:R-:W-:Y:S01]  /*6580*/  HMMA.16816.F32 R124, R4.reuse, R26, R188 ;  /* 0x0000001a047c723c */ /* 0x040fe200000018bc */
[----:B------:R-:W1:Y:S07]  /*6590*/  LDSM.16.MT88.4 R24, [R200+0x1d000] ;  /* 0x01d00000c818783b */ /* 0x000e6e0000004200 */
[C---:B------:R-:W-:Y:S08]  /*65a0*/  HMMA.16816.F32 R188, R4.reuse, R8, R240 ;  /* 0x0000000804bc723c */ /* 0x040ff000000018f0 */
[----:B------:R-:W-:Y:S11]  /*65b0*/  HMMA.16816.F32 R8, R4, R10, R180 ;  /* 0x0000000a0408723c */ /* 0x000ff600000018b4 */
[----:B------:R-:W-:Y:S11]  /*65c0*/  @!UPT UIADD3 URZ, URZ, URZ, URZ ;  /* 0x0000003f3f3ff290 */ /* 0x000ff6000fffe03f */
[----:B------:R-:W-:Y:S02]  /*65d0*/  @!UPT UIADD3 URZ, URZ, URZ, URZ ;  /* 0x0000003f3f3ff290 */ /* 0x000fe4000fffe03f */
[----:B------:R-:W-:Y:S01]  /*65e0*/  IMAD.MOV.U32 R22, RZ, RZ, R9 ;  /* 0x000000ffff167224 */ /* 0x000fe200078e0009 */
[----:B------:R-:W-:Y:S01]  /*65f0*/  MOV R172, R8 ;  /* 0x0000000800ac7202 */ /* 0x000fe20000000f00 */
[----:B------:R-:W-:Y:S02]  /*6600*/  IMAD.MOV.U32 R165, RZ, RZ, R10 ;  /* 0x000000ffffa57224 */ /* 0x000fe400078e000a */
[----:B------:R-:W-:Y:S02]  /*6610*/  IMAD.MOV.U32 R164, RZ, RZ, R11 ;  /* 0x000000ffffa47224 */ /* 0x000fe400078e000b */
[----:B------:R-:W2:Y:S01]  /*6620*/  LDSM.16.MT88.4 R8, [R199+0x1d000] ;  /* 0x01d00000c708783b */ /* 0x000ea20000004200 */
[----:B------:R-:W-:Y:S02]  /*6630*/  IMAD.MOV.U32 R21, RZ, RZ, R190 ;  /* 0x000000ffff157224 */ /* 0x000fe400078e00be */
[----:B------:R-:W-:Y:S01]  /*6640*/  IMAD.MOV.U32 R20, RZ, RZ, R188 ;  /* 0x000000ffff147224 */ /* 0x000fe200078e00bc */
[----:B------:R-:W-:-:S02]  /*6650*/  MOV R145, R22 ;  /* 0x0000001600917202 */ /* 0x000fc40000000f00 */
[----:B------:R-:W-:Y:S01]  /*6660*/  MOV R147, R21 ;  /* 0x0000001500937202 */ /* 0x000fe20000000f00 */
[----:B------:R-:W-:Y:S02]  /*6670*/  IMAD.MOV.U32 R143, RZ, RZ, R20 ;  /* 0x000000ffff8f7224 */ /* 0x000fe400078e0014 */
[----:B------:R-:W3:Y:S01]  /*6680*/  LDSM.16.MT88.4 R20, [R198+0x1f000] ;  /* 0x01f00000c614783b */ /* 0x000ee20000004200 */
[----:B------:R-:W-:Y:S01]  /*6690*/  MOV R0, R189 ;  /* 0x000000bd00007202 */ /* 0x000fe20000000f00 */
[----:B------:R-:W-:Y:S02]  /*66a0*/  HMMA.16816.F32 R240, R4, R16, R168 ;  /* 0x0000001004f0723c */ /* 0x000fe400000018a8 */
[----:B------:R-:W4:Y:S02]  /*66b0*/  LDSM.16.MT88.4 R16, [R197+0x1f000] ;  /* 0x01f00000c510783b */ /* 0x000f240000004200 */
[----:B------:R-:W-:Y:S02]  /*66c0*/  IMAD.MOV.U32 R146, RZ, RZ, R0 ;  /* 0x000000ffff927224 */ /* 0x000fe400078e0000 */
[----:B------:R-:W-:-:S02]  /*66d0*/  FFMA.FTZ R0, R245, c[0x0][0x23c], -R12 ;  /* 0x00008f00f5007a23 */ /* 0x000fc4000001080c */
[----:B------:R-:W-:Y:S02]  /*66e0*/  IMAD.MOV.U32 R38, RZ, RZ, R191 ;  /* 0x000000ffff267224 */ /* 0x000fe400078e00bf */
[----:B------:R2:W-:Y:S01]  /*66f0*/  MUFU.EX2 R150, R0 ;  /* 0x0000000000967308 */ /* 0x0005e20000000800 */
[C---:B-1----:R-:W-:Y:S08]  /*6700*/  HMMA.16816.F32 R224, R4.reuse, R24, R128 ;  /* 0x0000001804e0723c */ /* 0x042ff00000001880 */
[----:B------:R-:W-:Y:S01]  /*6710*/  HMMA.16816.F32 R188, R4, R26, R80 ;  /* 0x0000001a04bc723c */ /* 0x000fe20000001850 */
[----:B------:R-:W1:Y:S01]  /*6720*/  LDSM.16.MT88.4 R24, [R200+0x1f000] ;  /* 0x01f00000c818783b */ /* 0x000e620000004200 */
[----:B--2---:R-:W-:-:S05]  /*6730*/  FFMA.FTZ R0, R149, c[0x0][0x23c], -R12 ;  /* 0x00008f0095007a23 */ /* 0x004fca000001080c */
[----:B------:R-:W-:Y:S02]  /*6740*/  MOV R81, R163 ;  /* 0x000000a300517202 */ /* 0x000fe40000000f00 */
[----:B------:R-:W-:Y:S01]  /*6750*/  MOV R83, R138 ;  /* 0x0000008a00537202 */ /* 0x000fe20000000f00 */
[----:B------:R2:W1:Y:S01]  /*6760*/  MUFU.EX2 R149, R0 ;  /* 0x0000000000957308 */ /* 0x0004620000000800 */
[----:B------:R-:W-:Y:S01]  /*6770*/  IMAD.MOV.U32 R128, RZ, RZ, R139 ;  /* 0x000000ffff807224 */ /* 0x000fe200078e008b */
[----:B------:R-:W-:Y:S01]  /*6780*/  HMMA.16816.F32 R184, R4, R8, R92 ;  /* 0x0000000804b8723c */ /* 0x000fe2000000185c */
[----:B------:R-:W-:Y:S01]  /*6790*/  IMAD.MOV.U32 R139, RZ, RZ, R145 ;  /* 0x000000ffff8b7224 */ /* 0x000fe200078e0091 */
[----:B------:R-:W-:-:S05]  /*67a0*/  MOV R129, R29 ;  /* 0x0000001d00817202 */ /* 0x000fca0000000f00 */
[----:B------:R-:W-:Y:S01]  /*67b0*/  IMAD.MOV.U32 R92, RZ, RZ, R81 ;  /* 0x000000ffff5c7224 */ /* 0x000fe200078e0051 */
[----:B------:R-:W-:Y:S01]  /*67c0*/  HMMA.16816.F32 R180, R4, R10, R72 ;  /* 0x0000000a04b4723c */ /* 0x000fe20000001848 */
[----:B------:R-:W-:Y:S01]  /*67d0*/  MOV R81, R159 ;  /* 0x0000009f00517202 */ /* 0x000fe20000000f00 */
[----:B--2---:R-:W-:Y:S02]  /*67e0*/  FFMA.FTZ R0, R136, c[0x0][0x23c], -R12 ;  /* 0x00008f0088007a23 */ /* 0x004fe4000001080c */
[----:B------:R-:W-:-:S03]  /*67f0*/  IMAD.MOV.U32 R136, RZ, RZ, R141 ;  /* 0x000000ffff887224 */ /* 0x000fc600078e008d */
[----:B------:R-:W-:Y:S02]  /*6800*/  FFMA.FTZ R10, R83, c[0x0][0x23c], -R2 ;  /* 0x00008f00530a7a23 */ /* 0x000fe40000010802 */
[----:B------:R-:W-:Y:S02]  /*6810*/  IMAD.MOV.U32 R83, RZ, RZ, R136 ;  /* 0x000000ffff537224 */ /* 0x000fe400078e0088 */
[----:B------:R-:W-:Y:S02]  /*6820*/  IMAD.MOV.U32 R136, RZ, RZ, R139 ;  /* 0x000000ffff887224 */ /* 0x000fe400078e008b */
[----:B------:R-:W-:Y:S02]  /*6830*/  IMAD.MOV.U32 R73, RZ, RZ, R81 ;  /* 0x000000ffff497224 */ /* 0x000fe400078e0051 */
[----:B------:R-:W-:Y:S01]  /*6840*/  IMAD.MOV.U32 R81, RZ, RZ, R129 ;  /* 0x000000ffff517224 */ /* 0x000fe200078e0081 */
[----:B------:R-:W-:Y:S02]  /*6850*/  MOV R129, R136 ;  /* 0x0000008800817202 */ /* 0x000fe40000000f00 */
[----:B------:R-:W-:Y:S01]  /*6860*/  MOV R136, R167 ;  /* 0x000000a700887202 */ /* 0x000fe20000000f00 */
[----:B------:R-:W-:Y:S01]  /*6870*/  IMAD.MOV.U32 R82, RZ, RZ, R137 ;  /* 0x000000ffff527224 */ /* 0x000fe200078e0089 */
[----:B------:R-:W-:Y:S01]  /*6880*/  LOP3.LUT R8, R33, UR9, R36, 0x96, !PT ;  /* 0x0000000921087c12 */ /* 0x000fe2000f8e9624 */
[----:B------:R-:W2:Y:S01]  /*6890*/  LDC.U8 R167, c[0x0][0x2d8] ;  /* 0x0000b600ffa77b82 */ /* 0x000ea20000000000 */
[----:B------:R-:W-:Y:S01]  /*68a0*/  IMAD.MOV.U32 R138, RZ, RZ, R144 ;  /* 0x000000ffff8a7224 */ /* 0x000fe200078e0090 */
[----:B------:R-:W-:Y:S01]  /*68b0*/  MOV R137, R142 ;  /* 0x0000008e00897202 */ /* 0x000fe20000000f00 */
[----:B------:R-:W-:-:S02]  /*68c0*/  IMAD.MOV.U32 R130, RZ, RZ, R28 ;  /* 0x000000ffff827224 */ /* 0x000fc400078e001c */
[----:B------:R-:W-:Y:S01]  /*68d0*/  IMAD.MOV.U32 R142, RZ, RZ, R35 ;  /* 0x000000ffff8e7224 */ /* 0x000fe200078e0023 */
[----:B------:R-:W1:Y:S01]  /*68e0*/  LDSM.16.MT88.4 R28, [R199+0x1f000] ;  /* 0x01f00000c71c783b */ /* 0x000e620000004200 */
[----:B------:R4:W-:Y:S01]  /*68f0*/  MUFU.EX2 R35, R0 ;  /* 0x0000000000237308 */ /* 0x0009e20000000800 */
[----:B------:R-:W-:Y:S01]  /*6900*/  IMAD.MOV.U32 R131, RZ, RZ, R140 ;  /* 0x000000ffff837224 */ /* 0x000fe200078e008c */
[----:B------:R-:W-:Y:S01]  /*6910*/  MOV R95, R138 ;  /* 0x0000008a005f7202 */ /* 0x000fe20000000f00 */
[----:B------:R-:W-:Y:S02]  /*6920*/  IMAD.MOV.U32 R141, RZ, RZ, R173 ;  /* 0x000000ffff8d7224 */ /* 0x000fe400078e00ad */
[----:B------:R-:W-:Y:S01]  /*6930*/  IMAD.WIDE.U32 R8, R8, -0x2daee0ad, RZ ;  /* 0xd2511f5308087825 */ /* 0x000fe200078e00ff */
[----:B------:R-:W-:Y:S02]  /*6940*/  MOV R140, R172 ;  /* 0x000000ac008c7202 */ /* 0x000fe40000000f00 */
[----:B------:R-:W-:Y:S01]  /*6950*/  MOV R144, R175 ;  /* 0x000000af00907202 */ /* 0x000fe20000000f00 */
[----:B------:R-:W-:-:S02]  /*6960*/  IMAD.MOV.U32 R145, RZ, RZ, R174 ;  /* 0x000000ffff917224 */ /* 0x000fc400078e00ae */
[----:B---3--:R-:W-:Y:S01]  /*6970*/  HMMA.16816.F32 R172, R4, R20, R56 ;  /* 0x0000001404ac723c */ /* 0x008fe20000001838 */
[----:B------:R-:W-:Y:S02]  /*6980*/  IMAD.MOV.U32 R94, RZ, RZ, R128 ;  /* 0x000000ffff5e7224 */ /* 0x000fe400078e0080 */
[----:B----4-:R-:W-:Y:S01]  /*6990*/  FFMA.FTZ R0, R82, c[0x0][0x23c], -R12 ;  /* 0x00008f0052007a23 */ /* 0x010fe2000001080c */
[----:B------:R-:W-:Y:S01]  /*69a0*/  MOV R128, R131 ;  /* 0x0000008300807202 */ /* 0x000fe20000000f00 */
[----:B------:R-:W-:-:S03]  /*69b0*/  IMAD.MOV.U32 R80, RZ, RZ, R141 ;  /* 0x000000ffff507224 */ /* 0x000fc600078e008d */
[C---:B------:R-:W-:Y:S01]  /*69c0*/  HMMA.16816.F32 R20, R4.reuse, R22, R48 ;  /* 0x000000160414723c */ /* 0x040fe20000001830 */
[----:B------:R3:W-:Y:S01]  /*69d0*/  MUFU.EX2 R33, R0 ;  /* 0x0000000000217308 */ /* 0x0007e20000000800 */
[----:B------:R-:W4:Y:S01]  /*69e0*/  LDSM.16.MT88.4 R48, [R200+0x19800] ;  /* 0x01980000c830783b */ /* 0x000f220000004200 */
[----:B------:R-:W-:Y:S01]  /*69f0*/  MOV R131, R140 ;  /* 0x0000008c00837202 */ /* 0x000fe20000000f00 */
[----:B------:R-:W-:Y:S01]  /*6a00*/  IMAD.MOV.U32 R74, RZ, RZ, R95 ;  /* 0x000000ffff4a7224 */ /* 0x000fe200078e005f */
[----:B------:R-:W-:Y:S01]  /*6a10*/  MOV R139, R13 ;  /* 0x0000000d008b7202 */ /* 0x000fe20000000f00 */
[----:B------:R-:W-:Y:S01]  /*6a20*/  IMAD.MOV.U32 R140, RZ, RZ, R15 ;  /* 0x000000ffff8c7224 */ /* 0x000fe200078e000f */
[----:B------:R-:W-:Y:S02]  /*6a30*/  MOV R95, R14 ;  /* 0x0000000e005f7202 */ /* 0x000fe40000000f00 */
[----:B------:R1:W-:Y:S01]  /*6a40*/  MUFU.EX2 R32, R10 ;  /* 0x0000000a00207308 */ /* 0x0003e20000000800 */
[C---:B------:R-:W-:Y:S01]  /*6a50*/  LOP3.LUT R11, R8.reuse, 0xffff, RZ, 0xc0, !PT ;  /* 0x0000ffff080b7812 */ /* 0x040fe200078ec0ff */
[----:B------:R-:W-:Y:S01]  /*6a60*/  HMMA.16816.F32 R176, R4, R16, R68 ;  /* 0x0000001004b0723c */ /* 0x000fe20000001844 */
[----:B------:R-:W-:-:S07]  /*6a70*/  LOP3.LUT R15, R8, 0xff, RZ, 0xc0, !PT ;  /* 0x000000ff080f7812 */ /* 0x000fce00078ec0ff */
[----:B------:R-:W-:Y:S01]  /*6a80*/  HMMA.16816.F32 R168, R4, R18, R64 ;  /* 0x0000001204a8723c */ /* 0x000fe20000001840 */
[----:B---3--:R-:W-:Y:S01]  /*6a90*/  LOP3.LUT R0, R9, UR18, R34, 0x96, !PT ;  /* 0x0000001209007c12 */ /* 0x008fe2000f8e9622 */
[----:B------:R-:W-:Y:S01]  /*6aa0*/  FFMA.FTZ R9, R94, c[0x0][0x23c], -R2 ;  /* 0x00008f005e097a23 */ /* 0x000fe20000010802 */
[----:B------:R-:W-:Y:S01]  /*6ab0*/  SHF.R.U32.HI R13, RZ, 0x10, R8 ;  /* 0x00000010ff0d7819 */ /* 0x000fe20000011608 */
[----:B------:R-:W-:Y:S01]  /*6ac0*/  IMAD.MOV.U32 R138, RZ, RZ, R160 ;  /* 0x000000ffff8a7224 */ /* 0x000fe200078e00a0 */
[----:B------:R-:W-:Y:S01]  /*6ad0*/  SHF.R.U32.HI R14, RZ, 0x18, R8 ;  /* 0x00000018ff0e7819 */ /* 0x000fe20000011608 */
[----:B-1----:R-:W-:Y:S01]  /*6ae0*/  FFMA.FTZ R10, R74, c[0x0][0x23c], -R2 ;  /* 0x00008f004a0a7a23 */ /* 0x002fe20000010802 */
[----:B------:R-:W-:Y:S01]  /*6af0*/  MOV R75, R80 ;  /* 0x00000050004b7202 */ /* 0x000fe20000000f00 */
[----:B------:R-:W-:Y:S01]  /*6b00*/  IMAD.MOV.U32 R82, RZ, RZ, R137 ;  /* 0x000000ffff527224 */ /* 0x000fe200078e0089 */
[C---:B------:R-:W-:Y:S01]  /*6b10*/  LOP3.LUT R8, R0.reuse, 0xffff, RZ, 0xc0, !PT ;  /* 0x0000ffff00087812 */ /* 0x040fe200078ec0ff */
[----:B--2---:R-:W-:Y:S01]  /*6b20*/  IMAD R71, R167, 0x10000, R167 ;  /* 0x00010000a7477824 */ /* 0x004fe200078e02a7 */
[----:B------:R-:W-:Y:S01]  /*6b30*/  SHF.R.U32.HI R12, RZ, 0x10, R0 ;  /* 0x00000010ff0c7819 */ /* 0x000fe20000011600 */
[----:B------:R1:W2:Y:S01]  /*6b40*/  MUFU.EX2 R19, R9 ;  /* 0x0000000900137308 */ /* 0x0002a20000000800 */
[----:B------:R-:W-:Y:S01]  /*6b50*/  LOP3.LUT R17, R0, 0xff, RZ, 0xc0, !PT ;  /* 0x000000ff00117812 */ /* 0x000fe200078ec0ff */
[----:B------:R-:W-:Y:S01]  /*6b60*/  IMAD.MOV.U32 R72, RZ, RZ, R92 ;  /* 0x000000ffff487224 */ /* 0x000fe200078e005c */
[----:B------:R-:W-:Y:S01]  /*6b70*/  SHF.R.U32.HI R16, RZ, 0x18, R0 ;  /* 0x00000018ff107819 */ /* 0x000fe20000011600 */
[----:B------:R-:W-:Y:S01]  /*6b80*/  LDSM.16.MT88.4 R56, [R199+0x19800] ;  /* 0x01980000c738783b */ /* 0x000fe20000004200 */
[----:B------:R-:W-:Y:S01]  /*6b90*/  SHF.R.U32.HI R0, RZ, 0x8, R8 ;  /* 0x00000008ff007819 */ /* 0x000fe20000011608 */
[----:B------:R-:W-:-:S02]  /*6ba0*/  FFMA.FTZ R8, R75, c[0x0][0x23c], -R2 ;  /* 0x00008f004b087a23 */ /* 0x000fc40000010802 */
[----:B------:R3:W-:Y:S01]  /*6bb0*/  MUFU.EX2 R18, R10 ;  /* 0x0000000a00127308 */ /* 0x0007e20000000800 */
[----:B------:R-:W-:Y:S01]  /*6bc0*/  MOV R141, R143 ;  /* 0x0000008f008d7202 */ /* 0x000fe20000000f00 */
[----:B------:R-:W-:Y:S01]  /*6bd0*/  IMAD.MOV.U32 R80, RZ, RZ, R158 ;  /* 0x000000ffff507224 */ /* 0x000fe200078e009e */
[----:B------:R-:W-:Y:S01]  /*6be0*/  MOV R137, R161 ;  /* 0x000000a100897202 */ /* 0x000fe20000000f00 */
[----:B------:R-:W-:Y:S01]  /*6bf0*/  LDSM.16.MT88.4 R64, [R197+0x1b800] ;  /* 0x01b80000c540783b */ /* 0x000fe20000004200 */
[----:B-1----:R-:W-:Y:S02]  /*6c00*/  SHF.R.U32.HI R9, RZ, 0x8, R11 ;  /* 0x00000008ff097819 */ /* 0x002fe4000001160b */
[----:B------:R-:W-:Y:S01]  /*6c10*/  LOP3.LUT R11, R13, 0xff, RZ, 0xc0, !PT ;  /* 0x000000ff0d0b7812 */ /* 0x000fe200078ec0ff */
[----:B------:R-:W-:Y:S01]  /*6c20*/  IMAD.MOV.U32 R143, RZ, RZ, R162 ;  /* 0x000000ffff8f7224 */ /* 0x000fe200078e00a2 */
[----:B------:R1:W1:Y:S01]  /*6c30*/  MUFU.EX2 R13, R8 ;  /* 0x00000008000d7308 */ /* 0x0002620000000800 */
[----:B---3--:R-:W-:Y:S01]  /*6c40*/  LOP3.LUT R10, R12, 0xff, RZ, 0xc0, !PT ;  /* 0x000000ff0c0a7812 */ /* 0x008fe200078ec0ff */
[----:B------:R-:W-:Y:S01]  /*6c50*/  HMMA.16816.F32 R160, R4, R24, R40 ;  /* 0x0000001804a0723c */ /* 0x000fe20000001828 */
[----:B------:R-:W-:Y:S01]  /*6c60*/  PRMT R12, R15, 0x5410, R9 ;  /* 0x000054100f0c7816 */ /* 0x000fe20000000009 */
[----:B------:R-:W3:Y:S01]  /*6c70*/  LDSM.16.MT88.4 R40, [R198+0x19800] ;  /* 0x01980000c628783b */ /* 0x000ee20000004200 */
[----:B------:R-:W-:-:S02]  /*6c80*/  PRMT R11, R11, 0x5410, R14 ;  /* 0x000054100b0b7816 */ /* 0x000fc4000000000e */
[----:B------:R-:W-:Y:S02]  /*6c90*/  PRMT R0, R17, 0x5410, R0 ;  /* 0x0000541011007816 */ /* 0x000fe40000000000 */
[----:B------:R-:W-:Y:S01]  /*6ca0*/  PRMT R2, R10, 0x5410, R16 ;  /* 0x000054100a027816 */ /* 0x000fe20000000010 */
[----:B------:R-:W-:Y:S01]  /*6cb0*/  IMAD.MOV.U32 R75, RZ, RZ, R83 ;  /* 0x000000ffff4b7224 */ /* 0x000fe200078e0053 */
[----:B------:R-:W-:Y:S01]  /*6cc0*/  MOV R92, R80 ;  /* 0x00000050005c7202 */ /* 0x000fe20000000f00 */
[----:B------:R-:W-:Y:S01]  /*6cd0*/  IMAD.MOV.U32 R83, RZ, RZ, R166 ;  /* 0x000000ffff537224 */ /* 0x000fe200078e00a6 */
[----:B------:R-:W-:Y:S01]  /*6ce0*/  MOV R74, R82 ;  /* 0x00000052004a7202 */ /* 0x000fe20000000f00 */
[--C-:B------:R-:W-:Y:S01]  /*6cf0*/  HSET2.LE.AND R0, R0, R71.reuse, PT ;  /* 0x0000004700007233 */ /* 0x100fe20003803000 */
[----:B------:R-:W-:Y:S01]  /*6d00*/  MOV R80, R128 ;  /* 0x0000008000507202 */ /* 0x000fe20000000f00 */
[--C-:B-1----:R-:W-:Y:S01]  /*6d10*/  HSET2.LE.AND R8, R2, R71.reuse, PT ;  /* 0x0000004702087233 */ /* 0x102fe20003803000 */
[----:B------:R-:W-:Y:S01]  /*6d20*/  MOV R82, R130 ;  /* 0x0000008200527202 */ /* 0x000fe20000000f00 */
[----:B------:R-:W-:-:S02]  /*6d30*/  HSET2.LE.AND R10, R12, R71, PT ;  /* 0x000000470c0a7233 */ /* 0x000fc40003803000 */
[----:B------:R-:W-:Y:S01]  /*6d40*/  HSET2.LE.AND R11, R11, R71, PT ;  /* 0x000000470b0b7233 */ /* 0x000fe20003803000 */
[----:B------:R-:W-:Y:S01]  /*6d50*/  IMAD.MOV.U32 R71, RZ, RZ, R73 ;  /* 0x000000ffff477224 */ /* 0x000fe200078e0049 */
[----:B------:R-:W-:Y:S01]  /*6d60*/  MOV R70, R72 ;  /* 0x0000004800467202 */ /* 0x000fe20000000f00 */
[----:B------:R-:W-:Y:S01]  /*6d70*/  IMAD.MOV.U32 R73, RZ, RZ, R75 ;  /* 0x000000ffff497224 */ /* 0x000fe200078e004b */
[----:B------:R-:W-:Y:S01]  /*6d80*/  MOV R72, R74 ;  /* 0x0000004a00487202 */ /* 0x000fe20000000f00 */
[----:B------:R-:W-:Y:S01]  /*6d90*/  IMAD.MOV.U32 R75, RZ, RZ, R81 ;  /* 0x000000ffff4b7224 */ /* 0x000fe200078e0051 */
[----:B------:R-:W-:Y:S01]  /*6da0*/  MOV R74, R80 ;  /* 0x00000050004a7202 */ /* 0x000fe20000000f00 */
[----:B------:R-:W-:Y:S01]  /*6db0*/  IMAD.MOV.U32 R81, RZ, RZ, R83 ;  /* 0x000000ffff517224 */ /* 0x000fe200078e0053 */
[----:B------:R-:W-:Y:S01]  /*6dc0*/  F2FP.PACK_AB R2, R149, R150 ;  /* 0x000000969502723e */ /* 0x000fe200000000ff */
[----:B------:R-:W-:Y:S01]  /*6dd0*/  IMAD.MOV.U32 R83, RZ, RZ, R137 ;  /* 0x000000ffff537224 */ /* 0x000fe200078e0089 */
[----:B------:R-:W-:Y:S01]  /*6de0*/  MOV R80, R82 ;  /* 0x0000005200507202 */ /* 0x000fe20000000f00 */
[----:B------:R-:W-:Y:S01]  /*6df0*/  IMAD.MOV.U32 R137, RZ, RZ, R139 ;  /* 0x000000ffff897224 */ /* 0x000fe200078e008b */
[----:B------:R-:W-:Y:S01]  /*6e00*/  MOV R82, R136 ;  /* 0x0000008800527202 */ /* 0x000fe20000000f00 */
[----:B------:R-:W-:Y:S01]  /*6e10*/  IMAD.MOV.U32 R139, RZ, RZ, R141 ;  /* 0x000000ffff8b7224 */ /* 0x000fe200078e008d */
[----:B------:R-:W-:-:S02]  /*6e20*/  MOV R136, R138 ;  /* 0x0000008a00887202 */ /* 0x000fc40000000f00 */
[----:B------:R-:W-:Y:S02]  /*6e30*/  MOV R138, R140 ;  /* 0x0000008c008a7202 */ /* 0x000fe40000000f00 */
[----:B------:R-:W-:Y:S02]  /*6e40*/  MOV R141, R144 ;  /* 0x00000090008d7202 */ /* 0x000fe40000000f00 */
[----:B------:R-:W-:Y:S02]  /*6e50*/  LOP3.LUT R144, R0, R2, RZ, 0xc0, !PT ;  /* 0x0000000200907212 */ /* 0x000fe400078ec0ff */
[----:B--2---:R-:W-:Y:S02]  /*6e60*/  F2FP.PACK_AB R9, R19, R32 ;  /* 0x000000201309723e */ /* 0x004fe400000000ff */
        /* <DEDUP_REMOVED lines=13> */
[----:B------:R-:W-:Y:S01]  /*6f40*/  LOP3.LUT R145, R8, R9, RZ, 0xc0, !PT ;  /* 0x0000000908917212 */ /* 0x000fe200078ec0ff */
[----:B------:R-:W1:Y:S01]  /*6f50*/  LDSM.16.MT88.4 R156, [R197+0x19800] ;  /* 0x01980000c59c783b */ /* 0x000e620000004200 */
[----:B------:R-:W-:-:S02]  /*6f60*/  LOP3.LUT R146, R10, R0, RZ, 0xc0, !PT ;  /* 0x000000000a927212 */ /* 0x000fc400078ec0ff */
[----:B------:R-:W-:Y:S01]  /*6f70*/  LOP3.LUT R147, R11, R2, RZ, 0xc0, !PT ;  /* 0x000000020b937212 */ /* 0x000fe200078ec0ff */
[----:B------:R-:W-:Y:S01]  /*6f80*/  IMAD.MOV.U32 R15, RZ, RZ, R83 ;  /* 0x000000ffff0f7224 */ /* 0x000fe200078e0053 */
[----:B------:R-:W-:Y:S01]  /*6f90*/  HMMA.16816.F32 R24, R4, R26, R44 ;  /* 0x0000001a0418723c */ /* 0x000fe2000000182c */
[----:B------:R-:W-:-:S07]  /*6fa0*/  MOV R8, R80 ;  /* 0x0000005000087202 */ /* 0x000fce0000000f00 */
[----:B------:R-:W-:Y:S07]  /*6fb0*/  HMMA.16816.F32 R28, R4, R30, R52 ;  /* 0x0000001e041c723c */ /* 0x000fee0000001834 */
[----:B------:R-:W-:Y:S01]  /*6fc0*/  IMAD.MOV.U32 R6, RZ, RZ, R81 ;  /* 0x000000ffff067224 */ /* 0x000fe200078e0051 */
[----:B------:R-:W-:Y:S02]  /*6fd0*/  MOV R5, R82 ;  /* 0x0000005200057202 */ /* 0x000fe40000000f00 */
[----:B------:R-:W2:Y:S01]  /*6fe0*/  LDSM.16.MT88.4 R80, [R200+0x1b800] ;  /* 0x01b80000c850783b */ /* 0x000ea20000004200 */
[C---:B----4-:R-:W-:Y:S03]  /*6ff0*/  HMMA.16816.F32 R44, R144.reuse, R48, R96 ;  /* 0x00000030902c723c */ /* 0x050fe60000001860 */
[----:B------:R-:W4:Y:S01]  /*7000*/  LDSM.16.MT88.4 R96, [R197+0x1d800] ;  /* 0x01d80000c560783b */ /* 0x000f220000004200 */
[----:B------:R-:W-:Y:S01]  /*7010*/  MOV R4, R136 ;  /* 0x0000008800047202 */ /* 0x000fe20000000f00 */
[----:B------:R-:W-:Y:S01]  /*7020*/  IMAD.MOV.U32 R136, RZ, RZ, R139 ;  /* 0x000000ffff887224 */ /* 0x000fe200078e008b */
[----:B------:R-:W-:Y:S01]  /*7030*/  MOV R139, R38 ;  /* 0x00000026008b7202 */ /* 0x000fe20000000f00 */
[----:B------:R-:W-:Y:S01]  /*7040*/  IMAD.MOV.U32 R0, RZ, RZ, R39 ;  /* 0x000000ffff007224 */ /* 0x000fe200078e0027 */
[----:B------:R-:W-:Y:S01]  /*7050*/  MOV R16, R72 ;  /* 0x0000004800107202 */ /* 0x000fe20000000f00 */
[----:B---3--:R-:W-:Y:S01]  /*7060*/  HMMA.16816.F32 R36, R144, R40, R84 ;  /* 0x000000289024723c */ /* 0x008fe20000001854 */
[----:B------:R-:W-:Y:S01]  /*7070*/  IMAD.MOV.U32 R12, RZ, RZ, R73 ;  /* 0x000000ffff0c7224 */ /* 0x000fe200078e0049 */
[----:B------:R-:W-:Y:S01]  /*7080*/  MOV R9, R74 ;  /* 0x0000004a00097202 */ /* 0x000fe20000000f00 */
[----:B------:R-:W-:-:S02]  /*7090*/  IMAD.MOV.U32 R14, RZ, RZ, R75 ;  /* 0x000000ffff0e7224 */ /* 0x000fc400078e004b */
[----:B------:R-:W3:Y:S03]  /*70a0*/  LDSM.16.MT88.4 R72, [R198+0x1b800] ;  /* 0x01b80000c648783b */ /* 0x000ee60000004200 */
[----:B------:R-:W-:Y:S01]  /*70b0*/  HMMA.16816.F32 R40, R144, R42, R88 ;  /* 0x0000002a9028723c */ /* 0x000fe20000001858 */
[----:B------:R-:W3:Y:S01]  /*70c0*/  LDSM.16.MT88.4 R88, [R199+0x1b800] ;  /* 0x01b80000c758783b */ /* 0x000ee20000004200 */
[----:B------:R-:W-:Y:S01]  /*70d0*/  IMAD.MOV.U32 R17, RZ, RZ, R71 ;  /* 0x000000ffff117224 */ /* 0x000fe200078e0047 */
[----:B------:R-:W-:-:S05]  /*70e0*/  MOV R7, R70 ;  /* 0x0000004600077202 */ /* 0x000fca0000000f00 */
[----:B-1----:R-:W-:Y:S01]  /*70f0*/  HMMA.16816.F32 R152, R144, R156, R152 ;  /* 0x0000009c9098723c */ /* 0x002fe20000001898 */
[----:B------:R-:W-:Y:S01]  /*7100*/  IMAD.MOV.U32 R11, RZ, RZ, R12 ;  /* 0x000000ffff0b7224 */ /* 0x000fe200078e000c */
[----:B------:R-:W-:Y:S01]  /*7110*/  MOV R10, R16 ;  /* 0x00000010000a7202 */ /* 0x000fe20000000f00 */
[----:B------:R-:W-:-:S05]  /*7120*/  IMAD.MOV.U32 R16, RZ, RZ, R95 ;  /* 0x000000ffff107224 */ /* 0x000fca00078e005f */
[----:B------:R-:W-:Y:S01]  /*7130*/  HMMA.16816.F32 R156, R144, R158, R76 ;  /* 0x0000009e909c723c */ /* 0x000fe2000000184c */
[----:B------:R-:W-:-:S07]  /*7140*/  MOV R12, R94 ;  /* 0x0000005e000c7202 */ /* 0x000fce0000000f00 */
[----:B--2---:R-:W-:Y:S01]  /*7150*/  HMMA.16816.F32 R76, R144, R80, R132 ;  /* 0x00000050904c723c */ /* 0x004fe20000001884 */
[----:B------:R-:W-:-:S07]  /*7160*/  MOV R2, R4 ;  /* 0x0000000400027202 */ /* 0x000fce0000000f00 */
[----:B------:R-:W-:Y:S07]  /*7170*/  HMMA.16816.F32 R80, R144, R82, R192 ;  /* 0x000000529050723c */ /* 0x000fee00000018c0 */
[----:B------:R-:W-:Y:S01]  /*7180*/  IMAD.MOV.U32 R194, RZ, RZ, R8 ;  /* 0x000000ffffc27224 */ /* 0x000fe200078e0008 */
[----:B------:R-:W-:Y:S01]  /*7190*/  MOV R195, R9 ;  /* 0x0000000900c37202 */ /* 0x000fe20000000f00 */
[----:B------:R-:W-:Y:S01]  /*71a0*/  IMAD.MOV.U32 R8, RZ, RZ, R17 ;  /* 0x000000ffff087224 */ /* 0x000fe200078e0011 */
[----:B------:R-:W-:Y:S01]  /*71b0*/  MOV R17, R92 ;  /* 0x0000005c00117202 */ /* 0x000fe20000000f00 */
[----:B------:R-:W-:-:S02]  /*71c0*/  IMAD.MOV.U32 R9, RZ, RZ, R93 ;  /* 0x000000ffff097224 */ /* 0x000fc400078e005d */
[C---:B----4-:R-:W-:Y:S07]  /*71d0*/  HMMA.16816.F32 R92, R144.reuse, R96, R240 ;  /* 0x00000060905c723c */ /* 0x050fee00000018f0 */
[----:B------:R-:W-:Y:S01]  /*71e0*/  MOV R240, R7 ;  /* 0x0000000700f07202 */ /* 0x000fe20000000f00 */
[----:B------:R-:W-:Y:S01]  /*71f0*/  HMMA.16816.F32 R96, R144, R98, R232 ;  /* 0x000000629060723c */ /* 0x000fe200000018e8 */
[----:B------:R-:W-:Y:S01]  /*7200*/  MOV R242, R141 ;  /* 0x0000008d00f27202 */ /* 0x000fe20000000f00 */
[----:B------:R-:W-:-:S05]  /*7210*/  IMAD.MOV.U32 R241, RZ, RZ, R140 ;  /* 0x000000fffff17224 */ /* 0x000fca00078e008c */
[----:B------:R-:W-:Y:S01]  /*7220*/  MOV R235, R143 ;  /* 0x0000008f00eb7202 */ /* 0x000fe20000000f00 */
[----:B------:R-:W-:-:S04]  /*7230*/  FADD.FTZ R0, R0, R240 ;  /* 0x000000f000007221 */ /* 0x000fc80000010000 */
[----:B------:R-:W-:Y:S02]  /*7240*/  FADD.FTZ R2, R2, R235 ;  /* 0x000000eb02027221 */ /* 0x000fe40000010000 */
[----:B------:R-:W-:Y:S02]  /*7250*/  IMAD.MOV.U32 R192, RZ, RZ, R5 ;  /* 0x000000ffffc07224 */ /* 0x000fe400078e0005 */
[----:B------:R-:W-:Y:S02]  /*7260*/  IMAD.MOV.U32 R243, RZ, RZ, R142 ;  /* 0x000000fffff37224 */ /* 0x000fe400078e008e */
[----:B------:R-:W-:Y:S01]  /*7270*/  FADD.FTZ R2, R241, R2 ;  /* 0x00000002f1027221 */ /* 0x000fe20000010000 */
[----:B------:R-:W-:Y:S01]  /*7280*/  HMMA.16816.F32 R52, R144, R56, R104 ;  /* 0x000000389034723c */ /* 0x000fe20000001868 */
[----:B------:R-:W-:Y:S01]  /*7290*/  FADD.FTZ R0, R242, R0 ;  /* 0x00000000f2007221 */ /* 0x000fe20000010000 */
[----:B------:R-:W1:Y:S01]  /*72a0*/  LDSM.16.MT88.4 R104, [R198+0x1d800] ;  /* 0x01d80000c668783b */ /* 0x000e620000004200 */
[----:B------:R-:W-:Y:S01]  /*72b0*/  MOV R193, R6 ;  /* 0x0000000600c17202 */ /* 0x000fe20000000f00 */
[----:B------:R-:W-:-:S02]  /*72c0*/  FADD.FTZ R2, R243, R2 ;  /* 0x00000002f3027221 */ /* 0x000fc40000010000 */
[----:B------:R-:W-:Y:S01]  /*72d0*/  FADD.FTZ R0, R192, R0 ;  /* 0x00000000c0007221 */ /* 0x000fe20000010000 */
[----:B------:R-:W-:Y:S01]  /*72e0*/  LDSM.16.MT88.4 R140, [R200+0x1f800] ;  /* 0x01f80000c88c783b */ /* 0x000fe20000004200 */
[----:B------:R-:W-:Y:S01]  /*72f0*/  HMMA.16816.F32 R48, R144, R50, R100 ;  /* 0x000000329030723c */ /* 0x000fe20000001864 */
[----:B------:R-:W-:Y:S02]  /*7300*/  FADD.FTZ R2, R193, R2 ;  /* 0x00000002c1027221 */ /* 0x000fe40000010000 */
[----:B------:R-:W-:Y:S01]  /*7310*/  LDSM.16.MT88.4 R4, [R199+0x1f800] ;  /* 0x01f80000c704783b */ /* 0x000fe20000004200 */
[----:B------:R-:W-:-:S03]  /*7320*/  FADD.FTZ R0, R194, R0 ;  /* 0x00000000c2007221 */ /* 0x000fc60000010000 */
[----:B------:R-:W-:Y:S01]  /*7330*/  MOV R100, R128 ;  /* 0x0000008000647202 */ /* 0x000fe20000000f00 */
[----:B------:R-:W-:Y:S01]  /*7340*/  IMAD.MOV.U32 R101, RZ, RZ, R129 ;  /* 0x000000ffff657224 */ /* 0x000fe200078e0081 */
[----:B------:R-:W-:Y:S01]  /*7350*/  MOV R102, R130 ;  /* 0x0000008200667202 */ /* 0x000fe20000000f00 */
[----:B------:R-:W-:Y:S01]  /*7360*/  IMAD.MOV.U32 R103, RZ, RZ, R131 ;  /* 0x000000ffff677224 */ /* 0x000fe200078e0083 */
[C---:B------:R-:W-:Y:S01]  /*7370*/  HMMA.16816.F32 R60, R144.reuse, R64, R112 ;  /* 0x00000040903c723c */ /* 0x040fe20000001870 */
[----:B------:R-:W2:Y:S04]  /*7380*/  LDSM.16.MT88.4 R112, [R200+0x1d800] ;  /* 0x01d80000c870783b */ /* 0x000ea80000004200 */
[----:B------:R-:W-:Y:S03]  /*7390*/  LDSM.16.MT88.4 R128, [R197+0x1f800] ;  /* 0x01f80000c580783b */ /* 0x000fe60000004200 */
[----:B---3--:R-:W-:Y:S01]  /*73a0*/  HMMA.16816.F32 R68, R144, R72, R120 ;  /* 0x000000489044723c */ /* 0x008fe20000001878 */
[----:B------:R-:W3:Y:S01]  /*73b0*/  LDSM.16.MT88.4 R120, [R199+0x1d800] ;  /* 0x01d80000c778783b */ /* 0x000ee20000004200 */
[----:B------:R-:W-:-:S06]  /*73c0*/  FADD.FTZ R2, R195, R2 ;  /* 0x00000002c3027221 */ /* 0x000fcc0000010000 */
[----:B------:R-:W-:Y:S01]  /*73d0*/  HMMA.16816.F32 R84, R144, R88, R136 ;  /* 0x000000589054723c */ /* 0x000fe20000001888 */
[----:B------:R-:W4:Y:S01]  /*73e0*/  LDSM.16.MT88.4 R136, [R198+0x1f800] ;  /* 0x01f80000c688783b */ /* 0x000f220000004200 */
        /* <DEDUP_REMOVED lines=15> */
[----:B------:R-:W-:Y:S03]  /*74e0*/  HMMA.16816.F32 R88, R144, R90, R100 ;  /* 0x0000005a9058723c */ /* 0x000fe60000001864 */
[----:B------:R-:W-:-:S05]  /*74f0*/  FADD.FTZ R0, R19, R0 ;  /* 0x0000000013007221 */ /* 0x000fca0000010000 */
[----:B-1----:R-:W-:Y:S01]  /*7500*/  HMMA.16816.F32 R100, R144, R104, R236 ;  /* 0x000000689064723c */ /* 0x002fe200000018ec */
[----:B------:R-:W-:-:S06]  /*7510*/  FADD.FTZ R0, R18, R0 ;  /* 0x0000000012007221 */ /* 0x000fcc0000010000 */
[----:B------:R-:W-:Y:S01]  /*7520*/  FADD.FTZ R237, R149, R2 ;  /* 0x0000000295ed7221 */ /* 0x000fe20000010000 */
[----:B------:R-:W-:Y:S03]  /*7530*/  HMMA.16816.F32 R56, R144, R58, R108 ;  /* 0x0000003a9038723c */ /* 0x000fe6000000186c */
[----:B------:R-:W-:-:S05]  /*7540*/  FADD.FTZ R237, R35, R237 ;  /* 0x000000ed23ed7221 */ /* 0x000fca0000010000 */
[----:B------:R-:W-:Y:S01]  /*7550*/  HMMA.16816.F32 R64, R144, R66, R116 ;  /* 0x000000429040723c */ /* 0x000fe20000001874 */
[----:B------:R-:W-:-:S07]  /*7560*/  FADD.FTZ R237, R33, R237 ;  /* 0x000000ed21ed7221 */ /* 0x000fce0000010000 */
[----:B------:R-:W-:Y:S01]  /*7570*/  HMMA.16816.F32 R72, R144, R74, R124 ;  /* 0x0000004a9048723c */ /* 0x000fe2000000187c */
[----:B------:R-:W-:-:S07]  /*7580*/  FADD.FTZ R238, R13, R0 ;  /* 0x000000000dee7221 */ /* 0x000fce0000010000 */
[C---:B--2---:R-:W-:Y:S08]  /*7590*/  HMMA.16816.F32 R108, R144.reuse, R112, R224 ;  /* 0x00000070906c723c */ /* 0x044ff000000018e0 */
        /* <DEDUP_REMOVED lines=13> */
[----:B------:R-:W2:Y:S01]  /*7670*/  LDL R245, [R1+0x14] ;  /* 0x0000140001f57983 */ /* 0x000ea20000100800 */
[----:B------:R-:W-:Y:S01]  /*7680*/  USHF.R.S32.HI UR33, URZ, 0x1f, UR28 ;  /* 0x0000001f3f217899 */ /* 0x000fe2000801141c */
[--C-:B------:R-:W-:Y:S01]  /*7690*/  SHF.R.S32.HI R5, RZ, 0x1f, R250.reuse ;  /* 0x0000001fff057819 */ /* 0x100fe200000114fa */
[----:B------:R-:W-:Y:S01]  /*76a0*/  ULDC.64 UR4, c[0x0][0x1b8] ;  /* 0x00006e0000047ab9 */ /* 0x000fe20000000a00 */
[----:B------:R-:W3:Y:S01]  /*76b0*/  LDL R9, [R1+0x10] ;  /* 0x0000100001097983 */ /* 0x000ee20000100800 */
[----:B------:R-:W-:Y:S01]  /*76c0*/  UIMAD UR4, UR33, UR4, URZ ;  /* 0x00000004210472a4 */ /* 0x000fe2000f8e023f */
[----:B------:R-:W-:Y:S01]  /*76d0*/  IMAD.U32 R6, RZ, RZ, UR28 ;  /* 0x0000001cff067e24 */ /* 0x000fe2000f8e00ff */
[----:B------:R-:W-:Y:S01]  /*76e0*/  ULDC.64 UR6, c[0x0][0x1b0] ;  /* 0x00006c0000067ab9 */ /* 0x000fe20000000a00 */
[----:B------:R-:W4:Y:S01]  /*76f0*/  LDL.LU R12, [R1+0x2c] ;  /* 0x00002c00010c7983 */ /* 0x000f220000300800 */
[----:B------:R-:W-:Y:S01]  /*7700*/  IMAD.MOV.U32 R4, RZ, RZ, R250 ;  /* 0x000000ffff047224 */ /* 0x000fe200078e00fa */
[----:B------:R-:W-:Y:S01]  /*7710*/  UIMAD UR4, UR28, UR5, UR4 ;  /* 0x000000051c0472a4 */ /* 0x000fe2000f8e0204 */
[----:B------:R-:W-:Y:S01]  /*7720*/  IMAD.U32 R0, RZ, RZ, UR28 ;  /* 0x0000001cff007e24 */ /* 0x000fe2000f8e00ff */
[----:B------:R-:W3:Y:S01]  /*7730*/  LDL R16, [R1+0x18] ;  /* 0x0000180001107983 */ /* 0x000ee20000100800 */
[----:B------:R-:W-:Y:S01]  /*7740*/  UIMAD UR6, UR33, UR6, URZ ;  /* 0x00000006210672a4 */ /* 0x000fe2000f8e023f */
[----:B------:R-:W-:-:S02]  /*7750*/  IMAD.WIDE.U32 R6, R6, c[0x0][0x1b0], R4 ;  /* 0x00006c0006067a25 */ /* 0x000fc400078e0004 */
[----:B------:R-:W3:Y:S01]  /*7760*/  LDL.LU R17, [R1+0x30] ;  /* 0x0000300001117983 */ /* 0x000ee20000300800 */
[----:B------:R-:W-:Y:S01]  /*7770*/  UIMAD UR6, UR28, UR7, UR6 ;  /* 0x000000071c0672a4 */ /* 0x000fe2000f8e0206 */
[----:B------:R-:W-:Y:S01]  /*7780*/  IMAD.WIDE.U32 R4, R0, c[0x0][0x1b8], R4 ;  /* 0x00006e0000047a25 */ /* 0x000fe200078e0004 */
[----:B------:R-:W-:Y:S01]  /*7790*/  IADD3 R0, P1, R6, UR32, RZ ;  /* 0x0000002006007c10 */ /* 0x000fe2000ff3e0ff */
[----:B------:R-:W3:Y:S02]  /*77a0*/  LDL.LU R34, [R1+0x34] ;  /* 0x0000340001227983 */ /* 0x000ee40000300800 */
[----:B------:R-:W-:Y:S01]  /*77b0*/  IMAD.U32 R239, RZ, RZ, UR4 ;  /* 0x00000004ffef7e24 */ /* 0x000fe2000f8e00ff */
[----:B------:R-:W-:Y:S01]  /*77c0*/  IADD3 R2, P0, R4, UR34, RZ ;  /* 0x0000002204027c10 */ /* 0x000fe2000ff1e0ff */
[----:B------:R-:W3:Y:S01]  /*77d0*/  LDL.64 R14, [R1] ;  /* 0x00000000010e7983 */ /* 0x000ee20000100a00 */
[----:B------:R-:W-:Y:S01]  /*77e0*/  IMAD.U32 R242, RZ, RZ, UR6 ;  /* 0x00000006fff27e24 */ /* 0x000fe2000f8e00ff */
[----:B------:R-:W-:Y:S01]  /*77f0*/  ISETP.GE.AND P4, PT, R250, c[0x0][0x220], PT ;  /* 0x00008800fa007a0c */ /* 0x000fe20003f86270 */
[----:B------:R-:W-:Y:S01]  /*7800*/  IMAD.MOV.U32 R150, RZ, RZ, R3 ;  /* 0x000000ffff967224 */ /* 0x000fe200078e0003 */
[----:B------:R-:W-:Y:S01]  /*7810*/  IADD3.X R239, R239, UR31, R5, P0, !PT ;  /* 0x0000001fefef7c10 */ /* 0x000fe200087fe405 */
[----:B------:R-:W-:Y:S01]  /*7820*/  IMAD.MOV.U32 R149, RZ, RZ, R148 ;  /* 0x000000ffff957224 */ /* 0x000fe200078e0094 */
[----:B------:R-:W-:Y:S01]  /*7830*/  LEA R243, P0, R2, c[0x0][0x170], 0x1 ;  /* 0x00005c0002f37a11 */ /* 0x000fe200078008ff */
[----:B------:R-:W-:Y:S01]  /*7840*/  ULEA.HI.SX32 UR6, UR29, 0xfffffffe, 0x1a ;  /* 0xfffffffe1d067891 */ /* 0x000fe2000f8fd23f */
[----:B------:R-:W-:Y:S01]  /*7850*/  IADD3.X R242, R242, UR30, R7, P1, !PT ;  /* 0x0000001ef2f27c10 */ /* 0x000fe20008ffe407 */
[----:B------:R-:W-:Y:S01]  /*7860*/  ULEA.HI.SX32 UR29, UR29, 0xfffffffd, 0x1a ;  /* 0xfffffffd1d1d7891 */ /* 0x000fe2000f8fd23f */
[----:B------:R-:W-:Y:S01]  /*7870*/  LEA.HI.X R239, R2, c[0x0][0x174], R239, 0x1, P0 ;  /* 0x00005d0002ef7a11 */ /* 0x000fe200000f0cef */
[----:B------:R-:W-:Y:S01]  /*7880*/  UMOV UR30, URZ ;  /* 0x0000003f001e7c82 */ /* 0x000fe20008000000 */
[----:B------:R-:W-:Y:S01]  /*7890*/  LEA R244, P1, R0, c[0x0][0x168], 0x1 ;  /* 0x00005a0000f47a11 */ /* 0x000fe200078208ff */
[----:B------:R-:W-:-:S03]  /*78a0*/  ULDC.64 UR4, c[0x0][0x1a0] ;  /* 0x0000680000047ab9 */ /* 0x000fc60000000a00 */
[----:B------:R-:W-:Y:S02]  /*78b0*/  LEA.HI.X R242, R0, c[0x0][0x16c], R242, 0x1, P1 ;  /* 0x00005b0000f27a11 */ /* 0x000fe400008f0cf2 */
[----:B--2---:R-:W-:Y:S02]  /*78c0*/  ISETP.GE.AND P3, PT, R245, c[0x0][0x220], PT ;  /* 0x00008800f5007a0c */ /* 0x004fe40003f66270 */
[----:B------:R-:W1:Y:S01]  /*78d0*/  LDC.U8 R245, c[0x0][0x2d8] ;  /* 0x0000b600fff57b82 */ /* 0x000e620000000000 */
[----:B----4-:R-:W-:Y:S01]  /*78e0*/  IMAD.WIDE.U32 R240, R12, -0x326172a9, RZ ;  /* 0xcd9e8d570cf07825 */ /* 0x010fe200078e00ff */
[----:B---3--:R-:W-:-:S04]  /*78f0*/  ISETP.GE.AND P2, PT, R9, c[0x0][0x220], PT ;  /* 0x0000880009007a0c */ /* 0x008fc80003f46270 */
[----:B------:R-:W-:Y:S02]  /*7900*/  LOP3.LUT R228, R241, R17, RZ, 0x3c, !PT ;  /* 0x00000011f1e47212 */ /* 0x000fe400078e3cff */
[----:B------:R-:W-:Y:S02]  /*7910*/  ISETP.GE.AND P1, PT, R16, c[0x0][0x220], PT ;  /* 0x0000880010007a0c */ /* 0x000fe40003f26270 */
[----:B------:R-:W-:Y:S02]  /*7920*/  SHF.R.S32.HI R225, RZ, 0x1f, R14 ;  /* 0x0000001fffe17819 */ /* 0x000fe4000001140e */
[----:B------:R-:W-:Y:S01]  /*7930*/  IADD3 R226, P0, R14, 0x20, RZ ;  /* 0x000000200ee27810 */ /* 0x000fe20007f1e0ff */
[----:B------:R-:W-:Y:S01]  /*7940*/  IMAD.WIDE.U32 R230, R34, -0x2daee0ad, RZ ;  /* 0xd2511f5322e67825 */ /* 0x000fe200078e00ff */
[----:B-1----:R-:W-:-:S03]  /*7950*/  PRMT R245, R245, 0x7054, R245 ;  /* 0x00007054f5f57816 */ /* 0x002fc600000000f5 */
[----:B------:R-:W-:Y:S02]  /*7960*/  IMAD.X R227, RZ, RZ, R225, P0 ;  /* 0x000000ffffe37224 */ /* 0x000fe400000e06e1 */
[----:B------:R-:W-:-:S04]  /*7970*/  IMAD.WIDE.U32 R228, R228, -0x2daee0ad, RZ ;  /* 0xd2511f53e4e47825 */ /* 0x000fc800078e00ff */
[----:B------:R-:W-:Y:S01]  /*7980*/  IMAD.MOV.U32 R224, RZ, RZ, R14 ;  /* 0x000000ffffe07224 */ /* 0x000fe200078e000e */
[----:B------:R-:W-:Y:S05]  /*7990*/  BRA `(.L_x_1324) ;  /* 0x0000045000007947 */ /* 0x000fea0003800000 */
.L_x_1326:
        /* <DEDUP_REMOVED lines=12> */
[----:B------:R-:W-:Y:S04]  /*7a60*/  @!P4 IMAD.WIDE.U32 R172, R172, c[0x0][0x198], RZ ;  /* 0x00006600acacca25 */ /* 0x000fe800078e00ff */
[----:B------:R-:W-:Y:S02]  /*7a70*/  @!P4 IMAD R0, R0, c[0x0][0x19c], R151 ;  /* 0x000067000000ca24 */ /* 0x000fe400078e0297 */
[----:B------:R-:W-:Y:S01]  /*7a80*/  @!P4 IMAD R151, R148, c[0x0][0x19c], R174 ;  /* 0x000067009497ca24 */ /* 0x000fe200078e02ae */
[-C--:B------:R-:W-:Y:S01]  /*7a90*/  @!P4 LEA R148, P6, R172, R248.reuse, 0x6 ;  /* 0x000000f8ac94c211 */ /* 0x080fe200078c30ff */
[----:B------:R-:W-:Y:S04]  /*7aa0*/  @!P4 IMAD.WIDE.U32 R170, R170, c[0x0][0x198], RZ ;  /* 0x00006600aaaaca25 */ /* 0x000fe800078e00ff */
[----:B------:R-:W-:Y:S01]  /*7ab0*/  @!P4 IMAD.IADD R151, R173, 0x1, R151 ;  /* 0x00000001ad97c824 */ /* 0x000fe200078e0297 */
[----:B------:R-:W-:Y:S01]  /*7ac0*/  @!P4 LEA R174, P0, R170, R248, 0x6 ;  /* 0x000000f8aaaec211 */ /* 0x000fe200078030ff */
[----:B------:R-:W-:Y:S03]  /*7ad0*/  @!P4 IMAD.IADD R0, R171, 0x1, R0 ;  /* 0x00000001ab00c824 */ /* 0x000fe600078e0200 */
[-C--:B------:R-:W-:Y:S02]  /*7ae0*/  @!P4 LEA.HI.X R173, R172, R247.reuse, R151, 0x6, P6 ;  /* 0x000000f7acadc211 */ /* 0x080fe400030f3497 */
[----:B------:R-:W-:Y:S02]  /*7af0*/  @!P4 LEA R172, P6, R148, c[0x0][0x168], 0x1 ;  /* 0x00005a0094acca11 */ /* 0x000fe400078c08ff */
[----:B------:R-:W-:Y:S02]  /*7b00*/  @!P4 LEA.HI.X R170, R170, R247, R0, 0x6, P0 ;  /* 0x000000f7aaaac211 */ /* 0x000fe400000f3400 */
[----:B------:R-:W-:Y:S02]  /*7b10*/  @!P4 LEA.HI.X R173, R148, c[0x0][0x16c], R173, 0x1, P6 ;  /* 0x00005b0094adca11 */ /* 0x000fe400030f0cad */
[----:B------:R-:W-:Y:S03]  /*7b20*/  @!P4 IADD3 R0, P0, R174, UR22, RZ ;  /* 0x00000016ae00cc10 */ /* 0x000fe6000ff1e0ff */
[----:B------:R-:W-:Y:S01]  /*7b30*/  @!PT LDS RZ, [RZ] ;  /* 0x00000000fffff984 */ /* 0x000fe20000000800 */
[----:B------:R-:W-:Y:S01]  /*7b40*/  @!PT LDS RZ, [RZ] ;  /* 0x00000000fffff984 */ /* 0x000fe20000000800 */
[----:B------:R-:W-:Y:S01]  /*7b50*/  @!PT LDS RZ, [RZ] ;  /* 0x00000000fffff984 */ /* 0x000fe20000000800 */
[----:B------:R1:W-:Y:S01]  /*7b60*/  @!P4 LDGSTS.E.BYPASS.LTC128B.128 [R223+0x10000], [R172.64] ;  /* 0x10000000acdfcfae */ /* 0x0003e2000b901d5a */
[----:B------:R-:W-:Y:S02]  /*7b70*/  @!P4 IADD3.X R151, R170, UR21, RZ, P0, !PT ;  /* 0x00000015aa97cc10 */ /* 0x000fe400087fe4ff */
[C---:B------:R-:W-:Y:S01]  /*7b80*/  @!P4 LEA R170, P0, R0.reuse, c[0x0][0x168], 0x1 ;  /* 0x00005a0000aaca11 */ /* 0x040fe200078008ff */
        /* <DEDUP_REMOVED lines=38> */
.L_x_1324:
[----:B------:R-:W2:Y:S01]  /*7df0*/  LDL.64 R8, [R1+0x8] ;  /* 0x0000080001087983 */ /* 0x000ea20000100a00 */
        /* <DEDUP_REMOVED lines=19> */
[----:B------:R-:W-:Y:S01]  /*7f30*/  MOV R14, c[0x0][0x1a0] ;  /* 0x00006800000e7a02 */ /* 0x000fe20000000f00 */
[----:B------:R-:W-:Y:S01]  /*7f40*/  IMAD.U32 R7, RZ, RZ, UR7 ;  /* 0x00000007ff077e24 */ /* 0x000fe2000f8e00ff */
[----:B------:R-:W-:Y:S01]  /*7f50*/  UIADD3 UR7, UR29, -UR30, URZ ;  /* 0x8000001e1d077290 */ /* 0x000fe2000fffe03f */
[----:B------:R-:W-:Y:S02]  /*7f60*/  IMAD R5, R5, c[0x0][0x1a0], RZ ;  /* 0x0000680005057a24 */ /* 0x000fe400078e02ff */
[----:B------:R-:W-:Y:S02]  /*7f70*/  IMAD.MOV.U32 R15, RZ, RZ, c[0x0][0x1a4] ;  /* 0x00006900ff0f7624 */ /* 0x000fe400078e00ff */
[----:B------:R-:W-:Y:S01]  /*7f80*/  IMAD R5, R4, c[0x0][0x1a4], R5 ;  /* 0x0000690004057a24 */ /* 0x000fe200078e0205 */
[----:B------:R-:W-:Y:S01]  /*7f90*/  @P4 STS.128 [R223+0x18000], RZ ;  /* 0x018000ffdf004388 */ /* 0x000fe20000000c00 */
[----:B------:R-:W-:Y:S01]  /*7fa0*/  LEA R4, P6, R12, R243, 0x1 ;  /* 0x000000f30c047211 */ /* 0x000fe200078c08ff */
[----:B------:R-:W-:Y:S02]  /*7fb0*/  IMAD R3, R3, c[0x0][0x1a0], RZ ;  /* 0x0000680003037a24 */ /* 0x000fe400078e02ff */
[----:B------:R-:W-:Y:S02]  /*7fc0*/  IMAD.IADD R5, R13, 0x1, R5 ;  /* 0x000000010d057824 */ /* 0x000fe400078e0205 */
[----:B------:R-:W-:Y:S03]  /*7fd0*/  IMAD.WIDE.U32 R10, R2, c[0x0][0x1a0], RZ ;  /* 0x00006800020a7a25 */ /* 0x000fe600078e00ff */
[----:B------:R-:W-:Y:S01]  /*7fe0*/  LEA.HI.X R5, R12, R239, R5, 0x1, P6 ;  /* 0x000000ef0c057211 */ /* 0x000fe200030f0c05 */
[----:B------:R-:W-:Y:S04]  /*7ff0*/  IMAD R3, R2, c[0x0][0x1a4], R3 ;  /* 0x0000690002037a24 */ /* 0x000fe800078e0203 */
[----:B------:R-:W-:Y:S01]  /*8000*/  IMAD.IADD R3, R11, 0x1, R3 ;  /* 0x000000010b037824 */ /* 0x000fe200078e0203 */
[----:B--2---:R-:W-:Y:S04]  /*8010*/  LEA R0, P0, R6, R8, 0x6 ;  /* 0x0000000806007211 */ /* 0x004fe800078030ff */
[----:B------:R-:W-:Y:S02]  /*8020*/  @!P4 LEA R8, P5, R0, c[0x0][0x170], 0x1 ;  /* 0x00005c000008ca11 */ /* 0x000fe400078a08ff */
[----:B------:R-:W-:Y:S02]  /*8030*/  LEA.HI.X R6, R6, R252, R7, 0x6, P0 ;  /* 0x000000fc06067211 */ /* 0x000fe400000f3407 */
[----:B------:R-:W-:Y:S02]  /*8040*/  LEA R7, P0, R14, R0, 0x5 ;  /* 0x000000000e077211 */ /* 0x000fe400078028ff */
[----:B------:R-:W-:Y:S02]  /*8050*/  @!P4 LEA.HI.X R9, R0, c[0x0][0x174], R6, 0x1, P5 ;  /* 0x00005d000009ca11 */ /* 0x000fe400028f0c06 */
[----:B------:R-:W-:Y:S02]  /*8060*/  LEA.HI.X R0, R14, R6, R15, 0x5, P0 ;  /* 0x000000060e007211 */ /* 0x000fe400000f2c0f */
[C---:B------:R-:W-:Y:S01]  /*8070*/  @!P4 LEA R6, P0, R7.reuse, c[0x0][0x170], 0x1 ;  /* 0x00005c000706ca11 */ /* 0x040fe200078008ff */
[----:B------:R-:W-:Y:S01]  /*8080*/  @!PT LDS RZ, [RZ] ;  /* 0x00000000fffff984 */ /* 0x000fe20000000800 */
[----:B------:R-:W-:Y:S01]  /*8090*/  @!PT LDS RZ, [RZ] ;  /* 0x00000000fffff984 */ /* 0x000fe20000000800 */
[----:B------:R-:W-:Y:S01]  /*80a0*/  @!PT LDS RZ, [RZ] ;  /* 0x00000000fffff984 */ /* 0x000fe20000000800 */
[----:B------:R1:W-:Y:S01]  /*80b0*/  @!P4 LDGSTS.E.BYPASS.LTC128B.128 [R223+0x18000], [R8.64] ;  /* 0x1800000008dfcfae */ /* 0x0003e2000b901d5a */
[C---:B------:R-:W-:Y:S02]  /*80c0*/  LEA R2, P5, R10.reuse, R243, 0x1 ;  /* 0x000000f30a027211 */ /* 0x040fe400078a08ff */
[----:B------:R-:W-:Y:S01]  /*80d0*/  @!P4 LEA.HI.X R7, R7, c[0x0][0x174], R0, 0x1, P0 ;  /* 0x00005d000707ca11 */ /* 0x000fe200000f0c00 */
[----:B------:R-:W-:Y:S01]  /*80e0*/  @P3 STS.128 [R223+0x1a000], RZ ;  /* 0x01a000ffdf003388 */ /* 0x000fe20000000c00 */
[----:B------:R-:W-:Y:S02]  /*80f0*/  LEA.HI.X R3, R10, R239, R3, 0x1, P5 ;  /* 0x000000ef0a037211 */ /* 0x000fe400028f0c03 */
[----:B------:R-:W-:Y:S01]  /*8100*/  MOV R0, UR7 ;  /* 0x0000000700007c02 */ /* 0x000fe20008000f00 */
        /* <DEDUP_REMOVED lines=50> */
[----:B------:R-:W-:Y:S05]  /*8430*/  LDSM.16.M88.4 R192, [R202+0x10000] ;  /* 0x01000000cac0783b */ /* 0x000fea0000000200 */
[C---:B------:R-:W-:Y:S08]  /*8440*/  HMMA.16816.F32 R8, R32.reuse, R10, RZ ;  /* 0x0000000a2008723c */ /* 0x040ff000000018ff */
[C---:B-1----:R-:W-:Y:S08]  /*8450*/  HMMA.16816.F32 R12, R32.reuse, R16, RZ ;  /* 0x00000010200c723c */ /* 0x042ff000000018ff */
[C---:B------:R-:W-:Y:S08]  /*8460*/  HMMA.16816.F32 R16, R32.reuse, R18, RZ ;  /* 0x000000122010723c */ /* 0x040ff000000018ff */
[C---:B----4-:R-:W-:Y:S08]  /*8470*/  HMMA.16816.F32 R20, R32.reuse, R24, RZ ;  /* 0x000000182014723c */ /* 0x050ff000000018ff */
[C---:B------:R-:W-:Y:S08]  /*8480*/  HMMA.16816.F32 R24, R32.reuse, R26, RZ ;  /* 0x0000001a2018723c */ /* 0x040ff000000018ff */
[C---:B------:R-:W-:Y:S08]  /*8490*/  HMMA.16816.F32 R28, R32.reuse, R168, RZ ;  /* 0x000000a8201c723c */ /* 0x040ff000000018ff */
[----:B------:R-:W-:Y:S01]  /*84a0*/  HMMA.16816.F32 R32, R32, R170, RZ ;  /* 0x000000aa2020723c */ /* 0x000fe200000018ff */
[----:B------:R-:W1:Y:S07]  /*84b0*/  LDSM.16.M88.4 R168, [R206] ;  /* 0x00000000cea8783b */ /* 0x000e6e0000000200 */
        /* <DEDUP_REMOVED lines=12> */
[----:B------:R-:W4:Y:S03]  /*8580*/  LDSM.16.M88.4 R188, [R201] ;  /* 0x00000000c9bc783b */ /* 0x000f260000000200 */
        /* <DEDUP_REMOVED lines=61> */
[C---:B----4-:R-:W-:Y:S08]  /*8960*/  HMMA.16816.F32 R28, R168.reuse, R188, R28 ;  /* 0x000000bca81c723c */ /* 0x050ff0000000181c */
[----:B------:R-:W-:Y:S01]  /*8970*/  HMMA.16816.F32 R32, R168, R190, R32 ;  /* 0x000000bea820723c */ /* 0x000fe20000001820 */
[----:B------:R-:W4:Y:S04]  /*8980*/  LDSM.16.M88.4 R168, [R201+0x3800] ;  /* 0x00380000c9a8783b */ /* 0x000f280000000200 */
[----:B------:R-:W4:Y:S03]  /*8990*/  LDSM.16.M88.4 R188, [R196+0x14000] ;  /* 0x01400000c4bc783b */ /* 0x000f260000000200 */
        /* <DEDUP_REMOVED lines=13> */
[C---:B------:R-:W-:Y:S08]  /*8a70*/  HMMA.16816.F32 R4, R184.reuse, R188, R4 ;  /* 0x000000bcb804723c */ /* 0x040ff00000001804 */
        /* <DEDUP_REMOVED lines=46> */
[----:B------:R-:W3:Y:S07]  /*8d60*/  LDSM.16.M88.4 R184, [R196+0x17800] ;  /* 0x01780000c4b8783b */ /* 0x000eee0000000200 */
        /* <DEDUP_REMOVED lines=13> */
[C---:B------:R-:W-:Y:S08]  /*8e40*/  HMMA.16816.F32 R28, R172.reuse, R184, R28 ;  /* 0x000000b8ac1c723c */ /* 0x040ff0000000181c */
        /* <DEDUP_REMOVED lines=30> */
[----:B------:R-:W-:Y:S02]  /*9030*/  LEA.HI.X.SX32 R169, R0, R225, 0x6, P5 ;  /* 0x000000e100a97211 */ /* 0x000fe400028f36ff */
[----:B------:R-:W-:Y:S01]  /*9040*/  ISETP.LT.AND P5, PT, RZ, UR28, PT ;  /* 0x0000001cff007c0c */ /* 0x000fe2000bfa1270 */
[----:B------:R-:W-:Y:S01]  /*9050*/  IMAD.WIDE.U32 R170, R2, c[0x0][0x198], RZ ;  /* 0x0000660002aa7a25 */ /* 0x000fe200078e00ff */
[C---:B------:R-:W-:Y:S05]  /*9060*/  HMMA.16816.F32 R4, R172.reuse, R176, R4 ;  /* 0x000000b0ac04723c */ /* 0x040fea0000001804 */
[----:B------:R-:W-:Y:S01]  /*9070*/  IMAD R0, R169, c[0x0][0x198], RZ ;  /* 0x00006600a9007a24 */ /* 0x000fe200078e02ff */
[----:B------:R-:W-:Y:S01]  /*9080*/  LEA R2, P0, R170, R244, 0x1 ;  /* 0x000000f4aa027211 */ /* 0x000fe200078008ff */
[----:B------:R-:W-:Y:S01]  /*9090*/  IMAD.IADD R3, R171, 0x1, R3 ;  /* 0x00000001ab037824 */ /* 0x000fe200078e0203 */
[C---:B------:R-:W-:Y:S04]  /*90a0*/  HMMA.16816.F32 R8, R172.reuse, R178, R8 ;  /* 0x000000b2ac08723c */ /* 0x040fe80000001808 */
[----:B------:R-:W-:Y:S01]  /*90b0*/  IMAD R0, R168, c[0x0][0x19c], R0 ;  /* 0x00006700a8007a24 */ /* 0x000fe200078e0200 */
[----:B------:R-:W-:Y:S03]  /*90c0*/  LEA.HI.X R3, R170, R242, R3, 0x1, P0 ;  /* 0x000000f2aa037211 */ /* 0x000fe600000f0c03 */
[C---:B---3--:R-:W-:Y:S08]  /*90d0*/  HMMA.16816.F32 R12, R172.reuse, R184, R12 ;  /* 0x000000b8ac0c723c */ /* 0x048ff0000000180c */
[C---:B------:R-:W-:Y:S08]  /*90e0*/  HMMA.16816.F32 R16, R172.reuse, R186, R16 ;  /* 0x000000baac10723c */ /* 0x040ff00000001810 */
[C---:B----4-:R-:W-:Y:S08]  /*90f0*/  HMMA.16816.F32 R20, R172.reuse, R188, R20 ;  /* 0x000000bcac14723c */ /* 0x050ff00000001814 */
[C---:B------:R-:W-:Y:S08]  /*9100*/  HMMA.16816.F32 R24, R172.reuse, R190, R24 ;  /* 0x000000beac18723c */ /* 0x040ff00000001818 */
[C---:B-1----:R-:W-:Y:S08]  /*9110*/  HMMA.16816.F32 R28, R172.reuse, R192, R28 ;  /* 0x000000c0ac1c723c */ /* 0x042ff0000000181c */
[----:B------:R-:W-:Y:S07]  /*9120*/  HMMA.16816.F32 R32, R172, R194, R32 ;  /* 0x000000c2ac20723c */ /* 0x000fee0000001820 */
[----:B------:R-:W-:Y:S05]  /*9130*/  IMAD.WIDE.U32 R172, R168, c[0x0][0x198], RZ ;  /* 0x00006600a8ac7a25 */ /* 0x000fea00078e00ff */
[C---:B------:R-:W-:Y:S01]  /*9140*/  LEA R168, P6, R172.reuse, R244, 0x1 ;  /* 0x000000f4aca87211 */ /* 0x040fe200078c08ff */
[----:B------:R-:W-:Y:S05]  /*9150*/  IMAD.IADD R0, R173, 0x1, R0 ;  /* 0x00000001ad007824 */ /* 0x000fea00078e0200 */
[----:B------:R-:W-:Y:S01]  /*9160*/  LEA.HI.X R169, R172, R242, R0, 0x1, P6 ;  /* 0x000000f2aca97211 */ /* 0x000fe200030f0c00 */
[----:B------:R-:W-:-:S05]  /*9170*/  @P5 BRA `(.L_x_1326) ;  /* 0xffffe82000005947 */ /* 0x000fca000383ffff */
.L_x_1325:
[----:B------:R-:W-:Y:S01]  /*9180*/  FMNMX.FTZ R0, R4, R149, !PT ;  /* 0x0000009504007209 */ /* 0x000fe20007810000 */
[----:B------:R-:W-:Y:S01]  /*9190*/  USHF.L.U32 UR7, UR28, 0x1, URZ ;  /* 0x000000011c077899 */ /* 0x000fe2000800063f */
[----:B-1----:R-:W-:Y:S01]  /*91a0*/  LDSM.16.MT88.4 R172, [R197+0x18000] ;  /* 0x01800000c5ac783b */ /* 0x002fe20000004200 */
[----:B------:R-:W-:Y:S01]  /*91b0*/  UIADD3 UR30, UR30, 0x1, URZ ;  /* 0x000000011e1e7890 */ /* 0x000fe2000fffe03f */
        /* <DEDUP_REMOVED lines=47> */
[----:B------:R-:W-:Y:S02]  /*94b0*/  FSEL R180, R180, RZ, P0 ;  /* 0x000000ffb4b47208 */ /* 0x000fe40000000000 */
[----:B------:R-:W-:Y:S01]  /*94c0*/  FSETP.NEU.FTZ.AND P0, PT, R3, -INF , PT ;  /* 0xff8000000300780b */ /* 0x000fe20003f1d000 */
[----:B------:R-:W-:Y:S01]  /*94d0*/  FMUL.FTZ R2, R2, c[0x0][0x23c] ;  /* 0x00008f0002027a20 */ /* 0x000fe20000410000 */
[----:B------:R-:W-:Y:S01]  /*94e0*/  LOP3.LUT R149, R231, UR7, R149, 0x96, !PT ;  /* 0x00000007e7957c12 */ /* 0x000fe2000f8e9695 */
[--C-:B------:R-:W-:Y:S01]  /*94f0*/  FFMA.FTZ R8, R8, c[0x0][0x23c], -R180.reuse ;  /* 0x00008f0008087a23 */ /* 0x100fe200000108b4 */
[----:B------:R-:W-:Y:S01]  /*9500*/  FSEL R181, R181, RZ, P0 ;  /* 0x000000ffb5b57208 */ /* 0x000fe20000000000 */
[----:B------:R-:W-:Y:S01]  /*9510*/  FFMA.FTZ R9, R9, c[0x0][0x23c], -R180 ;  /* 0x00008f0009097a23 */ /* 0x000fe200000108b4 */
[----:B------:R-:W-:Y:S01]  /*9520*/  UIADD3 UR7, UR7, 0x1, URZ ;  /* 0x0000000107077890 */ /* 0x000fe2000fffe03f */
        /* <DEDUP_REMOVED lines=14> */
[----:B------:R-:W-:Y:S01]  /*9610*/  FFMA.FTZ R29, R29, c[0x0][0x23c], -R180 ;  /* 0x00008f001d1d7a23 */ /* 0x000fe200000108b4 */
[----:B-1----:R-:W-:Y:S01]  /*9620*/  LOP3.LUT R8, R183, UR15, R168, 0x96, !PT ;  /* 0x0000000fb7087c12 */ /* 0x002fe2000f8e96a8 */
[----:B------:R-:W-:Y:S04]  /*9630*/  IMAD.WIDE.U32 R168, R0, -0x2daee0ad, RZ ;  /* 0xd2511f5300a87825 */ /* 0x000fe800078e00ff */
[--C-:B------:R-:W-:Y:S01]  /*9640*/  FFMA.FTZ R30, R30, c[0x0][0x23c], -R181.reuse ;  /* 0x00008f001e1e7a23 */ /* 0x100fe200000108b5 */
[----:B------:R1:W-:Y:S01]  /*9650*/  MUFU.EX2 R233, R11 ;  /* 0x0000000b00e97308 */ /* 0x0003e20000000800 */
[--C-:B------:R-:W-:Y:S02]  /*9660*/  FFMA.FTZ R31, R31, c[0x0][0x23c], -R181.reuse ;  /* 0x00008f001f1f7a23 */ /* 0x100fe400000108b5 */
[--C-:B------:R-:W-:Y:S02]  /*9670*/  FFMA.FTZ R16, R16, c[0x0][0x23c], -R180.reuse ;  /* 0x00008f0010107a23 */ /* 0x100fe400000108b4 */
[----:B--2---:R-:W-:Y:S04]  /*9680*/  IMAD.WIDE.U32 R8, R8, -0x2daee0ad, RZ ;  /* 0xd2511f5308087825 */ /* 0x004fe800078e00ff */
[----:B------:R-:W-:Y:S01]  /*9690*/  FFMA.FTZ R17, R17, c[0x0][0x23c], -R180 ;  /* 0x00008f0011117a23 */ /* 0x000fe200000108b4 */
[----:B------:R2:W-:Y:S01]  /*96a0*/  MUFU.EX2 R232, R4 ;  /* 0x0000000400e87308 */ /* 0x0005e20000000800 */
[----:B------:R-:W-:Y:S01]  /*96b0*/  LOP3.LUT R0, R9, UR12, R168, 0x96, !PT ;  /* 0x0000000c09007c12 */ /* 0x000fe2000f8e96a8 */
[--C-:B------:R-:W-:Y:S01]  /*96c0*/  FFMA.FTZ R18, R18, c[0x0][0x23c], -R181.reuse ;  /* 0x00008f0012127a23 */ /* 0x100fe200000108b5 */
[----:B---3--:R-:W-:Y:S01]  /*96d0*/  LOP3.LUT R10, R169, UR14, R228, 0x96, !PT ;  /* 0x0000000ea90a7c12 */ /* 0x008fe2000f8e96e4 */
[--C-:B------:R-:W-:Y:S02]  /*96e0*/  FFMA.FTZ R19, R19, c[0x0][0x23c], -R181.reuse ;  /* 0x00008f0013137a23 */ /* 0x100fe400000108b5 */
[----:B------:R-:W-:Y:S04]  /*96f0*/  IMAD.WIDE.U32 R184, R0, -0x326172a9, RZ ;  /* 0xcd9e8d5700b87825 */ /* 0x000fe800078e00ff */
[----:B------:R3:W-:Y:S01]  /*9700*/  MUFU.EX2 R195, R5 ;  /* 0x0000000500c37308 */ /* 0x0007e20000000800 */
[----:B------:R-:W-:Y:S04]  /*9710*/  IMAD.WIDE.U32 R168, R10, -0x326172a9, RZ ;  /* 0xcd9e8d570aa87825 */ /* 0x000fe800078e00ff */
[--C-:B------:R-:W-:Y:S01]  /*9720*/  FFMA.FTZ R14, R14, c[0x0][0x23c], -R181.reuse ;  /* 0x00008f000e0e7a23 */ /* 0x100fe200000108b5 */
[----:B------:R-:W-:Y:S01]  /*9730*/  LOP3.LUT R10, R169, UR13, R182, 0x96, !PT ;  /* 0x0000000da90a7c12 */ /* 0x000fe2000f8e96b6 */
[----:B------:R-:W-:Y:S01]  /*9740*/  FFMA.FTZ R20, R20, c[0x0][0x23c], -R180 ;  /* 0x00008f0014147a23 */ /* 0x000fe200000108b4 */
[----:B------:R-:W-:Y:S01]  /*9750*/  LOP3.LUT R0, R185, UR11, R168, 0x96, !PT ;  /* 0x0000000bb9007c12 */ /* 0x000fe2000f8e96a8 */
[----:B------:R-:W-:Y:S01]  /*9760*/  FFMA.FTZ R22, R22, c[0x0][0x23c], -R181 ;  /* 0x00008f0016167a23 */ /* 0x000fe200000108b5 */
[----:B------:R4:W-:Y:S01]  /*9770*/  MUFU.EX2 R194, R6 ;  /* 0x0000000600c27308 */ /* 0x0009e20000000800 */
[----:B-1----:R-:W-:Y:S04]  /*9780*/  IMAD.WIDE.U32 R10, R10, -0x2daee0ad, RZ ;  /* 0xd2511f530a0a7825 */ /* 0x002fe800078e00ff */
[----:B------:R-:W-:Y:S01]  /*9790*/  IMAD.WIDE.U32 R186, R0, -0x2daee0ad, RZ ;  /* 0xd2511f5300ba7825 */ /* 0x000fe200078e00ff */
[----:B------:R-:W-:Y:S03]  /*97a0*/  LOP3.LUT R8, R11, UR10, R8, 0x96, !PT ;  /* 0x0000000a0b087c12 */ /* 0x000fe6000f8e9608 */
[----:B------:R-:W-:Y:S01]  /*97b0*/  FADD.FTZ R0, -R3, R150 ;  /* 0x0000009603007221 */ /* 0x000fe20000010100 */
[----:B------:R1:W-:Y:S01]  /*97c0*/  MUFU.EX2 R193, R7 ;  /* 0x0000000700c17308 */ /* 0x0003e20000000800 */
[----:B--2---:R-:W-:Y:S01]  /*97d0*/  LOP3.LUT R4, R187, UR8, R10, 0x96, !PT ;  /* 0x00000008bb047c12 */ /* 0x004fe2000f8e960a */
[----:B------:R-:W-:Y:S04]  /*97e0*/  IMAD.WIDE.U32 R188, R8, -0x326172a9, RZ ;  /* 0xcd9e8d5708bc7825 */ /* 0x000fe800078e00ff */
[----:B------:R-:W-:Y:S01]  /*97f0*/  FMUL.FTZ R0, R0, c[0x0][0x23c] ;  /* 0x00008f0000007a20 */ /* 0x000fe20000410000 */
[----:B------:R-:W-:Y:S01]  /*9800*/  LOP3.LUT R150, R189, UR9, R184, 0x96, !PT ;  /* 0x00000009bd967c12 */ /* 0x000fe2000f8e96b8 */
[----:B---3--:R-:W-:Y:S02]  /*9810*/  IMAD.WIDE.U32 R4, R4, -0x326172a9, RZ ;  /* 0xcd9e8d5704047825 */ /* 0x008fe400078e00ff */
[----:B------:R-:W2:Y:S02]  /*9820*/  MUFU.EX2 R2, R2 ;  /* 0x0000000200027308 */ /* 0x000ea40000000800 */
[----:B------:R-:W-:Y:S01]  /*9830*/  IMAD.WIDE.U32 R150, R150, -0x2daee0ad, RZ ;  /* 0xd2511f5396967825 */ /* 0x000fe200078e00ff */
[----:B------:R-:W-:Y:S02]  /*9840*/  SHF.R.U32.HI R11, RZ, 0x18, R4 ;  /* 0x00000018ff0b7819 */ /* 0x000fe40000011604 */
[----:B----4-:R-:W-:Y:S01]  /*9850*/  LOP3.LUT R6, R4, 0xffff, RZ, 0xc0, !PT ;  /* 0x0000ffff04067812 */ /* 0x010fe200078ec0ff */
[----:B------:R-:W-:Y:S01]  /*9860*/  FFMA.FTZ R32, R32, c[0x0][0x23c], -R180 ;  /* 0x00008f0020207a23 */ /* 0x000fe200000108b4 */
[----:B------:R-:W-:Y:S01]  /*9870*/  LOP3.LUT R5, R5, UR19, R188, 0x96, !PT ;  /* 0x0000001305057c12 */ /* 0x000fe2000f8e96bc */
[----:B------:R-:W-:Y:S01]  /*9880*/  FFMA.FTZ R13, R13, c[0x0][0x23c], -R180 ;  /* 0x00008f000d0d7a23 */ /* 0x000fe200000108b4 */
[----:B------:R-:W-:Y:S01]  /*9890*/  SHF.R.U32.HI R8, RZ, 0x10, R4 ;  /* 0x00000010ff087819 */ /* 0x000fe20000011604 */
[----:B------:R-:W3:Y:S01]  /*98a0*/  MUFU.EX2 R0, R0 ;  /* 0x0000000000007308 */ /* 0x000ee20000000800 */
[----:B------:R-:W-:Y:S01]  /*98b0*/  LOP3.LUT R149, R4, 0xff, RZ, 0xc0, !PT ;  /* 0x000000ff04957812 */ /* 0x000fe200078ec0ff */
[--C-:B------:R-:W-:Y:S01]  /*98c0*/  FFMA.FTZ R25, R25, c[0x0][0x23c], -R180.reuse ;  /* 0x00008f0019197a23 */ /* 0x100fe200000108b4 */
[C---:B------:R-:W-:Y:S01]  /*98d0*/  LOP3.LUT R4, R5.reuse, 0xffff, RZ, 0xc0, !PT ;  /* 0x0000ffff05047812 */ /* 0x040fe200078ec0ff */
[----:B------:R-:W-:Y:S01]  /*98e0*/  FFMA.FTZ R24, R24, c[0x0][0x23c], -R180 ;  /* 0x00008f0018187a23 */ /* 0x000fe200000108b4 */
[--C-:B-1----:R-:W-:Y:S02]  /*98f0*/  SHF.R.U32.HI R7, RZ, 0x10, R5.reuse ;  /* 0x00000010ff077819 */ /* 0x102fe40000011605 */
[----:B------:R-:W-:Y:S02]  /*9900*/  SHF.R.U32.HI R10, RZ, 0x8, R6 ;  /* 0x00000008ff0a7819 */ /* 0x000fe40000011606 */
[----:B------:R-:W-:Y:S01]  /*9910*/  LOP3.LUT R9, R8, 0xff, RZ, 0xc0, !PT ;  /* 0x000000ff08097812 */ /* 0x000fe200078ec0ff */
[----:B------:R1:W-:Y:S01]  /*9920*/  MUFU.EX2 R192, R16 ;  /* 0x0000001000c07308 */ /* 0x0003e20000000800 */
[----:B------:R-:W-:Y:S02]  /*9930*/  LOP3.LUT R8, R5, 0xff, RZ, 0xc0, !PT ;  /* 0x000000ff05087812 */ /* 0x000fe400078ec0ff */
[----:B------:R-:W-:Y:S01]  /*9940*/  SHF.R.U32.HI R6, RZ, 0x18, R5 ;  /* 0x00000018ff067819 */ /* 0x000fe20000011605 */
[C---:B--2---:R-:W-:Y:S01]  /*9950*/  FMUL.FTZ R36, R2.reuse, R36 ;  /* 0x0000002402247220 */ /* 0x044fe20000410000 */
[----:B------:R-:W-:Y:S01]  /*9960*/  SHF.R.U32.HI R5, RZ, 0x8, R4 ;  /* 0x00000008ff057819 */ /* 0x000fe20000011604 */
[C---:B------:R-:W-:Y:S01]  /*9970*/  FMUL.FTZ R37, R2.reuse, R37 ;  /* 0x0000002502257220 */ /* 0x040fe20000410000 */
        /* <DEDUP_REMOVED lines=15> */
[C---:B------:R-:W-:Y:S01]  /*9a70*/  FMUL.FTZ R8, R2.reuse, R156 ;  /* 0x0000009c02087220 */ /* 0x040fe20000410000 */
        /* <DEDUP_REMOVED lines=10> */
[----:B------:R2:W3:Y:S01]  /*9b20*/  MUFU.EX2 R191, R17 ;  /* 0x0000001100bf7308 */ /* 0x0004e20000000800 */
[----:B------:R-:W4:Y:S01]  /*9b30*/  LDSM.16.MT88.4 R152, [R200+0x18000] ;  /* 0x01800000c898783b */ /* 0x000f220000004200 */
[C---:B------:R-:W-:Y:S02]  /*9b40*/  FMUL.FTZ R10, R0.reuse, R158 ;  /* 0x0000009e000a7220 */ /* 0x040fe40000410000 */
[----:B------:R-:W-:Y:S02]  /*9b50*/  FMUL.FTZ R11, R0, R159 ;  /* 0x0000009f000b7220 */ /* 0x000fe40000410000 */
[C---:B------:R-:W-:Y:S03]  /*9b60*/  HMMA.16816.F32 R4, R168.reuse, R172, R4 ;  /* 0x000000aca804723c */ /* 0x040fe60000001804 */
[----:B------:R-:W5:Y:S01]  /*9b70*/  LDSM.16.MT88.4 R156, [R199+0x18000] ;  /* 0x01800000c79c783b */ /* 0x000f620000004200 */
[----:B------:R3:W-:Y:S01]  /*9b80*/  MUFU.EX2 R190, R18 ;  /* 0x0000001200be7308 */ /* 0x0007e20000000800 */
[----:B-1----:R-:W-:Y:S02]  /*9b90*/  FMUL.FTZ R16, R2, R160 ;  /* 0x000000a002107220 */ /* 0x002fe40000410000 */
[C---:B------:R-:W-:Y:S01]  /*9ba0*/  FMUL.FTZ R38, R0.reuse, R38 ;  /* 0x0000002600267220 */ /* 0x040fe20000410000 */
[C---:B------:R-:W-:Y:S03]  /*9bb0*/  HMMA.16816.F32 R8, R168.reuse, R174, R8 ;  /* 0x000000aea808723c */ /* 0x040fe60000001808 */
[----:B------:R-:W1:Y:S01]  /*9bc0*/  LDSM.16.MT88.4 R172, [R197+0x1a000] ;  /* 0x01a00000c5ac783b */ /* 0x000e620000004200 */
[C---:B------:R-:W-:Y:S02]  /*9bd0*/  FMUL.FTZ R39, R0.reuse, R39 ;  /* 0x0000002700277220 */ /* 0x040fe40000410000 */
[C---:B------:R-:W-:Y:S01]  /*9be0*/  FMUL.FTZ R42, R0.reuse, R42 ;  /* 0x0000002a002a7220 */ /* 0x040fe20000410000 */
[----:B------:R5:W1:Y:S01]  /*9bf0*/  MUFU.EX2 R189, R19 ;  /* 0x0000001300bd7308 */ /* 0x000a620000000800 */
[----:B------:R-:W-:Y:S03]  /*9c00*/  FMUL.FTZ R43, R0, R43 ;  /* 0x0000002b002b7220 */ /* 0x000fe60000410000 */
[C---:B------:R-:W-:Y:S03]  /*9c10*/  HMMA.16816.F32 R36, R168.reuse, R176, R36 ;  /* 0x000000b0a824723c */ /* 0x040fe60000001824 */
[C---:B--2---:R-:W-:Y:S02]  /*9c20*/  FMUL.FTZ R17, R2.reuse, R161 ;  /* 0x000000a102117220 */ /* 0x044fe40000410000 */
[----:B------:R-:W-:Y:S01]  /*9c30*/  FMUL.FTZ R45, R2, R45 ;  /* 0x0000002d022d7220 */ /* 0x000fe20000410000 */
[----:B------:R-:W-:Y:S01]  /*9c40*/  MUFU.EX2 R177, R20 ;  /* 0x0000001400b17308 */ /* 0x000fe20000000800 */
[C---:B------:R-:W-:Y:S01]  /*9c50*/  FMUL.FTZ R46, R0.reuse, R46 ;  /* 0x0000002e002e7220 */ /* 0x040fe20000410000 */
[C---:B------:R-:W-:Y:S04]  /*9c60*/  HMMA.16816.F32 R40, R168.reuse, R178, R40 ;  /* 0x000000b2a828723c */ /* 0x040fe80000001828 */
[C---:B------:R-:W-:Y:S02]  /*9c70*/  FMUL.FTZ R47, R0.reuse, R47 ;  /* 0x0000002f002f7220 */ /* 0x040fe40000410000 */
[----:B---3--:R-:W-:Y:S02]  /*9c80*/  FMUL.FTZ R18, R0, R162 ;  /* 0x000000a200127220 */ /* 0x008fe40000410000 */
[----:B------:R-:W-:Y:S01]  /*9c90*/  MUFU.EX2 R179, R26 ;  /* 0x0000001a00b37308 */ /* 0x000fe20000000800 */
[C---:B------:R-:W-:Y:S02]  /*9ca0*/  FMUL.FTZ R48, R2.reuse, R48 ;  /* 0x0000003002307220 */ /* 0x040fe40000410000 */
[C---:B----4-:R-:W-:Y:S03]  /*9cb0*/  HMMA.16816.F32 R44, R168.reuse, R152, R44 ;  /* 0x00000098a82c723c */ /* 0x050fe6000000182c */
[----:B------:R-:W-:Y:S02]  /*9cc0*/  FMUL.FTZ R49, R2, R49 ;  /* 0x0000003102317220 */ /* 0x000fe40000410000 */
[C---:B------:R-:W-:Y:S02]  /*9cd0*/  FMUL.FTZ R50, R0.reuse, R50 ;  /* 0x0000003200327220 */ /* 0x040fe40000410000 */
[C---:B------:R-:W-:Y:S01]  /*9ce0*/  FMUL.FTZ R51, R0.reuse, R51 ;  /* 0x0000003300337220 */ /* 0x040fe20000410000 */
[----:B------:R-:W-:Y:S01]  /*9cf0*/  MUFU.EX2 R178, R27 ;  /* 0x0000001b00b27308 */ /* 0x000fe20000000800 */
[----:B-----5:R-:W-:Y:S02]  /*9d00*/  FMUL.FTZ R19, R0, R163 ;  /* 0x000000a300137220 */ /* 0x020fe40000410000 */
[----:B------:R-:W-:Y:S01]  /*9d10*/  LDSM.16.MT88.4 R160, [R197+0x18800] ;  /* 0x01880000c5a0783b */ /* 0x000fe20000004200 */
[C---:B------:R-:W-:Y:S02]  /*9d20*/  FMUL.FTZ R52, R2.reuse, R52 ;  /* 0x0000003402347220 */ /* 0x040fe40000410000 */
[C---:B------:R-:W-:Y:S03]  /*9d30*/  HMMA.16816.F32 R48, R168.reuse, R154, R48 ;  /* 0x0000009aa830723c */ /* 0x040fe60000001830 */
[----:B------:R-:W-:Y:S01]  /*9d40*/  FMUL.FTZ R53, R2, R53 ;  /* 0x0000003502357220 */ /* 0x000fe20000410000 */
[----:B------:R2:W-:Y:S01]  /*9d50*/  MUFU.EX2 R187, R13 ;  /* 0x0000000d00bb7308 */ /* 0x0005e20000000800 */
[----:B------:R-:W3:Y:S01]  /*9d60*/  LDSM.16.MT88.4 R152, [R198+0x1a000] ;  /* 0x01a00000c698783b */ /* 0x000ee20000004200 */
[C---:B------:R-:W-:Y:S02]  /*9d70*/  FMUL.FTZ R54, R0.reuse, R54 ;  /* 0x0000003600367220 */ /* 0x040fe40000410000 */
[----:B------:R-:W-:Y:S04]  /*9d80*/  FMUL.FTZ R55, R0, R55 ;  /* 0x0000003700377220 */ /* 0x000fe80000410000 */
[C---:B------:R-:W-:Y:S02]  /*9d90*/  FMUL.FTZ R56, R2.reuse, R56 ;  /* 0x0000003802387220 */ /* 0x040fe40000410000 */
[----:B------:R-:W-:Y:S01]  /*9da0*/  FMUL.FTZ R57, R2, R57 ;  /* 0x0000003902397220 */ /* 0x000fe20000410000 */
[C---:B------:R-:W-:Y:S01]  /*9db0*/  HMMA.16816.F32 R52, R168.reuse, R156, R52 ;  /* 0x0000009ca834723c */ /* 0x040fe20000001834 */
[----:B------:R-:W-:Y:S02]  /*9dc0*/  MUFU.EX2 R184, R24 ;  /* 0x0000001800b87308 */ /* 0x000fe40000000800 */
        /* <DEDUP_REMOVED lines=112> */
[----:B------:R-:W-:Y:S01]  /*a4d0*/  FFMA.FTZ R149, R12, c[0x0][0x23c], -R180 ;  /* 0x00008f000c957a23 */ /* 0x000fe200000108b4 */
[----:B------:R-:W-:Y:S01]  /*a4e0*/  LOP3.LUT R173, R150, 0xff, RZ, 0xc0, !PT ;  /* 0x000000ff96ad7812 */ /* 0x000fe200078ec0ff */
[C---:B------:R-:W-:Y:S02]  /*a4f0*/  FMUL.FTZ R140, R2.reuse, R140 ;  /* 0x0000008c028c7220 */ /* 0x040fe40000410000 */
[----:B------:R1:W5:Y:S01]  /*a500*/  MUFU.EX2 R188, R149 ;  /* 0x0000009500bc7308 */ /* 0x0003620000000800 */
[C---:B------:R-:W-:Y:S03]  /*a510*/  HMMA.16816.F32 R136, R168.reuse, R174, R136 ;  /* 0x000000aea888723c */ /* 0x040fe60000001888 */
[----:B------:R-:W-:Y:S01]  /*a520*/  LOP3.LUT R12, R151, UR18, R186, 0x96, !PT ;  /* 0x00000012970c7c12 */ /* 0x000fe2000f8e96ba */
[----:B------:R-:W-:Y:S01]  /*a530*/  FMUL.FTZ R141, R2, R141 ;  /* 0x0000008d028d7220 */ /* 0x000fe20000410000 */
[--C-:B------:R-:W-:Y:S01]  /*a540*/  SHF.R.U32.HI R172, RZ, 0x18, R150.reuse ;  /* 0x00000018ffac7819 */ /* 0x100fe20000011696 */
[----:B------:R-:W-:Y:S01]  /*a550*/  FMUL.FTZ R142, R0, R142 ;  /* 0x0000008e008e7220 */ /* 0x000fe20000410000 */
[----:B--2---:R-:W-:Y:S01]  /*a560*/  LOP3.LUT R13, R12, 0xffff, RZ, 0xc0, !PT ;  /* 0x0000ffff0c0d7812 */ /* 0x004fe200078ec0ff */
[C---:B---3--:R-:W-:Y:S01]  /*a570*/  HMMA.16816.F32 R16, R168.reuse, R152, R16 ;  /* 0x00000098a810723c */ /* 0x048fe20000001810 */
[----:B------:R2:W-:Y:S03]  /*a580*/  MUFU.EX2 R186, R14 ;  /* 0x0000000e00ba7308 */ /* 0x0005e60000000800 */
[----:B------:R-:W-:Y:S01]  /*a590*/  FMUL.FTZ R143, R0, R143 ;  /* 0x0000008f008f7220 */ /* 0x000fe20000410000 */
[----:B------:R-:W-:Y:S01]  /*a5a0*/  LOP3.LUT R151, R150, 0xffff, RZ, 0xc0, !PT ;  /* 0x0000ffff96977812 */ /* 0x000fe200078ec0ff */
[----:B------:R-:W-:Y:S01]  /*a5b0*/  FMUL.FTZ R144, R2, R144 ;  /* 0x0000009002907220 */ /* 0x000fe20000410000 */
[----:B------:R-:W-:Y:S01]  /*a5c0*/  LOP3.LUT R152, R12, 0xff, RZ, 0xc0, !PT ;  /* 0x000000ff0c987812 */ /* 0x000fe200078ec0ff */
[----:B------:R-:W-:Y:S03]  /*a5d0*/  FFMA.FTZ R153, R15, c[0x0][0x23c], -R181 ;  /* 0x00008f000f997a23 */ /* 0x000fe600000108b5 */
[C---:B------:R-:W-:Y:S01]  /*a5e0*/  HMMA.16816.F32 R140, R168.reuse, R154, R140 ;  /* 0x0000009aa88c723c */ /* 0x040fe2000000188c */
[----:B------:R3:W3:Y:S02]  /*a5f0*/  MUFU.EX2 R185, R153 ;  /* 0x0000009900b97308 */ /* 0x0006e40000000800 */
[----:B------:R-:W-:Y:S01]  /*a600*/  FMUL.FTZ R15, R0, R167 ;  /* 0x000000a7000f7220 */ /* 0x000fe20000410000 */
[----:B-1----:R-:W-:Y:S01]  /*a610*/  SHF.R.U32.HI R149, RZ, 0x10, R150 ;  /* 0x00000010ff957819 */ /* 0x002fe20000011696 */
[C---:B------:R-:W-:Y:S01]  /*a620*/  FMUL.FTZ R145, R2.reuse, R145 ;  /* 0x0000009102917220 */ /* 0x040fe20000410000 */
[----:B------:R-:W-:Y:S01]  /*a630*/  SHF.R.U32.HI R150, RZ, 0x8, R13 ;  /* 0x00000008ff967819 */ /* 0x000fe2000001160d */
[----:B------:R-:W-:Y:S01]  /*a640*/  FMUL.FTZ R13, R2, R165 ;  /* 0x000000a5020d7220 */ /* 0x000fe20000410000 */
[----:B------:R-:W-:Y:S01]  /*a650*/  SHF.R.U32.HI R154, RZ, 0x8, R151 ;  /* 0x00000008ff9a7819 */ /* 0x000fe20000011697 */
[C---:B------:R-:W-:Y:S03]  /*a660*/  FMUL.FTZ R146, R0.reuse, R146 ;  /* 0x0000009200927220 */ /* 0x040fe60000410000 */
[----:B------:R-:W-:Y:S01]  /*a670*/  LOP3.LUT R155, R149, 0xff, RZ, 0xc0, !PT ;  /* 0x000000ff959b7812 */ /* 0x000fe200078ec0ff */
[C---:B------:R-:W-:Y:S01]  /*a680*/  FMUL.FTZ R147, R0.reuse, R147 ;  /* 0x0000009300937220 */ /* 0x040fe20000410000 */
[--C-:B------:R-:W-:Y:S01]  /*a690*/  SHF.R.U32.HI R149, RZ, 0x10, R12.reuse ;  /* 0x00000010ff957819 */ /* 0x100fe2000001160c */
[----:B--2---:R-:W-:Y:S01]  /*a6a0*/  FMUL.FTZ R14, R0, R166 ;  /* 0x000000a6000e7220 */ /* 0x004fe20000410000 */
[----:B------:R-:W-:Y:S01]  /*a6b0*/  SHF.R.U32.HI R151, RZ, 0x18, R12 ;  /* 0x00000018ff977819 */ /* 0x000fe2000001160c */
[C---:B------:R-:W-:Y:S01]  /*a6c0*/  FMUL.FTZ R12, R2.reuse, R164 ;  /* 0x000000a4020c7220 */ /* 0x040fe20000410000 */
[----:B------:R-:W-:Y:S01]  /*a6d0*/  PRMT R154, R173, 0x5410, R154 ;  /* 0x00005410ad9a7816 */ /* 0x000fe2000000009a */
[----:B------:R-:W1:Y:S01]  /*a6e0*/  LDSM.16.MT88.4 R164, [R198+0x18800] ;  /* 0x01880000c6a4783b */ /* 0x000e620000004200 */
[----:B------:R-:W-:Y:S01]  /*a6f0*/  LOP3.LUT R149, R149, 0xff, RZ, 0xc0, !PT ;  /* 0x000000ff95957812 */ /* 0x000fe200078ec0ff */
[----:B------:R-:W-:Y:S01]  /*a700*/  FFMA.FTZ R2, R2, R237, R232 ;  /* 0x000000ed02027223 */ /* 0x000fe200000100e8 */
[----:B------:R-:W-:Y:S01]  /*a710*/  PRMT R155, R155, 0x5410, R172 ;  /* 0x000054109b9b7816 */ /* 0x000fe200000000ac */
[--C-:B------:R-:W-:Y:S01]  /*a720*/  HSET2.LE.AND R154, R154, R245.reuse, PT ;  /* 0x000000f59a9a7233 */ /* 0x100fe20003803000 */
[C---:B----4-:R-:W-:Y:S03]  /*a730*/  HMMA.16816.F32 R12, R168.reuse, R156, R12 ;  /* 0x0000009ca80c723c */ /* 0x050fe6000000180c */
[----:B------:R-:W-:Y:S01]  /*a740*/  PRMT R152, R152, 0x5410, R150 ;  /* 0x0000541098987816 */ /* 0x000fe20000000096 */
[--C-:B------:R-:W-:Y:S01]  /*a750*/  HSET2.LE.AND R155, R155, R245.reuse, PT ;  /* 0x000000f59b9b7233 */ /* 0x100fe20003803000 */
[----:B------:R-:W-:Y:S01]  /*a760*/  PRMT R151, R149, 0x5410, R151 ;  /* 0x0000541095977816 */ /* 0x000fe20000000097 */
[----:B------:R-:W2:Y:S01]  /*a770*/  LDSM.16.MT88.4 R172, [R200+0x18800] ;  /* 0x01880000c8ac783b */ /* 0x000ea20000004200 */
[----:B------:R-:W-:Y:S01]  /*a780*/  F2FP.PACK_AB R149, R191, R192 ;  /* 0x000000c0bf95723e */ /* 0x000fe200000000ff */
[----:B------:R-:W-:Y:S04]  /*a790*/  HMMA.16816.F32 R144, R168, R158, R144 ;  /* 0x0000009ea890723c */ /* 0x000fe80000001890 */
[--C-:B------:R-:W-:Y:S01]  /*a7a0*/  HSET2.LE.AND R152, R152, R245.reuse, PT ;  /* 0x000000f598987233 */ /* 0x100fe20003803000 */
[----:B------:R-:W-:Y:S01]  /*a7b0*/  LOP3.LUT R154, R154, R149, RZ, 0xc0, !PT ;  /* 0x000000959a9a7212 */ /* 0x000fe200078ec0ff */
[--C-:B---3--:R-:W-:Y:S01]  /*a7c0*/  HSET2.LE.AND R153, R151, R245.reuse, PT ;  /* 0x000000f597997233 */ /* 0x108fe20003803000 */
[----:B------:R-:W-:Y:S01]  /*a7d0*/  F2FP.PACK_AB R149, R189, R190 ;  /* 0x000000bebd95723e */ /* 0x000fe200000000ff */
[----:B------:R-:W3:Y:S01]  /*a7e0*/  LDSM.16.MT88.4 R156, [R199+0x18800] ;  /* 0x01880000c79c783b */ /* 0x000ee20000004200 */
[----:B-----5:R-:W-:Y:S03]  /*a7f0*/  F2FP.PACK_AB R150, R187, R188 ;  /* 0x000000bcbb96723e */ /* 0x020fe600000000ff */
[----:B------:R-:W-:Y:S01]  /*a800*/  F2FP.PACK_AB R151, R185, R186 ;  /* 0x000000bab997723e */ /* 0x000fe200000000ff */
[----:B------:R-:W-:Y:S01]  /*a810*/  FFMA.FTZ R0, R0, R238, R194 ;  /* 0x000000ee00007223 */ /* 0x000fe200000100c2 */
[----:B------:R-:W-:Y:S01]  /*a820*/  LOP3.LUT R155, R155, R149, RZ, 0xc0, !PT ;  /* 0x000000959b9b7212 */ /* 0x000fe200078ec0ff */
[----:B------:R-:W-:Y:S01]  /*a830*/  FADD.FTZ R2, R195, R2 ;  /* 0x00000002c3027221 */ /* 0x000fe20000010000 */
[----:B------:R-:W-:Y:S01]  /*a840*/  LOP3.LUT R152, R152, R150, RZ, 0xc0, !PT ;  /* 0x0000009698987212 */ /* 0x000fe200078ec0ff */
[----:B------:R-:W4:Y:S01]  /*a850*/  LDSM.16.MT88.4 R168, [R197+0x1a800] ;  /* 0x01a80000c5a8783b */ /* 0x000f220000004200 */
[----:B------:R-:W-:Y:S01]  /*a860*/  LOP3.LUT R153, R153, R151, RZ, 0xc0, !PT ;  /* 0x0000009799997212 */ /* 0x000fe200078ec0ff */
[----:B------:R-:W-:Y:S01]  /*a870*/  FADD.FTZ R0, R193, R0 ;  /* 0x00000000c1007221 */ /* 0x000fe20000010000 */
[----:B------:R-:W-:Y:S01]  /*a880*/  MOV R149, UR7 ;  /* 0x0000000700957c02 */ /* 0x000fe20008000f00 */
[----:B------:R-:W-:Y:S02]  /*a890*/  FADD.FTZ R2, R236, R2 ;  /* 0x00000002ec027221 */ /* 0x000fe40000010000 */
[----:B------:R-:W-:Y:S01]  /*a8a0*/  FADD.FTZ R0, R234, R0 ;  /* 0x00000000ea007221 */ /* 0x000fe20000010000 */
[----:B------:R-:W-:Y:S01]  /*a8b0*/  LOP3.LUT R149, R231, UR37, R149, 0x96, !PT ;  /* 0x00000025e7957c12 */ /* 0x000fe2000f8e9695 */
[C---:B------:R-:W-:Y:S05]  /*a8c0*/  HMMA.16816.F32 R4, R152.reuse, R160, R4 ;  /* 0x000000a09804723c */ /* 0x040fea0000001804 */
[----:B------:R-:W-:Y:S03]  /*a8d0*/  IMAD.WIDE.U32 R150, R149, -0x326172a9, RZ ;  /* 0xcd9e8d5795967825 */ /* 0x000fe600078e00ff */
[C---:B------:R-:W-:Y:S01]  /*a8e0*/  HMMA.16816.F32 R8, R152.reuse, R162, R8 ;  /* 0x000000a29808723c */ /* 0x040fe20000001808 */
[----:B------:R-:W5:Y:S03]  /*a8f0*/  LDSM.16.MT88.4 R160, [R198+0x1a800] ;  /* 0x01a80000c6a0783b */ /* 0x000f660000004200 */
[----:B------:R-:W-:Y:S01]  /*a900*/  LOP3.LUT R150, R183, UR15, R150, 0x96, !PT ;  /* 0x0000000fb7967c12 */ /* 0x000fe2000f8e9696 */
[----:B------:R-:W-:Y:S01]  /*a910*/  FADD.FTZ R2, R235, R2 ;  /* 0x00000002eb027221 */ /* 0x000fe20000010000 */
[----:B------:R3:W-:Y:S01]  /*a920*/  MUFU.EX2 R183, R25 ;  /* 0x0000001900b77308 */ /* 0x0007e20000000800 */
[----:B------:R-:W-:Y:S01]  /*a930*/  LOP3.LUT R24, R151, UR17, R240, 0x96, !PT ;  /* 0x0000001197187c12 */ /* 0x000fe2000f8e96f0 */
[C---:B-1----:R-:W-:Y:S04]  /*a940*/  HMMA.16816.F32 R36, R152.reuse, R164, R36 ;  /* 0x000000a49824723c */ /* 0x042fe80000001824 */
[----:B------:R-:W-:Y:S04]  /*a950*/  IMAD.WIDE.U32 R150, R150, -0x2daee0ad, RZ ;  /* 0xd2511f5396967825 */ /* 0x000fe800078e00ff */
[C---:B------:R-:W-:Y:S01]  /*a960*/  HMMA.16816.F32 R40, R152.reuse, R166, R40 ;  /* 0x000000a69828723c */ /* 0x040fe20000001828 */
[----:B------:R-:W1:Y:S03]  /*a970*/  LDSM.16.MT88.4 R164, [R200+0x1a800] ;  /* 0x01a80000c8a4783b */ /* 0x000e660000004200 */
[----:B------:R-:W-:Y:S02]  /*a980*/  FADD.FTZ R0, R233, R0 ;  /* 0x00000000e9007221 */ /* 0x000fe40000010000 */
[----:B------:R-:W-:Y:S02]  /*a990*/  FADD.FTZ R2, R188, R2 ;  /* 0x00000002bc027221 */ /* 0x000fe40000010000 */
[C---:B--2---:R-:W-:Y:S04]  /*a9a0*/  HMMA.16816.F32 R44, R152.reuse, R172, R44 ;  /* 0x000000ac982c723c */ /* 0x044fe8000000182c */
[----:B------:R-:W-:Y:S02]  /*a9b0*/  FADD.FTZ R0, R186, R0 ;  /* 0x00000000ba007221 */ /* 0x000fe40000010000 */
[----:B---3--:R-:W-:Y:S02]  /*a9c0*/  IMAD.WIDE.U32 R24, R24, -0x2daee0ad, RZ ;  /* 0xd2511f5318187825 */ /* 0x008fe400078e00ff */
[C---:B------:R-:W-:Y:S01]  /*a9d0*/  HMMA.16816.F32 R48, R152.reuse, R174, R48 ;  /* 0x000000ae9830723c */ /* 0x040fe20000001830 */
[----:B------:R-:W2:Y:S03]  /*a9e0*/  LDSM.16.MT88.4 R172, [R199+0x1a800] ;  /* 0x01a80000c7ac783b */ /* 0x000ea60000004200 */
[----:B------:R-:W-:Y:S01]  /*a9f0*/  LOP3.LUT R25, R25, UR14, R228, 0x96, !PT ;  /* 0x0000000e19197c12 */ /* 0x000fe2000f8e96e4 */
[----:B------:R-:W-:Y:S01]  /*aa00*/  FADD.FTZ R2, R187, R2 ;  /* 0x00000002bb027221 */ /* 0x000fe20000010000 */
[----:B------:R-:W-:Y:S01]  /*aa10*/  LOP3.LUT R24, R151, UR12, R24, 0x96, !PT ;  /* 0x0000000c97187c12 */ /* 0x000fe2000f8e9618 */
[----:B------:R-:W-:Y:S01]  /*aa20*/  FADD.FTZ R0, R185, R0 ;  /* 0x00000000b9007221 */ /* 0x000fe20000010000 */
[C---:B------:R-:W-:Y:S04]  /*aa30*/  HMMA.16816.F32 R52, R152.reuse, R156, R52 ;  /* 0x0000009c9834723c */ /* 0x040fe80000001834 */
[----:B------:R-:W-:Y:S02]  /*aa40*/  FADD.FTZ R2, R192, R2 ;  /* 0x00000002c0027221 */ /* 0x000fe40000010000 */
[----:B------:R-:W-:Y:S02]  /*aa50*/  FADD.FTZ R0, R190, R0 ;  /* 0x00000000be007221 */ /* 0x000fe40000010000 */
[C---:B------:R-:W-:Y:S01]  /*aa60*/  HMMA.16816.F32 R56, R152.reuse, R158, R56 ;  /* 0x0000009e9838723c */ /* 0x040fe20000001838 */
[----:B------:R-:W3:Y:S03]  /*aa70*/  LDSM.16.MT88.4 R156, [R197+0x1c800] ;  /* 0x01c80000c59c783b */ /* 0x000ee60000004200 */
[----:B------:R-:W-:Y:S02]  /*aa80*/  FADD.FTZ R2, R191, R2 ;  /* 0x00000002bf027221 */ /* 0x000fe40000010000 */
[----:B------:R-:W-:Y:S02]  /*aa90*/  FADD.FTZ R0, R189, R0 ;  /* 0x00000000bd007221 */ /* 0x000fe40000010000 */
[C---:B----4-:R-:W-:Y:S04]  /*aaa0*/  HMMA.16816.F32 R60, R152.reuse, R168, R60 ;  /* 0x000000a8983c723c */ /* 0x050fe8000000183c */
[----:B------:R-:W-:Y:S04]  /*aab0*/  FADD.FTZ R2, R177, R2 ;  /* 0x00000002b1027221 */ /* 0x000fe80000010000 */
        /* <DEDUP_REMOVED lines=19> */
[----:B------:R-:W-:Y:S07]  /*abf0*/  MUFU.EX2 R171, R30 ;  /* 0x0000001e00ab7308 */ /* 0x000fee0000000800 */
[C---:B-1----:R-:W-:Y:S03]  /*ac00*/  HMMA.16816.F32 R116, R152.reuse, R164, R116 ;  /* 0x000000a49874723c */ /* 0x042fe60000001874 */
[----:B------:R-:W-:Y:S04]  /*ac10*/  MUFU.EX2 R170, R31 ;  /* 0x0000001f00aa7308 */ /* 0x000fe80000000800 */
[----:B------:R-:W-:Y:S01]  /*ac20*/  IMAD.WIDE.U32 R164, R25, -0x326172a9, RZ ;  /* 0xcd9e8d5719a47825 */ /* 0x000fe200078e00ff */
[C---:B------:R-:W-:Y:S04]  /*ac30*/  HMMA.16816.F32 R120, R152.reuse, R166, R120 ;  /* 0x000000a69878723c */ /* 0x040fe80000001878 */
[----:B------:R-:W-:Y:S03]  /*ac40*/  LOP3.LUT R149, R165, UR13, R182, 0x96, !PT ;  /* 0x0000000da5957c12 */ /* 0x000fe6000f8e96b6 */
[----:B------:R-:W-:Y:S01]  /*ac50*/  IMAD.WIDE.U32 R166, R24, -0x326172a9, RZ ;  /* 0xcd9e8d5718a67825 */ /* 0x000fe200078e00ff */
[C---:B--2---:R-:W-:Y:S01]  /*ac60*/  HMMA.16816.F32 R124, R152.reuse, R172, R124 ;  /* 0x000000ac987c723c */ /* 0x044fe2000000187c */
[----:B------:R-:W1:Y:S01]  /*ac70*/  LDSM.16.MT88.4 R24, [R199+0x1e800] ;  /* 0x01e80000c718783b */ /* 0x000e620000004200 */
[----:B------:R-:W-:Y:S02]  /*ac80*/  MUFU.EX2 R173, R28 ;  /* 0x0000001c00ad7308 */ /* 0x000fe40000000800 */
[----:B------:R-:W-:Y:S04]  /*ac90*/  LOP3.LUT R151, R167, UR11, R164, 0x96, !PT ;  /* 0x0000000ba7977c12 */ /* 0x000fe8000f8e96a4 */
[C---:B------:R-:W-:Y:S04]  /*aca0*/  HMMA.16816.F32 R128, R152.reuse, R174, R128 ;  /* 0x000000ae9880723c */ /* 0x040fe80000001880 */
[----:B------:R2:W-:Y:S01]  /*acb0*/  MUFU.EX2 R172, R29 ;  /* 0x0000001d00ac7308 */ /* 0x0005e20000000800 */
[----:B------:R-:W-:Y:S03]  /*acc0*/  IMAD.WIDE.U32 R168, R151, -0x2daee0ad, RZ ;  /* 0xd2511f5397a87825 */ /* 0x000fe600078e00ff */
[C---:B---3--:R-:W-:Y:S06]  /*acd0*/  HMMA.16816.F32 R132, R152.reuse, R156, R132 ;  /* 0x0000009c9884723c */ /* 0x048fec0000001884 */
[----:B------:R3:W5:Y:S01]  /*ace0*/  MUFU.EX2 R175, R22 ;  /* 0x0000001600af7308 */ /* 0x0007620000000800 */
[----:B------:R-:W-:Y:S01]  /*acf0*/  IMAD.WIDE.U32 R156, R149, -0x2daee0ad, RZ ;  /* 0xd2511f53959c7825 */ /* 0x000fe200078e00ff */
[C---:B------:R-:W-:Y:S04]  /*ad00*/  HMMA.16816.F32 R136, R152.reuse, R158, R136 ;  /* 0x0000009e9888723c */ /* 0x040fe80000001888 */
[----:B------:R-:W-:Y:S01]  /*ad10*/  FFMA.FTZ R149, R21, c[0x0][0x23c], -R180 ;  /* 0x00008f0015957a23 */ /* 0x000fe200000108b4 */
[----:B------:R-:W-:Y:S01]  /*ad20*/  LOP3.LUT R20, R169, UR8, R156, 0x96, !PT ;  /* 0x00000008a9147c12 */ /* 0x000fe2000f8e969c */
[----:B------:R-:W-:Y:S01]  /*ad30*/  FFMA.FTZ R180, R33, c[0x0][0x23c], -R180 ;  /* 0x00008f0021b47a23 */ /* 0x000fe200000108b4 */
[----:B------:R-:W-:Y:S01]  /*ad40*/  LOP3.LUT R150, R157, UR10, R150, 0x96, !PT ;  /* 0x0000000a9d967c12 */ /* 0x000fe2000f8e9696 */
[C---:B----4-:R-:W-:Y:S01]  /*ad50*/  HMMA.16816.F32 R16, R152.reuse, R160, R16 ;  /* 0x000000a09810723c */ /* 0x050fe20000001810 */
[----:B------:R4:W4:Y:S01]  /*ad60*/  MUFU.EX2 R176, R149 ;  /* 0x0000009500b07308 */ /* 0x0009220000000800 */
[----:B------:R-:W4:Y:S02]  /*ad70*/  LDSM.16.MT88.4 R156, [R197+0x19000] ;  /* 0x01900000c59c783b */ /* 0x000f240000004200 */
[----:B------:R-:W-:Y:S04]  /*ad80*/  IMAD.WIDE.U32 R20, R20, -0x326172a9, RZ ;  /* 0xcd9e8d5714147825 */ /* 0x000fe800078e00ff */
[C---:B------:R-:W-:Y:S02]  /*ad90*/  HMMA.16816.F32 R140, R152.reuse, R162, R140 ;  /* 0x000000a2988c723c */ /* 0x040fe4000000188c */
[----:B--2---:R-:W-:Y:S01]  /*ada0*/  LDSM.16.MT88.4 R28, [R199+0x1f000] ;  /* 0x01f00000c71c783b */ /* 0x004fe20000004200 */
[----:B------:R2:W2:Y:S01]  /*adb0*/  MUFU.EX2 R169, R32 ;  /* 0x0000002000a97308 */ /* 0x0004a20000000800 */
[----:B------:R-:W-:Y:S01]  /*adc0*/  IMAD.WIDE.U32 R164, R150, -0x326172a9, RZ ;  /* 0xcd9e8d5796a47825 */ /* 0x000fe200078e00ff */
[C---:B------:R-:W-:Y:S02]  /*add0*/  LOP3.LUT R150, R20.reuse, 0xff, RZ, 0xc0, !PT ;  /* 0x000000ff14967812 */ /* 0x040fe400078ec0ff */
[--C-:B------:R-:W-:Y:S01]  /*ade0*/  SHF.R.U32.HI R151, RZ, 0x10, R20.reuse ;  /* 0x00000010ff977819 */ /* 0x100fe20000011614 */
[C---:B-1----:R-:W-:Y:S04]  /*adf0*/  HMMA.16816.F32 R12, R152.reuse, R24, R12 ;  /* 0x00000018980c723c */ /* 0x042fe8000000180c */
[----:B------:R-:W-:Y:S01]  /*ae00*/  SHF.R.U32.HI R160, RZ, 0x18, R20 ;  /* 0x00000018ffa07819 */ /* 0x000fe20000011614 */
[----:B------:R-:W-:Y:S01]  /*ae10*/  MUFU.EX2 R180, R180 ;  /* 0x000000b400b47308 */ /* 0x000fe20000000800 */
[----:B---3--:R-:W-:Y:S01]  /*ae20*/  LOP3.LUT R22, R151, 0xff, RZ, 0xc0, !PT ;  /* 0x000000ff97167812 */ /* 0x008fe200078ec0ff */
[----:B-----5:R-:W-:Y:S01]  /*ae30*/  FADD.FTZ R0, R175, R0 ;  /* 0x00000000af007221 */ /* 0x020fe20000010000 */
[----:B------:R-:W-:Y:S01]  /*ae40*/  HMMA.16816.F32 R144, R152, R26, R144 ;  /* 0x0000001a9890723c */ /* 0x000fe20000001890 */
[----:B------:R-:W-:Y:S03]  /*ae50*/  LDSM.16.MT88.4 R24, [R200+0x19000] ;  /* 0x01900000c818783b */ /* 0x000fe60000004200 */
[----:B----4-:R-:W-:Y:S01]  /*ae60*/  LOP3.LUT R149, R20, 0xffff, RZ, 0xc0, !PT ;  /* 0x0000ffff14957812 */ /* 0x010fe200078ec0ff */
[----:B------:R-:W-:Y:S01]  /*ae70*/  FADD.FTZ R2, R176, R2 ;  /* 0x00000002b0027221 */ /* 0x000fe20000010000 */
[----:B------:R-:W-:Y:S02]  /*ae80*/  LOP3.LUT R21, R21, UR19, R164, 0x96, !PT ;  /* 0x0000001315157c12 */ /* 0x000fe4000f8e96a4 */
[----:B------:R-:W-:Y:S01]  /*ae90*/  SHF.R.U32.HI R149, RZ, 0x8, R149 ;  /* 0x00000008ff957819 */ /* 0x000fe20000011695 */
[----:B------:R-:W-:Y:S03]  /*aea0*/  LDSM.16.MT88.4 R152, [R199+0x19000] ;  /* 0x01900000c798783b */ /* 0x000fe60000004200 */
[----:B------:R-:W-:Y:S01]  /*aeb0*/  PRMT R164, R150, 0x5410, R149 ;  /* 0x0000541096a47816 */ /* 0x000fe20000000095 */
[----:B------:R-:W-:Y:S01]  /*aec0*/  FFMA.FTZ R149, R23, c[0x0][0x23c], -R181 ;  /* 0x00008f0017957a23 */ /* 0x000fe200000108b5 */
[----:B------:R-:W-:Y:S01]  /*aed0*/  PRMT R151, R22, 0x5410, R160 ;  /* 0x0000541016977816 */ /* 0x000fe200000000a0 */
[----:B------:R-:W-:Y:S01]  /*aee0*/  FADD.FTZ R2, R184, R2 ;  /* 0x00000002b8027221 */ /* 0x000fe20000010000 */
[----:B------:R-:W-:Y:S01]  /*aef0*/  LOP3.LUT R20, R21, 0xffff, RZ, 0xc0, !PT ;  /* 0x0000ffff15147812 */ /* 0x000fe200078ec0ff */
[----:B------:R1:W3:Y:S01]  /*af00*/  MUFU.EX2 R174, R149 ;  /* 0x0000009500ae7308 */ /* 0x0002e20000000800 */
[--C-:B------:R-:W-:Y:S01]  /*af10*/  SHF.R.U32.HI R23, RZ, 0x10, R21.reuse ;  /* 0x00000010ff177819 */ /* 0x100fe20000011615 */
[----:B------:R-:W4:Y:S01]  /*af20*/  LDSM.16.MT88.4 R160, [R198+0x19000] ;  /* 0x01900000c6a0783b */ /* 0x000f220000004200 */
[----:B------:R-:W-:Y:S01]  /*af30*/  SHF.R.U32.HI R20, RZ, 0x8, R20 ;  /* 0x00000008ff147819 */ /* 0x000fe20000011614 */
[--C-:B------:R-:W-:Y:S01]  /*af40*/  HSET2.LE.AND R22, R164, R245.reuse, PT ;  /* 0x000000f5a4167233 */ /* 0x100fe20003803000 */
[----:B------:R-:W-:Y:S01]  /*af50*/  LOP3.LUT R23, R23, 0xff, RZ, 0xc0, !PT ;  /* 0x000000ff17177812 */ /* 0x000fe200078ec0ff */
[----:B------:R-:W-:Y:S01]  /*af60*/  FADD.FTZ R2, R183, R2 ;  /* 0x00000002b7027221 */ /* 0x000fe20000010000 */
[----:B--2---:R-:W-:Y:S03]  /*af70*/  LOP3.LUT R32, R165, UR9, R166, 0x96, !PT ;  /* 0x00000009a5207c12 */ /* 0x004fe6000f8e96a6 */
[----:B------:R-:W-:Y:S01]  /*af80*/  LDSM.16.MT88.4 R164, [R199+0x19800] ;  /* 0x01980000c7a4783b */ /* 0x000fe20000004200 */
[----:B------:R-:W-:Y:S02]  /*af90*/  FADD.FTZ R2, R173, R2 ;  /* 0x00000002ad027221 */ /* 0x000fe40000010000 */
[----:B------:R-:W-:Y:S04]  /*afa0*/  IMAD.WIDE.U32 R32, R32, -0x2daee0ad, RZ ;  /* 0xd2511f5320207825 */ /* 0x000fe800078e00ff */
[----:B------:R-:W-:Y:S04]  /*afb0*/  FADD.FTZ R2, R172, R2 ;  /* 0x00000002ac027221 */ /* 0x000fe80000010000 */
[----:B------:R-:W-:Y:S01]  /*afc0*/  FADD.FTZ R2, R169, R2 ;  /* 0x00000002a9027221 */ /* 0x000fe20000010000 */
[----:B-1----:R-:W-:Y:S01]  /*afd0*/  LOP3.LUT R149, R21, 0xff, RZ, 0xc0, !PT ;  /* 0x000000ff15957812 */ /* 0x002fe200078ec0ff */
[----:B---3--:R-:W-:Y:S01]  /*afe0*/  FADD.FTZ R0, R174, R0 ;  /* 0x00000000ae007221 */ /* 0x008fe20000010000 */
[----:B------:R-:W-:Y:S01]  /*aff0*/  SHF.R.U32.HI R21, RZ, 0x18, R21 ;  /* 0x00000018ff157819 */ /* 0x000fe20000011615 */
[----:B------:R-:W-:Y:S01]  /*b000*/  FADD.FTZ R237, R180, R2 ;  /* 0x00000002b4ed7221 */ /* 0x000fe20000010000 */
[----:B------:R-:W-:Y:S01]  /*b010*/  PRMT R149, R149, 0x5410, R20 ;  /* 0x0000541095957816 */ /* 0x000fe20000000014 */
[----:B------:R-:W-:Y:S01]  /*b020*/  FADD.FTZ R0, R179, R0 ;  /* 0x00000000b3007221 */ /* 0x000fe20000010000 */
[----:B------:R-:W-:Y:S01]  /*b030*/  PRMT R150, R23, 0x5410, R21 ;  /* 0x0000541017967816 */ /* 0x000fe20000000015 */
[--C-:B------:R-:W-:Y:S01]  /*b040*/  HSET2.LE.AND R23, R151, R245.reuse, PT ;  /* 0x000000f597177233 */ /* 0x100fe20003803000 */
[----:B------:R-:W-:Y:S01]  /*b050*/  F2FP.PACK_AB R20, R183, R184 ;  /* 0x000000b8b714723e */ /* 0x000fe200000000ff */
[--C-:B------:R-:W-:Y:S01]  /*b060*/  HSET2.LE.AND R21, R149, R245.reuse, PT ;  /* 0x000000f595157233 */ /* 0x100fe20003803000 */
[----:B------:R-:W-:Y:S01]  /*b070*/  F2FP.PACK_AB R149, R176, R177 ;  /* 0x000000b1b095723e */ /* 0x000fe200000000ff */
[--C-:B------:R-:W-:Y:S01]  /*b080*/  HSET2.LE.AND R150, R150, R245.reuse, PT ;  /* 0x000000f596967233 */ /* 0x100fe20003803000 */
[----:B------:R-:W-:Y:S01]  /*b090*/  LOP3.LUT R22, R22, R20, RZ, 0xc0, !PT ;  /* 0x0000001416167212 */ /* 0x000fe200078ec0ff */
[C---:B------:R-:W-:Y:S01]  /*b0a0*/  FADD.FTZ R0, R178.reuse, R0 ;  /* 0x00000000b2007221 */ /* 0x040fe20000010000 */
[----:B------:R-:W-:Y:S02]  /*b0b0*/  F2FP.PACK_AB R20, R178, R179 ;  /* 0x000000b3b214723e */ /* 0x000fe400000000ff */
[----:B------:R-:W-:Y:S01]  /*b0c0*/  F2FP.PACK_AB R151, R174, R175 ;  /* 0x000000afae97723e */ /* 0x000fe200000000ff */
[----:B------:R-:W-:Y:S01]  /*b0d0*/  FADD.FTZ R0, R171, R0 ;  /* 0x00000000ab007221 */ /* 0x000fe20000010000 */
[----:B------:R-:W-:Y:S02]  /*b0e0*/  LOP3.LUT R23, R23, R20, RZ, 0xc0, !PT ;  /* 0x0000001417177212 */ /* 0x000fe400078ec0ff */
[----:B------:R-:W-:Y:S01]  /*b0f0*/  LOP3.LUT R20, R21, R149, RZ, 0xc0, !PT ;  /* 0x0000009515147212 */ /* 0x000fe200078ec0ff */
[--C-:B------:R-:W-:Y:S01]  /*b100*/  FFMA.FTZ R149, R34, c[0x0][0x23c], -R181.reuse ;  /* 0x00008f0022957a23 */ /* 0x100fe200000108b5 */
[----:B------:R-:W-:Y:S01]  /*b110*/  LOP3.LUT R21, R150, R151, RZ, 0xc0, !PT ;  /* 0x0000009796157212 */ /* 0x000fe200078ec0ff */
[----:B------:R-:W-:Y:S01]  /*b120*/  FFMA.FTZ R181, R35, c[0x0][0x23c], -R181 ;  /* 0x00008f0023b57a23 */ /* 0x000fe200000108b5 */
[----:B------:R-:W-:Y:S01]  /*b130*/  LOP3.LUT R34, R33, UR18, R168, 0x96, !PT ;  /* 0x0000001221227c12 */ /* 0x000fe2000f8e96a8 */
[----:B------:R-:W-:Y:S01]  /*b140*/  FADD.FTZ R0, R170, R0 ;  /* 0x00000000aa007221 */ /* 0x000fe20000010000 */
[----:B------:R-:W-:Y:S01]  /*b150*/  LOP3.LUT R33, R32, 0xffff, RZ, 0xc0, !PT ;  /* 0x0000ffff20217812 */ /* 0x000fe200078ec0ff */
[----:B------:R1:W2:Y:S01]  /*b160*/  MUFU.EX2 R168, R149 ;  /* 0x0000009500a87308 */ /* 0x0002a20000000800 */
[----:B------:R-:W-:Y:S01]  /*b170*/  LOP3.LUT R150, R34, 0xff, RZ, 0xc0, !PT ;  /* 0x000000ff22967812 */ /* 0x000fe200078ec0ff */
[C---:B------:R-:W-:Y:S05]  /*b180*/  HMMA.16816.F32 R4, R20.reuse, R156, R4 ;  /* 0x0000009c1404723c */ /* 0x040fea0000001804 */
[----:B------:R-:W-:Y:S03]  /*b190*/  LOP3.LUT R151, R32, 0xff, RZ, 0xc0, !PT ;  /* 0x000000ff20977812 */ /* 0x000fe600078ec0ff */
[C---:B------:R-:W-:Y:S01]  /*b1a0*/  HMMA.16816.F32 R8, R20.reuse, R158, R8 ;  /* 0x0000009e1408723c */ /* 0x040fe20000001808 */
[----:B------:R-:W3:Y:S01]  /*b1b0*/  LDSM.16.MT88.4 R156, [R197+0x1b000] ;  /* 0x01b00000c59c783b */ /* 0x000ee20000004200 */
[----:B------:R-:W5:Y:S06]  /*b1c0*/  MUFU.EX2 R181, R181 ;  /* 0x000000b500b57308 */ /* 0x000f6c0000000800 */
[C---:B----4-:R-:W-:Y:S04]  /*b1d0*/  HMMA.16816.F32 R36, R20.reuse, R160, R36 ;  /* 0x000000a01424723c */ /* 0x050fe80000001824 */
[----:B-1----:R-:W-:Y:S01]  /*b1e0*/  SHF.R.U32.HI R149, RZ, 0x18, R34 ;  /* 0x00000018ff957819 */ /* 0x002fe20000011622 */
[----:B--2---:R-:W-:Y:S03]  /*b1f0*/  FADD.FTZ R0, R168, R0 ;  /* 0x00000000a8007221 */ /* 0x004fe60000010000 */
[C---:B------:R-:W-:Y:S01]  /*b200*/  HMMA.16816.F32 R40, R20.reuse, R162, R40 ;  /* 0x000000a21428723c */ /* 0x040fe20000001828 */
[----:B------:R-:W1:Y:S07]  /*b210*/  LDSM.16.MT88.4 R160, [R198+0x1b000] ;  /* 0x01b00000c6a0783b */ /* 0x000e6e0000004200 */
[C---:B------:R-:W-:Y:S04]  /*b220*/  HMMA.16816.F32 R44, R20.reuse, R24, R44 ;  /* 0x00000018142c723c */ /* 0x040fe8000000182c */
[----:B-----5:R-:W-:Y:S04]  /*b230*/  FADD.FTZ R238, R181, R0 ;  /* 0x00000000b5ee7221 */ /* 0x020fe80000010000 */
        /* <DEDUP_REMOVED lines=26> */
[C---:B----4-:R-:W-:Y:S07]  /*b3e0*/  HMMA.16816.F32 R116, R20.reuse, R152, R116 ;  /* 0x000000981474723c */ /* 0x050fee0000001874 */
[--C-:B------:R-:W-:Y:S01]  /*b3f0*/  SHF.R.U32.HI R152, RZ, 0x10, R32.reuse ;  /* 0x00000010ff987819 */ /* 0x100fe20000011620 */
[C---:B------:R-:W-:Y:S04]  /*b400*/  HMMA.16816.F32 R120, R20.reuse, R154, R120 ;  /* 0x0000009a1478723c */ /* 0x040fe80000001878 */
[----:B------:R-:W-:Y:S02]  /*b410*/  SHF.R.U32.HI R153, RZ, 0x18, R32 ;  /* 0x00000018ff997819 */ /* 0x000fe40000011620 */
[----:B------:R-:W-:Y:S02]  /*b420*/  SHF.R.U32.HI R32, RZ, 0x8, R33 ;  /* 0x00000008ff207819 */ /* 0x000fe40000011621 */
[C---:B---3--:R-:W-:Y:S04]  /*b430*/  HMMA.16816.F32 R124, R20.reuse, R156, R124 ;  /* 0x0000009c147c723c */ /* 0x048fe8000000187c */
[----:B------:R-:W-:Y:S02]  /*b440*/  PRMT R151, R151, 0x5410, R32 ;  /* 0x0000541097977816 */ /* 0x000fe40000000020 */
[----:B------:R-:W-:Y:S02]  /*b450*/  LOP3.LUT R152, R152, 0xff, RZ, 0xc0, !PT ;  /* 0x000000ff98987812 */ /* 0x000fe400078ec0ff */
[C---:B------:R-:W-:Y:S01]  /*b460*/  HMMA.16816.F32 R128, R20.reuse, R158, R128 ;  /* 0x0000009e1480723c */ /* 0x040fe20000001880 */
[----:B------:R-:W3:Y:S03]  /*b470*/  LDSM.16.MT88.4 R156, [R197+0x19800] ;  /* 0x01980000c59c783b */ /* 0x000ee60000004200 */
[----:B------:R-:W-:Y:S04]  /*b480*/  PRMT R152, R152, 0x5410, R153 ;  /* 0x0000541098987816 */ /* 0x000fe80000000099 */
[C---:B-1----:R-:W-:Y:S08]  /*b490*/  HMMA.16816.F32 R132, R20.reuse, R160, R132 ;  /* 0x000000a01484723c */ /* 0x042ff00000001884 */
[C---:B------:R-:W-:Y:S01]  /*b4a0*/  HMMA.16816.F32 R136, R20.reuse, R162, R136 ;  /* 0x000000a21488723c */ /* 0x040fe20000001888 */
[----:B------:R-:W-:Y:S07]  /*b4b0*/  LDSM.16.MT88.4 R160, [R200+0x19800] ;  /* 0x01980000c8a0783b */ /* 0x000fee0000004200 */
[C---:B--2---:R-:W-:Y:S07]  /*b4c0*/  HMMA.16816.F32 R16, R20.reuse, R24, R16 ;  /* 0x000000181410723c */ /* 0x044fee0000001810 */
[----:B------:R-:W-:Y:S01]  /*b4d0*/  LOP3.LUT R24, R34, 0xffff, RZ, 0xc0, !PT ;  /* 0x0000ffff22187812 */ /* 0x000fe200078ec0ff */
[C---:B------:R-:W-:Y:S04]  /*b4e0*/  HMMA.16816.F32 R140, R20.reuse, R26, R140 ;  /* 0x0000001a148c723c */ /* 0x040fe8000000188c */
[----:B------:R-:W-:Y:S02]  /*b4f0*/  SHF.R.U32.HI R25, RZ, 0x10, R34 ;  /* 0x00000010ff197819 */ /* 0x000fe40000011622 */
[----:B------:R-:W-:Y:S01]  /*b500*/  SHF.R.U32.HI R24, RZ, 0x8, R24 ;  /* 0x00000008ff187819 */ /* 0x000fe20000011618 */
[----:B------:R-:W1:Y:S01]  /*b510*/  LDSM.16.MT88.4 R32, [R198+0x19800] ;  /* 0x01980000c620783b */ /* 0x000e620000004200 */
[C---:B------:R-:W-:Y:S04]  /*b520*/  HMMA.16816.F32 R12, R20.reuse, R28, R12 ;  /* 0x0000001c140c723c */ /* 0x040fe8000000180c */
[----:B------:R-:W-:Y:S02]  /*b530*/  LOP3.LUT R25, R25, 0xff, RZ, 0xc0, !PT ;  /* 0x000000ff19197812 */ /* 0x000fe400078ec0ff */
[----:B------:R-:W-:Y:S02]  /*b540*/  PRMT R24, R150, 0x5410, R24 ;  /* 0x0000541096187816 */ /* 0x000fe40000000018 */
[----:B------:R-:W-:Y:S01]  /*b550*/  HMMA.16816.F32 R144, R20, R30, R144 ;  /* 0x0000001e1490723c */ /* 0x000fe20000001890 */
[----:B------:R-:W-:Y:S03]  /*b560*/  LDSM.16.MT88.4 R20, [R200+0x1b800] ;  /* 0x01b80000c814783b */ /* 0x000fe60000004200 */
[----:B------:R-:W-:Y:S01]  /*b570*/  PRMT R150, R25, 0x5410, R149 ;  /* 0x0000541019967816 */ /* 0x000fe20000000095 */
[--C-:B------:R-:W-:Y:S01]  /*b580*/  HSET2.LE.AND R24, R24, R245.reuse, PT ;  /* 0x000000f518187233 */ /* 0x100fe20003803000 */
[----:B------:R-:W-:Y:S01]  /*b590*/  F2FP.PACK_AB R25, R172, R173 ;  /* 0x000000adac19723e */ /* 0x000fe200000000ff */
[--C-:B------:R-:W-:Y:S01]  /*b5a0*/  HSET2.LE.AND R149, R151, R245.reuse, PT ;  /* 0x000000f597957233 */ /* 0x100fe20003803000 */
[----:B------:R-:W-:Y:S01]  /*b5b0*/  F2FP.PACK_AB R27, R170, R171 ;  /* 0x000000abaa1b723e */ /* 0x000fe200000000ff */
[--C-:B------:R-:W-:Y:S03]  /*b5c0*/  HSET2.LE.AND R26, R150, R245.reuse, PT ;  /* 0x000000f5961a7233 */ /* 0x100fe60003803000 */
[----:B------:R-:W-:Y:S02]  /*b5d0*/  LOP3.LUT R24, R24, R25, RZ, 0xc0, !PT ;  /* 0x0000001918187212 */ /* 0x000fe400078ec0ff */
[----:B------:R-:W-:Y:S01]  /*b5e0*/  LOP3.LUT R25, R26, R27, RZ, 0xc0, !PT ;  /* 0x0000001b1a197212 */ /* 0x000fe200078ec0ff */
[----:B------:R-:W-:Y:S01]  /*b5f0*/  HSET2.LE.AND R27, R152, R245, PT ;  /* 0x000000f5981b7233 */ /* 0x000fe20003803000 */
[----:B------:R-:W-:Y:S02]  /*b600*/  F2FP.PACK_AB R28, R181, R168 ;  /* 0x000000a8b51c723e */ /* 0x000fe400000000ff */
[----:B------:R-:W-:Y:S02]  /*b610*/  F2FP.PACK_AB R150, R180, R169 ;  /* 0x000000a9b496723e */ /* 0x000fe400000000ff */
[----:B------:R-:W-:Y:S02]  /*b620*/  LOP3.LUT R27, R27, R28, RZ, 0xc0, !PT ;  /* 0x0000001c1b1b7212 */ /* 0x000fe400078ec0ff */
[----:B------:R-:W-:Y:S01]  /*b630*/  LOP3.LUT R26, R149, R150, RZ, 0xc0, !PT ;  /* 0x00000096951a7212 */ /* 0x000fe200078ec0ff */
[----:B------:R-:W-:Y:S01]  /*b640*/  LDSM.16.MT88.4 R28, [R199+0x1b800] ;  /* 0x01b80000c71c783b */ /* 0x000fe20000004200 */
[----:B------:R-:W-:Y:S02]  /*b650*/  MOV R150, R3 ;  /* 0x0000000300967202 */ /* 0x000fe40000000f00 */
[----:B------:R-:W-:Y:S03]  /*b660*/  MOV R149, R148 ;  /* 0x0000009400957202 */ /* 0x000fe60000000f00 */
[C---:B---3--:R-:W-:Y:S02]  /*b670*/  HMMA.16816.F32 R152, R24.reuse, R156, R4 ;  /* 0x0000009c1898723c */ /* 0x048fe40000001804 */
[----:B------:R-:W2:Y:S06]  /*b680*/  LDSM.16.MT88.4 R4, [R197+0x1b800] ;  /* 0x01b80000c504783b */ /* 0x000eac0000004200 */
[C---:B------:R-:W-:Y:S02]  /*b690*/  HMMA.16816.F32 R156, R24.reuse, R158, R8 ;  /* 0x0000009e189c723c */ /* 0x040fe40000001808 */
[----:B------:R-:W3:Y:S06]  /*b6a0*/  LDSM.16.MT88.4 R8, [R198+0x1b800] ;  /* 0x01b80000c608783b */ /* 0x000eec0000004200 */
        /* <DEDUP_REMOVED lines=36> */
[C---:B--2---:R-:W-:Y:S08]  /*b8f0*/  HMMA.16816.F32 R164, R24.reuse, R4, R12 ;  /* 0x0000000418a4723c */ /* 0x044ff0000000180c */
[----:B------:R-:W-:Y:S01]  /*b900*/  HMMA.16816.F32 R144, R24, R6, R144 ;  /* 0x000000061890723c */ /* 0x000fe20000001890 */
[----:B------:R-:W-:-:S07]  /*b910*/  @P5 BRA `(.L_x_1324) ;  /* 0xffffc4d000005947 */ /* 0x000fce000383ffff */
.L_x_1323:
        /* <DEDUP_REMOVED lines=404> */
.L_x_1328:
[----:B--234-:R-:W-:Y:S05]  /*d260*/  BSYNC B0 ;  /* 0x0000000000007941 */ /* 0x01cfea0003800000 */
.L_x_1327:
[----:B------:R-:W2:Y:S04]  /*d270*/  LDL.LU.64 R6, [R1] ;  /* 0x0000000001067983 */ /* 0x000ea80000300a00 */
[----:B------:R-:W3:Y:S04]  /*d280*/  S2R R3, SR_TID.X ;  /* 0x0000000000037919 */ /* 0x000ee80000002100 */
[----:B------:R-:W4:Y:S01]  /*d290*/  S2R R12, SR_CTAID.Z ;  /* 0x00000000000c7919 */ /* 0x000f220000002700 */
[----:B------:R-:W-:Y:S01]  /*d2a0*/  SHF.R.S32.HI R0, RZ, 0x1f, R250 ;  /* 0x0000001fff007819 */ /* 0x000fe200000114fa */
[----:B------:R-:W-:-:S02]  /*d2b0*/  USHF.R.S32.HI UR6, URZ, 0x1f, UR10 ;  /* 0x0000001f3f067899 */ /* 0x000fc4000801140a */
[----:B------:R1:W5:Y:S01]  /*d2c0*/  LDL R81, [R1+0x14] ;  /* 0x0000140001517983 */ /* 0x0003620000100800 */
[----:B------:R-:W-:Y:S01]  /*d2d0*/  IADD3 R2, P0, R250, UR12, RZ ;  /* 0x0000000cfa027c10 */ /* 0x000fe2000ff1e0ff */
[----:B------:R-:W-:Y:S02]  /*d2e0*/  ULDC.64 UR4, c[0x0][0x1f0] ;  /* 0x00007c0000047ab9 */ /* 0x000fe40000000a00 */
[----:B------:R1:W5:Y:S04]  /*d2f0*/  LDL R80, [R1+0x10] ;  /* 0x0000100001507983 */ /* 0x0003680000100800 */
[----:B------:R1:W5:Y:S01]  /*d300*/  LDL R15, [R1+0x18] ;  /* 0x00001800010f7983 */ /* 0x0003620000100800 */
[----:B------:R-:W-:Y:S01]  /*d310*/  UIMAD UR4, UR6, UR4, URZ ;  /* 0x00000004060472a4 */ /* 0x000fe2000f8e023f */
[----:B------:R-:W-:Y:S03]  /*d320*/  BSSY B0, `(.L_x_1329) ;  /* 0x000001c000007945 */ /* 0x000fe60003800000 */
[----:B------:R-:W-:Y:S01]  /*d330*/  UIMAD UR4, UR10, UR5, UR4 ;  /* 0x000000050a0472a4 */ /* 0x000fe2000f8e0204 */
[----:B---3--:R-:W-:-:S04]  /*d340*/  SHF.R.S32.HI R4, RZ, 0x1f, R3 ;  /* 0x0000001fff047819 */ /* 0x008fc80000011403 */
[----:B------:R-:W-:Y:S02]  /*d350*/  LEA.HI R4, R4, R3, RZ, 0x3 ;  /* 0x0000000304047211 */ /* 0x000fe400078f18ff */
[----:B------:R-:W-:Y:S02]  /*d360*/  IADD3.X R3, R0, UR7, RZ, P0, !PT ;  /* 0x0000000700037c10 */ /* 0x000fe400087fe4ff */
[----:B------:R-:W-:Y:S01]  /*d370*/  SHF.R.S32.HI R10, RZ, 0x3, R4 ;  /* 0x00000003ff0a7819 */ /* 0x000fe20000011404 */
[----:B------:R-:W-:Y:S02]  /*d380*/  IMAD.U32 R4, RZ, RZ, UR24 ;  /* 0x00000018ff047e24 */ /* 0x000fe4000f8e00ff */
[----:B----4-:R-:W-:Y:S01]  /*d390*/  IMAD.WIDE.U32 R12, R12, c[0x0][0x1f0], R2 ;  /* 0x00007c000c0c7a25 */ /* 0x010fe200078e0002 */
[----:B------:R-:W-:-:S04]  /*d3a0*/  SHF.R.S32.HI R11, RZ, 0x1f, R10 ;  /* 0x0000001fff0b7819 */ /* 0x000fc8000001140a */
[----:B------:R-:W-:Y:S01]  /*d3b0*/  IADD3 R9, R13, UR4, RZ ;  /* 0x000000040d097c10 */ /* 0x000fe2000fffe0ff */
[----:B------:R-:W-:Y:S01]  /*d3c0*/  IMAD.WIDE R4, R4, 0x80, R10 ;  /* 0x0000008004047825 */ /* 0x000fe200078e020a */
[----:B--2---:R-:W-:-:S13]  /*d3d0*/  ISETP.GE.AND P0, PT, R6, UR20, PT ;  /* 0x0000001406007c0c */ /* 0x004fda000bf06270 */
[----:B------:R-:W-:Y:S05]  /*d3e0*/  @P0 BRA `(.L_x_1330) ;  /* 0x000000f000000947 */ /* 0x000fea0003800000 */
[----:B-1----:R-:W-:Y:S01]  /*d3f0*/  IMAD R0, R5, c[0x0][0x1e8], RZ ;  /* 0x00007a0005007a24 */ /* 0x002fe200078e02ff */
        /* <DEDUP_REMOVED lines=14> */
.L_x_1330:
[----:B-1----:R-:W-:Y:S05]  /*d4e0*/  BSYNC B0 ;  /* 0x0000000000007941 */ /* 0x002fea0003800000 */
.L_x_1329:
        /* <DEDUP_REMOVED lines=22> */
.L_x_1332:
[----:B------:R-:W-:Y:S05]  /*d650*/  BSYNC B0 ;  /* 0x0000000000007941 */ /* 0x000fea0003800000 */
.L_x_1331:
[----:B------:R-:W-:Y:S01]  /*d660*/  IADD3 R0, R10, 0x40, RZ ;  /* 0x000000400a007810 */ /* 0x000fe20007ffe0ff */
[----:B------:R-:W-:Y:S03]  /*d670*/  BSSY B0, `(.L_x_1333) ;  /* 0x0000015000007945 */ /* 0x000fe60003800000 */
[----:B------:R-:W-:-:S13]  /*d680*/  ISETP.GE.AND P0, PT, R0, UR20, PT ;  /* 0x0000001400007c0c */ /* 0x000fda000bf06270 */
[----:B------:R-:W-:Y:S05]  /*d690*/  @P0 BRA `(.L_x_1334) ;  /* 0x0000012000000947 */ /* 0x000fea0003800000 */
[----:B------:R-:W-:Y:S01]  /*d6a0*/  IADD3 R0, P0, R4, 0x40, RZ ;  /* 0x0000004004007810 */ /* 0x000fe20007f1e0ff */
[----:B-1----:R-:W-:Y:S01]  /*d6b0*/  IMAD.MOV.U32 R3, RZ, RZ, R9 ;  /* 0x000000ffff037224 */ /* 0x002fe200078e0009 */
        /* <DEDUP_REMOVED lines=16> */
.L_x_1334:
[----:B------:R-:W-:Y:S05]  /*d7c0*/  BSYNC B0 ;  /* 0x0000000000007941 */ /* 0x000fea0003800000 */
.L_x_1333:
[----:B------:R-:W-:-:S04]  /*d7d0*/  IADD3 R0, R10, 0x60, RZ ;  /* 0x000000600a007810 */ /* 0x000fc80007ffe0ff */
        /* <DEDUP_REMOVED lines=22> */
.L_x_1301:
        /* <DEDUP_REMOVED lines=10> */
[----:B------:R-:W-:Y:S01]  /*d9e0*/  ULDC.64 UR4, c[0x0][0x1e0] ;  /* 0x0000780000047ab9 */ /* 0x000fe20000000a00 */
[----:B------:R-:W-:Y:S01]  /*d9f0*/  IMAD.IADD R15, R98, 0x1, -R0 ;  /* 0x00000001620f7824 */ /* 0x000fe200078e0a00 */
[----:B------:R-:W-:Y:S01]  /*da00*/  @UP4 UIMAD.WIDE.U32 UR12, UR23, UR6, URZ ;  /* 0x00000006170c42a5 */ /* 0x000fe2000f8e003f */
[--C-:B------:R-:W-:Y:S01]  /*da10*/  SHF.R.S32.HI R7, RZ, 0x1f, R6.reuse ;  /* 0x0000001fff077819 */ /* 0x100fe20000011406 */
[----:B------:R-:W-:Y:S01]  /*da20*/  @!UP4 USHF.R.S32.HI UR16, URZ, 0x1f, UR11 ;  /* 0x0000001f3f10c899 */ /* 0x000fe2000801140b */
[----:B------:R-:W-:Y:S01]  /*da30*/  IMAD.SHL.U32 R0, R15, 0x8, RZ ;  /* 0x000000080f007824 */ /* 0x000fe200078e00ff */
[----:B------:R-:W-:Y:S01]  /*da40*/  UISETP.NE.AND UP2, UPT, UR15, URZ, UPT ;  /* 0x0000003f0f00728c */ /* 0x000fe2000bf45270 */
[----:B------:R-:W-:Y:S01]  /*da50*/  BSSY B0, `(.L_x_1335) ;  /* 0x0000040000007945 */ /* 0x000fe20003800000 */
[----:B------:R-:W-:Y:S01]  /*da60*/  @!UP4 UIMAD UR16, UR16, UR4, URZ ;  /* 0x000000041010c2a4 */ /* 0x000fe2000f8e023f */
[----:B------:R-:W-:Y:S01]  /*da70*/  IMAD.WIDE R4, R4, 0x80, R6 ;  /* 0x0000008004047825 */ /* 0x000fe200078e0206 */
[----:B------:R-:W-:Y:S01]  /*da80*/  @UP4 UIMAD UR7, UR23, UR7, UR13 ;  /* 0x00000007170742a4 */ /* 0x000fe2000f8e020d */
[C---:B------:R-:W-:Y:S01]  /*da90*/  IADD3 R19, R0.reuse, 0x40, RZ ;  /* 0x0000004000137810 */ /* 0x040fe20007ffe0ff */
[----:B------:R-:W-:Y:S01]  /*daa0*/  USHF.R.S32.HI UR13, URZ, 0x1f, UR9 ;  /* 0x0000001f3f0d7899 */ /* 0x000fe20008011409 */
[C---:B------:R-:W-:Y:S01]  /*dab0*/  IADD3 R18, R0.reuse, 0x80, RZ ;  /* 0x0000008000127810 */ /* 0x040fe20007ffe0ff */
[----:B------:R-:W-:Y:S01]  /*dac0*/  @UP4 UMOV UR17, UR12 ;  /* 0x0000000c00114c82 */ /* 0x000fe20008000000 */
[----:B------:R-:W-:Y:S01]  /*dad0*/  IADD3 R17, R0, 0xc0, RZ ;  /* 0x000000c000117810 */ /* 0x000fe20007ffe0ff */
[----:B------:R-:W-:-:S02]  /*dae0*/  @!UP3 UISETP.NE.AND UP1, UPT, UR15, URZ, UPT ;  /* 0x0000003f0f00b28c */ /* 0x000fc4000bf25270 */
[----:B------:R-:W-:Y:S02]  /*daf0*/  ULDC UR10, c[0x0][0x214] ;  /* 0x00008500000a7ab9 */ /* 0x000fe40000000800 */
[----:B------:R-:W-:Y:S02]  /*db00*/  @UP3 ULDC UR12, c[0x0][0x210] ;  /* 0x00008400000c3ab9 */ /* 0x000fe40000000800 */
[----:B------:R-:W-:Y:S02]  /*db10*/  UISETP.EQ.AND UP2, UPT, UR14, URZ, UP2 ;  /* 0x0000003f0e00728c */ /* 0x000fe40009742270 */
[----:B------:R-:W-:Y:S02]  /*db20*/  ULDC UR8, c[0x0][0x234] ;  /* 0x00008d0000087ab9 */ /* 0x000fe40000000800 */
[----:B------:R-:W-:Y:S02]  /*db30*/  @!UP4 UIMAD.WIDE.U32 UR18, UR11, UR4, URZ ;  /* 0x000000040b12c2a5 */ /* 0x000fe4000f8e003f */
[----:B------:R-:W-:-:S02]  /*db40*/  @!UP4 UIMAD UR16, UR11, UR5, UR16 ;  /* 0x000000050b10c2a4 */ /* 0x000fc4000f8e0210 */
[----:B------:R-:W-:Y:S02]  /*db50*/  @UP3 UIMAD UR12, UR12, UR10, URZ ;  /* 0x0000000a0c0c32a4 */ /* 0x000fe4000f8e023f */
[----:B------:R-:W-:Y:S02]  /*db60*/  ULDC.64 UR4, c[0x0][0x1f0] ;  /* 0x00007c0000047ab9 */ /* 0x000fe40000000a00 */
[----:B------:R-:W-:Y:S02]  /*db70*/  @!UP3 USEL UR12, UR10, UR8, !UP1 ;  /* 0x000000080a0cb287 */ /* 0x000fe4000c800000 */
[----:B------:R-:W-:Y:S02]  /*db80*/  UISETP.NE.OR UP0, UPT, UR23, -0x1, !UP2 ;  /* 0xffffffff1700788c */ /* 0x000fe4000d705670 */
[----:B------:R-:W-:Y:S02]  /*db90*/  ULDC UR6, c[0x0][0x1c0] ;  /* 0x0000700000067ab9 */ /* 0x000fe40000000800 */
[----:B------:R-:W-:-:S02]  /*dba0*/  UIMAD UR4, UR13, UR4, URZ ;  /* 0x000000040d0472a4 */ /* 0x000fc4000f8e023f */
[----:B------:R-:W-:Y:S02]  /*dbb0*/  @!UP4 UMOV UR17, UR18 ;  /* 0x000000120011cc82 */ /* 0x000fe40008000000 */
[----:B------:R-:W-:Y:S01]  /*dbc0*/  @UP3 UMOV UR13, 0x1 ;  /* 0x00000001000d3882 */ /* 0x000fe20000000000 */
[----:B------:R-:W-:Y:S01]  /*dbd0*/  IADD3 R2, P0, R0, UR17, RZ ;  /* 0x0000001100027c10 */ /* 0x000fe2000ff1e0ff */
[----:B------:R-:W-:Y:S02]  /*dbe0*/  @!UP3 UIMAD UR13, UR12, UR6, URZ ;  /* 0x000000060c0db2a4 */ /* 0x000fe4000f8e023f */
[----:B------:R-:W-:Y:S02]  /*dbf0*/  @!UP4 UIADD3 UR7, UR19, UR16, URZ ;  /* 0x000000101307c290 */ /* 0x000fe4000fffe03f */
        /* <DEDUP_REMOVED lines=37> */
.L_x_1336:
[----:B------:R-:W-:Y:S05]  /*de50*/  BSYNC B0 ;  /* 0x0000000000007941 */ /* 0x000fea0003800000 */
.L_x_1335:
        /* <DEDUP_REMOVED lines=22> */
.L_x_1338:
[----:B------:R-:W-:Y:S05]  /*dfc0*/  BSYNC B0 ;  /* 0x0000000000007941 */ /* 0x000fea0003800000 */
.L_x_1337:
        /* <DEDUP_REMOVED lines=22> */
.L_x_1340:
[----:B------:R-:W-:Y:S05]  /*e130*/  BSYNC B0 ;  /* 0x0000000000007941 */ /* 0x000fea0003800000 */
.L_x_1339:
        /* <DEDUP_REMOVED lines=21> */
.L_x_1342:
[----:B------:R-:W-:Y:S05]  /*e290*/  BSYNC B0 ;  /* 0x0000000000007941 */ /* 0x000fea0003800000 */
.L_x_1341:
        /* <DEDUP_REMOVED lines=35> */
.L_x_1343:
        /* <DEDUP_REMOVED lines=11> */
.L_x_2050:


//--------------------- .text._ZN5flash16flash_fwd_kernelI23Flash_fwd_kernel_traitsILi256ELi128ELi64ELi8ELb0ELb0EN7cutlass6half_tE19Flash_kernel_traitsILi256ELi128ELi64ELi8ES3_EELb1ELb0ELb1ELb0ELb0ELb0ELb0ELb0EEEvNS_16Flash_fwd_paramsE --------------------------
	.section	.text._ZN5flash16flash_fwd_kernelI23Flash_fwd_kernel_traitsILi256ELi128ELi64ELi8ELb0ELb0EN7cutlass6half_tE19Flash_kernel_traitsILi256ELi128ELi64ELi8ES3_EELb1ELb0ELb1ELb0ELb0ELb0ELb0ELb0EEEvNS_16Flash_fwd_paramsE,"ax",@progbits
	.sectioninfo	@"SHI_REGISTERS=255"
	.align	128
        .global         _ZN5flash16flash_fwd_kernelI23Flash_fwd_kernel_traitsILi256ELi128ELi64ELi8ELb0ELb0EN7cutlass6half_tE19Flash_kernel_traitsILi256ELi128ELi64ELi8ES3_EELb1ELb0ELb1ELb0ELb0ELb0ELb0ELb0EEEvNS_16Flash_fwd_paramsE
        .type           _ZN5flash16flash_fwd_kernelI23Flash_fwd_kernel_traitsILi256ELi128ELi64ELi8ELb0ELb0EN7cutlass6half_tE19Flash_kernel_traitsILi256ELi128ELi64ELi8ES3_EELb1ELb0ELb1ELb0ELb0ELb0ELb0ELb0EEEvNS_16Flash_fwd_paramsE,@function
        .size           _ZN5flash16flash_fwd_kernelI23Flash_fwd_kernel_traitsILi256ELi128ELi64ELi8ELb0ELb0EN7cutlass6half_tE19Flash_kernel_traitsILi256ELi128ELi64ELi8ES3_EELb1ELb0ELb1ELb0ELb0ELb0ELb0ELb0EEEvNS_16Flash_fwd_paramsE,(.L_x_2051 - _ZN5flash16flash_fwd_kernelI23Flash_fwd_kernel_traitsILi256ELi128ELi64ELi8ELb0ELb0EN7cutlass6half_tE19Flash_kernel_traitsILi256ELi128ELi64ELi8ES3_EELb1ELb0ELb1ELb0ELb0ELb0ELb0ELb0EEEvNS_16Flash_fwd_paramsE)
        .other          _ZN5flash16flash_fwd_kernelI23Flash_fwd_kernel_traitsILi256ELi128ELi64ELi8ELb0ELb0EN7cutlass6half_tE19Flash_kernel_traitsILi256ELi128ELi64ELi8ES3_EELb1ELb0ELb1ELb0ELb0ELb0ELb0ELb0EEEvNS_16Flash_fwd_paramsE,@"STO_CUDA_ENTRY STV_DEFAULT"
_ZN5flash16flash_fwd_kernelI23Flash_fwd_kernel_traitsILi256ELi128ELi64ELi8ELb0ELb0EN7cutlass6half_tE19Flash_kernel_traitsILi256ELi128ELi64ELi8ES3_EELb1ELb0ELb1ELb0ELb0ELb0ELb0ELb0EEEvNS_16Flash_fwd_paramsE:
.text._ZN5flash16flash_fwd_kernelI23Flash_fwd_kernel_traitsILi256ELi128ELi64ELi8ELb0ELb0EN7cutlass6half_tE19Flash_kernel_traitsILi256ELi128ELi64ELi8ES3_EELb1ELb0ELb1ELb0ELb0ELb0ELb0ELb0EEEvNS_16Flash_fwd_paramsE:
        /* <DEDUP_REMOVED lines=20> */
[----:B------:R-:W-:Y:S01]  /*0140*/  UISETP.NE.AND.EX UP1, UPT, URZ, UR5, UPT, UP1 ;  /* 0x000000053f00728c */ /* 0x000fe2000bf25310 */
[----:B------:R-:W1:Y:S01]  /*0150*/  S2UR UR10, SR_CTAID.Z ;  /* 0x00000000000a79c3 */ /* 0x000e620000002700 */
[----:B------:R-:W-:Y:S02]  /*0160*/  UMOV UR7, 0x4 ;  /* 0x0000000400077882 */ /* 0x000fe40000000000 */
        /* <DEDUP_REMOVED lines=29> */
[----:B------:R2:W3:Y:S04]  /*0340*/  @P0 LDG.E R10, [R14.64] ;  /* 0x0000001e0e0a0981 */ /* 0x0004e8000c1e1900 */
[----:B------:R2:W4:Y:S01]  /*0350*/  @P0 LDG.E R9, [R14.64+0x4] ;  /* 0x0000041e0e090981 */ /* 0x000522000c1e1900 */
[----:B------:R-:W-:-:S13]  /*0360*/  PLOP3.LUT P1, PT, PT, PT, UP1, 0x80, 0x0 ;  /* 0x000000000000781c */ /* 0x000fda0003f2f018 */
[----:B------:R-:W5:Y:S01]  /*0370*/  @P1 LDG.E R8, [R12.64] ;  /* 0x0000001e0c081981 */ /* 0x000f62000c1e1900 */
[----:B-1----:R-:W-:Y:S01]  /*0380*/  MOV R2, UR4 ;  /* 0x0000000400027c02 */ /* 0x002fe20008000f00 */
[----:B------:R-:W-:-:S05]  /*0390*/  IMAD.U32 R3, RZ, RZ, UR5 ;  /* 0x00000005ff037e24 */ /* 0x000fca000f8e00ff */
[----:B------:R-:W5:Y:S01]  /*03a0*/  @!P2 LDG.E R0, [R2.64] ;  /* 0x0000001e0200a981 */ /* 0x000f62000c1e1900 */
[----:B------:R-:W-:Y:S01]  /*03b0*/  UMOV UR26, 0xffffffff ;  /* 0xffffffff001a7882 */ /* 0x000fe20000000000 */
[----:B------:R-:W-:Y:S01]  /*03c0*/  SHF.R.S32.HI R7, RZ, 0x1f, R6 ;  /* 0x0000001fff077819 */ /* 0x000fe20000011406 */
[----:B------:R-:W-:-:S03]  /*03d0*/  UMOV UR14, 0xffffffff ;  /* 0xffffffff000e7882 */ /* 0x000fc60000000000 */
[----:B--2---:R-:W-:Y:S01]  /*03e0*/  LEA.HI R15, R7, R6, RZ, 0x5 ;  /* 0x00000006070f7211 */ /* 0x004fe200078f28ff */
[----:B------:R-:W-:Y:S02]  /*03f0*/  ULDC UR4, c[0x0][0x1c0] ;  /* 0x0000700000047ab9 */ /* 0x000fe40000000800 */
[----:B------:R-:W-:Y:S01]  /*0400*/  UIMAD UR4, UR12, UR4, UR10 ;  /* 0x000000040c0472a4 */ /* 0x000fe2000f8e020a */
[----:B------:R-:W-:Y:S01]  /*0410*/  LOP3.LUT R11, R15, 0xffffffe0, RZ, 0xc0, !PT ;  /* 0xffffffe00f0b7812 */ /* 0x000fe200078ec0ff */
[----:B------:R-:W-:Y:S02]  /*0420*/  UMOV UR13, URZ ;  /* 0x0000003f000d7c82 */ /* 0x000fe40008000000 */
[----:B------:R-:W-:-:S04]  /*0430*/  USHF.L.U32 UR5, UR4, 0x5, URZ ;  /* 0x0000000504057899 */ /* 0x000fc8000800063f */
[----:B------:R-:W-:Y:S01]  /*0440*/  USHF.R.S32.HI UR4, URZ, 0x1f, UR5 ;  /* 0x0000001f3f047899 */ /* 0x000fe20008011405 */
[----:B---3--:R-:W1:Y:S08]  /*0450*/  @P0 R2UR UR26, R10 ;  /* 0x000000000a1a03c2 */ /* 0x008e7000000e0000 */
[----:B----4-:R2:W1:Y:S08]  /*0460*/  @P0 R2UR UR28, R9 ;  /* 0x00000000091c03c2 */ /* 0x01047000000e0000 */
[----:B-----5:R3:W4:Y:S08]  /*0470*/  @P1 R2UR UR13, R8 ;  /* 0x00000000080d13c2 */ /* 0x02073000000e0000 */
[----:B------:R3:W3:Y:S01]  /*0480*/  @!P2 R2UR UR14, R0 ;  /* 0x00000000000ea3c2 */ /* 0x0006e200000e0000 */
[----:B------:R-:W-:Y:S01]  /*0490*/  ISETP.NE.U32.AND P2, PT, RZ, c[0x0][0x248], PT ;  /* 0x00009200ff007a0c */ /* 0x000fe20003f45070 */
[----:B--2---:R-:W-:-:S03]  /*04a0*/  IMAD.IADD R9, R6, 0x1, -R11 ;  /* 0x0000000106097824 */ /* 0x004fc600078e0a0b */
[----:B------:R-:W-:Y:S01]  /*04b0*/  ISETP.NE.AND.EX P2, PT, RZ, c[0x0][0x24c], PT, P2 ;  /* 0x00009300ff007a0c */ /* 0x000fe20003f45320 */
[----:B-1----:R-:W-:Y:S01]  /*04c0*/  @UP2 UIADD3 UR28, UR28, -UR26, URZ ;  /* 0x8000001a1c1c2290 */ /* 0x002fe2000fffe03f */
[--C-:B------:R-:W-:Y:S02]  /*04d0*/  IADD3 R12, P1, P0, R4, UR5, R9.reuse ;  /* 0x00000005040c7c10 */ /* 0x100fe4000f83e009 */
[----:B------:R-:W-:-:S04]  /*04e0*/  SHF.R.S32.HI R4, RZ, 0x1f, R9 ;  /* 0x0000001fff047819 */ /* 0x000fc80000011409 */
[----:B------:R-:W-:Y:S01]  /*04f0*/  IADD3.X R4, R5, UR4, R4, P1, P0 ;  /* 0x0000000405047c10 */ /* 0x000fe20008fe0404 */
[----:B------:R-:W-:-:S04]  /*0500*/  @!UP2 ULDC UR28, c[0x0][0x214] ;  /* 0x00008500001caab9 */ /* 0x000fc80000000800 */
[----:B---34-:R-:W-:Y:S05]  /*0510*/  @!P2 BRA `(.L_x_1344) ;  /* 0x000000700000a947 */ /* 0x018fea0003800000 */
[----:B------:R-:W-:-:S13]  /*0520*/  PLOP3.LUT P0, PT, PT, PT, UP3, 0x80, 0x0 ;  /* 0x000000000000781c */ /* 0x000fda0003f0f038 */
[----:B------:R-:W2:Y:S04]  /*0530*/  @P0 LDG.E R0, [R2.64+0x4] ;  /* 0x0000041e02000981 */ /* 0x000ea8000c1e1900 */
[----:B------:R-:W3:Y:S01]  /*0540*/  @!P0 LDG.E R5, [R2.64] ;  /* 0x0000001e02058981 */ /* 0x000ee2000c1e1900 */
[----:B--2---:R-:W1:Y:S02]  /*0550*/  @P0 R2UR UR6, R0 ;  /* 0x00000000000603c2 */ /* 0x004e6400000e0000 */
[----:B-1----:R-:W-:-:S11]  /*0560*/  @UP3 UIADD3 UR6, UR6, -UR14, URZ ;  /* 0x8000000e06063290 */ /* 0x002fd6000fffe03f */
[----:B---3--:R1:W2:Y:S02]  /*0570*/  @!P0 R2UR UR6, R5 ;  /* 0x00000000050683c2 */ /* 0x0082a400000e0000 */
[----:B-12---:R-:W-:Y:S05]  /*0580*/  BRA `(.L_x_1345) ;  /* 0x0000001000007947 */ /* 0x006fea0003800000 */
.L_x_1344:
[----:B------:R-:W-:Y:S02]  /*0590*/  ULDC UR6, c[0x0][0x218] ;  /* 0x0000860000067ab9 */ /* 0x000fe40000000800 */
.L_x_1345:
        /* <DEDUP_REMOVED lines=48> */
[----:B------:R-:W-:Y:S01]  /*08a0*/  ULDC.U8 UR13, c[0x0][0x329] ;  /* 0x0000ca40000d7ab9 */ /* 0x000fe20000000000 */
[----:B------:R-:W-:Y:S01]  /*08b0*/  LOP3.LUT R3, R7, 0xfffffff8, RZ, 0xc0, !PT ;  /* 0xfffffff807037812 */ /* 0x000fe200078ec0ff */
[----:B------:R-:W-:Y:S01]  /*08c0*/  UISETP.NE.AND UP2, UPT, UR13, URZ, UPT ;  /* 0x0000003f0d00728c */ /* 0x000fe2000bf45270 */
[----:B------:R-:W-:Y:S01]  /*08d0*/  SHF.R.S32.HI R16, RZ, 0x3, R7 ;  /* 0x00000003ff107819 */ /* 0x000fe20000011407 */
[----:B------:R-:W-:Y:S01]  /*08e0*/  ULDC.64 UR4, c[0x0][0x1e0] ;  /* 0x0000780000047ab9 */ /* 0x000fe20000000a00 */
[----:B------:R-:W-:Y:S01]  /*08f0*/  IMAD.U32 R19, RZ, RZ, UR27 ;  /* 0x0000001bff137e24 */ /* 0x000fe2000f8e00ff */
[----:B------:R-:W-:Y:S01]  /*0900*/  USHF.R.S32.HI UR17, URZ, 0x1f, UR10 ;  /* 0x0000001f3f117899 */ /* 0x000fe2000801140a */
[----:B------:R-:W-:Y:S01]  /*0910*/  IMAD.IADD R10, R6, 0x1, -R3 ;  /* 0x00000001060a7824 */ /* 0x000fe200078e0a03 */
[----:B------:R-:W-:Y:S01]  /*0920*/  @UP0 UIMAD.WIDE.U32 UR14, UR26, UR6, URZ ;  /* 0x000000061a0e02a5 */ /* 0x000fe2000f8e003f */
[--C-:B------:R-:W-:Y:S01]  /*0930*/  SHF.R.S32.HI R17, RZ, 0x1f, R16.reuse ;  /* 0x0000001fff117819 */ /* 0x100fe20000011410 */
[----:B------:R-:W-:Y:S01]  /*0940*/  @!UP0 USHF.R.S32.HI UR16, URZ, 0x1f, UR12 ;  /* 0x0000001f3f108899 */ /* 0x000fe2000801140c */
[----:B------:R-:W-:Y:S01]  /*0950*/  IMAD.SHL.U32 R9, R10, 0x8, RZ ;  /* 0x000000080a097824 */ /* 0x000fe200078e00ff */
[----:B------:R-:W-:Y:S01]  /*0960*/  @UP0 UIMAD UR7, UR26, UR7, UR15 ;  /* 0x000000071a0702a4 */ /* 0x000fe2000f8e020f */
[----:B------:R-:W-:Y:S01]  /*0970*/  BSSY B0, `(.L_x_1347) ;  /* 0x000003f000007945 */ /* 0x000fe20003800000 */
[----:B------:R-:W-:Y:S01]  /*0980*/  @!UP0 UIMAD UR16, UR16, UR4, URZ ;  /* 0x00000004101082a4 */ /* 0x000fe2000f8e023f */
[----:B------:R-:W-:Y:S01]  /*0990*/  IMAD.WIDE R18, R19, 0x80, R16 ;  /* 0x0000008013127825 */ /* 0x000fe200078e0210 */
[----:B------:R-:W-:Y:S01]  /*09a0*/  ULDC.U8 UR15, c[0x0][0x328] ;  /* 0x0000ca00000f7ab9 */ /* 0x000fe20000000000 */
[C---:B------:R-:W-:Y:S01]  /*09b0*/  IADD3 R8, R9.reuse, 0x40, RZ ;  /* 0x0000004009087810 */ /* 0x040fe20007ffe0ff */
[----:B------:R-:W-:Y:S01]  /*09c0*/  UISETP.NE.AND UP3, UPT, UR15, URZ, UPT ;  /* 0x0000003f0f00728c */ /* 0x000fe2000bf65270 */
[C---:B------:R-:W-:Y:S01]  /*09d0*/  IADD3 R7, R9.reuse, 0x80, RZ ;  /* 0x0000008009077810 */ /* 0x040fe20007ffe0ff */
[----:B------:R-:W-:Y:S01]  /*09e0*/  @!UP2 UISETP.NE.AND UP1, UPT, UR15, URZ, UPT ;  /* 0x0000003f0f00a28c */ /* 0x000fe2000bf25270 */
[----:B------:R-:W-:Y:S01]  /*09f0*/  IADD3 R6, R9, 0xc0, RZ ;  /* 0x000000c009067810 */ /* 0x000fe20007ffe0ff */
[----:B------:R-:W-:-:S02]  /*0a00*/  UISETP.EQ.AND UP3, UPT, UR13, URZ, UP3 ;  /* 0x0000003f0d00728c */ /* 0x000fc40009f62270 */
        /* <DEDUP_REMOVED lines=53> */
.L_x_1348:
[----:B------:R-:W-:Y:S05]  /*0d60*/  BSYNC B0 ;  /* 0x0000000000007941 */ /* 0x000fea0003800000 */
.L_x_1347:
        /* <DEDUP_REMOVED lines=22> */
.L_x_1350:
[----:B------:R-:W-:Y:S05]  /*0ed0*/  BSYNC B0 ;  /* 0x0000000000007941 */ /* 0x000fea0003800000 */
.L_x_1349:
        /* <DEDUP_REMOVED lines=22> */
.L_x_1352:
[----:B------:R-:W-:Y:S05]  /*1040*/  BSYNC B0 ;  /* 0x0000000000007941 */ /* 0x000fea0003800000 */
.L_x_1351:
        /* <DEDUP_REMOVED lines=21> */
.L_x_1354:
[----:B------:R-:W-:Y:S05]  /*11a0*/  BSYNC B0 ;  /* 0x0000000000007941 */ /* 0x000fea0003800000 */
.L_x_1353:
        /* <DEDUP_REMOVED lines=35> */
.L_x_1346:
        /* <DEDUP_REMOVED lines=33> */
.L_x_1355:
[----:B------:R-:W-:Y:S01]  /*15f0*/  IABS R0, c[0x0][0x1c8] ;  /* 0x0000720000007a13 */ /* 0x000fe20000000000 */
[----:B------:R-:W1:Y:S01]  /*1600*/  S2R R2, SR_CTAID.Z ;  /* 0x0000000000027919 */ /* 0x000e620000002700 */
[----:B------:R-:W-:Y:S02]  /*1610*/  UMOV UR16, URZ ;  /* 0x0000003f00107c82 */ /* 0x000fe40008000000 */
[----:B------:R-:W2:Y:S01]  /*1620*/  R2UR UR5, R0 ;  /* 0x00000000000573c2 */ /* 0x000ea200000e0000 */
[----:B------:R-:W-:Y:S02]  /*1630*/  @UP0 UIADD3 UR33, UR13, UR14, URZ ;  /* 0x0000000e0d210290 */ /* 0x000fe4000fffe03f */
[----:B------:R-:W-:Y:S01]  /*1640*/  USHF.R.S32.HI UR14, URZ, 0x1f, UR10 ;  /* 0x0000001f3f0e7899 */ /* 0x000fe2000801140a */
[----:B-1----:R-:W-:Y:S01]  /*1650*/  IABS R2, R2 ;  /* 0x0000000200027213 */ /* 0x002fe20000000000 */
[----:B--2---:R-:W1:Y:S03]  /*1660*/  I2F.RP R5, UR5 ;  /* 0x0000000500057d06 */ /* 0x004e660008209400 */
[----:B------:R-:W2:Y:S05]  /*1670*/  R2UR UR4, R2 ;  /* 0x00000000020473c2 */ /* 0x000eaa00000e0000 */
        /* <DEDUP_REMOVED lines=40> */
.L_x_1356:
        /* <DEDUP_REMOVED lines=12> */
[----:B------:R-:W-:Y:S01]  /*19c0*/  LOP3.LUT R5, R225, 0xfffffff0, RZ, 0xc0, !PT ;  /* 0xfffffff0e1057812 */ /* 0x000fe200078ec0ff */
[----:B------:R-:W-:Y:S01]  /*19d0*/  IMAD R13, R235, c[0x0][0x198], RZ ;  /* 0x00006600eb0d7a24 */ /* 0x000fe200078e02ff */
[----:B------:R-:W-:Y:S01]  /*19e0*/  LOP3.LUT R3, R3, 0x1c0, RZ, 0xc0, !PT ;  /* 0x000001c003037812 */ /* 0x000fe200078ec0ff */
[----:B------:R-:W-:Y:S01]  /*19f0*/  IMAD.SHL.U32 R244, R2, 0x8, RZ ;  /* 0x0000000802f47824 */ /* 0x000fe200078e00ff */
[----:B------:R-:W-:Y:S01]  /*1a00*/  SHF.R.S32.HI R8, RZ, 0x4, R225 ;  /* 0x00000004ff087819 */ /* 0x000fe200000114e1 */
[----:B------:R-:W-:Y:S01]  /*1a10*/  IMAD.IADD R0, R6, 0x1, -R5 ;  /* 0x0000000106007824 */ /* 0x000fe200078e0a05 */
[----:B------:R-:W-:Y:S01]  /*1a20*/  SHF.R.U32.HI R232, RZ, 0x3, R3 ;  /* 0x00000003ffe87819 */ /* 0x000fe20000011603 */
[----:B------:R-:W-:Y:S01]  /*1a30*/  IMAD.SHL.U32 R7, R7, 0x8, RZ ;  /* 0x0000000807077824 */ /* 0x000fe200078e00ff */
[----:B------:R-:W-:Y:S01]  /*1a40*/  LOP3.LUT R5, R3, 0x38, R244, 0xf8, !PT ;  /* 0x0000003803057812 */ /* 0x000fe200078ef8f4 */
[----:B------:R-:W-:Y:S01]  /*1a50*/  IMAD.U32 R21, RZ, RZ, UR27 ;  /* 0x0000001bff157e24 */ /* 0x000fe2000f8e00ff */
[----:B------:R-:W-:Y:S01]  /*1a60*/  SHF.R.S32.HI R3, RZ, 0x1f, R0 ;  /* 0x0000001fff037819 */ /* 0x000fe20000011400 */
[----:B------:R-:W-:Y:S01]  /*1a70*/  BSSY B0, `(.L_x_1357) ;  /* 0x0000060000007945 */ /* 0x000fe20003800000 */
[----:B------:R-:W-:Y:S01]  /*1a80*/  SHF.R.S32.HI R245, RZ, 0x1f, R244 ;  /* 0x0000001ffff57819 */ /* 0x000fe200000114f4 */
[----:B------:R-:W-:Y:S01]  /*1a90*/  IMAD.WIDE R20, R21, 0x80, R234 ;  /* 0x0000008015147825 */ /* 0x000fe200078e02ea */
[----:B------:R-:W-:-:S02]  /*1aa0*/  LEA.HI R3, R3, R0, RZ, 0x3 ;  /* 0x0000000003037211 */ /* 0x000fc400078f18ff */
[----:B------:R-:W-:Y:S01]  /*1ab0*/  IADD3 R10, P0, R244, UR6, RZ ;  /* 0x00000006f40a7c10 */ /* 0x000fe2000ff1e0ff */
[----:B------:R-:W-:Y:S01]  /*1ac0*/  IMAD.WIDE.U32 R16, R234, c[0x0][0x198], R244 ;  /* 0x00006600ea107a25 */ /* 0x000fe200078e00f4 */
[----:B------:R-:W-:Y:S01]  /*1ad0*/  LOP3.LUT R232, R5, R232, RZ, 0x3c, !PT ;  /* 0x000000e805e87212 */ /* 0x000fe200078e3cff */
[----:B------:R-:W-:Y:S01]  /*1ae0*/  ULDC.64 UR6, c[0x0][0x1b0] ;  /* 0x00006c0000067ab9 */ /* 0x000fe20000000a00 */
[----:B------:R-:W-:Y:S01]  /*1af0*/  LOP3.LUT R5, R3, 0xfffffff8, RZ, 0xc0, !PT ;  /* 0xfffffff803057812 */ /* 0x000fe200078ec0ff */
[----:B------:R-:W-:Y:S01]  /*1b00*/  UIMAD UR6, UR15, UR6, URZ ;  /* 0x000000060f0672a4 */ /* 0x000fe2000f8e023f */
[----:B------:R-:W-:Y:S01]  /*1b10*/  IADD3.X R11, R245, UR11, RZ, P0, !PT ;  /* 0x0000000bf50b7c10 */ /* 0x000fe200087fe4ff */
[----:B------:R-:W-:Y:S01]  /*1b20*/  UIMAD UR11, UR29, UR5, UR4 ;  /* 0x000000051d0b72a4 */ /* 0x000fe2000f8e0204 */
[----:B------:R-:W-:Y:S01]  /*1b30*/  LEA.HI R225, R225, R8, RZ, 0x1 ;  /* 0x00000008e1e17211 */ /* 0x000fe200078f08ff */
[----:B------:R-:W-:Y:S01]  /*1b40*/  IMAD.IADD R5, R0, 0x1, -R5 ;  /* 0x0000000100057824 */ /* 0x000fe200078e0a05 */
[----:B------:R-:W-:Y:S01]  /*1b50*/  IADD3 R18, P0, R16, UR34, RZ ;  /* 0x0000002210127c10 */ /* 0x000fe2000ff1e0ff */
[----:B------:R-:W-:Y:S01]  /*1b60*/  IMAD R0, R234, c[0x0][0x19c], R13 ;  /* 0x00006700ea007a24 */ /* 0x000fe200078e020d */
[----:B------:R-:W-:Y:S01]  /*1b70*/  LOP3.LUT R232, R232, 0xfffffe00, R7, 0xf8, !PT ;  /* 0xfffffe00e8e87812 */ /* 0x000fe200078ef807 */
[----:B-1----:R-:W-:Y:S01]  /*1b80*/  IMAD.WIDE.U32 R22, R22, c[0x0][0x1a8], R10 ;  /* 0x00006a0016167a25 */ /* 0x002fe200078e000a */
[----:B------:R-:W-:Y:S01]  /*1b90*/  LOP3.LUT R225, R225, 0xfffffffe, RZ, 0xc0, !PT ;  /* 0xfffffffee1e17812 */ /* 0x000fe200078ec0ff */
[----:B------:R-:W-:Y:S01]  /*1ba0*/  UIMAD UR7, UR29, UR7, UR6 ;  /* 0x000000071d0772a4 */ /* 0x000fe2000f8e0206 */
[----:B------:R-:W-:Y:S01]  /*1bb0*/  IADD3.X R19, R17, UR32, R0, P0, !PT ;  /* 0x0000002011137c10 */ /* 0x000fe200087fe400 */
[----:B------:R-:W-:Y:S01]  /*1bc0*/  IMAD R7, R235, c[0x0][0x1a0], RZ ;  /* 0x00006800eb077a24 */ /* 0x000fe200078e02ff */
[C---:B------:R-:W-:Y:S01]  /*1bd0*/  LOP3.LUT P2, RZ, R5.reuse, 0x4, RZ, 0xc0, !PT ;  /* 0x0000000405ff7812 */ /* 0x040fe2000784c0ff */
[C---:B------:R-:W-:Y:S01]  /*1be0*/  IMAD.WIDE.U32 R10, R234.reuse, c[0x0][0x1a0], R244 ;  /* 0x00006800ea0a7a25 */ /* 0x040fe200078e00f4 */
[C---:B------:R-:W-:Y:S01]  /*1bf0*/  LOP3.LUT P1, RZ, R5.reuse, 0x2, RZ, 0xc0, !PT ;  /* 0x0000000205ff7812 */ /* 0x040fe2000782c0ff */
[----:B------:R-:W-:Y:S01]  /*1c00*/  UIADD3 UR6, -UR8, UR28, URZ ;  /* 0x0000001c08067290 */ /* 0x000fe2000fffe13f */
[----:B------:R-:W-:Y:S01]  /*1c10*/  SHF.R.S32.HI R15, RZ, 0x5, R15 ;  /* 0x00000005ff0f7819 */ /* 0x000fe2000001140f */
[----:B------:R-:W-:Y:S01]  /*1c20*/  IMAD R0, R234, c[0x0][0x1a4], R7 ;  /* 0x00006900ea007a24 */ /* 0x000fe200078e0207 */
[----:B------:R-:W-:Y:S01]  /*1c30*/  IADD3 R10, P0, R10, UR36, RZ ;  /* 0x000000240a0a7c10 */ /* 0x000fe2000ff1e0ff */
[----:B------:R-:W-:Y:S01]  /*1c40*/  IMAD.IADD R225, R8, 0x1, -R225 ;  /* 0x0000000108e17824 */ /* 0x000fe200078e0ae1 */
[----:B------:R-:W-:Y:S01]  /*1c50*/  ULDC.64 UR4, c[0x0][0x1a8] ;  /* 0x00006a0000047ab9 */ /* 0x000fe20000000a00 */
[----:B------:R-:W-:Y:S01]  /*1c60*/  IMAD.SHL.U32 R5, R5, 0x40, RZ ;  /* 0x0000004005057824 */ /* 0x000fe200078e00ff */
[----:B------:R-:W-:Y:S01]  /*1c70*/  IADD3.X R11, R11, UR33, R0, P0, !PT ;  /* 0x000000210b0b7c10 */ /* 0x000fe200087fe400 */
[----:B------:R-:W-:Y:S01]  /*1c80*/  IMAD.SHL.U32 R8, R225, 0x8, RZ ;  /* 0x00000008e1087824 */ /* 0x000fe200078e00ff */
[----:B------:R-:W-:Y:S01]  /*1c90*/  ISETP.GE.AND P0, PT, R234, UR6, PT ;  /* 0x00000006ea007c0c */ /* 0x000fe2000bf06270 */
[----:B------:R-:W-:Y:S01]  /*1ca0*/  UIMAD UR4, UR14, UR4, URZ ;  /* 0x000000040e0472a4 */ /* 0x000fe2000f8e023f */
[----:B------:R-:W-:Y:S01]  /*1cb0*/  LOP3.LUT R5, R5, 0x1c0, RZ, 0xc0, !PT ;  /* 0x000001c005057812 */ /* 0x000fe200078ec0ff */
[----:B------:R-:W-:Y:S01]  /*1cc0*/  IMAD.U32 R16, RZ, RZ, UR29 ;  /* 0x0000001dff107e24 */ /* 0x000fe2000f8e00ff */
[----:B------:R-:W-:Y:S01]  /*1cd0*/  IADD3 R230, R244, 0x40, RZ ;  /* 0x00000040f4e67810 */ /* 0x000fe20007ffe0ff */
[----:B------:R-:W-:Y:S01]  /*1ce0*/  UIMAD UR4, UR10, UR5, UR4 ;  /* 0x000000050a0472a4 */ /* 0x000fe2000f8e0204 */
[----:B------:R-:W-:Y:S01]  /*1cf0*/  LOP3.LUT R8, R5, 0x8, R8, 0xf8, !PT ;  /* 0x0000000805087812 */ /* 0x000fe200078ef808 */
[----:B------:R-:W-:Y:S01]  /*1d00*/  IMAD.WIDE.U32 R236, R236, c[0x0][0x1b0], R18 ;  /* 0x00006c00ecec7a25 */ /* 0x000fe200078e0012 */
[----:B------:R-:W-:-:S02]  /*1d10*/  SHF.R.U32.HI R5, RZ, 0x3, R5 ;  /* 0x00000003ff057819 */ /* 0x000fc40000011605 */
[----:B------:R-:W-:Y:S01]  /*1d20*/  IADD3 R229, R244, 0x80, RZ ;  /* 0x00000080f4e57810 */ /* 0x000fe20007ffe0ff */
[----:B------:R-:W-:Y:S01]  /*1d30*/  IMAD.WIDE.U32 R16, R16, c[0x0][0x1b8], R10 ;  /* 0x00006e0010107a25 */ /* 0x000fe200078e000a */
[----:B------:R-:W-:Y:S02]  /*1d40*/  LOP3.LUT R0, R8, R5, RZ, 0x3c, !PT ;  /* 0x0000000508007212 */ /* 0x000fe400078e3cff */
[----:B------:R-:W-:Y:S01]  /*1d50*/  IADD3 R25, R23, UR4, RZ ;  /* 0x0000000417197c10 */ /* 0x000fe2000fffe0ff */
[----:B------:R-:W-:Y:S01]  /*1d60*/  IMAD.SHL.U32 R3, R3, 0x40, RZ ;  /* 0x0000004003037824 */ /* 0x000fe200078e00ff */
[----:B------:R-:W-:Y:S01]  /*1d70*/  IADD3 R243, R237, UR7, RZ ;  /* 0x00000007edf37c10 */ /* 0x000fe2000fffe0ff */
[----:B------:R-:W-:Y:S01]  /*1d80*/  IMAD.MOV.U32 R7, RZ, RZ, 0x10 ;  /* 0x00000010ff077424 */ /* 0x000fe200078e00ff */
[----:B------:R-:W-:Y:S01]  /*1d90*/  IADD3 R19, R17, UR11, RZ ;  /* 0x0000000b11137c10 */ /* 0x000fe2000fffe0ff */
[----:B------:R-:W-:Y:S01]  /*1da0*/  IMAD.MOV.U32 R5, RZ, RZ, 0x20 ;  /* 0x00000020ff057424 */ /* 0x000fe200078e00ff */
[----:B------:R-:W-:Y:S01]  /*1db0*/  LOP3.LUT R0, R0, 0xfffffe00, R3, 0xf8, !PT ;  /* 0xfffffe0000007812 */ /* 0x000fe200078ef803 */
[----:B------:R-:W-:Y:S01]  /*1dc0*/  IMAD.SHL.U32 R232, R232, 0x2, RZ ;  /* 0x00000002e8e87824 */ /* 0x000fe200078e00ff */
[----:B------:R-:W-:-:S02]  /*1dd0*/  IADD3 R228, R244, 0xc0, RZ ;  /* 0x000000c0f4e47810 */ /* 0x000fc40007ffe0ff */
        /* <DEDUP_REMOVED lines=41> */
.L_x_1358:
[----:B------:R-:W-:Y:S05]  /*2070*/  BSYNC B0 ;  /* 0x0000000000007941 */ /* 0x000fea0003800000 */
.L_x_1357:
        /* <DEDUP_REMOVED lines=45> */
.L_x_1360:
[----:B------:R-:W-:Y:S05]  /*2350*/  BSYNC B0 ;  /* 0x0000000000007941 */ /* 0x000fea0003800000 */
.L_x_1359:
        /* <DEDUP_REMOVED lines=45> */
.L_x_1362:
[----:B------:R-:W-:Y:S05]  /*2630*/  BSYNC B0 ;  /* 0x0000000000007941 */ /* 0x000fea0003800000 */
.L_x_1361:
        /* <DEDUP_REMOVED lines=49> */
.L_x_1364:
[----:B------:R-:W-:Y:S05]  /*2950*/  BSYNC B0 ;  /* 0x0000000000007941 */ /* 0x000fea0003800000 */
.L_x_1363:
[----:B------:R-:W-:Y:S01]  /*2960*/  UIADD3 UR37, UR35, -0x1, URZ ;  /* 0xffffffff23257890 */ /* 0x000fe2000fffe03f */
        /* <DEDUP_REMOVED lines=44> */
.L_x_1366:
[----:B------:R-:W-:Y:S05]  /*2c30*/  BSYNC B0 ;  /* 0x0000000000007941 */ /* 0x000fea0003800000 */
.L_x_1365:
[----:B------:R-:W-:Y:S01]  /*2c40*/  ISETP.GE.AND P0, PT, R8, UR10, PT ;  /* 0x0000000a08007c0c */ /* 0x000fe2000bf06270 */
[----:B------:R-:W-:Y:S01]  /*2c50*/  UMOV UR7, 0x5 ;  /* 0x0000000500077882 */ /* 0x000fe20000000000 */
[----:B------:R-:W-:Y:S01]  /*2c60*/  BSSY B0, `(.L_x_1367) ;  /* 0x000002b000007945 */ /* 0x000fe20003800000 */
[----:B------:R-:W-:Y:S02]  /*2c70*/  ULDC UR12, c[0x0][0x19c] ;  /* 0x00006700000c7ab9 */ /* 0x000fe40000000800 */
[----:B------:R-:W-:Y:S02]  /*2c80*/  ULDC.64 UR24, c[0x0][0x1a0] ;  /* 0x0000680000187ab9 */ /* 0x000fe40000000a00 */
[----:B------:R-:W-:Y:S02]  /*2c90*/  USHF.L.U32 UR21, UR20, 0x5, URZ ;  /* 0x0000000514157899 */ /* 0x000fe4000800063f */
        /* <DEDUP_REMOVED lines=39> */
.L_x_1368:
[----:B------:R-:W-:Y:S05]  /*2f10*/  BSYNC B0 ;  /* 0x0000000000007941 */ /* 0x000fea0003800000 */
.L_x_1367:
[----:B------:R-:W0:Y:S01]  /*2f20*/  LDGDEPBAR ;  /* 0x00000000000079af */ /* 0x000e220000000000 */
[----:B------:R-:W-:Y:S01]  /*2f30*/  ISETP.GE.AND P0, PT, R234, UR10, PT ;  /* 0x0000000aea007c0c */ /* 0x000fe2000bf06270 */
[----:B------:R-:W-:Y:S01]  /*2f40*/  UIMAD UR12, UR22, UR37, URZ ;  /* 0x00000025160c72a4 */ /* 0x000fe2000f8e023f */
[----:B------:R-:W-:Y:S01]  /*2f50*/  SHF.R.S32.HI R10, RZ, 0x1f, R9 ;  /* 0x0000001fff0a7819 */ /* 0x000fe20000011409 */
[----:B------:R-:W-:Y:S01]  /*2f60*/  IMAD.U32 R227, RZ, RZ, UR23 ;  /* 0x00000017ffe37e24 */ /* 0x000fe2000f8e00ff */
[----:B------:R-:W-:Y:S01]  /*2f70*/  UIADD3 UR18, UR38, -0x4ab325aa, URZ ;  /* 0xb54cda5626127890 */ /* 0x000fe2000fffe03f */
[----:B------:R-:W-:Y:S01]  /*2f80*/  IMAD.MOV.U32 R18, RZ, RZ, R16 ;  /* 0x000000ffff127224 */ /* 0x000fe200078e0010 */
[----:B------:R-:W-:Y:S01]  /*2f90*/  LEA.HI R9, R10, R9, RZ, 0x2 ;  /* 0x000000090a097211 */ /* 0x000fe200078f10ff */
[----:B------:R-:W-:Y:S01]  /*2fa0*/  IMAD.SHL.U32 R231, R6, 0x2, RZ ;  /* 0x0000000206e77824 */ /* 0x000fe200078e00ff */
[----:B------:R-:W-:Y:S01]  /*2fb0*/  UIMAD UR12, UR11, UR23, UR12 ;  /* 0x000000170b0c72a4 */ /* 0x000fe2000f8e020c */
[----:B------:R-:W-:Y:S01]  /*2fc0*/  IMAD.U32 R6, RZ, RZ, UR27 ;  /* 0x0000001bff067e24 */ /* 0x000fe2000f8e00ff */
[----:B------:R-:W-:Y:S01]  /*2fd0*/  BSSY B0, `(.L_x_1369) ;  /* 0x000002e000007945 */ /* 0x000fe20003800000 */
[----:B------:R-:W-:Y:S01]  /*2fe0*/  IMAD.WIDE.U32 R10, R227, UR37, R18 ;  /* 0x00000025e30a7c25 */ /* 0x000fe2000f8e0012 */
[----:B------:R-:W-:-:S03]  /*2ff0*/  LOP3.LUT R231, R231, 0x6, RZ, 0xc0, !PT ;  /* 0x00000006e7e77812 */ /* 0x000fc600078ec0ff */
[----:B------:R-:W-:Y:S01]  /*3000*/  IMAD R13, R6, 0x8, R15 ;  /* 0x00000008060d7824 */ /* 0x000fe200078e020f */
        /* <DEDUP_REMOVED lines=13> */
[C---:B--2---:R-:W-:Y:S01]  /*30e0*/  @!P5 LEA R24, P6, R10.reuse, c[0x0][0x170], 0x1 ;  /* 0x00005c000a18da11 */ /* 0x044fe200078c08ff */
[----:B------:R2:W-:Y:S01]  /*30f0*/  @P5 STS.128 [R232+0x18000], RZ ;  /* 0x018000ffe8005388 */ /* 0x0005e20000000c00 */
[C---:B-1----:R-:W-:Y:S02]  /*3100*/  @!P4 LEA R22, P3, R10.reuse, c[0x0][0x170], 0x1 ;  /* 0x00005c000a16ca11 */ /* 0x042fe400078608ff */
        /* <DEDUP_REMOVED lines=26> */
.L_x_1370:
[----:B------:R-:W-:Y:S05]  /*32b0*/  BSYNC B0 ;  /* 0x0000000000007941 */ /* 0x000fea0003800000 */
.L_x_1369:
[----:B------:R-:W-:Y:S01]  /*32c0*/  ISETP.GE.AND P0, PT, R8, UR10, PT ;  /* 0x0000000a08007c0c */ /* 0x000fe2000bf06270 */
[----:B------:R-:W-:Y:S01]  /*32d0*/  ULDC UR10, c[0x0][0x1a4] ;  /* 0x00006900000a7ab9 */ /* 0x000fe20000000800 */
[----:B------:R-:W-:Y:S01]  /*32e0*/  BSSY B0, `(.L_x_1371) ;  /* 0x0000030000007945 */ /* 0x000fe20003800000 */
[----:B------:R-:W-:Y:S02]  /*32f0*/  USHF.L.U32 UR25, UR24, 0x5, URZ ;  /* 0x0000000518197899 */ /* 0x000fe4000800063f */
[----:B------:R-:W-:Y:S02]  /*3300*/  UIADD3 UR11, UR9, 0x1, -UR28 ;  /* 0x00000001090b7890 */ /* 0x000fe4000fffe81c */
[----:B------:R-:W-:-:S03]  /*3310*/  USHF.L.U64.HI UR24, UR24, UR7, UR10 ;  /* 0x0000000718187299 */ /* 0x000fc6000801020a */
[----:B------:R-:W-:Y:S02]  /*3320*/  ULDC UR10, c[0x0][0x2e4] ;  /* 0x0000b900000a7ab9 */ /* 0x000fe40000000800 */
[----:B------:R-:W-:Y:S01]  /*3330*/  ULDC UR7, c[0x0][0x2e8] ;  /* 0x0000ba0000077ab9 */ /* 0x000fe20000000800 */
[----:B------:R4:W-:Y:S01]  /*3340*/  @P0 STS.128 [R232+0x19000], RZ ;  /* 0x019000ffe8000388 */ /* 0x0009e20000000c00 */
[----:B------:R-:W-:Y:S02]  /*3350*/  UIADD3 UR10, UR9, -UR10, -UR28 ;  /* 0x8000000a090a7290 */ /* 0x000fe4000fffe81c */
[----:B------:R-:W-:Y:S01]  /*3360*/  UIADD3 UR7, UR11, UR7, URZ ;  /* 0x000000070b077290 */ /* 0x000fe2000fffe03f */
        /* <DEDUP_REMOVED lines=10> */
[----:B------:R1:W-:Y:S02]  /*3410*/  @P5 STS.128 [R232+0x19000], RZ ;  /* 0x019000ffe8005388 */ /* 0x0003e40000000c00 */
[C---:B-12---:R-:W-:Y:S02]  /*3420*/  @!P5 LEA R22, P6, R8.reuse, c[0x0][0x170], 0x1 ;  /* 0x00005c000816da11 */ /* 0x046fe400078c08ff */
        /* <DEDUP_REMOVED lines=27> */
.L_x_1372:
[----:B------:R-:W-:Y:S05]  /*35e0*/  BSYNC B0 ;  /* 0x0000000000007941 */ /* 0x000fea0003800000 */
.L_x_1371:
[C---:B------:R-:W-:Y:S01]  /*35f0*/  IMAD.SHL.U32 R8, R2.reuse, 0x40, RZ ;  /* 0x0000004002087824 */ /* 0x040fe200078e00ff */
[----:B------:R-:W-:Y:S01]  /*3600*/  R2P PR, R2, 0x6 ;  /* 0x0000000602007804 */ /* 0x000fe20000000000 */
[----:B------:R-:W-:Y:S01]  /*3610*/  IMAD.SHL.U32 R9, R234, 0x8, RZ ;  /* 0x00000008ea097824 */ /* 0x000fe200078e00ff */
[----:B------:R-:W0:Y:S01]  /*3620*/  LDGDEPBAR ;  /* 0x00000000000079af */ /* 0x000e220000000000 */
[----:B------:R-:W-:Y:S01]  /*3630*/  IMAD R226, R15, 0x400, R0 ;  /* 0x000004000fe27824 */ /* 0x000fe200078e0200 */
[----:B------:R-:W-:Y:S01]  /*3640*/  LOP3.LUT R8, R8, 0x1c0, RZ, 0xc0, !PT ;  /* 0x000001c008087812 */ /* 0x000fe200078ec0ff */
[----:B------:R-:W-:Y:S01]  /*3650*/  UISETP.GT.AND UP0, UPT, UR37, UR19, UPT ;  /* 0x000000132500728c */ /* 0x000fe2000bf04270 */
[----:B------:R-:W1:Y:S01]  /*3660*/  LDC.U8 R241, c[0x0][0x2d8] ;  /* 0x0000b600fff17b82 */ /* 0x000e620000000000 */
        /* <DEDUP_REMOVED lines=8> */
[----:B-12---:R-:W-:Y:S01]  /*36f0*/  LDSM.16.M88.4 R24, [R224] ;  /* 0x00000000e018783b */ /* 0x006fe20000000200 */
[----:B------:R-:W-:-:S02]  /*3700*/  LEA R15, R15, UR8, 0x4 ;  /* 0x000000080f0f7c11 */ /* 0x000fc4000f8e20ff */
[----:B------:R-:W-:Y:S01]  /*3710*/  IMAD R225, R225, 0x200, R8 ;  /* 0x00000200e1e17824 */ /* 0x000fe200078e0208 */
[----:B------:R-:W-:Y:S01]  /*3720*/  LDSM.16.M88.4 R88, [R224+0x4000] ;  /* 0x00400000e058783b */ /* 0x000fe20000000200 */
[----:B------:R-:W-:Y:S01]  /*3730*/  PLOP3.LUT P0, PT, PT, PT, UP0, 0x80, 0x0 ;  /* 0x000000000000781c */ /* 0x000fe20003f0f008 */
[----:B------:R-:W-:Y:S02]  /*3740*/  IMAD.IADD R6, R6, 0x1, R15 ;  /* 0x0000000106067824 */ /* 0x000fe400078e020f */
[----:B------:R-:W-:Y:S01]  /*3750*/  IMAD.SHL.U32 R225, R225, 0x2, RZ ;  /* 0x00000002e1e17824 */ /* 0x000fe200078e00ff */
[----:B------:R-:W-:Y:S02]  /*3760*/  LDSM.16.M88.4 R8, [R222] ;  /* 0x00000000de08783b */ /* 0x000fe40000000200 */
[----:B------:R-:W-:Y:S02]  /*3770*/  IADD3 R240, R6, UR10, RZ ;  /* 0x0000000a06f07c10 */ /* 0x000fe4000fffe0ff */
[----:B------:R-:W1:Y:S01]  /*3780*/  LDSM.16.M88.4 R28, [R225+0x10800] ;  /* 0x01080000e11c783b */ /* 0x000e620000000200 */
[----:B------:R-:W-:-:S02]  /*3790*/  IADD3 R2, R225, 0x10000, RZ ;  /* 0x00010000e1027810 */ /* 0x000fc40007ffe0ff */
[----:B------:R-:W-:Y:S01]  /*37a0*/  IADD3 R223, R225, 0x10020, RZ ;  /* 0x00010020e1df7810 */ /* 0x000fe20007ffe0ff */
[----:B------:R-:W2:Y:S01]  /*37b0*/  LDSM.16.M88.4 R72, [R225+0x11000] ;  /* 0x01100000e148783b */ /* 0x000ea20000000200 */
[----:B------:R-:W-:Y:S01]  /*37c0*/  @P1 IADD3 R223, R2, -0x20, RZ ;  /* 0xffffffe002df1810 */ /* 0x000fe20007ffe0ff */
[----:B------:R-:W-:Y:S01]  /*37d0*/  IMAD.MOV.U32 R2, RZ, RZ, 0x40 ;  /* 0x00000040ff027424 */ /* 0x000fe200078e00ff */
[C---:B------:R-:W-:Y:S01]  /*37e0*/  IADD3 R239, R6.reuse, UR7, RZ ;  /* 0x0000000706ef7c10 */ /* 0x040fe2000fffe0ff */
[----:B------:R-:W5:Y:S01]  /*37f0*/  LDSM.16.M88.4 R36, [R225+0x10000] ;  /* 0x01000000e124783b */ /* 0x000f620000000200 */
[----:B------:R-:W-:Y:S02]  /*3800*/  IADD3 R6, R6, 0x8, RZ ;  /* 0x0000000806067810 */ /* 0x000fe40007ffe0ff */
[----:B------:R-:W-:Y:S01]  /*3810*/  SEL R2, R2, 0xffffffc0, !P2 ;  /* 0xffffffc002027807 */ /* 0x000fe20005000000 */
[----:B------:R-:W3:Y:S01]  /*3820*/  LDSM.16.M88.4 R60, [R225+0x11800] ;  /* 0x01180000e13c783b */ /* 0x000ee20000000200 */
[----:B------:R-:W-:-:S02]  /*3830*/  IADD3 R238, R6, UR10, RZ ;  /* 0x0000000a06ee7c10 */ /* 0x000fc4000fffe0ff */
[----:B------:R-:W-:Y:S01]  /*3840*/  IADD3 R233, R6, UR7, RZ ;  /* 0x0000000706e97c10 */ /* 0x000fe2000fffe0ff */
[----:B------:R-:W4:Y:S01]  /*3850*/  LDSM.16.M88.4 R48, [R223+0x800] ;  /* 0x00080000df30783b */ /* 0x000f220000000200 */
[----:B------:R-:W-:Y:S01]  /*3860*/  IMAD.IADD R219, R225, 0x1, R2 ;  /* 0x00000001e1db7824 */ /* 0x000fe200078e0202 */
[----:B------:R-:W-:Y:S01]  /*3870*/  IMNMX R240, RZ, R240, !PT ;  /* 0x000000f0fff07217 */ /* 0x000fe20007800200 */
[----:B------:R-:W-:Y:S01]  /*3880*/  IMAD.IADD R212, R2, 0x1, R223 ;  /* 0x0000000102d47824 */ /* 0x000fe200078e02df */
[----:B------:R-:W3:Y:S01]  /*3890*/  LDSM.16.M88.4 R44, [R223+0x1000] ;  /* 0x00100000df2c783b */ /* 0x000ee20000000200 */
[----:B------:R-:W-:Y:S02]  /*38a0*/  IMNMX R239, R239, UR9, PT ;  /* 0x00000009efef7c17 */ /* 0x000fe4000b800200 */
[----:B------:R-:W-:Y:S01]  /*38b0*/  IMNMX R238, RZ, R238, !PT ;  /* 0x000000eeffee7217 */ /* 0x000fe20007800200 */
[----:B------:R-:W3:Y:S01]  /*38c0*/  LDSM.16.M88.4 R56, [R223] ;  /* 0x00000000df38783b */ /* 0x000ee20000000200 */
[----:B------:R-:W-:-:S02]  /*38d0*/  IMNMX R233, R233, UR9, PT ;  /* 0x00000009e9e97c17 */ /* 0x000fc4000b800200 */
[C---:B------:R-:W-:Y:S01]  /*38e0*/  IADD3 R215, R223.reuse, 0x800, RZ ;  /* 0x00000800dfd77810 */ /* 0x040fe20007ffe0ff */
[----:B------:R-:W3:Y:S01]  /*38f0*/  LDSM.16.M88.4 R52, [R223+0x1800] ;  /* 0x00180000df34783b */ /* 0x000ee20000000200 */
[C---:B------:R-:W-:Y:S02]  /*3900*/  IADD3 R214, R223.reuse, 0x1000, RZ ;  /* 0x00001000dfd67810 */ /* 0x040fe40007ffe0ff */
[C---:B------:R-:W-:Y:S01]  /*3910*/  IADD3 R213, R223.reuse, 0x1800, RZ ;  /* 0x00001800dfd57810 */ /* 0x040fe20007ffe0ff */
[----:B------:R-:W3:Y:S01]  /*3920*/  LDSM.16.M88.4 R20, [R219+0x10000] ;  /* 0x01000000db14783b */ /* 0x000ee20000000200 */
        /* <DEDUP_REMOVED lines=12> */
[C---:B------:R-:W-:Y:S02]  /*39f0*/  IADD3 R203, R223.reuse, 0x6000, RZ ;  /* 0x00006000dfcb7810 */ /* 0x040fe40007ffe0ff */
[C---:B------:R-:W-:Y:S02]  /*3a00*/  IADD3 R202, R223.reuse, 0x6800, RZ ;  /* 0x00006800dfca7810 */ /* 0x040fe40007ffe0ff */
[C---:B------:R-:W-:Y:S01]  /*3a10*/  IADD3 R201, R223.reuse, 0x7000, RZ ;  /* 0x00007000dfc97810 */ /* 0x040fe20007ffe0ff */
[----:B--2---:R-:W-:Y:S01]  /*3a20*/  HMMA.16816.F32 R76, R64, R72, RZ ;  /* 0x00000048404c723c */ /* 0x004fe200000018ff */
[----:B------:R-:W-:-:S07]  /*3a30*/  IADD3 R200, R223, 0x7800, RZ ;  /* 0x00007800dfc87810 */ /* 0x000fce0007ffe0ff */
[C---:B------:R-:W-:Y:S08]  /*3a40*/  HMMA.16816.F32 R72, R64.reuse, R74, RZ ;  /* 0x0000004a4048723c */ /* 0x040ff000000018ff */
[C---:B-----5:R-:W-:Y:S08]  /*3a50*/  HMMA.16816.F32 R40, R64.reuse, R36, RZ ;  /* 0x000000244028723c */ /* 0x060ff000000018ff */
[C---:B------:R-:W-:Y:S08]  /*3a60*/  HMMA.16816.F32 R36, R64.reuse, R38, RZ ;  /* 0x000000264024723c */ /* 0x040ff000000018ff */
[C---:B---3--:R-:W-:Y:S08]  /*3a70*/  HMMA.16816.F32 R68, R64.reuse, R60, RZ ;  /* 0x0000003c4044723c */ /* 0x048ff000000018ff */
[----:B------:R-:W-:Y:S01]  /*3a80*/  HMMA.16816.F32 R64, R64, R62, RZ ;  /* 0x0000003e4040723c */ /* 0x000fe200000018ff */
[----:B------:R-:W-:Y:S07]  /*3a90*/  LDSM.16.M88.4 R60, [R222+0x4000] ;  /* 0x00400000de3c783b */ /* 0x000fee0000000200 */
[C---:B----4-:R-:W-:Y:S08]  /*3aa0*/  HMMA.16816.F32 R32, R24.reuse, R48, R32 ;  /* 0x000000301820723c */ /* 0x050ff00000001820 */
[C---:B------:R-:W-:Y:S01]  /*3ab0*/  HMMA.16816.F32 R28, R24.reuse, R50, R28 ;  /* 0x00000032181c723c */ /* 0x040fe2000000181c */
[----:B------:R-:W1:Y:S07]  /*3ac0*/  LDSM.16.M88.4 R48, [R219+0x10800] ;  /* 0x01080000db30783b */ /* 0x000e6e0000000200 */
[C---:B------:R-:W-:Y:S08]  /*3ad0*/  HMMA.16816.F32 R76, R24.reuse, R44, R76 ;  /* 0x0000002c184c723c */ /* 0x040ff0000000184c */
        /* <DEDUP_REMOVED lines=8> */
[----:B------:R-:W-:Y:S03]  /*3b60*/  LDSM.16.M88.4 R52, [R212] ;  /* 0x00000000d434783b */ /* 0x000fe60000000200 */
[C---:B------:R-:W-:Y:S08]  /*3b70*/  HMMA.16816.F32 R40, R8.reuse, R20, R40 ;  /* 0x000000140828723c */ /* 0x040ff00000001828 */
[C---:B------:R-:W-:Y:S01]  /*3b80*/  HMMA.16816.F32 R36, R8.reuse, R22, R36 ;  /* 0x000000160824723c */ /* 0x040fe20000001824 */
[----:B------:R-:W4:Y:S07]  /*3b90*/  LDSM.16.M88.4 R20, [R221] ;  /* 0x00000000dd14783b */ /* 0x000f2e0000000200 */
        /* <DEDUP_REMOVED lines=42> */
[C---:B------:R-:W-:Y:S08]  /*3e40*/  HMMA.16816.F32 R76, R88.reuse, R84, R76 ;  /* 0x00000054584c723c */ /* 0x040ff0000000184c */
[----:B------:R-:W-:Y:S01]  /*3e50*/  HMMA.16816.F32 R72, R88, R86, R72 ;  /* 0x000000565848723c */ /* 0x000fe20000001848 */
[----:B------:R-:W-:Y:S07]  /*3e60*/  LDSM.16.M88.4 R84, [R222+0xc000] ;  /* 0x00c00000de54783b */ /* 0x000fee0000000200 */
[C---:B------:R-:W-:Y:S08]  /*3e70*/  HMMA.16816.F32 R40, R60.reuse, R56, R40 ;  /* 0x000000383c28723c */ /* 0x040ff00000001828 */
[----:B------:R-:W-:Y:S01]  /*3e80*/  HMMA.16816.F32 R36, R60, R58, R36 ;  /* 0x0000003a3c24723c */ /* 0x000fe20000001824 */
[----:B------:R-:W2:Y:S07]  /*3e90*/  LDSM.16.M88.4 R56, [R212+0x3000] ;  /* 0x00300000d438783b */ /* 0x000eae0000000200 */
[C---:B------:R-:W-:Y:S08]  /*3ea0*/  HMMA.16816.F32 R68, R88.reuse, R80, R68 ;  /* 0x000000505844723c */ /* 0x040ff00000001844 */
[----:B------:R-:W-:Y:S08]  /*3eb0*/  HMMA.16816.F32 R64, R88, R82, R64 ;  /* 0x000000525840723c */ /* 0x000ff00000001840 */
[C---:B----4-:R-:W-:Y:S08]  /*3ec0*/  HMMA.16816.F32 R32, R60.reuse, R52, R32 ;  /* 0x000000343c20723c */ /* 0x050ff00000001820 */
[C---:B------:R-:W-:Y:S01]  /*3ed0*/  HMMA.16816.F32 R28, R60.reuse, R54, R28 ;  /* 0x000000363c1c723c */ /* 0x040fe2000000181c */
[----:B------:R-:W4:Y:S07]  /*3ee0*/  LDSM.16.M88.4 R52, [R212+0x3800] ;  /* 0x00380000d434783b */ /* 0x000f2e0000000200 */
[C---:B-1----:R-:W-:Y:S08]  /*3ef0*/  HMMA.16816.F32 R76, R60.reuse, R48, R76 ;  /* 0x000000303c4c723c */ /* 0x042ff0000000184c */
[----:B------:R-:W-:Y:S01]  /*3f00*/  HMMA.16816.F32 R72, R60, R50, R72 ;  /* 0x000000323c48723c */ /* 0x000fe20000001848 */
[----:B------:R-:W-:Y:S07]  /*3f10*/  LDSM.16.M88.4 R48, [R226+0x8000] ;  /* 0x00800000e230783b */ /* 0x000fee0000000200 */
[C---:B--2---:R-:W-:Y:S08]  /*3f20*/  HMMA.16816.F32 R40, R24.reuse, R20, R40 ;  /* 0x000000141828723c */ /* 0x044ff00000001828 */
[----:B------:R-:W-:Y:S01]  /*3f30*/  HMMA.16816.F32 R36, R24, R22, R36 ;  /* 0x000000161824723c */ /* 0x000fe20000001824 */
[----:B------:R-:W1:Y:S07]  /*3f40*/  LDSM.16.M88.4 R20, [R225+0x14800] ;  /* 0x01480000e114783b */ /* 0x000e6e0000000200 */
[C---:B-----5:R-:W-:Y:S08]  /*3f50*/  HMMA.16816.F32 R68, R60.reuse, R44, R68 ;  /* 0x0000002c3c44723c */ /* 0x060ff00000001844 */
        /* <DEDUP_REMOVED lines=23> */
[C---:B-----5:R-:W-:Y:S08]  /*40d0*/  HMMA.16816.F32 R80, R48.reuse, R56, R80 ;  /* 0x000000383050723c */ /* 0x060ff00000001850 */
[----:B------:R-:W-:Y:S01]  /*40e0*/  HMMA.16816.F32 R64, R48, R58, R64 ;  /* 0x0000003a3040723c */ /* 0x000fe20000001840 */
[----:B------:R-:W3:Y:S04]  /*40f0*/  LDSM.16.M88.4 R48, [R222+0x8000] ;  /* 0x00800000de30783b */ /* 0x000ee80000000200 */
[----:B------:R-:W5:Y:S03]  /*4100*/  LDSM.16.M88.4 R56, [R219+0x14800] ;  /* 0x01480000db38783b */ /* 0x000f660000000200 */
        /* <DEDUP_REMOVED lines=15> */
[----:B------:R-:W3:Y:S07]  /*4200*/  LDSM.16.M88.4 R8, [R212+0x5800] ;  /* 0x00580000d408783b */ /* 0x000eee0000000200 */
[C---:B-----5:R-:W-:Y:S08]  /*4210*/  HMMA.16816.F32 R32, R48.reuse, R56, R32 ;  /* 0x000000383020723c */ /* 0x060ff00000001820 */
[C---:B------:R-:W-:Y:S01]  /*4220*/  HMMA.16816.F32 R28, R48.reuse, R58, R28 ;  /* 0x0000003a301c723c */ /* 0x040fe2000000181c */
[----:B------:R-:W-:Y:S07]  /*4230*/  LDSM.16.M88.4 R56, [R226+0xc000] ;  /* 0x00c00000e238783b */ /* 0x000fee0000000200 */
[C---:B------:R-:W-:Y:S08]  /*4240*/  HMMA.16816.F32 R76, R48.reuse, R52, R76 ;  /* 0x00000034304c723c */ /* 0x040ff0000000184c */
[C---:B------:R-:W-:Y:S01]  /*4250*/  HMMA.16816.F32 R72, R48.reuse, R54, R72 ;  /* 0x000000363048723c */ /* 0x040fe20000001848 */
[----:B------:R-:W5:Y:S07]  /*4260*/  LDSM.16.M88.4 R52, [R225+0x16000] ;  /* 0x01600000e134783b */ /* 0x000f6e0000000200 */
[C---:B----4-:R-:W-:Y:S08]  /*4270*/  HMMA.16816.F32 R80, R48.reuse, R60, R80 ;  /* 0x0000003c3050723c */ /* 0x050ff00000001850 */
        /* <DEDUP_REMOVED lines=14> */
[----:B------:R-:W-:Y:S04]  /*4360*/  LDSM.16.M88.4 R24, [R224+0xc000] ;  /* 0x00c00000e018783b */ /* 0x000fe80000000200 */
[----:B------:R-:W3:Y:S03]  /*4370*/  LDSM.16.M88.4 R8, [R223+0x6000] ;  /* 0x00600000df08783b */ /* 0x000ee60000000200 */
[C---:B-----5:R-:W-:Y:S08]  /*4380*/  HMMA.16816.F32 R40, R56.reuse, R52, R40 ;  /* 0x000000343828723c */ /* 0x060ff00000001828 */
[C---:B------:R-:W-:Y:S01]  /*4390*/  HMMA.16816.F32 R36, R56.reuse, R54, R36 ;  /* 0x000000363824723c */ /* 0x040fe20000001824 */
[----:B------:R-:W4:Y:S07]  /*43a0*/  LDSM.16.M88.4 R52, [R223+0x7800] ;  /* 0x00780000df34783b */ /* 0x000f2e0000000200 */
[C---:B-1----:R-:W-:Y:S01]  /*43b0*/  HMMA.16816.F32 R88, R56.reuse, R20, R32 ;  /* 0x000000143858723c */ /* 0x042fe20000001820 */
[----:B------:R-:W1:Y:S07]  /*43c0*/  LDSM.16.M88.4 R32, [R219+0x16000] ;  /* 0x01600000db20783b */ /* 0x000e6e0000000200 */
[C---:B------:R-:W-:Y:S01]  /*43d0*/  HMMA.16816.F32 R28, R56.reuse, R22, R28 ;  /* 0x00000016381c723c */ /* 0x040fe2000000181c */
[----:B------:R-:W5:Y:S07]  /*43e0*/  LDSM.16.M88.4 R20, [R219+0x16800] ;  /* 0x01680000db14783b */ /* 0x000f6e0000000200 */
[C---:B------:R-:W-:Y:S08]  /*43f0*/  HMMA.16816.F32 R76, R56.reuse, R48, R76 ;  /* 0x00000030384c723c */ /* 0x040ff0000000184c */
[C---:B------:R-:W-:Y:S01]  /*4400*/  HMMA.16816.F32 R72, R56.reuse, R50, R72 ;  /* 0x000000323848723c */ /* 0x040fe20000001848 */
[----:B------:R-:W-:Y:S07]  /*4410*/  LDSM.16.M88.4 R48, [R221+0xc000] ;  /* 0x00c00000dd30783b */ /* 0x000fee0000000200 */
        /* <DEDUP_REMOVED lines=11> */
[C---:B----4-:R-:W-:Y:S08]  /*44d0*/  HMMA.16816.F32 R80, R24.reuse, R52, R80 ;  /* 0x000000341850723c */ /* 0x050ff00000001850 */
[----:B------:R-:W-:Y:S01]  /*44e0*/  HMMA.16816.F32 R64, R24, R54, R64 ;  /* 0x000000361840723c */ /* 0x000fe20000001840 */
[----:B------:R-:W3:Y:S04]  /*44f0*/  LDSM.16.M88.4 R24, [R212+0x6000] ;  /* 0x00600000d418783b */ /* 0x000ee80000000200 */
[----:B------:R-:W4:Y:S03]  /*4500*/  LDSM.16.M88.4 R52, [R212+0x7000] ;  /* 0x00700000d434783b */ /* 0x000f260000000200 */
[C---:B-1----:R-:W-:Y:S08]  /*4510*/  HMMA.16816.F32 R40, R84.reuse, R32, R40 ;  /* 0x000000205428723c */ /* 0x042ff00000001828 */
[----:B------:R-:W-:Y:S01]  /*4520*/  HMMA.16816.F32 R36, R84, R34, R36 ;  /* 0x000000225424723c */ /* 0x000fe20000001824 */
[----:B------:R-:W1:Y:S01]  /*4530*/  LDSM.16.M88.4 R32, [R212+0x7800] ;  /* 0x00780000d420783b */ /* 0x000e620000000200 */
[----:B------:R-:W-:-:S06]  /*4540*/  DEPBAR.LE SB0, 0x0 ;  /* 0x000080000000791a */ /* 0x000fcc0000000000 */
[C---:B-----5:R-:W-:Y:S08]  /*4550*/  HMMA.16816.F32 R88, R84.reuse, R20, R88 ;  /* 0x000000145458723c */ /* 0x060ff00000001858 */
        /* <DEDUP_REMOVED lines=11> */
[C---:B-1----:R-:W-:Y:S08]  /*4610*/  HMMA.16816.F32 R80, R48.reuse, R32, R80 ;  /* 0x000000203050723c */ /* 0x042ff00000001850 */
[----:B------:R-:W-:Y:S01]  /*4620*/  HMMA.16816.F32 R64, R48, R34, R64 ;  /* 0x000000223040723c */ /* 0x000fe20000001840 */
        /* <DEDUP_REMOVED lines=72> */
.L_x_1375:
[----:B------:R-:W-:Y:S05]  /*4ab0*/  BSYNC B0 ;  /* 0x0000000000007941 */ /* 0x000fea0003800000 */
.L_x_1374:
[----:B------:R-:W0:Y:S02]  /*4ac0*/  LDGDEPBAR ;  /* 0x00000000000079af */ /* 0x000e240000000000 */
.L_x_1373:
[----:B------:R-:W-:Y:S01]  /*4ad0*/  IMAD.U32 R34, RZ, RZ, UR37 ;  /* 0x00000025ff227e24 */ /* 0x000fe2000f8e00ff */
[----:B------:R-:W-:Y:S01]  /*4ae0*/  STL.64 [R1+0x38], R200 ;  /* 0x000038c801007387 */ /* 0x000fe20000100a00 */
[----:B------:R-:W-:Y:S01]  /*4af0*/  USHF.L.U32 UR4, UR37, 0x1, URZ ;  /* 0x0000000125047899 */ /* 0x000fe2000800063f */
[----:B------:R-:W-:Y:S01]  /*4b00*/  IMAD.SHL.U32 R220, R0, 0x2, RZ ;  /* 0x0000000200dc7824 */ /* 0x000fe200078e00ff */
[----:B------:R-:W-:Y:S01]  /*4b10*/  UIADD3 UR15, UR39, -0x4498517b, URZ ;  /* 0xbb67ae85270f7890 */ /* 0x000fe2000fffe03f */
[----:B------:R-:W-:Y:S01]  /*4b20*/  IMAD R34, R34, 0x40, R231 ;  /* 0x0000004022227824 */ /* 0x000fe200078e02e7 */
[----:B------:R2:W-:Y:S01]  /*4b30*/  STL.64 [R1+0x30], R18 ;  /* 0x0000301201007387 */ /* 0x0005e20000100a00 */
[----:B------:R-:W-:Y:S01]  /*4b40*/  UIADD3 UR16, UR38, -0x61c88647, URZ ;  /* 0x9e3779b926107890 */ /* 0x000fe2000fffe03f */
[--C-:B------:R-:W-:Y:S01]  /*4b50*/  IMAD R218, R7, 0x2, R220.reuse ;  /* 0x0000000207da7824 */ /* 0x100fe200078e02dc */
[----:B------:R-:W-:Y:S01]  /*4b60*/  UIADD3 UR14, UR38, 0x3c6ef372, URZ ;  /* 0x3c6ef372260e7890 */ /* 0x000fe2000fffe03f */
[C---:B------:R-:W-:Y:S01]  /*4b70*/  IADD3 R33, R34.reuse, 0x1, RZ ;  /* 0x0000000122217810 */ /* 0x040fe20007ffe0ff */
[----:B------:R3:W-:Y:S01]  /*4b80*/  STL.64 [R1+0x28], R16 ;  /* 0x0000281001007387 */ /* 0x0007e20000100a00 */
[CC--:B------:R-:W-:Y:S01]  /*4b90*/  ISETP.GE.AND P4, PT, R34.reuse, R239.reuse, PT ;  /* 0x000000ef2200720c */ /* 0x0c0fe20003f86270 */
[----:B------:R-:W-:Y:S01]  /*4ba0*/  UIADD3 UR13, UR39, 0x76cf5d0a, URZ ;  /* 0x76cf5d0a270d7890 */ /* 0x000fe2000fffe03f */
[C---:B------:R-:W-:Y:S01]  /*4bb0*/  IADD3 R32, R34.reuse, 0x8, RZ ;  /* 0x0000000822207810 */ /* 0x040fe20007ffe0ff */
[----:B------:R-:W-:Y:S01]  /*4bc0*/  UIADD3 UR12, UR38, -0x255992d5, URZ ;  /* 0xdaa66d2b260c7890 */ /* 0x000fe2000fffe03f */
[CC--:B------:R-:W-:Y:S01]  /*4bd0*/  ISETP.GE.AND P3, PT, R33.reuse, R239.reuse, PT ;  /* 0x000000ef2100720c */ /* 0x0c0fe20003f66270 */
[----:B------:R-:W-:Y:S01]  /*4be0*/  UIADD3 UR11, UR39, 0x32370b8f, URZ ;  /* 0x32370b8f270b7890 */ /* 0x000fe2000fffe03f */
[C---:B-1----:R-:W-:Y:S01]  /*4bf0*/  IADD3 R10, R34.reuse, 0x9, RZ ;  /* 0x00000009220a7810 */ /* 0x042fe20007ffe0ff */
[----:B------:R-:W-:Y:S01]  /*4c00*/  UIADD3 UR9, UR39, -0x126145ec, URZ ;  /* 0xed9eba1427097890 */ /* 0x000fe2000fffe03f */
[-C--:B------:R-:W-:Y:S01]  /*4c10*/  ISETP.LT.OR P4, PT, R34, R240.reuse, P4 ;  /* 0x000000f02200720c */ /* 0x080fe20002781670 */
[----:B------:R-:W-:Y:S01]  /*4c20*/  UIADD3 UR10, UR38, 0x78dde6e4, URZ ;  /* 0x78dde6e4260a7890 */ /* 0x000fe2000fffe03f */
[-C--:B------:R-:W-:Y:S01]  /*4c30*/  ISETP.GE.AND P2, PT, R32, R239.reuse, PT ;  /* 0x000000ef2000720c */ /* 0x080fe20003f46270 */
[----:B------:R-:W-:Y:S01]  /*4c40*/  UIADD3 UR7, UR39, -0x56f99767, URZ ;  /* 0xa906689927077890 */ /* 0x000fe2000fffe03f */
[-C--:B------:R-:W-:Y:S01]  /*4c50*/  ISETP.LT.OR P3, PT, R33, R240.reuse, P3 ;  /* 0x000000f02100720c */ /* 0x080fe20001f61670 */
[----:B------:R-:W-:Y:S01]  /*4c60*/  UIADD3 UR8, UR38, 0x1715609d, URZ ;  /* 0x1715609d26087890 */ /* 0x000fe2000fffe03f */
[----:B------:R-:W-:Y:S01]  /*4c70*/  IADD3 R27, R34, 0x10, RZ ;  /* 0x00000010221b7810 */ /* 0x000fe20007ffe0ff */
[----:B------:R-:W-:Y:S01]  /*4c80*/  IMAD R217, R5, 0x2, R220 ;  /* 0x0000000205d97824 */ /* 0x000fe200078e02dc */
[-C--:B------:R-:W-:Y:S01]  /*4c90*/  ISETP.GE.AND P1, PT, R10, R239.reuse, PT ;  /* 0x000000ef0a00720c */ /* 0x080fe20003f26270 */
[----:B------:R-:W-:Y:S01]  /*4ca0*/  LDSM.16.MT88.4 R148, [R218+0x18000] ;  /* 0x01800000da94783b */ /* 0x000fe20000004200 */
[----:B------:R-:W-:Y:S01]  /*4cb0*/  FSEL R40, R40, -INF , !P4 ;  /* 0xff80000028287808 */ /* 0x000fe20006000000 */
[----:B------:R-:W-:Y:S01]  /*4cc0*/  UIADD3 UR17, UR39, 0x646e171e, URZ ;  /* 0x646e171e27117890 */ /* 0x000fe2000fffe03f */
[-C--:B------:R-:W-:Y:S01]  /*4cd0*/  ISETP.LT.OR P2, PT, R32, R240.reuse, P2 ;  /* 0x000000f02000720c */ /* 0x080fe20001741670 */
[----:B--2---:R-:W-:Y:S01]  /*4ce0*/  IMAD.WIDE.U32 R18, R13, -0x326172a9, RZ ;  /* 0xcd9e8d570d127825 */ /* 0x004fe200078e00ff */
[----:B------:R-:W-:Y:S01]  /*4cf0*/  FSEL R24, R41, -INF , !P3 ;  /* 0xff80000029187808 */ /* 0x000fe20005800000 */
[----:B------:R-:W-:Y:S01]  /*4d00*/  LDSM.16.MT88.4 R140, [R217+0x18000] ;  /* 0x01800000d98c783b */ /* 0x000fe20000004200 */
[----:B------:R-:W-:Y:S01]  /*4d10*/  IADD3 R26, R34, 0x11, RZ ;  /* 0x00000011221a7810 */ /* 0x000fe20007ffe0ff */
[----:B------:R-:W-:Y:S01]  /*4d20*/  IMAD R216, R5, 0x2, R218 ;  /* 0x0000000205d87824 */ /* 0x000fe200078e02da */
[----:B------:R-:W-:Y:S01]  /*4d30*/  ISETP.GE.AND P3, PT, R27, R239, PT ;  /* 0x000000ef1b00720c */ /* 0x000fe20003f66270 */
[----:B---3--:R-:W-:Y:S01]  /*4d40*/  IMAD.WIDE.U32 R16, R12, -0x2daee0ad, RZ ;  /* 0xd2511f530c107825 */ /* 0x008fe200078e00ff */
[----:B------:R-:W-:Y:S01]  /*4d50*/  ISETP.LT.OR P1, PT, R10, R240, P1 ;  /* 0x000000f00a00720c */ /* 0x000fe20000f21670 */
[----:B------:R-:W-:Y:S01]  /*4d60*/  LDSM.16.MT88.4 R156, [R220+0x18000] ;  /* 0x01800000dc9c783b */ /* 0x000fe20000004200 */
[----:B------:R-:W-:-:S02]  /*4d70*/  FSEL R36, R36, -INF , !P2 ;  /* 0xff80000024247808 */ /* 0x000fc40005000000 */
[----:B------:R-:W-:Y:S01]  /*4d80*/  FMNMX.FTZ R35, R40, R24, !PT ;  /* 0x0000001828237209 */ /* 0x000fe20007810000 */
[----:B------:R-:W-:Y:S01]  /*4d90*/  LDSM.16.MT88.4 R132, [R216+0x18000] ;  /* 0x01800000d884783b */ /* 0x000fe20000004200 */
[----:B------:R-:W-:Y:S02]  /*4da0*/  IADD3 R25, R34, 0x18, RZ ;  /* 0x0000001822197810 */ /* 0x000fe40007ffe0ff */
[----:B------:R-:W-:Y:S01]  /*4db0*/  ISETP.GE.AND P2, PT, R26, R239, PT ;  /* 0x000000ef1a00720c */ /* 0x000fe20003f46270 */
[----:B------:R-:W-:Y:S01]  /*4dc0*/  LDSM.16.MT88.4 R56, [R217+0x1a000] ;  /* 0x01a00000d938783b */ /* 0x000fe20000004200 */
[----:B------:R-:W-:Y:S02]  /*4dd0*/  ISETP.LT.OR P3, PT, R27, R240, P3 ;  /* 0x000000f01b00720c */ /* 0x000fe40001f61670 */
[----:B------:R-:W-:Y:S01]  /*4de0*/  FSEL R22, R37, -INF , !P1 ;  /* 0xff80000025167808 */ /* 0x000fe20004800000 */
[----:B------:R-:W-:Y:S01]  /*4df0*/  LDSM.16.MT88.4 R96, [R216+0x1c000] ;  /* 0x01c00000d860783b */ /* 0x000fe20000004200 */
[----:B------:R-:W-:-:S02]  /*4e00*/  FMNMX.FTZ R35, R36, R35, !PT ;  /* 0x0000002324237209 */ /* 0x000fc40007810000 */
[----:B------:R-:W-:Y:S01]  /*4e10*/  IADD3 R6, R34, 0x19, RZ ;  /* 0x0000001922067810 */ /* 0x000fe20007ffe0ff */
[----:B------:R-:W-:Y:S01]  /*4e20*/  LDSM.16.MT88.4 R104, [R220+0x1e000] ;  /* 0x01e00000dc68783b */ /* 0x000fe20000004200 */
[----:B------:R-:W-:Y:S02]  /*4e30*/  ISETP.GE.AND P1, PT, R25, R239, PT ;  /* 0x000000ef1900720c */ /* 0x000fe40003f26270 */
[----:B------:R-:W-:Y:S01]  /*4e40*/  ISETP.LT.OR P2, PT, R26, R240, P2 ;  /* 0x000000f01a00720c */ /* 0x000fe20001741670 */
[----:B------:R-:W-:Y:S01]  /*4e50*/  LDSM.16.MT88.4 R112, [R218+0x1e000] ;  /* 0x01e00000da70783b */ /* 0x000fe20000004200 */
[----:B------:R-:W-:Y:S02]  /*4e60*/  FSEL R88, R88, -INF , !P3 ;  /* 0xff80000058587808 */ /* 0x000fe40005800000 */
[----:B------:R-:W-:Y:S01]  /*4e70*/  FMNMX.FTZ R35, R22, R35, !PT ;  /* 0x0000002316237209 */ /* 0x000fe20007810000 */
[----:B------:R-:W-:Y:S01]  /*4e80*/  LDSM.16.MT88.4 R120, [R217+0x1e000] ;  /* 0x01e00000d978783b */ /* 0x000fe20000004200 */
[----:B------:R-:W-:-:S02]  /*4e90*/  ISETP.GE.AND P3, PT, R6, R239, PT ;  /* 0x000000ef0600720c */ /* 0x000fc40003f66270 */
[----:B------:R-:W-:Y:S01]  /*4ea0*/  IADD3 R23, R34, 0x20, RZ ;  /* 0x0000002022177810 */ /* 0x000fe20007ffe0ff */
[----:B------:R-:W-:Y:S01]  /*4eb0*/  LDSM.16.MT88.4 R48, [R218+0x1a000] ;  /* 0x01a00000da30783b */ /* 0x000fe20000004200 */
[-C--:B------:R-:W-:Y:S02]  /*4ec0*/  ISETP.LT.OR P1, PT, R25, R240.reuse, P1 ;  /* 0x000000f01900720c */ /* 0x080fe40000f21670 */
[----:B------:R-:W-:Y:S01]  /*4ed0*/  FSEL R2, R89, -INF , !P2 ;  /* 0xff80000059027808 */ /* 0x000fe20005000000 */
[----:B------:R-:W-:Y:S01]  /*4ee0*/  LDSM.16.MT88.4 R168, [R216+0x1e000] ;  /* 0x01e00000d8a8783b */ /* 0x000fe20000004200 */
[----:B------:R-:W-:Y:S02]  /*4ef0*/  FMNMX.FTZ R35, R88, R35, !PT ;  /* 0x0000002358237209 */ /* 0x000fe40007810000 */
[----:B------:R-:W-:Y:S01]  /*4f00*/  ISETP.LT.OR P3, PT, R6, R240, P3 ;  /* 0x000000f00600720c */ /* 0x000fe20001f61670 */
[----:B------:R-:W-:Y:S01]  /*4f10*/  LDSM.16.MT88.4 R172, [R220+0x1a800] ;  /* 0x01a80000dcac783b */ /* 0x000fe20000004200 */
[----:B------:R-:W-:-:S02]  /*4f20*/  IADD3 R8, R34, 0x21, RZ ;  /* 0x0000002122087810 */ /* 0x000fc40007ffe0ff */
[----:B------:R-:W-:Y:S02]  /*4f30*/  ISETP.GE.AND P2, PT, R23, R239, PT ;  /* 0x000000ef1700720c */ /* 0x000fe40003f46270 */
[----:B------:R-:W-:Y:S02]  /*4f40*/  FSEL R28, R28, -INF , !P1 ;  /* 0xff8000001c1c7808 */ /* 0x000fe40004800000 */
[----:B------:R-:W-:Y:S02]  /*4f50*/  FMNMX.FTZ R35, R2, R35, !PT ;  /* 0x0000002302237209 */ /* 0x000fe40007810000 */
[----:B------:R-:W-:Y:S02]  /*4f60*/  IADD3 R21, R34, 0x28, RZ ;  /* 0x0000002822157810 */ /* 0x000fe40007ffe0ff */
[----:B------:R-:W-:Y:S02]  /*4f70*/  FSEL R20, R29, -INF , !P3 ;  /* 0xff8000001d147808 */ /* 0x000fe40005800000 */
[----:B------:R-:W-:-:S02]  /*4f80*/  ISETP.GE.AND P1, PT, R8, R239, PT ;  /* 0x000000ef0800720c */ /* 0x000fc40003f26270 */
[-C--:B------:R-:W-:Y:S02]  /*4f90*/  ISETP.LT.OR P2, PT, R23, R240.reuse, P2 ;  /* 0x000000f01700720c */ /* 0x080fe40001741670 */
[----:B------:R-:W-:Y:S02]  /*4fa0*/  FMNMX.FTZ R29, R28, R35, !PT ;  /* 0x000000231c1d7209 */ /* 0x000fe40007810000 */
[----:B------:R-:W-:Y:S02]  /*4fb0*/  IADD3 R15, R34, 0x29, RZ ;  /* 0x00000029220f7810 */ /* 0x000fe40007ffe0ff */
[----:B------:R-:W-:Y:S02]  /*4fc0*/  ISETP.GE.AND P3, PT, R21, R239, PT ;  /* 0x000000ef1500720c */ /* 0x000fe40003f66270 */
[----:B------:R-:W-:Y:S02]  /*4fd0*/  ISETP.LT.OR P1, PT, R8, R240, P1 ;  /* 0x000000f00800720c */ /* 0x000fe40000f21670 */
[----:B------:R-:W-:-:S02]  /*4fe0*/  FSEL R249, R76, -INF , !P2 ;  /* 0xff8000004cf97808 */ /* 0x000fc40005000000 */
[----:B------:R-:W-:Y:S02]  /*4ff0*/  FMNMX.FTZ R44, R20, R29, !PT ;  /* 0x0000001d142c7209 */ /* 0x000fe40007810000 */
[C---:B------:R-:W-:Y:S02]  /*5000*/  IADD3 R14, R34.reuse, 0x30, RZ ;  /* 0x00000030220e7810 */ /* 0x040fe40007ffe0ff */
[----:B------:R-:W-:Y:S02]  /*5010*/  ISETP.GE.AND P2, PT, R15, R239, PT ;  /* 0x000000ef0f00720c */ /* 0x000fe40003f46270 */
[----:B------:R-:W-:Y:S02]  /*5020*/  ISETP.LT.OR P3, PT, R21, R240, P3 ;  /* 0x000000f01500720c */ /* 0x000fe40001f61670 */
[----:B------:R-:W-:Y:S02]  /*5030*/  IADD3 R11, R34, 0x31, RZ ;  /* 0x00000031220b7810 */ /* 0x000fe40007ffe0ff */
[----:B------:R-:W-:-:S02]  /*5040*/  FSEL R247, R77, -INF , !P1 ;  /* 0xff8000004df77808 */ /* 0x000fc40004800000 */
[----:B------:R-:W-:Y:S02]  /*5050*/  FMNMX.FTZ R44, R249, R44, !PT ;  /* 0x0000002cf92c7209 */ /* 0x000fe40007810000 */
[-C--:B------:R-:W-:Y:S02]  /*5060*/  ISETP.GE.AND P1, PT, R14, R239.reuse, PT ;  /* 0x000000ef0e00720c */ /* 0x080fe40003f26270 */
[----:B------:R-:W-:Y:S02]  /*5070*/  ISETP.LT.OR P2, PT, R15, R240, P2 ;  /* 0x000000f00f00720c */ /* 0x000fe40001741670 */
[----:B------:R-:W-:Y:S02]  /*5080*/  FSEL R199, R72, -INF , !P3 ;  /* 0xff80000048c77808 */ /* 0x000fe40005800000 */
[----:B------:R-:W-:Y:S02]  /*5090*/  IADD3 R9, R34, 0x38, RZ ;  /* 0x0000003822097810 */ /* 0x000fe40007ffe0ff */
[----:B------:R-:W-:-:S02]  /*50a0*/  ISETP.GE.AND P3, PT, R11, R239, PT ;  /* 0x000000ef0b00720c */ /* 0x000fc40003f66270 */
[----:B------:R-:W-:Y:S02]  /*50b0*/  FMNMX.FTZ R44, R247, R44, !PT ;  /* 0x0000002cf72c7209 */ /* 0x000fe40007810000 */
[-C--:B------:R-:W-:Y:S02]  /*50c0*/  ISETP.LT.OR P1, PT, R14, R240.reuse, P1 ;  /* 0x000000f00e00720c */ /* 0x080fe40000f21670 */
[----:B------:R-:W-:Y:S02]  /*50d0*/  FSEL R188, R73, -INF , !P2 ;  /* 0xff80000049bc7808 */ /* 0x000fe40005000000 */
[----:B------:R-:W-:Y:S02]  /*50e0*/  IADD3 R3, R34, 0x39, RZ ;  /* 0x0000003922037810 */ /* 0x000fe40007ffe0ff */
[----:B------:R-:W-:Y:S02]  /*50f0*/  ISETP.GE.AND P2, PT, R9, R239, PT ;  /* 0x000000ef0900720c */ /* 0x000fe40003f46270 */
[----:B------:R-:W-:-:S02]  /*5100*/  ISETP.LT.OR P3, PT, R11, R240, P3 ;  /* 0x000000f00b00720c */ /* 0x000fc40001f61670 */
[----:B------:R-:W-:Y:S02]  /*5110*/  FMNMX.FTZ R29, R199, R44, !PT ;  /* 0x0000002cc71d7209 */ /* 0x000fe40007810000 */
[-C--:B------:R-:W-:Y:S02]  /*5120*/  ISETP.GE.AND P6, PT, R34, R233.reuse, PT ;  /* 0x000000e92200720c */ /* 0x080fe40003fc6270 */
[----:B------:R-:W-:Y:S02]  /*5130*/  ISETP.GE.AND P5, PT, R33, R233, PT ;  /* 0x000000e92100720c */ /* 0x000fe40003fa6270 */
[----:B------:R-:W-:Y:S02]  /*5140*/  FSEL R252, R80, -INF , !P1 ;  /* 0xff80000050fc7808 */ /* 0x000fe40004800000 */
[----:B------:R-:W-:Y:S02]  /*5150*/  ISETP.GE.AND P1, PT, R3, R239, PT ;  /* 0x000000ef0300720c */ /* 0x000fe40003f26270 */
[----:B------:R-:W-:-:S02]  /*5160*/  ISETP.LT.OR P2, PT, R9, R240, P2 ;  /* 0x000000f00900720c */ /* 0x000fc40001741670 */
[----:B------:R-:W-:Y:S02]  /*5170*/  FSEL R248, R81, -INF , !P3 ;  /* 0xff80000051f87808 */ /* 0x000fe40005800000 */
[----:B------:R-:W-:Y:S02]  /*5180*/  ISETP.GE.AND P3, PT, R10, R233, PT ;  /* 0x000000e90a00720c */ /* 0x000fe40003f66270 */
[----:B------:R-:W-:Y:S02]  /*5190*/  FMNMX.FTZ R29, R188, R29, !PT ;  /* 0x0000001dbc1d7209 */ /* 0x000fe40007810000 */
[-C--:B------:R-:W-:Y:S02]  /*51a0*/  ISETP.LT.OR P6, PT, R34, R238.reuse, P6 ;  /* 0x000000ee2200720c */ /* 0x080fe400037c1670 */
[----:B------:R-:W-:Y:S02]  /*51b0*/  ISETP.GE.AND P4, PT, R32, R233, PT ;  /* 0x000000e92000720c */ /* 0x000fe40003f86270 */
[----:B------:R-:W-:-:S02]  /*51c0*/  ISETP.LT.OR P5, PT, R33, R238, P5 ;  /* 0x000000ee2100720c */ /* 0x000fc40002fa1670 */
[----:B------:R-:W-:Y:S02]  /*51d0*/  ISETP.LT.OR P1, PT, R3, R240, P1 ;  /* 0x000000f00300720c */ /* 0x000fe40000f21670 */
[----:B------:R-:W-:Y:S02]  /*51e0*/  FSEL R246, R64, -INF , !P2 ;  /* 0xff80000040f67808 */ /* 0x000fe40005000000 */
[-C--:B------:R-:W-:Y:S02]  /*51f0*/  ISETP.LT.OR P3, PT, R10, R238.reuse, P3 ;  /* 0x000000ee0a00720c */ /* 0x080fe40001f61670 */
[----:B------:R-:W-:Y:S02]  /*5200*/  ISETP.GE.AND P2, PT, R27, R233, PT ;  /* 0x000000e91b00720c */ /* 0x000fe40003f46270 */
[----:B------:R-:W-:Y:S02]  /*5210*/  FMNMX.FTZ R29, R252, R29, !PT ;  /* 0x0000001dfc1d7209 */ /* 0x000fe40007810000 */
[----:B------:R-:W-:-:S02]  /*5220*/  ISETP.LT.OR P4, PT, R32, R238, P4 ;  /* 0x000000ee2000720c */ /* 0x000fc40002781670 */
[----:B------:R-:W-:Y:S02]  /*5230*/  FSEL R42, R42, -INF , !P6 ;  /* 0xff8000002a2a7808 */ /* 0x000fe40007000000 */
[----:B------:R-:W-:Y:S02]  /*5240*/  FSEL R10, R43, -INF , !P5 ;  /* 0xff8000002b0a7808 */ /* 0x000fe40006800000 */
[----:B------:R-:W-:Y:S02]  /*5250*/  FSEL R198, R65, -INF , !P1 ;  /* 0xff80000041c67808 */ /* 0x000fe40004800000 */
[----:B------:R-:W-:Y:S02]  /*5260*/  ISETP.GE.AND P1, PT, R26, R233, PT ;  /* 0x000000e91a00720c */ /* 0x000fe40003f26270 */
[----:B------:R-:W-:Y:S02]  /*5270*/  ISETP.LT.OR P2, PT, R27, R238, P2 ;  /* 0x000000ee1b00720c */ /* 0x000fe40001741670 */
[----:B------:R-:W-:-:S02]  /*5280*/  FMNMX.FTZ R29, R248, R29, !PT ;  /* 0x0000001df81d7209 */ /* 0x000fc40007810000 */
[----:B------:R-:W-:Y:S02]  /*5290*/  FSEL R38, R38, -INF , !P4 ;  /* 0xff80000026267808 */ /* 0x000fe40006000000 */
[----:B------:R-:W-:Y:S02]  /*52a0*/  FMNMX.FTZ R27, R42, R10, !PT ;  /* 0x0000000a2a1b7209 */ /* 0x000fe40007810000 */
[----:B------:R-:W-:Y:S02]  /*52b0*/  ISETP.LT.OR P1, PT, R26, R238, P1 ;  /* 0x000000ee1a00720c */ /* 0x000fe40000f21670 */
[----:B------:R-:W-:Y:S02]  /*52c0*/  ISETP.GE.AND P4, PT, R25, R233, PT ;  /* 0x000000e91900720c */ /* 0x000fe40003f86270 */
[----:B------:R-:W-:Y:S02]  /*52d0*/  FMNMX.FTZ R29, R246, R29, !PT ;  /* 0x0000001df61d7209 */ /* 0x000fe40007810000 */
[----:B------:R-:W-:-:S02]  /*52e0*/  FSEL R26, R39, -INF , !P3 ;  /* 0xff800000271a7808 */ /* 0x000fc40005800000 */
[----:B------:R-:W-:Y:S02]  /*52f0*/  FMNMX.FTZ R27, R38, R27, !PT ;  /* 0x0000001b261b7209 */ /* 0x000fe40007810000 */
[----:B------:R-:W-:Y:S02]  /*5300*/  ISETP.GE.AND P5, PT, R6, R233, PT ;  /* 0x000000e90600720c */ /* 0x000fe40003fa6270 */
[-C--:B------:R-:W-:Y:S02]  /*5310*/  ISETP.LT.OR P4, PT, R25, R238.reuse, P4 ;  /* 0x000000ee1900720c */ /* 0x080fe40002781670 */
[----:B------:R-:W-:Y:S02]  /*5320*/  FMNMX.FTZ R29, R198, R29, !PT ;  /* 0x0000001dc61d7209 */ /* 0x000fe40007810000 */
[----:B------:R-:W-:Y:S02]  /*5330*/  FSEL R90, R90, -INF , !P2 ;  /* 0xff8000005a5a7808 */ /* 0x000fe40005000000 */
[----:B------:R-:W-:Y:S01]  /*5340*/  FMNMX.FTZ R25, R26, R27, !PT ;  /* 0x0000001b1a197209 */ /* 0x000fe20007810000 */
[----:B------:R-:W1:Y:S01]  /*5350*/  SHFL.BFLY PT, R32, R29, 0x2, 0x1f ;  /* 0x0c401f001d207f89 */ /* 0x000e6200000e0000 */
[----:B------:R-:W-:-:S02]  /*5360*/  ISETP.LT.OR P3, PT, R6, R238, P5 ;  /* 0x000000ee0600720c */ /* 0x000fc40002f61670 */
[----:B------:R-:W-:Y:S02]  /*5370*/  FSEL R6, R91, -INF , !P1 ;  /* 0xff8000005b067808 */ /* 0x000fe40004800000 */
[----:B------:R-:W-:Y:S02]  /*5380*/  FMNMX.FTZ R25, R90, R25, !PT ;  /* 0x000000195a197209 */ /* 0x000fe40007810000 */
[-C--:B------:R-:W-:Y:S02]  /*5390*/  ISETP.GE.AND P2, PT, R8, R233.reuse, PT ;  /* 0x000000e90800720c */ /* 0x080fe40003f46270 */
[----:B------:R-:W-:Y:S02]  /*53a0*/  ISETP.GE.AND P5, PT, R23, R233, PT ;  /* 0x000000e91700720c */ /* 0x000fe40003fa6270 */
[----:B------:R-:W-:Y:S02]  /*53b0*/  FSEL R30, R30, -INF , !P4 ;  /* 0xff8000001e1e7808 */ /* 0x000fe40006000000 */
[----:B------:R-:W-:-:S02]  /*53c0*/  FMNMX.FTZ R25, R6, R25, !PT ;  /* 0x0000001906197209 */ /* 0x000fc40007810000 */
[-C--:B------:R-:W-:Y:S02]  /*53d0*/  ISETP.LT.OR P2, PT, R8, R238.reuse, P2 ;  /* 0x000000ee0800720c */ /* 0x080fe40001741670 */
[----:B------:R-:W-:Y:S02]  /*53e0*/  ISETP.LT.OR P5, PT, R23, R238, P5 ;  /* 0x000000ee1700720c */ /* 0x000fe40002fa1670 */
[----:B------:R-:W-:Y:S02]  /*53f0*/  FSEL R8, R31, -INF , !P3 ;  /* 0xff8000001f087808 */ /* 0x000fe40005800000 */
[----:B------:R-:W-:Y:S02]  /*5400*/  FMNMX.FTZ R25, R30, R25, !PT ;  /* 0x000000191e197209 */ /* 0x000fe40007810000 */
[-C--:B------:R-:W-:Y:S02]  /*5410*/  ISETP.GE.AND P1, PT, R15, R233.reuse, PT ;  /* 0x000000e90f00720c */ /* 0x080fe40003f26270 */
[----:B------:R-:W-:-:S02]  /*5420*/  ISETP.GE.AND P4, PT, R21, R233, PT ;  /* 0x000000e91500720c */ /* 0x000fc40003f86270 */
[----:B------:R-:W-:Y:S02]  /*5430*/  FSEL R193, R78, -INF , !P5 ;  /* 0xff8000004ec17808 */ /* 0x000fe40006800000 */
[----:B------:R-:W-:Y:S02]  /*5440*/  FMNMX.FTZ R34, R8, R25, !PT ;  /* 0x0000001908227209 */ /* 0x000fe40007810000 */
[-C--:B------:R-:W-:Y:S02]  /*5450*/  ISETP.LT.OR P1, PT, R15, R238.reuse, P1 ;  /* 0x000000ee0f00720c */ /* 0x080fe40000f21670 */
[----:B------:R-:W-:Y:S02]  /*5460*/  ISETP.LT.OR P4, PT, R21, R238, P4 ;  /* 0x000000ee1500720c */ /* 0x000fe40002781670 */
[----:B------:R-:W-:Y:S02]  /*5470*/  FSEL R250, R79, -INF , !P2 ;  /* 0xff8000004ffa7808 */ /* 0x000fe40005000000 */
[----:B------:R-:W-:-:S02]  /*5480*/  FMNMX.FTZ R15, R193, R34, !PT ;  /* 0x00000022c10f7209 */ /* 0x000fc40007810000 */
[----:B------:R-:W-:Y:S02]  /*5490*/  ISETP.GE.AND P2, PT, R14, R233, PT ;  /* 0x000000e90e00720c */ /* 0x000fe40003f46270 */
[----:B------:R-:W-:Y:S02]  /*54a0*/  FSEL R191, R74, -INF , !P4 ;  /* 0xff8000004abf7808 */ /* 0x000fe40006000000 */
[----:B------:R-:W-:Y:S02]  /*54b0*/  FMNMX.FTZ R34, R250, R15, !PT ;  /* 0x0000000ffa227209 */ /* 0x000fe40007810000 */
[----:B------:R-:W-:Y:S02]  /*54c0*/  ISETP.GE.AND P3, PT, R11, R233, PT ;  /* 0x000000e90b00720c */ /* 0x000fe40003f66270 */
[----:B------:R-:W-:Y:S02]  /*54d0*/  ISETP.LT.OR P4, PT, R14, R238, P2 ;  /* 0x000000ee0e00720c */ /* 0x000fe40001781670 */
[----:B------:R-:W-:-:S02]  /*54e0*/  FSEL R197, R75, -INF , !P1 ;  /* 0xff8000004bc57808 */ /* 0x000fc40004800000 */
[----:B------:R-:W-:Y:S01]  /*54f0*/  FMNMX.FTZ R34, R191, R34, !PT ;  /* 0x00000022bf227209 */ /* 0x000fe20007810000 */
[----:B------:R-:W-:Y:S01]  /*5500*/  LDSM.16.MT88.4 R72, [R220+0x1c000] ;  /* 0x01c00000dc48783b */ /* 0x000fe20000004200 */
[----:B-1----:R-:W-:Y:S02]  /*5510*/  FMNMX.FTZ R32, R29, R32, !PT ;  /* 0x000000201d207209 */ /* 0x002fe40007810000 */
[----:B------:R-:W-:Y:S02]  /*5520*/  ISETP.LT.OR P3, PT, R11, R238, P3 ;  /* 0x000000ee0b00720c */ /* 0x000fe40001f61670 */
[----:B------:R-:W-:Y:S01]  /*5530*/  ISETP.GE.AND P2, PT, R9, R233, PT ;  /* 0x000000e90900720c */ /* 0x000fe20003f46270 */
[----:B------:R-:W1:Y:S01]  /*5540*/  SHFL.BFLY PT, R23, R32, 0x1, 0x1f ;  /* 0x0c201f0020177f89 */ /* 0x000e6200000e0000 */
[----:B------:R-:W-:Y:S02]  /*5550*/  FSEL R196, R82, -INF , !P4 ;  /* 0xff80000052c47808 */ /* 0x000fe40006000000 */
[----:B------:R-:W-:-:S02]  /*5560*/  FMNMX.FTZ R11, R197, R34, !PT ;  /* 0x00000022c50b7209 */ /* 0x000fc40007810000 */
[-C--:B------:R-:W-:Y:S02]  /*5570*/  ISETP.LT.OR P2, PT, R9, R238.reuse, P2 ;  /* 0x000000ee0900720c */ /* 0x080fe40001741670 */
[----:B------:R-:W-:Y:S02]  /*5580*/  ISETP.GE.AND P1, PT, R3, R233, PT ;  /* 0x000000e90300720c */ /* 0x000fe40003f26270 */
[----:B------:R-:W-:Y:S02]  /*5590*/  FSEL R194, R83, -INF , !P3 ;  /* 0xff80000053c27808 */ /* 0x000fe40005800000 */
[----:B------:R-:W-:Y:S01]  /*55a0*/  FMNMX.FTZ R9, R196, R11, !PT ;  /* 0x0000000bc4097209 */ /* 0x000fe20007810000 */
[----:B------:R-:W-:Y:S01]  /*55b0*/  IMAD.U32 R11, RZ, RZ, UR4 ;  /* 0x00000004ff0b7e24 */ /* 0x000fe2000f8e00ff */
[----:B------:R-:W-:Y:S01]  /*55c0*/  ISETP.LT.OR P1, PT, R3, R238, P1 ;  /* 0x000000ee0300720c */ /* 0x000fe20000f21670 */
[----:B------:R-:W-:Y:S01]  /*55d0*/  LDSM.16.MT88.4 R80, [R218+0x1c000] ;  /* 0x01c00000da50783b */ /* 0x000fe20000004200 */
[----:B------:R-:W-:Y:S01]  /*55e0*/  FSEL R192, R66, -INF , !P2 ;  /* 0xff80000042c07808 */ /* 0x000fe20005000000 */
[----:B------:R-:W-:Y:S01]  /*55f0*/  UIADD3 UR4, UR4, 0x1, URZ ;  /* 0x0000000104047890 */ /* 0x000fe2000fffe03f */
[----:B------:R-:W-:-:S02]  /*5600*/  FMNMX.FTZ R9, R194, R9, !PT ;  /* 0x00000009c2097209 */ /* 0x000fc40007810000 */
[----:B------:R-:W-:Y:S02]  /*5610*/  LOP3.LUT R14, R4, UR38, RZ, 0x3c, !PT ;  /* 0x00000026040e7c12 */ /* 0x000fe4000f8e3cff */
[----:B------:R-:W-:Y:S02]  /*5620*/  FSEL R190, R67, -INF , !P1 ;  /* 0xff80000043be7808 */ /* 0x000fe40004800000 */
[----:B------:R-:W-:Y:S01]  /*5630*/  FMNMX.FTZ R9, R192, R9, !PT ;  /* 0x00000009c0097209 */ /* 0x000fe20007810000 */
[----:B------:R-:W-:Y:S01]  /*5640*/  LDSM.16.MT88.4 R64, [R216+0x1a000] ;  /* 0x01a00000d840783b */ /* 0x000fe20000004200 */
[----:B------:R-:W-:Y:S02]  /*5650*/  LOP3.LUT R4, R19, R14, RZ, 0x3c, !PT ;  /* 0x0000000e13047212 */ /* 0x000fe400078e3cff */
[----:B------:R-:W-:Y:S02]  /*5660*/  FMNMX.FTZ R9, R190, R9, !PT ;  /* 0x00000009be097209 */ /* 0x000fe40007810000 */
[----:B-1----:R-:W-:Y:S01]  /*5670*/  FMNMX.FTZ R3, R32, R23, !PT ;  /* 0x0000001720037209 */ /* 0x002fe20007810000 */
[----:B------:R-:W-:Y:S01]  /*5680*/  IMAD.WIDE.U32 R200, R4, -0x2daee0ad, RZ ;  /* 0xd2511f5304c87825 */ /* 0x000fe200078e00ff */
[----:B------:R-:W-:Y:S01]  /*5690*/  LOP3.LUT R11, R17, UR39, R11, 0x96, !PT ;  /* 0x00000027110b7c12 */ /* 0x000fe2000f8e960b */
[----:B------:R-:W1:Y:S01]  /*56a0*/  SHFL.BFLY PT, R4, R9, 0x2, 0x1f ;  /* 0x0c401f0009047f89 */ /* 0x000e6200000e0000 */
[C---:B------:R-:W-:Y:S01]  /*56b0*/  FSETP.NEU.FTZ.AND P1, PT, R3.reuse, -INF , PT ;  /* 0xff8000000300780b */ /* 0x040fe20003f3d000 */
[----:B------:R-:W-:Y:S01]  /*56c0*/  FMUL.FTZ R195, R3, c[0x0][0x23c] ;  /* 0x00008f0003c37a20 */ /* 0x000fe20000410000 */
[----:B------:R-:W-:Y:S01]  /*56d0*/  LOP3.LUT R164, R201, UR15, R16, 0x96, !PT ;  /* 0x0000000fc9a47c12 */ /* 0x000fe2000f8e9610 */
[----:B------:R-:W-:Y:S01]  /*56e0*/  IMAD.WIDE.U32 R32, R11, -0x326172a9, RZ ;  /* 0xcd9e8d570b207825 */ /* 0x000fe200078e00ff */
[----:B------:R-:W-:-:S02]  /*56f0*/  PRMT R241, R241, 0x7054, R241 ;  /* 0x00007054f1f17816 */ /* 0x000fc400000000f1 */
[----:B------:R-:W-:Y:S01]  /*5700*/  FSEL R195, R195, RZ, P1 ;  /* 0x000000ffc3c37208 */ /* 0x000fe20000800000 */
[----:B------:R-:W-:Y:S01]  /*5710*/  IMAD.WIDE.U32 R164, R164, -0x326172a9, RZ ;  /* 0xcd9e8d57a4a47825 */ /* 0x000fe200078e00ff */
[----:B------:R-:W-:-:S03]  /*5720*/  LOP3.LUT R11, R33, UR16, R18, 0x96, !PT ;  /* 0x00000010210b7c12 */ /* 0x000fc6000f8e9612 */
[----:B------:R-:W-:Y:S01]  /*5730*/  FFMA.FTZ R184, R24, c[0x0][0x23c], -R195 ;  /* 0x00008f0018b87a23 */ /* 0x000fe200000108c3 */
[----:B------:R-:W-:Y:S01]  /*5740*/  LOP3.LUT R24, R165, UR14, R32, 0x96, !PT ;  /* 0x0000000ea5187c12 */ /* 0x000fe2000f8e9620 */
[----:B------:R-:W-:-:S04]  /*5750*/  IMAD.WIDE.U32 R32, R11, -0x2daee0ad, RZ ;  /* 0xd2511f530b207825 */ /* 0x000fc800078e00ff */
[----:B------:R-:W-:Y:S01]  /*5760*/  FFMA.FTZ R179, R22, c[0x0][0x23c], -R195 ;  /* 0x00008f0016b37a23 */ /* 0x000fe200000108c3 */
[----:B------:R-:W-:Y:S01]  /*5770*/  LOP3.LUT R11, R33, UR13, R200, 0x96, !PT ;  /* 0x0000000d210b7c12 */ /* 0x000fe2000f8e96c8 */
[----:B------:R-:W-:Y:S01]  /*5780*/  IMAD.WIDE.U32 R24, R24, -0x2daee0ad, RZ ;  /* 0xd2511f5318187825 */ /* 0x000fe200078e00ff */
[----:B------:R-:W-:Y:S01]  /*5790*/  MUFU.EX2 R184, R184 ;  /* 0x000000b800b87308 */ /* 0x000fe20000000800 */
[----:B-1----:R-:W-:Y:S02]  /*57a0*/  FMNMX.FTZ R4, R9, R4, !PT ;  /* 0x0000000409047209 */ /* 0x002fe40007810000 */
[----:B------:R-:W-:Y:S01]  /*57b0*/  IMAD.WIDE.U32 R22, R11, -0x326172a9, RZ ;  /* 0xcd9e8d570b167825 */ /* 0x000fe200078e00ff */
[----:B------:R-:W-:Y:S02]  /*57c0*/  LOP3.LUT R32, R25, UR11, R32, 0x96, !PT ;  /* 0x0000000b19207c12 */ /* 0x000fe4000f8e9620 */
[----:B------:R-:W1:Y:S02]  /*57d0*/  SHFL.BFLY PT, R9, R4, 0x1, 0x1f ;  /* 0x0c201f0004097f89 */ /* 0x000e6400000e0000 */
[----:B------:R-:W-:Y:S01]  /*57e0*/  LOP3.LUT R11, R23, UR12, R164, 0x96, !PT ;  /* 0x0000000c170b7c12 */ /* 0x000fe2000f8e96a4 */
[----:B------:R-:W-:Y:S01]  /*57f0*/  IMAD.WIDE.U32 R32, R32, -0x326172a9, RZ ;  /* 0xcd9e8d5720207825 */ /* 0x000fe200078e00ff */
[----:B------:R-:W-:Y:S03]  /*5800*/  MUFU.EX2 R179, R179 ;  /* 0x000000b300b37308 */ /* 0x000fe60000000800 */
[----:B------:R-:W-:Y:S01]  /*5810*/  IMAD.WIDE.U32 R34, R11, -0x2daee0ad, RZ ;  /* 0xd2511f530b227825 */ /* 0x000fe200078e00ff */
[----:B------:R-:W-:-:S03]  /*5820*/  LOP3.LUT R22, R33, UR10, R22, 0x96, !PT ;  /* 0x0000000a21167c12 */ /* 0x000fc6000f8e9616 */
[----:B------:R-:W-:Y:S01]  /*5830*/  FFMA.FTZ R167, R2, c[0x0][0x23c], -R195 ;  /* 0x00008f0002a77a23 */ /* 0x000fe200000108c3 */
[----:B------:R-:W-:Y:S01]  /*5840*/  LOP3.LUT R2, R35, UR9, R24, 0x96, !PT ;  /* 0x0000000923027c12 */ /* 0x000fe2000f8e9618 */
[----:B------:R-:W-:-:S04]  /*5850*/  IMAD.WIDE.U32 R22, R22, -0x2daee0ad, RZ ;  /* 0xd2511f5316167825 */ /* 0x000fc800078e00ff */
[----:B------:R-:W-:Y:S01]  /*5860*/  IMAD.WIDE.U32 R24, R2, -0x326172a9, RZ ;  /* 0xcd9e8d5702187825 */ /* 0x000fe200078e00ff */
[----:B------:R-:W-:Y:S01]  /*5870*/  LOP3.LUT R11, R23, UR7, R34, 0x96, !PT ;  /* 0x00000007170b7c12 */ /* 0x000fe2000f8e9622 */
[----:B------:R-:W-:Y:S02]  /*5880*/  MUFU.EX2 R167, R167 ;  /* 0x000000a700a77308 */ /* 0x000fe40000000800 */
[----:B------:R-:W-:Y:S01]  /*5890*/  FFMA.FTZ R185, R40, c[0x0][0x23c], -R195 ;  /* 0x00008f0028b97a23 */ /* 0x000fe200000108c3 */
[----:B------:R-:W-:Y:S01]  /*58a0*/  LOP3.LUT R32, R25, UR8, R32, 0x96, !PT ;  /* 0x0000000819207c12 */ /* 0x000fe2000f8e9620 */
[----:B------:R-:W-:Y:S01]  /*58b0*/  IMAD.WIDE.U32 R34, R11, -0x326172a9, RZ ;  /* 0xcd9e8d570b227825 */ /* 0x000fe200078e00ff */
[----:B-1----:R-:W-:-:S03]  /*58c0*/  FMNMX.FTZ R2, R4, R9, !PT ;  /* 0x0000000904027209 */ /* 0x002fc60007810000 */
[--C-:B------:R-:W-:Y:S01]  /*58d0*/  FFMA.FTZ R182, R36, c[0x0][0x23c], -R195.reuse ;  /* 0x00008f0024b67a23 */ /* 0x100fe200000108c3 */
[----:B------:R-:W-:Y:S01]  /*58e0*/  LOP3.LUT R9, R35, UR18, R24, 0x96, !PT ;  /* 0x0000001223097c12 */ /* 0x000fe2000f8e9618 */
[--C-:B------:R-:W-:Y:S01]  /*58f0*/  FFMA.FTZ R166, R28, c[0x0][0x23c], -R195.reuse ;  /* 0x00008f001ca67a23 */ /* 0x100fe200000108c3 */
[C---:B------:R-:W-:Y:S01]  /*5900*/  FSETP.NEU.FTZ.AND P1, PT, R2.reuse, -INF , PT ;  /* 0xff8000000200780b */ /* 0x040fe20003f3d000 */
[----:B------:R-:W-:Y:S01]  /*5910*/  FMUL.FTZ R189, R2, c[0x0][0x23c] ;  /* 0x00008f0002bd7a20 */ /* 0x000fe20000410000 */
[--C-:B------:R-:W-:Y:S01]  /*5920*/  SHF.R.U32.HI R24, RZ, 0x10, R34.reuse ;  /* 0x00000010ff187819 */ /* 0x100fe20000011622 */
[----:B------:R-:W-:Y:S01]  /*5930*/  FFMA.FTZ R15, R20, c[0x0][0x23c], -R195 ;  /* 0x00008f00140f7a23 */ /* 0x000fe200000108c3 */
[----:B------:R-:W-:Y:S01]  /*5940*/  SHF.R.U32.HI R11, RZ, 0x18, R34 ;  /* 0x00000018ff0b7819 */ /* 0x000fe20000011622 */
[----:B------:R-:W-:Y:S01]  /*5950*/  MUFU.EX2 R185, R185 ;  /* 0x000000b900b97308 */ /* 0x000fe20000000800 */
[----:B------:R-:W-:Y:S01]  /*5960*/  FSEL R189, R189, RZ, P1 ;  /* 0x000000ffbdbd7208 */ /* 0x000fe20000800000 */
[----:B------:R-:W-:Y:S01]  /*5970*/  IMAD.WIDE.U32 R32, R32, -0x2daee0ad, RZ ;  /* 0xd2511f5320207825 */ /* 0x000fe200078e00ff */
[----:B------:R-:W-:-:S02]  /*5980*/  LOP3.LUT R24, R24, 0xff, RZ, 0xc0, !PT ;  /* 0x000000ff18187812 */ /* 0x000fc400078ec0ff */
[----:B------:R-:W-:Y:S01]  /*5990*/  LOP3.LUT R28, R34, 0xffff, RZ, 0xc0, !PT ;  /* 0x0000ffff221c7812 */ /* 0x000fe200078ec0ff */
[----:B------:R-:W-:Y:S01]  /*59a0*/  FFMA.FTZ R183, R38, c[0x0][0x23c], -R189 ;  /* 0x00008f0026b77a23 */ /* 0x000fe200000108bd */
[----:B------:R-:W-:Y:S01]  /*59b0*/  PRMT R24, R24, 0x5410, R11 ;  /* 0x0000541018187816 */ /* 0x000fe2000000000b */
[--C-:B------:R-:W-:Y:S01]  /*59c0*/  FFMA.FTZ R178, R26, c[0x0][0x23c], -R189.reuse ;  /* 0x00008f001ab27a23 */ /* 0x100fe200000108bd */
[C---:B------:R-:W-:Y:S01]  /*59d0*/  LOP3.LUT R11, R9.reuse, 0xffff, RZ, 0xc0, !PT ;  /* 0x0000ffff090b7812 */ /* 0x040fe200078ec0ff */
[--C-:B------:R-:W-:Y:S01]  /*59e0*/  FFMA.FTZ R187, R42, c[0x0][0x23c], -R189.reuse ;  /* 0x00008f002abb7a23 */ /* 0x100fe200000108bd */
[----:B------:R-:W-:Y:S01]  /*59f0*/  MUFU.EX2 R182, R182 ;  /* 0x000000b600b67308 */ /* 0x000fe20000000800 */
[----:B------:R-:W-:Y:S01]  /*5a00*/  FFMA.FTZ R186, R10, c[0x0][0x23c], -R189 ;  /* 0x00008f000aba7a23 */ /* 0x000fe200000108bd */
[----:B------:R-:W-:Y:S01]  /*5a10*/  LOP3.LUT R25, R34, 0xff, RZ, 0xc0, !PT ;  /* 0x000000ff22197812 */ /* 0x000fe200078ec0ff */
[----:B------:R-:W-:Y:S01]  /*5a20*/  FFMA.FTZ R180, R88, c[0x0][0x23c], -R195 ;  /* 0x00008f0058b47a23 */ /* 0x000fe200000108c3 */
[----:B------:R-:W-:Y:S01]  /*5a30*/  SHF.R.U32.HI R28, RZ, 0x8, R28 ;  /* 0x00000008ff1c7819 */ /* 0x000fe2000001161c */
[--C-:B------:R-:W-:Y:S01]  /*5a40*/  FFMA.FTZ R181, R90, c[0x0][0x23c], -R189.reuse ;  /* 0x00008f005ab57a23 */ /* 0x100fe200000108bd */
[----:B------:R-:W-:Y:S01]  /*5a50*/  LOP3.LUT R0, R9, 0xff, RZ, 0xc0, !PT ;  /* 0x000000ff09007812 */ /* 0x000fe200078ec0ff */
[----:B------:R-:W-:Y:S01]  /*5a60*/  FFMA.FTZ R177, R30, c[0x0][0x23c], -R189 ;  /* 0x00008f001eb17a23 */ /* 0x000fe200000108bd */
[----:B------:R-:W-:Y:S01]  /*5a70*/  MUFU.EX2 R183, R183 ;  /* 0x000000b700b77308 */ /* 0x000fe20000000800 */
[----:B------:R-:W-:Y:S01]  /*5a80*/  SHF.R.U32.HI R11, RZ, 0x8, R11 ;  /* 0x00000008ff0b7819 */ /* 0x000fe2000001160b */
[----:B------:R-:W-:Y:S01]  /*5a90*/  FFMA.FTZ R176, R6, c[0x0][0x23c], -R189 ;  /* 0x00008f0006b07a23 */ /* 0x000fe200000108bd */
[----:B------:R-:W-:Y:S01]  /*5aa0*/  PRMT R26, R25, 0x5410, R28 ;  /* 0x00005410191a7816 */ /* 0x000fe2000000001c */
[----:B------:R-:W-:Y:S01]  /*5ab0*/  LDSM.16.MT88.4 R88, [R217+0x1c000] ;  /* 0x01c00000d958783b */ /* 0x000fe20000004200 */
[----:B------:R-:W-:Y:S01]  /*5ac0*/  SHF.R.U32.HI R10, RZ, 0x10, R9 ;  /* 0x00000010ff0a7819 */ /* 0x000fe20000011609 */
[----:B------:R-:W-:Y:S01]  /*5ad0*/  FFMA.FTZ R188, R188, c[0x0][0x23c], -R195 ;  /* 0x00008f00bcbc7a23 */ /* 0x000fe200000108c3 */
[----:B------:R-:W-:Y:S01]  /*5ae0*/  LOP3.LUT R23, R32, 0xffff, RZ, 0xc0, !PT ;  /* 0x0000ffff20177812 */ /* 0x000fe200078ec0ff */
[----:B------:R-:W1:Y:S01]  /*5af0*/  MUFU.EX2 R178, R178 ;  /* 0x000000b200b27308 */ /* 0x000e620000000800 */
[----:B------:R-:W-:Y:S01]  /*5b00*/  PRMT R0, R0, 0x5410, R11 ;  /* 0x0000541000007816 */ /* 0x000fe2000000000b */
[--C-:B------:R-:W-:Y:S01]  /*5b10*/  HSET2.LE.AND R11, R24, R241.reuse, PT ;  /* 0x000000f1180b7233 */ /* 0x100fe20003803000 */
[----:B------:R-:W-:Y:S01]  /*5b20*/  SHF.R.U32.HI R28, RZ, 0x18, R9 ;  /* 0x00000018ff1c7819 */ /* 0x000fe20000011609 */
[----:B------:R-:W-:Y:S01]  /*5b30*/  LDSM.16.MT88.4 R40, [R220+0x1a000] ;  /* 0x01a00000dc28783b */ /* 0x000fe20000004200 */
[----:B------:R-:W-:Y:S01]  /*5b40*/  LOP3.LUT R9, R10, 0xff, RZ, 0xc0, !PT ;  /* 0x000000ff0a097812 */ /* 0x000fe200078ec0ff */
[--C-:B------:R-:W-:Y:S01]  /*5b50*/  HSET2.LE.AND R10, R26, R241.reuse, PT ;  /* 0x000000f11a0a7233 */ /* 0x100fe20003803000 */
[----:B------:R-:W-:Y:S01]  /*5b60*/  LOP3.LUT R20, R32, 0xff, RZ, 0xc0, !PT ;  /* 0x000000ff20147812 */ /* 0x000fe200078ec0ff */
[----:B------:R-:W-:Y:S01]  /*5b70*/  MUFU.EX2 R166, R166 ;  /* 0x000000a600a67308 */ /* 0x000fe20000000800 */
[----:B------:R-:W-:Y:S01]  /*5b80*/  SHF.R.U32.HI R23, RZ, 0x8, R23 ;  /* 0x00000008ff177819 */ /* 0x000fe20000011617 */
[--C-:B------:R-:W-:Y:S01]  /*5b90*/  HSET2.LE.AND R7, R0, R241.reuse, PT ;  /* 0x000000f100077233 */ /* 0x100fe20003803000 */
[--C-:B------:R-:W-:Y:S01]  /*5ba0*/  FFMA.FTZ R0, R8, c[0x0][0x23c], -R189.reuse ;  /* 0x00008f0008007a23 */ /* 0x100fe200000108bd */
[----:B------:R-:W-:Y:S01]  /*5bb0*/  PRMT R24, R9, 0x5410, R28 ;  /* 0x0000541009187816 */ /* 0x000fe2000000001c */
[----:B------:R-:W-:Y:S01]  /*5bc0*/  FFMA.FTZ R193, R193, c[0x0][0x23c], -R189 ;  /* 0x00008f00c1c17a23 */ /* 0x000fe200000108bd */
[----:B------:R-:W-:Y:S01]  /*5bd0*/  PRMT R20, R20, 0x5410, R23 ;  /* 0x0000541014147816 */ /* 0x000fe20000000017 */
[----:B------:R-:W-:Y:S01]  /*5be0*/  LDSM.16.MT88.4 R28, [R220+0x18800] ;  /* 0x01880000dc1c783b */ /* 0x000fe20000004200 */
[----:B------:R-:W2:Y:S01]  /*5bf0*/  MUFU.EX2 R15, R15 ;  /* 0x0000000f000f7308 */ /* 0x000ea20000000800 */
[----:B-1----:R-:W-:Y:S01]  /*5c00*/  F2FP.PACK_AB R26, R178, R183 ;  /* 0x000000b7b21a723e */ /* 0x002fe200000000ff */
[--C-:B------:R-:W-:Y:S01]  /*5c10*/  HSET2.LE.AND R9, R24, R241.reuse, PT ;  /* 0x000000f118097233 */ /* 0x100fe20003803000 */
[----:B------:R-:W-:Y:S01]  /*5c20*/  F2FP.PACK_AB R23, R179, R182 ;  /* 0x000000b6b317723e */ /* 0x000fe200000000ff */
[----:B------:R-:W-:Y:S01]  /*5c30*/  HSET2.LE.AND R20, R20, R241, PT ;  /* 0x000000f114147233 */ /* 0x000fe20003803000 */
[----:B------:R-:W-:Y:S01]  /*5c40*/  LOP3.LUT R11, R11, R26, RZ, 0xc0, !PT ;  /* 0x0000001a0b0b7212 */ /* 0x000fe200078ec0ff */
[--C-:B------:R-:W-:Y:S01]  /*5c50*/  FFMA.FTZ R191, R191, c[0x0][0x23c], -R189.reuse ;  /* 0x00008f00bfbf7a23 */ /* 0x100fe200000108bd */
[----:B------:R-:W-:Y:S01]  /*5c60*/  F2FP.PACK_AB R26, R184, R185 ;  /* 0x000000b9b81a723e */ /* 0x000fe200000000ff */
[----:B------:R-:W-:Y:S01]  /*5c70*/  MUFU.EX2 R187, R187 ;  /* 0x000000bb00bb7308 */ /* 0x000fe20000000800 */
[----:B------:R-:W-:Y:S01]  /*5c80*/  LOP3.LUT R22, R33, UR17, R22, 0x96, !PT ;  /* 0x0000001121167c12 */ /* 0x000fe2000f8e9616 */
[----:B------:R-:W-:Y:S01]  /*5c90*/  FFMA.FTZ R250, R250, c[0x0][0x23c], -R189 ;  /* 0x00008f00fafa7a23 */ /* 0x000fe200000108bd */
[----:B------:R-:W-:-:S02]  /*5ca0*/  SHF.R.U32.HI R21, RZ, 0x10, R32 ;  /* 0x00000010ff157819 */ /* 0x000fc40000011620 */
[----:B------:R-:W-:Y:S02]  /*5cb0*/  LOP3.LUT R10, R10, R23, RZ, 0xc0, !PT ;  /* 0x000000170a0a7212 */ /* 0x000fe400078ec0ff */
[----:B------:R-:W-:Y:S01]  /*5cc0*/  LOP3.LUT R8, R7, R26, RZ, 0xc0, !PT ;  /* 0x0000001a07087212 */ /* 0x000fe200078ec0ff */
[----:B------:R-:W1:Y:S01]  /*5cd0*/  MUFU.EX2 R186, R186 ;  /* 0x000000ba00ba7308 */ /* 0x000e620000000800 */
[----:B--2---:R-:W-:Y:S02]  /*5ce0*/  F2FP.PACK_AB R25, R15, R166 ;  /* 0x000000a60f19723e */ /* 0x004fe400000000ff */
[C---:B------:R-:W-:Y:S02]  /*5cf0*/  LOP3.LUT R23, R22.reuse, 0xffff, RZ, 0xc0, !PT ;  /* 0x0000ffff16177812 */ /* 0x040fe400078ec0ff */
[----:B------:R-:W-:Y:S02]  /*5d00*/  SHF.R.U32.HI R7, RZ, 0x10, R22 ;  /* 0x00000010ff077819 */ /* 0x000fe40000011616 */
[----:B------:R-:W-:Y:S01]  /*5d10*/  SHF.R.U32.HI R4, RZ, 0x18, R32 ;  /* 0x00000018ff047819 */ /* 0x000fe20000011620 */
[----:B------:R-:W2:Y:S01]  /*5d20*/  MUFU.EX2 R180, R180 ;  /* 0x000000b400b47308 */ /* 0x000ea20000000800 */
[----:B------:R-:W-:Y:S01]  /*5d30*/  LOP3.LUT R21, R21, 0xff, RZ, 0xc0, !PT ;  /* 0x000000ff15157812 */ /* 0x000fe200078ec0ff */
[----:B------:R-:W-:Y:S01]  /*5d40*/  LDSM.16.MT88.4 R32, [R218+0x1a800] ;  /* 0x01a80000da20783b */ /* 0x000fe20000004200 */
[----:B------:R-:W-:-:S02]  /*5d50*/  LOP3.LUT R128, R22, 0xff, RZ, 0xc0, !PT ;  /* 0x000000ff16807812 */ /* 0x000fc400078ec0ff */
[----:B------:R-:W-:Y:S02]  /*5d60*/  SHF.R.U32.HI R22, RZ, 0x18, R22 ;  /* 0x00000018ff167819 */ /* 0x000fe40000011616 */
[----:B------:R-:W-:Y:S01]  /*5d70*/  SHF.R.U32.HI R23, RZ, 0x8, R23 ;  /* 0x00000008ff177819 */ /* 0x000fe20000011617 */
[----:B------:R-:W-:Y:S01]  /*5d80*/  MUFU.EX2 R181, R181 ;  /* 0x000000b500b57308 */ /* 0x000fe20000000800 */
[----:B-1----:R-:W-:Y:S02]  /*5d90*/  F2FP.PACK_AB R24, R186, R187 ;  /* 0x000000bbba18723e */ /* 0x002fe400000000ff */
[----:B------:R-:W-:Y:S02]  /*5da0*/  LOP3.LUT R7, R7, 0xff, RZ, 0xc0, !PT ;  /* 0x000000ff07077812 */ /* 0x000fe400078ec0ff */
[----:B------:R-:W-:Y:S02]  /*5db0*/  LOP3.LUT R9, R9, R24, RZ, 0xc0, !PT ;  /* 0x0000001809097212 */ /* 0x000fe400078ec0ff */
[----:B------:R-:W-:Y:S01]  /*5dc0*/  LOP3.LUT R130, R20, R25, RZ, 0xc0, !PT ;  /* 0x0000001914827212 */ /* 0x000fe200078ec0ff */
[----:B------:R-:W-:Y:S01]  /*5dd0*/  MUFU.EX2 R177, R177 ;  /* 0x000000b100b17308 */ /* 0x000fe20000000800 */
[----:B------:R-:W1:Y:S01]  /*5de0*/  LDSM.16.MT88.4 R24, [R218+0x18800] ;  /* 0x01880000da18783b */ /* 0x000e620000004200 */
[----:B------:R-:W-:-:S02]  /*5df0*/  PRMT R6, R21, 0x5410, R4 ;  /* 0x0000541015067816 */ /* 0x000fc40000000004 */
[----:B------:R-:W-:Y:S01]  /*5e00*/  PRMT R4, R7, 0x5410, R22 ;  /* 0x0000541007047816 */ /* 0x000fe20000000016 */
[C---:B------:R-:W-:Y:S01]  /*5e10*/  HMMA.16816.F32 R152, R8.reuse, R148, RZ ;  /* 0x000000940898723c */ /* 0x040fe200000018ff */
[----:B------:R-:W-:Y:S01]  /*5e20*/  PRMT R128, R128, 0x5410, R23 ;  /* 0x0000541080807816 */ /* 0x000fe20000000017 */
[--C-:B------:R-:W-:Y:S01]  /*5e30*/  HSET2.LE.AND R131, R6, R241.reuse, PT ;  /* 0x000000f106837233 */ /* 0x100fe20003803000 */
[----:B------:R-:W3:Y:S01]  /*5e40*/  MUFU.EX2 R0, R0 ;  /* 0x0000000000007308 */ /* 0x000ee20000000800 */
[----:B------:R-:W4:Y:S01]  /*5e50*/  LDSM.16.MT88.4 R20, [R217+0x18800] ;  /* 0x01880000d914783b */ /* 0x000f220000004200 */
[--C-:B------:R-:W-:Y:S01]  /*5e60*/  HSET2.LE.AND R129, R4, R241.reuse, PT ;  /* 0x000000f104817233 */ /* 0x100fe20003803000 */
[----:B--2---:R-:W-:Y:S01]  /*5e70*/  F2FP.PACK_AB R7, R167, R180 ;  /* 0x000000b4a707723e */ /* 0x004fe200000000ff */
[----:B------:R-:W-:Y:S01]  /*5e80*/  HSET2.LE.AND R128, R128, R241, PT ;  /* 0x000000f180807233 */ /* 0x000fe20003803000 */
[----:B------:R-:W-:Y:S03]  /*5e90*/  HMMA.16816.F32 R148, R8, R150, RZ ;  /* 0x000000960894723c */ /* 0x000fe600000018ff */
[----:B------:R-:W2:Y:S01]  /*5ea0*/  MUFU.EX2 R176, R176 ;  /* 0x000000b000b07308 */ /* 0x000ea20000000800 */
[----:B------:R-:W-:-:S04]  /*5eb0*/  LOP3.LUT R128, R128, R7, RZ, 0xc0, !PT ;  /* 0x0000000780807212 */ /* 0x000fc800078ec0ff */
[----:B------:R-:W-:Y:S01]  /*5ec0*/  HMMA.16816.F32 R144, R8, R140, RZ ;  /* 0x0000008c0890723c */ /* 0x000fe200000018ff */
[----:B---3--:R-:W-:Y:S02]  /*5ed0*/  F2FP.PACK_AB R6, R0, R177 ;  /* 0x000000b10006723e */ /* 0x008fe400000000ff */
[----:B------:R-:W-:Y:S02]  /*5ee0*/  MUFU.EX2 R188, R188 ;  /* 0x000000bc00bc7308 */ /* 0x000fe40000000800 */
[----:B------:R-:W-:-:S03]  /*5ef0*/  LOP3.LUT R131, R131, R6, RZ, 0xc0, !PT ;  /* 0x0000000683837212 */ /* 0x000fc600078ec0ff */
[----:B------:R-:W-:Y:S01]  /*5f00*/  HMMA.16816.F32 R140, R8, R142, RZ ;  /* 0x0000008e088c723c */ /* 0x000fe200000018ff */
[----:B--2---:R-:W-:Y:S02]  /*5f10*/  F2FP.PACK_AB R4, R176, R181 ;  /* 0x000000b5b004723e */ /* 0x004fe400000000ff */
[----:B------:R-:W-:Y:S02]  /*5f20*/  MUFU.EX2 R193, R193 ;  /* 0x000000c100c17308 */ /* 0x000fe40000000800 */
[----:B------:R-:W-:-:S03]  /*5f30*/  LOP3.LUT R129, R129, R4, RZ, 0xc0, !PT ;  /* 0x0000000481817212 */ /* 0x000fc600078ec0ff */
[C---:B------:R-:W-:Y:S01]  /*5f40*/  HMMA.16816.F32 R160, R8.reuse, R156, RZ ;  /* 0x0000009c08a0723c */ /* 0x040fe200000018ff */
[----:B------:R-:W2:Y:S02]  /*5f50*/  LDSM.16.MT88.4 R4, [R216+0x18800] ;  /* 0x01880000d804783b */ /* 0x000ea40000004200 */
[----:B------:R-:W-:Y:S05]  /*5f60*/  MUFU.EX2 R191, R191 ;  /* 0x000000bf00bf7308 */ /* 0x000fea0000000800 */
[C---:B------:R-:W-:Y:S03]  /*5f70*/  HMMA.16816.F32 R156, R8.reuse, R158, RZ ;  /* 0x0000009e089c723c */ /* 0x040fe600000018ff */
[----:B------:R-:W-:Y:S05]  /*5f80*/  MUFU.EX2 R250, R250 ;  /* 0x000000fa00fa7308 */ /* 0x000fea0000000800 */
[C---:B------:R-:W-:Y:S08]  /*5f90*/  HMMA.16816.F32 R136, R8.reuse, R132, RZ ;  /* 0x000000840888723c */ /* 0x040ff000000018ff */
[----:B------:R-:W-:Y:S08]  /*5fa0*/  HMMA.16816.F32 R132, R8, R134, RZ ;  /* 0x000000860884723c */ /* 0x000ff000000018ff */
[C---:B-1----:R-:W-:Y:S08]  /*5fb0*/  HMMA.16816.F32 R152, R128.reuse, R24, R152 ;  /* 0x000000188098723c */ /* 0x042ff00000001898 */
[C---:B------:R-:W-:Y:S01]  /*5fc0*/  HMMA.16816.F32 R148, R128.reuse, R26, R148 ;  /* 0x0000001a8094723c */ /* 0x040fe20000001894 */
[----:B------:R-:W1:Y:S07]  /*5fd0*/  LDSM.16.MT88.4 R24, [R216+0x1a800] ;  /* 0x01a80000d818783b */ /* 0x000e6e0000004200 */
[C---:B----4-:R-:W-:Y:S08]  /*5fe0*/  HMMA.16816.F32 R144, R128.reuse, R20, R144 ;  /* 0x000000148090723c */ /* 0x050ff00000001890 */
[C---:B------:R-:W-:Y:S01]  /*5ff0*/  HMMA.16816.F32 R140, R128.reuse, R22, R140 ;  /* 0x00000016808c723c */ /* 0x040fe2000000188c */
[----:B------:R-:W3:Y:S07]  /*6000*/  LDSM.16.MT88.4 R20, [R220+0x1c800] ;  /* 0x01c80000dc14783b */ /* 0x000eee0000004200 */
[C---:B------:R-:W-:Y:S08]  /*6010*/  HMMA.16816.F32 R160, R128.reuse, R28, R160 ;  /* 0x0000001c80a0723c */ /* 0x040ff000000018a0 */
[C---:B------:R-:W-:Y:S01]  /*6020*/  HMMA.16816.F32 R156, R128.reuse, R30, R156 ;  /* 0x0000001e809c723c */ /* 0x040fe2000000189c */
[----:B------:R-:W4:Y:S07]  /*6030*/  LDSM.16.MT88.4 R28, [R217+0x1a800] ;  /* 0x01a80000d91c783b */ /* 0x000f2e0000004200 */
[C---:B--2---:R-:W-:Y:S08]  /*6040*/  HMMA.16816.F32 R136, R128.reuse, R4, R136 ;  /* 0x000000048088723c */ /* 0x044ff00000001888 */
[----:B------:R-:W-:Y:S01]  /*6050*/  HMMA.16816.F32 R132, R128, R6, R132 ;  /* 0x000000068084723c */ /* 0x000fe20000001884 */
[----:B------:R-:W2:Y:S07]  /*6060*/  LDSM.16.MT88.4 R4, [R218+0x1c800] ;  /* 0x01c80000da04783b */ /* 0x000eae0000004200 */
[C---:B------:R-:W-:Y:S08]  /*6070*/  HMMA.16816.F32 R60, R8.reuse, R64, RZ ;  /* 0x00000040083c723c */ /* 0x040ff000000018ff */
        /* <DEDUP_REMOVED lines=24> */
[----:B------:R-:W-:Y:S08]  /*6200*/  HMMA.16816.F32 R96, R8, R98, RZ ;  /* 0x000000620860723c */ /* 0x000ff000000018ff */
[----:B-1----:R-:W-:Y:S07]  /*6210*/  HMMA.16816.F32 R92, R128, R24, R92 ;  /* 0x00000018805c723c */ /* 0x002fee000000185c */
[----:B------:R-:W-:Y:S01]  /*6220*/  IMAD.U32 R24, RZ, RZ, UR4 ;  /* 0x00000004ff187e24 */ /* 0x000fe2000f8e00ff */
[----:B------:R-:W-:Y:S04]  /*6230*/  HMMA.16816.F32 R112, R8, R114, RZ ;  /* 0x000000720870723c */ /* 0x000fe800000018ff */
[----:B------:R-:W-:-:S04]  /*6240*/  LOP3.LUT R24, R17, UR39, R24, 0x96, !PT ;  /* 0x0000002711187c12 */ /* 0x000fc8000f8e9618 */
[C---:B---3--:R-:W-:Y:S08]  /*6250*/  HMMA.16816.F32 R100, R128.reuse, R20, R100 ;  /* 0x000000148064723c */ /* 0x048ff00000001864 */
[C---:B------:R-:W-:Y:S01]  /*6260*/  HMMA.16816.F32 R104, R128.reuse, R22, R104 ;  /* 0x000000168068723c */ /* 0x040fe20000001868 */
[----:B------:R-:W1:Y:S07]  /*6270*/  LDSM.16.MT88.4 R20, [R217+0x1e800] ;  /* 0x01e80000d914783b */ /* 0x000e6e0000004200 */
[C---:B----4-:R-:W-:Y:S07]  /*6280*/  HMMA.16816.F32 R84, R128.reuse, R28, R84 ;  /* 0x0000001c8054723c */ /* 0x050fee0000001854 */
[----:B------:R-:W-:Y:S01]  /*6290*/  IMAD.WIDE.U32 R28, R24, -0x326172a9, RZ ;  /* 0xcd9e8d57181c7825 */ /* 0x000fe200078e00ff */
[C---:B--2---:R-:W-:Y:S07]  /*62a0*/  HMMA.16816.F32 R108, R128.reuse, R4, R108 ;  /* 0x00000004806c723c */ /* 0x044fee000000186c */
[----:B------:R-:W-:Y:S01]  /*62b0*/  LOP3.LUT R4, R29, UR16, R18, 0x96, !PT ;  /* 0x000000101d047c12 */ /* 0x000fe2000f8e9612 */
[----:B------:R-:W-:Y:S01]  /*62c0*/  HMMA.16816.F32 R96, R128, R26, R96 ;  /* 0x0000001a8060723c */ /* 0x000fe20000001860 */
[----:B------:R-:W-:Y:S01]  /*62d0*/  LOP3.LUT R5, R165, UR14, R28, 0x96, !PT ;  /* 0x0000000ea5057c12 */ /* 0x000fe2000f8e961c */
[----:B------:R-:W2:Y:S02]  /*62e0*/  LDSM.16.MT88.4 R24, [R216+0x1e800] ;  /* 0x01e80000d818783b */ /* 0x000ea40000004200 */
[----:B------:R-:W-:-:S04]  /*62f0*/  IMAD.WIDE.U32 R28, R4, -0x2daee0ad, RZ ;  /* 0xd2511f53041c7825 */ /* 0x000fc800078e00ff */
[----:B------:R-:W-:Y:S01]  /*6300*/  HMMA.16816.F32 R116, R8, R120, RZ ;  /* 0x000000780874723c */ /* 0x000fe200000018ff */
[----:B------:R-:W-:-:S05]  /*6310*/  IMAD.WIDE.U32 R4, R5, -0x2daee0ad, RZ ;  /* 0xd2511f5305047825 */ /* 0x000fca00078e00ff */
[----:B------:R-:W-:Y:S02]  /*6320*/  LOP3.LUT R5, R5, UR11, R28, 0x96, !PT ;  /* 0x0000000b05057c12 */ /* 0x000fe4000f8e961c */
[----:B------:R-:W-:Y:S08]  /*6330*/  HMMA.16816.F32 R120, R8, R122, RZ ;  /* 0x0000007a0878723c */ /* 0x000ff000000018ff */
[----:B------:R-:W-:Y:S07]  /*6340*/  HMMA.16816.F32 R112, R128, R6, R112 ;  /* 0x000000068070723c */ /* 0x000fee0000001870 */
[----:B------:R-:W-:Y:S01]  /*6350*/  LOP3.LUT R6, R29, UR13, R200, 0x96, !PT ;  /* 0x0000000d1d067c12 */ /* 0x000fe2000f8e96c8 */
[----:B------:R-:W-:Y:S01]  /*6360*/  HMMA.16816.F32 R36, R8, R40, RZ ;  /* 0x000000280824723c */ /* 0x000fe200000018ff */
[----:B------:R-:W-:-:S04]  /*6370*/  IMAD.WIDE.U32 R200, R5, -0x326172a9, RZ ;  /* 0xcd9e8d5705c87825 */ /* 0x000fc800078e00ff */
[----:B------:R-:W-:-:S03]  /*6380*/  IMAD.WIDE.U32 R28, R6, -0x326172a9, RZ ;  /* 0xcd9e8d57061c7825 */ /* 0x000fc600078e00ff */
[----:B------:R-:W-:Y:S02]  /*6390*/  HMMA.16816.F32 R88, R8, R90, RZ ;  /* 0x0000005a0858723c */ /* 0x000fe400000018ff */
[----:B------:R-:W-:Y:S02]  /*63a0*/  LOP3.LUT R6, R29, UR12, R164, 0x96, !PT ;  /* 0x0000000c1d067c12 */ /* 0x000fe4000f8e96a4 */
[----:B------:R-:W-:-:S03]  /*63b0*/  LOP3.LUT R5, R201, UR10, R28, 0x96, !PT ;  /* 0x0000000ac9057c12 */ /* 0x000fc6000f8e961c */
[----:B------:R-:W-:Y:S01]  /*63c0*/  IMAD.WIDE.U32 R6, R6, -0x2daee0ad, RZ ;  /* 0xd2511f5306067825 */ /* 0x000fe200078e00ff */
[----:B------:R-:W-:Y:S03]  /*63d0*/  HMMA.16816.F32 R40, R8, R42, RZ ;  /* 0x0000002a0828723c */ /* 0x000fe600000018ff */
[----:B------:R-:W-:Y:S01]  /*63e0*/  IMAD.WIDE.U32 R16, R5, -0x2daee0ad, RZ ;  /* 0xd2511f5305107825 */ /* 0x000fe200078e00ff */
[----:B------:R-:W-:-:S04]  /*63f0*/  LOP3.LUT R4, R7, UR9, R4, 0x96, !PT ;  /* 0x0000000907047c12 */ /* 0x000fc8000f8e9604 */
[----:B------:R-:W-:Y:S01]  /*6400*/  HMMA.16816.F32 R44, R8, R48, RZ ;  /* 0x00000030082c723c */ /* 0x000fe200000018ff */
[----:B------:R-:W-:-:S07]  /*6410*/  IMAD.WIDE.U32 R18, R4, -0x326172a9, RZ ;  /* 0xcd9e8d5704127825 */ /* 0x000fce00078e00ff */
[C---:B------:R-:W-:Y:S08]  /*6420*/  HMMA.16816.F32 R48, R8.reuse, R50, RZ ;  /* 0x000000320830723c */ /* 0x040ff000000018ff */
[C---:B------:R-:W-:Y:S08]  /*6430*/  HMMA.16816.F32 R124, R8.reuse, R168, RZ ;  /* 0x000000a8087c723c */ /* 0x040ff000000018ff */
[----:B------:R-:W-:Y:S01]  /*6440*/  HMMA.16816.F32 R8, R8, R170, RZ ;  /* 0x000000aa0808723c */ /* 0x000fe200000018ff */
[----:B------:R-:W-:Y:S07]  /*6450*/  LDSM.16.MT88.4 R168, [R220+0x1b000] ;  /* 0x01b00000dca8783b */ /* 0x000fee0000004200 */
[C---:B-1----:R-:W-:Y:S07]  /*6460*/  HMMA.16816.F32 R120, R128.reuse, R22, R120 ;  /* 0x000000168078723c */ /* 0x042fee0000001878 */
[----:B------:R-:W-:Y:S01]  /*6470*/  LOP3.LUT R22, R17, UR7, R6, 0x96, !PT ;  /* 0x0000000711167c12 */ /* 0x000fe2000f8e9606 */
[----:B------:R-:W-:Y:S04]  /*6480*/  HMMA.16816.F32 R36, R128, R172, R36 ;  /* 0x000000ac8024723c */ /* 0x000fe80000001824 */
[----:B------:R-:W-:-:S04]  /*6490*/  IMAD.WIDE.U32 R22, R22, -0x326172a9, RZ ;  /* 0xcd9e8d5716167825 */ /* 0x000fc800078e00ff */
[--C-:B------:R-:W-:Y:S01]  /*64a0*/  FFMA.FTZ R173, R199, c[0x0][0x23c], -R195.reuse ;  /* 0x00008f00c7ad7a23 */ /* 0x100fe200000108c3 */
[C---:B------:R-:W-:Y:S01]  /*64b0*/  HMMA.16816.F32 R88, R128.reuse, R30, R88 ;  /* 0x0000001e8058723c */ /* 0x040fe20000001858 */
[C---:B------:R-:W-:Y:S01]  /*64c0*/  LOP3.LUT R5, R22.reuse, 0xffff, RZ, 0xc0, !PT ;  /* 0x0000ffff16057812 */ /* 0x040fe200078ec0ff */
[----:B------:R-:W1:Y:S01]  /*64d0*/  LDSM.16.MT88.4 R28, [R220+0x19000] ;  /* 0x01900000dc1c783b */ /* 0x000e620000004200 */
[----:B------:R-:W-:Y:S01]  /*64e0*/  FFMA.FTZ R172, R249, c[0x0][0x23c], -R195 ;  /* 0x00008f00f9ac7a23 */ /* 0x000fe200000108c3 */
[----:B------:R-:W-:Y:S01]  /*64f0*/  LOP3.LUT R6, R22, 0xff, RZ, 0xc0, !PT ;  /* 0x000000ff16067812 */ /* 0x000fe200078ec0ff */
[----:B------:R-:W3:Y:S01]  /*6500*/  MUFU.EX2 R173, R173 ;  /* 0x000000ad00ad7308 */ /* 0x000ee20000000800 */
[----:B------:R-:W-:Y:S02]  /*6510*/  SHF.R.U32.HI R5, RZ, 0x8, R5 ;  /* 0x00000008ff057819 */ /* 0x000fe40000011605 */
[----:B------:R-:W-:Y:S01]  /*6520*/  HMMA.16816.F32 R40, R128, R174, R40 ;  /* 0x000000ae8028723c */ /* 0x000fe20000001828 */
[----:B------:R-:W-:-:S02]  /*6530*/  LOP3.LUT R7, R23, UR18, R18, 0x96, !PT ;  /* 0x0000001217077c12 */ /* 0x000fc4000f8e9612 */
[----:B------:R-:W-:Y:S02]  /*6540*/  PRMT R6, R6, 0x5410, R5 ;  /* 0x0000541006067816 */ /* 0x000fe40000000005 */
[----:B------:R-:W-:Y:S01]  /*6550*/  MUFU.EX2 R172, R172 ;  /* 0x000000ac00ac7308 */ /* 0x000fe20000000800 */
[----:B------:R-:W-:Y:S01]  /*6560*/  LOP3.LUT R5, R7, 0xffff, RZ, 0xc0, !PT ;  /* 0x0000ffff07057812 */ /* 0x000fe200078ec0ff */
[----:B------:R-:W-:Y:S01]  /*6570*/  FFMA.FTZ R175, R247, c[0x0][0x23c], -R195 ;  /* 0x00008f00f7af7a23 */ /* 0x000fe200000108c3 */
[C---:B------:R-:W-:Y:S01]  /*6580*/  HMMA.16816.F32 R44, R128.reuse, R32, R44 ;  /* 0x00000020802c723c */ /* 0x040fe2000000182c */
[----:B------:R-:W-:Y:S01]  /*6590*/  FFMA.FTZ R174, R197, c[0x0][0x23c], -R189 ;  /* 0x00008f00c5ae7a23 */ /* 0x000fe200000108bd */
[----:B------:R-:W-:Y:S01]  /*65a0*/  LOP3.LUT R4, R7, 0xff, RZ, 0xc0, !PT ;  /* 0x000000ff07047812 */ /* 0x000fe200078ec0ff */
[----:B------:R-:W-:Y:S01]  /*65b0*/  HSET2.LE.AND R6, R6, R241, PT ;  /* 0x000000f106067233 */ /* 0x000fe20003803000 */
[----:B------:R-:W-:Y:S01]  /*65c0*/  SHF.R.U32.HI R5, RZ, 0x8, R5 ;  /* 0x00000008ff057819 */ /* 0x000fe20000011605 */
[----:B------:R-:W4:Y:S02]  /*65d0*/  MUFU.EX2 R175, R175 ;  /* 0x000000af00af7308 */ /* 0x000f240000000800 */
[----:B------:R-:W-:Y:S01]  /*65e0*/  SHF.R.U32.HI R32, RZ, 0x10, R7 ;  /* 0x00000010ff207819 */ /* 0x000fe20000011607 */
[----:B------:R-:W-:Y:S01]  /*65f0*/  HMMA.16816.F32 R48, R128, R34, R48 ;  /* 0x000000228030723c */ /* 0x000fe20000001830 */
[----:B------:R-:W-:-:S02]  /*6600*/  PRMT R4, R4, 0x5410, R5 ;  /* 0x0000541004047816 */ /* 0x000fc40000000005 */
[----:B------:R-:W-:Y:S02]  /*6610*/  SHF.R.U32.HI R7, RZ, 0x18, R7 ;  /* 0x00000018ff077819 */ /* 0x000fe40000011607 */
[----:B------:R-:W1:Y:S01]  /*6620*/  MUFU.EX2 R174, R174 ;  /* 0x000000ae00ae7308 */ /* 0x000e620000000800 */
[----:B------:R-:W-:Y:S01]  /*6630*/  LOP3.LUT R32, R32, 0xff, RZ, 0xc0, !PT ;  /* 0x000000ff20207812 */ /* 0x000fe200078ec0ff */
[----:B------:R-:W-:Y:S01]  /*6640*/  IMAD.MOV.U32 R35, RZ, RZ, R201 ;  /* 0x000000ffff237224 */ /* 0x000fe200078e00c9 */
[----:B------:R-:W-:Y:S01]  /*6650*/  HMMA.16816.F32 R116, R128, R20, R116 ;  /* 0x000000148074723c */ /* 0x000fe20000001874 */
[----:B---3--:R-:W-:-:S07]  /*6660*/  F2FP.PACK_AB R5, R188, R173 ;  /* 0x000000adbc05723e */ /* 0x008fce00000000ff */
[C---:B--2---:R-:W-:Y:S01]  /*6670*/  HMMA.16816.F32 R124, R128.reuse, R24, R124 ;  /* 0x00000018807c723c */ /* 0x044fe2000000187c */
[--C-:B------:R-:W-:Y:S02]  /*6680*/  SHF.R.U32.HI R20, RZ, 0x10, R22.reuse ;  /* 0x00000010ff147819 */ /* 0x100fe40000011616 */
[----:B------:R-:W-:Y:S02]  /*6690*/  SHF.R.U32.HI R21, RZ, 0x18, R22 ;  /* 0x00000018ff157819 */ /* 0x000fe40000011616 */
[----:B------:R-:W-:Y:S01]  /*66a0*/  LOP3.LUT R20, R20, 0xff, RZ, 0xc0, !PT ;  /* 0x000000ff14147812 */ /* 0x000fe200078ec0ff */
[----:B------:R-:W-:Y:S01]  /*66b0*/  HSET2.LE.AND R4, R4, R241, PT ;  /* 0x000000f104047233 */ /* 0x000fe20003803000 */
[----:B------:R-:W-:Y:S01]  /*66c0*/  PRMT R32, R32, 0x5410, R7 ;  /* 0x0000541020207816 */ /* 0x000fe20000000007 */
[----:B------:R-:W-:Y:S01]  /*66d0*/  HMMA.16816.F32 R128, R128, R26, R8 ;  /* 0x0000001a8080723c */ /* 0x000fe20000001808 */
[----:B------:R-:W2:Y:S01]  /*66e0*/  LDSM.16.MT88.4 R8, [R216+0x19000] ;  /* 0x01900000d808783b */ /* 0x000ea20000004200 */
[----:B------:R-:W-:-:S02]  /*66f0*/  PRMT R20, R20, 0x5410, R21 ;  /* 0x0000541014147816 */ /* 0x000fc40000000015 */
[----:B------:R-:W-:Y:S01]  /*6700*/  LOP3.LUT R6, R6, R5, RZ, 0xc0, !PT ;  /* 0x0000000506067212 */ /* 0x000fe200078ec0ff */
[----:B------:R-:W-:Y:S01]  /*6710*/  LDSM.16.MT88.4 R24, [R218+0x19000] ;  /* 0x01900000da18783b */ /* 0x000fe20000004200 */
[----:B----4-:R-:W-:Y:S01]  /*6720*/  F2FP.PACK_AB R5, R175, R172 ;  /* 0x000000acaf05723e */ /* 0x010fe200000000ff */
[--C-:B------:R-:W-:Y:S01]  /*6730*/  HSET2.LE.AND R7, R20, R241.reuse, PT ;  /* 0x000000f114077233 */ /* 0x100fe20003803000 */
[----:B-1----:R-:W-:Y:S01]  /*6740*/  F2FP.PACK_AB R34, R174, R191 ;  /* 0x000000bfae22723e */ /* 0x002fe200000000ff */
[----:B------:R-:W1:Y:S01]  /*6750*/  LDSM.16.MT88.4 R20, [R217+0x19000] ;  /* 0x01900000d914783b */ /* 0x000e620000004200 */
[----:B------:R-:W-:Y:S01]  /*6760*/  LOP3.LUT R4, R4, R5, RZ, 0xc0, !PT ;  /* 0x0000000504047212 */ /* 0x000fe200078ec0ff */
[----:B------:R-:W-:Y:S01]  /*6770*/  HSET2.LE.AND R5, R32, R241, PT ;  /* 0x000000f120057233 */ /* 0x000fe20003803000 */
[----:B------:R-:W-:Y:S02]  /*6780*/  F2FP.PACK_AB R32, R250, R193 ;  /* 0x000000c1fa20723e */ /* 0x000fe400000000ff */
[----:B------:R-:W-:Y:S01]  /*6790*/  LOP3.LUT R7, R7, R34, RZ, 0xc0, !PT ;  /* 0x0000002207077212 */ /* 0x000fe200078ec0ff */
[----:B------:R-:W-:Y:S01]  /*67a0*/  IMAD.MOV.U32 R34, RZ, RZ, R200 ;  /* 0x000000ffff227224 */ /* 0x000fe200078e00c8 */
[----:B------:R-:W-:Y:S01]  /*67b0*/  LOP3.LUT R5, R5, R32, RZ, 0xc0, !PT ;  /* 0x0000002005057212 */ /* 0x000fe200078ec0ff */
[----:B------:R3:W5:Y:S06]  /*67c0*/  LDL.LU.64 R200, [R1+0x38] ;  /* 0x0000380001c87983 */ /* 0x00076c0000300a00 */
[C---:B------:R-:W-:Y:S07]  /*67d0*/  HMMA.16816.F32 R160, R4.reuse, R28, R160 ;  /* 0x0000001c04a0723c */ /* 0x040fee00000018a0 */
[----:B------:R-:W-:Y:S01]  /*67e0*/  IMAD.MOV.U32 R28, RZ, RZ, R34 ;  /* 0x000000ffff1c7224 */ /* 0x000fe200078e0022 */
[----:B------:R-:W-:Y:S01]  /*67f0*/  HMMA.16816.F32 R36, R4, R168, R36 ;  /* 0x000000a80424723c */ /* 0x000fe20000001824 */
[----:B------:R-:W-:-:S02]  /*6800*/  IMAD.MOV.U32 R29, RZ, RZ, R35 ;  /* 0x000000ffff1d7224 */ /* 0x000fc400078e0023 */
[----:B------:R-:W4:Y:S04]  /*6810*/  LDSM.16.MT88.4 R32, [R218+0x1b000] ;  /* 0x01b00000da20783b */ /* 0x000f280000004200 */
[----:B------:R-:W-:Y:S01]  /*6820*/  IMAD.MOV.U32 R168, RZ, RZ, R28 ;  /* 0x000000ffffa87224 */ /* 0x000fe200078e001c */
[C---:B------:R-:W-:Y:S01]  /*6830*/  HMMA.16816.F32 R156, R4.reuse, R30, R156 ;  /* 0x0000001e049c723c */ /* 0x040fe2000000189c */
[----:B------:R-:W-:Y:S02]  /*6840*/  IMAD.MOV.U32 R169, RZ, RZ, R29 ;  /* 0x000000ffffa97224 */ /* 0x000fe400078e001d */
[----:B------:R-:W-:Y:S05]  /*6850*/  LDSM.16.MT88.4 R28, [R217+0x1b000] ;  /* 0x01b00000d91c783b */ /* 0x000fea0000004200 */
        /* <DEDUP_REMOVED lines=9> */
[C---:B------:R-:W-:Y:S07]  /*68f0*/  HMMA.16816.F32 R40, R4.reuse, R170, R40 ;  /* 0x000000aa0428723c */ /* 0x040fee0000001828 */
[----:B------:R-:W-:Y:S01]  /*6900*/  IMAD.MOV.U32 R170, RZ, RZ, R18 ;  /* 0x000000ffffaa7224 */ /* 0x000fe200078e0012 */
[----:B----4-:R-:W-:Y:S01]  /*6910*/  HMMA.16816.F32 R44, R4, R32, R44 ;  /* 0x00000020042c723c */ /* 0x010fe2000000182c */
[----:B------:R-:W-:-:S02]  /*6920*/  IMAD.MOV.U32 R171, RZ, RZ, R19 ;  /* 0x000000ffffab7224 */ /* 0x000fc400078e0013 */
[----:B------:R4:W5:Y:S04]  /*6930*/  LDL.LU.64 R18, [R1+0x30] ;  /* 0x0000300001127983 */ /* 0x0009680000300a00 */
[----:B------:R-:W-:Y:S01]  /*6940*/  IMAD.MOV.U32 R32, RZ, RZ, R16 ;  /* 0x000000ffff207224 */ /* 0x000fe200078e0010 */
[----:B--2---:R-:W-:Y:S01]  /*6950*/  HMMA.16816.F32 R68, R4, R8, R68 ;  /* 0x000000080444723c */ /* 0x004fe20000001844 */
[----:B------:R-:W-:Y:S02]  /*6960*/  IMAD.MOV.U32 R33, RZ, RZ, R17 ;  /* 0x000000ffff217224 */ /* 0x000fe400078e0011 */
[----:B------:R4:W5:Y:S01]  /*6970*/  LDL.LU.64 R16, [R1+0x28] ;  /* 0x0000280001107983 */ /* 0x0009620000300a00 */
[--C-:B------:R-:W-:Y:S02]  /*6980*/  FFMA.FTZ R194, R194, c[0x0][0x23c], -R189.reuse ;  /* 0x00008f00c2c27a23 */ /* 0x100fe400000108bd */
[----:B------:R-:W-:-:S02]  /*6990*/  FFMA.FTZ R190, R190, c[0x0][0x23c], -R189 ;  /* 0x00008f00bebe7a23 */ /* 0x000fc400000108bd */
[C---:B------:R-:W-:Y:S01]  /*69a0*/  HMMA.16816.F32 R72, R4.reuse, R10, R72 ;  /* 0x0000000a0448723c */ /* 0x040fe20000001848 */
[----:B------:R-:W2:Y:S01]  /*69b0*/  LDSM.16.MT88.4 R8, [R216+0x1d000] ;  /* 0x01d00000d808783b */ /* 0x000ea20000004200 */
[----:B------:R-:W-:Y:S01]  /*69c0*/  FFMA.FTZ R192, R192, c[0x0][0x23c], -R189 ;  /* 0x00008f00c0c07a23 */ /* 0x000fe200000108bd */
[----:B------:R-:W-:Y:S01]  /*69d0*/  MUFU.EX2 R194, R194 ;  /* 0x000000c200c27308 */ /* 0x000fe20000000800 */
[----:B------:R-:W-:Y:S02]  /*69e0*/  FADD.FTZ R185, R185, R184 ;  /* 0x000000b8b9b97221 */ /* 0x000fe40000010000 */
[----:B------:R-:W-:Y:S02]  /*69f0*/  FADD.FTZ R186, R187, R186 ;  /* 0x000000babbba7221 */ /* 0x000fe40000010000 */
[----:B-1----:R-:W-:Y:S01]  /*6a00*/  HMMA.16816.F32 R76, R4, R20, R76 ;  /* 0x00000014044c723c */ /* 0x002fe2000000184c */
[----:B------:R-:W-:Y:S02]  /*6a10*/  FADD.FTZ R182, R182, R185 ;  /* 0x000000b9b6b67221 */ /* 0x000fe40000010000 */
[----:B------:R-:W-:Y:S01]  /*6a20*/  MUFU.EX2 R190, R190 ;  /* 0x000000be00be7308 */ /* 0x000fe20000000800 */
[----:B------:R-:W-:-:S02]  /*6a30*/  FADD.FTZ R183, R183, R186 ;  /* 0x000000bab7b77221 */ /* 0x000fc40000010000 */
[----:B------:R-:W-:Y:S02]  /*6a40*/  FADD.FTZ R179, R179, R182 ;  /* 0x000000b6b3b37221 */ /* 0x000fe40000010000 */
[C---:B------:R-:W-:Y:S01]  /*6a50*/  HMMA.16816.F32 R80, R4.reuse, R22, R80 ;  /* 0x000000160450723c */ /* 0x040fe20000001850 */
[----:B------:R-:W1:Y:S01]  /*6a60*/  LDSM.16.MT88.4 R20, [R218+0x1f000] ;  /* 0x01f00000da14783b */ /* 0x000e620000004200 */
[----:B------:R-:W-:Y:S02]  /*6a70*/  FADD.FTZ R178, R178, R183 ;  /* 0x000000b7b2b27221 */ /* 0x000fe40000010000 */
[----:B------:R-:W-:Y:S02]  /*6a80*/  FADD.FTZ R180, R180, R179 ;  /* 0x000000b3b4b47221 */ /* 0x000fe40000010000 */
[----:B------:R-:W-:Y:S02]  /*6a90*/  FADD.FTZ R181, R181, R178 ;  /* 0x000000b2b5b57221 */ /* 0x000fe40000010000 */
[----:B------:R-:W-:Y:S01]  /*6aa0*/  HMMA.16816.F32 R52, R4, R28, R52 ;  /* 0x0000001c0434723c */ /* 0x000fe20000001834 */
[----:B------:R-:W-:-:S02]  /*6ab0*/  FADD.FTZ R167, R167, R180 ;  /* 0x000000b4a7a77221 */ /* 0x000fc40000010000 */
[----:B------:R-:W-:Y:S02]  /*6ac0*/  FADD.FTZ R176, R176, R181 ;  /* 0x000000b5b0b07221 */ /* 0x000fe40000010000 */
[----:B------:R-:W-:Y:S02]  /*6ad0*/  FADD.FTZ R166, R166, R167 ;  /* 0x000000a7a6a67221 */ /* 0x000fe40000010000 */
[----:B------:R-:W-:Y:S01]  /*6ae0*/  FADD.FTZ R177, R177, R176 ;  /* 0x000000b0b1b17221 */ /* 0x000fe20000010000 */
[----:B------:R-:W-:Y:S01]  /*6af0*/  HMMA.16816.F32 R56, R4, R30, R56 ;  /* 0x0000001e0438723c */ /* 0x000fe20000001838 */
[----:B------:R-:W4:Y:S01]  /*6b00*/  LDSM.16.MT88.4 R28, [R217+0x1d000] ;  /* 0x01d00000d91c783b */ /* 0x000f220000004200 */
[----:B------:R-:W-:Y:S02]  /*6b10*/  FADD.FTZ R15, R15, R166 ;  /* 0x000000a60f0f7221 */ /* 0x000fe40000010000 */
[----:B------:R-:W-:Y:S02]  /*6b20*/  FADD.FTZ R0, R0, R177 ;  /* 0x000000b100007221 */ /* 0x000fe40000010000 */
[----:B------:R-:W-:-:S02]  /*6b30*/  FADD.FTZ R172, R172, R15 ;  /* 0x0000000facac7221 */ /* 0x000fc40000010000 */
[C---:B---3--:R-:W-:Y:S01]  /*6b40*/  HMMA.16816.F32 R60, R4.reuse, R24, R60 ;  /* 0x00000018043c723c */ /* 0x048fe2000000183c */
[----:B------:R-:W-:Y:S02]  /*6b50*/  FADD.FTZ R193, R193, R0 ;  /* 0x00000000c1c17221 */ /* 0x000fe40000010000 */
[----:B------:R-:W-:Y:S02]  /*6b60*/  FADD.FTZ R172, R175, R172 ;  /* 0x000000acafac7221 */ /* 0x000fe40000010000 */
[----:B------:R-:W-:Y:S02]  /*6b70*/  FADD.FTZ R250, R250, R193 ;  /* 0x000000c1fafa7221 */ /* 0x000fe40000010000 */
[----:B------:R-:W-:Y:S01]  /*6b80*/  FADD.FTZ R173, R173, R172 ;  /* 0x000000acadad7221 */ /* 0x000fe20000010000 */
[----:B------:R-:W-:Y:S01]  /*6b90*/  HMMA.16816.F32 R64, R4, R26, R64 ;  /* 0x0000001a0440723c */ /* 0x000fe20000001840 */
[----:B------:R-:W3:Y:S01]  /*6ba0*/  LDSM.16.MT88.4 R24, [R220+0x1f000] ;  /* 0x01f00000dc18783b */ /* 0x000ee20000004200 */
[----:B------:R-:W-:-:S02]  /*6bb0*/  FADD.FTZ R191, R191, R250 ;  /* 0x000000fabfbf7221 */ /* 0x000fc40000010000 */
[----:B------:R-:W-:Y:S02]  /*6bc0*/  FADD.FTZ R173, R188, R173 ;  /* 0x000000adbcad7221 */ /* 0x000fe40000010000 */
[----:B------:R-:W-:Y:S02]  /*6bd0*/  FADD.FTZ R174, R174, R191 ;  /* 0x000000bfaeae7221 */ /* 0x000fe40000010000 */
[C---:B--2---:R-:W-:Y:S08]  /*6be0*/  HMMA.16816.F32 R92, R4.reuse, R8, R92 ;  /* 0x00000008045c723c */ /* 0x044ff0000000185c */
[C---:B------:R-:W-:Y:S01]  /*6bf0*/  HMMA.16816.F32 R96, R4.reuse, R10, R96 ;  /* 0x0000000a0460723c */ /* 0x040fe20000001860 */
[----:B------:R-:W2:Y:S07]  /*6c00*/  LDSM.16.MT88.4 R8, [R217+0x1f000] ;  /* 0x01f00000d908783b */ /* 0x000eae0000004200 */
[C---:B-1----:R-:W-:Y:S08]  /*6c10*/  HMMA.16816.F32 R108, R4.reuse, R20, R108 ;  /* 0x00000014046c723c */ /* 0x042ff0000000186c */
[C---:B------:R-:W-:Y:S01]  /*6c20*/  HMMA.16816.F32 R112, R4.reuse, R22, R112 ;  /* 0x000000160470723c */ /* 0x040fe20000001870 */
[----:B------:R-:W1:Y:S07]  /*6c30*/  LDSM.16.MT88.4 R20, [R216+0x1f000] ;  /* 0x01f00000d814783b */ /* 0x000e6e0000004200 */
[C---:B------:R-:W-:Y:S07]  /*6c40*/  HMMA.16816.F32 R48, R4.reuse, R34, R48 ;  /* 0x000000220430723c */ /* 0x040fee0000001830 */
[----:B------:R-:W-:Y:S01]  /*6c50*/  IMAD.MOV.U32 R35, RZ, RZ, R171 ;  /* 0x000000ffff237224 */ /* 0x000fe200078e00ab */
[----:B----4-:R-:W-:Y:S01]  /*6c60*/  HMMA.16816.F32 R84, R4, R28, R84 ;  /* 0x0000001c0454723c */ /* 0x010fe20000001854 */
[----:B------:R-:W-:-:S02]  /*6c70*/  IMAD.MOV.U32 R34, RZ, RZ, R170 ;  /* 0x000000ffff227224 */ /* 0x000fc400078e00aa */
[--C-:B------:R-:W-:Y:S02]  /*6c80*/  FFMA.FTZ R170, R246, c[0x0][0x23c], -R195.reuse ;  /* 0x00008f00f6aa7a23 */ /* 0x100fe400000108c3 */
[----:B------:R-:W-:Y:S02]  /*6c90*/  FFMA.FTZ R171, R198, c[0x0][0x23c], -R195 ;  /* 0x00008f00c6ab7a23 */ /* 0x000fe400000108c3 */
[----:B------:R-:W-:Y:S01]  /*6ca0*/  IMAD.MOV.U32 R28, RZ, RZ, R168 ;  /* 0x000000ffff1c7224 */ /* 0x000fe200078e00a8 */
[----:B---3--:R-:W-:Y:S01]  /*6cb0*/  HMMA.16816.F32 R100, R4, R24, R100 ;  /* 0x000000180464723c */ /* 0x008fe20000001864 */
[----:B------:R-:W-:Y:S01]  /*6cc0*/  IMAD.MOV.U32 R29, RZ, RZ, R169 ;  /* 0x000000ffff1d7224 */ /* 0x000fe200078e00a9 */
[----:B------:R-:W-:Y:S01]  /*6cd0*/  MUFU.EX2 R170, R170 ;  /* 0x000000aa00aa7308 */ /* 0x000fe20000000800 */
[--C-:B------:R-:W-:Y:S02]  /*6ce0*/  FFMA.FTZ R168, R252, c[0x0][0x23c], -R195.reuse ;  /* 0x00008f00fca87a23 */ /* 0x100fe400000108c3 */
[----:B------:R-:W-:-:S02]  /*6cf0*/  FFMA.FTZ R169, R248, c[0x0][0x23c], -R195 ;  /* 0x00008f00f8a97a23 */ /* 0x000fc400000108c3 */
[----:B------:R-:W-:Y:S01]  /*6d00*/  LOP3.LUT R24, R35, UR8, R28, 0x96, !PT ;  /* 0x0000000823187c12 */ /* 0x000fe2000f8e961c */
[C---:B--2---:R-:W-:Y:S01]  /*6d10*/  HMMA.16816.F32 R116, R4.reuse, R8, R116 ;  /* 0x000000080474723c */ /* 0x044fe20000001874 */
[----:B------:R-:W-:Y:S01]  /*6d20*/  FFMA.FTZ R195, R196, c[0x0][0x23c], -R189 ;  /* 0x00008f00c4c37a23 */ /* 0x000fe200000108bd */
[----:B------:R-:W-:Y:S05]  /*6d30*/  MUFU.EX2 R168, R168 ;  /* 0x000000a800a87308 */ /* 0x000fea0000000800 */
[----:B------:R-:W-:Y:S01]  /*6d40*/  IMAD.WIDE.U32 R8, R24, -0x2daee0ad, RZ ;  /* 0xd2511f5318087825 */ /* 0x000fe200078e00ff */
[----:B------:R-:W-:Y:S02]  /*6d50*/  HMMA.16816.F32 R104, R4, R26, R104 ;  /* 0x0000001a0468723c */ /* 0x000fe40000001868 */
[----:B------:R-:W2:Y:S02]  /*6d60*/  MUFU.EX2 R169, R169 ;  /* 0x000000a900a97308 */ /* 0x000ea40000000800 */
[----:B------:R-:W-:-:S02]  /*6d70*/  LOP3.LUT R29, R8, 0xffff, RZ, 0xc0, !PT ;  /* 0x0000ffff081d7812 */ /* 0x000fc400078ec0ff */
[--C-:B------:R-:W-:Y:S02]  /*6d80*/  SHF.R.U32.HI R24, RZ, 0x10, R8.reuse ;  /* 0x00000010ff187819 */ /* 0x100fe40000011608 */
[C---:B------:R-:W-:Y:S01]  /*6d90*/  HMMA.16816.F32 R120, R4.reuse, R10, R120 ;  /* 0x0000000a0478723c */ /* 0x040fe20000001878 */
[----:B------:R-:W-:Y:S01]  /*6da0*/  LOP3.LUT R26, R8, 0xff, RZ, 0xc0, !PT ;  /* 0x000000ff081a7812 */ /* 0x000fe200078ec0ff */
[----:B------:R-:W-:Y:S01]  /*6db0*/  MUFU.EX2 R171, R171 ;  /* 0x000000ab00ab7308 */ /* 0x000fe20000000800 */
[----:B------:R-:W-:Y:S02]  /*6dc0*/  SHF.R.U32.HI R27, RZ, 0x18, R8 ;  /* 0x00000018ff1b7819 */ /* 0x000fe40000011608 */
[----:B------:R-:W-:Y:S02]  /*6dd0*/  LOP3.LUT R25, R9, UR17, R32, 0x96, !PT ;  /* 0x0000001109197c12 */ /* 0x000fe4000f8e9620 */
[----:B------:R-:W3:Y:S01]  /*6de0*/  LDSM.16.MT88.4 R8, [R220+0x19800] ;  /* 0x01980000dc08783b */ /* 0x000ee20000004200 */
[----:B-1----:R-:W-:Y:S01]  /*6df0*/  HMMA.16816.F32 R124, R4, R20, R124 ;  /* 0x00000014047c723c */ /* 0x002fe2000000187c */
[----:B------:R-:W-:Y:S01]  /*6e00*/  SHF.R.U32.HI R32, RZ, 0x10, R25 ;  /* 0x00000010ff207819 */ /* 0x000fe20000011619 */
[----:B------:R-:W1:Y:S01]  /*6e10*/  MUFU.EX2 R195, R195 ;  /* 0x000000c300c37308 */ /* 0x000e620000000800 */
[----:B------:R-:W-:-:S02]  /*6e20*/  LOP3.LUT R34, R25, 0xff, RZ, 0xc0, !PT ;  /* 0x000000ff19227812 */ /* 0x000fc400078ec0ff */
[----:B------:R-:W-:Y:S02]  /*6e30*/  SHF.R.U32.HI R29, RZ, 0x8, R29 ;  /* 0x00000008ff1d7819 */ /* 0x000fe4000001161d */
[----:B------:R-:W-:Y:S01]  /*6e40*/  LOP3.LUT R21, R25, 0xffff, RZ, 0xc0, !PT ;  /* 0x0000ffff19157812 */ /* 0x000fe200078ec0ff */
[C---:B------:R-:W-:Y:S01]  /*6e50*/  HMMA.16816.F32 R88, R4.reuse, R30, R88 ;  /* 0x0000001e0458723c */ /* 0x040fe20000001858 */
[----:B------:R-:W-:Y:S01]  /*6e60*/  LOP3.LUT R24, R24, 0xff, RZ, 0xc0, !PT ;  /* 0x000000ff18187812 */ /* 0x000fe200078ec0ff */
[----:B------:R-:W4:Y:S01]  /*6e70*/  MUFU.EX2 R189, R192 ;  /* 0x000000c000bd7308 */ /* 0x000f220000000800 */
[----:B------:R-:W-:Y:S02]  /*6e80*/  SHF.R.U32.HI R25, RZ, 0x18, R25 ;  /* 0x00000018ff197819 */ /* 0x000fe40000011619 */
[----:B------:R-:W-:Y:S02]  /*6e90*/  SHF.R.U32.HI R21, RZ, 0x8, R21 ;  /* 0x00000008ff157819 */ /* 0x000fe40000011615 */
[----:B------:R-:W-:Y:S01]  /*6ea0*/  LOP3.LUT R32, R32, 0xff, RZ, 0xc0, !PT ;  /* 0x000000ff20207812 */ /* 0x000fe200078ec0ff */
[----:B------:R-:W-:Y:S01]  /*6eb0*/  HMMA.16816.F32 R128, R4, R22, R128 ;  /* 0x000000160480723c */ /* 0x000fe20000001880 */
[----:B------:R-:W-:-:S02]  /*6ec0*/  PRMT R26, R26, 0x5410, R29 ;  /* 0x000054101a1a7816 */ /* 0x000fc4000000001d */
[----:B------:R-:W-:Y:S01]  /*6ed0*/  PRMT R24, R24, 0x5410, R27 ;  /* 0x0000541018187816 */ /* 0x000fe2000000001b */
[----:B------:R-:W3:Y:S01]  /*6ee0*/  LDSM.16.MT88.4 R28, [R218+0x19800] ;  /* 0x01980000da1c783b */ /* 0x000ee20000004200 */
[----:B------:R-:W-:Y:S02]  /*6ef0*/  PRMT R34, R34, 0x5410, R21 ;  /* 0x0000541022227816 */ /* 0x000fe40000000015 */
[----:B------:R-:W-:Y:S01]  /*6f00*/  PRMT R32, R32, 0x5410, R25 ;  /* 0x0000541020207816 */ /* 0x000fe20000000019 */
[--C-:B------:R-:W-:Y:S01]  /*6f10*/  HSET2.LE.AND R6, R26, R241.reuse, PT ;  /* 0x000000f11a067233 */ /* 0x100fe20003803000 */
[----:B--2---:R-:W-:Y:S01]  /*6f20*/  F2FP.PACK_AB R27, R169, R168 ;  /* 0x000000a8a91b723e */ /* 0x004fe200000000ff */
[--C-:B------:R-:W-:Y:S01]  /*6f30*/  HSET2.LE.AND R7, R24, R241.reuse, PT ;  /* 0x000000f118077233 */ /* 0x100fe20003803000 */
[----:B-1----:R-:W-:Y:S01]  /*6f40*/  F2FP.PACK_AB R26, R194, R195 ;  /* 0x000000c3c21a723e */ /* 0x002fe200000000ff */
[--C-:B------:R-:W-:Y:S01]  /*6f50*/  HSET2.LE.AND R4, R34, R241.reuse, PT ;  /* 0x000000f122047233 */ /* 0x100fe20003803000 */
[----:B------:R-:W-:Y:S01]  /*6f60*/  F2FP.PACK_AB R25, R171, R170 ;  /* 0x000000aaab19723e */ /* 0x000fe200000000ff */
[----:B------:R-:W-:Y:S01]  /*6f70*/  HSET2.LE.AND R5, R32, R241, PT ;  /* 0x000000f120057233 */ /* 0x000fe20003803000 */
[----:B----4-:R-:W-:Y:S01]  /*6f80*/  F2FP.PACK_AB R24, R190, R189 ;  /* 0x000000bdbe18723e */ /* 0x010fe200000000ff */
[----:B------:R-:W1:Y:S01]  /*6f90*/  LDSM.16.MT88.4 R20, [R217+0x19800] ;  /* 0x01980000d914783b */ /* 0x000e620000004200 */
        /* <DEDUP_REMOVED lines=8> */
[----:B------:R-:W2:Y:S01]  /*7020*/  LDSM.16.MT88.4 R24, [R216+0x19800] ;  /* 0x01980000d818783b */ /* 0x000ea20000004200 */
[----:B------:R-:W-:-:S02]  /*7030*/  FADD.FTZ R194, R194, R195 ;  /* 0x000000c3c2c27221 */ /* 0x000fc40000010000 */
[----:B------:R-:W-:Y:S02]  /*7040*/  FADD.FTZ R170, R170, R169 ;  /* 0x000000a9aaaa7221 */ /* 0x000fe40000010000 */
[----:B---3--:R-:W-:Y:S01]  /*7050*/  HMMA.16816.F32 R160, R4, R8, R160 ;  /* 0x0000000804a0723c */ /* 0x008fe200000018a0 */
[----:B------:R-:W-:Y:S02]  /*7060*/  FADD.FTZ R189, R189, R194 ;  /* 0x000000c2bdbd7221 */ /* 0x000fe40000010000 */
[----:B------:R-:W-:Y:S02]  /*7070*/  FADD.FTZ R167, R171, R170 ;  /* 0x000000aaaba77221 */ /* 0x000fe40000010000 */
[----:B------:R-:W-:-:S03]  /*7080*/  FADD.FTZ R251, R190, R189 ;  /* 0x000000bdbefb7221 */ /* 0x000fc60000010000 */
        /* <DEDUP_REMOVED lines=14> */
[C---:B----4-:R-:W-:Y:S08]  /*7170*/  HMMA.16816.F32 R44, R4.reuse, R28, R44 ;  /* 0x0000001c042c723c */ /* 0x050ff0000000182c */
        /* <DEDUP_REMOVED lines=28> */
[----:B------:R-:W-:-:S04]  /*7340*/  DEPBAR.LE SB0, 0x0 ;  /* 0x000080000000791a */ /* 0x000fc80000000000 */
[----:B------:R-:W-:Y:S01]  /*7350*/  UIADD3 UR37, UR35, -0x2, URZ ;  /* 0xfffffffe23257890 */ /* 0x000fe2000fffe03f */
[----:B------:R-:W-:Y:S01]  /*7360*/  ISETP.GE.AND P5, PT, R244, c[0x0][0x220], PT ;  /* 0x00008800f4007a0c */ /* 0x000fe20003fa6270 */
[----:B------:R-:W-:Y:S01]  /*7370*/  BAR.SYNC.DEFER_BLOCKING 0x0 ;  /* 0x0000000000007b1d */ /* 0x000fe20000010000 */
[----:B------:R-:W-:Y:S01]  /*7380*/  ISETP.GE.AND P4, PT, R230, c[0x0][0x220], PT ;  /* 0x00008800e6007a0c */ /* 0x000fe20003f86270 */
[----:B------:R-:W-:Y:S01]  /*7390*/  USHF.R.S32.HI UR5, URZ, 0x1f, UR37 ;  /* 0x0000001f3f057899 */ /* 0x000fe20008011425 */
[----:B------:R-:W-:Y:S01]  /*73a0*/  ISETP.GE.AND P3, PT, R229, c[0x0][0x220], PT ;  /* 0x00008800e5007a0c */ /* 0x000fe20003f66270 */
[----:B------:R-:W-:Y:S01]  /*73b0*/  UIMAD UR4, UR22, UR37, URZ ;  /* 0x00000025160472a4 */ /* 0x000fe2000f8e023f */
[----:B-----5:R-:W-:Y:S01]  /*73c0*/  IMAD.MOV.U32 R24, RZ, RZ, R16 ;  /* 0x000000ffff187224 */ /* 0x020fe200078e0010 */
[----:B------:R-:W-:Y:S01]  /*73d0*/  ISETP.GE.AND P2, PT, R228, c[0x0][0x220], PT ;  /* 0x00008800e4007a0c */ /* 0x000fe20003f46270 */
[----:B------:R-:W-:Y:S01]  /*73e0*/  IMAD.MOV.U32 R25, RZ, RZ, R19 ;  /* 0x000000ffff197224 */ /* 0x000fe200078e0013 */
[----:B------:R-:W-:Y:S01]  /*73f0*/  UIMAD UR4, UR5, UR23, UR4 ;  /* 0x00000017050472a4 */ /* 0x000fe2000f8e0204 */
[----:B------:R-:W-:Y:S02]  /*7400*/  STL.64 [R1+0x30], R38 ;  /* 0x0000302601007387 */ /* 0x000fe40000100a00 */
[----:B------:R-:W-:-:S02]  /*7410*/  IMAD.WIDE.U32 R24, R227, UR37, R24 ;  /* 0x00000025e3187c25 */ /* 0x000fc4000f8e0018 */
[----:B------:R-:W-:Y:S03]  /*7420*/  STL.64 [R1+0x28], R36 ;  /* 0x0000282401007387 */ /* 0x000fe60000100a00 */
[C---:B------:R-:W-:Y:S02]  /*7430*/  @!P5 LEA R22, P6, R24.reuse, c[0x0][0x170], 0x1 ;  /* 0x00005c001816da11 */ /* 0x040fe400078c08ff */
[----:B------:R-:W-:Y:S02]  /*7440*/  IADD3 R4, R25, UR4, RZ ;  /* 0x0000000419047c10 */ /* 0x000fe4000fffe0ff */
        /* <DEDUP_REMOVED lines=58> */
[----:B---3--:R-:W2:Y:S04]  /*77f0*/  LDSM.16.M88.4 R4, [R225+0x10000] ;  /* 0x01000000e104783b */ /* 0x008ea80000000200 */
[----:B------:R-:W3:Y:S04]  /*7800*/  LDSM.16.M88.4 R180, [R225+0x10800] ;  /* 0x01080000e1b4783b */ /* 0x000ee80000000200 */
[----:B------:R-:W3:Y:S04]  /*7810*/  LDSM.16.M88.4 R172, [R225+0x11000] ;  /* 0x01100000e1ac783b */ /* 0x000ee80000000200 */
[----:B------:R-:W4:Y:S04]  /*7820*/  LDSM.16.M88.4 R24, [R225+0x11800] ;  /* 0x01180000e118783b */ /* 0x000f280000000200 */
[----:B------:R-:W-:Y:S04]  /*7830*/  LDSM.16.M88.4 R188, [R224] ;  /* 0x00000000e0bc783b */ /* 0x000fe80000000200 */
[----:B-1----:R-:W1:Y:S04]  /*7840*/  LDSM.16.M88.4 R20, [R223] ;  /* 0x00000000df14783b */ /* 0x002e680000000200 */
[----:B------:R-:W1:Y:S04]  /*7850*/  LDSM.16.M88.4 R36, [R215] ;  /* 0x00000000d724783b */ /* 0x000e680000000200 */
[----:B------:R-:W1:Y:S04]  /*7860*/  LDSM.16.M88.4 R192, [R213] ;  /* 0x00000000d5c0783b */ /* 0x000e680000000200 */
[----:B------:R-:W1:Y:S04]  /*7870*/  LDSM.16.M88.4 R196, [R214] ;  /* 0x00000000d6c4783b */ /* 0x000e680000000200 */
[----:B------:R-:W-:Y:S01]  /*7880*/  LDSM.16.M88.4 R28, [R222] ;  /* 0x00000000de1c783b */ /* 0x000fe20000000200 */
[C---:B--2---:R-:W-:Y:S03]  /*7890*/  HMMA.16816.F32 R8, R32.reuse, R4, RZ ;  /* 0x000000042008723c */ /* 0x044fe600000018ff */
[----:B------:R-:W0:Y:S05]  /*78a0*/  LDGDEPBAR ;  /* 0x00000000000079af */ /* 0x000e2a0000000000 */
[C---:B------:R-:W-:Y:S08]  /*78b0*/  HMMA.16816.F32 R4, R32.reuse, R6, RZ ;  /* 0x000000062004723c */ /* 0x040ff000000018ff */
[C---:B---3--:R-:W-:Y:S08]  /*78c0*/  HMMA.16816.F32 R184, R32.reuse, R180, RZ ;  /* 0x000000b420b8723c */ /* 0x048ff000000018ff */
[C---:B------:R-:W-:Y:S08]  /*78d0*/  HMMA.16816.F32 R180, R32.reuse, R182, RZ ;  /* 0x000000b620b4723c */ /* 0x040ff000000018ff */
[C---:B------:R-:W-:Y:S08]  /*78e0*/  HMMA.16816.F32 R176, R32.reuse, R172, RZ ;  /* 0x000000ac20b0723c */ /* 0x040ff000000018ff */
[C---:B------:R-:W-:Y:S08]  /*78f0*/  HMMA.16816.F32 R172, R32.reuse, R174, RZ ;  /* 0x000000ae20ac723c */ /* 0x040ff000000018ff */
[C---:B----4-:R-:W-:Y:S08]  /*7900*/  HMMA.16816.F32 R168, R32.reuse, R24, RZ ;  /* 0x0000001820a8723c */ /* 0x050ff000000018ff */
[----:B------:R-:W-:Y:S01]  /*7910*/  HMMA.16816.F32 R32, R32, R26, RZ ;  /* 0x0000001a2020723c */ /* 0x000fe200000018ff */
[----:B------:R-:W2:Y:S07]  /*7920*/  LDSM.16.M88.4 R24, [R219+0x10000] ;  /* 0x01000000db18783b */ /* 0x000eae0000000200 */
        /* <DEDUP_REMOVED lines=12> */
[----:B------:R-:W-:Y:S03]  /*79f0*/  LDSM.16.M88.4 R188, [R221] ;  /* 0x00000000ddbc783b */ /* 0x000fe60000000200 */
[C---:B--2---:R-:W-:Y:S08]  /*7a00*/  HMMA.16816.F32 R8, R28.reuse, R24, R8 ;  /* 0x000000181c08723c */ /* 0x044ff00000001808 */
[C---:B------:R-:W-:Y:S01]  /*7a10*/  HMMA.16816.F32 R4, R28.reuse, R26, R4 ;  /* 0x0000001a1c04723c */ /* 0x040fe20000001804 */
[----:B------:R-:W2:Y:S07]  /*7a20*/  LDSM.16.M88.4 R24, [R212] ;  /* 0x00000000d418783b */ /* 0x000eae0000000200 */
        /* <DEDUP_REMOVED lines=8> */
[----:B------:R-:W-:Y:S04]  /*7ab0*/  LDSM.16.M88.4 R28, [R225+0x12000] ;  /* 0x01200000e11c783b */ /* 0x000fe80000000200 */
[----:B------:R-:W-:Y:S03]  /*7ac0*/  LDSM.16.M88.4 R196, [R225+0x13000] ;  /* 0x01300000e1c4783b */ /* 0x000fe60000000200 */
[C---:B--2---:R-:W-:Y:S08]  /*7ad0*/  HMMA.16816.F32 R8, R188.reuse, R24, R8 ;  /* 0x00000018bc08723c */ /* 0x044ff00000001808 */
[C---:B------:R-:W-:Y:S01]  /*7ae0*/  HMMA.16816.F32 R4, R188.reuse, R26, R4 ;  /* 0x0000001abc04723c */ /* 0x040fe20000001804 */
[----:B------:R-:W2:Y:S07]  /*7af0*/  LDSM.16.M88.4 R24, [R226+0x4000] ;  /* 0x00400000e218783b */ /* 0x000eae0000000200 */
[C---:B-1----:R-:W-:Y:S08]  /*7b00*/  HMMA.16816.F32 R184, R188.reuse, R20, R184 ;  /* 0x00000014bcb8723c */ /* 0x042ff000000018b8 */
[C---:B------:R-:W-:Y:S01]  /*7b10*/  HMMA.16816.F32 R180, R188.reuse, R22, R180 ;  /* 0x00000016bcb4723c */ /* 0x040fe200000018b4 */
[----:B------:R-:W1:Y:S07]  /*7b20*/  LDSM.16.M88.4 R20, [R225+0x12800] ;  /* 0x01280000e114783b */ /* 0x000e6e0000000200 */
[C---:B------:R-:W-:Y:S08]  /*7b30*/  HMMA.16816.F32 R176, R188.reuse, R36, R176 ;  /* 0x00000024bcb0723c */ /* 0x040ff000000018b0 */
[C---:B------:R-:W-:Y:S01]  /*7b40*/  HMMA.16816.F32 R172, R188.reuse, R38, R172 ;  /* 0x00000026bcac723c */ /* 0x040fe200000018ac */
[----:B------:R-:W-:Y:S07]  /*7b50*/  LDSM.16.M88.4 R36, [R219+0x12000] ;  /* 0x01200000db24783b */ /* 0x000fee0000000200 */
[C---:B---3--:R-:W-:Y:S08]  /*7b60*/  HMMA.16816.F32 R168, R188.reuse, R192, R168 ;  /* 0x000000c0bca8723c */ /* 0x048ff000000018a8 */
[----:B------:R-:W-:Y:S01]  /*7b70*/  HMMA.16816.F32 R32, R188, R194, R32 ;  /* 0x000000c2bc20723c */ /* 0x000fe20000001820 */
[----:B------:R-:W3:Y:S04]  /*7b80*/  LDSM.16.M88.4 R188, [R225+0x13800] ;  /* 0x01380000e1bc783b */ /* 0x000ee80000000200 */
[----:B------:R-:W-:Y:S03]  /*7b90*/  LDSM.16.M88.4 R192, [R210] ;  /* 0x00000000d2c0783b */ /* 0x000fe60000000200 */
[C---:B--2---:R-:W-:Y:S08]  /*7ba0*/  HMMA.16816.F32 R8, R24.reuse, R28, R8 ;  /* 0x0000001c1808723c */ /* 0x044ff00000001808 */
[C---:B------:R-:W-:Y:S01]  /*7bb0*/  HMMA.16816.F32 R4, R24.reuse, R30, R4 ;  /* 0x0000001e1804723c */ /* 0x040fe20000001804 */
[----:B------:R-:W-:Y:S07]  /*7bc0*/  LDSM.16.M88.4 R28, [R211] ;  /* 0x00000000d31c783b */ /* 0x000fee0000000200 */
        /* <DEDUP_REMOVED lines=8> */
[----:B------:R-:W2:Y:S04]  /*7c50*/  LDSM.16.M88.4 R188, [R209] ;  /* 0x00000000d1bc783b */ /* 0x000ea80000000200 */
[----:B------:R-:W3:Y:S03]  /*7c60*/  LDSM.16.M88.4 R24, [R208] ;  /* 0x00000000d018783b */ /* 0x000ee60000000200 */
        /* <DEDUP_REMOVED lines=12> */
[----:B------:R-:W3:Y:S03]  /*7d30*/  LDSM.16.M88.4 R20, [R212+0x2000] ;  /* 0x00200000d414783b */ /* 0x000ee60000000200 */
[C---:B-1----:R-:W-:Y:S08]  /*7d40*/  HMMA.16816.F32 R8, R28.reuse, R36, R8 ;  /* 0x000000241c08723c */ /* 0x042ff00000001808 */
[C---:B------:R-:W-:Y:S01]  /*7d50*/  HMMA.16816.F32 R4, R28.reuse, R38, R4 ;  /* 0x000000261c04723c */ /* 0x040fe20000001804 */
[----:B------:R-:W-:Y:S07]  /*7d60*/  LDSM.16.M88.4 R36, [R225+0x14800] ;  /* 0x01480000e124783b */ /* 0x000fee0000000200 */
[C---:B------:R-:W-:Y:S08]  /*7d70*/  HMMA.16816.F32 R184, R28.reuse, R196, R184 ;  /* 0x000000c41cb8723c */ /* 0x040ff000000018b8 */
[C---:B------:R-:W-:Y:S01]  /*7d80*/  HMMA.16816.F32 R180, R28.reuse, R198, R180 ;  /* 0x000000c61cb4723c */ /* 0x040fe200000018b4 */
[----:B------:R-:W1:Y:S07]  /*7d90*/  LDSM.16.M88.4 R196, [R212+0x2800] ;  /* 0x00280000d4c4783b */ /* 0x000e6e0000000200 */
[C---:B----4-:R-:W-:Y:S08]  /*7da0*/  HMMA.16816.F32 R176, R28.reuse, R192, R176 ;  /* 0x000000c01cb0723c */ /* 0x050ff000000018b0 */
[C---:B------:R-:W-:Y:S01]  /*7db0*/  HMMA.16816.F32 R172, R28.reuse, R194, R172 ;  /* 0x000000c21cac723c */ /* 0x040fe200000018ac */
[----:B------:R-:W4:Y:S07]  /*7dc0*/  LDSM.16.M88.4 R192, [R212+0x3000] ;  /* 0x00300000d4c0783b */ /* 0x000f2e0000000200 */
[C---:B--2---:R-:W-:Y:S08]  /*7dd0*/  HMMA.16816.F32 R168, R28.reuse, R188, R168 ;  /* 0x000000bc1ca8723c */ /* 0x044ff000000018a8 */
        /* <DEDUP_REMOVED lines=12> */
[C---:B--2---:R-:W-:Y:S08]  /*7ea0*/  HMMA.16816.F32 R168, R24.reuse, R188, R168 ;  /* 0x000000bc18a8723c */ /* 0x044ff000000018a8 */
[----:B------:R-:W-:Y:S01]  /*7eb0*/  HMMA.16816.F32 R32, R24, R190, R32 ;  /* 0x000000be1820723c */ /* 0x000fe20000001820 */
[----:B------:R-:W-:Y:S04]  /*7ec0*/  LDSM.16.M88.4 R188, [R224+0x8000] ;  /* 0x00800000e0bc783b */ /* 0x000fe80000000200 */
[----:B------:R-:W2:Y:S03]  /*7ed0*/  LDSM.16.M88.4 R24, [R207] ;  /* 0x00000000cf18783b */ /* 0x000ea60000000200 */
[C---:B---3--:R-:W-:Y:S08]  /*7ee0*/  HMMA.16816.F32 R8, R28.reuse, R20, R8 ;  /* 0x000000141c08723c */ /* 0x048ff00000001808 */
[C---:B------:R-:W-:Y:S01]  /*7ef0*/  HMMA.16816.F32 R4, R28.reuse, R22, R4 ;  /* 0x000000161c04723c */ /* 0x040fe20000001804 */
[----:B------:R-:W3:Y:S07]  /*7f00*/  LDSM.16.M88.4 R20, [R206] ;  /* 0x00000000ce14783b */ /* 0x000eee0000000200 */
[C---:B------:R-:W-:Y:S08]  /*7f10*/  HMMA.16816.F32 R184, R28.reuse, R36, R184 ;  /* 0x000000241cb8723c */ /* 0x040ff000000018b8 */
[C---:B------:R-:W-:Y:S01]  /*7f20*/  HMMA.16816.F32 R180, R28.reuse, R38, R180 ;  /* 0x000000261cb4723c */ /* 0x040fe200000018b4 */
[----:B------:R-:W3:Y:S07]  /*7f30*/  LDSM.16.M88.4 R36, [R205] ;  /* 0x00000000cd24783b */ /* 0x000eee0000000200 */
[C---:B-1----:R-:W-:Y:S08]  /*7f40*/  HMMA.16816.F32 R176, R28.reuse, R196, R176 ;  /* 0x000000c41cb0723c */ /* 0x042ff000000018b0 */
[C---:B------:R-:W-:Y:S01]  /*7f50*/  HMMA.16816.F32 R172, R28.reuse, R198, R172 ;  /* 0x000000c61cac723c */ /* 0x040fe200000018ac */
[----:B------:R-:W-:Y:S07]  /*7f60*/  LDSM.16.M88.4 R196, [R204] ;  /* 0x00000000ccc4783b */ /* 0x000fee0000000200 */
[C---:B----4-:R-:W-:Y:S08]  /*7f70*/  HMMA.16816.F32 R168, R28.reuse, R192, R168 ;  /* 0x000000c01ca8723c */ /* 0x050ff000000018a8 */
        /* <DEDUP_REMOVED lines=11> */
[----:B------:R-:W-:Y:S07]  /*8030*/  LDSM.16.M88.4 R36, [R219+0x15800] ;  /* 0x01580000db24783b */ /* 0x000fee0000000200 */
        /* <DEDUP_REMOVED lines=27> */
[----:B------:R-:W-:Y:S01]  /*81f0*/  HMMA.16816.F32 R32, R28, R198, R32 ;  /* 0x000000c61c20723c */ /* 0x000fe20000001820 */
[----:B------:R-:W4:Y:S04]  /*8200*/  LDSM.16.M88.4 R28, [R225+0x17800] ;  /* 0x01780000e11c783b */ /* 0x000f280000000200 */
[----:B------:R-:W-:Y:S03]  /*8210*/  LDSM.16.M88.4 R196, [R203] ;  /* 0x00000000cbc4783b */ /* 0x000fe60000000200 */
[----:B-1----:R-:W-:Y:S01]  /*8220*/  HMMA.16816.F32 R184, R20, R24, R184 ;  /* 0x0000001814b8723c */ /* 0x002fe200000018b8 */
[----:B--2---:R-:W-:-:S02]  /*8230*/  IMAD.MOV.U32 R15, RZ, RZ, R38 ;  /* 0x000000ffff0f7224 */ /* 0x004fc400078e0026 */
[----:B------:R-:W-:-:S05]  /*8240*/  IMAD.MOV.U32 R0, RZ, RZ, R39 ;  /* 0x000000ffff007224 */ /* 0x000fca00078e0027 */
[----:B------:R-:W-:Y:S01]  /*8250*/  HMMA.16816.F32 R180, R20, R26, R180 ;  /* 0x0000001a14b4723c */ /* 0x000fe200000018b4 */
[----:B------:R-:W1:Y:S01]  /*8260*/  LDSM.16.M88.4 R24, [R224+0xc000] ;  /* 0x00c00000e018783b */ /* 0x000e620000000200 */
[----:B------:R-:W-:-:S06]  /*8270*/  IMAD.MOV.U32 R166, RZ, RZ, R37 ;  /* 0x000000ffffa67224 */ /* 0x000fcc00078e0025 */
[C---:B------:R-:W-:Y:S08]  /*8280*/  HMMA.16816.F32 R8, R20.reuse, R192, R8 ;  /* 0x000000c01408723c */ /* 0x040ff00000001808 */
[C---:B------:R-:W-:Y:S01]  /*8290*/  HMMA.16816.F32 R4, R20.reuse, R194, R4 ;  /* 0x000000c21404723c */ /* 0x040fe20000001804 */
[----:B------:R-:W2:Y:S07]  /*82a0*/  LDSM.16.M88.4 R192, [R202] ;  /* 0x00000000cac0783b */ /* 0x000eae0000000200 */
[C---:B---3--:R-:W-:Y:S08]  /*82b0*/  HMMA.16816.F32 R176, R20.reuse, R188, R176 ;  /* 0x000000bc14b0723c */ /* 0x048ff000000018b0 */
[C---:B------:R-:W-:Y:S01]  /*82c0*/  HMMA.16816.F32 R172, R20.reuse, R190, R172 ;  /* 0x000000be14ac723c */ /* 0x040fe200000018ac */
[----:B------:R-:W3:Y:S07]  /*82d0*/  LDSM.16.M88.4 R188, [R201] ;  /* 0x00000000c9bc783b */ /* 0x000eee0000000200 */
[C---:B----4-:R-:W-:Y:S08]  /*82e0*/  HMMA.16816.F32 R168, R20.reuse, R28, R168 ;  /* 0x0000001c14a8723c */ /* 0x050ff000000018a8 */
[----:B------:R-:W-:Y:S01]  /*82f0*/  HMMA.16816.F32 R32, R20, R30, R32 ;  /* 0x0000001e1420723c */ /* 0x000fe20000001820 */
[----:B------:R-:W4:Y:S04]  /*8300*/  LDSM.16.M88.4 R20, [R219+0x16000] ;  /* 0x01600000db14783b */ /* 0x000f280000000200 */
[----:B------:R-:W-:Y:S03]  /*8310*/  LDSM.16.M88.4 R28, [R200] ;  /* 0x00000000c81c783b */ /* 0x000fe60000000200 */
[C---:B-1----:R-:W-:Y:S08]  /*8320*/  HMMA.16816.F32 R8, R24.reuse, R196, R8 ;  /* 0x000000c41808723c */ /* 0x042ff00000001808 */
[C---:B------:R-:W-:Y:S01]  /*8330*/  HMMA.16816.F32 R4, R24.reuse, R198, R4 ;  /* 0x000000c61804723c */ /* 0x040fe20000001804 */
[----:B------:R-:W1:Y:S07]  /*8340*/  LDSM.16.M88.4 R196, [R219+0x16800] ;  /* 0x01680000dbc4783b */ /* 0x000e6e0000000200 */
[C---:B--2---:R-:W-:Y:S08]  /*8350*/  HMMA.16816.F32 R184, R24.reuse, R192, R184 ;  /* 0x000000c018b8723c */ /* 0x044ff000000018b8 */
[C---:B------:R-:W-:Y:S01]  /*8360*/  HMMA.16816.F32 R180, R24.reuse, R194, R180 ;  /* 0x000000c218b4723c */ /* 0x040fe200000018b4 */
[----:B------:R-:W-:Y:S07]  /*8370*/  LDSM.16.M88.4 R192, [R219+0x17000] ;  /* 0x01700000dbc0783b */ /* 0x000fee0000000200 */
[----:B---3--:R-:W-:Y:S08]  /*8380*/  HMMA.16816.F32 R176, R24, R188, R176 ;  /* 0x000000bc18b0723c */ /* 0x008ff000000018b0 */
[C---:B----4-:R-:W-:Y:S08]  /*8390*/  HMMA.16816.F32 R8, R36.reuse, R20, R8 ;  /* 0x000000142408723c */ /* 0x050ff00000001808 */
[C---:B------:R-:W-:Y:S01]  /*83a0*/  HMMA.16816.F32 R4, R36.reuse, R22, R4 ;  /* 0x000000162404723c */ /* 0x040fe20000001804 */
[----:B------:R-:W-:Y:S07]  /*83b0*/  LDSM.16.M88.4 R20, [R212+0x6800] ;  /* 0x00680000d414783b */ /* 0x000fee0000000200 */
[C---:B-1----:R-:W-:Y:S07]  /*83c0*/  HMMA.16816.F32 R184, R36.reuse, R196, R184 ;  /* 0x000000c424b8723c */ /* 0x042fee00000018b8 */
[----:B------:R-:W-:Y:S01]  /*83d0*/  IMAD.MOV.U32 R196, RZ, RZ, R36 ;  /* 0x000000ffffc47224 */ /* 0x000fe200078e0024 */
[----:B------:R-:W-:Y:S01]  /*83e0*/  HMMA.16816.F32 R180, R36, R198, R180 ;  /* 0x000000c624b4723c */ /* 0x000fe200000018b4 */
[----:B------:R1:W5:Y:S04]  /*83f0*/  LDL.LU.64 R38, [R1+0x30] ;  /* 0x0000300001267983 */ /* 0x0003680000300a00 */
[----:B------:R1:W5:Y:S03]  /*8400*/  LDL.LU.64 R36, [R1+0x28] ;  /* 0x0000280001247983 */ /* 0x0003660000300a00 */
[C---:B------:R-:W-:Y:S01]  /*8410*/  HMMA.16816.F32 R172, R24.reuse, R190, R172 ;  /* 0x000000be18ac723c */ /* 0x040fe200000018ac */
[----:B------:R-:W-:Y:S07]  /*8420*/  LDSM.16.M88.4 R188, [R219+0x17800] ;  /* 0x01780000dbbc783b */ /* 0x000fee0000000200 */
[C---:B------:R-:W-:Y:S08]  /*8430*/  HMMA.16816.F32 R168, R24.reuse, R28, R168 ;  /* 0x0000001c18a8723c */ /* 0x040ff000000018a8 */
[----:B------:R-:W-:Y:S01]  /*8440*/  HMMA.16816.F32 R32, R24, R30, R32 ;  /* 0x0000001e1820723c */ /* 0x000fe20000001820 */
[----:B------:R-:W-:Y:S04]  /*8450*/  LDSM.16.M88.4 R28, [R221+0xc000] ;  /* 0x00c00000dd1c783b */ /* 0x000fe80000000200 */
[----:B------:R-:W2:Y:S01]  /*8460*/  LDSM.16.M88.4 R24, [R212+0x6000] ;  /* 0x00600000d418783b */ /* 0x000ea20000000200 */
[----:B------:R-:W-:-:S02]  /*8470*/  IMAD.MOV.U32 R199, RZ, RZ, R0 ;  /* 0x000000ffffc77224 */ /* 0x000fc400078e0000 */
[----:B------:R-:W-:Y:S02]  /*8480*/  IMAD.U32 R0, RZ, RZ, UR37 ;  /* 0x00000025ff007e24 */ /* 0x000fe4000f8e00ff */
[----:B------:R-:W-:Y:S02]  /*8490*/  IMAD.MOV.U32 R198, RZ, RZ, R15 ;  /* 0x000000ffffc67224 */ /* 0x000fe400078e000f */
[----:B------:R-:W-:-:S05]  /*84a0*/  IMAD R15, R0, 0x40, R231 ;  /* 0x00000040000f7824 */ /* 0x000fca00078e02e7 */
[C---:B------:R-:W-:Y:S01]  /*84b0*/  ISETP.GE.AND P0, PT, R15.reuse, R239, PT ;  /* 0x000000ef0f00720c */ /* 0x040fe20003f06270 */
[----:B------:R-:W-:Y:S01]  /*84c0*/  IMAD.MOV.U32 R197, RZ, RZ, R166 ;  /* 0x000000ffffc57224 */ /* 0x000fe200078e00a6 */
[C---:B------:R-:W-:Y:S02]  /*84d0*/  IADD3 R166, R15.reuse, 0x1, RZ ;  /* 0x000000010fa67810 */ /* 0x040fe40007ffe0ff */
[C---:B------:R-:W-:Y:S01]  /*84e0*/  ISETP.LT.OR P0, PT, R15.reuse, R240, P0 ;  /* 0x000000f00f00720c */ /* 0x040fe20000701670 */
[C---:B--2---:R-:W-:Y:S08]  /*84f0*/  HMMA.16816.F32 R8, R28.reuse, R24, R8 ;  /* 0x000000181c08723c */ /* 0x044ff00000001808 */
[----:B------:R-:W-:Y:S01]  /*8500*/  HMMA.16816.F32 R4, R28, R26, R4 ;  /* 0x0000001a1c04723c */ /* 0x000fe20000001804 */
[----:B------:R-:W2:Y:S01]  /*8510*/  LDSM.16.M88.4 R24, [R212+0x7000] ;  /* 0x00700000d418783b */ /* 0x000ea20000000200 */
[----:B------:R-:W-:-:S02]  /*8520*/  ISETP.GE.AND P6, PT, R15, R233, PT ;  /* 0x000000e90f00720c */ /* 0x000fc40003fc6270 */
[C---:B------:R-:W-:Y:S02]  /*8530*/  ISETP.GE.AND P1, PT, R166.reuse, R239, PT ;  /* 0x000000efa600720c */ /* 0x040fe40003f26270 */
[----:B------:R-:W-:Y:S02]  /*8540*/  ISETP.LT.OR P6, PT, R15, R238, P6 ;  /* 0x000000ee0f00720c */ /* 0x000fe400037c1670 */
[----:B------:R-:W-:Y:S01]  /*8550*/  HMMA.16816.F32 R168, R196, R188, R168 ;  /* 0x000000bcc4a8723c */ /* 0x000fe200000018a8 */
[----:B------:R-:W-:-:S07]  /*8560*/  ISETP.LT.OR P1, PT, R166, R240, P1 ;  /* 0x000000f0a600720c */ /* 0x000fce0000f21670 */
[----:B------:R-:W-:Y:S02]  /*8570*/  FSEL R0, R8, -INF , !P0 ;  /* 0xff80000008007808 */ /* 0x000fe40004000000 */
[C---:B------:R-:W-:Y:S01]  /*8580*/  ISETP.GE.AND P0, PT, R166.reuse, R233, PT ;  /* 0x000000e9a600720c */ /* 0x040fe20003f06270 */
[----:B------:R-:W-:Y:S01]  /*8590*/  HMMA.16816.F32 R184, R28, R20, R184 ;  /* 0x000000141cb8723c */ /* 0x000fe200000018b8 */
[C---:B------:R-:W-:Y:S02]  /*85a0*/  IADD3 R188, R15.reuse, 0x8, RZ ;  /* 0x000000080fbc7810 */ /* 0x040fe40007ffe0ff */
[----:B------:R-:W-:Y:S02]  /*85b0*/  ISETP.LT.OR P0, PT, R166, R238, P0 ;  /* 0x000000eea600720c */ /* 0x000fe40000701670 */
[----:B------:R-:W-:Y:S02]  /*85c0*/  IADD3 R166, R15, 0x9, RZ ;  /* 0x000000090fa67810 */ /* 0x000fe40007ffe0ff */
[----:B------:R-:W-:Y:S01]  /*85d0*/  FSEL R20, R10, -INF , !P6 ;  /* 0xff8000000a147808 */ /* 0x000fe20007000000 */
[----:B------:R-:W-:Y:S01]  /*85e0*/  HMMA.16816.F32 R176, R196, R192, R176 ;  /* 0x000000c0c4b0723c */ /* 0x000fe200000018b0 */
[----:B------:R-:W-:-:S02]  /*85f0*/  ISETP.GE.AND P6, PT, R188, R239, PT ;  /* 0x000000efbc00720c */ /* 0x000fc40003fc6270 */
[----:B------:R-:W-:-:S05]  /*8600*/  FSEL R21, R9, -INF , !P1 ;  /* 0xff80000009157808 */ /* 0x000fca0004800000 */
[----:B------:R-:W-:Y:S01]  /*8610*/  HMMA.16816.F32 R180, R28, R22, R180 ;  /* 0x000000161cb4723c */ /* 0x000fe200000018b4 */
[C---:B------:R-:W-:Y:S02]  /*8620*/  ISETP.GE.AND P1, PT, R188.reuse, R233, PT ;  /* 0x000000e9bc00720c */ /* 0x040fe40003f26270 */
[----:B------:R-:W-:-:S04]  /*8630*/  ISETP.LT.OR P6, PT, R188, R240, P6 ;  /* 0x000000f0bc00720c */ /* 0x000fc800037c1670 */
[----:B------:R-:W-:Y:S02]  /*8640*/  FSEL R22, R11, -INF , !P0 ;  /* 0xff8000000b167808 */ /* 0x000fe40004000000 */
[----:B------:R-:W3:Y:S01]  /*8650*/  LDSM.16.M88.4 R8, [R212+0x7800] ;  /* 0x00780000d408783b */ /* 0x000ee20000000200 */
[----:B------:R-:W-:Y:S01]  /*8660*/  ISETP.GE.AND P0, PT, R166, R239, PT ;  /* 0x000000efa600720c */ /* 0x000fe20003f06270 */
[----:B------:R-:W-:Y:S01]  /*8670*/  HMMA.16816.F32 R172, R196, R194, R172 ;  /* 0x000000c2c4ac723c */ /* 0x000fe200000018ac */
[----:B------:R-:W-:Y:S01]  /*8680*/  ISETP.LT.OR P1, PT, R188, R238, P1 ;  /* 0x000000eebc00720c */ /* 0x000fe20000f21670 */
[----:B------:R-:W-:Y:S01]  /*8690*/  UISETP.GT.AND UP0, UPT, UR37, UR19, UPT ;  /* 0x000000132500728c */ /* 0x000fe2000bf04270 */
[----:B------:R-:W-:Y:S01]  /*86a0*/  FSEL R23, R4, -INF , !P6 ;  /* 0xff80000004177808 */ /* 0x000fe20007000000 */
[----:B------:R-:W-:-:S04]  /*86b0*/  DEPBAR.LE SB0, 0x0 ;  /* 0x000080000000791a */ /* 0x000fc80000000000 */
[C---:B------:R-:W-:Y:S02]  /*86c0*/  ISETP.LT.OR P0, PT, R166.reuse, R240, P0 ;  /* 0x000000f0a600720c */ /* 0x040fe40000701670 */
[----:B------:R-:W-:Y:S01]  /*86d0*/  IADD3 R188, R15, 0x10, RZ ;  /* 0x000000100fbc7810 */ /* 0x000fe20007ffe0ff */
[----:B------:R-:W-:Y:S01]  /*86e0*/  BAR.SYNC.DEFER_BLOCKING 0x0 ;  /* 0x0000000000007b1d */ /* 0x000fe20000010000 */
[----:B------:R-:W-:Y:S02]  /*86f0*/  ISETP.GE.AND P6, PT, R166, R233, PT ;  /* 0x000000e9a600720c */ /* 0x000fe40003fc6270 */
[----:B------:R-:W-:Y:S02]  /*8700*/  FSEL R6, R6, -INF , !P1 ;  /* 0xff80000006067808 */ /* 0x000fe40004800000 */
[----:B------:R-:W-:Y:S02]  /*8710*/  FSEL R5, R5, -INF , !P0 ;  /* 0xff80000005057808 */ /* 0x000fe40004000000 */
[----:B------:R-:W-:-:S02]  /*8720*/  ISETP.GE.AND P1, PT, R188, R239, PT ;  /* 0x000000efbc00720c */ /* 0x000fc40003f26270 */
[----:B------:R-:W-:Y:S02]  /*8730*/  ISETP.GE.AND P0, PT, R188, R233, PT ;  /* 0x000000e9bc00720c */ /* 0x000fe40003f06270 */
[----:B------:R-:W-:Y:S02]  /*8740*/  ISETP.LT.OR P6, PT, R166, R238, P6 ;  /* 0x000000eea600720c */ /* 0x000fe400037c1670 */
[C---:B------:R-:W-:Y:S02]  /*8750*/  ISETP.LT.OR P1, PT, R188.reuse, R240, P1 ;  /* 0x000000f0bc00720c */ /* 0x040fe40000f21670 */
[----:B------:R-:W-:Y:S02]  /*8760*/  ISETP.LT.OR P0, PT, R188, R238, P0 ;  /* 0x000000eebc00720c */ /* 0x000fe40000701670 */
[----:B------:R-:W-:Y:S02]  /*8770*/  FSEL R4, R7, -INF , !P6 ;  /* 0xff80000007047808 */ /* 0x000fe40007000000 */
[----:B------:R-:W-:-:S02]  /*8780*/  IADD3 R166, R15, 0x11, RZ ;  /* 0x000000110fa67810 */ /* 0x000fc40007ffe0ff */
[----:B------:R-:W-:Y:S01]  /*8790*/  IADD3 R7, R15, 0x18, RZ ;  /* 0x000000180f077810 */ /* 0x000fe20007ffe0ff */
[----:B------:R-:W-:Y:S01]  /*87a0*/  HMMA.16816.F32 R32, R196, R190, R32 ;  /* 0x000000bec420723c */ /* 0x000fe20000001820 */
[----:B------:R-:W-:Y:S02]  /*87b0*/  FSEL R189, R184, -INF , !P1 ;  /* 0xff800000b8bd7808 */ /* 0x000fe40004800000 */
[C---:B------:R-:W-:Y:S02]  /*87c0*/  ISETP.GE.AND P6, PT, R166.reuse, R239, PT ;  /* 0x000000efa600720c */ /* 0x040fe40003fc6270 */
[----:B------:R-:W-:Y:S02]  /*87d0*/  ISETP.GE.AND P1, PT, R166, R233, PT ;  /* 0x000000e9a600720c */ /* 0x000fe40003f26270 */
[----:B------:R-:W-:Y:S02]  /*87e0*/  FSEL R190, R186, -INF , !P0 ;  /* 0xff800000babe7808 */ /* 0x000fe40004000000 */
[----:B------:R-:W-:Y:S01]  /*87f0*/  ISETP.GE.AND P0, PT, R7, R239, PT ;  /* 0x000000ef0700720c */ /* 0x000fe20003f06270 */
[----:B--2---:R-:W-:Y:S01]  /*8800*/  HMMA.16816.F32 R176, R28, R24, R176 ;  /* 0x000000181cb0723c */ /* 0x004fe200000018b0 */
[----:B------:R-:W-:-:S02]  /*8810*/  ISETP.LT.OR P6, PT, R166, R240, P6 ;  /* 0x000000f0a600720c */ /* 0x000fc400037c1670 */
[----:B------:R-:W-:Y:S02]  /*8820*/  ISETP.LT.OR P1, PT, R166, R238, P1 ;  /* 0x000000eea600720c */ /* 0x000fe40000f21670 */
[----:B------:R-:W-:Y:S02]  /*8830*/  ISETP.LT.OR P0, PT, R7, R240, P0 ;  /* 0x000000f00700720c */ /* 0x000fe40000701670 */
[----:B------:R-:W-:Y:S02]  /*8840*/  IADD3 R166, R15, 0x19, RZ ;  /* 0x000000190fa67810 */ /* 0x000fe40007ffe0ff */
[----:B------:R-:W-:Y:S02]  /*8850*/  FSEL R185, R185, -INF , !P6 ;  /* 0xff800000b9b97808 */ /* 0x000fe40007000000 */
[----:B------:R-:W-:Y:S02]  /*8860*/  FSEL R24, R187, -INF , !P1 ;  /* 0xff800000bb187808 */ /* 0x000fe40004800000 */
[----:B------:R-:W-:-:S02]  /*8870*/  FSEL R25, R180, -INF , !P0 ;  /* 0xff800000b4197808 */ /* 0x000fc40004000000 */
[C---:B------:R-:W-:Y:S02]  /*8880*/  ISETP.GE.AND P6, PT, R7.reuse, R233, PT ;  /* 0x000000e90700720c */ /* 0x040fe40003fc6270 */
[C---:B------:R-:W-:Y:S02]  /*8890*/  ISETP.GE.AND P1, PT, R166.reuse, R239, PT ;  /* 0x000000efa600720c */ /* 0x040fe40003f26270 */
[C---:B------:R-:W-:Y:S01]  /*88a0*/  ISETP.GE.AND P0, PT, R166.reuse, R233, PT ;  /* 0x000000e9a600720c */ /* 0x040fe20003f06270 */
[----:B------:R-:W-:Y:S01]  /*88b0*/  HMMA.16816.F32 R172, R28, R26, R172 ;  /* 0x0000001a1cac723c */ /* 0x000fe200000018ac */
[----:B------:R-:W-:Y:S02]  /*88c0*/  ISETP.LT.OR P6, PT, R7, R238, P6 ;  /* 0x000000ee0700720c */ /* 0x000fe400037c1670 */
        /* <DEDUP_REMOVED lines=9> */
[C---:B------:R-:W-:Y:S01]  /*8960*/  ISETP.GE.AND P0, PT, R7.reuse, R239, PT ;  /* 0x000000ef0700720c */ /* 0x040fe20003f06270 */
[----:B---3--:R-:W-:Y:S01]  /*8970*/  HMMA.16816.F32 R168, R28, R8, R168 ;  /* 0x000000081ca8723c */ /* 0x008fe200000018a8 */
[C---:B------:R-:W-:Y:S02]  /*8980*/  ISETP.LT.OR P6, PT, R166.reuse, R240, P6 ;  /* 0x000000f0a600720c */ /* 0x040fe400037c1670 */
[----:B------:R-:W-:Y:S02]  /*8990*/  ISETP.LT.OR P1, PT, R166, R238, P1 ;  /* 0x000000eea600720c */ /* 0x000fe40000f21670 */
[----:B------:R-:W-:Y:S02]  /*89a0*/  ISETP.LT.OR P0, PT, R7, R240, P0 ;  /* 0x000000f00700720c */ /* 0x000fe40000701670 */
[----:B------:R-:W-:-:S02]  /*89b0*/  IADD3 R9, R15, 0x28, RZ ;  /* 0x000000280f097810 */ /* 0x000fc40007ffe0ff */
        /* <DEDUP_REMOVED lines=9> */
[C---:B------:R-:W-:Y:S02]  /*8a50*/  IADD3 R8, R15.reuse, 0x29, RZ ;  /* 0x000000290f087810 */ /* 0x040fe40007ffe0ff */
[----:B------:R-:W-:Y:S02]  /*8a60*/  IADD3 R7, R15, 0x30, RZ ;  /* 0x000000300f077810 */ /* 0x000fe40007ffe0ff */
[----:B------:R-:W-:-:S02]  /*8a70*/  FSEL R196, R179, -INF , !P6 ;  /* 0xff800000b3c47808 */ /* 0x000fc40007000000 */
[----:B------:R-:W-:Y:S02]  /*8a80*/  FSEL R197, R172, -INF , !P1 ;  /* 0xff800000acc57808 */ /* 0x000fe40004800000 */
[----:B------:R-:W-:Y:S02]  /*8a90*/  FSEL R194, R174, -INF , !P0 ;  /* 0xff800000aec27808 */ /* 0x000fe40004000000 */
[C---:B------:R-:W-:Y:S02]  /*8aa0*/  ISETP.GE.AND P6, PT, R8.reuse, R239, PT ;  /* 0x000000ef0800720c */ /* 0x040fe40003fc6270 */
[C---:B------:R-:W-:Y:S02]  /*8ab0*/  ISETP.GE.AND P1, PT, R8.reuse, R233, PT ;  /* 0x000000e90800720c */ /* 0x040fe40003f26270 */
[----:B------:R-:W-:Y:S01]  /*8ac0*/  ISETP.GE.AND P0, PT, R7, R239, PT ;  /* 0x000000ef0700720c */ /* 0x000fe20003f06270 */
[----:B------:R-:W-:Y:S01]  /*8ad0*/  HMMA.16816.F32 R32, R28, R10, R32 ;  /* 0x0000000a1c20723c */ /* 0x000fe20000001820 */
[----:B------:R-:W-:-:S02]  /*8ae0*/  ISETP.LT.OR P6, PT, R8, R240, P6 ;  /* 0x000000f00800720c */ /* 0x000fc400037c1670 */
[----:B------:R-:W-:Y:S02]  /*8af0*/  ISETP.LT.OR P1, PT, R8, R238, P1 ;  /* 0x000000ee0800720c */ /* 0x000fe40000f21670 */
[----:B------:R-:W-:Y:S02]  /*8b00*/  ISETP.LT.OR P0, PT, R7, R240, P0 ;  /* 0x000000f00700720c */ /* 0x000fe40000701670 */
[----:B------:R-:W-:Y:S02]  /*8b10*/  IADD3 R8, R15, 0x31, RZ ;  /* 0x000000310f087810 */ /* 0x000fe40007ffe0ff */
[----:B------:R-:W-:Y:S02]  /*8b20*/  FSEL R246, R175, -INF , !P1 ;  /* 0xff800000aff67808 */ /* 0x000fe40004800000 */
[----:B------:R-:W-:Y:S02]  /*8b30*/  FSEL R183, R168, -INF , !P0 ;  /* 0xff800000a8b77808 */ /* 0x000fe40004000000 */
[----:B------:R-:W-:-:S02]  /*8b40*/  ISETP.GE.AND P1, PT, R7, R233, PT ;  /* 0x000000e90700720c */ /* 0x000fc40003f26270 */
[CC--:B------:R-:W-:Y:S02]  /*8b50*/  ISETP.GE.AND P0, PT, R8.reuse, R233.reuse, PT ;  /* 0x000000e90800720c */ /* 0x0c0fe40003f06270 */
[-C--:B------:R-:W-:Y:S02]  /*8b60*/  ISETP.LT.OR P1, PT, R7, R238.reuse, P1 ;  /* 0x000000ee0700720c */ /* 0x080fe40000f21670 */
[----:B------:R-:W-:Y:S02]  /*8b70*/  ISETP.LT.OR P0, PT, R8, R238, P0 ;  /* 0x000000ee0800720c */ /* 0x000fe40000701670 */
[----:B------:R-:W-:Y:S02]  /*8b80*/  IADD3 R7, R15, 0x38, RZ ;  /* 0x000000380f077810 */ /* 0x000fe40007ffe0ff */
[----:B------:R-:W-:Y:S02]  /*8b90*/  FSEL R178, R171, -INF , !P0 ;  /* 0xff800000abb27808 */ /* 0x000fe40004000000 */
[----:B------:R-:W-:-:S02]  /*8ba0*/  ISETP.GE.AND P0, PT, R7, R233, PT ;  /* 0x000000e90700720c */ /* 0x000fc40003f06270 */
[----:B------:R-:W-:Y:S02]  /*8bb0*/  FSEL R199, R173, -INF , !P6 ;  /* 0xff800000adc77808 */ /* 0x000fe40007000000 */
[C---:B------:R-:W-:Y:S02]  /*8bc0*/  ISETP.LT.OR P0, PT, R7.reuse, R238, P0 ;  /* 0x000000ee0700720c */ /* 0x040fe40000701670 */
[----:B------:R-:W-:Y:S02]  /*8bd0*/  FSEL R180, R170, -INF , !P1 ;  /* 0xff800000aab47808 */ /* 0x000fe40004800000 */
[-C--:B------:R-:W-:Y:S02]  /*8be0*/  ISETP.GE.AND P6, PT, R8, R239.reuse, PT ;  /* 0x000000ef0800720c */ /* 0x080fe40003fc6270 */
[----:B------:R-:W-:Y:S02]  /*8bf0*/  ISETP.GE.AND P1, PT, R7, R239, PT ;  /* 0x000000ef0700720c */ /* 0x000fe40003f26270 */
[----:B------:R-:W-:-:S02]  /*8c00*/  FSEL R176, R34, -INF , !P0 ;  /* 0xff80000022b07808 */ /* 0x000fc40004000000 */
[----:B------:R-:W-:Y:S02]  /*8c10*/  PLOP3.LUT P0, PT, PT, PT, UP0, 0x80, 0x0 ;  /* 0x000000000000781c */ /* 0x000fe40003f0f008 */
[-C--:B------:R-:W-:Y:S02]  /*8c20*/  ISETP.LT.OR P6, PT, R8, R240.reuse, P6 ;  /* 0x000000f00800720c */ /* 0x080fe400037c1670 */
[----:B------:R-:W-:Y:S02]  /*8c30*/  ISETP.LT.OR P1, PT, R7, R240, P1 ;  /* 0x000000f00700720c */ /* 0x000fe40000f21670 */
[----:B------:R-:W-:Y:S02]  /*8c40*/  IADD3 R15, R15, 0x39, RZ ;  /* 0x000000390f0f7810 */ /* 0x000fe40007ffe0ff */
[----:B------:R-:W-:Y:S02]  /*8c50*/  FSEL R182, R169, -INF , !P6 ;  /* 0xff800000a9b67808 */ /* 0x000fe40007000000 */
[----:B------:R-:W-:-:S02]  /*8c60*/  FSEL R181, R32, -INF , !P1 ;  /* 0xff80000020b57808 */ /* 0x000fc40004800000 */
[C---:B------:R-:W-:Y:S02]  /*8c70*/  ISETP.GE.AND P6, PT, R15.reuse, R239, PT ;  /* 0x000000ef0f00720c */ /* 0x040fe40003fc6270 */
[C---:B------:R-:W-:Y:S02]  /*8c80*/  ISETP.GE.AND P1, PT, R15.reuse, R233, PT ;  /* 0x000000e90f00720c */ /* 0x040fe40003f26270 */
[C---:B------:R-:W-:Y:S02]  /*8c90*/  ISETP.LT.OR P6, PT, R15.reuse, R240, P6 ;  /* 0x000000f00f00720c */ /* 0x040fe400037c1670 */
[----:B------:R-:W-:Y:S02]  /*8ca0*/  ISETP.LT.OR P1, PT, R15, R238, P1 ;  /* 0x000000ee0f00720c */ /* 0x000fe40000f21670 */
[----:B------:R-:W-:Y:S02]  /*8cb0*/  FSEL R179, R33, -INF , !P6 ;  /* 0xff80000021b37808 */ /* 0x000fe40007000000 */
[----:B------:R-:W-:Y:S01]  /*8cc0*/  FSEL R175, R35, -INF , !P1 ;  /* 0xff80000023af7808 */ /* 0x000fe20004800000 */
[----:B------:R-:W-:Y:S05]  /*8cd0*/  @!P0 BRA `(.L_x_1377) ;  /* 0x000004a000008947 */ /* 0x000fea0003800000 */
[----:B-1----:R-:W-:Y:S01]  /*8ce0*/  UIADD3 UR41, UR35, -0x3, URZ ;  /* 0xfffffffd23297890 */ /* 0x002fe2000fffe03f */
        /* <DEDUP_REMOVED lines=71> */
.L_x_1379:
[----:B------:R-:W-:Y:S05]  /*9160*/  BSYNC B0 ;  /* 0x0000000000007941 */ /* 0x000fea0003800000 */
.L_x_1378:
[----:B------:R-:W0:Y:S02]  /*9170*/  LDGDEPBAR ;  /* 0x00000000000079af */ /* 0x000e240000000000 */
.L_x_1377:
[----:B-1----:R-:W-:Y:S01]  /*9180*/  FMNMX.FTZ R8, R3, R0, !PT ;  /* 0x0000000003087209 */ /* 0x002fe20007810000 */
[----:B------:R-:W-:Y:S01]  /*9190*/  USHF.L.U32 UR4, UR37, 0x1, URZ ;  /* 0x0000000125047899 */ /* 0x000fe2000800063f */
[----:B------:R-:W-:Y:S01]  /*91a0*/  FMNMX.FTZ R7, R2, R20, !PT ;  /* 0x0000001402077209 */ /* 0x000fe20007810000 */
[----:B------:R1:W-:Y:S01]  /*91b0*/  STL.64 [R1+0x28], R16 ;  /* 0x0000281001007387 */ /* 0x0003e20000100a00 */
[----:B------:R-:W-:Y:S01]  /*91c0*/  FMNMX.FTZ R8, R21, R8, !PT ;  /* 0x0000000815087209 */ /* 0x000fe20007810000 */
[----:B------:R-:W-:Y:S01]  /*91d0*/  IMAD.WIDE.U32 R248, R13, -0x326172a9, RZ ;  /* 0xcd9e8d570df87825 */ /* 0x000fe200078e00ff */
        /* <DEDUP_REMOVED lines=12> */
[----:B------:R-:W-:Y:S01]  /*92a0*/  FMNMX.FTZ R7, R250, R7, !PT ;  /* 0x00000007fa077209 */ /* 0x000fe20007810000 */
[----:B-1----:R-:W-:Y:S01]  /*92b0*/  IMAD.WIDE.U32 R16, R12, -0x2daee0ad, RZ ;  /* 0xd2511f530c107825 */ /* 0x002fe200078e00ff */
        /* <DEDUP_REMOVED lines=16> */
[----:B------:R-:W-:Y:S01]  /*93c0*/  MOV R7, UR4 ;  /* 0x0000000400077c02 */ /* 0x000fe20008000f00 */
[----:B------:R-:W1:Y:S01]  /*93d0*/  SHFL.BFLY PT, R8, R9, 0x2, 0x1f ;  /* 0x0c401f0009087f89 */ /* 0x000e6200000e0000 */
[----:B------:R-:W-:Y:S01]  /*93e0*/  LOP3.LUT R247, R249, R14, RZ, 0x3c, !PT ;  /* 0x0000000ef9f77212 */ /* 0x000fe200078e3cff */
[----:B------:R-:W-:Y:S01]  /*93f0*/  UIADD3 UR4, UR4, 0x1, URZ ;  /* 0x0000000104047890 */ /* 0x000fe2000fffe03f */
[----:B------:R-:W-:-:S03]  /*9400*/  LOP3.LUT R7, R17, UR39, R7, 0x96, !PT ;  /* 0x0000002711077c12 */ /* 0x000fc6000f8e9607 */
[----:B------:R-:W-:Y:S02]  /*9410*/  IMAD R247, R247, -0x2daee0ad, RZ ;  /* 0xd2511f53f7f77824 */ /* 0x000fe400078e02ff */
[----:B------:R-:W-:-:S05]  /*9420*/  IMAD.WIDE.U32 R32, R7, -0x326172a9, RZ ;  /* 0xcd9e8d5707207825 */ /* 0x000fca00078e00ff */
[----:B------:R-:W-:Y:S02]  /*9430*/  LOP3.LUT R7, R33, UR16, R248, 0x96, !PT ;  /* 0x0000001021077c12 */ /* 0x000fe4000f8e96f8 */
[----:B------:R-:W-:-:S03]  /*9440*/  LOP3.LUT R32, R165, UR14, R32, 0x96, !PT ;  /* 0x0000000ea5207c12 */ /* 0x000fc6000f8e9620 */
[----:B------:R-:W-:-:S04]  /*9450*/  IMAD.WIDE.U32 R28, R7, -0x2daee0ad, RZ ;  /* 0xd2511f53071c7825 */ /* 0x000fc800078e00ff */
[----:B------:R-:W-:Y:S01]  /*9460*/  IMAD.WIDE.U32 R32, R32, -0x2daee0ad, RZ ;  /* 0xd2511f5320207825 */ /* 0x000fe200078e00ff */
[----:B------:R-:W-:Y:S02]  /*9470*/  LOP3.LUT R7, R29, UR13, R247, 0x96, !PT ;  /* 0x0000000d1d077c12 */ /* 0x000fe4000f8e96f7 */
[----:B-1----:R-:W-:Y:S02]  /*9480*/  FMNMX.FTZ R8, R9, R8, !PT ;  /* 0x0000000809087209 */ /* 0x002fe40007810000 */
[----:B------:R-:W1:Y:S01]  /*9490*/  SHFL.BFLY PT, R9, R10, 0x2, 0x1f ;  /* 0x0c401f000a097f89 */ /* 0x000e6200000e0000 */
[----:B------:R-:W-:Y:S01]  /*94a0*/  LOP3.LUT R28, R33, UR11, R28, 0x96, !PT ;  /* 0x0000000b211c7c12 */ /* 0x000fe2000f8e961c */
[----:B------:R-:W-:Y:S02]  /*94b0*/  IMAD.WIDE.U32 R30, R7, -0x326172a9, RZ ;  /* 0xcd9e8d57071e7825 */ /* 0x000fe400078e00ff */
[----:B------:R-:W2:Y:S02]  /*94c0*/  SHFL.BFLY PT, R15, R8, 0x1, 0x1f ;  /* 0x0c201f00080f7f89 */ /* 0x000ea400000e0000 */
[----:B------:R-:W-:Y:S01]  /*94d0*/  IMAD.WIDE.U32 R28, R28, -0x326172a9, RZ ;  /* 0xcd9e8d571c1c7825 */ /* 0x000fe200078e00ff */
[----:B------:R-:W-:-:S04]  /*94e0*/  LOP3.LUT R7, R31, UR12, R164, 0x96, !PT ;  /* 0x0000000c1f077c12 */ /* 0x000fc8000f8e96a4 */
[----:B------:R-:W-:-:S05]  /*94f0*/  LOP3.LUT R30, R29, UR10, R30, 0x96, !PT ;  /* 0x0000000a1d1e7c12 */ /* 0x000fca000f8e961e */
[----:B------:R-:W-:Y:S01]  /*9500*/  IMAD.WIDE.U32 R30, R30, -0x2daee0ad, RZ ;  /* 0xd2511f531e1e7825 */ /* 0x000fe200078e00ff */
[----:B-1----:R-:W-:-:S03]  /*9510*/  FMNMX.FTZ R9, R10, R9, !PT ;  /* 0x000000090a097209 */ /* 0x002fc60007810000 */
[----:B------:R-:W-:Y:S01]  /*9520*/  IMAD.WIDE.U32 R10, R7, -0x2daee0ad, RZ ;  /* 0xd2511f53070a7825 */ /* 0x000fe200078e00ff */
[----:B--2---:R-:W-:Y:S02]  /*9530*/  FMNMX.FTZ R15, R8, R15, !PT ;  /* 0x0000000f080f7209 */ /* 0x004fe40007810000 */
[----:B------:R-:W1:Y:S02]  /*9540*/  SHFL.BFLY PT, R8, R9, 0x1, 0x1f ;  /* 0x0c201f0009087f89 */ /* 0x000e6400000e0000 */
[----:B------:R-:W-:Y:S01]  /*9550*/  LOP3.LUT R7, R11, UR9, R32, 0x96, !PT ;  /* 0x000000090b077c12 */ /* 0x000fe2000f8e9620 */
[C---:B------:R-:W-:Y:S01]  /*9560*/  FMUL.FTZ R184, R15.reuse, c[0x0][0x23c] ;  /* 0x00008f000fb87a20 */ /* 0x040fe20000410000 */
[----:B------:R-:W-:-:S03]  /*9570*/  FSETP.NEU.FTZ.AND P6, PT, R15, -INF , PT ;  /* 0xff8000000f00780b */ /* 0x000fc60003fdd000 */
[----:B------:R-:W-:Y:S01]  /*9580*/  IMAD.WIDE.U32 R32, R7, -0x326172a9, RZ ;  /* 0xcd9e8d5707207825 */ /* 0x000fe200078e00ff */
[----:B------:R-:W-:-:S04]  /*9590*/  FSEL R184, R184, RZ, P6 ;  /* 0x000000ffb8b87208 */ /* 0x000fc80003000000 */
[----:B------:R-:W-:Y:S01]  /*95a0*/  LOP3.LUT R28, R33, UR8, R28, 0x96, !PT ;  /* 0x00000008211c7c12 */ /* 0x000fe2000f8e961c */
[----:B------:R-:W-:Y:S01]  /*95b0*/  FFMA.FTZ R172, R0, c[0x0][0x23c], -R184 ;  /* 0x00008f0000ac7a23 */ /* 0x000fe200000108b8 */
[----:B------:R-:W-:Y:S01]  /*95c0*/  LOP3.LUT R0, R31, UR7, R10, 0x96, !PT ;  /* 0x000000071f007c12 */ /* 0x000fe2000f8e960a */
[--C-:B------:R-:W-:Y:S02]  /*95d0*/  FFMA.FTZ R171, R23, c[0x0][0x23c], -R184.reuse ;  /* 0x00008f0017ab7a23 */ /* 0x100fe400000108b8 */
[--C-:B------:R-:W-:Y:S02]  /*95e0*/  FFMA.FTZ R168, R5, c[0x0][0x23c], -R184.reuse ;  /* 0x00008f0005a87a23 */ /* 0x100fe400000108b8 */
[----:B------:R-:W-:Y:S01]  /*95f0*/  IMAD.WIDE.U32 R10, R0, -0x326172a9, RZ ;  /* 0xcd9e8d57000a7825 */ /* 0x000fe200078e00ff */
[----:B------:R-:W-:Y:S03]  /*9600*/  MUFU.EX2 R172, R172 ;  /* 0x000000ac00ac7308 */ /* 0x000fe60000000800 */
[----:B------:R-:W-:Y:S01]  /*9610*/  FFMA.FTZ R170, R21, c[0x0][0x23c], -R184 ;  /* 0x00008f0015aa7a23 */ /* 0x000fe200000108b8 */
[----:B-1----:R-:W-:Y:S01]  /*9620*/  FMNMX.FTZ R0, R9, R8, !PT ;  /* 0x0000000809007209 */ /* 0x002fe20007810000 */
[----:B------:R-:W-:Y:S01]  /*9630*/  IMAD.WIDE.U32 R28, R28, -0x2daee0ad, RZ ;  /* 0xd2511f531c1c7825 */ /* 0x000fe200078e00ff */
[----:B------:R-:W-:-:S02]  /*9640*/  LOP3.LUT R9, R10, 0xffff, RZ, 0xc0, !PT ;  /* 0x0000ffff0a097812 */ /* 0x000fc400078ec0ff */
[----:B------:R-:W-:Y:S01]  /*9650*/  LOP3.LUT R7, R11, UR18, R32, 0x96, !PT ;  /* 0x000000120b077c12 */ /* 0x000fe2000f8e9620 */
[C---:B------:R-:W-:Y:S01]  /*9660*/  FMUL.FTZ R177, R0.reuse, c[0x0][0x23c] ;  /* 0x00008f0000b17a20 */ /* 0x040fe20000410000 */
[----:B------:R-:W-:Y:S01]  /*9670*/  FSETP.NEU.FTZ.AND P1, PT, R0, -INF , PT ;  /* 0xff8000000000780b */ /* 0x000fe20003f3d000 */
[----:B------:R-:W-:Y:S01]  /*9680*/  MUFU.EX2 R171, R171 ;  /* 0x000000ab00ab7308 */ /* 0x000fe20000000800 */
[----:B------:R-:W-:Y:S01]  /*9690*/  LOP3.LUT R32, R10, 0xff, RZ, 0xc0, !PT ;  /* 0x000000ff0a207812 */ /* 0x000fe200078ec0ff */
[--C-:B------:R-:W-:Y:S01]  /*96a0*/  FFMA.FTZ R188, R185, c[0x0][0x23c], -R184.reuse ;  /* 0x00008f00b9bc7a23 */ /* 0x100fe200000108b8 */
[----:B------:R-:W-:Y:S01]  /*96b0*/  SHF.R.U32.HI R9, RZ, 0x8, R9 ;  /* 0x00000008ff097819 */ /* 0x000fe20000011609 */
[--C-:B------:R-:W-:Y:S01]  /*96c0*/  FFMA.FTZ R189, R189, c[0x0][0x23c], -R184.reuse ;  /* 0x00008f00bdbd7a23 */ /* 0x100fe200000108b8 */
[----:B------:R-:W-:Y:S01]  /*96d0*/  FSEL R177, R177, RZ, P1 ;  /* 0x000000ffb1b17208 */ /* 0x000fe20000800000 */
[----:B------:R-:W-:Y:S01]  /*96e0*/  FFMA.FTZ R186, R25, c[0x0][0x23c], -R184 ;  /* 0x00008f0019ba7a23 */ /* 0x000fe200000108b8 */
[----:B------:R-:W-:Y:S01]  /*96f0*/  PRMT R32, R32, 0x5410, R9 ;  /* 0x0000541020207816 */ /* 0x000fe20000000009 */
[----:B------:R-:W1:Y:S01]  /*9700*/  MUFU.EX2 R168, R168 ;  /* 0x000000a800a87308 */ /* 0x000e620000000800 */
[C---:B------:R-:W-:Y:S01]  /*9710*/  LOP3.LUT R9, R7.reuse, 0xffff, RZ, 0xc0, !PT ;  /* 0x0000ffff07097812 */ /* 0x040fe200078ec0ff */
        /* <DEDUP_REMOVED lines=8> */
[----:B------:R-:W-:Y:S01]  /*97a0*/  FFMA.FTZ R187, R190, c[0x0][0x23c], -R177 ;  /* 0x00008f00bebb7a23 */ /* 0x000fe200000108b1 */
[----:B------:R-:W-:Y:S01]  /*97b0*/  FSEL R6, R15, RZ, P6 ;  /* 0x000000ff0f067208 */ /* 0x000fe20003000000 */
[----:B------:R-:W-:Y:S01]  /*97c0*/  FFMA.FTZ R185, R27, c[0x0][0x23c], -R184 ;  /* 0x00008f001bb97a23 */ /* 0x000fe200000108b8 */
[----:B------:R-:W-:Y:S01]  /*97d0*/  SHF.R.U32.HI R10, RZ, 0x18, R10 ;  /* 0x00000018ff0a7819 */ /* 0x000fe2000001160a */
[--C-:B------:R-:W-:Y:S01]  /*97e0*/  HSET2.LE.AND R4, R4, R241.reuse, PT ;  /* 0x000000f104047233 */ /* 0x100fe20003803000 */
[----:B------:R-:W-:Y:S01]  /*97f0*/  LOP3.LUT R5, R8, 0xff, RZ, 0xc0, !PT ;  /* 0x000000ff08057812 */ /* 0x000fe200078ec0ff */
[----:B------:R-:W-:Y:S01]  /*9800*/  FADD.FTZ R173, R3, -R6 ;  /* 0x8000000603ad7221 */ /* 0x000fe20000010000 */
[----:B------:R-:W-:Y:S01]  /*9810*/  FSEL R3, R0, RZ, P1 ;  /* 0x000000ff00037208 */ /* 0x000fe20000800000 */
[----:B------:R-:W-:Y:S01]  /*9820*/  MUFU.EX2 R169, R169 ;  /* 0x000000a900a97308 */ /* 0x000fe20000000800 */
[----:B------:R-:W-:Y:S01]  /*9830*/  PRMT R10, R5, 0x5410, R10 ;  /* 0x00005410050a7816 */ /* 0x000fe2000000000a */
[--C-:B------:R-:W-:Y:S01]  /*9840*/  HSET2.LE.AND R6, R32, R241.reuse, PT ;  /* 0x000000f120067233 */ /* 0x100fe20003803000 */
[----:B------:R-:W-:Y:S01]  /*9850*/  SHF.R.U32.HI R5, RZ, 0x10, R7 ;  /* 0x00000010ff057819 */ /* 0x000fe20000011607 */
[----:B------:R-:W-:Y:S01]  /*9860*/  FADD.FTZ R2, R2, -R3 ;  /* 0x8000000302027221 */ /* 0x000fe20000010000 */
[----:B------:R-:W-:Y:S01]  /*9870*/  SHF.R.U32.HI R8, RZ, 0x18, R7 ;  /* 0x00000018ff087819 */ /* 0x000fe20000011607 */
[--C-:B------:R-:W-:Y:S01]  /*9880*/  FFMA.FTZ R3, R22, c[0x0][0x23c], -R177.reuse ;  /* 0x00008f0016037a23 */ /* 0x100fe200000108b1 */
[----:B------:R-:W-:Y:S01]  /*9890*/  LOP3.LUT R5, R5, 0xff, RZ, 0xc0, !PT ;  /* 0x000000ff05057812 */ /* 0x000fe200078ec0ff */
[----:B------:R-:W3:Y:S01]  /*98a0*/  MUFU.EX2 R166, R166 ;  /* 0x000000a600a67308 */ /* 0x000ee20000000800 */
[--C-:B------:R-:W-:Y:S01]  /*98b0*/  HSET2.LE.AND R7, R10, R241.reuse, PT ;  /* 0x000000f10a077233 */ /* 0x100fe20003803000 */
[----:B------:R-:W4:Y:S01]  /*98c0*/  LDSM.16.MT88.4 R20, [R220+0x18000] ;  /* 0x01800000dc14783b */ /* 0x000f220000004200 */
[----:B------:R-:W-:Y:S01]  /*98d0*/  PRMT R8, R5, 0x5410, R8 ;  /* 0x0000541005087816 */ /* 0x000fe20000000008 */
[----:B------:R-:W-:Y:S01]  /*98e0*/  FMUL.FTZ R173, R173, c[0x0][0x23c] ;  /* 0x00008f00adad7a20 */ /* 0x000fe20000410000 */
[----:B-1----:R-:W-:Y:S01]  /*98f0*/  F2FP.PACK_AB R5, R168, R171 ;  /* 0x000000aba805723e */ /* 0x002fe200000000ff */
[----:B------:R-:W-:Y:S01]  /*9900*/  FMUL.FTZ R2, R2, c[0x0][0x23c] ;  /* 0x00008f0002027a20 */ /* 0x000fe20000410000 */
[----:B------:R-:W-:Y:S01]  /*9910*/  LOP3.LUT R30, R29, UR17, R30, 0x96, !PT ;  /* 0x000000111d1e7c12 */ /* 0x000fe2000f8e961e */
[----:B------:R-:W-:Y:S01]  /*9920*/  MUFU.EX2 R174, R174 ;  /* 0x000000ae00ae7308 */ /* 0x000fe20000000800 */
[----:B------:R-:W-:Y:S01]  /*9930*/  LOP3.LUT R6, R6, R5, RZ, 0xc0, !PT ;  /* 0x0000000506067212 */ /* 0x000fe200078ec0ff */
[--C-:B------:R-:W-:Y:S01]  /*9940*/  FFMA.FTZ R190, R24, c[0x0][0x23c], -R177.reuse ;  /* 0x00008f0018be7a23 */ /* 0x100fe200000108b1 */
[----:B--2---:R-:W-:Y:S01]  /*9950*/  F2FP.PACK_AB R5, R170, R172 ;  /* 0x000000acaa05723e */ /* 0x004fe200000000ff */
[--C-:B------:R-:W-:Y:S01]  /*9960*/  FFMA.FTZ R192, R26, c[0x0][0x23c], -R177.reuse ;  /* 0x00008f001ac07a23 */ /* 0x100fe200000108b1 */
[----:B------:R-:W-:Y:S01]  /*9970*/  LDSM.16.MT88.4 R32, [R220+0x18800] ;  /* 0x01880000dc20783b */ /* 0x000fe20000004200 */
[--C-:B------:R-:W-:Y:S01]  /*9980*/  FFMA.FTZ R191, R250, c[0x0][0x23c], -R177.reuse ;  /* 0x00008f00fabf7a23 */ /* 0x100fe200000108b1 */
[----:B------:R-:W-:Y:S01]  /*9990*/  LOP3.LUT R4, R4, R5, RZ, 0xc0, !PT ;  /* 0x0000000504047212 */ /* 0x000fe200078ec0ff */
[----:B------:R-:W1:Y:S01]  /*99a0*/  MUFU.EX2 R3, R3 ;  /* 0x0000000300037308 */ /* 0x000e620000000800 */
[----:B------:R-:W-:Y:S01]  /*99b0*/  HSET2.LE.AND R5, R8, R241, PT ;  /* 0x000000f108057233 */ /* 0x000fe20003803000 */
[----:B---3--:R-:W-:Y:S01]  /*99c0*/  F2FP.PACK_AB R10, R166, R169 ;  /* 0x000000a9a60a723e */ /* 0x008fe200000000ff */
[----:B------:R-:W-:Y:S01]  /*99d0*/  LDSM.16.MT88.4 R24, [R217+0x18800] ;  /* 0x01880000d918783b */ /* 0x000fe20000004200 */
[----:B------:R-:W-:-:S02]  /*99e0*/  FFMA.FTZ R196, R196, c[0x0][0x23c], -R177 ;  /* 0x00008f00c4c47a23 */ /* 0x000fc400000108b1 */
[----:B------:R-:W-:Y:S01]  /*99f0*/  LOP3.LUT R7, R7, R10, RZ, 0xc0, !PT ;  /* 0x0000000a07077212 */ /* 0x000fe200078ec0ff */
[----:B------:R-:W-:Y:S01]  /*9a00*/  FFMA.FTZ R194, R194, c[0x0][0x23c], -R177 ;  /* 0x00008f00c2c27a23 */ /* 0x000fe200000108b1 */
[----:B------:R-:W2:Y:S01]  /*9a10*/  MUFU.EX2 R173, R173 ;  /* 0x000000ad00ad7308 */ /* 0x000ea20000000800 */
[----:B-1----:R-:W-:-:S07]  /*9a20*/  F2FP.PACK_AB R8, R3, R174 ;  /* 0x000000ae0308723e */ /* 0x002fce00000000ff */
[----:B------:R-:W1:Y:S01]  /*9a30*/  MUFU.EX2 R2, R2 ;  /* 0x0000000200027308 */ /* 0x000e620000000800 */
[----:B------:R-:W-:Y:S02]  /*9a40*/  LOP3.LUT R5, R5, R8, RZ, 0xc0, !PT ;  /* 0x0000000805057212 */ /* 0x000fe400078ec0ff */
[----:B------:R-:W3:Y:S01]  /*9a50*/  LDSM.16.MT88.4 R8, [R218+0x18000] ;  /* 0x01800000da08783b */ /* 0x000ee20000004200 */
[----:B--2---:R-:W-:-:S04]  /*9a60*/  FMUL.FTZ R152, R152, R173 ;  /* 0x000000ad98987220 */ /* 0x004fc80000410000 */
[----:B------:R-:W-:Y:S01]  /*9a70*/  MUFU.EX2 R189, R189 ;  /* 0x000000bd00bd7308 */ /* 0x000fe20000000800 */
[-C--:B------:R-:W-:Y:S02]  /*9a80*/  FMUL.FTZ R153, R153, R173.reuse ;  /* 0x000000ad99997220 */ /* 0x080fe40000410000 */
[-C--:B------:R-:W-:Y:S02]  /*9a90*/  FMUL.FTZ R148, R148, R173.reuse ;  /* 0x000000ad94947220 */ /* 0x080fe40000410000 */
[-C--:B------:R-:W-:Y:S02]  /*9aa0*/  FMUL.FTZ R149, R149, R173.reuse ;  /* 0x000000ad95957220 */ /* 0x080fe40000410000 */
[----:B------:R-:W-:Y:S01]  /*9ab0*/  FMUL.FTZ R160, R160, R173 ;  /* 0x000000ada0a07220 */ /* 0x000fe20000410000 */
[----:B------:R-:W2:Y:S01]  /*9ac0*/  MUFU.EX2 R188, R188 ;  /* 0x000000bc00bc7308 */ /* 0x000ea20000000800 */
[-C--:B-1----:R-:W-:Y:S02]  /*9ad0*/  FMUL.FTZ R154, R154, R2.reuse ;  /* 0x000000029a9a7220 */ /* 0x082fe40000410000 */
        /* <DEDUP_REMOVED lines=11> */
[C---:B----4-:R-:W-:Y:S01]  /*9b90*/  HMMA.16816.F32 R160, R4.reuse, R20, R160 ;  /* 0x0000001404a0723c */ /* 0x050fe200000018a0 */
        /* <DEDUP_REMOVED lines=9> */
[----:B------:R-:W4:Y:S01]  /*9c30*/  MUFU.EX2 R190, R190 ;  /* 0x000000be00be7308 */ /* 0x000f220000000800 */
[-C--:B------:R-:W-:Y:S02]  /*9c40*/  FMUL.FTZ R133, R133, R173.reuse ;  /* 0x000000ad85857220 */ /* 0x080fe40000410000 */
        /* <DEDUP_REMOVED lines=21> */
[----:B------:R-:W-:Y:S01]  /*9da0*/  MUFU.EX2 R194, R194 ;  /* 0x000000c200c27308 */ /* 0x000fe20000000800 */
[----:B------:R-:W-:Y:S01]  /*9db0*/  FMUL.FTZ R49, R49, R173 ;  /* 0x000000ad31317220 */ /* 0x000fe20000410000 */
[----:B-1----:R-:W-:Y:S01]  /*9dc0*/  HMMA.16816.F32 R144, R4, R20, R144 ;  /* 0x000000140490723c */ /* 0x002fe20000001890 */
[-C--:B------:R-:W-:Y:S02]  /*9dd0*/  FMUL.FTZ R50, R50, R2.reuse ;  /* 0x0000000232327220 */ /* 0x080fe40000410000 */
[----:B------:R-:W-:-:S02]  /*9de0*/  FMUL.FTZ R51, R51, R2 ;  /* 0x0000000233337220 */ /* 0x000fc40000410000 */
[-C--:B-----5:R-:W-:Y:S02]  /*9df0*/  FMUL.FTZ R36, R36, R173.reuse ;  /* 0x000000ad24247220 */ /* 0x0a0fe40000410000 */
[-C--:B------:R-:W-:Y:S01]  /*9e00*/  FMUL.FTZ R37, R37, R173.reuse ;  /* 0x000000ad25257220 */ /* 0x080fe20000410000 */
[C---:B------:R-:W-:Y:S01]  /*9e10*/  HMMA.16816.F32 R140, R4.reuse, R22, R140 ;  /* 0x00000016048c723c */ /* 0x040fe2000000188c */
[----:B------:R-:W1:Y:S01]  /*9e20*/  LDSM.16.MT88.4 R20, [R220+0x1a000] ;  /* 0x01a00000dc14783b */ /* 0x000e620000004200 */
[-C--:B------:R-:W-:Y:S02]  /*9e30*/  FMUL.FTZ R38, R38, R2.reuse ;  /* 0x0000000226267220 */ /* 0x080fe40000410000 */
[----:B------:R-:W-:Y:S02]  /*9e40*/  FMUL.FTZ R39, R39, R2 ;  /* 0x0000000227277220 */ /* 0x000fe40000410000 */
[-C--:B------:R-:W-:Y:S02]  /*9e50*/  FMUL.FTZ R40, R40, R173.reuse ;  /* 0x000000ad28287220 */ /* 0x080fe40000410000 */
[----:B---3--:R-:W-:Y:S01]  /*9e60*/  HMMA.16816.F32 R136, R4, R8, R136 ;  /* 0x000000080488723c */ /* 0x008fe20000001888 */
[----:B------:R-:W-:-:S02]  /*9e70*/  FMUL.FTZ R41, R41, R173 ;  /* 0x000000ad29297220 */ /* 0x000fc40000410000 */
[-C--:B------:R-:W-:Y:S02]  /*9e80*/  FMUL.FTZ R42, R42, R2.reuse ;  /* 0x000000022a2a7220 */ /* 0x080fe40000410000 */
[-C--:B------:R-:W-:Y:S02]  /*9e90*/  FMUL.FTZ R43, R43, R2.reuse ;  /* 0x000000022b2b7220 */ /* 0x080fe40000410000 */
[-C--:B------:R-:W-:Y:S01]  /*9ea0*/  FMUL.FTZ R60, R60, R173.reuse ;  /* 0x000000ad3c3c7220 */ /* 0x080fe20000410000 */
        /* <DEDUP_REMOVED lines=114> */
[C---:B---3--:R-:W-:Y:S07]  /*a5d0*/  HMMA.16816.F32 R124, R4.reuse, R8, R124 ;  /* 0x00000008047c723c */ /* 0x048fee000000187c */
        /* <DEDUP_REMOVED lines=10> */
[----:B------:R-:W-:Y:S02]  /*a680*/  SHF.R.U32.HI R30, RZ, 0x18, R30 ;  /* 0x00000018ff1e7819 */ /* 0x000fe4000001161e */
[----:B------:R-:W-:Y:S01]  /*a690*/  SHF.R.U32.HI R9, RZ, 0x8, R4 ;  /* 0x00000008ff097819 */ /* 0x000fe20000011604 */
[----:B------:R-:W-:Y:S01]  /*a6a0*/  HSET2.LE.AND R4, R8, R241, PT ;  /* 0x000000f108047233 */ /* 0x000fe20003803000 */
[----:B------:R-:W-:Y:S02]  /*a6b0*/  LOP3.LUT R5, R5, 0xff, RZ, 0xc0, !PT ;  /* 0x000000ff05057812 */ /* 0x000fe400078ec0ff */
[----:B------:R-:W-:Y:S02]  /*a6c0*/  LOP3.LUT R7, R7, 0xff, RZ, 0xc0, !PT ;  /* 0x000000ff07077812 */ /* 0x000fe400078ec0ff */
[----:B------:R-:W-:-:S02]  /*a6d0*/  PRMT R6, R6, 0x5410, R9 ;  /* 0x0000541006067816 */ /* 0x000fc40000000009 */
[----:B------:R-:W-:Y:S02]  /*a6e0*/  PRMT R28, R5, 0x5410, R28 ;  /* 0x00005410051c7816 */ /* 0x000fe4000000001c */
[----:B------:R-:W-:Y:S01]  /*a6f0*/  PRMT R30, R7, 0x5410, R30 ;  /* 0x00005410071e7816 */ /* 0x000fe2000000001e */
[--C-:B------:R-:W-:Y:S01]  /*a700*/  HSET2.LE.AND R6, R6, R241.reuse, PT ;  /* 0x000000f106067233 */ /* 0x100fe20003803000 */
[----:B--2---:R-:W-:Y:S01]  /*a710*/  F2FP.PACK_AB R11, R188, R189 ;  /* 0x000000bdbc0b723e */ /* 0x004fe200000000ff */
[--C-:B------:R-:W-:Y:S01]  /*a720*/  HSET2.LE.AND R7, R28, R241.reuse, PT ;  /* 0x000000f11c077233 */ /* 0x100fe20003803000 */
[----:B----4-:R-:W-:Y:S01]  /*a730*/  F2FP.PACK_AB R10, R190, R187 ;  /* 0x000000bbbe0a723e */ /* 0x010fe200000000ff */
[----:B------:R-:W-:Y:S01]  /*a740*/  HSET2.LE.AND R5, R30, R241, PT ;  /* 0x000000f11e057233 */ /* 0x000fe20003803000 */
[----:B------:R-:W-:Y:S01]  /*a750*/  F2FP.PACK_AB R9, R185, R186 ;  /* 0x000000bab909723e */ /* 0x000fe200000000ff */
[----:B------:R-:W-:Y:S01]  /*a760*/  LDSM.16.MT88.4 R28, [R218+0x18800] ;  /* 0x01880000da1c783b */ /* 0x000fe20000004200 */
[----:B------:R-:W-:-:S02]  /*a770*/  F2FP.PACK_AB R8, R191, R192 ;  /* 0x000000c0bf08723e */ /* 0x000fc400000000ff */
[----:B------:R-:W-:Y:S02]  /*a780*/  LOP3.LUT R4, R4, R11, RZ, 0xc0, !PT ;  /* 0x0000000b04047212 */ /* 0x000fe400078ec0ff */
        /* <DEDUP_REMOVED lines=21> */
[----:B------:R-:W4:Y:S07]  /*a8e0*/  LDSM.16.MT88.4 R32, [R218+0x1a800] ;  /* 0x01a80000da20783b */ /* 0x000f2e0000004200 */
[C---:B------:R-:W-:Y:S08]  /*a8f0*/  HMMA.16816.F32 R152, R4.reuse, R28, R152 ;  /* 0x0000001c0498723c */ /* 0x040ff00000001898 */
[C---:B------:R-:W-:Y:S01]  /*a900*/  HMMA.16816.F32 R148, R4.reuse, R30, R148 ;  /* 0x0000001e0494723c */ /* 0x040fe20000001894 */
[----:B------:R-:W4:Y:S07]  /*a910*/  LDSM.16.MT88.4 R28, [R217+0x1a800] ;  /* 0x01a80000d91c783b */ /* 0x000f2e0000004200 */
[C---:B--2---:R-:W-:Y:S08]  /*a920*/  HMMA.16816.F32 R76, R4.reuse, R8, R76 ;  /* 0x00000008044c723c */ /* 0x044ff0000000184c */
[C---:B------:R-:W-:Y:S01]  /*a930*/  HMMA.16816.F32 R80, R4.reuse, R10, R80 ;  /* 0x0000000a0450723c */ /* 0x040fe20000001850 */
[----:B------:R-:W2:Y:S07]  /*a940*/  LDSM.16.MT88.4 R8, [R217+0x1e800] ;  /* 0x01e80000d908783b */ /* 0x000eae0000004200 */
[C---:B---3--:R-:W-:Y:S07]  /*a950*/  HMMA.16816.F32 R100, R4.reuse, R24, R100 ;  /* 0x000000180464723c */ /* 0x048fee0000001864 */
[----:B------:R-:W-:Y:S01]  /*a960*/  MOV R24, UR4 ;  /* 0x0000000400187c02 */ /* 0x000fe20008000f00 */
[----:B-1----:R-:W-:Y:S03]  /*a970*/  HMMA.16816.F32 R108, R4, R20, R108 ;  /* 0x00000014046c723c */ /* 0x002fe6000000186c */
[----:B------:R-:W-:-:S05]  /*a980*/  LOP3.LUT R24, R17, UR39, R24, 0x96, !PT ;  /* 0x0000002711187c12 */ /* 0x000fca000f8e9618 */
[----:B------:R-:W-:Y:S01]  /*a990*/  IMAD.WIDE.U32 R24, R24, -0x326172a9, RZ ;  /* 0xcd9e8d5718187825 */ /* 0x000fe200078e00ff */
[----:B------:R-:W-:Y:S01]  /*a9a0*/  HMMA.16816.F32 R112, R4, R22, R112 ;  /* 0x000000160470723c */ /* 0x000fe20000001870 */
[----:B------:R-:W1:Y:S03]  /*a9b0*/  LDSM.16.MT88.4 R20, [R216+0x1e800] ;  /* 0x01e80000d814783b */ /* 0x000e660000004200 */
[----:B------:R-:W-:-:S04]  /*a9c0*/  LOP3.LUT R248, R25, UR16, R248, 0x96, !PT ;  /* 0x0000001019f87c12 */ /* 0x000fc8000f8e96f8 */
[----:B----4-:R-:W-:Y:S01]  /*a9d0*/  HMMA.16816.F32 R44, R4, R32, R44 ;  /* 0x00000020042c723c */ /* 0x010fe2000000182c */
[----:B------:R-:W-:-:S05]  /*a9e0*/  IMAD.WIDE.U32 R248, R248, -0x2daee0ad, RZ ;  /* 0xd2511f53f8f87825 */ /* 0x000fca00078e00ff */
[----:B------:R-:W-:Y:S02]  /*a9f0*/  LOP3.LUT R247, R249, UR13, R247, 0x96, !PT ;  /* 0x0000000df9f77c12 */ /* 0x000fe4000f8e96f7 */
[C---:B------:R-:W-:Y:S01]  /*aa00*/  HMMA.16816.F32 R48, R4.reuse, R34, R48 ;  /* 0x000000220430723c */ /* 0x040fe20000001830 */
[----:B------:R-:W3:Y:S07]  /*aa10*/  LDSM.16.MT88.4 R32, [R217+0x1c800] ;  /* 0x01c80000d920783b */ /* 0x000eee0000004200 */
[C---:B------:R-:W-:Y:S08]  /*aa20*/  HMMA.16816.F32 R52, R4.reuse, R28, R52 ;  /* 0x0000001c0434723c */ /* 0x040ff00000001834 */
[C---:B------:R-:W-:Y:S01]  /*aa30*/  HMMA.16816.F32 R56, R4.reuse, R30, R56 ;  /* 0x0000001e0438723c */ /* 0x040fe20000001838 */
[----:B------:R-:W4:Y:S07]  /*aa40*/  LDSM.16.MT88.4 R28, [R216+0x1c800] ;  /* 0x01c80000d81c783b */ /* 0x000f2e0000004200 */
[C---:B--2---:R-:W-:Y:S07]  /*aa50*/  HMMA.16816.F32 R116, R4.reuse, R8, R116 ;  /* 0x000000080474723c */ /* 0x044fee0000001874 */
[----:B------:R-:W-:Y:S01]  /*aa60*/  LOP3.LUT R8, R165, UR14, R24, 0x96, !PT ;  /* 0x0000000ea5087c12 */ /* 0x000fe2000f8e9618 */
[----:B------:R-:W-:Y:S01]  /*aa70*/  IMAD.WIDE.U32 R24, R247, -0x326172a9, RZ ;  /* 0xcd9e8d57f7187825 */ /* 0x000fe200078e00ff */
[----:B------:R-:W-:Y:S03]  /*aa80*/  HMMA.16816.F32 R120, R4, R10, R120 ;  /* 0x0000000a0478723c */ /* 0x000fe60000001878 */
[----:B------:R-:W-:-:S04]  /*aa90*/  IMAD.WIDE.U32 R8, R8, -0x2daee0ad, RZ ;  /* 0xd2511f5308087825 */ /* 0x000fc800078e00ff */
[----:B------:R-:W-:Y:S01]  /*aaa0*/  LOP3.LUT R10, R25, UR12, R164, 0x96, !PT ;  /* 0x0000000c190a7c12 */ /* 0x000fe2000f8e96a4 */
[----:B------:R-:W-:Y:S01]  /*aab0*/  HMMA.16816.F32 R104, R4, R26, R104 ;  /* 0x0000001a0468723c */ /* 0x000fe20000001868 */
[----:B------:R-:W-:Y:S01]  /*aac0*/  LOP3.LUT R9, R9, UR11, R248, 0x96, !PT ;  /* 0x0000000b09097c12 */ /* 0x000fe2000f8e96f8 */
[----:B------:R-:W-:Y:S02]  /*aad0*/  FFMA.FTZ R248, R195, c[0x0][0x23c], -R184 ;  /* 0x00008f00c3f87a23 */ /* 0x000fe400000108b8 */
[----:B------:R-:W-:-:S04]  /*aae0*/  IMAD.WIDE.U32 R10, R10, -0x2daee0ad, RZ ;  /* 0xd2511f530a0a7825 */ /* 0x000fc800078e00ff */
[----:B------:R-:W-:Y:S01]  /*aaf0*/  IMAD.WIDE.U32 R16, R9, -0x326172a9, RZ ;  /* 0xcd9e8d5709107825 */ /* 0x000fe200078e00ff */
[C---:B-1----:R-:W-:Y:S01]  /*ab00*/  HMMA.16816.F32 R124, R4.reuse, R20, R124 ;  /* 0x00000014047c723c */ /* 0x042fe2000000187c */
[----:B------:R-:W-:Y:S02]  /*ab10*/  MUFU.EX2 R248, R248 ;  /* 0x000000f800f87308 */ /* 0x000fe40000000800 */
[----:B------:R-:W-:Y:S01]  /*ab20*/  FFMA.FTZ R195, R198, c[0x0][0x23c], -R177 ;  /* 0x00008f00c6c37a23 */ /* 0x000fe200000108b1 */
[----:B------:R-:W-:Y:S01]  /*ab30*/  LOP3.LUT R9, R17, UR10, R24, 0x96, !PT ;  /* 0x0000000a11097c12 */ /* 0x000fe2000f8e9618 */
[----:B------:R-:W-:Y:S01]  /*ab40*/  FFMA.FTZ R165, R193, c[0x0][0x23c], -R184 ;  /* 0x00008f00c1a57a23 */ /* 0x000fe200000108b8 */
[----:B------:R-:W-:Y:S01]  /*ab50*/  LOP3.LUT R198, R11, UR9, R8, 0x96, !PT ;  /* 0x000000090bc67c12 */ /* 0x000fe2000f8e9608 */
[----:B------:R-:W-:Y:S01]  /*ab60*/  FFMA.FTZ R193, R199, c[0x0][0x23c], -R184 ;  /* 0x00008f00c7c17a23 */ /* 0x000fe200000108b8 */
[----:B---3--:R-:W-:Y:S01]  /*ab70*/  HMMA.16816.F32 R84, R4, R32, R84 ;  /* 0x000000200454723c */ /* 0x008fe20000001854 */
[----:B------:R-:W-:Y:S01]  /*ab80*/  IMAD.WIDE.U32 R26, R9, -0x2daee0ad, RZ ;  /* 0xd2511f53091a7825 */ /* 0x000fe200078e00ff */
[----:B------:R-:W-:Y:S03]  /*ab90*/  MUFU.EX2 R195, R195 ;  /* 0x000000c300c37308 */ /* 0x000fe60000000800 */
[----:B------:R-:W-:Y:S01]  /*aba0*/  IMAD.WIDE.U32 R198, R198, -0x326172a9, RZ ;  /* 0xcd9e8d57c6c67825 */ /* 0x000fe200078e00ff */
[----:B------:R-:W-:-:S02]  /*abb0*/  LOP3.LUT R10, R27, UR7, R10, 0x96, !PT ;  /* 0x000000071b0a7c12 */ /* 0x000fc4000f8e960a */
[----:B------:R-:W-:Y:S01]  /*abc0*/  HMMA.16816.F32 R88, R4, R34, R88 ;  /* 0x000000220458723c */ /* 0x000fe20000001858 */
[----:B------:R-:W-:Y:S01]  /*abd0*/  LDSM.16.MT88.4 R32, [R218+0x19000] ;  /* 0x01900000da20783b */ /* 0x000fe20000004200 */
[----:B------:R-:W-:Y:S01]  /*abe0*/  FFMA.FTZ R164, R197, c[0x0][0x23c], -R184 ;  /* 0x00008f00c5a47a23 */ /* 0x000fe200000108b8 */
[----:B------:R-:W-:Y:S01]  /*abf0*/  MUFU.EX2 R165, R165 ;  /* 0x000000a500a57308 */ /* 0x000fe20000000800 */
[----:B------:R-:W-:Y:S01]  /*ac00*/  IMAD.WIDE.U32 R10, R10, -0x326172a9, RZ ;  /* 0xcd9e8d570a0a7825 */ /* 0x000fe200078e00ff */
[----:B------:R-:W-:-:S03]  /*ac10*/  MOV R247, R27 ;  /* 0x0000001b00f77202 */ /* 0x000fc60000000f00 */
[C---:B----4-:R-:W-:Y:S01]  /*ac20*/  HMMA.16816.F32 R92, R4.reuse, R28, R92 ;  /* 0x0000001c045c723c */ /* 0x050fe2000000185c */
[----:B------:R-:W-:Y:S01]  /*ac30*/  LOP3.LUT R21, R10, 0xffff, RZ, 0xc0, !PT ;  /* 0x0000ffff0a157812 */ /* 0x000fe200078ec0ff */
[----:B------:R-:W-:Y:S01]  /*ac40*/  FFMA.FTZ R197, R246, c[0x0][0x23c], -R177 ;  /* 0x00008f00f6c57a23 */ /* 0x000fe200000108b1 */
[--C-:B------:R-:W-:Y:S01]  /*ac50*/  SHF.R.U32.HI R8, RZ, 0x10, R10.reuse ;  /* 0x00000010ff087819 */ /* 0x100fe2000001160a */
[----:B------:R-:W-:Y:S01]  /*ac60*/  MUFU.EX2 R164, R164 ;  /* 0x000000a400a47308 */ /* 0x000fe20000000800 */
[----:B------:R-:W-:Y:S02]  /*ac70*/  LOP3.LUT R20, R10, 0xff, RZ, 0xc0, !PT ;  /* 0x000000ff0a147812 */ /* 0x000fe400078ec0ff */
[----:B------:R-:W-:Y:S01]  /*ac80*/  SHF.R.U32.HI R21, RZ, 0x8, R21 ;  /* 0x00000008ff157819 */ /* 0x000fe20000011615 */
[----:B------:R-:W-:Y:S01]  /*ac90*/  HMMA.16816.F32 R96, R4, R30, R96 ;  /* 0x0000001e0460723c */ /* 0x000fe20000001860 */
[----:B------:R-:W-:Y:S01]  /*aca0*/  SHF.R.U32.HI R9, RZ, 0x18, R10 ;  /* 0x00000018ff097819 */ /* 0x000fe2000001160a */
[----:B------:R-:W-:Y:S01]  /*acb0*/  LDSM.16.MT88.4 R28, [R217+0x19000] ;  /* 0x01900000d91c783b */ /* 0x000fe20000004200 */
[----:B------:R-:W-:Y:S01]  /*acc0*/  LOP3.LUT R8, R8, 0xff, RZ, 0xc0, !PT ;  /* 0x000000ff08087812 */ /* 0x000fe200078ec0ff */
[----:B------:R-:W1:Y:S01]  /*acd0*/  MUFU.EX2 R193, R193 ;  /* 0x000000c100c17308 */ /* 0x000e620000000800 */
[----:B------:R-:W-:-:S02]  /*ace0*/  LOP3.LUT R11, R11, UR18, R198, 0x96, !PT ;  /* 0x000000120b0b7c12 */ /* 0x000fc4000f8e96c6 */
[----:B------:R-:W-:Y:S01]  /*acf0*/  PRMT R10, R20, 0x5410, R21 ;  /* 0x00005410140a7816 */ /* 0x000fe20000000015 */
[----:B------:R-:W-:Y:S01]  /*ad00*/  HMMA.16816.F32 R128, R4, R22, R128 ;  /* 0x000000160480723c */ /* 0x000fe20000001880 */
[----:B------:R-:W2:Y:S01]  /*ad10*/  LDSM.16.MT88.4 R4, [R220+0x19000] ;  /* 0x01900000dc04783b */ /* 0x000ea20000004200 */
[----:B------:R-:W-:Y:S02]  /*ad20*/  PRMT R20, R8, 0x5410, R9 ;  /* 0x0000541008147816 */ /* 0x000fe40000000009 */
[C---:B------:R-:W-:Y:S01]  /*ad30*/  LOP3.LUT R8, R11.reuse, 0xffff, RZ, 0xc0, !PT ;  /* 0x0000ffff0b087812 */ /* 0x040fe200078ec0ff */
[----:B------:R-:W3:Y:S01]  /*ad40*/  MUFU.EX2 R197, R197 ;  /* 0x000000c500c57308 */ /* 0x000ee20000000800 */
[----:B------:R-:W-:Y:S01]  /*ad50*/  LOP3.LUT R21, R11, 0xff, RZ, 0xc0, !PT ;  /* 0x000000ff0b157812 */ /* 0x000fe200078ec0ff */
[----:B------:R-:W-:Y:S01]  /*ad60*/  HSET2.LE.AND R10, R10, R241, PT ;  /* 0x000000f10a0a7233 */ /* 0x000fe20003803000 */
[----:B------:R-:W-:Y:S02]  /*ad70*/  SHF.R.U32.HI R8, RZ, 0x8, R8 ;  /* 0x00000008ff087819 */ /* 0x000fe40000011608 */
[----:B------:R-:W-:-:S02]  /*ad80*/  SHF.R.U32.HI R9, RZ, 0x10, R11 ;  /* 0x00000010ff097819 */ /* 0x000fc4000001160b */
[----:B------:R-:W-:Y:S02]  /*ad90*/  PRMT R8, R21, 0x5410, R8 ;  /* 0x0000541015087816 */ /* 0x000fe40000000008 */
[----:B------:R-:W-:Y:S02]  /*ada0*/  SHF.R.U32.HI R11, RZ, 0x18, R11 ;  /* 0x00000018ff0b7819 */ /* 0x000fe4000001160b */
[----:B------:R-:W-:Y:S01]  /*adb0*/  LOP3.LUT R22, R9, 0xff, RZ, 0xc0, !PT ;  /* 0x000000ff09167812 */ /* 0x000fe200078ec0ff */
[----:B------:R-:W-:Y:S01]  /*adc0*/  HSET2.LE.AND R8, R8, R241, PT ;  /* 0x000000f108087233 */ /* 0x000fe20003803000 */
[----:B-1----:R-:W-:Y:S02]  /*add0*/  F2FP.PACK_AB R21, R193, R164 ;  /* 0x000000a4c115723e */ /* 0x002fe400000000ff */
[----:B------:R-:W-:Y:S02]  /*ade0*/  PRMT R22, R22, 0x5410, R11 ;  /* 0x0000541016167816 */ /* 0x000fe4000000000b */
[----:B------:R-:W-:-:S02]  /*adf0*/  F2FP.PACK_AB R11, R248, R165 ;  /* 0x000000a5f80b723e */ /* 0x000fc400000000ff */
[----:B------:R-:W-:Y:S01]  /*ae00*/  LOP3.LUT R10, R10, R21, RZ, 0xc0, !PT ;  /* 0x000000150a0a7212 */ /* 0x000fe200078ec0ff */
[--C-:B------:R-:W-:Y:S01]  /*ae10*/  HSET2.LE.AND R9, R22, R241.reuse, PT ;  /* 0x000000f116097233 */ /* 0x100fe20003803000 */
[----:B------:R-:W-:Y:S01]  /*ae20*/  LOP3.LUT R8, R8, R11, RZ, 0xc0, !PT ;  /* 0x0000000b08087212 */ /* 0x000fe200078ec0ff */
[----:B------:R-:W-:Y:S01]  /*ae30*/  HSET2.LE.AND R11, R20, R241, PT ;  /* 0x000000f1140b7233 */ /* 0x000fe20003803000 */
[----:B------:R-:W-:Y:S02]  /*ae40*/  F2FP.PACK_AB R22, R196, R195 ;  /* 0x000000c3c416723e */ /* 0x000fe400000000ff */
[----:B---3--:R-:W-:Y:S02]  /*ae50*/  F2FP.PACK_AB R20, R197, R194 ;  /* 0x000000c2c514723e */ /* 0x008fe400000000ff */
[----:B------:R-:W-:Y:S02]  /*ae60*/  LOP3.LUT R9, R9, R22, RZ, 0xc0, !PT ;  /* 0x0000001609097212 */ /* 0x000fe400078ec0ff */
[----:B------:R-:W-:-:S02]  /*ae70*/  LOP3.LUT R11, R11, R20, RZ, 0xc0, !PT ;  /* 0x000000140b0b7212 */ /* 0x000fc400078ec0ff */
[----:B------:R-:W-:Y:S01]  /*ae80*/  MOV R246, R26 ;  /* 0x0000001a00f67202 */ /* 0x000fe20000000f00 */
[----:B------:R-:W1:Y:S04]  /*ae90*/  LDSM.16.MT88.4 R20, [R220+0x1b000] ;  /* 0x01b00000dc14783b */ /* 0x000e680000004200 */
[C---:B--2---:R-:W-:Y:S01]  /*aea0*/  HMMA.16816.F32 R160, R8.reuse, R4, R160 ;  /* 0x0000000408a0723c */ /* 0x044fe200000018a0 */
[----:B------:R-:W2:Y:S07]  /*aeb0*/  LDSM.16.MT88.4 R24, [R216+0x19000] ;  /* 0x01900000d818783b */ /* 0x000eae0000004200 */
[C---:B------:R-:W-:Y:S01]  /*aec0*/  HMMA.16816.F32 R156, R8.reuse, R6, R156 ;  /* 0x00000006089c723c */ /* 0x040fe2000000189c */
[----:B------:R-:W3:Y:S07]  /*aed0*/  LDSM.16.MT88.4 R4, [R218+0x1b000] ;  /* 0x01b00000da04783b */ /* 0x000eee0000004200 */
[C---:B------:R-:W-:Y:S08]  /*aee0*/  HMMA.16816.F32 R152, R8.reuse, R32, R152 ;  /* 0x000000200898723c */ /* 0x040ff00000001898 */
[----:B------:R-:W-:Y:S01]  /*aef0*/  HMMA.16816.F32 R148, R8, R34, R148 ;  /* 0x000000220894723c */ /* 0x000fe20000001894 */
[----:B------:R-:W4:Y:S01]  /*af00*/  LDSM.16.MT88.4 R32, [R217+0x1b000] ;  /* 0x01b00000d920783b */ /* 0x000f220000004200 */
[----:B------:R-:W-:-:S06]  /*af10*/  FFMA.FTZ R183, R183, c[0x0][0x23c], -R184 ;  /* 0x00008f00b7b77a23 */ /* 0x000fcc00000108b8 */
[C---:B------:R-:W-:Y:S08]  /*af20*/  HMMA.16816.F32 R144, R8.reuse, R28, R144 ;  /* 0x0000001c0890723c */ /* 0x040ff00000001890 */
[C---:B-1----:R-:W-:Y:S08]  /*af30*/  HMMA.16816.F32 R36, R8.reuse, R20, R36 ;  /* 0x000000140824723c */ /* 0x042ff00000001824 */
[C---:B--2---:R-:W-:Y:S08]  /*af40*/  HMMA.16816.F32 R136, R8.reuse, R24, R136 ;  /* 0x000000180888723c */ /* 0x044ff00000001888 */
[C---:B---3--:R-:W-:Y:S08]  /*af50*/  HMMA.16816.F32 R44, R8.reuse, R4, R44 ;  /* 0x00000004082c723c */ /* 0x048ff0000000182c */
[C---:B------:R-:W-:Y:S01]  /*af60*/  HMMA.16816.F32 R48, R8.reuse, R6, R48 ;  /* 0x000000060830723c */ /* 0x040fe20000001830 */
[----:B------:R-:W1:Y:S07]  /*af70*/  LDSM.16.MT88.4 R4, [R217+0x1d000] ;  /* 0x01d00000d904783b */ /* 0x000e6e0000004200 */
[C---:B----4-:R-:W-:Y:S07]  /*af80*/  HMMA.16816.F32 R52, R8.reuse, R32, R52 ;  /* 0x000000200834723c */ /* 0x050fee0000001834 */
[----:B------:R-:W-:Y:S01]  /*af90*/  MOV R32, R16 ;  /* 0x0000001000207202 */ /* 0x000fe20000000f00 */
[C---:B------:R-:W-:Y:S01]  /*afa0*/  HMMA.16816.F32 R132, R8.reuse, R26, R132 ;  /* 0x0000001a0884723c */ /* 0x040fe20000001884 */
[----:B------:R-:W-:Y:S01]  /*afb0*/  MOV R33, R17 ;  /* 0x0000001100217202 */ /* 0x000fe20000000f00 */
[----:B------:R-:W2:Y:S04]  /*afc0*/  LDSM.16.MT88.4 R24, [R220+0x1d000] ;  /* 0x01d00000dc18783b */ /* 0x000ea80000004200 */
[----:B------:R3:W5:Y:S02]  /*afd0*/  LDL.LU.64 R16, [R1+0x28] ;  /* 0x0000280001107983 */ /* 0x0007640000300a00 */
[C---:B------:R-:W-:Y:S02]  /*afe0*/  HMMA.16816.F32 R40, R8.reuse, R22, R40 ;  /* 0x000000160828723c */ /* 0x040fe40000001828 */
[----:B------:R-:W4:Y:S06]  /*aff0*/  LDSM.16.MT88.4 R20, [R218+0x1d000] ;  /* 0x01d00000da14783b */ /* 0x000f2c0000004200 */
[C---:B------:R-:W-:Y:S08]  /*b000*/  HMMA.16816.F32 R140, R8.reuse, R30, R140 ;  /* 0x0000001e088c723c */ /* 0x040ff0000000188c */
[C---:B-1----:R-:W-:Y:S08]  /*b010*/  HMMA.16816.F32 R84, R8.reuse, R4, R84 ;  /* 0x000000040854723c */ /* 0x042ff00000001854 */
[----:B------:R-:W-:Y:S01]  /*b020*/  HMMA.16816.F32 R88, R8, R6, R88 ;  /* 0x000000060858723c */ /* 0x000fe20000001858 */
[----:B------:R-:W1:Y:S01]  /*b030*/  LDSM.16.MT88.4 R4, [R218+0x1f000] ;  /* 0x01f00000da04783b */ /* 0x000e620000004200 */
[----:B------:R-:W-:-:S03]  /*b040*/  LOP3.LUT R198, R199, UR8, R32, 0x96, !PT ;  /* 0x00000008c7c67c12 */ /* 0x000fc6000f8e9620 */
[----:B------:R-:W-:Y:S03]  /*b050*/  LDSM.16.MT88.4 R28, [R216+0x1b000] ;  /* 0x01b00000d81c783b */ /* 0x000fe60000004200 */
[C---:B--2---:R-:W-:Y:S08]  /*b060*/  HMMA.16816.F32 R68, R8.reuse, R24, R68 ;  /* 0x000000180844723c */ /* 0x044ff00000001844 */
[C---:B------:R-:W-:Y:S01]  /*b070*/  HMMA.16816.F32 R72, R8.reuse, R26, R72 ;  /* 0x0000001a0848723c */ /* 0x040fe20000001848 */
[----:B------:R-:W2:Y:S07]  /*b080*/  LDSM.16.MT88.4 R24, [R216+0x1d000] ;  /* 0x01d00000d818783b */ /* 0x000eae0000004200 */
[C---:B----4-:R-:W-:Y:S08]  /*b090*/  HMMA.16816.F32 R76, R8.reuse, R20, R76 ;  /* 0x00000014084c723c */ /* 0x050ff0000000184c */
[C---:B------:R-:W-:Y:S01]  /*b0a0*/  HMMA.16816.F32 R80, R8.reuse, R22, R80 ;  /* 0x000000160850723c */ /* 0x040fe20000001850 */
[----:B------:R-:W4:Y:S07]  /*b0b0*/  LDSM.16.MT88.4 R20, [R220+0x1f000] ;  /* 0x01f00000dc14783b */ /* 0x000f2e0000004200 */
[C---:B-1----:R-:W-:Y:S08]  /*b0c0*/  HMMA.16816.F32 R108, R8.reuse, R4, R108 ;  /* 0x00000004086c723c */ /* 0x042ff0000000186c */
[----:B------:R-:W-:Y:S01]  /*b0d0*/  HMMA.16816.F32 R112, R8, R6, R112 ;  /* 0x000000060870723c */ /* 0x000fe20000001870 */
[----:B------:R-:W1:Y:S01]  /*b0e0*/  LDSM.16.MT88.4 R4, [R216+0x1f000] ;  /* 0x01f00000d804783b */ /* 0x000e620000004200 */
[----:B------:R-:W-:-:S06]  /*b0f0*/  IMAD.WIDE.U32 R198, R198, -0x2daee0ad, RZ ;  /* 0xd2511f53c6c67825 */ /* 0x000fcc00078e00ff */
[C---:B--2---:R-:W-:Y:S08]  /*b100*/  HMMA.16816.F32 R92, R8.reuse, R24, R92 ;  /* 0x00000018085c723c */ /* 0x044ff0000000185c */
[----:B------:R-:W-:Y:S01]  /*b110*/  HMMA.16816.F32 R96, R8, R26, R96 ;  /* 0x0000001a0860723c */ /* 0x000fe20000001860 */
[----:B------:R-:W2:Y:S01]  /*b120*/  LDSM.16.MT88.4 R24, [R217+0x1f000] ;  /* 0x01f00000d918783b */ /* 0x000ea20000004200 */
[----:B------:R-:W-:-:S06]  /*b130*/  FFMA.FTZ R182, R182, c[0x0][0x23c], -R184 ;  /* 0x00008f00b6b67a23 */ /* 0x000fcc00000108b8 */
[----:B----4-:R-:W-:Y:S01]  /*b140*/  HMMA.16816.F32 R100, R8, R20, R100 ;  /* 0x000000140864723c */ /* 0x010fe20000001864 */
[----:B------:R-:W-:-:S06]  /*b150*/  FFMA.FTZ R181, R181, c[0x0][0x23c], -R184 ;  /* 0x00008f00b5b57a23 */ /* 0x000fcc00000108b8 */
[C---:B------:R-:W-:Y:S01]  /*b160*/  LOP3.LUT R20, R198.reuse, 0xffff, RZ, 0xc0, !PT ;  /* 0x0000ffffc6147812 */ /* 0x040fe200078ec0ff */
[----:B------:R-:W-:Y:S01]  /*b170*/  HMMA.16816.F32 R104, R8, R22, R104 ;  /* 0x000000160868723c */ /* 0x000fe20000001868 */
[----:B------:R-:W-:Y:S01]  /*b180*/  LOP3.LUT R21, R198, 0xff, RZ, 0xc0, !PT ;  /* 0x000000ffc6157812 */ /* 0x000fe200078ec0ff */
[----:B------:R-:W-:Y:S01]  /*b190*/  FFMA.FTZ R184, R179, c[0x0][0x23c], -R184 ;  /* 0x00008f00b3b87a23 */ /* 0x000fe200000108b8 */
[----:B------:R-:W-:Y:S01]  /*b1a0*/  MUFU.EX2 R183, R183 ;  /* 0x000000b700b77308 */ /* 0x000fe20000000800 */
[----:B------:R-:W-:-:S03]  /*b1b0*/  FFMA.FTZ R179, R180, c[0x0][0x23c], -R177 ;  /* 0x00008f00b4b37a23 */ /* 0x000fc600000108b1 */
[----:B------:R-:W-:Y:S02]  /*b1c0*/  SHF.R.U32.HI R22, RZ, 0x8, R20 ;  /* 0x00000008ff167819 */ /* 0x000fe40000011614 */
[----:B------:R-:W-:Y:S02]  /*b1d0*/  LOP3.LUT R20, R199, UR17, R246, 0x96, !PT ;  /* 0x00000011c7147c12 */ /* 0x000fe4000f8e96f6 */
[----:B------:R-:W-:Y:S01]  /*b1e0*/  SHF.R.U32.HI R23, RZ, 0x10, R198 ;  /* 0x00000010ff177819 */ /* 0x000fe200000116c6 */
[----:B------:R-:W4:Y:S01]  /*b1f0*/  MUFU.EX2 R182, R182 ;  /* 0x000000b600b67308 */ /* 0x000f220000000800 */
[----:B------:R-:W-:Y:S02]  /*b200*/  PRMT R180, R21, 0x5410, R22 ;  /* 0x0000541015b47816 */ /* 0x000fe40000000016 */
[----:B------:R-:W-:Y:S02]  /*b210*/  LOP3.LUT R22, R20, 0xffff, RZ, 0xc0, !PT ;  /* 0x0000ffff14167812 */ /* 0x000fe400078ec0ff */
[----:B------:R-:W-:-:S02]  /*b220*/  SHF.R.U32.HI R198, RZ, 0x18, R198 ;  /* 0x00000018ffc67819 */ /* 0x000fc400000116c6 */
[----:B------:R-:W-:Y:S02]  /*b230*/  LOP3.LUT R23, R23, 0xff, RZ, 0xc0, !PT ;  /* 0x000000ff17177812 */ /* 0x000fe400078ec0ff */
[----:B------:R-:W-:Y:S02]  /*b240*/  LOP3.LUT R21, R20, 0xff, RZ, 0xc0, !PT ;  /* 0x000000ff14157812 */ /* 0x000fe400078ec0ff */
[----:B------:R-:W-:Y:S02]  /*b250*/  SHF.R.U32.HI R22, RZ, 0x8, R22 ;  /* 0x00000008ff167819 */ /* 0x000fe40000011616 */
[----:B------:R-:W-:Y:S02]  /*b260*/  PRMT R198, R23, 0x5410, R198 ;  /* 0x0000541017c67816 */ /* 0x000fe400000000c6 */
[----:B------:R-:W-:Y:S02]  /*b270*/  SHF.R.U32.HI R23, RZ, 0x10, R20 ;  /* 0x00000010ff177819 */ /* 0x000fe40000011614 */
[----:B------:R-:W-:-:S02]  /*b280*/  PRMT R22, R21, 0x5410, R22 ;  /* 0x0000541015167816 */ /* 0x000fc40000000016 */
[----:B------:R-:W-:Y:S02]  /*b290*/  SHF.R.U32.HI R21, RZ, 0x18, R20 ;  /* 0x00000018ff157819 */ /* 0x000fe40000011614 */
[----:B------:R-:W-:Y:S01]  /*b2a0*/  LOP3.LUT R20, R23, 0xff, RZ, 0xc0, !PT ;  /* 0x000000ff17147812 */ /* 0x000fe200078ec0ff */
[----:B-1----:R-:W-:Y:S01]  /*b2b0*/  HMMA.16816.F32 R124, R8, R4, R124 ;  /* 0x00000004087c723c */ /* 0x002fe2000000187c */
[----:B------:R-:W-:Y:S02]  /*b2c0*/  FFMA.FTZ R178, R178, c[0x0][0x23c], -R177 ;  /* 0x00008f00b2b27a23 */ /* 0x000fe400000108b1 */
[----:B------:R-:W-:-:S04]  /*b2d0*/  PRMT R20, R20, 0x5410, R21 ;  /* 0x0000541014147816 */ /* 0x000fc80000000015 */
[--C-:B------:R-:W-:Y:S01]  /*b2e0*/  HSET2.LE.AND R4, R22, R241.reuse, PT ;  /* 0x000000f116047233 */ /* 0x100fe20003803000 */
[----:B----4-:R-:W-:Y:S01]  /*b2f0*/  F2FP.PACK_AB R5, R182, R183 ;  /* 0x000000b7b605723e */ /* 0x010fe200000000ff */
[C---:B--2---:R-:W-:Y:S03]  /*b300*/  HMMA.16816.F32 R116, R8.reuse, R24, R116 ;  /* 0x000000180874723c */ /* 0x044fe60000001874 */
[----:B------:R-:W-:Y:S01]  /*b310*/  LOP3.LUT R4, R4, R5, RZ, 0xc0, !PT ;  /* 0x0000000504047212 */ /* 0x000fe200078ec0ff */
[----:B------:R-:W-:Y:S01]  /*b320*/  HSET2.LE.AND R5, R20, R241, PT ;  /* 0x000000f114057233 */ /* 0x000fe20003803000 */
[----:B------:R-:W-:Y:S01]  /*b330*/  MUFU.EX2 R179, R179 ;  /* 0x000000b300b37308 */ /* 0x000fe20000000800 */
[----:B------:R-:W1:Y:S02]  /*b340*/  LDSM.16.MT88.4 R20, [R216+0x19800] ;  /* 0x01980000d814783b */ /* 0x000e640000004200 */
[----:B------:R-:W-:Y:S02]  /*b350*/  HMMA.16816.F32 R120, R8, R26, R120 ;  /* 0x0000001a0878723c */ /* 0x000fe40000001878 */
[----:B------:R-:W2:Y:S03]  /*b360*/  LDSM.16.MT88.4 R24, [R217+0x19800] ;  /* 0x01980000d918783b */ /* 0x000ea60000004200 */
[----:B------:R-:W4:Y:S01]  /*b370*/  MUFU.EX2 R178, R178 ;  /* 0x000000b200b27308 */ /* 0x000f220000000800 */
[----:B------:R-:W-:-:S02]  /*b380*/  FFMA.FTZ R176, R176, c[0x0][0x23c], -R177 ;  /* 0x00008f00b0b07a23 */ /* 0x000fc400000108b1 */
[C---:B------:R-:W-:Y:S01]  /*b390*/  HMMA.16816.F32 R56, R8.reuse, R34, R56 ;  /* 0x000000220838723c */ /* 0x040fe20000001838 */
[----:B------:R-:W-:Y:S01]  /*b3a0*/  FFMA.FTZ R175, R175, c[0x0][0x23c], -R177 ;  /* 0x00008f00afaf7a23 */ /* 0x000fe200000108b1 */
[----:B------:R-:W-:Y:S03]  /*b3b0*/  LDSM.16.MT88.4 R32, [R220+0x19800] ;  /* 0x01980000dc20783b */ /* 0x000fe60000004200 */
[----:B------:R-:W-:Y:S03]  /*b3c0*/  MUFU.EX2 R181, R181 ;  /* 0x000000b500b57308 */ /* 0x000fe60000000800 */
[C---:B------:R-:W-:Y:S05]  /*b3d0*/  HMMA.16816.F32 R60, R8.reuse, R28, R60 ;  /* 0x0000001c083c723c */ /* 0x040fea000000183c */
[----:B------:R-:W1:Y:S03]  /*b3e0*/  MUFU.EX2 R184, R184 ;  /* 0x000000b800b87308 */ /* 0x000e660000000800 */
[C---:B------:R-:W-:Y:S01]  /*b3f0*/  HMMA.16816.F32 R64, R8.reuse, R30, R64 ;  /* 0x0000001e0840723c */ /* 0x040fe20000001840 */
[----:B------:R-:W-:Y:S07]  /*b400*/  LDSM.16.MT88.4 R28, [R218+0x19800] ;  /* 0x01980000da1c783b */ /* 0x000fee0000004200 */
[----:B------:R-:W-:Y:S01]  /*b410*/  HMMA.16816.F32 R128, R8, R6, R128 ;  /* 0x000000060880723c */ /* 0x000fe20000001880 */
[----:B------:R-:W2:Y:S01]  /*b420*/  LDSM.16.MT88.4 R8, [R220+0x1b800] ;  /* 0x01b80000dc08783b */ /* 0x000ea20000004200 */
[----:B------:R-:W-:Y:S08]  /*b430*/  MUFU.EX2 R176, R176 ;  /* 0x000000b000b07308 */ /* 0x000ff00000000800 */
[----:B------:R-:W3:Y:S01]  /*b440*/  MUFU.EX2 R175, R175 ;  /* 0x000000af00af7308 */ /* 0x000ee20000000800 */
[----:B----4-:R-:W-:-:S02]  /*b450*/  F2FP.PACK_AB R6, R178, R179 ;  /* 0x000000b3b206723e */ /* 0x010fc400000000ff */
[----:B-1----:R-:W-:Y:S02]  /*b460*/  F2FP.PACK_AB R7, R184, R181 ;  /* 0x000000b5b807723e */ /* 0x002fe400000000ff */
[----:B------:R-:W-:Y:S01]  /*b470*/  LOP3.LUT R5, R5, R6, RZ, 0xc0, !PT ;  /* 0x0000000605057212 */ /* 0x000fe200078ec0ff */
[----:B------:R-:W-:-:S05]  /*b480*/  HSET2.LE.AND R6, R180, R241, PT ;  /* 0x000000f1b4067233 */ /* 0x000fca0003803000 */
[----:B------:R-:W-:Y:S01]  /*b490*/  LOP3.LUT R6, R6, R7, RZ, 0xc0, !PT ;  /* 0x0000000706067212 */ /* 0x000fe200078ec0ff */
[----:B------:R-:W-:Y:S01]  /*b4a0*/  HSET2.LE.AND R7, R198, R241, PT ;  /* 0x000000f1c6077233 */ /* 0x000fe20003803000 */
[----:B---3--:R-:W-:-:S04]  /*b4b0*/  F2FP.PACK_AB R180, R175, R176 ;  /* 0x000000b0afb4723e */ /* 0x008fc800000000ff */
[----:B------:R-:W-:-:S07]  /*b4c0*/  LOP3.LUT R7, R7, R180, RZ, 0xc0, !PT ;  /* 0x000000b407077212 */ /* 0x000fce00078ec0ff */
        /* <DEDUP_REMOVED lines=24> */
[----:B------:R-:W-:-:S02]  /*b650*/  FFMA.FTZ R167, R167, R173, R172 ;  /* 0x000000ada7a77223 */ /* 0x000fc400000100ac */
[----:B------:R-:W-:Y:S02]  /*b660*/  FFMA.FTZ R2, R251, R2, R174 ;  /* 0x00000002fb027223 */ /* 0x000fe400000100ae */
[----:B------:R-:W-:Y:S02]  /*b670*/  FADD.FTZ R170, R170, R167 ;  /* 0x000000a7aaaa7221 */ /* 0x000fe40000010000 */
[----:B------:R-:W-:Y:S02]  /*b680*/  FADD.FTZ R2, R3, R2 ;  /* 0x0000000203027221 */ /* 0x000fe40000010000 */
[----:B------:R-:W-:Y:S02]  /*b690*/  FADD.FTZ R171, R171, R170 ;  /* 0x000000aaabab7221 */ /* 0x000fe40000010000 */
[----:B------:R-:W-:Y:S02]  /*b6a0*/  FADD.FTZ R169, R169, R2 ;  /* 0x00000002a9a97221 */ /* 0x000fe40000010000 */
[----:B------:R-:W-:-:S02]  /*b6b0*/  FADD.FTZ R168, R168, R171 ;  /* 0x000000aba8a87221 */ /* 0x000fc40000010000 */
[----:B------:R-:W-:Y:S01]  /*b6c0*/  FADD.FTZ R166, R166, R169 ;  /* 0x000000a9a6a67221 */ /* 0x000fe20000010000 */
[----:B-1----:R-:W-:Y:S01]  /*b6d0*/  HMMA.16816.F32 R108, R4, R20, R108 ;  /* 0x00000014046c723c */ /* 0x002fe2000000186c */
[----:B------:R-:W-:-:S06]  /*b6e0*/  FADD.FTZ R3, R189, R168 ;  /* 0x000000a8bd037221 */ /* 0x000fcc0000010000 */
[----:B------:R-:W-:Y:S01]  /*b6f0*/  FADD.FTZ R21, R187, R166 ;  /* 0x000000a6bb157221 */ /* 0x000fe20000010000 */
[----:B----4-:R-:W-:Y:S01]  /*b700*/  HMMA.16816.F32 R44, R4, R32, R44 ;  /* 0x00000020042c723c */ /* 0x010fe2000000182c */
[----:B------:R-:W-:Y:S02]  /*b710*/  FADD.FTZ R3, R188, R3 ;  /* 0x00000003bc037221 */ /* 0x000fe40000010000 */
[----:B------:R-:W-:-:S05]  /*b720*/  FADD.FTZ R21, R190, R21 ;  /* 0x00000015be157221 */ /* 0x000fca0000010000 */
[C---:B------:R-:W-:Y:S01]  /*b730*/  HMMA.16816.F32 R48, R4.reuse, R34, R48 ;  /* 0x000000220430723c */ /* 0x040fe20000001830 */
[----:B------:R-:W1:Y:S07]  /*b740*/  LDSM.16.MT88.4 R32, [R217+0x1d800] ;  /* 0x01d80000d920783b */ /* 0x000e6e0000004200 */
[C---:B------:R-:W-:Y:S08]  /*b750*/  HMMA.16816.F32 R52, R4.reuse, R28, R52 ;  /* 0x0000001c0434723c */ /* 0x040ff00000001834 */
[C---:B------:R-:W-:Y:S01]  /*b760*/  HMMA.16816.F32 R56, R4.reuse, R30, R56 ;  /* 0x0000001e0438723c */ /* 0x040fe20000001838 */
[----:B------:R-:W4:Y:S07]  /*b770*/  LDSM.16.MT88.4 R28, [R216+0x1d800] ;  /* 0x01d80000d81c783b */ /* 0x000f2e0000004200 */
[C---:B--2---:R-:W-:Y:S08]  /*b780*/  HMMA.16816.F32 R100, R4.reuse, R24, R100 ;  /* 0x000000180464723c */ /* 0x044ff00000001864 */
[----:B------:R-:W-:Y:S01]  /*b790*/  HMMA.16816.F32 R104, R4, R26, R104 ;  /* 0x0000001a0468723c */ /* 0x000fe20000001868 */
[----:B------:R-:W2:Y:S01]  /*b7a0*/  LDSM.16.MT88.4 R24, [R216+0x1f800] ;  /* 0x01f80000d818783b */ /* 0x000ea20000004200 */
[----:B------:R-:W-:-:S06]  /*b7b0*/  FADD.FTZ R2, R186, R3 ;  /* 0x00000003ba027221 */ /* 0x000fcc0000010000 */
[----:B---3--:R-:W-:Y:S01]  /*b7c0*/  HMMA.16816.F32 R116, R4, R8, R116 ;  /* 0x000000080474723c */ /* 0x008fe20000001874 */
[----:B------:R-:W-:-:S06]  /*b7d0*/  FADD.FTZ R2, R185, R2 ;  /* 0x00000002b9027221 */ /* 0x000fcc0000010000 */
[----:B------:R-:W-:-:S04]  /*b7e0*/  FADD.FTZ R8, R192, R21 ;  /* 0x00000015c0087221 */ /* 0x000fc80000010000 */
        /* <DEDUP_REMOVED lines=13> */
[----:B-1----:R-:W-:Y:S01]  /*b8c0*/  HMMA.16816.F32 R84, R4, R32, R84 ;  /* 0x000000200454723c */ /* 0x002fe20000001854 */
[----:B------:R-:W-:Y:S02]  /*b8d0*/  FADD.FTZ R167, R181, R182 ;  /* 0x000000b6b5a77221 */ /* 0x000fe40000010000 */
[----:B------:R-:W-:Y:S01]  /*b8e0*/  FADD.FTZ R176, R176, R179 ;  /* 0x000000b3b0b07221 */ /* 0x000fe20000010000 */
[----:B------:R-:W-:Y:S01]  /*b8f0*/  MOV R2, R0 ;  /* 0x0000000000027202 */ /* 0x000fe20000000f00 */
[----:B------:R-:W-:-:S03]  /*b900*/  FADD.FTZ R167, R184, R167 ;  /* 0x000000a7b8a77221 */ /* 0x000fc60000010000 */
[----:B------:R-:W-:Y:S01]  /*b910*/  HMMA.16816.F32 R88, R4, R34, R88 ;  /* 0x000000220458723c */ /* 0x000fe20000001858 */
[----:B------:R-:W-:Y:S01]  /*b920*/  FADD.FTZ R251, R175, R176 ;  /* 0x000000b0affb7221 */ /* 0x000fe20000010000 */
[----:B------:R-:W-:-:S06]  /*b930*/  MOV R3, R15 ;  /* 0x0000000f00037202 */ /* 0x000fcc0000000f00 */
[C---:B----4-:R-:W-:Y:S08]  /*b940*/  HMMA.16816.F32 R92, R4.reuse, R28, R92 ;  /* 0x0000001c045c723c */ /* 0x050ff0000000185c */
[C---:B------:R-:W-:Y:S08]  /*b950*/  HMMA.16816.F32 R96, R4.reuse, R30, R96 ;  /* 0x0000001e0460723c */ /* 0x040ff00000001860 */
[C---:B------:R-:W-:Y:S08]  /*b960*/  HMMA.16816.F32 R112, R4.reuse, R22, R112 ;  /* 0x000000160470723c */ /* 0x040ff00000001870 */
[C---:B------:R-:W-:Y:S08]  /*b970*/  HMMA.16816.F32 R120, R4.reuse, R10, R120 ;  /* 0x0000000a0478723c */ /* 0x040ff00000001878 */
[C---:B--2---:R-:W-:Y:S08]  /*b980*/  HMMA.16816.F32 R124, R4.reuse, R24, R124 ;  /* 0x00000018047c723c */ /* 0x044ff0000000187c */
[----:B------:R-:W-:Y:S01]  /*b990*/  HMMA.16816.F32 R128, R4, R26, R128 ;  /* 0x0000001a0480723c */ /* 0x000fe20000001880 */
[----:B------:R-:W-:Y:S07]  /*b9a0*/  @!P0 BRA `(.L_x_1376) ;  /* 0x0000468000008947 */ /* 0x000fee0003800000 */
[----:B------:R-:W-:Y:S01]  /*b9b0*/  UIADD3 UR37, UR35, -0x3, URZ ;  /* 0xfffffffd23257890 */ /* 0x000fe2000fffe03f */
[----:B------:R-:W-:-:S04]  /*b9c0*/  DEPBAR.LE SB0, 0x0 ;  /* 0x000080000000791a */ /* 0x000fc80000000000 */
[----:B------:R-:W-:Y:S01]  /*b9d0*/  USHF.R.S32.HI UR40, URZ, 0x1f, UR37 ;  /* 0x0000001f3f287899 */ /* 0x000fe20008011425 */
[----:B------:R-:W-:Y:S06]  /*b9e0*/  BAR.SYNC.DEFER_BLOCKING 0x0 ;  /* 0x0000000000007b1d */ /* 0x000fec0000010000 */
[----:B------:R-:W-:Y:S01]  /*b9f0*/  ULDC.64 UR4, c[0x0][0x1a0] ;  /* 0x0000680000047ab9 */ /* 0x000fe20000000a00 */
[----:B------:R-:W-:Y:S01]  /*ba00*/  STL.64 [R1+0x30], R14 ;  /* 0x0000300e01007387 */ /* 0x000fe20000100a00 */
[----:B------:R-:W-:Y:S02]  /*ba10*/  UIMAD UR40, UR40, UR4, URZ ;  /* 0x00000004282872a4 */ /* 0x000fe4000f8e023f */
[----:B------:R-:W-:Y:S01]  /*ba20*/  UIMAD.WIDE.U32 UR42, UR37, UR4, URZ ;  /* 0x00000004252a72a5 */ /* 0x000fe2000f8e003f */
[----:B------:R-:W-:Y:S01]  /*ba30*/  STL.64 [R1+0x28], R12 ;  /* 0x0000280c01007387 */ /* 0x000fe20000100a00 */
[----:B------:R-:W-:-:S04]  /*ba40*/  UIMAD UR5, UR37, UR5, UR40 ;  /* 0x00000005250572a4 */ /* 0x000fc8000f8e0228 */
[----:B------:R-:W-:Y:S01]  /*ba50*/  UIADD3 UR5, UR43, UR5, URZ ;  /* 0x000000052b057290 */ /* 0x000fe2000fffe03f */
[----:B------:R-:W-:Y:S02]  /*ba60*/  IMAD.U32 R4, RZ, RZ, UR42 ;  /* 0x0000002aff047e24 */ /* 0x000fe4000f8e00ff */
[----:B------:R-:W-:-:S03]  /*ba70*/  IMAD.U32 R5, RZ, RZ, UR43 ;  /* 0x0000002bff057e24 */ /* 0x000fc6000f8e00ff */
[----:B------:R-:W-:Y:S01]  /*ba80*/  IMAD.U32 R3, RZ, RZ, UR5 ;  /* 0x00000005ff037e24 */ /* 0x000fe2000f8e00ff */
[C---:B-----5:R-:W-:Y:S01]  /*ba90*/  LEA R5, P0, R4.reuse, R16, 0x6 ;  /* 0x0000001004057211 */ /* 0x060fe200078030ff */
[----:B------:R-:W-:Y:S03]  /*baa0*/  @P5 STS.128 [R232+0x18000], RZ ;  /* 0x018000ffe8005388 */ /* 0x000fe60000000c00 */
[C---:B------:R-:W-:Y:S02]  /*bab0*/  @!P5 LEA R6, P6, R5.reuse, c[0x0][0x170], 0x1 ;  /* 0x00005c000506da11 */ /* 0x040fe400078c08ff */
[----:B------:R-:W-:Y:S02]  /*bac0*/  LEA.HI.X R4, R4, R19, R3, 0x6, P0 ;  /* 0x0000001304047211 */ /* 0x000fe400000f3403 */
[C---:B------:R-:W-:Y:S02]  /*bad0*/  @!P4 LEA R20, P1, R5.reuse, c[0x0][0x170], 0x1 ;  /* 0x00005c000514ca11 */ /* 0x040fe400078208ff */
[----:B------:R-:W-:-:S02]  /*bae0*/  @!P3 LEA R10, P0, R5, c[0x0][0x170], 0x1 ;  /* 0x00005c00050aba11 */ /* 0x000fc400078008ff */
[C-C-:B------:R-:W-:Y:S02]  /*baf0*/  @!P5 LEA.HI.X R7, R5.reuse, c[0x0][0x174], R4.reuse, 0x1, P6 ;  /* 0x00005d000507da11 */ /* 0x140fe400030f0c04 */
[C---:B------:R-:W-:Y:S02]  /*bb00*/  IADD3 R3, P6, R5.reuse, UR25, RZ ;  /* 0x0000001905037c10 */ /* 0x040fe4000ffde0ff */
[C-C-:B------:R-:W-:Y:S01]  /*bb10*/  @!P4 LEA.HI.X R21, R5.reuse, c[0x0][0x174], R4.reuse, 0x1, P1 ;  /* 0x00005d000515ca11 */ /* 0x140fe200008f0c04 */
[----:B------:R-:W-:Y:S01]  /*bb20*/  @!PT LDS RZ, [RZ] ;  /* 0x00000000fffff984 */ /* 0x000fe20000000800 */
[----:B------:R-:W-:Y:S01]  /*bb30*/  @!PT LDS RZ, [RZ] ;  /* 0x00000000fffff984 */ /* 0x000fe20000000800 */
[----:B------:R-:W-:Y:S01]  /*bb40*/  @!PT LDS RZ, [RZ] ;  /* 0x00000000fffff984 */ /* 0x000fe20000000800 */
[----:B------:R1:W-:Y:S01]  /*bb50*/  @!P5 LDGSTS.E.BYPASS.LTC128B.128 [R232+0x18000], [R6.64] ;  /* 0x1800000006e8dfae */ /* 0x0003e2000b901d5e */
[C---:B------:R-:W-:Y:S02]  /*bb60*/  @!P2 LEA R8, P1, R5.reuse, c[0x0][0x170], 0x1 ;  /* 0x00005c000508aa11 */ /* 0x040fe400078208ff */
[----:B------:R-:W-:Y:S01]  /*bb70*/  @!P3 LEA.HI.X R11, R5, c[0x0][0x174], R4, 0x1, P0 ;  /* 0x00005d00050bba11 */ /* 0x000fe200000f0c04 */
[----:B------:R-:W-:Y:S01]  /*bb80*/  @P4 STS.128 [R232+0x1a000], RZ ;  /* 0x01a000ffe8004388 */ /* 0x000fe20000000c00 */
[----:B------:R-:W-:-:S02]  /*bb90*/  @!P5 LEA R24, P0, R3, c[0x0][0x170], 0x1 ;  /* 0x00005c000318da11 */ /* 0x000fc400078008ff */
[----:B------:R-:W-:Y:S01]  /*bba0*/  IADD3.X R2, R4, UR24, RZ, P6, !PT ;  /* 0x0000001804027c10 */ /* 0x000fe2000b7fe4ff */
[----:B------:R-:W-:Y:S01]  /*bbb0*/  @!PT LDS RZ, [RZ] ;  /* 0x00000000fffff984 */ /* 0x000fe20000000800 */
[----:B------:R-:W-:Y:S01]  /*bbc0*/  @!PT LDS RZ, [RZ] ;  /* 0x00000000fffff984 */ /* 0x000fe20000000800 */
[----:B------:R-:W-:Y:S01]  /*bbd0*/  @!PT LDS RZ, [RZ] ;  /* 0x00000000fffff984 */ /* 0x000fe20000000800 */
[----:B------:R2:W-:Y:S01]  /*bbe0*/  @!P4 LDGSTS.E.BYPASS.LTC128B.128 [R232+0x1a000], [R20.64+0x80] ;  /* 0x1a00008014e8cfae */ /* 0x0005e2000b901d5e */
[----:B------:R-:W-:Y:S02]  /*bbf0*/  @!P2 LEA.HI.X R9, R5, c[0x0][0x174], R4, 0x1, P1 ;  /* 0x00005d000509aa11 */ /* 0x000fe400008f0c04 */
        /* <DEDUP_REMOVED lines=39> */
[----:B--2---:R-:W4:Y:S04]  /*be70*/  LDSM.16.M88.4 R20, [R225+0x10800] ;  /* 0x01080000e114783b */ /* 0x004f280000000200 */
[----:B-1----:R-:W1:Y:S04]  /*be80*/  LDSM.16.M88.4 R4, [R225+0x11000] ;  /* 0x01100000e104783b */ /* 0x002e680000000200 */
[----:B------:R-:W2:Y:S04]  /*be90*/  LDSM.16.M88.4 R176, [R225+0x11800] ;  /* 0x01180000e1b0783b */ /* 0x000ea80000000200 */
[----:B------:R-:W-:Y:S04]  /*bea0*/  LDSM.16.M88.4 R180, [R224] ;  /* 0x00000000e0b4783b */ /* 0x000fe80000000200 */
[----:B------:R-:W1:Y:S04]  /*beb0*/  LDSM.16.M88.4 R172, [R223] ;  /* 0x00000000dfac783b */ /* 0x000e680000000200 */
[----:B------:R-:W1:Y:S04]  /*bec0*/  LDSM.16.M88.4 R168, [R215] ;  /* 0x00000000d7a8783b */ /* 0x000e680000000200 */
[----:B------:R-:W1:Y:S04]  /*bed0*/  LDSM.16.M88.4 R12, [R214] ;  /* 0x00000000d60c783b */ /* 0x000e680000000200 */
[----:B------:R-:W1:Y:S04]  /*bee0*/  LDSM.16.M88.4 R196, [R213] ;  /* 0x00000000d5c4783b */ /* 0x000e680000000200 */
[----:B------:R-:W-:Y:S01]  /*bef0*/  LDSM.16.M88.4 R184, [R222] ;  /* 0x00000000deb8783b */ /* 0x000fe20000000200 */
[C---:B---3--:R-:W-:Y:S03]  /*bf00*/  HMMA.16816.F32 R32, R188.reuse, R28, RZ ;  /* 0x0000001cbc20723c */ /* 0x048fe600000018ff */
[----:B------:R-:W0:Y:S05]  /*bf10*/  LDGDEPBAR ;  /* 0x00000000000079af */ /* 0x000e2a0000000000 */
[C---:B----4-:R-:W-:Y:S08]  /*bf20*/  HMMA.16816.F32 R24, R188.reuse, R20, RZ ;  /* 0x00000014bc18723c */ /* 0x050ff000000018ff */
[C---:B------:R-:W-:Y:S08]  /*bf30*/  HMMA.16816.F32 R28, R188.reuse, R30, RZ ;  /* 0x0000001ebc1c723c */ /* 0x040ff000000018ff */
[C---:B------:R-:W-:Y:S08]  /*bf40*/  HMMA.16816.F32 R20, R188.reuse, R22, RZ ;  /* 0x00000016bc14723c */ /* 0x040ff000000018ff */
[C---:B-1----:R-:W-:Y:S08]  /*bf50*/  HMMA.16816.F32 R8, R188.reuse, R4, RZ ;  /* 0x00000004bc08723c */ /* 0x042ff000000018ff */
[C---:B------:R-:W-:Y:S08]  /*bf60*/  HMMA.16816.F32 R4, R188.reuse, R6, RZ ;  /* 0x00000006bc04723c */ /* 0x040ff000000018ff */
[C---:B--2---:R-:W-:Y:S08]  /*bf70*/  HMMA.16816.F32 R192, R188.reuse, R176, RZ ;  /* 0x000000b0bcc0723c */ /* 0x044ff000000018ff */
[----:B------:R-:W-:Y:S01]  /*bf80*/  HMMA.16816.F32 R188, R188, R178, RZ ;  /* 0x000000b2bcbc723c */ /* 0x000fe200000018ff */
        /* <DEDUP_REMOVED lines=20> */
[C---:B---3--:R-:W-:Y:S08]  /*c0d0*/  HMMA.16816.F32 R8, R184.reuse, R168, R8 ;  /* 0x000000a8b808723c */ /* 0x048ff00000001808 */
[C---:B------:R-:W-:Y:S01]  /*c0e0*/  HMMA.16816.F32 R4, R184.reuse, R170, R4 ;  /* 0x000000aab804723c */ /* 0x040fe20000001804 */
[----:B------:R-:W3:Y:S07]  /*c0f0*/  LDSM.16.M88.4 R168, [R212+0x1000] ;  /* 0x00100000d4a8783b */ /* 0x000eee0000000200 */
[----:B----4-:R-:W-:Y:S08]  /*c100*/  HMMA.16816.F32 R192, R184, R12, R192 ;  /* 0x0000000cb8c0723c */ /* 0x010ff000000018c0 */
        /* <DEDUP_REMOVED lines=9> */
[----:B------:R-:W-:Y:S01]  /*c1a0*/  HMMA.16816.F32 R188, R184, R14, R188 ;  /* 0x0000000eb8bc723c */ /* 0x000fe200000018bc */
[----:B------:R-:W3:Y:S04]  /*c1b0*/  LDSM.16.M88.4 R184, [R225+0x13000] ;  /* 0x01300000e1b8783b */ /* 0x000ee80000000200 */
[----:B------:R-:W-:Y:S03]  /*c1c0*/  LDSM.16.M88.4 R12, [R219+0x14800] ;  /* 0x01480000db0c783b */ /* 0x000fe60000000200 */
[----:B------:R-:W-:Y:S08]  /*c1d0*/  HMMA.16816.F32 R192, R180, R196, R192 ;  /* 0x000000c4b4c0723c */ /* 0x000ff000000018c0 */
[----:B-1----:R-:W-:Y:S08]  /*c1e0*/  HMMA.16816.F32 R32, R176, R172, R32 ;  /* 0x000000acb020723c */ /* 0x002ff00000001820 */
[----:B------:R-:W-:Y:S01]  /*c1f0*/  HMMA.16816.F32 R188, R180, R198, R188 ;  /* 0x000000c6b4bc723c */ /* 0x000fe200000018bc */
[----:B------:R-:W1:Y:S04]  /*c200*/  LDSM.16.M88.4 R180, [R225+0x13800] ;  /* 0x01380000e1b4783b */ /* 0x000e680000000200 */
[----:B------:R-:W-:Y:S03]  /*c210*/  LDSM.16.M88.4 R196, [R210] ;  /* 0x00000000d2c4783b */ /* 0x000fe60000000200 */
[C---:B------:R-:W-:Y:S01]  /*c220*/  HMMA.16816.F32 R28, R176.reuse, R174, R28 ;  /* 0x000000aeb01c723c */ /* 0x040fe2000000181c */
[----:B------:R-:W4:Y:S07]  /*c230*/  LDSM.16.M88.4 R172, [R224+0x4000] ;  /* 0x00400000e0ac783b */ /* 0x000f2e0000000200 */
[C---:B--2---:R-:W-:Y:S08]  /*c240*/  HMMA.16816.F32 R24, R176.reuse, R168, R24 ;  /* 0x000000a8b018723c */ /* 0x044ff00000001818 */
[C---:B------:R-:W-:Y:S01]  /*c250*/  HMMA.16816.F32 R20, R176.reuse, R170, R20 ;  /* 0x000000aab014723c */ /* 0x040fe20000001814 */
[----:B------:R-:W2:Y:S07]  /*c260*/  LDSM.16.M88.4 R168, [R211] ;  /* 0x00000000d3a8783b */ /* 0x000eae0000000200 */
[C---:B---3--:R-:W-:Y:S08]  /*c270*/  HMMA.16816.F32 R8, R176.reuse, R184, R8 ;  /* 0x000000b8b008723c */ /* 0x048ff00000001808 */
[C---:B------:R-:W-:Y:S01]  /*c280*/  HMMA.16816.F32 R4, R176.reuse, R186, R4 ;  /* 0x000000bab004723c */ /* 0x040fe20000001804 */
[----:B------:R-:W3:Y:S07]  /*c290*/  LDSM.16.M88.4 R184, [R209] ;  /* 0x00000000d1b8783b */ /* 0x000eee0000000200 */
[C---:B-1----:R-:W-:Y:S08]  /*c2a0*/  HMMA.16816.F32 R192, R176.reuse, R180, R192 ;  /* 0x000000b4b0c0723c */ /* 0x042ff000000018c0 */
[----:B------:R-:W-:Y:S01]  /*c2b0*/  HMMA.16816.F32 R188, R176, R182, R188 ;  /* 0x000000b6b0bc723c */ /* 0x000fe200000018bc */
[----:B------:R-:W1:Y:S04]  /*c2c0*/  LDSM.16.M88.4 R180, [R208] ;  /* 0x00000000d0b4783b */ /* 0x000e680000000200 */
[----:B------:R-:W-:Y:S03]  /*c2d0*/  LDSM.16.M88.4 R176, [R222+0x4000] ;  /* 0x00400000deb0783b */ /* 0x000fe60000000200 */
[C---:B----4-:R-:W-:Y:S08]  /*c2e0*/  HMMA.16816.F32 R24, R172.reuse, R196, R24 ;  /* 0x000000c4ac18723c */ /* 0x050ff00000001818 */
[C---:B--2---:R-:W-:Y:S08]  /*c2f0*/  HMMA.16816.F32 R32, R172.reuse, R168, R32 ;  /* 0x000000a8ac20723c */ /* 0x044ff00000001820 */
[C---:B------:R-:W-:Y:S01]  /*c300*/  HMMA.16816.F32 R28, R172.reuse, R170, R28 ;  /* 0x000000aaac1c723c */ /* 0x040fe2000000181c */
[----:B------:R-:W2:Y:S07]  /*c310*/  LDSM.16.M88.4 R168, [R219+0x12000] ;  /* 0x01200000dba8783b */ /* 0x000eae0000000200 */
[C---:B---3--:R-:W-:Y:S08]  /*c320*/  HMMA.16816.F32 R8, R172.reuse, R184, R8 ;  /* 0x000000b8ac08723c */ /* 0x048ff00000001808 */
[C---:B------:R-:W-:Y:S01]  /*c330*/  HMMA.16816.F32 R4, R172.reuse, R186, R4 ;  /* 0x000000baac04723c */ /* 0x040fe20000001804 */
[----:B------:R-:W3:Y:S07]  /*c340*/  LDSM.16.M88.4 R184, [R219+0x13000] ;  /* 0x01300000dbb8783b */ /* 0x000eee0000000200 */
        /* <DEDUP_REMOVED lines=108> */
[----:B------:R2:W5:Y:S04]  /*ca10*/  LDL.LU.64 R14, [R1+0x30] ;  /* 0x00003000010e7983 */ /* 0x0005680000300a00 */
[----:B------:R2:W5:Y:S01]  /*ca20*/  LDL.LU.64 R12, [R1+0x28] ;  /* 0x00002800010c7983 */ /* 0x0005620000300a00 */
[----:B------:R-:W-:-:S02]  /*ca30*/  UISETP.GT.AND UP0, UPT, UR37, UR19, UPT ;  /* 0x000000132500728c */ /* 0x000fc4000bf04270 */
[----:B---3--:R-:W-:Y:S01]  /*ca40*/  HMMA.16816.F32 R32, R184, R180, R32 ;  /* 0x000000b4b820723c */ /* 0x008fe20000001820 */
[----:B------:R-:W3:Y:S03]  /*ca50*/  LDSM.16.M88.4 R196, [R212+0x7000] ;  /* 0x00700000d4c4783b */ /* 0x000ee60000000200 */
[----:B------:R-:W-:-:S04]  /*ca60*/  PLOP3.LUT P0, PT, PT, PT, UP0, 0x80, 0x0 ;  /* 0x000000000000781c */ /* 0x000fc80003f0f008 */
[C---:B------:R-:W-:Y:S01]  /*ca70*/  HMMA.16816.F32 R28, R184.reuse, R182, R28 ;  /* 0x000000b6b81c723c */ /* 0x040fe2000000181c */
[----:B------:R-:W2:Y:S07]  /*ca80*/  LDSM.16.M88.4 R180, [R221+0xc000] ;  /* 0x00c00000ddb4783b */ /* 0x000eae0000000200 */
[C---:B----4-:R-:W-:Y:S08]  /*ca90*/  HMMA.16816.F32 R24, R184.reuse, R176, R24 ;  /* 0x000000b0b818723c */ /* 0x050ff00000001818 */
[C---:B------:R-:W-:Y:S01]  /*caa0*/  HMMA.16816.F32 R20, R184.reuse, R178, R20 ;  /* 0x000000b2b814723c */ /* 0x040fe20000001814 */
[----:B------:R-:W4:Y:S07]  /*cab0*/  LDSM.16.M88.4 R176, [R212+0x6000] ;  /* 0x00600000d4b0783b */ /* 0x000f2e0000000200 */
[C---:B-1----:R-:W-:Y:S08]  /*cac0*/  HMMA.16816.F32 R8, R184.reuse, R172, R8 ;  /* 0x000000acb808723c */ /* 0x042ff00000001808 */
[----:B------:R-:W-:Y:S01]  /*cad0*/  HMMA.16816.F32 R4, R184, R174, R4 ;  /* 0x000000aeb804723c */ /* 0x000fe20000001804 */
[----:B---3--:R-:W-:Y:S01]  /*cae0*/  IMAD.MOV.U32 R165, RZ, RZ, R196 ;  /* 0x000000ffffa57224 */ /* 0x008fe200078e00c4 */
[----:B------:R-:W1:Y:S01]  /*caf0*/  LDSM.16.M88.4 R172, [R212+0x6800] ;  /* 0x00680000d4ac783b */ /* 0x000e620000000200 */
[----:B------:R-:W-:-:S02]  /*cb00*/  IMAD.MOV.U32 R164, RZ, RZ, R197 ;  /* 0x000000ffffa47224 */ /* 0x000fc400078e00c5 */
[----:B------:R-:W-:Y:S02]  /*cb10*/  IMAD.MOV.U32 R3, RZ, RZ, R198 ;  /* 0x000000ffff037224 */ /* 0x000fe400078e00c6 */
[----:B------:R-:W-:Y:S01]  /*cb20*/  IMAD.MOV.U32 R2, RZ, RZ, R199 ;  /* 0x000000ffff027224 */ /* 0x000fe200078e00c7 */
[----:B------:R-:W-:Y:S01]  /*cb30*/  HMMA.16816.F32 R192, R184, R168, R192 ;  /* 0x000000a8b8c0723c */ /* 0x000fe200000018c0 */
[----:B------:R-:W3:Y:S01]  /*cb40*/  LDSM.16.M88.4 R196, [R212+0x7800] ;  /* 0x00780000d4c4783b */ /* 0x000ee20000000200 */
[----:B------:R-:W-:-:S05]  /*cb50*/  DEPBAR.LE SB0, 0x0 ;  /* 0x000080000000791a */ /* 0x000fca0000000000 */
[----:B------:R-:W-:Y:S01]  /*cb60*/  IMAD.MOV.U32 R168, RZ, RZ, R165 ;  /* 0x000000ffffa87224 */ /* 0x000fe200078e00a5 */
[----:B------:R-:W-:Y:S01]  /*cb70*/  HMMA.16816.F32 R188, R184, R170, R188 ;  /* 0x000000aab8bc723c */ /* 0x000fe200000018bc */
[----:B------:R-:W-:-:S06]  /*cb80*/  IMAD.MOV.U32 R169, RZ, RZ, R164 ;  /* 0x000000ffffa97224 */ /* 0x000fcc00078e00a4 */
[----:B------:R-:W-:Y:S01]  /*cb90*/  IMAD.MOV.U32 R170, RZ, RZ, R3 ;  /* 0x000000ffffaa7224 */ /* 0x000fe200078e0003 */
[----:B--2---:R-:W-:Y:S01]  /*cba0*/  HMMA.16816.F32 R8, R180, R168, R8 ;  /* 0x000000a8b408723c */ /* 0x004fe20000001808 */
[----:B------:R-:W-:-:S07]  /*cbb0*/  IMAD.MOV.U32 R171, RZ, RZ, R2 ;  /* 0x000000ffffab7224 */ /* 0x000fce00078e0002 */
[C---:B----4-:R-:W-:Y:S08]  /*cbc0*/  HMMA.16816.F32 R32, R180.reuse, R176, R32 ;  /* 0x000000b0b420723c */ /* 0x050ff00000001820 */
[C---:B------:R-:W-:Y:S08]  /*cbd0*/  HMMA.16816.F32 R28, R180.reuse, R178, R28 ;  /* 0x000000b2b41c723c */ /* 0x040ff0000000181c */
[C---:B-1----:R-:W-:Y:S08]  /*cbe0*/  HMMA.16816.F32 R24, R180.reuse, R172, R24 ;  /* 0x000000acb418723c */ /* 0x042ff00000001818 */
[C---:B------:R-:W-:Y:S08]  /*cbf0*/  HMMA.16816.F32 R20, R180.reuse, R174, R20 ;  /* 0x000000aeb414723c */ /* 0x040ff00000001814 */
[C---:B------:R-:W-:Y:S08]  /*cc00*/  HMMA.16816.F32 R4, R180.reuse, R170, R4 ;  /* 0x000000aab404723c */ /* 0x040ff00000001804 */
[C---:B---3--:R-:W-:Y:S08]  /*cc10*/  HMMA.16816.F32 R192, R180.reuse, R196, R192 ;  /* 0x000000c4b4c0723c */ /* 0x048ff000000018c0 */
        /* <DEDUP_REMOVED lines=16> */
[C---:B------:R-:W-:Y:S02]  /*cd20*/  @!P5 LEA R172, P1, R164.reuse, c[0x0][0x168], 0x1 ;  /* 0x00005a00a4acda11 */ /* 0x040fe400078208ff */
[----:B------:R-:W-:Y:S02]  /*cd30*/  @!P3 LEA R174, P6, R164, c[0x0][0x168], 0x1 ;  /* 0x00005a00a4aeba11 */ /* 0x000fe400078c08ff */
[----:B------:R-:W-:Y:S02]  /*cd40*/  LEA.HI.X R3, R2, R243, R3, 0x6, P0 ;  /* 0x000000f302037211 */ /* 0x000fe400000f3403 */
[C---:B------:R-:W-:Y:S02]  /*cd50*/  @!P4 LEA R176, P0, R164.reuse, c[0x0][0x168], 0x1 ;  /* 0x00005a00a4b0ca11 */ /* 0x040fe400078008ff */
[C-C-:B------:R-:W-:Y:S02]  /*cd60*/  @!P5 LEA.HI.X R173, R164.reuse, c[0x0][0x16c], R3.reuse, 0x1, P1 ;  /* 0x00005b00a4adda11 */ /* 0x140fe400008f0c03 */
[----:B------:R-:W-:-:S02]  /*cd70*/  @!P4 LEA.HI.X R177, R164, c[0x0][0x16c], R3, 0x1, P0 ;  /* 0x00005b00a4b1ca11 */ /* 0x000fc400000f0c03 */
[C---:B------:R-:W-:Y:S01]  /*cd80*/  @!P2 LEA R168, P0, R164.reuse, c[0x0][0x168], 0x1 ;  /* 0x00005a00a4a8aa11 */ /* 0x040fe200078008ff */
[----:B------:R-:W-:Y:S01]  /*cd90*/  @!PT LDS RZ, [RZ] ;  /* 0x00000000fffff984 */ /* 0x000fe20000000800 */
[----:B------:R-:W-:Y:S01]  /*cda0*/  @!PT LDS RZ, [RZ] ;  /* 0x00000000fffff984 */ /* 0x000fe20000000800 */
[----:B------:R-:W-:Y:S01]  /*cdb0*/  @!PT LDS RZ, [RZ] ;  /* 0x00000000fffff984 */ /* 0x000fe20000000800 */
[----:B------:R2:W-:Y:S01]  /*cdc0*/  @!P5 LDGSTS.E.BYPASS.LTC128B.128 [R232+0x10000], [R172.64] ;  /* 0x10000000ace8dfae */ /* 0x0005e2000b901d5e */
[C---:B------:R-:W-:Y:S02]  /*cdd0*/  IADD3 R2, P1, R164.reuse, UR21, RZ ;  /* 0x00000015a4027c10 */ /* 0x040fe4000ff3e0ff */
[C-C-:B------:R-:W-:Y:S01]  /*cde0*/  @!P3 LEA.HI.X R175, R164.reuse, c[0x0][0x16c], R3.reuse, 0x1, P6 ;  /* 0x00005b00a4afba11 */ /* 0x140fe200030f0c03 */
[----:B------:R1:W-:Y:S01]  /*cdf0*/  @P4 STS.128 [R232+0x12000], RZ ;  /* 0x012000ffe8004388 */ /* 0x0003e20000000c00 */
[----:B------:R-:W-:Y:S02]  /*ce00*/  @!P2 LEA.HI.X R169, R164, c[0x0][0x16c], R3, 0x1, P0 ;  /* 0x00005b00a4a9aa11 */ /* 0x000fe400000f0c03 */
[----:B------:R-:W-:Y:S01]  /*ce10*/  @!P5 LEA R170, P6, R2, c[0x0][0x168], 0x1 ;  /* 0x00005a0002aada11 */ /* 0x000fe200078c08ff */
[----:B------:R-:W-:Y:S01]  /*ce20*/  @!PT LDS RZ, [RZ] ;  /* 0x00000000fffff984 */ /* 0x000fe20000000800 */
[----:B------:R-:W-:Y:S01]  /*ce30*/  @!PT LDS RZ, [RZ] ;  /* 0x00000000fffff984 */ /* 0x000fe20000000800 */
[----:B------:R-:W-:Y:S01]  /*ce40*/  @!PT LDS RZ, [RZ] ;  /* 0x00000000fffff984 */ /* 0x000fe20000000800 */
[----:B------:R1:W-:Y:S01]  /*ce50*/  @!P4 LDGSTS.E.BYPASS.LTC128B.128 [R232+0x12000], [R176.64+0x80] ;  /* 0x12000080b0e8cfae */ /* 0x0003e2000b901d5e */
[----:B------:R-:W-:-:S02]  /*ce60*/  IADD3.X R3, R3, UR20, RZ, P1, !PT ;  /* 0x0000001403037c10 */ /* 0x000fc40008ffe4ff */
[C---:B------:R-:W-:Y:S01]  /*ce70*/  @!P3 LEA R164, P0, R2.reuse, c[0x0][0x168], 0x1 ;  /* 0x00005a0002a4ba11 */ /* 0x040fe200078008ff */
[----:B------:R1:W-:Y:S01]  /*ce80*/  @P3 STS.128 [R232+0x14000], RZ ;  /* 0x014000ffe8003388 */ /* 0x0003e20000000c00 */
[C-C-:B------:R-:W-:Y:S02]  /*ce90*/  @!P5 LEA.HI.X R171, R2.reuse, c[0x0][0x16c], R3.reuse, 0x1, P6 ;  /* 0x00005b0002abda11 */ /* 0x140fe400030f0c03 */
        /* <DEDUP_REMOVED lines=35> */
.L_x_1382:
[----:B------:R-:W-:Y:S05]  /*d0d0*/  BSYNC B0 ;  /* 0x0000000000007941 */ /* 0x000fea0003800000 */
.L_x_1381:
[----:B------:R-:W0:Y:S02]  /*d0e0*/  LDGDEPBAR ;  /* 0x00000000000079af */ /* 0x000e240000000000 */
.L_x_1380:
[----:B------:R-:W-:Y:S01]  /*d0f0*/  IMAD.U32 R2, RZ, RZ, UR37 ;  /* 0x00000025ff027e24 */ /* 0x000fe2000f8e00ff */
[----:B------:R-:W-:Y:S01]  /*d100*/  USHF.L.U32 UR4, UR37, 0x1, URZ ;  /* 0x0000000125047899 */ /* 0x000fe2000800063f */
[----:B-1---5:R-:W-:Y:S01]  /*d110*/  IMAD.WIDE.U32 R168, R12, -0x2daee0ad, RZ ;  /* 0xd2511f530ca87825 */ /* 0x022fe200078e00ff */
[----:B------:R1:W-:Y:S03]  /*d120*/  STL.64 [R1+0x28], R16 ;  /* 0x0000281001007387 */ /* 0x0003e60000100a00 */
[----:B------:R-:W-:-:S05]  /*d130*/  IMAD R2, R2, 0x40, R231 ;  /* 0x0000004002027824 */ /* 0x000fca00078e02e7 */
[C---:B------:R-:W-:Y:S02]  /*d140*/  IADD3 R3, R2.reuse, 0x1, RZ ;  /* 0x0000000102037810 */ /* 0x040fe40007ffe0ff */
[CC--:B------:R-:W-:Y:S02]  /*d150*/  ISETP.GE.AND P0, PT, R2.reuse, R239.reuse, PT ;  /* 0x000000ef0200720c */ /* 0x0c0fe40003f06270 */
[C---:B------:R-:W-:Y:S02]  /*d160*/  ISETP.GE.AND P6, PT, R3.reuse, R239, PT ;  /* 0x000000ef0300720c */ /* 0x040fe40003fc6270 */
[C---:B------:R-:W-:Y:S02]  /*d170*/  ISETP.GE.AND P1, PT, R3.reuse, R233, PT ;  /* 0x000000e90300720c */ /* 0x040fe40003f26270 */
[----:B------:R-:W-:Y:S02]  /*d180*/  IADD3 R165, R2, 0x8, RZ ;  /* 0x0000000802a57810 */ /* 0x000fe40007ffe0ff */
[----:B------:R-:W-:-:S02]  /*d190*/  ISETP.LT.OR P6, PT, R3, R240, P6 ;  /* 0x000000f00300720c */ /* 0x000fc400037c1670 */
[----:B------:R-:W-:Y:S02]  /*d1a0*/  ISETP.LT.OR P1, PT, R3, R238, P1 ;  /* 0x000000ee0300720c */ /* 0x000fe40000f21670 */
[C---:B------:R-:W-:Y:S02]  /*d1b0*/  ISETP.LT.OR P0, PT, R2.reuse, R240, P0 ;  /* 0x000000f00200720c */ /* 0x040fe40000701670 */
[----:B------:R-:W-:Y:S02]  /*d1c0*/  IADD3 R3, R2, 0x9, RZ ;  /* 0x0000000902037810 */ /* 0x000fe40007ffe0ff */
[-C--:B------:R-:W-:Y:S02]  /*d1d0*/  ISETP.GE.AND P3, PT, R165, R239.reuse, PT ;  /* 0x000000efa500720c */ /* 0x080fe40003f66270 */
[----:B------:R-:W-:Y:S02]  /*d1e0*/  FSEL R164, R32, -INF , !P0 ;  /* 0xff80000020a47808 */ /* 0x000fe40004000000 */
[----:B------:R-:W-:-:S02]  /*d1f0*/  ISETP.GE.AND P5, PT, R3, R239, PT ;  /* 0x000000ef0300720c */ /* 0x000fc40003fa6270 */
[-C--:B------:R-:W-:Y:S02]  /*d200*/  ISETP.GE.AND P0, PT, R3, R233.reuse, PT ;  /* 0x000000e90300720c */ /* 0x080fe40003f06270 */
[CC--:B------:R-:W-:Y:S02]  /*d210*/  ISETP.LT.OR P3, PT, R165.reuse, R240.reuse, P3 ;  /* 0x000000f0a500720c */ /* 0x0c0fe40001f61670 */
[-C--:B------:R-:W-:Y:S02]  /*d220*/  ISETP.GE.AND P4, PT, R2, R233.reuse, PT ;  /* 0x000000e90200720c */ /* 0x080fe40003f86270 */
[----:B------:R-:W-:Y:S02]  /*d230*/  ISETP.GE.AND P2, PT, R165, R233, PT ;  /* 0x000000e9a500720c */ /* 0x000fe40003f46270 */
[C---:B------:R-:W-:Y:S02]  /*d240*/  ISETP.LT.OR P5, PT, R3.reuse, R240, P5 ;  /* 0x000000f00300720c */ /* 0x040fe40002fa1670 */
[----:B------:R-:W-:-:S02]  /*d250*/  ISETP.LT.OR P0, PT, R3, R238, P0 ;  /* 0x000000ee0300720c */ /* 0x000fc40000701670 */
[C---:B------:R-:W-:Y:S02]  /*d260*/  IADD3 R32, R2.reuse, 0x10, RZ ;  /* 0x0000001002207810 */ /* 0x040fe40007ffe0ff */
[----:B------:R-:W-:Y:S02]  /*d270*/  IADD3 R3, R2, 0x11, RZ ;  /* 0x0000001102037810 */ /* 0x000fe40007ffe0ff */
[----:B------:R-:W-:Y:S02]  /*d280*/  FSEL R172, R28, -INF , !P3 ;  /* 0xff8000001cac7808 */ /* 0x000fe40005800000 */
[C---:B------:R-:W-:Y:S02]  /*d290*/  IADD3 R28, R2.reuse, 0x18, RZ ;  /* 0x00000018021c7810 */ /* 0x040fe40007ffe0ff */
[-C--:B------:R-:W-:Y:S02]  /*d2a0*/  ISETP.LT.OR P4, PT, R2, R238.reuse, P4 ;  /* 0x000000ee0200720c */ /* 0x080fe40002781670 */
[----:B------:R-:W-:-:S02]  /*d2b0*/  ISETP.LT.OR P2, PT, R165, R238, P2 ;  /* 0x000000eea500720c */ /* 0x000fc40001741670 */
[----:B------:R-:W-:Y:S02]  /*d2c0*/  FSEL R170, R33, -INF , !P6 ;  /* 0xff80000021aa7808 */ /* 0x000fe40007000000 */
[----:B------:R-:W-:Y:S02]  /*d2d0*/  FSEL R185, R35, -INF , !P1 ;  /* 0xff80000023b97808 */ /* 0x000fe40004800000 */
[-C--:B------:R-:W-:Y:S02]  /*d2e0*/  ISETP.GE.AND P1, PT, R32, R239.reuse, PT ;  /* 0x000000ef2000720c */ /* 0x080fe40003f26270 */
[C---:B------:R-:W-:Y:S02]  /*d2f0*/  ISETP.GE.AND P6, PT, R3.reuse, R239, PT ;  /* 0x000000ef0300720c */ /* 0x040fe40003fc6270 */
[----:B------:R-:W-:Y:S02]  /*d300*/  ISETP.GE.AND P3, PT, R3, R233, PT ;  /* 0x000000e90300720c */ /* 0x000fe40003f66270 */
[----:B------:R-:W-:-:S02]  /*d310*/  FSEL R171, R31, -INF , !P0 ;  /* 0xff8000001fab7808 */ /* 0x000fc40004000000 */
[----:B------:R-:W-:Y:S02]  /*d320*/  ISETP.GE.AND P0, PT, R28, R239, PT ;  /* 0x000000ef1c00720c */ /* 0x000fe40003f06270 */
[----:B------:R-:W-:Y:S02]  /*d330*/  FSEL R187, R34, -INF , !P4 ;  /* 0xff80000022bb7808 */ /* 0x000fe40006000000 */
[----:B------:R-:W-:Y:S02]  /*d340*/  ISETP.GE.AND P4, PT, R32, R233, PT ;  /* 0x000000e92000720c */ /* 0x000fe40003f86270 */
[----:B------:R-:W-:Y:S02]  /*d350*/  FSEL R165, R30, -INF , !P2 ;  /* 0xff8000001ea57808 */ /* 0x000fe40005000000 */
[-C--:B------:R-:W-:Y:S02]  /*d360*/  ISETP.LT.OR P1, PT, R32, R240.reuse, P1 ;  /* 0x000000f02000720c */ /* 0x080fe40000f21670 */
[----:B------:R-:W-:-:S02]  /*d370*/  ISETP.LT.OR P6, PT, R3, R240, P6 ;  /* 0x000000f00300720c */ /* 0x000fc400037c1670 */
[----:B------:R-:W-:Y:S02]  /*d380*/  ISETP.LT.OR P3, PT, R3, R238, P3 ;  /* 0x000000ee0300720c */ /* 0x000fe40001f61670 */
[----:B------:R-:W-:Y:S02]  /*d390*/  ISETP.GE.AND P2, PT, R28, R233, PT ;  /* 0x000000e91c00720c */ /* 0x000fe40003f46270 */
[----:B------:R-:W-:Y:S02]  /*d3a0*/  IADD3 R3, R2, 0x19, RZ ;  /* 0x0000001902037810 */ /* 0x000fe40007ffe0ff */
[----:B------:R-:W-:Y:S02]  /*d3b0*/  ISETP.LT.OR P0, PT, R28, R240, P0 ;  /* 0x000000f01c00720c */ /* 0x000fe40000701670 */
[----:B------:R-:W-:Y:S02]  /*d3c0*/  ISETP.LT.OR P4, PT, R32, R238, P4 ;  /* 0x000000ee2000720c */ /* 0x000fe40002781670 */
[----:B------:R-:W-:-:S02]  /*d3d0*/  FSEL R166, R29, -INF , !P5 ;  /* 0xff8000001da67808 */ /* 0x000fc40006800000 */
[----:B------:R-:W-:Y:S02]  /*d3e0*/  FSEL R24, R24, -INF , !P1 ;  /* 0xff80000018187808 */ /* 0x000fe40004800000 */
[----:B------:R-:W-:Y:S02]  /*d3f0*/  ISETP.LT.OR P2, PT, R28, R238, P2 ;  /* 0x000000ee1c00720c */ /* 0x000fe40001741670 */
[C---:B------:R-:W-:Y:S02]  /*d400*/  ISETP.GE.AND P5, PT, R3.reuse, R239, PT ;  /* 0x000000ef0300720c */ /* 0x040fe40003fa6270 */
[----:B------:R-:W-:Y:S02]  /*d410*/  ISETP.GE.AND P1, PT, R3, R233, PT ;  /* 0x000000e90300720c */ /* 0x000fe40003f26270 */
[----:B------:R-:W-:Y:S02]  /*d420*/  FSEL R28, R20, -INF , !P0 ;  /* 0xff800000141c7808 */ /* 0x000fe40004000000 */
[----:B------:R-:W-:-:S02]  /*d430*/  IADD3 R20, R2, 0x28, RZ ;  /* 0x0000002802147810 */ /* 0x000fc40007ffe0ff */
[----:B------:R-:W-:Y:S02]  /*d440*/  FSEL R29, R26, -INF , !P4 ;  /* 0xff8000001a1d7808 */ /* 0x000fe40006000000 */
[----:B------:R-:W-:Y:S02]  /*d450*/  FSEL R26, R25, -INF , !P6 ;  /* 0xff800000191a7808 */ /* 0x000fe40007000000 */
[C---:B------:R-:W-:Y:S02]  /*d460*/  ISETP.LT.OR P5, PT, R3.reuse, R240, P5 ;  /* 0x000000f00300720c */ /* 0x040fe40002fa1670 */
[----:B------:R-:W-:Y:S02]  /*d470*/  ISETP.LT.OR P1, PT, R3, R238, P1 ;  /* 0x000000ee0300720c */ /* 0x000fe40000f21670 */
[----:B------:R-:W-:Y:S02]  /*d480*/  FSEL R25, R22, -INF , !P2 ;  /* 0xff80000016197808 */ /* 0x000fe40005000000 */
[----:B------:R-:W-:-:S02]  /*d490*/  IADD3 R3, R2, 0x21, RZ ;  /* 0x0000002102037810 */ /* 0x000fc40007ffe0ff */
[CC--:B------:R-:W-:Y:S02]  /*d4a0*/  ISETP.GE.AND P2, PT, R20.reuse, R239.reuse, PT ;  /* 0x000000ef1400720c */ /* 0x0c0fe40003f46270 */
[C---:B------:R-:W-:Y:S02]  /*d4b0*/  ISETP.GE.AND P6, PT, R3.reuse, R239, PT ;  /* 0x000000ef0300720c */ /* 0x040fe40003fc6270 */
[-C--:B------:R-:W-:Y:S02]  /*d4c0*/  ISETP.LT.OR P2, PT, R20, R240.reuse, P2 ;  /* 0x000000f01400720c */ /* 0x080fe40001741670 */
[----:B------:R-:W-:Y:S02]  /*d4d0*/  ISETP.LT.OR P6, PT, R3, R240, P6 ;  /* 0x000000f00300720c */ /* 0x000fe400037c1670 */
[----:B------:R-:W-:Y:S02]  /*d4e0*/  FSEL R246, R4, -INF , !P2 ;  /* 0xff80000004f67808 */ /* 0x000fe40005000000 */
[----:B------:R-:W-:-:S02]  /*d4f0*/  IADD3 R30, R2, 0x20, RZ ;  /* 0x00000020021e7810 */ /* 0x000fc40007ffe0ff */
[----:B------:R-:W-:Y:S02]  /*d500*/  FMNMX.FTZ R4, R0, R187, !PT ;  /* 0x000000bb00047209 */ /* 0x000fe40007810000 */
[----:B------:R-:W-:Y:S02]  /*d510*/  FSEL R198, R9, -INF , !P6 ;  /* 0xff80000009c67808 */ /* 0x000fe40007000000 */
[----:B------:R-:W-:Y:S02]  /*d520*/  ISETP.GE.AND P4, PT, R30, R239, PT ;  /* 0x000000ef1e00720c */ /* 0x000fe40003f86270 */
[----:B------:R-:W-:Y:S02]  /*d530*/  ISETP.GE.AND P0, PT, R3, R233, PT ;  /* 0x000000e90300720c */ /* 0x000fe40003f06270 */
[----:B------:R-:W-:Y:S02]  /*d540*/  FMNMX.FTZ R9, R15, R164, !PT ;  /* 0x000000a40f097209 */ /* 0x000fe40007810000 */
[----:B------:R-:W-:-:S02]  /*d550*/  FMNMX.FTZ R4, R185, R4, !PT ;  /* 0x00000004b9047209 */ /* 0x000fc40007810000 */
[----:B------:R-:W-:Y:S02]  /*d560*/  ISETP.LT.OR P4, PT, R30, R240, P4 ;  /* 0x000000f01e00720c */ /* 0x000fe40002781670 */
[----:B------:R-:W-:Y:S02]  /*d570*/  ISETP.LT.OR P0, PT, R3, R238, P0 ;  /* 0x000000ee0300720c */ /* 0x000fe40000701670 */
[----:B------:R-:W-:Y:S02]  /*d580*/  FMNMX.FTZ R9, R170, R9, !PT ;  /* 0x00000009aa097209 */ /* 0x000fe40007810000 */
[----:B------:R-:W-:Y:S02]  /*d590*/  FMNMX.FTZ R4, R165, R4, !PT ;  /* 0x00000004a5047209 */ /* 0x000fe40007810000 */
[----:B------:R-:W-:Y:S02]  /*d5a0*/  IADD3 R3, R2, 0x29, RZ ;  /* 0x0000002902037810 */ /* 0x000fe40007ffe0ff */
[----:B------:R-:W-:-:S02]  /*d5b0*/  FSEL R27, R27, -INF , !P3 ;  /* 0xff8000001b1b7808 */ /* 0x000fc40005800000 */
[----:B------:R-:W-:Y:S02]  /*d5c0*/  FSEL R31, R23, -INF , !P1 ;  /* 0xff800000171f7808 */ /* 0x000fe40004800000 */
[----:B------:R-:W-:Y:S02]  /*d5d0*/  FSEL R196, R8, -INF , !P4 ;  /* 0xff80000008c47808 */ /* 0x000fe40006000000 */
[----:B------:R-:W-:Y:S02]  /*d5e0*/  FMNMX.FTZ R9, R172, R9, !PT ;  /* 0x00000009ac097209 */ /* 0x000fe40007810000 */
[----:B------:R-:W-:Y:S02]  /*d5f0*/  FMNMX.FTZ R4, R171, R4, !PT ;  /* 0x00000004ab047209 */ /* 0x000fe40007810000 */
[----:B------:R-:W-:Y:S02]  /*d600*/  ISETP.GE.AND P3, PT, R30, R233, PT ;  /* 0x000000e91e00720c */ /* 0x000fe40003f66270 */
[----:B------:R-:W-:-:S02]  /*d610*/  ISETP.GE.AND P1, PT, R3, R239, PT ;  /* 0x000000ef0300720c */ /* 0x000fc40003f26270 */
[----:B------:R-:W-:Y:S02]  /*d620*/  ISETP.GE.AND P4, PT, R3, R233, PT ;  /* 0x000000e90300720c */ /* 0x000fe40003f86270 */
[----:B------:R-:W-:Y:S02]  /*d630*/  FMNMX.FTZ R9, R166, R9, !PT ;  /* 0x00000009a6097209 */ /* 0x000fe40007810000 */
[----:B------:R-:W-:Y:S02]  /*d640*/  FMNMX.FTZ R4, R29, R4, !PT ;  /* 0x000000041d047209 */ /* 0x000fe40007810000 */
[----:B------:R-:W-:Y:S02]  /*d650*/  ISETP.LT.OR P3, PT, R30, R238, P3 ;  /* 0x000000ee1e00720c */ /* 0x000fe40001f61670 */
[C---:B------:R-:W-:Y:S02]  /*d660*/  ISETP.LT.OR P1, PT, R3.reuse, R240, P1 ;  /* 0x000000f00300720c */ /* 0x040fe40000f21670 */
[----:B------:R-:W-:-:S02]  /*d670*/  ISETP.LT.OR P4, PT, R3, R238, P4 ;  /* 0x000000ee0300720c */ /* 0x000fc40002781670 */
[----:B------:R-:W-:Y:S02]  /*d680*/  FSEL R30, R21, -INF , !P5 ;  /* 0xff800000151e7808 */ /* 0x000fe40006800000 */
[----:B------:R-:W-:Y:S02]  /*d690*/  IADD3 R3, R2, 0x31, RZ ;  /* 0x0000003102037810 */ /* 0x000fe40007ffe0ff */
[----:B------:R-:W-:Y:S02]  /*d6a0*/  ISETP.GE.AND P5, PT, R20, R233, PT ;  /* 0x000000e91400720c */ /* 0x000fe40003fa6270 */
[----:B------:R-:W-:Y:S02]  /*d6b0*/  FMNMX.FTZ R9, R24, R9, !PT ;  /* 0x0000000918097209 */ /* 0x000fe40007810000 */
[----:B------:R-:W-:Y:S02]  /*d6c0*/  FMNMX.FTZ R4, R27, R4, !PT ;  /* 0x000000041b047209 */ /* 0x000fe40007810000 */
[----:B------:R-:W-:-:S02]  /*d6d0*/  ISETP.GE.AND P6, PT, R3, R239, PT ;  /* 0x000000ef0300720c */ /* 0x000fc40003fc6270 */
[----:B------:R-:W-:Y:S02]  /*d6e0*/  ISETP.GE.AND P2, PT, R3, R233, PT ;  /* 0x000000e90300720c */ /* 0x000fe40003f46270 */
[----:B------:R-:W-:Y:S02]  /*d6f0*/  ISETP.LT.OR P5, PT, R20, R238, P5 ;  /* 0x000000ee1400720c */ /* 0x000fe40002fa1670 */
[----:B------:R-:W-:Y:S01]  /*d700*/  FMNMX.FTZ R9, R26, R9, !PT ;  /* 0x000000091a097209 */ /* 0x000fe20007810000 */
[----:B------:R-:W-:Y:S01]  /*d710*/  LDSM.16.MT88.4 R20, [R220+0x18000] ;  /* 0x01800000dc14783b */ /* 0x000fe20000004200 */
[----:B------:R-:W-:Y:S02]  /*d720*/  FMNMX.FTZ R4, R25, R4, !PT ;  /* 0x0000000419047209 */ /* 0x000fe40007810000 */
[C---:B------:R-:W-:Y:S02]  /*d730*/  ISETP.LT.OR P6, PT, R3.reuse, R240, P6 ;  /* 0x000000f00300720c */ /* 0x040fe400037c1670 */
[----:B------:R-:W-:-:S02]  /*d740*/  ISETP.LT.OR P2, PT, R3, R238, P2 ;  /* 0x000000ee0300720c */ /* 0x000fc40001741670 */
[----:B------:R-:W-:Y:S02]  /*d750*/  IADD3 R3, R2, 0x38, RZ ;  /* 0x0000003802037810 */ /* 0x000fe40007ffe0ff */
[----:B------:R-:W-:Y:S02]  /*d760*/  FSEL R197, R6, -INF , !P5 ;  /* 0xff80000006c57808 */ /* 0x000fe40006800000 */
[----:B------:R-:W-:Y:S02]  /*d770*/  FSEL R249, R10, -INF , !P3 ;  /* 0xff8000000af97808 */ /* 0x000fe40005800000 */
[----:B------:R-:W-:Y:S02]  /*d780*/  FMNMX.FTZ R9, R28, R9, !PT ;  /* 0x000000091c097209 */ /* 0x000fe40007810000 */
[----:B------:R-:W-:Y:S02]  /*d790*/  FMNMX.FTZ R6, R31, R4, !PT ;  /* 0x000000041f067209 */ /* 0x000fe40007810000 */
[----:B------:R-:W-:-:S02]  /*d7a0*/  FSEL R248, R5, -INF , !P1 ;  /* 0xff80000005f87808 */ /* 0x000fc40004800000 */
[C---:B------:R-:W-:Y:S02]  /*d7b0*/  ISETP.GE.AND P5, PT, R3.reuse, R239, PT ;  /* 0x000000ef0300720c */ /* 0x040fe40003fa6270 */
[----:B------:R-:W-:Y:S02]  /*d7c0*/  ISETP.GE.AND P1, PT, R3, R233, PT ;  /* 0x000000e90300720c */ /* 0x000fe40003f26270 */
[----:B------:R-:W-:Y:S02]  /*d7d0*/  IADD3 R8, R2, 0x30, RZ ;  /* 0x0000003002087810 */ /* 0x000fe40007ffe0ff */
[----:B------:R-:W-:Y:S02]  /*d7e0*/  FSEL R247, R11, -INF , !P0 ;  /* 0xff8000000bf77808 */ /* 0x000fe40004000000 */
[----:B------:R-:W-:Y:S02]  /*d7f0*/  FMNMX.FTZ R9, R30, R9, !PT ;  /* 0x000000091e097209 */ /* 0x000fe40007810000 */
[----:B------:R-:W-:-:S02]  /*d800*/  FMNMX.FTZ R6, R249, R6, !PT ;  /* 0x00000006f9067209 */ /* 0x000fc40007810000 */
[C---:B------:R-:W-:Y:S02]  /*d810*/  ISETP.LT.OR P5, PT, R3.reuse, R240, P5 ;  /* 0x000000f00300720c */ /* 0x040fe40002fa1670 */
[----:B------:R-:W-:Y:S02]  /*d820*/  ISETP.LT.OR P1, PT, R3, R238, P1 ;  /* 0x000000ee0300720c */ /* 0x000fe40000f21670 */
[----:B------:R-:W-:Y:S02]  /*d830*/  ISETP.GE.AND P3, PT, R8, R233, PT ;  /* 0x000000e90800720c */ /* 0x000fe40003f66270 */
[----:B------:R-:W-:Y:S02]  /*d840*/  FMNMX.FTZ R3, R196, R9, !PT ;  /* 0x00000009c4037209 */ /* 0x000fe40007810000 */
[----:B------:R-:W-:Y:S02]  /*d850*/  FMNMX.FTZ R6, R247, R6, !PT ;  /* 0x00000006f7067209 */ /* 0x000fe40007810000 */
[----:B------:R-:W-:-:S02]  /*d860*/  ISETP.GE.AND P0, PT, R8, R239, PT ;  /* 0x000000ef0800720c */ /* 0x000fc40003f06270 */
[----:B------:R-:W-:Y:S02]  /*d870*/  ISETP.LT.OR P3, PT, R8, R238, P3 ;  /* 0x000000ee0800720c */ /* 0x000fe40001f61670 */
[----:B------:R-:W-:Y:S02]  /*d880*/  FSEL R199, R7, -INF , !P4 ;  /* 0xff80000007c77808 */ /* 0x000fe40006000000 */
[----:B------:R-:W-:Y:S02]  /*d890*/  FMNMX.FTZ R3, R198, R3, !PT ;  /* 0x00000003c6037209 */ /* 0x000fe40007810000 */
[----:B------:R-:W-:Y:S02]  /*d8a0*/  FMNMX.FTZ R6, R197, R6, !PT ;  /* 0x00000006c5067209 */ /* 0x000fe40007810000 */
[----:B------:R-:W-:Y:S02]  /*d8b0*/  ISETP.LT.OR P0, PT, R8, R240, P0 ;  /* 0x000000f00800720c */ /* 0x000fe40000701670 */
[----:B------:R-:W-:-:S02]  /*d8c0*/  IADD3 R2, R2, 0x39, RZ ;  /* 0x0000003902027810 */ /* 0x000fc40007ffe0ff */
[----:B------:R-:W-:Y:S02]  /*d8d0*/  FSEL R179, R194, -INF , !P3 ;  /* 0xff800000c2b37808 */ /* 0x000fe40005800000 */
[----:B------:R-:W-:Y:S02]  /*d8e0*/  FMNMX.FTZ R3, R246, R3, !PT ;  /* 0x00000003f6037209 */ /* 0x000fe40007810000 */
[----:B------:R-:W-:Y:S02]  /*d8f0*/  FMNMX.FTZ R6, R199, R6, !PT ;  /* 0x00000006c7067209 */ /* 0x000fe40007810000 */
[----:B------:R-:W-:Y:S02]  /*d900*/  FSEL R176, R192, -INF , !P0 ;  /* 0xff800000c0b07808 */ /* 0x000fe40004000000 */
[----:B------:R-:W-:Y:S01]  /*d910*/  FSEL R178, R193, -INF , !P6 ;  /* 0xff800000c1b27808 */ /* 0x000fe20007000000 */
[----:B------:R-:W-:Y:S01]  /*d920*/  IMAD.WIDE.U32 R192, R13, -0x326172a9, RZ ;  /* 0xcd9e8d570dc07825 */ /* 0x000fe200078e00ff */
[----:B------:R-:W-:-:S02]  /*d930*/  ISETP.GE.AND P4, PT, R2, R239, PT ;  /* 0x000000ef0200720c */ /* 0x000fc40003f86270 */
[----:B------:R-:W-:Y:S02]  /*d940*/  ISETP.GE.AND P0, PT, R2, R233, PT ;  /* 0x000000e90200720c */ /* 0x000fe40003f06270 */
[----:B------:R-:W-:Y:S02]  /*d950*/  FSEL R177, R195, -INF , !P2 ;  /* 0xff800000c3b17808 */ /* 0x000fe40005000000 */
[----:B------:R-:W-:Y:S02]  /*d960*/  FMNMX.FTZ R3, R248, R3, !PT ;  /* 0x00000003f8037209 */ /* 0x000fe40007810000 */
[----:B------:R-:W-:Y:S02]  /*d970*/  FMNMX.FTZ R6, R179, R6, !PT ;  /* 0x00000006b3067209 */ /* 0x000fe40007810000 */
[C---:B------:R-:W-:Y:S02]  /*d980*/  ISETP.LT.OR P4, PT, R2.reuse, R240, P4 ;  /* 0x000000f00200720c */ /* 0x040fe40002781670 */
[----:B------:R-:W-:Y:S01]  /*d990*/  ISETP.LT.OR P0, PT, R2, R238, P0 ;  /* 0x000000ee0200720c */ /* 0x000fe20000701670 */
[----:B------:R-:W-:Y:S01]  /*d9a0*/  IMAD.U32 R2, RZ, RZ, UR4 ;  /* 0x00000004ff027e24 */ /* 0x000fe2000f8e00ff */
[----:B------:R-:W-:Y:S01]  /*d9b0*/  FMNMX.FTZ R3, R176, R3, !PT ;  /* 0x00000003b0037209 */ /* 0x000fe20007810000 */
[----:B------:R-:W-:Y:S01]  /*d9c0*/  UIADD3 UR4, UR4, 0x1, URZ ;  /* 0x0000000104047890 */ /* 0x000fe2000fffe03f */
[----:B------:R-:W-:-:S02]  /*d9d0*/  LOP3.LUT R194, R193, R14, RZ, 0x3c, !PT ;  /* 0x0000000ec1c27212 */ /* 0x000fc400078e3cff */
[----:B------:R-:W-:Y:S02]  /*d9e0*/  FSEL R173, R190, -INF , !P1 ;  /* 0xff800000bead7808 */ /* 0x000fe40004800000 */
[----:B------:R-:W-:Y:S01]  /*d9f0*/  FMNMX.FTZ R6, R177, R6, !PT ;  /* 0x00000006b1067209 */ /* 0x000fe20007810000 */
[----:B------:R-:W-:Y:S01]  /*da00*/  IMAD.WIDE.U32 R194, R194, -0x2daee0ad, RZ ;  /* 0xd2511f53c2c27825 */ /* 0x000fe200078e00ff */
[----:B------:R-:W-:Y:S02]  /*da10*/  FSEL R180, R188, -INF , !P5 ;  /* 0xff800000bcb47808 */ /* 0x000fe40006800000 */
[----:B------:R-:W-:Y:S02]  /*da20*/  FMNMX.FTZ R3, R178, R3, !PT ;  /* 0x00000003b2037209 */ /* 0x000fe40007810000 */
[----:B------:R-:W-:Y:S02]  /*da30*/  FSEL R175, R191, -INF , !P0 ;  /* 0xff800000bfaf7808 */ /* 0x000fe40004000000 */
[----:B------:R-:W-:-:S02]  /*da40*/  FMNMX.FTZ R6, R173, R6, !PT ;  /* 0x00000006ad067209 */ /* 0x000fc40007810000 */
[----:B------:R-:W-:Y:S02]  /*da50*/  LOP3.LUT R5, R169, UR39, R2, 0x96, !PT ;  /* 0x00000027a9057c12 */ /* 0x000fe4000f8e9602 */
[----:B------:R-:W-:Y:S02]  /*da60*/  FSEL R181, R189, -INF , !P4 ;  /* 0xff800000bdb57808 */ /* 0x000fe40006000000 */
[----:B------:R-:W-:Y:S01]  /*da70*/  FMNMX.FTZ R4, R180, R3, !PT ;  /* 0x00000003b4047209 */ /* 0x000fe20007810000 */
[----:B------:R-:W-:Y:S01]  /*da80*/  IMAD.WIDE.U32 R34, R5, -0x326172a9, RZ ;  /* 0xcd9e8d5705227825 */ /* 0x000fe200078e00ff */
[----:B------:R-:W-:Y:S02]  /*da90*/  FMNMX.FTZ R6, R175, R6, !PT ;  /* 0x00000006af067209 */ /* 0x000fe40007810000 */
[----:B------:R-:W-:Y:S02]  /*daa0*/  LOP3.LUT R2, R195, UR15, R168, 0x96, !PT ;  /* 0x0000000fc3027c12 */ /* 0x000fe4000f8e96a8 */
[----:B------:R-:W-:Y:S01]  /*dab0*/  FMNMX.FTZ R4, R181, R4, !PT ;  /* 0x00000004b5047209 */ /* 0x000fe20007810000 */
[----:B------:R-:W2:Y:S02]  /*dac0*/  SHFL.BFLY PT, R5, R6, 0x2, 0x1f ;  /* 0x0c401f0006057f89 */ /* 0x000ea400000e0000 */
[----:B-1----:R-:W-:Y:S01]  /*dad0*/  IMAD.WIDE.U32 R16, R2, -0x326172a9, RZ ;  /* 0xcd9e8d5702107825 */ /* 0x002fe200078e00ff */
[----:B------:R-:W-:Y:S01]  /*dae0*/  LOP3.LUT R2, R35, UR16, R192, 0x96, !PT ;  /* 0x0000001023027c12 */ /* 0x000fe2000f8e96c0 */
[----:B------:R-:W1:Y:S03]  /*daf0*/  SHFL.BFLY PT, R3, R4, 0x2, 0x1f ;  /* 0x0c401f0004037f89 */ /* 0x000e6600000e0000 */
        /* <DEDUP_REMOVED lines=8> */
[----:B--2---:R-:W-:Y:S02]  /*db80*/  FMNMX.FTZ R5, R6, R5, !PT ;  /* 0x0000000506057209 */ /* 0x004fe40007810000 */
[----:B------:R-:W-:Y:S01]  /*db90*/  LOP3.LUT R32, R183, UR10, R32, 0x96, !PT ;  /* 0x0000000ab7207c12 */ /* 0x000fe2000f8e9620 */
[----:B------:R-:W-:Y:S01]  /*dba0*/  IMAD.WIDE.U32 R6, R2, -0x2daee0ad, RZ ;  /* 0xd2511f5302067825 */ /* 0x000fe200078e00ff */
[----:B-1----:R-:W-:Y:S01]  /*dbb0*/  FMNMX.FTZ R4, R4, R3, !PT ;  /* 0x0000000304047209 */ /* 0x002fe20007810000 */
[----:B------:R-:W1:Y:S02]  /*dbc0*/  SHFL.BFLY PT, R2, R5, 0x1, 0x1f ;  /* 0x0c201f0005027f89 */ /* 0x000e6400000e0000 */
[----:B------:R-:W-:Y:S01]  /*dbd0*/  IMAD.WIDE.U32 R32, R32, -0x2daee0ad, RZ ;  /* 0xd2511f5320207825 */ /* 0x000fe200078e00ff */
[----:B------:R-:W-:Y:S01]  /*dbe0*/  LOP3.LUT R34, R7, UR9, R34, 0x96, !PT ;  /* 0x0000000907227c12 */ /* 0x000fe2000f8e9622 */
[----:B------:R-:W2:Y:S03]  /*dbf0*/  SHFL.BFLY PT, R3, R4, 0x1, 0x1f ;  /* 0x0c201f0004037f89 */ /* 0x000ea600000e0000 */
[----:B------:R-:W-:Y:S01]  /*dc00*/  LOP3.LUT R8, R33, UR7, R6, 0x96, !PT ;  /* 0x0000000721087c12 */ /* 0x000fe2000f8e9606 */
[----:B------:R-:W-:-:S04]  /*dc10*/  IMAD.WIDE.U32 R34, R34, -0x326172a9, RZ ;  /* 0xcd9e8d5722227825 */ /* 0x000fc800078e00ff */
[----:B------:R-:W-:-:S05]  /*dc20*/  IMAD.WIDE.U32 R8, R8, -0x326172a9, RZ ;  /* 0xcd9e8d5708087825 */ /* 0x000fca00078e00ff */
[--C-:B------:R-:W-:Y:S02]  /*dc30*/  SHF.R.U32.HI R10, RZ, 0x10, R8.reuse ;  /* 0x00000010ff0a7819 */ /* 0x100fe40000011608 */
[----:B------:R-:W-:Y:S02]  /*dc40*/  LOP3.LUT R7, R8, 0xffff, RZ, 0xc0, !PT ;  /* 0x0000ffff08077812 */ /* 0x000fe400078ec0ff */
[----:B------:R-:W-:Y:S02]  /*dc50*/  LOP3.LUT R10, R10, 0xff, RZ, 0xc0, !PT ;  /* 0x000000ff0a0a7812 */ /* 0x000fe400078ec0ff */
[----:B------:R-:W-:Y:S02]  /*dc60*/  SHF.R.U32.HI R7, RZ, 0x8, R7 ;  /* 0x00000008ff077819 */ /* 0x000fe40000011607 */
[----:B-1----:R-:W-:Y:S02]  /*dc70*/  FMNMX.FTZ R2, R5, R2, !PT ;  /* 0x0000000205027209 */ /* 0x002fe40007810000 */
[----:B------:R-:W-:-:S02]  /*dc80*/  SHF.R.U32.HI R5, RZ, 0x18, R8 ;  /* 0x00000018ff057819 */ /* 0x000fc40000011608 */
[----:B--2---:R-:W-:Y:S01]  /*dc90*/  FMNMX.FTZ R3, R4, R3, !PT ;  /* 0x0000000304037209 */ /* 0x004fe20007810000 */
[----:B------:R-:W-:Y:S01]  /*dca0*/  FMUL.FTZ R174, R2, c[0x0][0x23c] ;  /* 0x00008f0002ae7a20 */ /* 0x000fe20000410000 */
[----:B------:R-:W-:Y:S02]  /*dcb0*/  PRMT R10, R10, 0x5410, R5 ;  /* 0x000054100a0a7816 */ /* 0x000fe40000000005 */
[----:B------:R-:W-:Y:S01]  /*dcc0*/  LOP3.LUT R5, R9, UR18, R34, 0x96, !PT ;  /* 0x0000001209057c12 */ /* 0x000fe2000f8e9622 */
[C---:B------:R-:W-:Y:S01]  /*dcd0*/  FMUL.FTZ R183, R3.reuse, c[0x0][0x23c] ;  /* 0x00008f0003b77a20 */ /* 0x040fe20000410000 */
[----:B------:R-:W-:Y:S02]  /*dce0*/  LOP3.LUT R6, R8, 0xff, RZ, 0xc0, !PT ;  /* 0x000000ff08067812 */ /* 0x000fe400078ec0ff */
[----:B------:R-:W-:Y:S02]  /*dcf0*/  FSETP.NEU.FTZ.AND P1, PT, R3, -INF , PT ;  /* 0xff8000000300780b */ /* 0x000fe40003f3d000 */
[----:B------:R-:W-:-:S02]  /*dd00*/  LOP3.LUT R4, R5, 0xffff, RZ, 0xc0, !PT ;  /* 0x0000ffff05047812 */ /* 0x000fc400078ec0ff */
[----:B------:R-:W-:Y:S02]  /*dd10*/  PRMT R6, R6, 0x5410, R7 ;  /* 0x0000541006067816 */ /* 0x000fe40000000007 */
[----:B------:R-:W-:Y:S02]  /*dd20*/  FSEL R183, R183, RZ, P1 ;  /* 0x000000ffb7b77208 */ /* 0x000fe40000800000 */
[----:B------:R-:W-:Y:S01]  /*dd30*/  SHF.R.U32.HI R4, RZ, 0x8, R4 ;  /* 0x00000008ff047819 */ /* 0x000fe20000011604 */
[--C-:B------:R-:W-:Y:S01]  /*dd40*/  HSET2.LE.AND R6, R6, R241.reuse, PT ;  /* 0x000000f106067233 */ /* 0x100fe20003803000 */
[----:B------:R-:W-:Y:S01]  /*dd50*/  LOP3.LUT R7, R5, 0xff, RZ, 0xc0, !PT ;  /* 0x000000ff05077812 */ /* 0x000fe200078ec0ff */
[--C-:B------:R-:W-:Y:S01]  /*dd60*/  FFMA.FTZ R169, R172, c[0x0][0x23c], -R183.reuse ;  /* 0x00008f00aca97a23 */ /* 0x100fe200000108b7 */
[----:B------:R-:W-:Y:S01]  /*dd70*/  FSETP.NEU.FTZ.AND P0, PT, R2, -INF , PT ;  /* 0xff8000000200780b */ /* 0x000fe20003f1d000 */
[--C-:B------:R-:W-:Y:S01]  /*dd80*/  FFMA.FTZ R166, R166, c[0x0][0x23c], -R183.reuse ;  /* 0x00008f00a6a67a23 */ /* 0x100fe200000108b7 */
[----:B------:R-:W-:Y:S01]  /*dd90*/  PRMT R4, R7, 0x5410, R4 ;  /* 0x0000541007047816 */ /* 0x000fe20000000004 */
[----:B------:R-:W-:Y:S01]  /*dda0*/  FFMA.FTZ R168, R164, c[0x0][0x23c], -R183 ;  /* 0x00008f00a4a87a23 */ /* 0x000fe200000108b7 */
[--C-:B------:R-:W-:Y:S01]  /*ddb0*/  SHF.R.U32.HI R7, RZ, 0x10, R5.reuse ;  /* 0x00000010ff077819 */ /* 0x100fe20000011605 */
[----:B------:R-:W-:Y:S01]  /*ddc0*/  MUFU.EX2 R169, R169 ;  /* 0x000000a900a97308 */ /* 0x000fe20000000800 */
[----:B------:R-:W-:Y:S01]  /*ddd0*/  SHF.R.U32.HI R8, RZ, 0x18, R5 ;  /* 0x00000018ff087819 */ /* 0x000fe20000011605 */
[----:B------:R-:W-:Y:S01]  /*dde0*/  HSET2.LE.AND R4, R4, R241, PT ;  /* 0x000000f104047233 */ /* 0x000fe20003803000 */
[----:B------:R-:W-:Y:S01]  /*ddf0*/  FSEL R174, R174, RZ, P0 ;  /* 0x000000ffaeae7208 */ /* 0x000fe20000000000 */
[--C-:B------:R-:W-:Y:S01]  /*de00*/  FFMA.FTZ R184, R30, c[0x0][0x23c], -R183.reuse ;  /* 0x00008f001eb87a23 */ /* 0x100fe200000108b7 */
[----:B------:R-:W-:Y:S01]  /*de10*/  FSEL R172, R3, RZ, P1 ;  /* 0x000000ff03ac7208 */ /* 0x000fe20000800000 */
[----:B------:R-:W-:Y:S01]  /*de20*/  FFMA.FTZ R191, R24, c[0x0][0x23c], -R183 ;  /* 0x00008f0018bf7a23 */ /* 0x000fe200000108b7 */
[----:B------:R-:W-:Y:S01]  /*de30*/  FSEL R5, R2, RZ, P0 ;  /* 0x000000ff02057208 */ /* 0x000fe20000000000 */
[----:B------:R-:W-:Y:S01]  /*de40*/  FFMA.FTZ R164, R171, c[0x0][0x23c], -R174 ;  /* 0x00008f00aba47a23 */ /* 0x000fe200000108ae */
[----:B------:R-:W1:Y:S01]  /*de50*/  MUFU.EX2 R166, R166 ;  /* 0x000000a600a67308 */ /* 0x000e620000000800 */
[----:B------:R-:W-:Y:S01]  /*de60*/  FADD.FTZ R172, R15, -R172 ;  /* 0x800000ac0fac7221 */ /* 0x000fe20000010000 */
[----:B------:R-:W-:Y:S01]  /*de70*/  LOP3.LUT R7, R7, 0xff, RZ, 0xc0, !PT ;  /* 0x000000ff07077812 */ /* 0x000fe200078ec0ff */
[----:B------:R-:W-:Y:S01]  /*de80*/  FADD.FTZ R5, R0, -R5 ;  /* 0x8000000500057221 */ /* 0x000fe20000010000 */
[----:B------:R-:W-:Y:S01]  /*de90*/  LOP3.LUT R34, R35, UR8, R182, 0x96, !PT ;  /* 0x0000000823227c12 */ /* 0x000fe2000f8e96b6 */
[----:B------:R-:W-:Y:S01]  /*dea0*/  FFMA.FTZ R165, R165, c[0x0][0x23c], -R174 ;  /* 0x00008f00a5a57a23 */ /* 0x000fe200000108ae */
[----:B------:R-:W-:Y:S01]  /*deb0*/  PRMT R8, R7, 0x5410, R8 ;  /* 0x0000541007087816 */ /* 0x000fe20000000008 */
[----:B------:R-:W-:Y:S01]  /*dec0*/  FFMA.FTZ R171, R170, c[0x0][0x23c], -R183 ;  /* 0x00008f00aaab7a23 */ /* 0x000fe200000108b7 */
[----:B------:R-:W-:Y:S01]  /*ded0*/  MUFU.EX2 R168, R168 ;  /* 0x000000a800a87308 */ /* 0x000fe20000000800 */
[----:B------:R-:W-:-:S02]  /*dee0*/  FFMA.FTZ R15, R187, c[0x0][0x23c], -R174 ;  /* 0x00008f00bb0f7a23 */ /* 0x000fc400000108ae */
[----:B------:R-:W-:Y:S02]  /*def0*/  FFMA.FTZ R0, R185, c[0x0][0x23c], -R174 ;  /* 0x00008f00b9007a23 */ /* 0x000fe400000108ae */
[----:B------:R-:W-:Y:S01]  /*df00*/  FMUL.FTZ R170, R5, c[0x0][0x23c] ;  /* 0x00008f0005aa7a20 */ /* 0x000fe20000410000 */
[----:B------:R-:W-:Y:S01]  /*df10*/  HSET2.LE.AND R5, R8, R241, PT ;  /* 0x000000f108057233 */ /* 0x000fe20003803000 */
[----:B------:R-:W-:Y:S01]  /*df20*/  FMUL.FTZ R172, R172, c[0x0][0x23c] ;  /* 0x00008f00acac7a20 */ /* 0x000fe20000410000 */
[----:B------:R-:W-:Y:S01]  /*df30*/  MUFU.EX2 R165, R165 ;  /* 0x000000a500a57308 */ /* 0x000fe20000000800 */
[----:B-1----:R-:W-:Y:S01]  /*df40*/  F2FP.PACK_AB R7, R166, R169 ;  /* 0x000000a9a607723e */ /* 0x002fe200000000ff */
[----:B------:R-:W-:-:S03]  /*df50*/  IMAD.WIDE.U32 R34, R34, -0x2daee0ad, RZ ;  /* 0xd2511f5322227825 */ /* 0x000fc600078e00ff */
[----:B------:R-:W-:Y:S01]  /*df60*/  LOP3.LUT R6, R6, R7, RZ, 0xc0, !PT ;  /* 0x0000000706067212 */ /* 0x000fe200078ec0ff */
[----:B------:R-:W-:Y:S01]  /*df70*/  HSET2.LE.AND R7, R10, R241, PT ;  /* 0x000000f10a077233 */ /* 0x000fe20003803000 */
[--C-:B------:R-:W-:Y:S01]  /*df80*/  FFMA.FTZ R187, R28, c[0x0][0x23c], -R183.reuse ;  /* 0x00008f001cbb7a23 */ /* 0x100fe200000108b7 */
[----:B------:R-:W1:Y:S01]  /*df90*/  MUFU.EX2 R164, R164 ;  /* 0x000000a400a47308 */ /* 0x000e620000000800 */
[--C-:B------:R-:W-:Y:S01]  /*dfa0*/  FFMA.FTZ R188, R26, c[0x0][0x23c], -R183.reuse ;  /* 0x00008f001abc7a23 */ /* 0x100fe200000108b7 */
[----:B------:R-:W-:Y:S01]  /*dfb0*/  LOP3.LUT R24, R35, UR17, R32, 0x96, !PT ;  /* 0x0000001123187c12 */ /* 0x000fe2000f8e9620 */
[----:B------:R-:W-:Y:S01]  /*dfc0*/  FFMA.FTZ R189, R29, c[0x0][0x23c], -R174 ;  /* 0x00008f001dbd7a23 */ /* 0x000fe200000108ae */
[----:B------:R-:W-:Y:S01]  /*dfd0*/  SHF.R.U32.HI R26, RZ, 0x18, R34 ;  /* 0x00000018ff1a7819 */ /* 0x000fe20000011622 */
[--C-:B------:R-:W-:Y:S02]  /*dfe0*/  FFMA.FTZ R185, R25, c[0x0][0x23c], -R174.reuse ;  /* 0x00008f0019b97a23 */ /* 0x100fe400000108ae */
[--C-:B------:R-:W-:Y:S01]  /*dff0*/  FFMA.FTZ R182, R31, c[0x0][0x23c], -R174.reuse ;  /* 0x00008f001fb67a23 */ /* 0x100fe200000108ae */
[----:B------:R-:W2:Y:S01]  /*e000*/  MUFU.EX2 R171, R171 ;  /* 0x000000ab00ab7308 */ /* 0x000ea20000000800 */
[----:B------:R-:W-:Y:S01]  /*e010*/  FFMA.FTZ R186, R27, c[0x0][0x23c], -R174 ;  /* 0x00008f001bba7a23 */ /* 0x000fe200000108ae */
[----:B------:R-:W-:Y:S01]  /*e020*/  LDSM.16.MT88.4 R28, [R217+0x18800] ;  /* 0x01880000d91c783b */ /* 0x000fe20000004200 */
[----:B------:R-:W-:-:S02]  /*e030*/  FFMA.FTZ R193, R196, c[0x0][0x23c], -R183 ;  /* 0x00008f00c4c17a23 */ /* 0x000fc400000108b7 */
[----:B------:R-:W-:Y:S02]  /*e040*/  FFMA.FTZ R190, R198, c[0x0][0x23c], -R183 ;  /* 0x00008f00c6be7a23 */ /* 0x000fe400000108b7 */
[--C-:B------:R-:W-:Y:S01]  /*e050*/  FFMA.FTZ R247, R247, c[0x0][0x23c], -R174.reuse ;  /* 0x00008f00f7f77a23 */ /* 0x100fe200000108ae */
[----:B------:R-:W-:Y:S01]  /*e060*/  MUFU.EX2 R15, R15 ;  /* 0x0000000f000f7308 */ /* 0x000fe20000000800 */
[----:B-1----:R-:W-:Y:S01]  /*e070*/  F2FP.PACK_AB R10, R164, R165 ;  /* 0x000000a5a40a723e */ /* 0x002fe200000000ff */
[--C-:B------:R-:W-:Y:S02]  /*e080*/  FFMA.FTZ R197, R197, c[0x0][0x23c], -R174.reuse ;  /* 0x00008f00c5c57a23 */ /* 0x100fe400000108ae */
[----:B------:R-:W-:Y:S01]  /*e090*/  FFMA.FTZ R196, R199, c[0x0][0x23c], -R174 ;  /* 0x00008f00c7c47a23 */ /* 0x000fe200000108ae */
[----:B------:R-:W-:-:S03]  /*e0a0*/  LOP3.LUT R7, R7, R10, RZ, 0xc0, !PT ;  /* 0x0000000a07077212 */ /* 0x000fc600078ec0ff */
[----:B------:R-:W1:Y:S01]  /*e0b0*/  MUFU.EX2 R0, R0 ;  /* 0x0000000000007308 */ /* 0x000e620000000800 */
[----:B--2---:R-:W-:-:S04]  /*e0c0*/  F2FP.PACK_AB R9, R171, R168 ;  /* 0x000000a8ab09723e */ /* 0x004fc800000000ff */
[----:B------:R-:W-:-:S03]  /*e0d0*/  LOP3.LUT R4, R4, R9, RZ, 0xc0, !PT ;  /* 0x0000000904047212 */ /* 0x000fc600078ec0ff */
        /* <DEDUP_REMOVED lines=15> */
[----:B------:R-:W-:Y:S01]  /*e1d0*/  FMUL.FTZ R159, R159, R170 ;  /* 0x000000aa9f9f7220 */ /* 0x000fe20000410000 */
[----:B------:R-:W-:Y:S01]  /*e1e0*/  MUFU.EX2 R191, R191 ;  /* 0x000000bf00bf7308 */ /* 0x000fe20000000800 */
[----:B------:R-:W-:Y:S01]  /*e1f0*/  FMUL.FTZ R153, R153, R172 ;  /* 0x000000ac99997220 */ /* 0x000fe20000410000 */
[C---:B------:R-:W-:Y:S01]  /*e200*/  HMMA.16816.F32 R160, R4.reuse, R20, R160 ;  /* 0x0000001404a0723c */ /* 0x040fe200000018a0 */
[-C--:B------:R-:W-:Y:S02]  /*e210*/  FMUL.FTZ R154, R154, R170.reuse ;  /* 0x000000aa9a9a7220 */ /* 0x080fe40000410000 */
[----:B------:R-:W-:Y:S02]  /*e220*/  FMUL.FTZ R155, R155, R170 ;  /* 0x000000aa9b9b7220 */ /* 0x000fe40000410000 */
[-C--:B------:R-:W-:Y:S01]  /*e230*/  FMUL.FTZ R148, R148, R172.reuse ;  /* 0x000000ac94947220 */ /* 0x080fe20000410000 */
[----:B------:R-:W1:Y:S01]  /*e240*/  MUFU.EX2 R188, R188 ;  /* 0x000000bc00bc7308 */ /* 0x000e620000000800 */
[----:B------:R-:W-:Y:S01]  /*e250*/  FMUL.FTZ R149, R149, R172 ;  /* 0x000000ac95957220 */ /* 0x000fe20000410000 */
[----:B------:R-:W-:Y:S01]  /*e260*/  HMMA.16816.F32 R156, R4, R22, R156 ;  /* 0x00000016049c723c */ /* 0x000fe2000000189c */
[-C--:B------:R-:W-:Y:S01]  /*e270*/  FMUL.FTZ R150, R150, R170.reuse ;  /* 0x000000aa96967220 */ /* 0x080fe20000410000 */
[----:B------:R-:W4:Y:S01]  /*e280*/  LDSM.16.MT88.4 R20, [R217+0x18000] ;  /* 0x01800000d914783b */ /* 0x000f220000004200 */
[----:B------:R-:W-:-:S02]  /*e290*/  FMUL.FTZ R151, R151, R170 ;  /* 0x000000aa97977220 */ /* 0x000fc40000410000 */
[-C--:B------:R-:W-:Y:S01]  /*e2a0*/  FMUL.FTZ R144, R144, R172.reuse ;  /* 0x000000ac90907220 */ /* 0x080fe20000410000 */
[----:B------:R-:W-:Y:S01]  /*e2b0*/  MUFU.EX2 R189, R189 ;  /* 0x000000bd00bd7308 */ /* 0x000fe20000000800 */
[----:B------:R-:W-:Y:S02]  /*e2c0*/  FMUL.FTZ R145, R145, R172 ;  /* 0x000000ac91917220 */ /* 0x000fe40000410000 */
[-C--:B------:R-:W-:Y:S01]  /*e2d0*/  FMUL.FTZ R146, R146, R170.reuse ;  /* 0x000000aa92927220 */ /* 0x080fe20000410000 */
[----:B---3--:R-:W-:Y:S01]  /*e2e0*/  HMMA.16816.F32 R152, R4, R8, R152 ;  /* 0x000000080498723c */ /* 0x008fe20000001898 */
[----:B------:R-:W-:Y:S02]  /*e2f0*/  FMUL.FTZ R147, R147, R170 ;  /* 0x000000aa93937220 */ /* 0x000fe40000410000 */
[-C--:B------:R-:W-:Y:S01]  /*e300*/  FMUL.FTZ R140, R140, R172.reuse ;  /* 0x000000ac8c8c7220 */ /* 0x080fe20000410000 */
[----:B------:R-:W-:Y:S01]  /*e310*/  MUFU.EX2 R185, R185 ;  /* 0x000000b900b97308 */ /* 0x000fe20000000800 */
[----:B------:R-:W-:-:S02]  /*e320*/  FMUL.FTZ R141, R141, R172 ;  /* 0x000000ac8d8d7220 */ /* 0x000fc40000410000 */
[-C--:B------:R-:W-:Y:S01]  /*e330*/  FMUL.FTZ R142, R142, R170.reuse ;  /* 0x000000aa8e8e7220 */ /* 0x080fe20000410000 */
[----:B------:R-:W-:Y:S01]  /*e340*/  HMMA.16816.F32 R148, R4, R10, R148 ;  /* 0x0000000a0494723c */ /* 0x000fe20000001894 */
[----:B------:R-:W3:Y:S01]  /*e350*/  LDSM.16.MT88.4 R8, [R216+0x18000] ;  /* 0x01800000d808783b */ /* 0x000ee20000004200 */
[----:B------:R-:W-:Y:S02]  /*e360*/  FMUL.FTZ R143, R143, R170 ;  /* 0x000000aa8f8f7220 */ /* 0x000fe40000410000 */
[-C--:B------:R-:W-:Y:S01]  /*e370*/  FMUL.FTZ R136, R136, R172.reuse ;  /* 0x000000ac88887220 */ /* 0x080fe20000410000 */
[----:B------:R-:W1:Y:S01]  /*e380*/  MUFU.EX2 R182, R182 ;  /* 0x000000b600b67308 */ /* 0x000e620000000800 */
[----:B------:R-:W-:Y:S02]  /*e390*/  FMUL.FTZ R137, R137, R172 ;  /* 0x000000ac89897220 */ /* 0x000fe40000410000 */
[-C--:B------:R-:W-:Y:S02]  /*e3a0*/  FMUL.FTZ R138, R138, R170.reuse ;  /* 0x000000aa8a8a7220 */ /* 0x080fe40000410000 */
[----:B------:R-:W-:-:S02]  /*e3b0*/  FMUL.FTZ R139, R139, R170 ;  /* 0x000000aa8b8b7220 */ /* 0x000fc40000410000 */
[-C--:B------:R-:W-:Y:S01]  /*e3c0*/  FMUL.FTZ R132, R132, R172.reuse ;  /* 0x000000ac84847220 */ /* 0x080fe20000410000 */
[----:B------:R-:W1:Y:S01]  /*e3d0*/  MUFU.EX2 R186, R186 ;  /* 0x000000ba00ba7308 */ /* 0x000e620000000800 */
[----:B------:R-:W-:Y:S02]  /*e3e0*/  FMUL.FTZ R133, R133, R172 ;  /* 0x000000ac85857220 */ /* 0x000fe40000410000 */
[-C--:B------:R-:W-:Y:S02]  /*e3f0*/  FMUL.FTZ R134, R134, R170.reuse ;  /* 0x000000aa86867220 */ /* 0x080fe40000410000 */
[----:B------:R-:W-:Y:S02]  /*e400*/  FMUL.FTZ R135, R135, R170 ;  /* 0x000000aa87877220 */ /* 0x000fe40000410000 */
[-C--:B------:R-:W-:Y:S01]  /*e410*/  FMUL.FTZ R36, R36, R172.reuse ;  /* 0x000000ac24247220 */ /* 0x080fe20000410000 */
[----:B------:R-:W-:Y:S01]  /*e420*/  MUFU.EX2 R193, R193 ;  /* 0x000000c100c17308 */ /* 0x000fe20000000800 */
[----:B------:R-:W-:Y:S01]  /*e430*/  FMUL.FTZ R37, R37, R172 ;  /* 0x000000ac25257220 */ /* 0x000fe20000410000 */
[----:B----4-:R-:W-:Y:S01]  /*e440*/  HMMA.16816.F32 R144, R4, R20, R144 ;  /* 0x000000140490723c */ /* 0x010fe20000001890 */
[----:B------:R-:W-:-:S02]  /*e450*/  FMUL.FTZ R38, R38, R170 ;  /* 0x000000aa26267220 */ /* 0x000fc40000410000 */
[----:B------:R-:W-:Y:S02]  /*e460*/  FMUL.FTZ R39, R39, R170 ;  /* 0x000000aa27277220 */ /* 0x000fe40000410000 */
[-C--:B------:R-:W-:Y:S01]  /*e470*/  FMUL.FTZ R40, R40, R172.reuse ;  /* 0x000000ac28287220 */ /* 0x080fe20000410000 */
[----:B------:R-:W4:Y:S01]  /*e480*/  MUFU.EX2 R190, R190 ;  /* 0x000000be00be7308 */ /* 0x000f220000000800 */
[----:B------:R-:W-:Y:S01]  /*e490*/  FMUL.FTZ R41, R41, R172 ;  /* 0x000000ac29297220 */ /* 0x000fe20000410000 */
[C---:B------:R-:W-:Y:S01]  /*e4a0*/  HMMA.16816.F32 R140, R4.reuse, R22, R140 ;  /* 0x00000016048c723c */ /* 0x040fe2000000188c */
[----:B------:R-:W1:Y:S01]  /*e4b0*/  LDSM.16.MT88.4 R20, [R220+0x1a000] ;  /* 0x01a00000dc14783b */ /* 0x000e620000004200 */
[-C--:B------:R-:W-:Y:S02]  /*e4c0*/  FMUL.FTZ R42, R42, R170.reuse ;  /* 0x000000aa2a2a7220 */ /* 0x080fe40000410000 */
[----:B------:R-:W-:Y:S02]  /*e4d0*/  FMUL.FTZ R43, R43, R170 ;  /* 0x000000aa2b2b7220 */ /* 0x000fe40000410000 */
[-C--:B------:R-:W-:Y:S01]  /*e4e0*/  FMUL.FTZ R44, R44, R172.reuse ;  /* 0x000000ac2c2c7220 */ /* 0x080fe20000410000 */
[----:B------:R-:W-:Y:S01]  /*e4f0*/  MUFU.EX2 R247, R247 ;  /* 0x000000f700f77308 */ /* 0x000fe20000000800 */
[----:B------:R-:W-:Y:S01]  /*e500*/  FMUL.FTZ R45, R45, R172 ;  /* 0x000000ac2d2d7220 */ /* 0x000fe20000410000 */
[----:B---3--:R-:W-:Y:S01]  /*e510*/  HMMA.16816.F32 R136, R4, R8, R136 ;  /* 0x000000080488723c */ /* 0x008fe20000001888 */
[----:B------:R-:W-:-:S02]  /*e520*/  FMUL.FTZ R46, R46, R170 ;  /* 0x000000aa2e2e7220 */ /* 0x000fc40000410000 */
[----:B------:R-:W-:Y:S02]  /*e530*/  FMUL.FTZ R47, R47, R170 ;  /* 0x000000aa2f2f7220 */ /* 0x000fe40000410000 */
[-C--:B------:R-:W-:Y:S01]  /*e540*/  FMUL.FTZ R48, R48, R172.reuse ;  /* 0x000000ac30307220 */ /* 0x080fe20000410000 */
[----:B------:R-:W-:Y:S01]  /*e550*/  MUFU.EX2 R197, R197 ;  /* 0x000000c500c57308 */ /* 0x000fe20000000800 */
[----:B------:R-:W-:Y:S01]  /*e560*/  FMUL.FTZ R49, R49, R172 ;  /* 0x000000ac31317220 */ /* 0x000fe20000410000 */
[----:B------:R-:W-:Y:S01]  /*e570*/  HMMA.16816.F32 R132, R4, R10, R132 ;  /* 0x0000000a0484723c */ /* 0x000fe20000001884 */
[----:B------:R-:W3:Y:S01]  /*e580*/  LDSM.16.MT88.4 R8, [R218+0x1a000] ;  /* 0x01a00000da08783b */ /* 0x000ee20000004200 */
[-C--:B------:R-:W-:Y:S02]  /*e590*/  FMUL.FTZ R50, R50, R170.reuse ;  /* 0x000000aa32327220 */ /* 0x080fe40000410000 */
[----:B------:R-:W-:Y:S02]  /*e5a0*/  FMUL.FTZ R51, R51, R170 ;  /* 0x000000aa33337220 */ /* 0x000fe40000410000 */
[-C--:B------:R-:W-:Y:S01]  /*e5b0*/  FMUL.FTZ R52, R52, R172.reuse ;  /* 0x000000ac34347220 */ /* 0x080fe20000410000 */
[----:B------:R-:W-:Y:S01]  /*e5c0*/  MUFU.EX2 R196, R196 ;  /* 0x000000c400c47308 */ /* 0x000fe20000000800 */
[----:B------:R-:W-:-:S02]  /*e5d0*/  FMUL.FTZ R53, R53, R172 ;  /* 0x000000ac35357220 */ /* 0x000fc40000410000 */
[-C--:B------:R-:W-:Y:S02]  /*e5e0*/  FMUL.FTZ R54, R54, R170.reuse ;  /* 0x000000aa36367220 */ /* 0x080fe40000410000 */
[----:B------:R-:W-:Y:S02]  /*e5f0*/  FMUL.FTZ R55, R55, R170 ;  /* 0x000000aa37377220 */ /* 0x000fe40000410000 */
[-C--:B------:R-:W-:Y:S02]  /*e600*/  FMUL.FTZ R56, R56, R172.reuse ;  /* 0x000000ac38387220 */ /* 0x080fe40000410000 */
[----:B------:R-:W-:Y:S02]  /*e610*/  FMUL.FTZ R57, R57, R172 ;  /* 0x000000ac39397220 */ /* 0x000fe40000410000 */
[-C--:B------:R-:W-:Y:S02]  /*e620*/  FMUL.FTZ R58, R58, R170.reuse ;  /* 0x000000aa3a3a7220 */ /* 0x080fe40000410000 */
[----:B------:R-:W-:-:S02]  /*e630*/  FMUL.FTZ R59, R59, R170 ;  /* 0x000000aa3b3b7220 */ /* 0x000fc40000410000 */
[-C--:B------:R-:W-:Y:S01]  /*e640*/  FMUL.FTZ R60, R60, R172.reuse ;  /* 0x000000ac3c3c7220 */ /* 0x080fe20000410000 */
[C---:B-1----:R-:W-:Y:S01]  /*e650*/  HMMA.16816.F32 R36, R4.reuse, R20, R36 ;  /* 0x000000140424723c */ /* 0x042fe20000001824 */
[----:B------:R-:W-:Y:S02]  /*e660*/  FMUL.FTZ R61, R61, R172 ;  /* 0x000000ac3d3d7220 */ /* 0x000fe40000410000 */
[-C--:B------:R-:W-:Y:S02]  /*e670*/  FMUL.FTZ R62, R62, R170.reuse ;  /* 0x000000aa3e3e7220 */ /* 0x080fe40000410000 */
[----:B------:R-:W-:Y:S02]  /*e680*/  FMUL.FTZ R63, R63, R170 ;  /* 0x000000aa3f3f7220 */ /* 0x000fe40000410000 */
[-C--:B------:R-:W-:Y:S01]  /*e690*/  FMUL.FTZ R64, R64, R172.reuse ;  /* 0x000000ac40407220 */ /* 0x080fe20000410000 */
[----:B------:R-:W-:Y:S01]  /*e6a0*/  HMMA.16816.F32 R40, R4, R22, R40 ;  /* 0x000000160428723c */ /* 0x000fe20000001828 */
[----:B------:R-:W1:Y:S01]  /*e6b0*/  LDSM.16.MT88.4 R20, [R217+0x1a000] ;  /* 0x01a00000d914783b */ /* 0x000e620000004200 */
[----:B------:R-:W-:-:S02]  /*e6c0*/  FMUL.FTZ R65, R65, R172 ;  /* 0x000000ac41417220 */ /* 0x000fc40000410000 */
[-C--:B------:R-:W-:Y:S02]  /*e6d0*/  FMUL.FTZ R66, R66, R170.reuse ;  /* 0x000000aa42427220 */ /* 0x080fe40000410000 */
[----:B------:R-:W-:Y:S02]  /*e6e0*/  FMUL.FTZ R67, R67, R170 ;  /* 0x000000aa43437220 */ /* 0x000fe40000410000 */
[-C--:B------:R-:W-:Y:S01]  /*e6f0*/  FMUL.FTZ R68, R68, R172.reuse ;  /* 0x000000ac44447220 */ /* 0x080fe20000410000 */
[----:B---3--:R-:W-:Y:S01]  /*e700*/  HMMA.16816.F32 R44, R4, R8, R44 ;  /* 0x00000008042c723c */ /* 0x008fe2000000182c */
[----:B------:R-:W-:Y:S02]  /*e710*/  FMUL.FTZ R69, R69, R172 ;  /* 0x000000ac45457220 */ /* 0x000fe40000410000 */
[-C--:B------:R-:W-:Y:S02]  /*e720*/  FMUL.FTZ R70, R70, R170.reuse ;  /* 0x000000aa46467220 */ /* 0x080fe40000410000 */
[----:B------:R-:W-:-:S02]  /*e730*/  FMUL.FTZ R71, R71, R170 ;  /* 0x000000aa47477220 */ /* 0x000fc40000410000 */
[-C--:B------:R-:W-:Y:S01]  /*e740*/  FMUL.FTZ R72, R72, R172.reuse ;  /* 0x000000ac48487220 */ /* 0x080fe20000410000 */
[----:B------:R-:W-:Y:S01]  /*e750*/  HMMA.16816.F32 R48, R4, R10, R48 ;  /* 0x0000000a0430723c */ /* 0x000fe20000001830 */
[----:B------:R-:W3:Y:S01]  /*e760*/  LDSM.16.MT88.4 R8, [R216+0x1a000] ;  /* 0x01a00000d808783b */ /* 0x000ee20000004200 */
[----:B------:R-:W-:Y:S02]  /*e770*/  FMUL.FTZ R73, R73, R172 ;  /* 0x000000ac49497220 */ /* 0x000fe40000410000 */
[-C--:B------:R-:W-:Y:S02]  /*e780*/  FMUL.FTZ R74, R74, R170.reuse ;  /* 0x000000aa4a4a7220 */ /* 0x080fe40000410000 */
[----:B------:R-:W-:Y:S02]  /*e790*/  FMUL.FTZ R75, R75, R170 ;  /* 0x000000aa4b4b7220 */ /* 0x000fe40000410000 */
[-C--:B------:R-:W-:Y:S02]  /*e7a0*/  FMUL.FTZ R76, R76, R172.reuse ;  /* 0x000000ac4c4c7220 */ /* 0x080fe40000410000 */
[----:B------:R-:W-:-:S02]  /*e7b0*/  FMUL.FTZ R77, R77, R172 ;  /* 0x000000ac4d4d7220 */ /* 0x000fc40000410000 */
[-C--:B------:R-:W-:Y:S02]  /*e7c0*/  FMUL.FTZ R78, R78, R170.reuse ;  /* 0x000000aa4e4e7220 */ /* 0x080fe40000410000 */
[----:B------:R-:W-:Y:S02]  /*e7d0*/  FMUL.FTZ R79, R79, R170 ;  /* 0x000000aa4f4f7220 */ /* 0x000fe40000410000 */
[-C--:B------:R-:W-:Y:S02]  /*e7e0*/  FMUL.FTZ R80, R80, R172.reuse ;  /* 0x000000ac50507220 */ /* 0x080fe40000410000 */
[----:B------:R-:W-:Y:S02]  /*e7f0*/  FMUL.FTZ R81, R81, R172 ;  /* 0x000000ac51517220 */ /* 0x000fe40000410000 */
[-C--:B------:R-:W-:Y:S02]  /*e800*/  FMUL.FTZ R82, R82, R170.reuse ;  /* 0x000000aa52527220 */ /* 0x080fe40000410000 */
[----:B------:R-:W-:Y:S01]  /*e810*/  FMUL.FTZ R83, R83, R170 ;  /* 0x000000aa53537220 */ /* 0x000fe20000410000 */
[----:B-1----:R-:W-:Y:S01]  /*e820*/  HMMA.16816.F32 R52, R4, R20, R52 ;  /* 0x000000140434723c */ /* 0x002fe20000001834 */
[----:B------:R-:W-:-:S02]  /*e830*/  FMUL.FTZ R84, R84, R172 ;  /* 0x000000ac54547220 */ /* 0x000fc40000410000 */
[----:B------:R-:W-:Y:S02]  /*e840*/  FMUL.FTZ R85, R85, R172 ;  /* 0x000000ac55557220 */ /* 0x000fe40000410000 */
[-C--:B------:R-:W-:Y:S02]  /*e850*/  FMUL.FTZ R86, R86, R170.reuse ;  /* 0x000000aa56567220 */ /* 0x080fe40000410000 */
[----:B------:R-:W-:Y:S01]  /*e860*/  FMUL.FTZ R87, R87, R170 ;  /* 0x000000aa57577220 */ /* 0x000fe20000410000 */
[----:B------:R-:W-:Y:S01]  /*e870*/  HMMA.16816.F32 R56, R4, R22, R56 ;  /* 0x000000160438723c */ /* 0x000fe20000001838 */
[----:B------:R-:W1:Y:S01]  /*e880*/  LDSM.16.MT88.4 R20, [R220+0x1c000] ;  /* 0x01c00000dc14783b */ /* 0x000e620000004200 */
[-C--:B------:R-:W-:Y:S02]  /*e890*/  FMUL.FTZ R88, R88, R172.reuse ;  /* 0x000000ac58587220 */ /* 0x080fe40000410000 */
[----:B------:R-:W-:Y:S02]  /*e8a0*/  FMUL.FTZ R89, R89, R172 ;  /* 0x000000ac59597220 */ /* 0x000fe40000410000 */
[----:B------:R-:W-:-:S02]  /*e8b0*/  FMUL.FTZ R90, R90, R170 ;  /* 0x000000aa5a5a7220 */ /* 0x000fc40000410000 */
[----:B------:R-:W-:Y:S01]  /*e8c0*/  FMUL.FTZ R91, R91, R170 ;  /* 0x000000aa5b5b7220 */ /* 0x000fe20000410000 */
[C---:B---3--:R-:W-:Y:S01]  /*e8d0*/  HMMA.16816.F32 R60, R4.reuse, R8, R60 ;  /* 0x00000008043c723c */ /* 0x048fe2000000183c */
[-C--:B------:R-:W-:Y:S02]  /*e8e0*/  FMUL.FTZ R92, R92, R172.reuse ;  /* 0x000000ac5c5c7220 */ /* 0x080fe40000410000 */
[----:B------:R-:W-:Y:S02]  /*e8f0*/  FMUL.FTZ R93, R93, R172 ;  /* 0x000000ac5d5d7220 */ /* 0x000fe40000410000 */
[-C--:B------:R-:W-:Y:S02]  /*e900*/  FMUL.FTZ R94, R94, R170.reuse ;  /* 0x000000aa5e5e7220 */ /* 0x080fe40000410000 */
[----:B------:R-:W-:Y:S01]  /*e910*/  FMUL.FTZ R95, R95, R170 ;  /* 0x000000aa5f5f7220 */ /* 0x000fe20000410000 */
[----:B------:R-:W-:Y:S01]  /*e920*/  HMMA.16816.F32 R64, R4, R10, R64 ;  /* 0x0000000a0440723c */ /* 0x000fe20000001840 */
[----:B------:R-:W3:Y:S01]  /*e930*/  LDSM.16.MT88.4 R8, [R218+0x1c000] ;  /* 0x01c00000da08783b */ /* 0x000ee20000004200 */
[----:B------:R-:W-:-:S02]  /*e940*/  FMUL.FTZ R96, R96, R172 ;  /* 0x000000ac60607220 */ /* 0x000fc40000410000 */
[----:B------:R-:W-:Y:S02]  /*e950*/  FMUL.FTZ R97, R97, R172 ;  /* 0x000000ac61617220 */ /* 0x000fe40000410000 */
[-C--:B------:R-:W-:Y:S02]  /*e960*/  FMUL.FTZ R98, R98, R170.reuse ;  /* 0x000000aa62627220 */ /* 0x080fe40000410000 */
[----:B------:R-:W-:Y:S02]  /*e970*/  FMUL.FTZ R99, R99, R170 ;  /* 0x000000aa63637220 */ /* 0x000fe40000410000 */
[-C--:B------:R-:W-:Y:S02]  /*e980*/  FMUL.FTZ R100, R100, R172.reuse ;  /* 0x000000ac64647220 */ /* 0x080fe40000410000 */
[----:B------:R-:W-:Y:S02]  /*e990*/  FMUL.FTZ R101, R101, R172 ;  /* 0x000000ac65657220 */ /* 0x000fe40000410000 */
[----:B------:R-:W-:-:S02]  /*e9a0*/  FMUL.FTZ R102, R102, R170 ;  /* 0x000000aa66667220 */ /* 0x000fc40000410000 */
[----:B------:R-:W-:Y:S02]  /*e9b0*/  FMUL.FTZ R103, R103, R170 ;  /* 0x000000aa67677220 */ /* 0x000fe40000410000 */
[-C--:B------:R-:W-:Y:S02]  /*e9c0*/  FMUL.FTZ R104, R104, R172.reuse ;  /* 0x000000ac68687220 */ /* 0x080fe40000410000 */
[----:B------:R-:W-:Y:S02]  /*e9d0*/  FMUL.FTZ R105, R105, R172 ;  /* 0x000000ac69697220 */ /* 0x000fe40000410000 */
[-C--:B------:R-:W-:Y:S01]  /*e9e0*/  FMUL.FTZ R106, R106, R170.reuse ;  /* 0x000000aa6a6a7220 */ /* 0x080fe20000410000 */
[----:B-1----:R-:W-:Y:S01]  /*e9f0*/  HMMA.16816.F32 R68, R4, R20, R68 ;  /* 0x000000140444723c */ /* 0x002fe20000001844 */
[----:B------:R-:W-:Y:S02]  /*ea00*/  FMUL.FTZ R107, R107, R170 ;  /* 0x000000aa6b6b7220 */ /* 0x000fe40000410000 */
[----:B------:R-:W-:-:S02]  /*ea10*/  FMUL.FTZ R108, R108, R172 ;  /* 0x000000ac6c6c7220 */ /* 0x000fc40000410000 */
[----:B------:R-:W-:Y:S02]  /*ea20*/  FMUL.FTZ R109, R109, R172 ;  /* 0x000000ac6d6d7220 */ /* 0x000fe40000410000 */
[-C--:B------:R-:W-:Y:S01]  /*ea30*/  FMUL.FTZ R110, R110, R170.reuse ;  /* 0x000000aa6e6e7220 */ /* 0x080fe20000410000 */
[C---:B------:R-:W-:Y:S01]  /*ea40*/  HMMA.16816.F32 R72, R4.reuse, R22, R72 ;  /* 0x000000160448723c */ /* 0x040fe20000001848 */
[----:B------:R-:W1:Y:S01]  /*ea50*/  LDSM.16.MT88.4 R20, [R217+0x1c000] ;  /* 0x01c00000d914783b */ /* 0x000e620000004200 */
[----:B------:R-:W-:Y:S02]  /*ea60*/  FMUL.FTZ R111, R111, R170 ;  /* 0x000000aa6f6f7220 */ /* 0x000fe40000410000 */
[-C--:B------:R-:W-:Y:S02]  /*ea70*/  FMUL.FTZ R112, R112, R172.reuse ;  /* 0x000000ac70707220 */ /* 0x080fe40000410000 */
[----:B------:R-:W-:Y:S02]  /*ea80*/  FMUL.FTZ R113, R113, R172 ;  /* 0x000000ac71717220 */ /* 0x000fe40000410000 */
[-C--:B------:R-:W-:Y:S01]  /*ea90*/  FMUL.FTZ R114, R114, R170.reuse ;  /* 0x000000aa72727220 */ /* 0x080fe20000410000 */
[----:B---3--:R-:W-:Y:S01]  /*eaa0*/  HMMA.16816.F32 R76, R4, R8, R76 ;  /* 0x00000008044c723c */ /* 0x008fe2000000184c */
[----:B------:R-:W-:-:S02]  /*eab0*/  FMUL.FTZ R115, R115, R170 ;  /* 0x000000aa73737220 */ /* 0x000fc40000410000 */
[-C--:B------:R-:W-:Y:S02]  /*eac0*/  FMUL.FTZ R116, R116, R172.reuse ;  /* 0x000000ac74747220 */ /* 0x080fe40000410000 */
[----:B------:R-:W-:Y:S02]  /*ead0*/  FMUL.FTZ R117, R117, R172 ;  /* 0x000000ac75757220 */ /* 0x000fe40000410000 */
[-C--:B------:R-:W-:Y:S01]  /*eae0*/  FMUL.FTZ R118, R118, R170.reuse ;  /* 0x000000aa76767220 */ /* 0x080fe20000410000 */
[----:B------:R-:W-:Y:S01]  /*eaf0*/  HMMA.16816.F32 R80, R4, R10, R80 ;  /* 0x0000000a0450723c */ /* 0x000fe20000001850 */
[----:B------:R-:W3:Y:S01]  /*eb00*/  LDSM.16.MT88.4 R8, [R216+0x1c000] ;  /* 0x01c00000d808783b */ /* 0x000ee20000004200 */
        /* <DEDUP_REMOVED lines=8> */
[----:B------:R-:W-:-:S02]  /*eb90*/  FMUL.FTZ R127, R127, R170 ;  /* 0x000000aa7f7f7220 */ /* 0x000fc40000410000 */
[-C--:B------:R-:W-:Y:S02]  /*eba0*/  FMUL.FTZ R128, R128, R172.reuse ;  /* 0x000000ac80807220 */ /* 0x080fe40000410000 */
[----:B------:R-:W-:Y:S01]  /*ebb0*/  FMUL.FTZ R129, R129, R172 ;  /* 0x000000ac81817220 */ /* 0x000fe20000410000 */
[----:B-1----:R-:W-:Y:S01]  /*ebc0*/  HMMA.16816.F32 R84, R4, R20, R84 ;  /* 0x000000140454723c */ /* 0x002fe20000001854 */
[-C--:B------:R-:W-:Y:S02]  /*ebd0*/  FMUL.FTZ R130, R130, R170.reuse ;  /* 0x000000aa82827220 */ /* 0x080fe40000410000 */
[----:B------:R-:W-:-:S05]  /*ebe0*/  FMUL.FTZ R131, R131, R170 ;  /* 0x000000aa83837220 */ /* 0x000fca0000410000 */
        /* <DEDUP_REMOVED lines=18> */
[C---:B------:R-:W-:Y:S02]  /*ed10*/  LOP3.LUT R5, R34.reuse, 0xffff, RZ, 0xc0, !PT ;  /* 0x0000ffff22057812 */ /* 0x040fe400078ec0ff */
[----:B------:R-:W-:Y:S02]  /*ed20*/  LOP3.LUT R6, R34, 0xff, RZ, 0xc0, !PT ;  /* 0x000000ff22067812 */ /* 0x000fe400078ec0ff */
[----:B------:R-:W-:Y:S02]  /*ed30*/  SHF.R.U32.HI R5, RZ, 0x8, R5 ;  /* 0x00000008ff057819 */ /* 0x000fe40000011605 */
[----:B------:R-:W-:Y:S02]  /*ed40*/  LOP3.LUT R4, R24, 0xff, RZ, 0xc0, !PT ;  /* 0x000000ff18047812 */ /* 0x000fe400078ec0ff */
[----:B------:R-:W-:Y:S02]  /*ed50*/  PRMT R6, R6, 0x5410, R5 ;  /* 0x0000541006067816 */ /* 0x000fe40000000005 */
[----:B------:R-:W-:-:S02]  /*ed60*/  SHF.R.U32.HI R5, RZ, 0x10, R24 ;  /* 0x00000010ff057819 */ /* 0x000fc40000011618 */
[----:B------:R-:W-:Y:S01]  /*ed70*/  SHF.R.U32.HI R24, RZ, 0x18, R24 ;  /* 0x00000018ff187819 */ /* 0x000fe20000011618 */
[--C-:B------:R-:W-:Y:S01]  /*ed80*/  HSET2.LE.AND R6, R6, R241.reuse, PT ;  /* 0x000000f106067233 */ /* 0x100fe20003803000 */
[----:B------:R-:W-:Y:S02]  /*ed90*/  LOP3.LUT R5, R5, 0xff, RZ, 0xc0, !PT ;  /* 0x000000ff05057812 */ /* 0x000fe400078ec0ff */
[----:B------:R-:W-:Y:S02]  /*eda0*/  SHF.R.U32.HI R7, RZ, 0x10, R34 ;  /* 0x00000010ff077819 */ /* 0x000fe40000011622 */
[----:B------:R-:W-:Y:S01]  /*edb0*/  PRMT R4, R4, 0x5410, R9 ;  /* 0x0000541004047816 */ /* 0x000fe20000000009 */
[----:B------:R-:W-:Y:S01]  /*edc0*/  LDSM.16.MT88.4 R32, [R216+0x18800] ;  /* 0x01880000d820783b */ /* 0x000fe20000004200 */
[----:B------:R-:W-:Y:S02]  /*edd0*/  PRMT R24, R5, 0x5410, R24 ;  /* 0x0000541005187816 */ /* 0x000fe40000000018 */
[----:B--2---:R-:W-:Y:S01]  /*ede0*/  F2FP.PACK_AB R5, R184, R187 ;  /* 0x000000bbb805723e */ /* 0x004fe200000000ff */
[----:B------:R-:W2:Y:S01]  /*edf0*/  LDSM.16.MT88.4 R8, [R218+0x18800] ;  /* 0x01880000da08783b */ /* 0x000ea20000004200 */
[----:B------:R-:W-:Y:S01]  /*ee00*/  LOP3.LUT R7, R7, 0xff, RZ, 0xc0, !PT ;  /* 0x000000ff07077812 */ /* 0x000fe200078ec0ff */
[----:B------:R-:W-:Y:S01]  /*ee10*/  HSET2.LE.AND R4, R4, R241, PT ;  /* 0x000000f104047233 */ /* 0x000fe20003803000 */
[----:B------:R-:W-:-:S02]  /*ee20*/  LOP3.LUT R6, R6, R5, RZ, 0xc0, !PT ;  /* 0x0000000506067212 */ /* 0x000fc400078ec0ff */
[----:B------:R-:W-:Y:S02]  /*ee30*/  PRMT R26, R7, 0x5410, R26 ;  /* 0x00005410071a7816 */ /* 0x000fe4000000001a */
[----:B------:R-:W-:-:S03]  /*ee40*/  F2FP.PACK_AB R5, R188, R191 ;  /* 0x000000bfbc05723e */ /* 0x000fc600000000ff */
[--C-:B------:R-:W-:Y:S01]  /*ee50*/  HSET2.LE.AND R7, R26, R241.reuse, PT ;  /* 0x000000f11a077233 */ /* 0x100fe20003803000 */
[----:B------:R-:W-:Y:S01]  /*ee60*/  LOP3.LUT R4, R4, R5, RZ, 0xc0, !PT ;  /* 0x0000000504047212 */ /* 0x000fe200078ec0ff */
[----:B------:R-:W-:Y:S01]  /*ee70*/  HSET2.LE.AND R5, R24, R241, PT ;  /* 0x000000f118057233 */ /* 0x000fe20003803000 */
[----:B------:R-:W-:Y:S02]  /*ee80*/  F2FP.PACK_AB R26, R182, R185 ;  /* 0x000000b9b61a723e */ /* 0x000fe400000000ff */
[----:B------:R-:W-:Y:S02]  /*ee90*/  F2FP.PACK_AB R24, R186, R189 ;  /* 0x000000bdba18723e */ /* 0x000fe400000000ff */
[----:B------:R-:W-:Y:S02]  /*eea0*/  LOP3.LUT R7, R7, R26, RZ, 0xc0, !PT ;  /* 0x0000001a07077212 */ /* 0x000fe400078ec0ff */
[----:B------:R-:W-:Y:S02]  /*eeb0*/  LOP3.LUT R5, R5, R24, RZ, 0xc0, !PT ;  /* 0x0000001805057212 */ /* 0x000fe400078ec0ff */
[----:B------:R-:W3:Y:S05]  /*eec0*/  LDSM.16.MT88.4 R24, [R220+0x1a800] ;  /* 0x01a80000dc18783b */ /* 0x000eea0000004200 */
[C---:B-1----:R-:W-:Y:S08]  /*eed0*/  HMMA.16816.F32 R160, R4.reuse, R20, R160 ;  /* 0x0000001404a0723c */ /* 0x042ff000000018a0 */
[C---:B------:R-:W-:Y:S01]  /*eee0*/  HMMA.16816.F32 R156, R4.reuse, R22, R156 ;  /* 0x00000016049c723c */ /* 0x040fe2000000189c */
[----:B------:R-:W1:Y:S07]  /*eef0*/  LDSM.16.MT88.4 R20, [R218+0x1a800] ;  /* 0x01a80000da14783b */ /* 0x000e6e0000004200 */
[C---:B--2---:R-:W-:Y:S08]  /*ef00*/  HMMA.16816.F32 R152, R4.reuse, R8, R152 ;  /* 0x000000080498723c */ /* 0x044ff00000001898 */
[C---:B------:R-:W-:Y:S01]  /*ef10*/  HMMA.16816.F32 R148, R4.reuse, R10, R148 ;  /* 0x0000000a0494723c */ /* 0x040fe20000001894 */
[----:B------:R-:W2:Y:S07]  /*ef20*/  LDSM.16.MT88.4 R8, [R217+0x1a800] ;  /* 0x01a80000d908783b */ /* 0x000eae0000004200 */
[C---:B------:R-:W-:Y:S08]  /*ef30*/  HMMA.16816.F32 R136, R4.reuse, R32, R136 ;  /* 0x000000200488723c */ /* 0x040ff00000001888 */
[C---:B---3--:R-:W-:Y:S08]  /*ef40*/  HMMA.16816.F32 R36, R4.reuse, R24, R36 ;  /* 0x000000180424723c */ /* 0x048ff00000001824 */
[C---:B------:R-:W-:Y:S01]  /*ef50*/  HMMA.16816.F32 R40, R4.reuse, R26, R40 ;  /* 0x0000001a0428723c */ /* 0x040fe20000001828 */
[----:B------:R-:W3:Y:S07]  /*ef60*/  LDSM.16.MT88.4 R24, [R218+0x1c800] ;  /* 0x01c80000da18783b */ /* 0x000eee0000004200 */
[C---:B-1----:R-:W-:Y:S08]  /*ef70*/  HMMA.16816.F32 R44, R4.reuse, R20, R44 ;  /* 0x00000014042c723c */ /* 0x042ff0000000182c */
[C---:B------:R-:W-:Y:S01]  /*ef80*/  HMMA.16816.F32 R48, R4.reuse, R22, R48 ;  /* 0x000000160430723c */ /* 0x040fe20000001830 */
[----:B------:R-:W1:Y:S07]  /*ef90*/  LDSM.16.MT88.4 R20, [R217+0x1c800] ;  /* 0x01c80000d914783b */ /* 0x000e6e0000004200 */
        /* <DEDUP_REMOVED lines=11> */
[C---:B-1----:R-:W-:Y:S07]  /*f050*/  HMMA.16816.F32 R84, R4.reuse, R20, R84 ;  /* 0x000000140454723c */ /* 0x042fee0000001854 */
[----:B------:R-:W-:Y:S01]  /*f060*/  IMAD.U32 R20, RZ, RZ, UR4 ;  /* 0x00000004ff147e24 */ /* 0x000fe2000f8e00ff */
[C---:B------:R-:W-:Y:S07]  /*f070*/  HMMA.16816.F32 R88, R4.reuse, R22, R88 ;  /* 0x000000160458723c */ /* 0x040fee0000001858 */
[----:B------:R-:W-:Y:S01]  /*f080*/  IMAD.WIDE.U32 R22, R12, -0x2daee0ad, RZ ;  /* 0xd2511f530c167825 */ /* 0x000fe200078e00ff */
[----:B------:R-:W-:Y:S04]  /*f090*/  HMMA.16816.F32 R60, R4, R32, R60 ;  /* 0x00000020043c723c */ /* 0x000fe8000000183c */
[----:B------:R-:W-:-:S04]  /*f0a0*/  LOP3.LUT R20, R23, UR39, R20, 0x96, !PT ;  /* 0x0000002717147c12 */ /* 0x000fc8000f8e9614 */
[C---:B------:R-:W-:Y:S01]  /*f0b0*/  HMMA.16816.F32 R64, R4.reuse, R34, R64 ;  /* 0x000000220440723c */ /* 0x040fe20000001840 */
[----:B------:R-:W-:Y:S01]  /*f0c0*/  IMAD.WIDE.U32 R20, R20, -0x326172a9, RZ ;  /* 0xcd9e8d5714147825 */ /* 0x000fe200078e00ff */
[----:B------:R-:W1:Y:S04]  /*f0d0*/  LDSM.16.MT88.4 R32, [R216+0x1c800] ;  /* 0x01c80000d820783b */ /* 0x000e680000004200 */
[----:B------:R-:W-:Y:S02]  /*f0e0*/  LOP3.LUT R192, R21, UR16, R192, 0x96, !PT ;  /* 0x0000001015c07c12 */ /* 0x000fe4000f8e96c0 */
[----:B--2---:R-:W-:Y:S01]  /*f0f0*/  HMMA.16816.F32 R116, R4, R8, R116 ;  /* 0x000000080474723c */ /* 0x004fe20000001874 */
[----:B------:R-:W-:Y:S02]  /*f100*/  LOP3.LUT R20, R17, UR14, R20, 0x96, !PT ;  /* 0x0000000e11147c12 */ /* 0x000fe4000f8e9614 */
[----:B------:R-:W-:-:S04]  /*f110*/  IMAD.WIDE.U32 R22, R192, -0x2daee0ad, RZ ;  /* 0xd2511f53c0167825 */ /* 0x000fc800078e00ff */
[----:B------:R-:W-:Y:S01]  /*f120*/  IMAD.WIDE.U32 R20, R20, -0x2daee0ad, RZ ;  /* 0xd2511f5314147825 */ /* 0x000fe200078e00ff */
[----:B------:R-:W-:Y:S01]  /*f130*/  HMMA.16816.F32 R120, R4, R10, R120 ;  /* 0x0000000a0478723c */ /* 0x000fe20000001878 */
[----:B------:R-:W2:Y:S01]  /*f140*/  LDSM.16.MT88.4 R8, [R216+0x1e800] ;  /* 0x01e80000d808783b */ /* 0x000ea20000004200 */
[----:B------:R-:W-:Y:S01]  /*f150*/  LOP3.LUT R194, R23, UR13, R194, 0x96, !PT ;  /* 0x0000000d17c27c12 */ /* 0x000fe2000f8e96c2 */
[----:B------:R-:W-:Y:S01]  /*f160*/  FFMA.FTZ R192, R246, c[0x0][0x23c], -R183 ;  /* 0x00008f00f6c07a23 */ /* 0x000fe200000108b7 */
[----:B------:R-:W-:-:S03]  /*f170*/  LOP3.LUT R21, R21, UR11, R22, 0x96, !PT ;  /* 0x0000000b15157c12 */ /* 0x000fc6000f8e9616 */
[----:B------:R-:W-:Y:S01]  /*f180*/  IMAD.WIDE.U32 R194, R194, -0x326172a9, RZ ;  /* 0xcd9e8d57c2c27825 */ /* 0x000fe200078e00ff */
[----:B------:R-:W-:Y:S01]  /*f190*/  HMMA.16816.F32 R68, R4, R28, R68 ;  /* 0x0000001c0444723c */ /* 0x000fe20000001844 */
[----:B------:R-:W-:Y:S03]  /*f1a0*/  MUFU.EX2 R192, R192 ;  /* 0x000000c000c07308 */ /* 0x000fe60000000800 */
[----:B------:R-:W-:Y:S01]  /*f1b0*/  LOP3.LUT R22, R195, UR12, R16, 0x96, !PT ;  /* 0x0000000cc3167c12 */ /* 0x000fe2000f8e9610 */
[----:B------:R-:W-:-:S03]  /*f1c0*/  FFMA.FTZ R195, R248, c[0x0][0x23c], -R183 ;  /* 0x00008f00f8c37a23 */ /* 0x000fc600000108b7 */
[C---:B------:R-:W-:Y:S01]  /*f1d0*/  HMMA.16816.F32 R72, R4.reuse, R30, R72 ;  /* 0x0000001e0448723c */ /* 0x040fe20000001848 */
[----:B------:R-:W4:Y:S01]  /*f1e0*/  LDSM.16.MT88.4 R28, [R220+0x1e800] ;  /* 0x01e80000dc1c783b */ /* 0x000f220000004200 */
[----:B------:R-:W-:Y:S01]  /*f1f0*/  IMAD.WIDE.U32 R22, R22, -0x2daee0ad, RZ ;  /* 0xd2511f5316167825 */ /* 0x000fe200078e00ff */
[----:B------:R-:W2:Y:S04]  /*f200*/  MUFU.EX2 R195, R195 ;  /* 0x000000c300c37308 */ /* 0x000ea80000000800 */
[----:B------:R-:W-:Y:S01]  /*f210*/  LOP3.LUT R248, R23, UR9, R20, 0x96, !PT ;  /* 0x0000000917f87c12 */ /* 0x000fe2000f8e9614 */
[C---:B---3--:R-:W-:Y:S07]  /*f220*/  HMMA.16816.F32 R108, R4.reuse, R24, R108 ;  /* 0x00000018046c723c */ /* 0x048fee000000186c */
[----:B------:R-:W-:Y:S01]  /*f230*/  IMAD.WIDE.U32 R24, R21, -0x326172a9, RZ ;  /* 0xcd9e8d5715187825 */ /* 0x000fe200078e00ff */
[----:B-1----:R-:W-:Y:S03]  /*f240*/  HMMA.16816.F32 R92, R4, R32, R92 ;  /* 0x00000020045c723c */ /* 0x002fe6000000185c */
[----:B------:R-:W-:Y:S01]  /*f250*/  IMAD.MOV.U32 R198, RZ, RZ, R24 ;  /* 0x000000ffffc67224 */ /* 0x000fe200078e0018 */
[----:B------:R-:W-:Y:S01]  /*f260*/  LOP3.LUT R21, R25, UR10, R194, 0x96, !PT ;  /* 0x0000000a19157c12 */ /* 0x000fe2000f8e96c2 */
[----:B------:R-:W-:-:S02]  /*f270*/  FFMA.FTZ R194, R249, c[0x0][0x23c], -R174 ;  /* 0x00008f00f9c27a23 */ /* 0x000fc400000108ae */
[----:B------:R-:W-:Y:S01]  /*f280*/  IMAD.WIDE.U32 R248, R248, -0x326172a9, RZ ;  /* 0xcd9e8d57f8f87825 */ /* 0x000fe200078e00ff */
[C---:B------:R-:W-:Y:S01]  /*f290*/  HMMA.16816.F32 R96, R4.reuse, R34, R96 ;  /* 0x000000220460723c */ /* 0x040fe20000001860 */
[----:B------:R-:W1:Y:S02]  /*f2a0*/  LDSM.16.MT88.4 R32, [R218+0x19000] ;  /* 0x01900000da20783b */ /* 0x000e640000004200 */
[----:B------:R-:W-:Y:S01]  /*f2b0*/  IMAD.WIDE.U32 R16, R21, -0x2daee0ad, RZ ;  /* 0xd2511f5315107825 */ /* 0x000fe200078e00ff */
[----:B------:R-:W3:Y:S03]  /*f2c0*/  MUFU.EX2 R194, R194 ;  /* 0x000000c200c27308 */ /* 0x000ee60000000800 */
[----:B------:R-:W-:Y:S01]  /*f2d0*/  IMAD.MOV.U32 R199, RZ, RZ, R25 ;  /* 0x000000ffffc77224 */ /* 0x000fe200078e0019 */
[----:B------:R-:W-:Y:S01]  /*f2e0*/  LOP3.LUT R21, R17, UR7, R22, 0x96, !PT ;  /* 0x0000000711157c12 */ /* 0x000fe2000f8e9616 */
[----:B--2---:R-:W-:Y:S04]  /*f2f0*/  HMMA.16816.F32 R124, R4, R8, R124 ;  /* 0x00000008047c723c */ /* 0x004fe8000000187c */
[----:B------:R-:W-:-:S04]  /*f300*/  IMAD.WIDE.U32 R20, R21, -0x326172a9, RZ ;  /* 0xcd9e8d5715147825 */ /* 0x000fc800078e00ff */
[----:B----4-:R-:W-:Y:S01]  /*f310*/  HMMA.16816.F32 R100, R4, R28, R100 ;  /* 0x0000001c0464723c */ /* 0x010fe20000001864 */
[--C-:B------:R-:W-:Y:S02]  /*f320*/  SHF.R.U32.HI R8, RZ, 0x10, R20.reuse ;  /* 0x00000010ff087819 */ /* 0x100fe40000011614 */
[----:B------:R-:W-:Y:S02]  /*f330*/  SHF.R.U32.HI R9, RZ, 0x18, R20 ;  /* 0x00000018ff097819 */ /* 0x000fe40000011614 */
[----:B------:R-:W-:-:S03]  /*f340*/  LOP3.LUT R8, R8, 0xff, RZ, 0xc0, !PT ;  /* 0x000000ff08087812 */ /* 0x000fc600078ec0ff */
[C---:B------:R-:W-:Y:S01]  /*f350*/  HMMA.16816.F32 R104, R4.reuse, R30, R104 ;  /* 0x0000001e0468723c */ /* 0x040fe20000001868 */
[----:B------:R-:W-:Y:S01]  /*f360*/  PRMT R22, R8, 0x5410, R9 ;  /* 0x0000541008167816 */ /* 0x000fe20000000009 */
[----:B------:R-:W-:Y:S06]  /*f370*/  LDSM.16.MT88.4 R28, [R217+0x19000] ;  /* 0x01900000d91c783b */ /* 0x000fec0000004200 */
[C---:B------:R-:W-:Y:S01]  /*f380*/  HMMA.16816.F32 R112, R4.reuse, R26, R112 ;  /* 0x0000001a0470723c */ /* 0x040fe20000001870 */
[----:B------:R-:W-:Y:S07]  /*f390*/  LDSM.16.MT88.4 R24, [R216+0x19000] ;  /* 0x01900000d818783b */ /* 0x000fee0000004200 */
[----:B------:R-:W-:Y:S01]  /*f3a0*/  HMMA.16816.F32 R128, R4, R10, R128 ;  /* 0x0000000a0480723c */ /* 0x000fe20000001880 */
[----:B------:R-:W2:Y:S06]  /*f3b0*/  LDSM.16.MT88.4 R4, [R220+0x19000] ;  /* 0x01900000dc04783b */ /* 0x000eac0000004200 */
[----:B------:R-:W-:-:S02]  /*f3c0*/  LOP3.LUT R11, R20, 0xffff, RZ, 0xc0, !PT ;  /* 0x0000ffff140b7812 */ /* 0x000fc400078ec0ff */
[----:B------:R-:W-:Y:S02]  /*f3d0*/  LOP3.LUT R10, R20, 0xff, RZ, 0xc0, !PT ;  /* 0x000000ff140a7812 */ /* 0x000fe400078ec0ff */
[----:B------:R-:W-:Y:S02]  /*f3e0*/  LOP3.LUT R20, R21, UR18, R248, 0x96, !PT ;  /* 0x0000001215147c12 */ /* 0x000fe4000f8e96f8 */
[----:B------:R-:W-:Y:S02]  /*f3f0*/  SHF.R.U32.HI R11, RZ, 0x8, R11 ;  /* 0x00000008ff0b7819 */ /* 0x000fe4000001160b */
[----:B------:R-:W-:Y:S02]  /*f400*/  LOP3.LUT R8, R20, 0xffff, RZ, 0xc0, !PT ;  /* 0x0000ffff14087812 */ /* 0x000fe400078ec0ff */
[----:B------:R-:W-:Y:S02]  /*f410*/  SHF.R.U32.HI R9, RZ, 0x10, R20 ;  /* 0x00000010ff097819 */ /* 0x000fe40000011614 */
[----:B------:R-:W-:-:S02]  /*f420*/  PRMT R10, R10, 0x5410, R11 ;  /* 0x000054100a0a7816 */ /* 0x000fc4000000000b */
[----:B------:R-:W-:Y:S02]  /*f430*/  LOP3.LUT R11, R20, 0xff, RZ, 0xc0, !PT ;  /* 0x000000ff140b7812 */ /* 0x000fe400078ec0ff */
[----:B------:R-:W-:Y:S01]  /*f440*/  SHF.R.U32.HI R8, RZ, 0x8, R8 ;  /* 0x00000008ff087819 */ /* 0x000fe20000011608 */
[----:B------:R-:W-:Y:S01]  /*f450*/  HSET2.LE.AND R10, R10, R241, PT ;  /* 0x000000f10a0a7233 */ /* 0x000fe20003803000 */
[----:B------:R-:W-:Y:S02]  /*f460*/  SHF.R.U32.HI R20, RZ, 0x18, R20 ;  /* 0x00000018ff147819 */ /* 0x000fe40000011614 */
[----:B------:R-:W-:Y:S02]  /*f470*/  LOP3.LUT R9, R9, 0xff, RZ, 0xc0, !PT ;  /* 0x000000ff09097812 */ /* 0x000fe400078ec0ff */
[----:B------:R-:W-:Y:S02]  /*f480*/  PRMT R8, R11, 0x5410, R8 ;  /* 0x000054100b087816 */ /* 0x000fe40000000008 */
[----:B------:R-:W-:-:S02]  /*f490*/  PRMT R20, R9, 0x5410, R20 ;  /* 0x0000541009147816 */ /* 0x000fc40000000014 */
[----:B------:R-:W-:Y:S01]  /*f4a0*/  F2FP.PACK_AB R11, R190, R193 ;  /* 0x000000c1be0b723e */ /* 0x000fe200000000ff */
[--C-:B------:R-:W-:Y:S01]  /*f4b0*/  HSET2.LE.AND R8, R8, R241.reuse, PT ;  /* 0x000000f108087233 */ /* 0x100fe20003803000 */
[----:B------:R-:W-:Y:S01]  /*f4c0*/  F2FP.PACK_AB R21, R195, R192 ;  /* 0x000000c0c315723e */ /* 0x000fe200000000ff */
[--C-:B------:R-:W-:Y:S01]  /*f4d0*/  HSET2.LE.AND R9, R20, R241.reuse, PT ;  /* 0x000000f114097233 */ /* 0x100fe20003803000 */
[----:B---3--:R-:W-:Y:S02]  /*f4e0*/  F2FP.PACK_AB R20, R247, R194 ;  /* 0x000000c2f714723e */ /* 0x008fe400000000ff */
[----:B------:R-:W-:Y:S01]  /*f4f0*/  LOP3.LUT R8, R8, R11, RZ, 0xc0, !PT ;  /* 0x0000000b08087212 */ /* 0x000fe200078ec0ff */
[----:B------:R-:W-:Y:S01]  /*f500*/  HSET2.LE.AND R11, R22, R241, PT ;  /* 0x000000f1160b7233 */ /* 0x000fe20003803000 */
[----:B------:R-:W-:Y:S02]  /*f510*/  LOP3.LUT R9, R9, R20, RZ, 0xc0, !PT ;  /* 0x0000001409097212 */ /* 0x000fe400078ec0ff */
[----:B------:R-:W-:-:S02]  /*f520*/  F2FP.PACK_AB R20, R196, R197 ;  /* 0x000000c5c414723e */ /* 0x000fc400000000ff */
        /* <DEDUP_REMOVED lines=13> */
[C---:B-1----:R-:W-:Y:S07]  /*f600*/  HMMA.16816.F32 R52, R8.reuse, R32, R52 ;  /* 0x000000200834723c */ /* 0x042fee0000001834 */
[----:B------:R-:W-:Y:S01]  /*f610*/  IMAD.MOV.U32 R32, RZ, RZ, R16 ;  /* 0x000000ffff207224 */ /* 0x000fe200078e0010 */
[C---:B------:R-:W-:Y:S01]  /*f620*/  HMMA.16816.F32 R40, R8.reuse, R22, R40 ;  /* 0x000000160828723c */ /* 0x040fe20000001828 */
[----:B------:R-:W-:Y:S01]  /*f630*/  IMAD.MOV.U32 R33, RZ, RZ, R17 ;  /* 0x000000ffff217224 */ /* 0x000fe200078e0011 */
[----:B------:R-:W-:Y:S04]  /*f640*/  LDSM.16.MT88.4 R20, [R218+0x1d000] ;  /* 0x01d00000da14783b */ /* 0x000fe80000004200 */
[----:B------:R1:W5:Y:S02]  /*f650*/  LDL.LU.64 R16, [R1+0x28] ;  /* 0x0000280001107983 */ /* 0x0003640000300a00 */
[C---:B--2---:R-:W-:Y:S08]  /*f660*/  HMMA.16816.F32 R44, R8.reuse, R4, R44 ;  /* 0x00000004082c723c */ /* 0x044ff0000000182c */
[C---:B------:R-:W-:Y:S01]  /*f670*/  HMMA.16816.F32 R48, R8.reuse, R6, R48 ;  /* 0x000000060830723c */ /* 0x040fe20000001830 */
[----:B------:R-:W2:Y:S07]  /*f680*/  LDSM.16.MT88.4 R4, [R217+0x1d000] ;  /* 0x01d00000d904783b */ /* 0x000eae0000004200 */
[C---:B----4-:R-:W-:Y:S08]  /*f690*/  HMMA.16816.F32 R68, R8.reuse, R24, R68 ;  /* 0x000000180844723c */ /* 0x050ff00000001844 */
[----:B------:R-:W-:Y:S01]  /*f6a0*/  HMMA.16816.F32 R72, R8, R26, R72 ;  /* 0x0000001a0848723c */ /* 0x000fe20000001848 */
[----:B------:R-:W3:Y:S01]  /*f6b0*/  LDSM.16.MT88.4 R24, [R216+0x1d000] ;  /* 0x01d00000d818783b */ /* 0x000ee20000004200 */
[----:B------:R-:W-:Y:S01]  /*f6c0*/  LOP3.LUT R248, R249, UR8, R198, 0x96, !PT ;  /* 0x00000008f9f87c12 */ /* 0x000fe2000f8e96c6 */
[----:B------:R-:W-:-:S02]  /*f6d0*/  FFMA.FTZ R176, R176, c[0x0][0x23c], -R183 ;  /* 0x00008f00b0b07a23 */ /* 0x000fc400000108b7 */
[--C-:B------:R-:W-:Y:S02]  /*f6e0*/  FFMA.FTZ R199, R178, c[0x0][0x23c], -R183.reuse ;  /* 0x00008f00b2c77a23 */ /* 0x100fe400000108b7 */
[----:B------:R-:W-:Y:S01]  /*f6f0*/  FFMA.FTZ R179, R179, c[0x0][0x23c], -R174 ;  /* 0x00008f00b3b37a23 */ /* 0x000fe200000108ae */
[----:B------:R-:W-:Y:S01]  /*f700*/  HMMA.16816.F32 R144, R8, R28, R144 ;  /* 0x0000001c0890723c */ /* 0x000fe20000001890 */
[----:B------:R-:W-:-:S07]  /*f710*/  FFMA.FTZ R181, R181, c[0x0][0x23c], -R183 ;  /* 0x00008f00b5b57a23 */ /* 0x000fce00000108b7 */
[C---:B------:R-:W-:Y:S08]  /*f720*/  HMMA.16816.F32 R140, R8.reuse, R30, R140 ;  /* 0x0000001e088c723c */ /* 0x040ff0000000188c */
        /* <DEDUP_REMOVED lines=8> */
[----:B------:R-:W3:Y:S01]  /*f7b0*/  LDSM.16.MT88.4 R24, [R217+0x1f000] ;  /* 0x01f00000d918783b */ /* 0x000ee20000004200 */
[----:B------:R-:W-:Y:S01]  /*f7c0*/  IMAD.WIDE.U32 R248, R248, -0x2daee0ad, RZ ;  /* 0xd2511f53f8f87825 */ /* 0x000fe200078e00ff */
[----:B------:R-:W-:Y:S02]  /*f7d0*/  MUFU.EX2 R176, R176 ;  /* 0x000000b000b07308 */ /* 0x000fe40000000800 */
[----:B------:R-:W-:Y:S03]  /*f7e0*/  LDSM.16.MT88.4 R28, [R216+0x1b000] ;  /* 0x01b00000d81c783b */ /* 0x000fe60000004200 */
[C---:B--2---:R-:W-:Y:S08]  /*f7f0*/  HMMA.16816.F32 R108, R8.reuse, R4, R108 ;  /* 0x00000004086c723c */ /* 0x044ff0000000186c */
[C---:B------:R-:W-:Y:S01]  /*f800*/  HMMA.16816.F32 R112, R8.reuse, R6, R112 ;  /* 0x000000060870723c */ /* 0x040fe20000001870 */
[----:B------:R-:W2:Y:S07]  /*f810*/  LDSM.16.MT88.4 R4, [R216+0x1f000] ;  /* 0x01f00000d804783b */ /* 0x000eae0000004200 */
[----:B----4-:R-:W-:Y:S01]  /*f820*/  HMMA.16816.F32 R100, R8, R20, R100 ;  /* 0x000000140864723c */ /* 0x010fe20000001864 */
[----:B------:R-:W-:-:S06]  /*f830*/  FFMA.FTZ R178, R180, c[0x0][0x23c], -R183 ;  /* 0x00008f00b4b27a23 */ /* 0x000fcc00000108b7 */
[C---:B------:R-:W-:Y:S01]  /*f840*/  LOP3.LUT R20, R248.reuse, 0xffff, RZ, 0xc0, !PT ;  /* 0x0000fffff8147812 */ /* 0x040fe200078ec0ff */
[----:B------:R-:W-:Y:S03]  /*f850*/  HMMA.16816.F32 R104, R8, R22, R104 ;  /* 0x000000160868723c */ /* 0x000fe60000001868 */
[----:B------:R-:W-:Y:S02]  /*f860*/  SHF.R.U32.HI R21, RZ, 0x8, R20 ;  /* 0x00000008ff157819 */ /* 0x000fe40000011614 */
[----:B------:R-:W-:Y:S01]  /*f870*/  LOP3.LUT R20, R249, UR17, R32, 0x96, !PT ;  /* 0x00000011f9147c12 */ /* 0x000fe2000f8e9620 */
[----:B------:R-:W4:Y:S01]  /*f880*/  MUFU.EX2 R199, R199 ;  /* 0x000000c700c77308 */ /* 0x000f220000000800 */
[----:B------:R-:W-:Y:S01]  /*f890*/  SHF.R.U32.HI R23, RZ, 0x10, R248 ;  /* 0x00000010ff177819 */ /* 0x000fe200000116f8 */
[----:B------:R-:W-:Y:S01]  /*f8a0*/  FFMA.FTZ R180, R177, c[0x0][0x23c], -R174 ;  /* 0x00008f00b1b47a23 */ /* 0x000fe200000108ae */
[----:B------:R-:W-:-:S02]  /*f8b0*/  LOP3.LUT R198, R248, 0xff, RZ, 0xc0, !PT ;  /* 0x000000fff8c67812 */ /* 0x000fc400078ec0ff */
[----:B------:R-:W-:Y:S01]  /*f8c0*/  LOP3.LUT R22, R20, 0xffff, RZ, 0xc0, !PT ;  /* 0x0000ffff14167812 */ /* 0x000fe200078ec0ff */
[----:B---3--:R-:W-:Y:S01]  /*f8d0*/  HMMA.16816.F32 R116, R8, R24, R116 ;  /* 0x000000180874723c */ /* 0x008fe20000001874 */
[----:B------:R-:W-:Y:S02]  /*f8e0*/  SHF.R.U32.HI R246, RZ, 0x18, R248 ;  /* 0x00000018fff67819 */ /* 0x000fe400000116f8 */
[----:B------:R-:W-:Y:S01]  /*f8f0*/  LOP3.LUT R23, R23, 0xff, RZ, 0xc0, !PT ;  /* 0x000000ff17177812 */ /* 0x000fe200078ec0ff */
[----:B------:R-:W-:Y:S01]  /*f900*/  MUFU.EX2 R179, R179 ;  /* 0x000000b300b37308 */ /* 0x000fe20000000800 */
[----:B------:R-:W-:-:S03]  /*f910*/  PRMT R198, R198, 0x5410, R21 ;  /* 0x00005410c6c67816 */ /* 0x000fc60000000015 */
[C---:B------:R-:W-:Y:S01]  /*f920*/  HMMA.16816.F32 R120, R8.reuse, R26, R120 ;  /* 0x0000001a0878723c */ /* 0x040fe20000001878 */
[----:B------:R-:W3:Y:S01]  /*f930*/  LDSM.16.MT88.4 R24, [R217+0x19800] ;  /* 0x01980000d918783b */ /* 0x000ee20000004200 */
[----:B------:R-:W-:Y:S02]  /*f940*/  LOP3.LUT R21, R20, 0xff, RZ, 0xc0, !PT ;  /* 0x000000ff14157812 */ /* 0x000fe400078ec0ff */
[----:B------:R-:W-:Y:S01]  /*f950*/  SHF.R.U32.HI R22, RZ, 0x8, R22 ;  /* 0x00000008ff167819 */ /* 0x000fe20000011616 */
[----:B------:R-:W1:Y:S01]  /*f960*/  MUFU.EX2 R180, R180 ;  /* 0x000000b400b47308 */ /* 0x000e620000000800 */
[----:B------:R-:W-:Y:S02]  /*f970*/  PRMT R246, R23, 0x5410, R246 ;  /* 0x0000541017f67816 */ /* 0x000fe400000000f6 */
[----:B------:R-:W-:Y:S01]  /*f980*/  SHF.R.U32.HI R23, RZ, 0x10, R20 ;  /* 0x00000010ff177819 */ /* 0x000fe20000011614 */
[----:B------:R-:W-:Y:S01]  /*f990*/  FFMA.FTZ R173, R173, c[0x0][0x23c], -R174 ;  /* 0x00008f00adad7a23 */ /* 0x000fe200000108ae */
[----:B------:R-:W-:Y:S01]  /*f9a0*/  PRMT R22, R21, 0x5410, R22 ;  /* 0x0000541015167816 */ /* 0x000fe20000000016 */
[----:B------:R-:W-:Y:S01]  /*f9b0*/  FFMA.FTZ R174, R175, c[0x0][0x23c], -R174 ;  /* 0x00008f00afae7a23 */ /* 0x000fe200000108ae */
[----:B------:R-:W-:Y:S01]  /*f9c0*/  SHF.R.U32.HI R21, RZ, 0x18, R20 ;  /* 0x00000018ff157819 */ /* 0x000fe20000011614 */
[----:B------:R-:W-:Y:S01]  /*f9d0*/  MUFU.EX2 R178, R178 ;  /* 0x000000b200b27308 */ /* 0x000fe20000000800 */
[----:B------:R-:W-:Y:S01]  /*f9e0*/  LOP3.LUT R20, R23, 0xff, RZ, 0xc0, !PT ;  /* 0x000000ff17147812 */ /* 0x000fe200078ec0ff */
[----:B--2---:R-:W-:Y:S06]  /*f9f0*/  HMMA.16816.F32 R124, R8, R4, R124 ;  /* 0x00000004087c723c */ /* 0x004fec000000187c */
[----:B------:R-:W2:Y:S01]  /*fa00*/  MUFU.EX2 R181, R181 ;  /* 0x000000b500b57308 */ /* 0x000ea20000000800 */
[----:B------:R-:W-:Y:S01]  /*fa10*/  HSET2.LE.AND R4, R22, R241, PT ;  /* 0x000000f116047233 */ /* 0x000fe20003803000 */
[----:B----4-:R-:W-:-:S02]  /*fa20*/  F2FP.PACK_AB R5, R199, R176 ;  /* 0x000000b0c705723e */ /* 0x010fc400000000ff */
[----:B------:R-:W-:Y:S01]  /*fa30*/  PRMT R20, R20, 0x5410, R21 ;  /* 0x0000541014147816 */ /* 0x000fe20000000015 */
[----:B------:R-:W-:Y:S01]  /*fa40*/  HMMA.16816.F32 R128, R8, R6, R128 ;  /* 0x000000060880723c */ /* 0x000fe20000001880 */
[----:B------:R-:W-:Y:S02]  /*fa50*/  LOP3.LUT R4, R4, R5, RZ, 0xc0, !PT ;  /* 0x0000000504047212 */ /* 0x000fe400078ec0ff */
[----:B------:R-:W-:Y:S01]  /*fa60*/  MUFU.EX2 R173, R173 ;  /* 0x000000ad00ad7308 */ /* 0x000fe20000000800 */
[----:B------:R-:W-:Y:S02]  /*fa70*/  HSET2.LE.AND R5, R20, R241, PT ;  /* 0x000000f114057233 */ /* 0x000fe40003803000 */
[----:B------:R-:W4:Y:S01]  /*fa80*/  LDSM.16.MT88.4 R20, [R216+0x19800] ;  /* 0x01980000d814783b */ /* 0x000f220000004200 */
[----:B-1----:R-:W-:-:S04]  /*fa90*/  F2FP.PACK_AB R6, R180, R179 ;  /* 0x000000b3b406723e */ /* 0x002fc800000000ff */
[----:B------:R-:W1:Y:S01]  /*faa0*/  MUFU.EX2 R174, R174 ;  /* 0x000000ae00ae7308 */ /* 0x000e620000000800 */
[----:B------:R-:W-:Y:S01]  /*fab0*/  LOP3.LUT R5, R5, R6, RZ, 0xc0, !PT ;  /* 0x0000000605057212 */ /* 0x000fe200078ec0ff */
[----:B------:R-:W-:Y:S01]  /*fac0*/  HSET2.LE.AND R6, R198, R241, PT ;  /* 0x000000f1c6067233 */ /* 0x000fe20003803000 */
[----:B--2---:R-:W-:-:S04]  /*fad0*/  F2FP.PACK_AB R7, R181, R178 ;  /* 0x000000b2b507723e */ /* 0x004fc800000000ff */
[----:B------:R-:W-:Y:S01]  /*fae0*/  LOP3.LUT R6, R6, R7, RZ, 0xc0, !PT ;  /* 0x0000000706067212 */ /* 0x000fe200078ec0ff */
[----:B------:R-:W-:Y:S01]  /*faf0*/  HSET2.LE.AND R7, R246, R241, PT ;  /* 0x000000f1f6077233 */ /* 0x000fe20003803000 */
[----:B-1----:R-:W-:-:S04]  /*fb00*/  F2FP.PACK_AB R198, R174, R173 ;  /* 0x000000adaec6723e */ /* 0x002fc800000000ff */
[----:B------:R-:W-:Y:S01]  /*fb10*/  LOP3.LUT R7, R7, R198, RZ, 0xc0, !PT ;  /* 0x000000c607077212 */ /* 0x000fe200078ec0ff */
[C---:B------:R-:W-:Y:S01]  /*fb20*/  HMMA.16816.F32 R56, R8.reuse, R34, R56 ;  /* 0x000000220838723c */ /* 0x040fe20000001838 */
[----:B------:R-:W1:Y:S07]  /*fb30*/  LDSM.16.MT88.4 R32, [R220+0x19800] ;  /* 0x01980000dc20783b */ /* 0x000e6e0000004200 */
[C---:B------:R-:W-:Y:S08]  /*fb40*/  HMMA.16816.F32 R60, R8.reuse, R28, R60 ;  /* 0x0000001c083c723c */ /* 0x040ff0000000183c */
[----:B------:R-:W-:Y:S01]  /*fb50*/  HMMA.16816.F32 R64, R8, R30, R64 ;  /* 0x0000001e0840723c */ /* 0x000fe20000001840 */
[----:B------:R-:W2:Y:S04]  /*fb60*/  LDSM.16.MT88.4 R28, [R218+0x19800] ;  /* 0x01980000da1c783b */ /* 0x000ea80000004200 */
[----:B------:R-:W2:Y:S03]  /*fb70*/  LDSM.16.MT88.4 R8, [R220+0x1b800] ;  /* 0x01b80000dc08783b */ /* 0x000ea60000004200 */
[C---:B---3--:R-:W-:Y:S08]  /*fb80*/  HMMA.16816.F32 R144, R4.reuse, R24, R144 ;  /* 0x000000180490723c */ /* 0x048ff00000001890 */
[C---:B------:R-:W-:Y:S01]  /*fb90*/  HMMA.16816.F32 R140, R4.reuse, R26, R140 ;  /* 0x0000001a048c723c */ /* 0x040fe2000000188c */
[----:B------:R-:W3:Y:S07]  /*fba0*/  LDSM.16.MT88.4 R24, [R216+0x1b800] ;  /* 0x01b80000d818783b */ /* 0x000eee0000004200 */
[C---:B----4-:R-:W-:Y:S08]  /*fbb0*/  HMMA.16816.F32 R136, R4.reuse, R20, R136 ;  /* 0x000000140488723c */ /* 0x050ff00000001888 */
        /* <DEDUP_REMOVED lines=10> */
[----:B------:R-:W4:Y:S07]  /*fc60*/  LDSM.16.MT88.4 R8, [R218+0x1d800] ;  /* 0x01d80000da08783b */ /* 0x000f2e0000004200 */
[C---:B---3--:R-:W-:Y:S08]  /*fc70*/  HMMA.16816.F32 R60, R4.reuse, R24, R60 ;  /* 0x00000018043c723c */ /* 0x048ff0000000183c */
[----:B------:R-:W-:Y:S01]  /*fc80*/  HMMA.16816.F32 R64, R4, R26, R64 ;  /* 0x0000001a0440723c */ /* 0x000fe20000001840 */
[----:B------:R-:W3:Y:S01]  /*fc90*/  LDSM.16.MT88.4 R24, [R220+0x1f800] ;  /* 0x01f80000dc18783b */ /* 0x000ee20000004200 */
[----:B------:R-:W-:-:S02]  /*fca0*/  FFMA.FTZ R168, R167, R172, R168 ;  /* 0x000000aca7a87223 */ /* 0x000fc400000100a8 */
[----:B------:R-:W-:-:S04]  /*fcb0*/  FFMA.FTZ R15, R251, R170, R15 ;  /* 0x000000aafb0f7223 */ /* 0x000fc8000001000f */
[----:B-1----:R-:W-:Y:S01]  /*fcc0*/  HMMA.16816.F32 R44, R4, R32, R44 ;  /* 0x00000020042c723c */ /* 0x002fe2000000182c */
[----:B------:R-:W-:Y:S02]  /*fcd0*/  FADD.FTZ R168, R171, R168 ;  /* 0x000000a8aba87221 */ /* 0x000fe40000010000 */
[----:B------:R-:W-:-:S05]  /*fce0*/  FADD.FTZ R0, R0, R15 ;  /* 0x0000000f00007221 */ /* 0x000fca0000010000 */
[C---:B------:R-:W-:Y:S01]  /*fcf0*/  HMMA.16816.F32 R48, R4.reuse, R34, R48 ;  /* 0x000000220430723c */ /* 0x040fe20000001830 */
[----:B------:R-:W1:Y:S07]  /*fd00*/  LDSM.16.MT88.4 R32, [R217+0x1d800] ;  /* 0x01d80000d920783b */ /* 0x000e6e0000004200 */
[----:B--2---:R-:W-:Y:S01]  /*fd10*/  HMMA.16816.F32 R52, R4, R28, R52 ;  /* 0x0000001c0434723c */ /* 0x004fe20000001834 */
[----:B------:R-:W-:-:S07]  /*fd20*/  FADD.FTZ R169, R169, R168 ;  /* 0x000000a8a9a97221 */ /* 0x000fce0000010000 */
[C---:B------:R-:W-:Y:S01]  /*fd30*/  HMMA.16816.F32 R56, R4.reuse, R30, R56 ;  /* 0x0000001e0438723c */ /* 0x040fe20000001838 */
[----:B------:R-:W2:Y:S07]  /*fd40*/  LDSM.16.MT88.4 R28, [R216+0x1d800] ;  /* 0x01d80000d81c783b */ /* 0x000eae0000004200 */
[----:B----4-:R-:W-:Y:S01]  /*fd50*/  HMMA.16816.F32 R68, R4, R20, R68 ;  /* 0x000000140444723c */ /* 0x010fe20000001844 */
[----:B------:R-:W-:-:S07]  /*fd60*/  FADD.FTZ R165, R165, R0 ;  /* 0x00000000a5a57221 */ /* 0x000fce0000010000 */
[C---:B------:R-:W-:Y:S01]  /*fd70*/  HMMA.16816.F32 R72, R4.reuse, R22, R72 ;  /* 0x000000160448723c */ /* 0x040fe20000001848 */
[----:B------:R-:W4:Y:S07]  /*fd80*/  LDSM.16.MT88.4 R20, [R218+0x1f800] ;  /* 0x01f80000da14783b */ /* 0x000f2e0000004200 */
[C---:B------:R-:W-:Y:S08]  /*fd90*/  HMMA.16816.F32 R76, R4.reuse, R8, R76 ;  /* 0x00000008044c723c */ /* 0x040ff0000000184c */
[C---:B------:R-:W-:Y:S01]  /*fda0*/  HMMA.16816.F32 R80, R4.reuse, R10, R80 ;  /* 0x0000000a0450723c */ /* 0x040fe20000001850 */
[----:B------:R-:W1:Y:S07]  /*fdb0*/  LDSM.16.MT88.4 R8, [R217+0x1f800] ;  /* 0x01f80000d908783b */ /* 0x000e6e0000004200 */
[C---:B---3--:R-:W-:Y:S08]  /*fdc0*/  HMMA.16816.F32 R100, R4.reuse, R24, R100 ;  /* 0x000000180464723c */ /* 0x048ff00000001864 */
        /* <DEDUP_REMOVED lines=21> */
[----:B------:R-:W-:Y:S01]  /*ff20*/  HMMA.16816.F32 R88, R4, R34, R88 ;  /* 0x000000220458723c */ /* 0x000fe20000001858 */
[----:B------:R-:W-:-:S07]  /*ff30*/  FADD.FTZ R176, R176, R195 ;  /* 0x000000c3b0b07221 */ /* 0x000fce0000010000 */
[----:B--2---:R-:W-:Y:S01]  /*ff40*/  HMMA.16816.F32 R92, R4, R28, R92 ;  /* 0x0000001c045c723c */ /* 0x004fe2000000185c */
[----:B------:R-:W-:-:S07]  /*ff50*/  FADD.FTZ R179, R179, R196 ;  /* 0x000000c4b3b37221 */ /* 0x000fce0000010000 */
[C---:B------:R-:W-:Y:S08]  /*ff60*/  HMMA.16816.F32 R96, R4.reuse, R30, R96 ;  /* 0x0000001e0460723c */ /* 0x040ff00000001860 */
[C---:B----4-:R-:W-:Y:S08]  /*ff70*/  HMMA.16816.F32 R108, R4.reuse, R20, R108 ;  /* 0x00000014046c723c */ /* 0x050ff0000000186c */
[C---:B------:R-:W-:Y:S08]  /*ff80*/  HMMA.16816.F32 R112, R4.reuse, R22, R112 ;  /* 0x000000160470723c */ /* 0x040ff00000001870 */
[C---:B------:R-:W-:Y:S08]  /*ff90*/  HMMA.16816.F32 R116, R4.reuse, R8, R116 ;  /* 0x000000080474723c */ /* 0x040ff00000001874 */
[C---:B------:R-:W-:Y:S08]  /*ffa0*/  HMMA.16816.F32 R120, R4.reuse, R10, R120 ;  /* 0x0000000a0478723c */ /* 0x040ff00000001878 */
[C---:B---3--:R-:W-:Y:S08]  /*ffb0*/  HMMA.16816.F32 R124, R4.reuse, R24, R124 ;  /* 0x00000018047c723c */ /* 0x048ff0000000187c */
[----:B------:R-:W-:Y:S01]  /*ffc0*/  HMMA.16816.F32 R128, R4, R26, R128 ;  /* 0x0000001a0480723c */ /* 0x000fe20000001880 */
[----:B------:R-:W-:-:S02]  /*ffd0*/  FADD.FTZ R199, R199, R176 ;  /* 0x000000b0c7c77221 */ /* 0x000fc40000010000 */
[----:B------:R-:W-:Y:S02]  /*ffe0*/  FADD.FTZ R180, R180, R179 ;  /* 0x000000b3b4b47221 */ /* 0x000fe40000010000 */
[----:B------:R-:W-:Y:S02]  /*fff0*/  FADD.FTZ R178, R178, R199 ;  /* 0x000000c7b2b27221 */ /* 0x000fe40000010000 */
[----:B------:R-:W-:Y:S02]  /*10000*/  FADD.FTZ R173, R173, R180 ;  /* 0x000000b4adad7221 */ /* 0x000fe40000010000 */
[----:B------:R-:W-:Y:S02]  /*10010*/  FADD.FTZ R167, R181, R178 ;  /* 0x000000b2b5a77221 */ /* 0x000fe40000010000 */
[----:B------:R-:W-:Y:S02]  /*10020*/  FADD.FTZ R251, R174, R173 ;  /* 0x000000adaefb7221 */ /* 0x000fe40000010000 */
.L_x_1376:
        /* <DEDUP_REMOVED lines=8> */
[----:B------:R-:W-:Y:S01]  /*100b0*/  UIMAD UR4, UR35, UR4, URZ ;  /* 0x00000004230472a4 */ /* 0x000fe2000f8e023f */
[----:B------:R-:W-:Y:S01]  /*100c0*/  IMAD.MOV.U32 R6, RZ, RZ, R244 ;  /* 0x000000ffff067224 */ /* 0x000fe200078e00f4 */
[----:B------:R-:W-:Y:S01]  /*100d0*/  ISETP.GE.AND P5, PT, R244, c[0x0][0x220], PT ;  /* 0x00008800f4007a0c */ /* 0x000fe20003fa6270 */
[----:B------:R-:W-:Y:S01]  /*100e0*/  IMAD.U32 R8, RZ, RZ, UR29 ;  /* 0x0000001dff087e24 */ /* 0x000fe2000f8e00ff */
[----:B------:R-:W-:Y:S01]  /*100f0*/  UIMAD UR40, UR29, UR5, UR4 ;  /* 0x000000051d2872a4 */ /* 0x000fe2000f8e0204 */
[--C-:B------:R-:W-:Y:S01]  /*10100*/  IMAD.WIDE.U32 R10, R10, c[0x0][0x1b0], R6.reuse ;  /* 0x00006c000a0a7a25 */ /* 0x100fe200078e0006 */
[----:B------:R-:W-:Y:S01]  /*10110*/  ISETP.GE.AND P4, PT, R230, c[0x0][0x220], PT ;  /* 0x00008800e6007a0c */ /* 0x000fe20003f86270 */
[----:B------:R-:W-:Y:S01]  /*10120*/  ULDC.64 UR4, c[0x0][0x1b8] ;  /* 0x00006e0000047ab9 */ /* 0x000fe20000000a00 */
[----:B------:R-:W-:Y:S01]  /*10130*/  ISETP.GE.AND P3, PT, R229, c[0x0][0x220], PT ;  /* 0x00008800e5007a0c */ /* 0x000fe20003f66270 */
[----:B------:R-:W-:Y:S01]  /*10140*/  IMAD.WIDE.U32 R8, R8, c[0x0][0x1b8], R6 ;  /* 0x00006e0008087a25 */ /* 0x000fe200078e0006 */
[----:B------:R-:W-:Y:S01]  /*10150*/  IADD3 R7, P1, R10, UR34, RZ ;  /* 0x000000220a077c10 */ /* 0x000fe2000ff3e0ff */
[----:B------:R-:W-:Y:S01]  /*10160*/  UIMAD UR4, UR35, UR4, URZ ;  /* 0x00000004230472a4 */ /* 0x000fe2000f8e023f */
[----:B------:R-:W-:Y:S01]  /*10170*/  ISETP.GE.AND P2, PT, R228, c[0x0][0x220], PT ;  /* 0x00008800e4007a0c */ /* 0x000fe20003f46270 */
[----:B------:R-:W-:Y:S01]  /*10180*/  IMAD.U32 R248, RZ, RZ, UR40 ;  /* 0x00000028fff87e24 */ /* 0x000fe2000f8e00ff */
[----:B------:R-:W-:Y:S01]  /*10190*/  UMOV UR34, URZ ;  /* 0x0000003f00227c82 */ /* 0x000fe20008000000 */
[----:B------:R-:W-:Y:S01]  /*101a0*/  IMAD.MOV.U32 R164, RZ, RZ, R2 ;  /* 0x000000ffffa47224 */ /* 0x000fe200078e0002 */
[----:B------:R-:W-:Y:S01]  /*101b0*/  UIMAD UR4, UR29, UR5, UR4 ;  /* 0x000000051d0472a4 */ /* 0x000fe2000f8e0204 */
[----:B------:R-:W-:Y:S01]  /*101c0*/  IMAD.MOV.U32 R0, RZ, RZ, R3 ;  /* 0x000000ffff007224 */ /* 0x000fe200078e0003 */
[----:B------:R-:W-:Y:S01]  /*101d0*/  IADD3.X R248, R248, UR32, R11, P1, !PT ;  /* 0x00000020f8f87c10 */ /* 0x000fe20008ffe40b */
[----:B------:R-:W-:Y:S01]  /*101e0*/  IMAD.WIDE.U32 R2, R13, -0x326172a9, RZ ;  /* 0xcd9e8d570d027825 */ /* 0x000fe200078e00ff */
[----:B-1----:R-:W-:Y:S01]  /*101f0*/  SHF.R.S32.HI R4, RZ, 0x1f, R5 ;  /* 0x0000001fff047819 */ /* 0x002fe20000011405 */
[----:B------:R-:W-:Y:S01]  /*10200*/  UIADD3 UR32, UR37, -0x1, URZ ;  /* 0xffffffff25207890 */ /* 0x000fe2000fffe03f */
[----:B------:R-:W-:Y:S01]  /*10210*/  LEA R249, P1, R7, c[0x0][0x168], 0x1 ;  /* 0x00005a0007f97a11 */ /* 0x000fe200078208ff */
[----:B------:R-:W-:Y:S01]  /*10220*/  IMAD.U32 R246, RZ, RZ, UR4 ;  /* 0x00000004fff67e24 */ /* 0x000fe2000f8e00ff */
[----:B------:R-:W-:-:S02]  /*10230*/  LEA.HI R4, R4, R5, RZ, 0x3 ;  /* 0x0000000504047211 */ /* 0x000fc400078f18ff */
[----:B------:R-:W-:Y:S01]  /*10240*/  LEA.HI.X R248, R7, c[0x0][0x16c], R248, 0x1, P1 ;  /* 0x00005b0007f87a11 */ /* 0x000fe200008f0cf8 */
[----:B------:R-:W-:Y:S01]  /*10250*/  IMAD.WIDE.U32 R6, R12, -0x2daee0ad, RZ ;  /* 0xd2511f530c067825 */ /* 0x000fe200078e00ff */
[----:B------:R-:W-:Y:S02]  /*10260*/  SHF.R.S32.HI R4, RZ, 0x3, R4 ;  /* 0x00000003ff047819 */ /* 0x000fe40000011404 */
[----:B------:R-:W-:Y:S02]  /*10270*/  IADD3 R5, P0, R8, UR36, RZ ;  /* 0x0000002408057c10 */ /* 0x000fe4000ff1e0ff */
[----:B------:R-:W-:Y:S02]  /*10280*/  IADD3 R20, P1, R4, 0x20, RZ ;  /* 0x0000002004147810 */ /* 0x000fe40007f3e0ff */
[----:B------:R-:W-:Y:S02]  /*10290*/  SHF.R.S32.HI R4, RZ, 0x1f, R4 ;  /* 0x0000001fff047819 */ /* 0x000fe40000011404 */
[----:B------:R-:W-:Y:S01]  /*102a0*/  IADD3.X R246, R246, UR33, R9, P0, !PT ;  /* 0x00000021f6f67c10 */ /* 0x000fe200087fe409 */
[----:B------:R-:W-:Y:S01]  /*102b0*/  UIADD3 UR33, UR37, -0x2, URZ ;  /* 0xfffffffe25217890 */ /* 0x000fe2000fffe03f */
[----:B------:R-:W-:Y:S01]  /*102c0*/  LEA R247, P0, R5, c[0x0][0x170], 0x1 ;  /* 0x00005c0005f77a11 */ /* 0x000fe200078008ff */
[----:B------:R-:W-:Y:S01]  /*102d0*/  IMAD.X R21, RZ, RZ, R4, P1 ;  /* 0x000000ffff157224 */ /* 0x000fe200008e0604 */
[----:B------:R-:W-:-:S02]  /*102e0*/  LOP3.LUT R14, R3, R14, RZ, 0x3c, !PT ;  /* 0x0000000e030e7212 */ /* 0x000fc400078e3cff */
[----:B------:R-:W-:Y:S02]  /*102f0*/  LEA.HI.X R246, R5, c[0x0][0x174], R246, 0x1, P0 ;  /* 0x00005d0005f67a11 */ /* 0x000fe400000f0cf6 */
[----:B------:R-:W-:Y:S01]  /*10300*/  STL.64 [R1+0x20], R20 ;  /* 0x0000201401007387 */ /* 0x000fe20000100a00 */
[----:B------:R-:W-:-:S03]  /*10310*/  IMAD.WIDE.U32 R4, R14, -0x2daee0ad, RZ ;  /* 0xd2511f530e047825 */ /* 0x000fc600078e00ff */
[----:B------:R1:W-:Y:S04]  /*10320*/  STL.64 [R1+0x8], R2 ;  /* 0x0000080201007387 */ /* 0x0003e80000100a00 */
[----:B------:R2:W-:Y:S01]  /*10330*/  STL.64 [R1+0x10], R6 ;  /* 0x0000100601007387 */ /* 0x0005e20000100a00 */
[----:B-1---5:R-:W-:Y:S02]  /*10340*/  IMAD.MOV.U32 R2, RZ, RZ, R16 ;  /* 0x000000ffff027224 */ /* 0x022fe400078e0010 */
[----:B------:R-:W-:-:S05]  /*10350*/  IMAD.MOV.U32 R3, RZ, RZ, R19 ;  /* 0x000000ffff037224 */ /* 0x000fca00078e0013 */
[----:B------:R2:W-:Y:S04]  /*10360*/  STL.64 [R1+0x18], R2 ;  /* 0x0000180201007387 */ /* 0x0005e80000100a00 */
[----:B------:R2:W-:Y:S01]  /*10370*/  STL.64 [R1], R4 ;  /* 0x0000000401007387 */ /* 0x0005e20000100a00 */
[----:B------:R-:W-:Y:S05]  /*10380*/  BRA `(.L_x_1384) ;  /* 0x000003c000007947 */ /* 0x000fea0003800000 */
.L_x_1386:
        /* <DEDUP_REMOVED lines=60> */
.L_x_1384:
[----:B--2---:R-:W2:Y:S01]  /*10750*/  LDL.64 R6, [R1+0x18] ;  /* 0x0000180001067983 */ /* 0x004ea20000100a00 */
[----:B------:R-:W-:Y:S01]  /*10760*/  UIADD3 UR4, UR32, -UR34, URZ ;  /* 0x8000002220047290 */ /* 0x000fe2000fffe03f */
[----:B------:R-:W-:Y:S04]  /*10770*/  DEPBAR.LE SB0, 0x0 ;  /* 0x000080000000791a */ /* 0x000fe80000000000 */
[----:B------:R-:W3:Y:S01]  /*10780*/  LDL.64 R4, [R1+0x20] ;  /* 0x0000200001047983 */ /* 0x000ee20000100a00 */
[----:B------:R-:W-:Y:S01]  /*10790*/  IMAD.U32 R3, RZ, RZ, UR4 ;  /* 0x00000004ff037e24 */ /* 0x000fe2000f8e00ff */
[----:B------:R-:W-:Y:S02]  /*107a0*/  UIADD3 UR29, UR37, -0x1, URZ ;  /* 0xffffffff251d7890 */ /* 0x000fe4000fffe03f */
[----:B------:R-:W-:Y:S02]  /*107b0*/  BAR.SYNC.DEFER_BLOCKING 0x0 ;  /* 0x0000000000007b1d */ /* 0x000fe40000010000 */
[C---:B------:R-:W-:Y:S01]  /*107c0*/  LEA R30, P0, R3.reuse, R234, 0x6 ;  /* 0x000000ea031e7211 */ /* 0x040fe200078030ff */
[----:B------:R-:W-:Y:S02]  /*107d0*/  USHF.R.S32.HI UR5, URZ, 0x1f, UR29 ;  /* 0x0000001f3f057899 */ /* 0x000fe4000801141d */
[----:B------:R-:W-:Y:S01]  /*107e0*/  UIMAD UR4, UR22, UR29, URZ ;  /* 0x0000001d160472a4 */ /* 0x000fe2000f8e023f */
[----:B------:R-:W-:Y:S01]  /*107f0*/  LEA.HI.X.SX32 R31, R3, R235, 0x6, P0 ;  /* 0x000000eb031f7211 */ /* 0x000fe200000f36ff */
[----:B------:R-:W-:Y:S02]  /*10800*/  UISETP.GT.AND UP0, UPT, UR29, UR19, UPT ;  /* 0x000000131d00728c */ /* 0x000fe4000bf04270 */
[----:B------:R-:W-:Y:S02]  /*10810*/  UIMAD UR4, UR5, UR23, UR4 ;  /* 0x00000017050472a4 */ /* 0x000fe4000f8e0204 */
[----:B------:R-:W-:Y:S04]  /*10820*/  IMAD R165, R31, c[0x0][0x1a0], RZ ;  /* 0x000068001fa57a24 */ /* 0x000fe800078e02ff */
[C---:B------:R-:W-:Y:S02]  /*10830*/  IMAD R165, R30.reuse, c[0x0][0x1a4], R165 ;  /* 0x000069001ea57a24 */ /* 0x040fe400078e02a5 */
[----:B------:R-:W-:Y:S04]  /*10840*/  IMAD.WIDE.U32 R30, R30, c[0x0][0x1a0], RZ ;  /* 0x000068001e1e7a25 */ /* 0x000fe800078e00ff */
[----:B------:R-:W-:Y:S01]  /*10850*/  IMAD.IADD R165, R31, 0x1, R165 ;  /* 0x000000011fa57824 */ /* 0x000fe200078e02a5 */
[C---:B------:R-:W-:Y:S01]  /*10860*/  LEA R194, P6, R30.reuse, R247, 0x1 ;  /* 0x000000f71ec27211 */ /* 0x040fe200078c08ff */
[----:B------:R-:W-:Y:S03]  /*10870*/  @P5 STS.128 [R232+0x18000], RZ ;  /* 0x018000ffe8005388 */ /* 0x000fe60000000c00 */
[----:B------:R-:W-:Y:S02]  /*10880*/  LEA.HI.X R195, R30, R246, R165, 0x1, P6 ;  /* 0x000000f61ec37211 */ /* 0x000fe400030f0ca5 */
[----:B---3--:R-:W-:Y:S01]  /*10890*/  LEA R34, P1, R3, R4, 0x6 ;  /* 0x0000000403227211 */ /* 0x008fe200078230ff */
[----:B--2---:R-:W-:Y:S03]  /*108a0*/  IMAD.WIDE.U32 R26, R227, UR29, R6 ;  /* 0x0000001de31a7c25 */ /* 0x004fe6000f8e0006 */
[----:B------:R-:W-:Y:S02]  /*108b0*/  LEA.HI.X.SX32 R35, R3, R5, 0x6, P1 ;  /* 0x0000000503237211 */ /* 0x000fe400008f36ff */
[C---:B------:R-:W-:Y:S02]  /*108c0*/  @!P5 LEA R22, P0, R26.reuse, c[0x0][0x170], 0x1 ;  /* 0x00005c001a16da11 */ /* 0x040fe400078008ff */
[----:B------:R-:W-:Y:S01]  /*108d0*/  IADD3 R2, R27, UR4, RZ ;  /* 0x000000041b027c10 */ /* 0x000fe2000fffe0ff */
[----:B------:R-:W-:Y:S01]  /*108e0*/  IMAD R3, R35, c[0x0][0x1a0], RZ ;  /* 0x0000680023037a24 */ /* 0x000fe200078e02ff */
[C---:B------:R-:W-:Y:S01]  /*108f0*/  @!P5 IADD3 R166, P1, R26.reuse, UR25, RZ ;  /* 0x000000191aa6dc10 */ /* 0x040fe2000ff3e0ff */
[----:B------:R-:W-:Y:S01]  /*10900*/  UIADD3 UR4, UR33, -UR34, URZ ;  /* 0x8000002221047290 */ /* 0x000fe2000fffe03f */
[----:B------:R-:W-:Y:S01]  /*10910*/  @!P5 LEA.HI.X R23, R26, c[0x0][0x174], R2, 0x1, P0 ;  /* 0x00005d001a17da11 */ /* 0x000fe200000f0c02 */
[----:B------:R-:W-:Y:S01]  /*10920*/  IMAD.WIDE.U32 R26, R34, c[0x0][0x1a0], RZ ;  /* 0x00006800221a7a25 */ /* 0x000fe200078e00ff */
[----:B------:R-:W-:Y:S03]  /*10930*/  @!P5 IADD3.X R2, R2, UR24, RZ, P1, !PT ;  /* 0x000000180202dc10 */ /* 0x000fe60008ffe4ff */
[----:B------:R-:W-:Y:S01]  /*10940*/  @!PT LDS RZ, [RZ] ;  /* 0x00000000fffff984 */ /* 0x000fe20000000800 */
[----:B------:R-:W-:Y:S01]  /*10950*/  @!PT LDS RZ, [RZ] ;  /* 0x00000000fffff984 */ /* 0x000fe20000000800 */
[----:B------:R-:W-:Y:S01]  /*10960*/  @!PT LDS RZ, [RZ] ;  /* 0x00000000fffff984 */ /* 0x000fe20000000800 */
[----:B------:R1:W-:Y:S01]  /*10970*/  @!P5 LDGSTS.E.BYPASS.LTC128B.128 [R232+0x18000], [R22.64] ;  /* 0x1800000016e8dfae */ /* 0x0003e2000b901d5e */
[----:B------:R-:W-:Y:S01]  /*10980*/  IMAD R3, R34, c[0x0][0x1a4], R3 ;  /* 0x0000690022037a24 */ /* 0x000fe200078e0203 */
[C---:B------:R-:W-:Y:S02]  /*10990*/  @!P5 LEA R34, P0, R166.reuse, c[0x0][0x170], 0x1 ;  /* 0x00005c00a622da11 */ /* 0x040fe400078008ff */
[----:B------:R-:W-:Y:S01]  /*109a0*/  @P4 STS.128 [R232+0x1a000], RZ ;  /* 0x01a000ffe8004388 */ /* 0x000fe20000000c00 */
[----:B------:R-:W-:Y:S01]  /*109b0*/  IMAD.IADD R3, R27, 0x1, R3 ;  /* 0x000000011b037824 */ /* 0x000fe200078e0203 */
[----:B------:R-:W-:Y:S01]  /*109c0*/  @!P5 LEA.HI.X R35, R166, c[0x0][0x174], R2, 0x1, P0 ;  /* 0x00005d00a623da11 */ /* 0x000fe200000f0c02 */
[----:B------:R-:W-:Y:S01]  /*109d0*/  IMAD.MOV.U32 R2, RZ, RZ, R4 ;  /* 0x000000ffff027224 */ /* 0x000fe200078e0004 */
[----:B------:R-:W-:Y:S01]  /*109e0*/  @!PT LDS RZ, [RZ] ;  /* 0x00000000fffff984 */ /* 0x000fe20000000800 */
[----:B------:R-:W-:Y:S01]  /*109f0*/  @!PT LDS RZ, [RZ] ;  /* 0x00000000fffff984 */ /* 0x000fe20000000800 */
[----:B------:R-:W-:Y:S01]  /*10a00*/  @!PT LDS RZ, [RZ] ;  /* 0x00000000fffff984 */ /* 0x000fe20000000800 */
[----:B------:R2:W-:Y:S01]  /*10a10*/  @!P4 LDGSTS.E.BYPASS.LTC128B.128 [R232+0x1a000], [R194.64+0x80] ;  /* 0x1a000080c2e8cfae */ /* 0x0005e2000b901d5e */
[C---:B------:R-:W-:Y:S03]  /*10a20*/  LEA R20, P1, R26.reuse, R247, 0x1 ;  /* 0x000000f71a147211 */ /* 0x040fe600078208ff */
[----:B------:R-:W-:Y:S01]  /*10a30*/  @P3 STS.128 [R232+0x1c000], RZ ;  /* 0x01c000ffe8003388 */ /* 0x000fe20000000c00 */
[----:B------:R-:W-:Y:S01]  /*10a40*/  LEA.HI.X R21, R26, R246, R3, 0x1, P1 ;  /* 0x000000f61a157211 */ /* 0x000fe200008f0c03 */
[----:B------:R-:W-:Y:S02]  /*10a50*/  IMAD.MOV.U32 R3, RZ, RZ, R5 ;  /* 0x000000ffff037224 */ /* 0x000fe400078e0005 */
        /* <DEDUP_REMOVED lines=31> */
[----:B------:R-:W5:Y:S04]  /*10c50*/  LDSM.16.M88.4 R176, [R225+0x10800] ;  /* 0x01080000e1b0783b */ /* 0x000f680000000200 */
[----:B------:R-:W1:Y:S04]  /*10c60*/  LDSM.16.M88.4 R180, [R225+0x11000] ;  /* 0x01100000e1b4783b */ /* 0x000e680000000200 */
[----:B------:R-:W0:Y:S04]  /*10c70*/  LDGDEPBAR ;  /* 0x00000000000079af */ /* 0x000e280000000000 */
[----:B------:R-:W1:Y:S04]  /*10c80*/  LDSM.16.M88.4 R184, [R225+0x11800] ;  /* 0x01180000e1b8783b */ /* 0x000e680000000200 */
[----:B------:R-:W-:Y:S04]  /*10c90*/  LDSM.16.M88.4 R188, [R224] ;  /* 0x00000000e0bc783b */ /* 0x000fe80000000200 */
[----:B--2---:R-:W2:Y:S04]  /*10ca0*/  LDSM.16.M88.4 R192, [R223] ;  /* 0x00000000dfc0783b */ /* 0x004ea80000000200 */
[----:B------:R-:W1:Y:S01]  /*10cb0*/  LDSM.16.M88.4 R196, [R215] ;  /* 0x00000000d7c4783b */ /* 0x000e620000000200 */
[C---:B----4-:R-:W-:Y:S08]  /*10cc0*/  HMMA.16816.F32 R4, R168.reuse, R172, RZ ;  /* 0x000000aca804723c */ /* 0x050ff000000018ff */
[C---:B------:R-:W-:Y:S01]  /*10cd0*/  HMMA.16816.F32 R8, R168.reuse, R174, RZ ;  /* 0x000000aea808723c */ /* 0x040fe200000018ff */
[----:B------:R-:W4:Y:S07]  /*10ce0*/  LDSM.16.M88.4 R172, [R214] ;  /* 0x00000000d6ac783b */ /* 0x000f2e0000000200 */
[C---:B-----5:R-:W-:Y:S08]  /*10cf0*/  HMMA.16816.F32 R12, R168.reuse, R176, RZ ;  /* 0x000000b0a80c723c */ /* 0x060ff000000018ff */
[C---:B------:R-:W-:Y:S01]  /*10d00*/  HMMA.16816.F32 R16, R168.reuse, R178, RZ ;  /* 0x000000b2a810723c */ /* 0x040fe200000018ff */
[----:B------:R-:W5:Y:S07]  /*10d10*/  LDSM.16.M88.4 R176, [R213] ;  /* 0x00000000d5b0783b */ /* 0x000f6e0000000200 */
[C---:B-1----:R-:W-:Y:S08]  /*10d20*/  HMMA.16816.F32 R20, R168.reuse, R180, RZ ;  /* 0x000000b4a814723c */ /* 0x042ff000000018ff */
[C---:B------:R-:W-:Y:S01]  /*10d30*/  HMMA.16816.F32 R24, R168.reuse, R182, RZ ;  /* 0x000000b6a818723c */ /* 0x040fe200000018ff */
[----:B------:R-:W-:Y:S07]  /*10d40*/  LDSM.16.M88.4 R180, [R219+0x10000] ;  /* 0x01000000dbb4783b */ /* 0x000fee0000000200 */
[C---:B------:R-:W-:Y:S08]  /*10d50*/  HMMA.16816.F32 R28, R168.reuse, R184, RZ ;  /* 0x000000b8a81c723c */ /* 0x040ff000000018ff */
[----:B---3--:R-:W-:Y:S01]  /*10d60*/  HMMA.16816.F32 R32, R168, R186, RZ ;  /* 0x000000baa820723c */ /* 0x008fe200000018ff */
[----:B------:R-:W1:Y:S04]  /*10d70*/  LDSM.16.M88.4 R168, [R222] ;  /* 0x00000000dea8783b */ /* 0x000e680000000200 */
[----:B------:R-:W3:Y:S03]  /*10d80*/  LDSM.16.M88.4 R184, [R219+0x10800] ;  /* 0x01080000dbb8783b */ /* 0x000ee60000000200 */
[C---:B--2---:R-:W-:Y:S08]  /*10d90*/  HMMA.16816.F32 R4, R188.reuse, R192, R4 ;  /* 0x000000c0bc04723c */ /* 0x044ff00000001804 */
[C---:B------:R-:W-:Y:S01]  /*10da0*/  HMMA.16816.F32 R8, R188.reuse, R194, R8 ;  /* 0x000000c2bc08723c */ /* 0x040fe20000001808 */
[----:B------:R-:W2:Y:S07]  /*10db0*/  LDSM.16.M88.4 R192, [R219+0x11000] ;  /* 0x01100000dbc0783b */ /* 0x000eae0000000200 */
[C---:B------:R-:W-:Y:S07]  /*10dc0*/  HMMA.16816.F32 R12, R188.reuse, R196, R12 ;  /* 0x000000c4bc0c723c */ /* 0x040fee000000180c */
[----:B------:R-:W-:Y:S01]  /*10dd0*/  IMAD.MOV.U32 R196, RZ, RZ, R2 ;  /* 0x000000ffffc47224 */ /* 0x000fe200078e0002 */
[C---:B------:R-:W-:Y:S04]  /*10de0*/  HMMA.16816.F32 R16, R188.reuse, R198, R16 ;  /* 0x000000c6bc10723c */ /* 0x040fe80000001810 */
[----:B------:R-:W-:Y:S02]  /*10df0*/  IMAD.MOV.U32 R197, RZ, RZ, R3 ;  /* 0x000000ffffc57224 */ /* 0x000fe400078e0003 */
[----:B------:R-:W-:Y:S02]  /*10e00*/  IMAD.U32 R3, RZ, RZ, UR4 ;  /* 0x00000004ff037e24 */ /* 0x000fe4000f8e00ff */
[C---:B----4-:R-:W-:Y:S04]  /*10e10*/  HMMA.16816.F32 R20, R188.reuse, R172, R20 ;  /* 0x000000acbc14723c */ /* 0x050fe80000001814 */
[C---:B------:R-:W-:Y:S04]  /*10e20*/  LEA R198, P1, R3.reuse, R234, 0x6 ;  /* 0x000000ea03c67211 */ /* 0x040fe800078230ff */
[C---:B------:R-:W-:Y:S01]  /*10e30*/  HMMA.16816.F32 R24, R188.reuse, R174, R24 ;  /* 0x000000aebc18723c */ /* 0x040fe20000001818 */
[----:B------:R-:W4:Y:S03]  /*10e40*/  LDSM.16.M88.4 R172, [R219+0x11800] ;  /* 0x01180000dbac783b */ /* 0x000f260000000200 */
[C---:B------:R-:W-:Y:S04]  /*10e50*/  LEA.HI.X.SX32 R199, R3.reuse, R235, 0x6, P1 ;  /* 0x000000eb03c77211 */ /* 0x040fe800008f36ff */
[C---:B-----5:R-:W-:Y:S08]  /*10e60*/  HMMA.16816.F32 R28, R188.reuse, R176, R28 ;  /* 0x000000b0bc1c723c */ /* 0x060ff0000000181c */
[----:B------:R-:W-:Y:S01]  /*10e70*/  HMMA.16816.F32 R32, R188, R178, R32 ;  /* 0x000000b2bc20723c */ /* 0x000fe20000001820 */
[----:B------:R-:W-:Y:S04]  /*10e80*/  LDSM.16.M88.4 R176, [R221] ;  /* 0x00000000ddb0783b */ /* 0x000fe80000000200 */
[----:B------:R-:W5:Y:S03]  /*10e90*/  LDSM.16.M88.4 R188, [R212] ;  /* 0x00000000d4bc783b */ /* 0x000f660000000200 */
        /* <DEDUP_REMOVED lines=24> */
[----:B------:R-:W-:Y:S04]  /*11020*/  LDSM.16.M88.4 R176, [R211] ;  /* 0x00000000d3b0783b */ /* 0x000fe80000000200 */
[----:B------:R-:W-:Y:S03]  /*11030*/  LDSM.16.M88.4 R192, [R210] ;  /* 0x00000000d2c0783b */ /* 0x000fe60000000200 */
[C---:B----4-:R-:W-:Y:S08]  /*11040*/  HMMA.16816.F32 R4, R168.reuse, R172, R4 ;  /* 0x000000aca804723c */ /* 0x050ff00000001804 */
[C---:B------:R-:W-:Y:S01]  /*11050*/  HMMA.16816.F32 R8, R168.reuse, R174, R8 ;  /* 0x000000aea808723c */ /* 0x040fe20000001808 */
[----:B------:R-:W2:Y:S07]  /*11060*/  LDSM.16.M88.4 R172, [R224+0x4000] ;  /* 0x00400000e0ac783b */ /* 0x000eae0000000200 */
[C---:B-----5:R-:W-:Y:S08]  /*11070*/  HMMA.16816.F32 R12, R168.reuse, R188, R12 ;  /* 0x000000bca80c723c */ /* 0x060ff0000000180c */
[C---:B------:R-:W-:Y:S01]  /*11080*/  HMMA.16816.F32 R16, R168.reuse, R190, R16 ;  /* 0x000000bea810723c */ /* 0x040fe20000001810 */
[----:B------:R-:W4:Y:S07]  /*11090*/  LDSM.16.M88.4 R188, [R209] ;  /* 0x00000000d1bc783b */ /* 0x000f2e0000000200 */
[C---:B-1----:R-:W-:Y:S08]  /*110a0*/  HMMA.16816.F32 R20, R168.reuse, R180, R20 ;  /* 0x000000b4a814723c */ /* 0x042ff00000001814 */
[C---:B------:R-:W-:Y:S01]  /*110b0*/  HMMA.16816.F32 R24, R168.reuse, R182, R24 ;  /* 0x000000b6a818723c */ /* 0x040fe20000001818 */
[----:B------:R-:W1:Y:S07]  /*110c0*/  LDSM.16.M88.4 R180, [R208] ;  /* 0x00000000d0b4783b */ /* 0x000e6e0000000200 */
[C---:B---3--:R-:W-:Y:S08]  /*110d0*/  HMMA.16816.F32 R28, R168.reuse, R184, R28 ;  /* 0x000000b8a81c723c */ /* 0x048ff0000000181c */
        /* <DEDUP_REMOVED lines=68> */
[C---:B-----5:R-:W-:Y:S08]  /*11520*/  HMMA.16816.F32 R4, R172.reuse, R180, R4 ;  /* 0x000000b4ac04723c */ /* 0x060ff00000001804 */
        /* <DEDUP_REMOVED lines=31> */
[C---:B-----5:R-:W-:Y:S08]  /*11720*/  HMMA.16816.F32 R20, R172.reuse, R184, R20 ;  /* 0x000000b8ac14723c */ /* 0x060ff00000001814 */
[C---:B------:R-:W-:Y:S01]  /*11730*/  HMMA.16816.F32 R24, R172.reuse, R186, R24 ;  /* 0x000000baac18723c */ /* 0x040fe20000001818 */
[----:B------:R-:W4:Y:S07]  /*11740*/  LDSM.16.M88.4 R184, [R200] ;  /* 0x00000000c8b8783b */ /* 0x000f2e0000000200 */
[C---:B---3--:R-:W-:Y:S08]  /*11750*/  HMMA.16816.F32 R28, R172.reuse, R192, R28 ;  /* 0x000000c0ac1c723c */ /* 0x048ff0000000181c */
        /* <DEDUP_REMOVED lines=31> */
[----:B------:R-:W-:Y:S01]  /*11950*/  LEA.HI.X.SX32 R175, R3, R197, 0x6, P0 ;  /* 0x000000c503af7211 */ /* 0x000fe200000f36ff */
[----:B------:R-:W-:Y:S01]  /*11960*/  IMAD R3, R199, c[0x0][0x198], RZ ;  /* 0x00006600c7037a24 */ /* 0x000fe200078e02ff */
[----:B------:R-:W-:Y:S01]  /*11970*/  PLOP3.LUT P0, PT, PT, PT, UP0, 0x80, 0x0 ;  /* 0x000000000000781c */ /* 0x000fe20003f0f008 */
[C---:B------:R-:W-:Y:S04]  /*11980*/  HMMA.16816.F32 R8, R168.reuse, R178, R8 ;  /* 0x000000b2a808723c */ /* 0x040fe80000001808 */
[----:B------:R-:W-:Y:S02]  /*11990*/  IMAD R2, R175, c[0x0][0x198], RZ ;  /* 0x00006600af027a24 */ /* 0x000fe400078e02ff */
[C---:B------:R-:W-:Y:S02]  /*119a0*/  IMAD R3, R198.reuse, c[0x0][0x19c], R3 ;  /* 0x00006700c6037a24 */ /* 0x040fe400078e0203 */
[C---:B------:R-:W-:Y:S04]  /*119b0*/  HMMA.16816.F32 R12, R168.reuse, R184, R12 ;  /* 0x000000b8a80c723c */ /* 0x040fe8000000180c */
[----:B------:R-:W-:Y:S04]  /*119c0*/  IMAD.WIDE.U32 R182, R198, c[0x0][0x198], RZ ;  /* 0x00006600c6b67a25 */ /* 0x000fe800078e00ff */
[C---:B------:R-:W-:Y:S04]  /*119d0*/  HMMA.16816.F32 R16, R168.reuse, R186, R16 ;  /* 0x000000baa810723c */ /* 0x040fe80000001810 */
[----:B------:R-:W-:Y:S01]  /*119e0*/  IMAD.WIDE.U32 R178, R174, c[0x0][0x198], RZ ;  /* 0x00006600aeb27a25 */ /* 0x000fe200078e00ff */
[-C--:B------:R-:W-:Y:S03]  /*119f0*/  LEA R198, P6, R182, R249.reuse, 0x1 ;  /* 0x000000f9b6c67211 */ /* 0x080fe600078c08ff */
[C---:B---3--:R-:W-:Y:S04]  /*11a00*/  HMMA.16816.F32 R20, R168.reuse, R188, R20 ;  /* 0x000000bca814723c */ /* 0x048fe80000001814 */
[----:B------:R-:W-:Y:S02]  /*11a10*/  IMAD R2, R174, c[0x0][0x19c], R2 ;  /* 0x00006700ae027a24 */ /* 0x000fe400078e0202 */
[----:B------:R-:W-:Y:S02]  /*11a20*/  IMAD.IADD R3, R183, 0x1, R3 ;  /* 0x00000001b7037824 */ /* 0x000fe400078e0203 */
[C---:B------:R-:W-:Y:S04]  /*11a30*/  HMMA.16816.F32 R24, R168.reuse, R190, R24 ;  /* 0x000000bea818723c */ /* 0x040fe80000001818 */
[----:B------:R-:W-:Y:S01]  /*11a40*/  IMAD.IADD R165, R179, 0x1, R2 ;  /* 0x00000001b3a57824 */ /* 0x000fe200078e0202 */
[-C--:B------:R-:W-:Y:S03]  /*11a50*/  LEA.HI.X R199, R182, R248.reuse, R3, 0x1, P6 ;  /* 0x000000f8b6c77211 */ /* 0x080fe600030f0c03 */
[C---:B----4-:R-:W-:Y:S08]  /*11a60*/  HMMA.16816.F32 R28, R168.reuse, R192, R28 ;  /* 0x000000c0a81c723c */ /* 0x050ff0000000181c */
[----:B------:R-:W-:Y:S07]  /*11a70*/  HMMA.16816.F32 R32, R168, R194, R32 ;  /* 0x000000c2a820723c */ /* 0x000fee0000001820 */
[C---:B------:R-:W-:Y:S05]  /*11a80*/  LEA R194, P1, R178.reuse, R249, 0x1 ;  /* 0x000000f9b2c27211 */ /* 0x040fea00078208ff */
[----:B------:R-:W-:Y:S01]  /*11a90*/  LEA.HI.X R195, R178, R248, R165, 0x1, P1 ;  /* 0x000000f8b2c37211 */ /* 0x000fe200008f0ca5 */
[----:B------:R-:W-:-:S05]  /*11aa0*/  @P0 BRA `(.L_x_1386) ;  /* 0xffffe8e000000947 */ /* 0x000fca000383ffff */
.L_x_1385:
[----:B------:R-:W-:Y:S01]  /*11ab0*/  IMAD.U32 R2, RZ, RZ, UR29 ;  /* 0x0000001dff027e24 */ /* 0x000fe2000f8e00ff */
[----:B------:R-:W-:Y:S02]  /*11ac0*/  USHF.L.U32 UR4, UR29, 0x1, URZ ;  /* 0x000000011d047899 */ /* 0x000fe4000800063f */
[----:B------:R-:W-:Y:S01]  /*11ad0*/  UISETP.GT.AND UP0, UPT, UR29, UR19, UPT ;  /* 0x000000131d00728c */ /* 0x000fe2000bf04270 */
[----:B------:R-:W-:Y:S01]  /*11ae0*/  IMAD R2, R2, 0x40, R231 ;  /* 0x0000004002027824 */ /* 0x000fe200078e02e7 */
[----:B------:R-:W-:Y:S02]  /*11af0*/  UIADD3 UR34, UR34, 0x1, URZ ;  /* 0x0000000122227890 */ /* 0x000fe4000fffe03f */
[----:B------:R-:W-:Y:S02]  /*11b00*/  UMOV UR37, UR29 ;  /* 0x0000001d00257c82 */ /* 0x000fe40008000000 */
[C---:B------:R-:W-:Y:S02]  /*11b10*/  ISETP.GE.AND P1, PT, R2.reuse, R240, PT ;  /* 0x000000f00200720c */ /* 0x040fe40003f26270 */
[C---:B------:R-:W-:Y:S02]  /*11b20*/  IADD3 R3, R2.reuse, 0x1, RZ ;  /* 0x0000000102037810 */ /* 0x040fe40007ffe0ff */
[C---:B------:R-:W-:Y:S02]  /*11b30*/  ISETP.GE.OR P1, PT, R2.reuse, R239, !P1 ;  /* 0x000000ef0200720c */ /* 0x040fe40004f26670 */
[C---:B------:R-:W-:Y:S02]  /*11b40*/  ISETP.GE.AND P0, PT, R2.reuse, R238, PT ;  /* 0x000000ee0200720c */ /* 0x040fe40003f06270 */
[CC--:B------:R-:W-:Y:S02]  /*11b50*/  ISETP.GE.AND P6, PT, R3.reuse, R240.reuse, PT ;  /* 0x000000f00300720c */ /* 0x0c0fe40003fc6270 */
[C---:B------:R-:W-:Y:S02]  /*11b60*/  IADD3 R165, R2.reuse, 0x8, RZ ;  /* 0x0000000802a57810 */ /* 0x040fe40007ffe0ff */
[----:B------:R-:W-:Y:S02]  /*11b70*/  ISETP.GE.OR P0, PT, R2, R233, !P0 ;  /* 0x000000e90200720c */ /* 0x000fe40004706670 */
[----:B------:R-:W-:Y:S02]  /*11b80*/  FSEL R179, R4, -INF , !P1 ;  /* 0xff80000004b37808 */ /* 0x000fe40004800000 */
[----:B------:R-:W-:Y:S02]  /*11b90*/  IADD3 R4, R2, 0x9, RZ ;  /* 0x0000000902047810 */ /* 0x000fe40007ffe0ff */
[-C--:B------:R-:W-:Y:S02]  /*11ba0*/  ISETP.GE.OR P6, PT, R3, R239.reuse, !P6 ;  /* 0x000000ef0300720c */ /* 0x080fe400077c6670 */
[----:B-1----:R-:W-:Y:S02]  /*11bb0*/  FSEL R169, R6, -INF , !P0 ;  /* 0xff80000006a97808 */ /* 0x002fe40004000000 */
[----:B------:R-:W-:Y:S02]  /*11bc0*/  ISETP.GE.AND P0, PT, R165, R240, PT ;  /* 0x000000f0a500720c */ /* 0x000fe40003f06270 */
[----:B------:R-:W-:Y:S02]  /*11bd0*/  ISETP.GE.AND P1, PT, R3, R238, PT ;  /* 0x000000ee0300720c */ /* 0x000fe40003f26270 */
[----:B------:R-:W-:Y:S02]  /*11be0*/  FSEL R175, R5, -INF , !P6 ;  /* 0xff80000005af7808 */ /* 0x000fe40007000000 */
[----:B------:R-:W-:Y:S02]  /*11bf0*/  ISETP.GE.AND P6, PT, R4, R240, PT ;  /* 0x000000f00400720c */ /* 0x000fe40003fc6270 */
[----:B------:R-:W-:Y:S02]  /*11c00*/  ISETP.GE.OR P0, PT, R165, R239, !P0 ;  /* 0x000000efa500720c */ /* 0x000fe40004706670 */
[----:B------:R-:W-:Y:S02]  /*11c10*/  ISETP.GE.OR P1, PT, R3, R233, !P1 ;  /* 0x000000e90300720c */ /* 0x000fe40004f26670 */
[----:B------:R-:W-:Y:S02]  /*11c20*/  IADD3 R3, R2, 0x10, RZ ;  /* 0x0000001002037810 */ /* 0x000fe40007ffe0ff */
[----:B------:R-:W-:Y:S02]  /*11c30*/  ISETP.GE.OR P6, PT, R4, R239, !P6 ;  /* 0x000000ef0400720c */ /* 0x000fe400077c6670 */
[----:B------:R-:W-:Y:S02]  /*11c40*/  FSEL R171, R7, -INF , !P1 ;  /* 0xff80000007ab7808 */ /* 0x000fe40004800000 */
[----:B------:R-:W-:Y:S02]  /*11c50*/  ISETP.GE.AND P1, PT, R165, R238, PT ;  /* 0x000000eea500720c */ /* 0x000fe40003f26270 */
[----:B------:R-:W-:Y:S02]  /*11c60*/  FSEL R173, R9, -INF , !P6 ;  /* 0xff80000009ad7808 */ /* 0x000fe40007000000 */
[----:B------:R-:W-:Y:S02]  /*11c70*/  ISETP.GE.AND P6, PT, R3, R240, PT ;  /* 0x000000f00300720c */ /* 0x000fe40003fc6270 */
[----:B------:R-:W-:Y:S02]  /*11c80*/  FSEL R177, R8, -INF , !P0 ;  /* 0xff80000008b17808 */ /* 0x000fe40004000000 */
[CC--:B------:R-:W-:Y:S02]  /*11c90*/  ISETP.GE.AND P0, PT, R4.reuse, R238.reuse, PT ;  /* 0x000000ee0400720c */ /* 0x0c0fe40003f06270 */
[----:B------:R-:W-:Y:S02]  /*11ca0*/  ISETP.GE.OR P1, PT, R165, R233, !P1 ;  /* 0x000000e9a500720c */ /* 0x000fe40004f26670 */
[C---:B------:R-:W-:Y:S02]  /*11cb0*/  ISETP.GE.OR P6, PT, R3.reuse, R239, !P6 ;  /* 0x000000ef0300720c */ /* 0x040fe400077c6670 */
[-C--:B------:R-:W-:Y:S02]  /*11cc0*/  ISETP.GE.OR P0, PT, R4, R233.reuse, !P0 ;  /* 0x000000e90400720c */ /* 0x080fe40004706670 */
[----:B------:R-:W-:Y:S02]  /*11cd0*/  IADD3 R4, R2, 0x11, RZ ;  /* 0x0000001102047810 */ /* 0x000fe40007ffe0ff */
[----:B------:R-:W-:Y:S02]  /*11ce0*/  FSEL R195, R12, -INF , !P6 ;  /* 0xff8000000cc37808 */ /* 0x000fe40007000000 */
[----:B------:R-:W-:Y:S02]  /*11cf0*/  FSEL R9, R10, -INF , !P1 ;  /* 0xff8000000a097808 */ /* 0x000fe40004800000 */
[----:B------:R-:W-:Y:S02]  /*11d00*/  ISETP.GE.AND P1, PT, R3, R238, PT ;  /* 0x000000ee0300720c */ /* 0x000fe40003f26270 */
[----:B------:R-:W-:Y:S02]  /*11d10*/  FSEL R11, R11, -INF , !P0 ;  /* 0xff8000000b0b7808 */ /* 0x000fe40004000000 */
[C---:B------:R-:W-:Y:S02]  /*11d20*/  ISETP.GE.AND P0, PT, R4.reuse, R240, PT ;  /* 0x000000f00400720c */ /* 0x040fe40003f06270 */
[C---:B------:R-:W-:Y:S02]  /*11d30*/  ISETP.GE.AND P6, PT, R4.reuse, R238, PT ;  /* 0x000000ee0400720c */ /* 0x040fe40003fc6270 */
[----:B------:R-:W-:Y:S02]  /*11d40*/  ISETP.GE.OR P1, PT, R3, R233, !P1 ;  /* 0x000000e90300720c */ /* 0x000fe40004f26670 */
[----:B------:R-:W-:Y:S02]  /*11d50*/  ISETP.GE.OR P0, PT, R4, R239, !P0 ;  /* 0x000000ef0400720c */ /* 0x000fe40004706670 */
[----:B------:R-:W-:Y:S02]  /*11d60*/  IADD3 R5, R2, 0x18, RZ ;  /* 0x0000001802057810 */ /* 0x000fe40007ffe0ff */
[----:B------:R-:W-:Y:S02]  /*11d70*/  ISETP.GE.OR P6, PT, R4, R233, !P6 ;  /* 0x000000e90400720c */ /* 0x000fe400077c6670 */
[----:B------:R-:W-:Y:S02]  /*11d80*/  IADD3 R4, R2, 0x19, RZ ;  /* 0x0000001902047810 */ /* 0x000fe40007ffe0ff */
[----:B------:R-:W-:Y:S02]  /*11d90*/  FSEL R192, R14, -INF , !P1 ;  /* 0xff8000000ec07808 */ /* 0x000fe40004800000 */
[----:B------:R-:W-:Y:S02]  /*11da0*/  FSEL R190, R13, -INF , !P0 ;  /* 0xff8000000dbe7808 */ /* 0x000fe40004000000 */
[CC--:B------:R-:W-:Y:S02]  /*11db0*/  ISETP.GE.AND P0, PT, R5.reuse, R240.reuse, PT ;  /* 0x000000f00500720c */ /* 0x0c0fe40003f06270 */
[----:B------:R-:W-:Y:S02]  /*11dc0*/  ISETP.GE.AND P1, PT, R4, R240, PT ;  /* 0x000000f00400720c */ /* 0x000fe40003f26270 */
[----:B------:R-:W-:Y:S02]  /*11dd0*/  IADD3 R3, R2, 0x20, RZ ;  /* 0x0000002002037810 */ /* 0x000fe40007ffe0ff */
[-C--:B------:R-:W-:Y:S02]  /*11de0*/  ISETP.GE.OR P0, PT, R5, R239.reuse, !P0 ;  /* 0x000000ef0500720c */ /* 0x080fe40004706670 */
[----:B------:R-:W-:Y:S02]  /*11df0*/  ISETP.GE.OR P1, PT, R4, R239, !P1 ;  /* 0x000000ef0400720c */ /* 0x000fe40004f26670 */
[----:B------:R-:W-:Y:S02]  /*11e00*/  FSEL R186, R16, -INF , !P0 ;  /* 0xff80000010ba7808 */ /* 0x000fe40004000000 */
[C---:B------:R-:W-:Y:S02]  /*11e10*/  ISETP.GE.AND P0, PT, R4.reuse, R238, PT ;  /* 0x000000ee0400720c */ /* 0x040fe40003f06270 */
[----:B------:R-:W-:Y:S02]  /*11e20*/  FSEL R191, R17, -INF , !P1 ;  /* 0xff80000011bf7808 */ /* 0x000fe40004800000 */
[C---:B------:R-:W-:Y:S02]  /*11e30*/  ISETP.GE.AND P1, PT, R3.reuse, R240, PT ;  /* 0x000000f00300720c */ /* 0x040fe40003f26270 */
[----:B------:R-:W-:Y:S02]  /*11e40*/  ISETP.GE.OR P0, PT, R4, R233, !P0 ;  /* 0x000000e90400720c */ /* 0x000fe40004706670 */
[----:B------:R-:W-:Y:S02]  /*11e50*/  ISETP.GE.OR P1, PT, R3, R239, !P1 ;  /* 0x000000ef0300720c */ /* 0x000fe40004f26670 */
[----:B------:R-:W-:Y:S02]  /*11e60*/  IADD3 R4, R2, 0x21, RZ ;  /* 0x0000002102047810 */ /* 0x000fe40007ffe0ff */
[----:B------:R-:W-:Y:S02]  /*11e70*/  FSEL R193, R19, -INF , !P0 ;  /* 0xff80000013c17808 */ /* 0x000fe40004000000 */
[----:B------:R-:W-:Y:S02]  /*11e80*/  FSEL R198, R20, -INF , !P1 ;  /* 0xff80000014c67808 */ /* 0x000fe40004800000 */
[----:B------:R-:W-:Y:S02]  /*11e90*/  FSEL R197, R15, -INF , !P6 ;  /* 0xff8000000fc57808 */ /* 0x000fe40007000000 */
[C---:B------:R-:W-:Y:S02]  /*11ea0*/  ISETP.GE.AND P6, PT, R5.reuse, R238, PT ;  /* 0x000000ee0500720c */ /* 0x040fe40003fc6270 */
[C---:B------:R-:W-:Y:S02]  /*11eb0*/  ISETP.GE.AND P0, PT, R4.reuse, R240, PT ;  /* 0x000000f00400720c */ /* 0x040fe40003f06270 */
[C---:B------:R-:W-:Y:S02]  /*11ec0*/  ISETP.GE.AND P1, PT, R4.reuse, R238, PT ;  /* 0x000000ee0400720c */ /* 0x040fe40003f26270 */
[----:B------:R-:W-:Y:S02]  /*11ed0*/  ISETP.GE.OR P6, PT, R5, R233, !P6 ;  /* 0x000000e90500720c */ /* 0x000fe400077c6670 */
[C---:B------:R-:W-:Y:S02]  /*11ee0*/  ISETP.GE.OR P0, PT, R4.reuse, R239, !P0 ;  /* 0x000000ef0400720c */ /* 0x040fe40004706670 */
[-C--:B------:R-:W-:Y:S02]  /*11ef0*/  ISETP.GE.OR P1, PT, R4, R233.reuse, !P1 ;  /* 0x000000e90400720c */ /* 0x080fe40004f26670 */
[----:B------:R-:W-:Y:S02]  /*11f00*/  IADD3 R5, R2, 0x28, RZ ;  /* 0x0000002802057810 */ /* 0x000fe40007ffe0ff */
[----:B------:R-:W-:Y:S02]  /*11f10*/  FMNMX.FTZ R4, R179, R0, !PT ;  /* 0x00000000b3047209 */ /* 0x000fe40007810000 */
[----:B------:R-:W-:Y:S02]  /*11f20*/  FSEL R188, R18, -INF , !P6 ;  /* 0xff80000012bc7808 */ /* 0x000fe40007000000 */
[----:B------:R-:W-:Y:S01]  /*11f30*/  FSEL R196, R21, -INF , !P0 ;  /* 0xff80000015c47808 */ /* 0x000fe20004000000 */
[----:B------:R-:W2:Y:S01]  /*11f40*/  LDL.64 R18, [R1+0x10] ;  /* 0x0000100001127983 */ /* 0x000ea20000100a00 */
[----:B------:R-:W-:Y:S02]  /*11f50*/  ISETP.GE.AND P6, PT, R3, R238, PT ;  /* 0x000000ee0300720c */ /* 0x000fe40003fc6270 */
[----:B------:R-:W-:Y:S02]  /*11f60*/  FMNMX.FTZ R4, R175, R4, !PT ;  /* 0x00000004af047209 */ /* 0x000fe40007810000 */
[----:B------:R-:W-:Y:S02]  /*11f70*/  ISETP.GE.AND P0, PT, R5, R240, PT ;  /* 0x000000f00500720c */ /* 0x000fe40003f06270 */
[----:B------:R-:W-:Y:S02]  /*11f80*/  ISETP.GE.OR P6, PT, R3, R233, !P6 ;  /* 0x000000e90300720c */ /* 0x000fe400077c6670 */
[----:B------:R-:W-:Y:S02]  /*11f90*/  IADD3 R3, R2, 0x29, RZ ;  /* 0x0000002902037810 */ /* 0x000fe40007ffe0ff */
[----:B------:R-:W-:Y:S02]  /*11fa0*/  ISETP.GE.OR P0, PT, R5, R239, !P0 ;  /* 0x000000ef0500720c */ /* 0x000fe40004706670 */
[----:B------:R-:W-:Y:S02]  /*11fb0*/  FMNMX.FTZ R8, R177, R4, !PT ;  /* 0x00000004b1087209 */ /* 0x000fe40007810000 */
[----:B------:R-:W-:Y:S02]  /*11fc0*/  FSEL R194, R22, -INF , !P6 ;  /* 0xff80000016c27808 */ /* 0x000fe40007000000 */
[----:B------:R-:W-:Y:S02]  /*11fd0*/  FSEL R199, R23, -INF , !P1 ;  /* 0xff80000017c77808 */ /* 0x000fe40004800000 */
[----:B------:R-:W-:Y:S01]  /*11fe0*/  FSEL R16, R24, -INF , !P0 ;  /* 0xff80000018107808 */ /* 0x000fe20004000000 */
[----:B------:R-:W-:Y:S01]  /*11ff0*/  LDSM.16.MT88.4 R20, [R218+0x18000] ;  /* 0x01800000da14783b */ /* 0x000fe20000004200 */
[----:B------:R-:W-:Y:S02]  /*12000*/  FMNMX.FTZ R8, R173, R8, !PT ;  /* 0x00000008ad087209 */ /* 0x000fe40007810000 */
[----:B------:R-:W-:Y:S02]  /*12010*/  ISETP.GE.AND P6, PT, R5, R238, PT ;  /* 0x000000ee0500720c */ /* 0x000fe40003fc6270 */
[C---:B------:R-:W-:Y:S02]  /*12020*/  ISETP.GE.AND P1, PT, R3.reuse, R240, PT ;  /* 0x000000f00300720c */ /* 0x040fe40003f26270 */
[----:B------:R-:W-:Y:S02]  /*12030*/  ISETP.GE.AND P0, PT, R3, R238, PT ;  /* 0x000000ee0300720c */ /* 0x000fe40003f06270 */
[----:B------:R-:W-:Y:S02]  /*12040*/  IADD3 R4, R2, 0x30, RZ ;  /* 0x0000003002047810 */ /* 0x000fe40007ffe0ff */
[----:B------:R-:W-:Y:S02]  /*12050*/  ISETP.GE.OR P6, PT, R5, R233, !P6 ;  /* 0x000000e90500720c */ /* 0x000fe400077c6670 */
[C---:B------:R-:W-:Y:S02]  /*12060*/  ISETP.GE.OR P1, PT, R3.reuse, R239, !P1 ;  /* 0x000000ef0300720c */ /* 0x040fe40004f26670 */
[----:B------:R-:W-:Y:S02]  /*12070*/  ISETP.GE.OR P0, PT, R3, R233, !P0 ;  /* 0x000000e90300720c */ /* 0x000fe40004706670 */
        /* <DEDUP_REMOVED lines=9> */
[C---:B------:R-:W-:Y:S02]  /*12110*/  IADD3 R3, R2.reuse, 0x31, RZ ;  /* 0x0000003102037810 */ /* 0x040fe40007ffe0ff */
[----:B------:R-:W-:Y:S02]  /*12120*/  FMNMX.FTZ R5, R191, R4, !PT ;  /* 0x00000004bf057209 */ /* 0x000fe40007810000 */
[----:B------:R-:W-:Y:S02]  /*12130*/  IADD3 R4, R2, 0x38, RZ ;  /* 0x0000003802047810 */ /* 0x000fe40007ffe0ff */
[----:B------:R-:W-:Y:S02]  /*12140*/  FSEL R189, R28, -INF , !P1 ;  /* 0xff8000001cbd7808 */ /* 0x000fe40004800000 */
[CC--:B------:R-:W-:Y:S02]  /*12150*/  ISETP.GE.AND P1, PT, R4.reuse, R240.reuse, PT ;  /* 0x000000f00400720c */ /* 0x0c0fe40003f26270 */
[----:B------:R-:W-:Y:S02]  /*12160*/  FSEL R250, R27, -INF , !P0 ;  /* 0xff8000001bfa7808 */ /* 0x000fe40004000000 */
[C---:B------:R-:W-:Y:S02]  /*12170*/  ISETP.GE.AND P0, PT, R3.reuse, R240, PT ;  /* 0x000000f00300720c */ /* 0x040fe40003f06270 */
[-C--:B------:R-:W-:Y:S02]  /*12180*/  ISETP.GE.OR P1, PT, R4, R239.reuse, !P1 ;  /* 0x000000ef0400720c */ /* 0x080fe40004f26670 */
[----:B------:R-:W-:Y:S02]  /*12190*/  IADD3 R2, R2, 0x39, RZ ;  /* 0x0000003902027810 */ /* 0x000fe40007ffe0ff */
[C---:B------:R-:W-:Y:S02]  /*121a0*/  ISETP.GE.OR P0, PT, R3.reuse, R239, !P0 ;  /* 0x000000ef0300720c */ /* 0x040fe40004706670 */
[----:B------:R-:W-:Y:S02]  /*121b0*/  FSEL R181, R32, -INF , !P1 ;  /* 0xff80000020b57808 */ /* 0x000fe40004800000 */
[----:B------:R-:W-:Y:S02]  /*121c0*/  ISETP.GE.AND P1, PT, R3, R238, PT ;  /* 0x000000ee0300720c */ /* 0x000fe40003f26270 */
[----:B------:R-:W-:Y:S02]  /*121d0*/  FSEL R187, R29, -INF , !P0 ;  /* 0xff8000001dbb7808 */ /* 0x000fe40004000000 */
[C---:B------:R-:W-:Y:S02]  /*121e0*/  ISETP.GE.AND P0, PT, R2.reuse, R240, PT ;  /* 0x000000f00200720c */ /* 0x040fe40003f06270 */
[----:B------:R-:W-:Y:S02]  /*121f0*/  ISETP.GE.OR P1, PT, R3, R233, !P1 ;  /* 0x000000e90300720c */ /* 0x000fe40004f26670 */
[----:B------:R-:W-:Y:S02]  /*12200*/  ISETP.GE.OR P0, PT, R2, R239, !P0 ;  /* 0x000000ef0200720c */ /* 0x000fe40004706670 */
[----:B------:R-:W-:Y:S02]  /*12210*/  FSEL R185, R30, -INF , !P6 ;  /* 0xff8000001eb97808 */ /* 0x000fe40007000000 */
[----:B------:R-:W-:Y:S02]  /*12220*/  FSEL R183, R31, -INF , !P1 ;  /* 0xff8000001fb77808 */ /* 0x000fe40004800000 */
[----:B------:R-:W3:Y:S01]  /*12230*/  LDL.64 R30, [R1] ;  /* 0x00000000011e7983 */ /* 0x000ee20000100a00 */
[-C--:B------:R-:W-:Y:S02]  /*12240*/  ISETP.GE.AND P1, PT, R2, R238.reuse, PT ;  /* 0x000000ee0200720c */ /* 0x080fe40003f26270 */
[----:B------:R-:W-:Y:S02]  /*12250*/  FSEL R182, R33, -INF , !P0 ;  /* 0xff80000021b67808 */ /* 0x000fe40004000000 */
[----:B------:R-:W-:Y:S02]  /*12260*/  ISETP.GE.AND P0, PT, R4, R238, PT ;  /* 0x000000ee0400720c */ /* 0x000fe40003f06270 */
[-C--:B------:R-:W-:Y:S02]  /*12270*/  ISETP.GE.OR P1, PT, R2, R233.reuse, !P1 ;  /* 0x000000e90200720c */ /* 0x080fe40004f26670 */
[----:B------:R-:W-:Y:S02]  /*12280*/  ISETP.GE.OR P0, PT, R4, R233, !P0 ;  /* 0x000000e90400720c */ /* 0x000fe40004706670 */
[----:B------:R-:W-:Y:S02]  /*12290*/  FSEL R165, R35, -INF , !P1 ;  /* 0xff80000023a57808 */ /* 0x000fe40004800000 */
[----:B------:R-:W-:Y:S02]  /*122a0*/  FSEL R166, R34, -INF , !P0 ;  /* 0xff80000022a67808 */ /* 0x000fe40004000000 */
[----:B------:R-:W4:Y:S01]  /*122b0*/  LDL.64 R34, [R1+0x8] ;  /* 0x0000080001227983 */ /* 0x000f220000100a00 */
        /* <DEDUP_REMOVED lines=22> */
[----:B------:R-:W-:Y:S01]  /*12420*/  FMNMX.FTZ R15, R183, R6, !PT ;  /* 0x00000006b70f7209 */ /* 0x000fe20007810000 */
[----:B------:R-:W-:Y:S03]  /*12430*/  IMAD.U32 R6, RZ, RZ, UR39 ;  /* 0x00000027ff067e24 */ /* 0x000fe6000f8e00ff */
[----:B------:R-:W-:Y:S04]  /*12440*/  FMNMX.FTZ R2, R166, R15, !PT ;  /* 0x0000000fa6027209 */ /* 0x000fe80007810000 */
[----:B------:R-:W-:Y:S05]  /*12450*/  FMNMX.FTZ R7, R165, R2, !PT ;  /* 0x00000002a5077209 */ /* 0x000fea0007810000 */
[----:B------:R-:W5:Y:S01]  /*12460*/  SHFL.BFLY PT, R2, R7, 0x2, 0x1f ;  /* 0x0c401f0007027f89 */ /* 0x000f6200000e0000 */
[----:B-1----:R-:W-:Y:S07]  /*12470*/  FMNMX.FTZ R13, R3, R4, !PT ;  /* 0x00000004030d7209 */ /* 0x002fee0007810000 */
[----:B------:R-:W1:Y:S01]  /*12480*/  SHFL.BFLY PT, R4, R13, 0x1, 0x1f ;  /* 0x0c201f000d047f89 */ /* 0x000e6200000e0000 */
[----:B-----5:R-:W-:Y:S07]  /*12490*/  FMNMX.FTZ R5, R7, R2, !PT ;  /* 0x0000000207057209 */ /* 0x020fee0007810000 */
[----:B------:R-:W5:Y:S01]  /*124a0*/  SHFL.BFLY PT, R2, R5, 0x1, 0x1f ;  /* 0x0c201f0005027f89 */ /* 0x000f6200000e0000 */
[----:B-1----:R-:W-:Y:S07]  /*124b0*/  FMNMX.FTZ R3, R13, R4, !PT ;  /* 0x000000040d037209 */ /* 0x002fee0007810000 */
[----:B------:R-:W1:Y:S01]  /*124c0*/  LDSM.16.MT88.4 R12, [R220+0x18000] ;  /* 0x01800000dc0c783b */ /* 0x000e620000004200 */
[C---:B------:R-:W-:Y:S01]  /*124d0*/  FSETP.NEU.FTZ.AND P1, PT, R3.reuse, -INF , PT ;  /* 0xff8000000300780b */ /* 0x040fe20003f3d000 */
[----:B------:R-:W-:Y:S05]  /*124e0*/  FMUL.FTZ R184, R3, c[0x0][0x23c] ;  /* 0x00008f0003b87a20 */ /* 0x000fea0000410000 */
[----:B------:R-:W-:Y:S05]  /*124f0*/  FSEL R184, R184, RZ, P1 ;  /* 0x000000ffb8b87208 */ /* 0x000fea0000800000 */
[--C-:B------:R-:W-:Y:S02]  /*12500*/  FFMA.FTZ R176, R173, c[0x0][0x23c], -R184.reuse ;  /* 0x00008f00adb07a23 */ /* 0x100fe400000108b8 */
[--C-:B------:R-:W-:Y:S01]  /*12510*/  FFMA.FTZ R177, R177, c[0x0][0x23c], -R184.reuse ;  /* 0x00008f00b1b17a23 */ /* 0x100fe200000108b8 */
[----:B-----5:R-:W-:Y:S01]  /*12520*/  FMNMX.FTZ R2, R5, R2, !PT ;  /* 0x0000000205027209 */ /* 0x020fe20007810000 */
[--C-:B------:R-:W-:Y:S02]  /*12530*/  FFMA.FTZ R179, R179, c[0x0][0x23c], -R184.reuse ;  /* 0x00008f00b3b37a23 */ /* 0x100fe400000108b8 */
[--C-:B------:R-:W-:Y:S01]  /*12540*/  FFMA.FTZ R178, R175, c[0x0][0x23c], -R184.reuse ;  /* 0x00008f00afb27a23 */ /* 0x100fe200000108b8 */
[C---:B------:R-:W-:Y:S01]  /*12550*/  FSETP.NEU.FTZ.AND P0, PT, R2.reuse, -INF , PT ;  /* 0xff8000000200780b */ /* 0x040fe20003f1d000 */
[----:B------:R-:W-:Y:S01]  /*12560*/  FMUL.FTZ R180, R2, c[0x0][0x23c] ;  /* 0x00008f0002b47a20 */ /* 0x000fe20000410000 */
[----:B------:R-:W-:Y:S01]  /*12570*/  MUFU.EX2 R177, R177 ;  /* 0x000000b100b17308 */ /* 0x000fe20000000800 */
[--C-:B------:R-:W-:Y:S02]  /*12580*/  FFMA.FTZ R186, R186, c[0x0][0x23c], -R184.reuse ;  /* 0x00008f00baba7a23 */ /* 0x100fe400000108b8 */
[--C-:B------:R-:W-:Y:S01]  /*12590*/  FFMA.FTZ R191, R191, c[0x0][0x23c], -R184.reuse ;  /* 0x00008f00bfbf7a23 */ /* 0x100fe200000108b8 */
[----:B------:R-:W-:Y:S01]  /*125a0*/  FSEL R180, R180, RZ, P0 ;  /* 0x000000ffb4b47208 */ /* 0x000fe20000000000 */
[--C-:B------:R-:W-:Y:S02]  /*125b0*/  FFMA.FTZ R195, R195, c[0x0][0x23c], -R184.reuse ;  /* 0x00008f00c3c37a23 */ /* 0x100fe400000108b8 */
[----:B------:R-:W-:Y:S02]  /*125c0*/  FFMA.FTZ R190, R190, c[0x0][0x23c], -R184 ;  /* 0x00008f00bebe7a23 */ /* 0x000fe400000108b8 */
[--C-:B------:R-:W-:Y:S01]  /*125d0*/  FFMA.FTZ R173, R9, c[0x0][0x23c], -R180.reuse ;  /* 0x00008f0009ad7a23 */ /* 0x100fe200000108b4 */
[----:B------:R-:W-:Y:S01]  /*125e0*/  MUFU.EX2 R176, R176 ;  /* 0x000000b000b07308 */ /* 0x000fe20000000800 */
[--C-:B------:R-:W-:Y:S02]  /*125f0*/  FFMA.FTZ R175, R169, c[0x0][0x23c], -R180.reuse ;  /* 0x00008f00a9af7a23 */ /* 0x100fe400000108b4 */
[--C-:B------:R-:W-:Y:S02]  /*12600*/  FFMA.FTZ R172, R11, c[0x0][0x23c], -R180.reuse ;  /* 0x00008f000bac7a23 */ /* 0x100fe400000108b4 */
[--C-:B------:R-:W-:Y:S02]  /*12610*/  FFMA.FTZ R174, R171, c[0x0][0x23c], -R180.reuse ;  /* 0x00008f00abae7a23 */ /* 0x100fe400000108b4 */
        /* <DEDUP_REMOVED lines=10> */
[----:B------:R-:W-:Y:S02]  /*126c0*/  FFMA.FTZ R181, R181, c[0x0][0x23c], -R184 ;  /* 0x00008f00b5b57a23 */ /* 0x000fe400000108b8 */
[--C-:B------:R-:W-:Y:S02]  /*126d0*/  FFMA.FTZ R188, R188, c[0x0][0x23c], -R180.reuse ;  /* 0x00008f00bcbc7a23 */ /* 0x100fe400000108b4 */
[--C-:B------:R-:W-:Y:S02]  /*126e0*/  FFMA.FTZ R193, R193, c[0x0][0x23c], -R180.reuse ;  /* 0x00008f00c1c17a23 */ /* 0x100fe400000108b4 */
[--C-:B------:R-:W-:Y:S01]  /*126f0*/  FFMA.FTZ R192, R192, c[0x0][0x23c], -R180.reuse ;  /* 0x00008f00c0c07a23 */ /* 0x100fe200000108b4 */
[----:B------:R-:W-:Y:S01]  /*12700*/  MUFU.EX2 R175, R175 ;  /* 0x000000af00af7308 */ /* 0x000fe20000000800 */
[--C-:B------:R-:W-:Y:S02]  /*12710*/  FFMA.FTZ R197, R197, c[0x0][0x23c], -R180.reuse ;  /* 0x00008f00c5c57a23 */ /* 0x100fe400000108b4 */
[--C-:B------:R-:W-:Y:S02]  /*12720*/  FFMA.FTZ R194, R194, c[0x0][0x23c], -R180.reuse ;  /* 0x00008f00c2c27a23 */ /* 0x100fe400000108b4 */
[----:B------:R-:W-:Y:S05]  /*12730*/  FFMA.FTZ R199, R199, c[0x0][0x23c], -R180 ;  /* 0x00008f00c7c77a23 */ /* 0x000fea00000108b4 */
[----:B------:R-:W-:Y:S10]  /*12740*/  MUFU.EX2 R174, R174 ;  /* 0x000000ae00ae7308 */ /* 0x000ff40000000800 */
[----:B------:R-:W-:Y:S01]  /*12750*/  MUFU.EX2 R173, R173 ;  /* 0x000000ad00ad7308 */ /* 0x000fe20000000800 */
[----:B--2---:R-:W-:Y:S09]  /*12760*/  LOP3.LUT R5, R19, UR4, R6, 0x96, !PT ;  /* 0x0000000413057c12 */ /* 0x004ff2000f8e9606 */
[----:B------:R-:W-:Y:S01]  /*12770*/  MUFU.EX2 R172, R172 ;  /* 0x000000ac00ac7308 */ /* 0x000fe20000000800 */
[----:B------:R-:W-:Y:S01]  /*12780*/  UIADD3 UR4, UR4, 0x1, URZ ;  /* 0x0000000104047890 */ /* 0x000fe2000fffe03f */
[----:B------:R-:W-:Y:S08]  /*12790*/  IMAD.WIDE.U32 R6, R5, -0x326172a9, RZ ;  /* 0xcd9e8d5705067825 */ /* 0x000ff000078e00ff */
        /* <DEDUP_REMOVED lines=8> */
[----:B---3--:R-:W-:Y:S09]  /*12820*/  LOP3.LUT R4, R31, UR15, R18, 0x96, !PT ;  /* 0x0000000f1f047c12 */ /* 0x008ff2000f8e9612 */
[----:B------:R-:W-:Y:S01]  /*12830*/  MUFU.EX2 R193, R193 ;  /* 0x000000c100c17308 */ /* 0x000fe20000000800 */
[----:B------:R-:W-:Y:S05]  /*12840*/  IMAD.WIDE.U32 R28, R4, -0x326172a9, RZ ;  /* 0xcd9e8d57041c7825 */ /* 0x000fea00078e00ff */
[----:B------:R-:W-:Y:S04]  /*12850*/  LOP3.LUT R6, R29, UR14, R6, 0x96, !PT ;  /* 0x0000000e1d067c12 */ /* 0x000fe8000f8e9606 */
[----:B------:R-:W-:Y:S01]  /*12860*/  MUFU.EX2 R186, R186 ;  /* 0x000000ba00ba7308 */ /* 0x000fe20000000800 */
[----:B----4-:R-:W-:Y:S01]  /*12870*/  LOP3.LUT R4, R7, UR16, R34, 0x96, !PT ;  /* 0x0000001007047c12 */ /* 0x010fe2000f8e9622 */
[----:B------:R-:W-:Y:S04]  /*12880*/  IMAD.WIDE.U32 R6, R6, -0x2daee0ad, RZ ;  /* 0xd2511f5306067825 */ /* 0x000fe800078e00ff */
[----:B------:R-:W-:Y:S04]  /*12890*/  IMAD.WIDE.U32 R4, R4, -0x2daee0ad, RZ ;  /* 0xd2511f5304047825 */ /* 0x000fe800078e00ff */
[----:B------:R-:W-:Y:S01]  /*128a0*/  MUFU.EX2 R191, R191 ;  /* 0x000000bf00bf7308 */ /* 0x000fe20000000800 */
[----:B------:R-:W-:Y:S02]  /*128b0*/  LOP3.LUT R5, R5, UR13, R30, 0x96, !PT ;  /* 0x0000000d05057c12 */ /* 0x000fe4000f8e961e */
[----:B------:R-:W-:Y:S02]  /*128c0*/  LOP3.LUT R4, R7, UR11, R4, 0x96, !PT ;  /* 0x0000000b07047c12 */ /* 0x000fe4000f8e9604 */
[----:B------:R-:W-:Y:S01]  /*128d0*/  FSEL R7, R3, RZ, P1 ;  /* 0x000000ff03077208 */ /* 0x000fe20000800000 */
[----:B------:R-:W-:Y:S04]  /*128e0*/  IMAD.WIDE.U32 R8, R5, -0x326172a9, RZ ;  /* 0xcd9e8d5705087825 */ /* 0x000fe800078e00ff */
[----:B------:R-:W-:Y:S01]  /*128f0*/  MUFU.EX2 R195, R195 ;  /* 0x000000c300c37308 */ /* 0x000fe20000000800 */
[----:B------:R-:W-:Y:S01]  /*12900*/  IMAD.WIDE.U32 R24, R4, -0x326172a9, RZ ;  /* 0xcd9e8d5704187825 */ /* 0x000fe200078e00ff */
[----:B------:R-:W-:Y:S03]  /*12910*/  LOP3.LUT R4, R9, UR12, R28, 0x96, !PT ;  /* 0x0000000c09047c12 */ /* 0x000fe6000f8e961c */
[----:B------:R-:W-:Y:S01]  /*12920*/  FADD.FTZ R7, -R7, R0 ;  /* 0x0000000007077221 */ /* 0x000fe20000010100 */
[----:B------:R-:W-:Y:S01]  /*12930*/  LOP3.LUT R5, R25, UR10, R8, 0x96, !PT ;  /* 0x0000000a19057c12 */ /* 0x000fe2000f8e9608 */
[----:B------:R-:W-:Y:S03]  /*12940*/  IMAD.WIDE.U32 R8, R4, -0x2daee0ad, RZ ;  /* 0xd2511f5304087825 */ /* 0x000fe600078e00ff */
[----:B------:R-:W-:Y:S01]  /*12950*/  MUFU.EX2 R190, R190 ;  /* 0x000000be00be7308 */ /* 0x000fe20000000800 */
[----:B------:R-:W-:Y:S01]  /*12960*/  IMAD.WIDE.U32 R32, R5, -0x2daee0ad, RZ ;  /* 0xd2511f5305207825 */ /* 0x000fe200078e00ff */
[----:B------:R-:W-:Y:S02]  /*12970*/  FSEL R5, R2, RZ, P0 ;  /* 0x000000ff02057208 */ /* 0x000fe40000000000 */
[----:B------:R-:W-:Y:S02]  /*12980*/  LOP3.LUT R4, R9, UR9, R6, 0x96, !PT ;  /* 0x0000000909047c12 */ /* 0x000fe4000f8e9606 */
[----:B------:R-:W-:Y:S01]  /*12990*/  LOP3.LUT R10, R33, UR7, R8, 0x96, !PT ;  /* 0x00000007210a7c12 */ /* 0x000fe2000f8e9608 */
[----:B------:R-:W-:Y:S03]  /*129a0*/  FADD.FTZ R0, -R5, R164 ;  /* 0x000000a405007221 */ /* 0x000fe60000010100 */
[----:B------:R-:W-:Y:S01]  /*129b0*/  MUFU.EX2 R192, R192 ;  /* 0x000000c000c07308 */ /* 0x000fe20000000800 */
[----:B------:R-:W-:Y:S01]  /*129c0*/  FMUL.FTZ R164, R7, c[0x0][0x23c] ;  /* 0x00008f0007a47a20 */ /* 0x000fe20000410000 */
[----:B------:R-:W-:Y:S01]  /*129d0*/  PLOP3.LUT P0, PT, PT, PT, UP0, 0x80, 0x0 ;  /* 0x000000000000781c */ /* 0x000fe20003f0f008 */
[----:B------:R-:W-:Y:S02]  /*129e0*/  FMUL.FTZ R0, R0, c[0x0][0x23c] ;  /* 0x00008f0000007a20 */ /* 0x000fe40000410000 */
[----:B------:R-:W-:Y:S04]  /*129f0*/  IMAD.WIDE.U32 R26, R4, -0x326172a9, RZ ;  /* 0xcd9e8d57041a7825 */ /* 0x000fe800078e00ff */
[----:B------:R-:W-:Y:S01]  /*12a00*/  IMAD.WIDE.U32 R10, R10, -0x326172a9, RZ ;  /* 0xcd9e8d570a0a7825 */ /* 0x000fe200078e00ff */
[----:B------:R-:W2:Y:S04]  /*12a10*/  MUFU.EX2 R164, R164 ;  /* 0x000000a400a47308 */ /* 0x000ea80000000800 */
[----:B------:R-:W-:Y:S02]  /*12a20*/  LOP3.LUT R7, R11, UR18, R26, 0x96, !PT ;  /* 0x000000120b077c12 */ /* 0x000fe4000f8e961a */
[C---:B------:R-:W-:Y:S02]  /*12a30*/  LOP3.LUT R5, R10.reuse, 0xffff, RZ, 0xc0, !PT ;  /* 0x0000ffff0a057812 */ /* 0x040fe400078ec0ff */
[----:B------:R-:W-:Y:S02]  /*12a40*/  LOP3.LUT R170, R10, 0xff, RZ, 0xc0, !PT ;  /* 0x000000ff0aaa7812 */ /* 0x000fe400078ec0ff */
[----:B------:R-:W3:Y:S01]  /*12a50*/  MUFU.EX2 R0, R0 ;  /* 0x0000000000007308 */ /* 0x000ee20000000800 */
[--C-:B------:R-:W-:Y:S02]  /*12a60*/  SHF.R.U32.HI R9, RZ, 0x10, R10.reuse ;  /* 0x00000010ff097819 */ /* 0x100fe4000001160a */
[----:B------:R-:W-:Y:S02]  /*12a70*/  SHF.R.U32.HI R5, RZ, 0x8, R5 ;  /* 0x00000008ff057819 */ /* 0x000fe40000011605 */
[----:B------:R-:W-:Y:S02]  /*12a80*/  LOP3.LUT R11, R7, 0xffff, RZ, 0xc0, !PT ;  /* 0x0000ffff070b7812 */ /* 0x000fe400078ec0ff */
[----:B------:R-:W-:Y:S02]  /*12a90*/  SHF.R.U32.HI R4, RZ, 0x10, R7 ;  /* 0x00000010ff047819 */ /* 0x000fe40000011607 */
[----:B------:R-:W-:Y:S01]  /*12aa0*/  SHF.R.U32.HI R6, RZ, 0x18, R10 ;  /* 0x00000018ff067819 */ /* 0x000fe2000001160a */
[----:B------:R-:W4:Y:S01]  /*12ab0*/  MUFU.EX2 R197, R197 ;  /* 0x000000c500c57308 */ /* 0x000f220000000800 */
[----:B------:R-:W-:Y:S02]  /*12ac0*/  LOP3.LUT R9, R9, 0xff, RZ, 0xc0, !PT ;  /* 0x000000ff09097812 */ /* 0x000fe400078ec0ff */
[----:B------:R-:W-:Y:S01]  /*12ad0*/  SHF.R.U32.HI R11, RZ, 0x8, R11 ;  /* 0x00000008ff0b7819 */ /* 0x000fe2000001160b */
[----:B--2---:R-:W-:Y:S01]  /*12ae0*/  FMUL.FTZ R8, R164, R156 ;  /* 0x0000009ca4087220 */ /* 0x004fe20000410000 */
[----:B------:R-:W-:Y:S01]  /*12af0*/  PRMT R170, R170, 0x5410, R5 ;  /* 0x00005410aaaa7816 */ /* 0x000fe20000000005 */
[----:B------:R-:W-:Y:S01]  /*12b00*/  IMAD.MOV.U32 R156, RZ, RZ, R30 ;  /* 0x000000ffff9c7224 */ /* 0x000fe200078e001e */
[----:B------:R-:W-:Y:S01]  /*12b10*/  LOP3.LUT R168, R7, 0xff, RZ, 0xc0, !PT ;  /* 0x000000ff07a87812 */ /* 0x000fe200078ec0ff */
[----:B------:R-:W-:Y:S01]  /*12b20*/  FMUL.FTZ R36, R164, R36 ;  /* 0x00000024a4247220 */ /* 0x000fe20000410000 */
[----:B------:R-:W-:Y:S01]  /*12b30*/  SHF.R.U32.HI R7, RZ, 0x18, R7 ;  /* 0x00000018ff077819 */ /* 0x000fe20000011607 */
[--C-:B------:R-:W-:Y:S01]  /*12b40*/  HSET2.LE.AND R170, R170, R241.reuse, PT ;  /* 0x000000f1aaaa7233 */ /* 0x100fe20003803000 */
[----:B------:R-:W-:Y:S01]  /*12b50*/  LOP3.LUT R4, R4, 0xff, RZ, 0xc0, !PT ;  /* 0x000000ff04047812 */ /* 0x000fe200078ec0ff */
[C---:B------:R-:W-:Y:S01]  /*12b60*/  FMUL.FTZ R37, R164.reuse, R37 ;  /* 0x00000025a4257220 */ /* 0x040fe20000410000 */
[----:B------:R-:W-:Y:S01]  /*12b70*/  PRMT R6, R9, 0x5410, R6 ;  /* 0x0000541009067816 */ /* 0x000fe20000000006 */
[----:B------:R-:W-:Y:S01]  /*12b80*/  FMUL.FTZ R9, R164, R157 ;  /* 0x0000009da4097220 */ /* 0x000fe20000410000 */
        /* <DEDUP_REMOVED lines=8> */
[----:B------:R-:W-:Y:S01]  /*12c10*/  LOP3.LUT R170, R170, R5, RZ, 0xc0, !PT ;  /* 0x00000005aaaa7212 */ /* 0x000fe200078ec0ff */
[----:B------:R-:W-:Y:S01]  /*12c20*/  FMUL.FTZ R7, R0, R163 ;  /* 0x000000a300077220 */ /* 0x000fe20000410000 */
[----:B------:R-:W-:Y:S01]  /*12c30*/  F2FP.PACK_AB R5, R178, R179 ;  /* 0x000000b3b205723e */ /* 0x000fe200000000ff */
[----:B------:R-:W-:Y:S01]  /*12c40*/  FMUL.FTZ R11, R0, R159 ;  /* 0x0000009f000b7220 */ /* 0x000fe20000410000 */
[----:B------:R-:W-:Y:S01]  /*12c50*/  F2FP.PACK_AB R4, R174, R175 ;  /* 0x000000afae04723e */ /* 0x000fe200000000ff */
[----:B------:R-:W-:Y:S01]  /*12c60*/  IMAD.MOV.U32 R157, RZ, RZ, R31 ;  /* 0x000000ffff9d7224 */ /* 0x000fe200078e001f */
[----:B------:R-:W-:Y:S01]  /*12c70*/  LOP3.LUT R168, R168, R5, RZ, 0xc0, !PT ;  /* 0x00000005a8a87212 */ /* 0x000fe200078ec0ff */
[C---:B------:R-:W-:Y:S01]  /*12c80*/  FMUL.FTZ R5, R164.reuse, R161 ;  /* 0x000000a1a4057220 */ /* 0x040fe20000410000 */
[----:B------:R-:W-:Y:S01]  /*12c90*/  LOP3.LUT R169, R169, R4, RZ, 0xc0, !PT ;  /* 0x00000004a9a97212 */ /* 0x000fe200078ec0ff */
[----:B------:R-:W-:Y:S01]  /*12ca0*/  FMUL.FTZ R4, R164, R160 ;  /* 0x000000a0a4047220 */ /* 0x000fe20000410000 */
[----:B------:R-:W-:Y:S01]  /*12cb0*/  LOP3.LUT R171, R171, R6, RZ, 0xc0, !PT ;  /* 0x00000006abab7212 */ /* 0x000fe200078ec0ff */
[----:B------:R-:W-:Y:S01]  /*12cc0*/  FMUL.FTZ R6, R0, R162 ;  /* 0x000000a200067220 */ /* 0x000fe20000410000 */
[----:B------:R-:W-:Y:S01]  /*12cd0*/  MUFU.EX2 R198, R198 ;  /* 0x000000c600c67308 */ /* 0x000fe20000000800 */
[----:B------:R-:W-:Y:S02]  /*12ce0*/  IMAD.MOV.U32 R162, RZ, RZ, R28 ;  /* 0x000000ffffa27224 */ /* 0x000fe400078e001c */
[----:B------:R-:W-:Y:S02]  /*12cf0*/  IMAD.MOV.U32 R163, RZ, RZ, R29 ;  /* 0x000000ffffa37224 */ /* 0x000fe400078e001d */
[----:B------:R-:W2:Y:S01]  /*12d00*/  LDSM.16.MT88.4 R28, [R217+0x18000] ;  /* 0x01800000d91c783b */ /* 0x000ea20000004200 */
[C---:B-1----:R-:W-:Y:S04]  /*12d10*/  HMMA.16816.F32 R4, R168.reuse, R12, R4 ;  /* 0x0000000ca804723c */ /* 0x042fe80000001804 */
[----:B------:R-:W1:Y:S01]  /*12d20*/  MUFU.EX2 R196, R196 ;  /* 0x000000c400c47308 */ /* 0x000e620000000800 */
[----:B------:R-:W-:Y:S02]  /*12d30*/  IMAD.MOV.U32 R158, RZ, RZ, R34 ;  /* 0x000000ffff9e7224 */ /* 0x000fe400078e0022 */
[C---:B------:R-:W-:Y:S01]  /*12d40*/  FMUL.FTZ R12, R164.reuse, R152 ;  /* 0x00000098a40c7220 */ /* 0x040fe20000410000 */
[C---:B------:R-:W-:Y:S04]  /*12d50*/  HMMA.16816.F32 R8, R168.reuse, R14, R8 ;  /* 0x0000000ea808723c */ /* 0x040fe80000001808 */
[----:B------:R-:W-:Y:S02]  /*12d60*/  FMUL.FTZ R13, R164, R153 ;  /* 0x00000099a40d7220 */ /* 0x000fe40000410000 */
[----:B------:R-:W-:Y:S01]  /*12d70*/  IMAD.MOV.U32 R161, RZ, RZ, R17 ;  /* 0x000000ffffa17224 */ /* 0x000fe200078e0011 */
[----:B------:R-:W-:Y:S01]  /*12d80*/  MUFU.EX2 R194, R194 ;  /* 0x000000c200c27308 */ /* 0x000fe20000000800 */
[C---:B------:R-:W-:Y:S04]  /*12d90*/  FMUL.FTZ R14, R0.reuse, R154 ;  /* 0x0000009a000e7220 */ /* 0x040fe80000410000 */
[C---:B------:R-:W-:Y:S02]  /*12da0*/  FMUL.FTZ R15, R0.reuse, R155 ;  /* 0x0000009b000f7220 */ /* 0x040fe40000410000 */
[----:B------:R-:W3:Y:S01]  /*12db0*/  LDSM.16.MT88.4 R152, [R216+0x18000] ;  /* 0x01800000d898783b */ /* 0x000ee20000004200 */
[----:B------:R-:W-:Y:S02]  /*12dc0*/  IMAD.MOV.U32 R159, RZ, RZ, R35 ;  /* 0x000000ffff9f7224 */ /* 0x000fe400078e0023 */
[----:B------:R-:W-:Y:S01]  /*12dd0*/  FMUL.FTZ R34, R0, R134 ;  /* 0x0000008600227220 */ /* 0x000fe20000410000 */
[----:B------:R-:W-:Y:S01]  /*12de0*/  MUFU.EX2 R199, R199 ;  /* 0x000000c700c77308 */ /* 0x000fe20000000800 */
[C---:B------:R-:W-:Y:S03]  /*12df0*/  HMMA.16816.F32 R12, R168.reuse, R20, R12 ;  /* 0x00000014a80c723c */ /* 0x040fe6000000180c */
[----:B------:R-:W-:Y:S02]  /*12e00*/  FMUL.FTZ R17, R164, R149 ;  /* 0x00000095a4117220 */ /* 0x000fe40000410000 */
[----:B------:R-:W-:Y:S02]  /*12e10*/  IMAD.MOV.U32 R149, RZ, RZ, R19 ;  /* 0x000000ffff957224 */ /* 0x000fe400078e0013 */
[----:B------:R-:W-:Y:S02]  /*12e20*/  FMUL.FTZ R19, R0, R151 ;  /* 0x0000009700137220 */ /* 0x000fe40000410000 */
[----:B------:R-:W-:Y:S03]  /*12e30*/  IMAD.MOV.U32 R160, RZ, RZ, R16 ;  /* 0x000000ffffa07224 */ /* 0x000fe600078e0010 */
[----:B------:R-:W-:Y:S02]  /*12e40*/  FMUL.FTZ R16, R164, R148 ;  /* 0x00000094a4107220 */ /* 0x000fe40000410000 */
[----:B------:R-:W-:Y:S02]  /*12e50*/  IMAD.MOV.U32 R148, RZ, RZ, R18 ;  /* 0x000000ffff947224 */ /* 0x000fe400078e0012 */
[C---:B------:R-:W-:Y:S02]  /*12e60*/  FMUL.FTZ R18, R0.reuse, R150 ;  /* 0x0000009600127220 */ /* 0x040fe40000410000 */
[----:B------:R-:W-:Y:S02]  /*12e70*/  FMUL.FTZ R35, R0, R135 ;  /* 0x0000008700237220 */ /* 0x000fe40000410000 */
[C---:B------:R-:W-:Y:S02]  /*12e80*/  FMUL.FTZ R20, R164.reuse, R144 ;  /* 0x00000090a4147220 */ /* 0x040fe40000410000 */
[----:B------:R-:W-:Y:S01]  /*12e90*/  FMUL.FTZ R21, R164, R145 ;  /* 0x00000091a4157220 */ /* 0x000fe20000410000 */
[C---:B------:R-:W-:Y:S03]  /*12ea0*/  HMMA.16816.F32 R16, R168.reuse, R22, R16 ;  /* 0x00000016a810723c */ /* 0x040fe60000001810 */
[----:B------:R-:W-:Y:S02]  /*12eb0*/  IMAD.MOV.U32 R144, RZ, RZ, R26 ;  /* 0x000000ffff907224 */ /* 0x000fe400078e001a */
[C---:B------:R-:W-:Y:S02]  /*12ec0*/  FMUL.FTZ R26, R0.reuse, R142 ;  /* 0x0000008e001a7220 */ /* 0x040fe40000410000 */
[C---:B------:R-:W-:Y:S02]  /*12ed0*/  FMUL.FTZ R22, R0.reuse, R146 ;  /* 0x0000009200167220 */ /* 0x040fe40000410000 */
[C---:B------:R-:W-:Y:S03]  /*12ee0*/  FMUL.FTZ R23, R0.reuse, R147 ;  /* 0x0000009300177220 */ /* 0x040fe60000410000 */
[----:B------:R-:W-:Y:S02]  /*12ef0*/  IMAD.MOV.U32 R145, RZ, RZ, R27 ;  /* 0x000000ffff917224 */ /* 0x000fe400078e001b */
[----:B------:R-:W-:Y:S02]  /*12f00*/  FMUL.FTZ R27, R0, R143 ;  /* 0x0000008f001b7220 */ /* 0x000fe40000410000 */
[C---:B--2---:R-:W-:Y:S03]  /*12f10*/  HMMA.16816.F32 R20, R168.reuse, R28, R20 ;  /* 0x0000001ca814723c */ /* 0x044fe60000001814 */
        /* <DEDUP_REMOVED lines=8> */
[----:B------:R-:W-:Y:S02]  /*12fa0*/  IMAD.MOV.U32 R150, RZ, RZ, R32 ;  /* 0x000000ffff967224 */ /* 0x000fe400078e0020 */
[----:B------:R-:W-:Y:S02]  /*12fb0*/  FMUL.FTZ R32, R164, R132 ;  /* 0x00000084a4207220 */ /* 0x000fe40000410000 */
[C---:B------:R-:W-:Y:S02]  /*12fc0*/  FMUL.FTZ R30, R0.reuse, R138 ;  /* 0x0000008a001e7220 */ /* 0x040fe40000410000 */
[----:B------:R-:W-:Y:S02]  /*12fd0*/  FMUL.FTZ R31, R0, R139 ;  /* 0x0000008b001f7220 */ /* 0x000fe40000410000 */
[----:B------:R-:W5:Y:S01]  /*12fe0*/  LDSM.16.MT88.4 R136, [R218+0x1a000] ;  /* 0x01a00000da88783b */ /* 0x000f620000004200 */
[----:B------:R-:W-:Y:S02]  /*12ff0*/  IMAD.MOV.U32 R151, RZ, RZ, R33 ;  /* 0x000000ffff977224 */ /* 0x000fe400078e0021 */
[----:B------:R-:W-:Y:S02]  /*13000*/  FMUL.FTZ R33, R164, R133 ;  /* 0x00000085a4217220 */ /* 0x000fe40000410000 */
[C---:B---3--:R-:W-:Y:S03]  /*13010*/  HMMA.16816.F32 R28, R168.reuse, R152, R28 ;  /* 0x00000098a81c723c */ /* 0x048fe6000000181c */
[----:B------:R-:W3:Y:S01]  /*13020*/  LDSM.16.MT88.4 R132, [R217+0x1a000] ;  /* 0x01a00000d984783b */ /* 0x000ee20000004200 */
[----:B------:R-:W-:Y:S02]  /*13030*/  IMAD.MOV.U32 R151, RZ, RZ, R149 ;  /* 0x000000ffff977224 */ /* 0x000fe400078e0095 */
[C---:B------:R-:W-:Y:S02]  /*13040*/  FMUL.FTZ R38, R0.reuse, R38 ;  /* 0x0000002600267220 */ /* 0x040fe40000410000 */
[C---:B------:R-:W-:Y:S04]  /*13050*/  HMMA.16816.F32 R32, R168.reuse, R154, R32 ;  /* 0x0000009aa820723c */ /* 0x040fe80000001820 */
        /* <DEDUP_REMOVED lines=105> */
[C---:B------:R-:W-:Y:S01]  /*136f0*/  FMUL.FTZ R116, R164.reuse, R116 ;  /* 0x00000074a4747220 */ /* 0x040fe20000410000 */
[----:B------:R-:W-:Y:S01]  /*13700*/  LOP3.LUT R140, R145, UR8, R146, 0x96, !PT ;  /* 0x00000008918c7c12 */ /* 0x000fe2000f8e9692 */
[----:B------:R-:W-:Y:S03]  /*13710*/  FMUL.FTZ R117, R164, R117 ;  /* 0x00000075a4757220 */ /* 0x000fe60000410000 */
[C---:B------:R-:W-:Y:S03]  /*13720*/  HMMA.16816.F32 R112, R168.reuse, R142, R112 ;  /* 0x0000008ea870723c */ /* 0x040fe60000001870 */
[C---:B------:R-:W-:Y:S02]  /*13730*/  FMUL.FTZ R118, R0.reuse, R118 ;  /* 0x0000007600767220 */ /* 0x040fe40000410000 */
[----:B------:R-:W-:Y:S02]  /*13740*/  FMUL.FTZ R119, R0, R119 ;  /* 0x0000007700777220 */ /* 0x000fe40000410000 */
[----:B------:R-:W-:Y:S05]  /*13750*/  IMAD.WIDE.U32 R140, R140, -0x2daee0ad, RZ ;  /* 0xd2511f538c8c7825 */ /* 0x000fea00078e00ff */
[C---:B-----5:R-:W-:Y:S03]  /*13760*/  HMMA.16816.F32 R116, R168.reuse, R136, R116 ;  /* 0x00000088a874723c */ /* 0x060fe60000001874 */
[----:B------:R-:W-:Y:S01]  /*13770*/  FMUL.FTZ R120, R164, R120 ;  /* 0x00000078a4787220 */ /* 0x000fe20000410000 */
[----:B------:R-:W-:Y:S01]  /*13780*/  LOP3.LUT R144, R140, 0xff, RZ, 0xc0, !PT ;  /* 0x000000ff8c907812 */ /* 0x000fe200078ec0ff */
[----:B------:R-:W-:Y:S01]  /*13790*/  FMUL.FTZ R121, R164, R121 ;  /* 0x00000079a4797220 */ /* 0x000fe20000410000 */
[----:B------:R-:W-:Y:S01]  /*137a0*/  SHF.R.U32.HI R147, RZ, 0x10, R140 ;  /* 0x00000010ff937819 */ /* 0x000fe2000001168c */
[----:B------:R-:W-:Y:S01]  /*137b0*/  FMUL.FTZ R122, R0, R122 ;  /* 0x0000007a007a7220 */ /* 0x000fe20000410000 */
[----:B------:R-:W-:Y:S01]  /*137c0*/  LOP3.LUT R136, R140, 0xffff, RZ, 0xc0, !PT ;  /* 0x0000ffff8c887812 */ /* 0x000fe200078ec0ff */
[----:B------:R-:W-:Y:S03]  /*137d0*/  FMUL.FTZ R123, R0, R123 ;  /* 0x0000007b007b7220 */ /* 0x000fe60000410000 */
[----:B------:R-:W-:Y:S01]  /*137e0*/  SHF.R.U32.HI R137, RZ, 0x8, R136 ;  /* 0x00000008ff897819 */ /* 0x000fe20000011688 */
[C---:B------:R-:W-:Y:S01]  /*137f0*/  FMUL.FTZ R124, R164.reuse, R124 ;  /* 0x0000007ca47c7220 */ /* 0x040fe20000410000 */
[----:B------:R-:W-:Y:S01]  /*13800*/  LOP3.LUT R145, R141, UR17, R150, 0x96, !PT ;  /* 0x000000118d917c12 */ /* 0x000fe2000f8e9696 */
[----:B------:R-:W-:Y:S01]  /*13810*/  IMAD.MOV.U32 R150, RZ, RZ, R148 ;  /* 0x000000ffff967224 */ /* 0x000fe200078e0094 */
[C---:B------:R-:W-:Y:S03]  /*13820*/  HMMA.16816.F32 R120, R168.reuse, R138, R120 ;  /* 0x0000008aa878723c */ /* 0x040fe60000001878 */
[----:B------:R-:W-:Y:S01]  /*13830*/  FMUL.FTZ R125, R164, R125 ;  /* 0x0000007da47d7220 */ /* 0x000fe20000410000 */
[----:B------:R-:W-:Y:S01]  /*13840*/  PRMT R144, R144, 0x5410, R137 ;  /* 0x0000541090907816 */ /* 0x000fe20000000089 */
[C---:B------:R-:W-:Y:S01]  /*13850*/  FMUL.FTZ R126, R0.reuse, R126 ;  /* 0x0000007e007e7220 */ /* 0x040fe20000410000 */
[----:B------:R-:W2:Y:S01]  /*13860*/  LDSM.16.MT88.4 R136, [R220+0x18800] ;  /* 0x01880000dc88783b */ /* 0x000ea20000004200 */
[----:B------:R-:W-:Y:S01]  /*13870*/  FMUL.FTZ R127, R0, R127 ;  /* 0x0000007f007f7220 */ /* 0x000fe20000410000 */
[----:B------:R-:W-:Y:S01]  /*13880*/  SHF.R.U32.HI R146, RZ, 0x18, R140 ;  /* 0x00000018ff927819 */ /* 0x000fe2000001168c */
[C---:B------:R-:W-:Y:S03]  /*13890*/  FMUL.FTZ R128, R164.reuse, R128 ;  /* 0x00000080a4807220 */ /* 0x040fe60000410000 */
[----:B------:R-:W-:Y:S01]  /*138a0*/  LOP3.LUT R147, R147, 0xff, RZ, 0xc0, !PT ;  /* 0x000000ff93937812 */ /* 0x000fe200078ec0ff */
[----:B------:R-:W-:Y:S01]  /*138b0*/  FMUL.FTZ R129, R164, R129 ;  /* 0x00000081a4817220 */ /* 0x000fe20000410000 */
[C---:B---3--:R-:W-:Y:S01]  /*138c0*/  HMMA.16816.F32 R124, R168.reuse, R132, R124 ;  /* 0x00000084a87c723c */ /* 0x048fe2000000187c */
[----:B------:R-:W3:Y:S02]  /*138d0*/  LDSM.16.MT88.4 R140, [R218+0x18800] ;  /* 0x01880000da8c783b */ /* 0x000ee40000004200 */
[C---:B------:R-:W-:Y:S01]  /*138e0*/  FMUL.FTZ R130, R0.reuse, R130 ;  /* 0x0000008200827220 */ /* 0x040fe20000410000 */
[C---:B------:R-:W-:Y:S01]  /*138f0*/  LOP3.LUT R152, R145.reuse, 0xff, RZ, 0xc0, !PT ;  /* 0x000000ff91987812 */ /* 0x040fe200078ec0ff */
[----:B------:R-:W-:Y:S01]  /*13900*/  FMUL.FTZ R131, R0, R131 ;  /* 0x0000008300837220 */ /* 0x000fe20000410000 */
[----:B------:R-:W-:Y:S01]  /*13910*/  SHF.R.U32.HI R148, RZ, 0x10, R145 ;  /* 0x00000010ff947819 */ /* 0x000fe20000011691 */
[----:B------:R-:W-:Y:S01]  /*13920*/  FFMA.FTZ R179, R164, R167, R179 ;  /* 0x000000a7a4b37223 */ /* 0x000fe200000100b3 */
[----:B------:R-:W-:Y:S01]  /*13930*/  LOP3.LUT R133, R145, 0xffff, RZ, 0xc0, !PT ;  /* 0x0000ffff91857812 */ /* 0x000fe200078ec0ff */
[----:B------:R-:W-:Y:S03]  /*13940*/  FFMA.FTZ R175, R0, R251, R175 ;  /* 0x000000fb00af7223 */ /* 0x000fe600000100af */
[----:B------:R-:W-:Y:S03]  /*13950*/  HMMA.16816.F32 R128, R168, R134, R128 ;  /* 0x00000086a880723c */ /* 0x000fe60000001880 */
[----:B------:R-:W-:Y:S01]  /*13960*/  PRMT R132, R147, 0x5410, R146 ;  /* 0x0000541093847816 */ /* 0x000fe20000000092 */
[----:B------:R-:W-:Y:S01]  /*13970*/  FADD.FTZ R178, R178, R179 ;  /* 0x000000b3b2b27221 */ /* 0x000fe20000010000 */
[----:B------:R-:W-:Y:S01]  /*13980*/  SHF.R.U32.HI R133, RZ, 0x8, R133 ;  /* 0x00000008ff857819 */ /* 0x000fe20000011685 */
[----:B------:R-:W-:Y:S01]  /*13990*/  FADD.FTZ R174, R174, R175 ;  /* 0x000000afaeae7221 */ /* 0x000fe20000010000 */
[----:B------:R-:W-:Y:S01]  /*139a0*/  SHF.R.U32.HI R149, RZ, 0x18, R145 ;  /* 0x00000018ff957819 */ /* 0x000fe20000011691 */
[--C-:B------:R-:W-:Y:S01]  /*139b0*/  HSET2.LE.AND R135, R132, R241.reuse, PT ;  /* 0x000000f184877233 */ /* 0x100fe20003803000 */
[----:B------:R-:W-:Y:S03]  /*139c0*/  PRMT R152, R152, 0x5410, R133 ;  /* 0x0000541098987816 */ /* 0x000fe60000000085 */
[----:B------:R-:W-:Y:S01]  /*139d0*/  LOP3.LUT R148, R148, 0xff, RZ, 0xc0, !PT ;  /* 0x000000ff94947812 */ /* 0x000fe200078ec0ff */
[--C-:B------:R-:W-:Y:S01]  /*139e0*/  HSET2.LE.AND R134, R144, R241.reuse, PT ;  /* 0x000000f190867233 */ /* 0x100fe20003803000 */
[----:B------:R-:W-:Y:S01]  /*139f0*/  F2FP.PACK_AB R132, R193, R188 ;  /* 0x000000bcc184723e */ /* 0x000fe200000000ff */
[----:B------:R-:W5:Y:S01]  /*13a00*/  LDSM.16.MT88.4 R144, [R217+0x18800] ;  /* 0x01880000d990783b */ /* 0x000f620000004200 */
[----:B------:R-:W-:Y:S01]  /*13a10*/  F2FP.PACK_AB R133, R191, R186 ;  /* 0x000000babf85723e */ /* 0x000fe200000000ff */
[----:B------:R-:W-:Y:S01]  /*13a20*/  IMAD.MOV.U32 R170, RZ, RZ, R150 ;  /* 0x000000ffffaa7224 */ /* 0x000fe200078e0096 */
[----:B------:R-:W-:Y:S01]  /*13a30*/  PRMT R154, R148, 0x5410, R149 ;  /* 0x00005410949a7816 */ /* 0x000fe20000000095 */
[----:B------:R-:W-:Y:S01]  /*13a40*/  IMAD.MOV.U32 R171, RZ, RZ, R151 ;  /* 0x000000ffffab7224 */ /* 0x000fe200078e0097 */
[----:B------:R-:W-:Y:S01]  /*13a50*/  LOP3.LUT R135, R135, R132, RZ, 0xc0, !PT ;  /* 0x0000008487877212 */ /* 0x000fe200078ec0ff */
[--C-:B------:R-:W-:Y:S01]  /*13a60*/  HSET2.LE.AND R132, R152, R241.reuse, PT ;  /* 0x000000f198847233 */ /* 0x100fe20003803000 */
[----:B------:R-:W-:Y:S01]  /*13a70*/  LOP3.LUT R134, R134, R133, RZ, 0xc0, !PT ;  /* 0x0000008586867212 */ /* 0x000fe200078ec0ff */
[----:B------:R-:W1:Y:S01]  /*13a80*/  LDSM.16.MT88.4 R148, [R216+0x18800] ;  /* 0x01880000d894783b */ /* 0x000e620000004200 */
[----:B------:R-:W-:Y:S01]  /*13a90*/  F2FP.PACK_AB R133, R190, R195 ;  /* 0x000000c3be85723e */ /* 0x000fe200000000ff */
[----:B------:R-:W-:Y:S01]  /*13aa0*/  FADD.FTZ R177, R177, R178 ;  /* 0x000000b2b1b17221 */ /* 0x000fe20000010000 */
[----:B----4-:R-:W-:Y:S02]  /*13ab0*/  F2FP.PACK_AB R152, R197, R192 ;  /* 0x000000c0c598723e */ /* 0x010fe400000000ff */
[----:B------:R-:W-:Y:S01]  /*13ac0*/  LOP3.LUT R132, R132, R133, RZ, 0xc0, !PT ;  /* 0x0000008584847212 */ /* 0x000fe200078ec0ff */
[--C-:B------:R-:W-:Y:S01]  /*13ad0*/  HSET2.LE.AND R133, R154, R241.reuse, PT ;  /* 0x000000f19a857233 */ /* 0x100fe20003803000 */
[----:B------:R-:W-:Y:S04]  /*13ae0*/  FADD.FTZ R176, R176, R177 ;  /* 0x000000b1b0b07221 */ /* 0x000fe80000010000 */
[----:B------:R-:W-:Y:S01]  /*13af0*/  LOP3.LUT R133, R133, R152, RZ, 0xc0, !PT ;  /* 0x0000009885857212 */ /* 0x000fe200078ec0ff */
[----:B------:R-:W-:Y:S02]  /*13b00*/  FFMA.FTZ R152, R160, c[0x0][0x23c], -R184 ;  /* 0x00008f00a0987a23 */ /* 0x000fe400000108b8 */
[----:B------:R-:W-:Y:S02]  /*13b10*/  FADD.FTZ R195, R195, R176 ;  /* 0x000000b0c3c37221 */ /* 0x000fe40000010000 */
[----:B------:R4:W-:Y:S02]  /*13b20*/  MUFU.EX2 R160, R152 ;  /* 0x0000009800a07308 */ /* 0x0009e40000000800 */
[C---:B--2---:R-:W-:Y:S05]  /*13b30*/  HMMA.16816.F32 R4, R132.reuse, R136, R4 ;  /* 0x000000888404723c */ /* 0x044fea0000001804 */
[----:B------:R-:W-:Y:S03]  /*13b40*/  FADD.FTZ R195, R190, R195 ;  /* 0x000000c3bec37221 */ /* 0x000fe60000010000 */
[C---:B------:R-:W-:Y:S01]  /*13b50*/  HMMA.16816.F32 R8, R132.reuse, R138, R8 ;  /* 0x0000008a8408723c */ /* 0x040fe20000001808 */
[----:B------:R-:W2:Y:S03]  /*13b60*/  LDSM.16.MT88.4 R136, [R220+0x1a800] ;  /* 0x01a80000dc88783b */ /* 0x000ea60000004200 */
[----:B------:R-:W-:Y:S04]  /*13b70*/  FADD.FTZ R186, R186, R195 ;  /* 0x000000c3baba7221 */ /* 0x000fe80000010000 */
        /* <DEDUP_REMOVED lines=30> */
[C---:B-1----:R-:W-:Y:S07]  /*13d60*/  HMMA.16816.F32 R92, R132.reuse, R148, R92 ;  /* 0x00000094845c723c */ /* 0x042fee000000185c */
[----:B------:R-:W-:Y:S01]  /*13d70*/  IMAD.U32 R148, RZ, RZ, UR4 ;  /* 0x00000004ff947e24 */ /* 0x000fe2000f8e00ff */
[C---:B------:R-:W-:Y:S04]  /*13d80*/  HMMA.16816.F32 R96, R132.reuse, R150, R96 ;  /* 0x000000968460723c */ /* 0x040fe80000001860 */
[----:B------:R-:W-:Y:S02]  /*13d90*/  LOP3.LUT R148, R171, UR39, R148, 0x96, !PT ;  /* 0x00000027ab947c12 */ /* 0x000fe4000f8e9694 */
[----:B------:R-:W-:Y:S01]  /*13da0*/  LDSM.16.MT88.4 R168, [R216+0x19800] ;  /* 0x01980000d8a8783b */ /* 0x000fe20000004200 */
[----:B------:R-:W-:Y:S01]  /*13db0*/  FFMA.FTZ R151, R161, c[0x0][0x23c], -R184 ;  /* 0x00008f00a1977a23 */ /* 0x000fe200000108b8 */
[C---:B--2---:R-:W-:Y:S03]  /*13dc0*/  HMMA.16816.F32 R100, R132.reuse, R136, R100 ;  /* 0x000000888464723c */ /* 0x044fe60000001864 */
[----:B------:R1:W2:Y:S01]  /*13dd0*/  MUFU.EX2 R161, R151 ;  /* 0x0000009700a17308 */ /* 0x0002a20000000800 */
[----:B------:R-:W-:Y:S04]  /*13de0*/  IMAD.WIDE.U32 R154, R148, -0x326172a9, RZ ;  /* 0xcd9e8d57949a7825 */ /* 0x000fe800078e00ff */
[C---:B------:R-:W-:Y:S04]  /*13df0*/  HMMA.16816.F32 R104, R132.reuse, R138, R104 ;  /* 0x0000008a8468723c */ /* 0x040fe80000001868 */
[----:B------:R-:W-:Y:S01]  /*13e00*/  LOP3.LUT R148, R155, UR16, R158, 0x96, !PT ;  /* 0x000000109b947c12 */ /* 0x000fe2000f8e969e */
[----:B------:R-:W-:Y:S01]  /*13e10*/  FFMA.FTZ R184, R182, c[0x0][0x23c], -R184 ;  /* 0x00008f00b6b87a23 */ /* 0x000fe200000108b8 */
[----:B------:R-:W-:Y:S01]  /*13e20*/  LOP3.LUT R149, R163, UR14, R154, 0x96, !PT ;  /* 0x0000000ea3957c12 */ /* 0x000fe2000f8e969a */
[----:B------:R-:W-:Y:S01]  /*13e30*/  FFMA.FTZ R182, R166, c[0x0][0x23c], -R180 ;  /* 0x00008f00a6b67a23 */ /* 0x000fe200000108b4 */
[C---:B---3--:R-:W-:Y:S03]  /*13e40*/  HMMA.16816.F32 R108, R132.reuse, R140, R108 ;  /* 0x0000008c846c723c */ /* 0x048fe6000000186c */
[----:B------:R-:W3:Y:S01]  /*13e50*/  MUFU.EX2 R184, R184 ;  /* 0x000000b800b87308 */ /* 0x000ee20000000800 */
[----:B------:R-:W-:Y:S04]  /*13e60*/  IMAD.WIDE.U32 R136, R148, -0x2daee0ad, RZ ;  /* 0xd2511f5394887825 */ /* 0x000fe800078e00ff */
[C---:B------:R-:W-:Y:S04]  /*13e70*/  HMMA.16816.F32 R112, R132.reuse, R142, R112 ;  /* 0x0000008e8470723c */ /* 0x040fe80000001870 */
[----:B------:R-:W-:Y:S01]  /*13e80*/  IMAD.WIDE.U32 R148, R149, -0x2daee0ad, RZ ;  /* 0xd2511f5395947825 */ /* 0x000fe200078e00ff */
[----:B------:R-:W-:Y:S01]  /*13e90*/  LOP3.LUT R150, R137, UR13, R156, 0x96, !PT ;  /* 0x0000000d89967c12 */ /* 0x000fe2000f8e969c */
[----:B------:R-:W-:Y:S01]  /*13ea0*/  MUFU.EX2 R182, R182 ;  /* 0x000000b600b67308 */ /* 0x000fe20000000800 */
[----:B------:R-:W-:Y:S01]  /*13eb0*/  LDSM.16.MT88.4 R156, [R220+0x19800] ;  /* 0x01980000dc9c783b */ /* 0x000fe20000004200 */
[C---:B-----5:R-:W-:Y:S04]  /*13ec0*/  HMMA.16816.F32 R116, R132.reuse, R144, R116 ;  /* 0x000000908474723c */ /* 0x060fe80000001874 */
[----:B----4-:R-:W-:Y:S01]  /*13ed0*/  LOP3.LUT R152, R149, UR11, R136, 0x96, !PT ;  /* 0x0000000b95987c12 */ /* 0x010fe2000f8e9688 */
[----:B-1----:R-:W-:Y:S02]  /*13ee0*/  IMAD.WIDE.U32 R150, R150, -0x326172a9, RZ ;  /* 0xcd9e8d5796967825 */ /* 0x002fe400078e00ff */
[----:B------:R-:W1:Y:S01]  /*13ef0*/  LDSM.16.MT88.4 R136, [R216+0x1e800] ;  /* 0x01e80000d888783b */ /* 0x000e620000004200 */
[C---:B------:R-:W-:Y:S04]  /*13f00*/  HMMA.16816.F32 R120, R132.reuse, R146, R120 ;  /* 0x000000928478723c */ /* 0x040fe80000001878 */
[----:B------:R-:W-:Y:S01]  /*13f10*/  IMAD.WIDE.U32 R152, R152, -0x326172a9, RZ ;  /* 0xcd9e8d5798987825 */ /* 0x000fe200078e00ff */
[----:B------:R-:W-:Y:S03]  /*13f20*/  LOP3.LUT R140, R151, UR12, R162, 0x96, !PT ;  /* 0x0000000c978c7c12 */ /* 0x000fe6000f8e96a2 */
[----:B------:R-:W-:Y:S01]  /*13f30*/  FFMA.FTZ R180, R165, c[0x0][0x23c], -R180 ;  /* 0x00008f00a5b47a23 */ /* 0x000fe200000108b4 */
[----:B------:R-:W-:Y:S03]  /*13f40*/  LOP3.LUT R150, R153, UR10, R150, 0x96, !PT ;  /* 0x0000000a99967c12 */ /* 0x000fe6000f8e9696 */
[----:B------:R-:W-:Y:S02]  /*13f50*/  IMAD.WIDE.U32 R140, R140, -0x2daee0ad, RZ ;  /* 0xd2511f538c8c7825 */ /* 0x000fe400078e00ff */
[----:B------:R-:W4:Y:S02]  /*13f60*/  MUFU.EX2 R180, R180 ;  /* 0x000000b400b47308 */ /* 0x000f240000000800 */
[----:B------:R-:W-:Y:S01]  /*13f70*/  IMAD.WIDE.U32 R150, R150, -0x2daee0ad, RZ ;  /* 0xd2511f5396967825 */ /* 0x000fe200078e00ff */
[----:B------:R-:W-:Y:S04]  /*13f80*/  LOP3.LUT R148, R141, UR9, R148, 0x96, !PT ;  /* 0x000000098d947c12 */ /* 0x000fe8000f8e9694 */
[----:B------:R-:W-:Y:S01]  /*13f90*/  LOP3.LUT R140, R151, UR7, R140, 0x96, !PT ;  /* 0x00000007978c7c12 */ /* 0x000fe2000f8e968c */
[----:B------:R-:W-:Y:S04]  /*13fa0*/  IMAD.WIDE.U32 R148, R148, -0x326172a9, RZ ;  /* 0xcd9e8d5794947825 */ /* 0x000fe800078e00ff */
[----:B------:R-:W-:Y:S05]  /*13fb0*/  IMAD.WIDE.U32 R140, R140, -0x326172a9, RZ ;  /* 0xcd9e8d578c8c7825 */ /* 0x000fea00078e00ff */
[C---:B------:R-:W-:Y:S02]  /*13fc0*/  LOP3.LUT R151, R140.reuse, 0xffff, RZ, 0xc0, !PT ;  /* 0x0000ffff8c977812 */ /* 0x040fe400078ec0ff */
[----:B------:R-:W-:Y:S02]  /*13fd0*/  LOP3.LUT R144, R140, 0xff, RZ, 0xc0, !PT ;  /* 0x000000ff8c907812 */ /* 0x000fe400078ec0ff */
[----:B------:R-:W-:Y:S02]  /*13fe0*/  SHF.R.U32.HI R147, RZ, 0x10, R140 ;  /* 0x00000010ff937819 */ /* 0x000fe4000001168c */
[----:B------:R-:W-:Y:S01]  /*13ff0*/  LOP3.LUT R145, R141, UR18, R148, 0x96, !PT ;  /* 0x000000128d917c12 */ /* 0x000fe2000f8e9694 */
[C---:B-1----:R-:W-:Y:S03]  /*14000*/  HMMA.16816.F32 R124, R132.reuse, R136, R124 ;  /* 0x00000088847c723c */ /* 0x042fe6000000187c */
[----:B------:R-:W-:Y:S02]  /*14010*/  SHF.R.U32.HI R146, RZ, 0x18, R140 ;  /* 0x00000018ff927819 */ /* 0x000fe4000001168c */
[----:B------:R-:W1:Y:S01]  /*14020*/  LDSM.16.MT88.4 R140, [R220+0x19000] ;  /* 0x01900000dc8c783b */ /* 0x000e620000004200 */
[----:B------:R-:W-:Y:S02]  /*14030*/  LOP3.LUT R154, R145, 0xffff, RZ, 0xc0, !PT ;  /* 0x0000ffff919a7812 */ /* 0x000fe400078ec0ff */
[----:B------:R-:W-:Y:S04]  /*14040*/  HMMA.16816.F32 R128, R132, R138, R128 ;  /* 0x0000008a8480723c */ /* 0x000fe80000001880 */
[----:B------:R-:W-:Y:S02]  /*14050*/  LOP3.LUT R137, R147, 0xff, RZ, 0xc0, !PT ;  /* 0x000000ff93897812 */ /* 0x000fe400078ec0ff */
[----:B------:R-:W-:Y:S02]  /*14060*/  LOP3.LUT R147, R145, 0xff, RZ, 0xc0, !PT ;  /* 0x000000ff91937812 */ /* 0x000fe400078ec0ff */
[----:B------:R-:W-:Y:S02]  /*14070*/  PRMT R146, R137, 0x5410, R146 ;  /* 0x0000541089927816 */ /* 0x000fe40000000092 */
[----:B------:R-:W5:Y:S02]  /*14080*/  LDSM.16.MT88.4 R136, [R218+0x19000] ;  /* 0x01900000da88783b */ /* 0x000f640000004200 */
[----:B------:R-:W-:Y:S01]  /*14090*/  SHF.R.U32.HI R154, RZ, 0x8, R154 ;  /* 0x00000008ff9a7819 */ /* 0x000fe2000001169a */
[--C-:B------:R-:W-:Y:S01]  /*140a0*/  HSET2.LE.AND R135, R146, R241.reuse, PT ;  /* 0x000000f192877233 */ /* 0x100fe20003803000 */
[----:B------:R-:W-:Y:S02]  /*140b0*/  SHF.R.U32.HI R148, RZ, 0x10, R145 ;  /* 0x00000010ff947819 */ /* 0x000fe40000011691 */
        /* <DEDUP_REMOVED lines=9> */
[----:B--2---:R-:W-:Y:S02]  /*14150*/  F2FP.PACK_AB R145, R161, R160 ;  /* 0x000000a0a191723e */ /* 0x004fe400000000ff */
[----:B------:R-:W-:Y:S02]  /*14160*/  F2FP.PACK_AB R144, R250, R252 ;  /* 0x000000fcfa90723e */ /* 0x000fe400000000ff */
[----:B------:R-:W-:Y:S01]  /*14170*/  LOP3.LUT R132, R132, R133, RZ, 0xc0, !PT ;  /* 0x0000008584847212 */ /* 0x000fe200078ec0ff */
[--C-:B------:R-:W-:Y:S01]  /*14180*/  HSET2.LE.AND R133, R148, R241.reuse, PT ;  /* 0x000000f194857233 */ /* 0x100fe20003803000 */
[----:B------:R-:W-:Y:S02]  /*14190*/  F2FP.PACK_AB R148, R199, R194 ;  /* 0x000000c2c794723e */ /* 0x000fe400000000ff */
[----:B------:R-:W-:Y:S02]  /*141a0*/  LOP3.LUT R134, R134, R145, RZ, 0xc0, !PT ;  /* 0x0000009186867212 */ /* 0x000fe400078ec0ff */
[----:B------:R-:W-:Y:S02]  /*141b0*/  LOP3.LUT R135, R135, R144, RZ, 0xc0, !PT ;  /* 0x0000009087877212 */ /* 0x000fe400078ec0ff */
[----:B------:R-:W2:Y:S01]  /*141c0*/  LDSM.16.MT88.4 R144, [R217+0x19000] ;  /* 0x01900000d990783b */ /* 0x000ea20000004200 */
[----:B------:R-:W-:Y:S02]  /*141d0*/  LOP3.LUT R133, R133, R148, RZ, 0xc0, !PT ;  /* 0x0000009485857212 */ /* 0x000fe400078ec0ff */
[----:B------:R-:W-:Y:S05]  /*141e0*/  LOP3.LUT R148, R149, UR8, R152, 0x96, !PT ;  /* 0x0000000895947c12 */ /* 0x000fea000f8e9698 */
[C---:B-1----:R-:W-:Y:S03]  /*141f0*/  HMMA.16816.F32 R4, R132.reuse, R140, R4 ;  /* 0x0000008c8404723c */ /* 0x042fe60000001804 */
[----:B------:R-:W-:Y:S05]  /*14200*/  IMAD.WIDE.U32 R148, R148, -0x2daee0ad, RZ ;  /* 0xd2511f5394947825 */ /* 0x000fea00078e00ff */
[C---:B------:R-:W-:Y:S01]  /*14210*/  HMMA.16816.F32 R8, R132.reuse, R142, R8 ;  /* 0x0000008e8408723c */ /* 0x040fe20000001808 */
[----:B------:R-:W1:Y:S03]  /*14220*/  LDSM.16.MT88.4 R140, [R216+0x19000] ;  /* 0x01900000d88c783b */ /* 0x000e660000004200 */
[----:B------:R-:W-:Y:S02]  /*14230*/  LOP3.LUT R150, R149, UR17, R150, 0x96, !PT ;  /* 0x0000001195967c12 */ /* 0x000fe4000f8e9696 */
[----:B------:R-:W-:Y:S02]  /*14240*/  LOP3.LUT R166, R148, 0xff, RZ, 0xc0, !PT ;  /* 0x000000ff94a67812 */ /* 0x000fe400078ec0ff */
[C---:B-----5:R-:W-:Y:S04]  /*14250*/  HMMA.16816.F32 R12, R132.reuse, R136, R12 ;  /* 0x00000088840c723c */ /* 0x060fe8000000180c */
[--C-:B------:R-:W-:Y:S02]  /*14260*/  SHF.R.U32.HI R152, RZ, 0x18, R148.reuse ;  /* 0x00000018ff987819 */ /* 0x100fe40000011694 */
[----:B------:R-:W-:Y:S02]  /*14270*/  LOP3.LUT R154, R150, 0xff, RZ, 0xc0, !PT ;  /* 0x000000ff969a7812 */ /* 0x000fe400078ec0ff */
        /* <DEDUP_REMOVED lines=35> */
[C---:B-----5:R-:W-:Y:S07]  /*144b0*/  HMMA.16816.F32 R108, R132.reuse, R136, R108 ;  /* 0x00000088846c723c */ /* 0x060fee000000186c */
[----:B------:R-:W-:Y:S01]  /*144c0*/  LOP3.LUT R136, R148, 0xffff, RZ, 0xc0, !PT ;  /* 0x0000ffff94887812 */ /* 0x000fe200078ec0ff */
[C---:B------:R-:W-:Y:S04]  /*144d0*/  HMMA.16816.F32 R112, R132.reuse, R138, R112 ;  /* 0x0000008a8470723c */ /* 0x040fe80000001870 */
[----:B------:R-:W-:Y:S02]  /*144e0*/  SHF.R.U32.HI R137, RZ, 0x10, R148 ;  /* 0x00000010ff897819 */ /* 0x000fe40000011694 */
[----:B------:R-:W-:Y:S02]  /*144f0*/  SHF.R.U32.HI R149, RZ, 0x8, R136 ;  /* 0x00000008ff957819 */ /* 0x000fe40000011688 */
[C---:B--2---:R-:W-:Y:S04]  /*14500*/  HMMA.16816.F32 R116, R132.reuse, R144, R116 ;  /* 0x000000908474723c */ /* 0x044fe80000001874 */
[----:B------:R-:W-:Y:S02]  /*14510*/  LOP3.LUT R139, R150, 0xffff, RZ, 0xc0, !PT ;  /* 0x0000ffff968b7812 */ /* 0x000fe400078ec0ff */
[----:B------:R-:W-:Y:S02]  /*14520*/  PRMT R166, R166, 0x5410, R149 ;  /* 0x00005410a6a67816 */ /* 0x000fe40000000095 */
[C---:B------:R-:W-:Y:S04]  /*14530*/  HMMA.16816.F32 R120, R132.reuse, R146, R120 ;  /* 0x000000928478723c */ /* 0x040fe80000001878 */
[--C-:B------:R-:W-:Y:S01]  /*14540*/  SHF.R.U32.HI R144, RZ, 0x10, R150.reuse ;  /* 0x00000010ff907819 */ /* 0x100fe20000011696 */
[--C-:B------:R-:W-:Y:S01]  /*14550*/  HSET2.LE.AND R166, R166, R241.reuse, PT ;  /* 0x000000f1a6a67233 */ /* 0x100fe20003803000 */
[----:B------:R-:W-:Y:S02]  /*14560*/  LOP3.LUT R145, R137, 0xff, RZ, 0xc0, !PT ;  /* 0x000000ff89917812 */ /* 0x000fe400078ec0ff */
[----:B------:R-:W-:Y:S01]  /*14570*/  SHF.R.U32.HI R137, RZ, 0x18, R150 ;  /* 0x00000018ff897819 */ /* 0x000fe20000011696 */
[C---:B-1----:R-:W-:Y:S01]  /*14580*/  HMMA.16816.F32 R124, R132.reuse, R140, R124 ;  /* 0x0000008c847c723c */ /* 0x042fe2000000187c */
[----:B------:R-:W1:Y:S02]  /*14590*/  LDSM.16.MT88.4 R148, [R218+0x19800] ;  /* 0x01980000da94783b */ /* 0x000e640000004200 */
[----:B------:R-:W-:Y:S02]  /*145a0*/  SHF.R.U32.HI R139, RZ, 0x8, R139 ;  /* 0x00000008ff8b7819 */ /* 0x000fe4000001168b */
[----:B------:R-:W-:Y:S02]  /*145b0*/  LOP3.LUT R144, R144, 0xff, RZ, 0xc0, !PT ;  /* 0x000000ff90907812 */ /* 0x000fe400078ec0ff */
[----:B------:R-:W-:Y:S01]  /*145c0*/  PRMT R154, R154, 0x5410, R139 ;  /* 0x000054109a9a7816 */ /* 0x000fe2000000008b */
[----:B------:R-:W-:Y:S04]  /*145d0*/  HMMA.16816.F32 R128, R132, R142, R128 ;  /* 0x0000008e8480723c */ /* 0x000fe80000001880 */
[----:B------:R-:W-:Y:S01]  /*145e0*/  PRMT R144, R144, 0x5410, R137 ;  /* 0x0000541090907816 */ /* 0x000fe20000000089 */
[--C-:B------:R-:W-:Y:S01]  /*145f0*/  HSET2.LE.AND R164, R154, R241.reuse, PT ;  /* 0x000000f19aa47233 */ /* 0x100fe20003803000 */
[----:B------:R-:W-:Y:S01]  /*14600*/  PRMT R152, R145, 0x5410, R152 ;  /* 0x0000541091987816 */ /* 0x000fe20000000098 */
[----:B------:R-:W2:Y:S01]  /*14610*/  LDSM.16.MT88.4 R136, [R217+0x19800] ;  /* 0x01980000d988783b */ /* 0x000ea20000004200 */
[----:B------:R-:W-:Y:S01]  /*14620*/  F2FP.PACK_AB R147, R187, R189 ;  /* 0x000000bdbb93723e */ /* 0x000fe200000000ff */
[--C-:B------:R-:W-:Y:S03]  /*14630*/  HSET2.LE.AND R165, R144, R241.reuse, PT ;  /* 0x000000f190a57233 */ /* 0x100fe60003803000 */
[----:B------:R-:W-:Y:S01]  /*14640*/  HSET2.LE.AND R167, R152, R241, PT ;  /* 0x000000f198a77233 */ /* 0x000fe20003803000 */
[----:B------:R-:W-:Y:S01]  /*14650*/  F2FP.PACK_AB R144, R183, R185 ;  /* 0x000000b9b790723e */ /* 0x000fe200000000ff */
[----:B------:R-:W-:Y:S01]  /*14660*/  IMAD.MOV.U32 R134, RZ, RZ, R161 ;  /* 0x000000ffff867224 */ /* 0x000fe200078e00a1 */
[----:B---3--:R-:W-:Y:S01]  /*14670*/  F2FP.PACK_AB R145, R184, R181 ;  /* 0x000000b5b891723e */ /* 0x008fe200000000ff */
[----:B------:R-:W-:Y:S01]  /*14680*/  IMAD.MOV.U32 R135, RZ, RZ, R160 ;  /* 0x000000ffff877224 */ /* 0x000fe200078e00a0 */
[----:B----4-:R-:W-:Y:S02]  /*14690*/  F2FP.PACK_AB R140, R180, R182 ;  /* 0x000000b6b48c723e */ /* 0x010fe400000000ff */
[----:B------:R-:W-:Y:S02]  /*146a0*/  LOP3.LUT R164, R164, R147, RZ, 0xc0, !PT ;  /* 0x00000093a4a47212 */ /* 0x000fe400078ec0ff */
[----:B------:R-:W-:Y:S02]  /*146b0*/  LOP3.LUT R165, R165, R144, RZ, 0xc0, !PT ;  /* 0x00000090a5a57212 */ /* 0x000fe400078ec0ff */
[----:B------:R-:W-:Y:S02]  /*146c0*/  LOP3.LUT R166, R166, R145, RZ, 0xc0, !PT ;  /* 0x00000091a6a67212 */ /* 0x000fe400078ec0ff */
[----:B------:R-:W-:Y:S07]  /*146d0*/  LOP3.LUT R167, R167, R140, RZ, 0xc0, !PT ;  /* 0x0000008ca7a77212 */ /* 0x000fee00078ec0ff */
        /* <DEDUP_REMOVED lines=9> */
[----:B------:R-:W2:Y:S07]  /*14770*/  LDSM.16.MT88.4 R20, [R220+0x1d800] ;  /* 0x01d80000dc14783b */ /* 0x000eae0000004200 */
[C---:B------:R-:W-:Y:S01]  /*14780*/  HMMA.16816.F32 R140, R164.reuse, R138, R24 ;  /* 0x0000008aa48c723c */ /* 0x040fe20000001818 */
[----:B------:R-:W-:Y:S07]  /*14790*/  LDSM.16.MT88.4 R24, [R220+0x1f800] ;  /* 0x01f80000dc18783b */ /* 0x000fee0000004200 */
[C---:B------:R-:W-:Y:S07]  /*147a0*/  HMMA.16816.F32 R136, R164.reuse, R168, R28 ;  /* 0x000000a8a488723c */ /* 0x040fee000000181c */
[----:B------:R-:W-:Y:S02]  /*147b0*/  IMAD.MOV.U32 R31, RZ, RZ, R134 ;  /* 0x000000ffff1f7224 */ /* 0x000fe400078e0086 */
[----:B------:R-:W-:Y:S02]  /*147c0*/  IMAD.MOV.U32 R30, RZ, RZ, R135 ;  /* 0x000000ffff1e7224 */ /* 0x000fe400078e0087 */
        /* <DEDUP_REMOVED lines=19> */
[C---:B----4-:R-:W-:Y:S07]  /*14900*/  HMMA.16816.F32 R84, R164.reuse, R8, R84 ;  /* 0x00000008a454723c */ /* 0x050fee0000001854 */
[----:B------:R-:W-:Y:S01]  /*14910*/  FADD.FTZ R9, R173, R174 ;  /* 0x000000aead097221 */ /* 0x000fe20000010000 */
[C---:B------:R-:W-:Y:S04]  /*14920*/  HMMA.16816.F32 R88, R164.reuse, R10, R88 ;  /* 0x0000000aa458723c */ /* 0x040fe80000001858 */
[----:B------:R-:W-:Y:S04]  /*14930*/  FADD.FTZ R9, R172, R9 ;  /* 0x00000009ac097221 */ /* 0x000fe80000010000 */
[C---:B-1----:R-:W-:Y:S04]  /*14940*/  HMMA.16816.F32 R92, R164.reuse, R12, R92 ;  /* 0x0000000ca45c723c */ /* 0x042fe8000000185c */
        /* <DEDUP_REMOVED lines=15> */
[----:B------:R-:W-:Y:S02]  /*14a40*/  FADD.FTZ R199, R199, R194 ;  /* 0x000000c2c7c77221 */ /* 0x000fe40000010000 */
[----:B------:R-:W-:Y:S02]  /*14a50*/  FADD.FTZ R0, R189, R0 ;  /* 0x00000000bd007221 */ /* 0x000fe40000010000 */
[C---:B--2---:R-:W-:Y:S04]  /*14a60*/  HMMA.16816.F32 R116, R164.reuse, R20, R116 ;  /* 0x00000014a474723c */ /* 0x044fe80000001874 */
[----:B------:R-:W-:Y:S02]  /*14a70*/  FADD.FTZ R199, R252, R199 ;  /* 0x000000c7fcc77221 */ /* 0x000fe40000010000 */
[----:B------:R-:W-:Y:S02]  /*14a80*/  FADD.FTZ R0, R187, R0 ;  /* 0x00000000bb007221 */ /* 0x000fe40000010000 */
[C---:B------:R-:W-:Y:S04]  /*14a90*/  HMMA.16816.F32 R120, R164.reuse, R22, R120 ;  /* 0x00000016a478723c */ /* 0x040fe80000001878 */
[----:B------:R-:W-:Y:S04]  /*14aa0*/  FADD.FTZ R250, R250, R199 ;  /* 0x000000c7fafa7221 */ /* 0x000fe80000010000 */
[C---:B---3--:R-:W-:Y:S04]  /*14ab0*/  HMMA.16816.F32 R124, R164.reuse, R4, R124 ;  /* 0x00000004a47c723c */ /* 0x048fe8000000187c */
[----:B------:R-:W-:Y:S04]  /*14ac0*/  FADD.FTZ R250, R185, R250 ;  /* 0x000000fab9fa7221 */ /* 0x000fe80000010000 */
[----:B------:R-:W-:Y:S01]  /*14ad0*/  FADD.FTZ R183, R183, R250 ;  /* 0x000000fab7b77221 */ /* 0x000fe20000010000 */
[----:B------:R-:W-:Y:S03]  /*14ae0*/  HMMA.16816.F32 R128, R164, R6, R128 ;  /* 0x00000006a480723c */ /* 0x000fe60000001880 */
[----:B------:R-:W-:Y:S04]  /*14af0*/  FADD.FTZ R183, R182, R183 ;  /* 0x000000b7b6b77221 */ /* 0x000fe80000010000 */
[----:B------:R-:W-:Y:S02]  /*14b00*/  FADD.FTZ R167, R181, R0 ;  /* 0x00000000b5a77221 */ /* 0x000fe40000010000 */
[----:B------:R-:W-:Y:S03]  /*14b10*/  FADD.FTZ R251, R180, R183 ;  /* 0x000000b7b4fb7221 */ /* 0x000fe60000010000 */
[----:B------:R-:W-:Y:S02]  /*14b20*/  FADD.FTZ R167, R184, R167 ;  /* 0x000000a7b8a77221 */ /* 0x000fe40000010000 */
[----:B------:R-:W-:Y:S02]  /*14b30*/  IMAD.MOV.U32 R164, RZ, RZ, R2 ;  /* 0x000000ffffa47224 */ /* 0x000fe400078e0002 */
[----:B------:R-:W-:Y:S01]  /*14b40*/  IMAD.MOV.U32 R0, RZ, RZ, R3 ;  /* 0x000000ffff007224 */ /* 0x000fe200078e0003 */
[----:B------:R-:W-:-:S05]  /*14b50*/  @P0 BRA `(.L_x_1384) ;  /* 0xffffbbf000000947 */ /* 0x000fca000383ffff */
.L_x_1383:
[----:B------:R-:W1:Y:S01]  /*14b60*/  SHFL.BFLY PT, R4, R167, 0x2, 0x1f ;  /* 0x0c401f00a7047f89 */ /* 0x000e6200000e0000 */
[----:B------:R-:W-:Y:S01]  /*14b70*/  MOV R10, 0x3f800000 ;  /* 0x3f800000000a7802 */ /* 0x000fe20000000f00 */
[----:B------:R-:W2:Y:S01]  /*14b80*/  S2UR UR7, SR_CTAID.Y ;  /* 0x00000000000779c3 */ /* 0x000ea20000002600 */
[----:B------:R-:W-:Y:S01]  /*14b90*/  MOV R11, 0x3f800000 ;  /* 0x3f800000000b7802 */ /* 0x000fe20000000f00 */
[----:B------:R-:W3:Y:S01]  /*14ba0*/  SHFL.BFLY PT, R0, R251, 0x2, 0x1f ;  /* 0x0c401f00fb007f89 */ /* 0x000ee200000e0000 */
[----:B------:R-:W-:Y:S01]  /*14bb0*/  ULDC.U8 UR11, c[0x0][0x329] ;  /* 0x0000ca40000b7ab9 */ /* 0x000fe20000000000 */
[----:B------:R-:W-:Y:S01]  /*14bc0*/  BSSY B0, `(.L_x_1387) ;  /* 0x0000193000007945 */ /* 0x000fe20003800000 */
[----:B------:R-:W-:Y:S01]  /*14bd0*/  UISETP.NE.AND UP4, UPT, UR26, -0x1, UPT ;  /* 0xffffffff1a00788c */ /* 0x000fe2000bf85270 */
[----:B------:R-:W4:Y:S01]  /*14be0*/  S2R R5, SR_TID.X ;  /* 0x0000000000057919 */ /* 0x000f220000002100 */
[----:B------:R-:W-:-:S02]  /*14bf0*/  UISETP.NE.AND UP3, UPT, UR11, URZ, UPT ;  /* 0x0000003f0b00728c */ /* 0x000fc4000bf65270 */
[----:B------:R-:W-:Y:S02]  /*14c00*/  ULDC.U8 UR10, c[0x0][0x328] ;  /* 0x0000ca00000a7ab9 */ /* 0x000fe40000000000 */
[----:B------:R-:W-:Y:S02]  /*14c10*/  ULDC.64 UR4, c[0x0][0x1e8] ;  /* 0x00007a0000047ab9 */ /* 0x000fe40000000a00 */
[----:B------:R-:W-:Y:S02]  /*14c20*/  UISETP.NE.AND UP2, UPT, UR10, URZ, UPT ;  /* 0x0000003f0a00728c */ /* 0x000fe4000bf45270 */
[----:B------:R-:W-:Y:S02]  /*14c30*/  ULDC UR9, c[0x0][0x214] ;  /* 0x0000850000097ab9 */ /* 0x000fe40000000800 */
[----:B------:R-:W-:Y:S02]  /*14c40*/  @UP4 UIMAD.WIDE.U32 UR14, UR26, UR4, URZ ;  /* 0x000000041a0e42a5 */ /* 0x000fe4000f8e003f */
[----:B------:R-:W-:Y:S01]  /*14c50*/  @!UP3 UISETP.NE.AND UP1, UPT, UR10, URZ, UPT ;  /* 0x0000003f0a00b28c */ /* 0x000fe2000bf25270 */
[----:B------:R-:W4:Y:S01]  /*14c60*/  S2UR UR10, SR_CTAID.X ;  /* 0x00000000000a79c3 */ /* 0x000f220000002500 */
[----:B------:R-:W-:Y:S01]  /*14c70*/  @UP4 UIMAD UR8, UR26, UR5, UR15 ;  /* 0x000000051a0842a4 */ /* 0x000fe2000f8e020f */
[----:B-1----:R-:W-:Y:S01]  /*14c80*/  FADD.FTZ R9, R4, R167 ;  /* 0x000000a704097221 */ /* 0x002fe20000010000 */
[----:B------:R-:W-:-:S02]  /*14c90*/  UISETP.EQ.AND UP2, UPT, UR11, URZ, UP2 ;  /* 0x0000003f0b00728c */ /* 0x000fc40009742270 */
[----:B--2---:R-:W-:Y:S01]  /*14ca0*/  @!UP4 USHF.R.S32.HI UR13, URZ, 0x1f, UR7 ;  /* 0x0000001f3f0dc899 */ /* 0x004fe20008011407 */
[----:B---3--:R-:W-:Y:S01]  /*14cb0*/  FADD.FTZ R7, R0, R251 ;  /* 0x000000fb00077221 */ /* 0x008fe20000010000 */
[----:B------:R-:W1:Y:S01]  /*14cc0*/  SHFL.BFLY PT, R6, R9, 0x1, 0x1f ;  /* 0x0c201f0009067f89 */ /* 0x000e6200000e0000 */
[----:B------:R-:W-:Y:S01]  /*14cd0*/  ULDC.64 UR4, c[0x0][0x1e0] ;  /* 0x0000780000047ab9 */ /* 0x000fe20000000a00 */
[----:B------:R-:W2:Y:S01]  /*14ce0*/  S2UR UR11, SR_CTAID.Z ;  /* 0x00000000000b79c3 */ /* 0x000ea20000002700 */
[----:B----4-:R-:W-:Y:S01]  /*14cf0*/  SHF.R.S32.HI R0, RZ, 0x1f, R5 ;  /* 0x0000001fff007819 */ /* 0x010fe20000011405 */
[----:B------:R-:W3:Y:S01]  /*14d00*/  SHFL.BFLY PT, R4, R7, 0x1, 0x1f ;  /* 0x0c201f0007047f89 */ /* 0x000ee200000e0000 */
[----:B------:R-:W-:Y:S02]  /*14d10*/  @!UP4 UIMAD UR13, UR13, UR4, URZ ;  /* 0x000000040d0dc2a4 */ /* 0x000fe4000f8e023f */
[----:B------:R-:W-:Y:S02]  /*14d20*/  @UP3 ULDC UR12, c[0x0][0x210] ;  /* 0x00008400000c3ab9 */ /* 0x000fe40000000800 */
[----:B------:R-:W-:-:S02]  /*14d30*/  @!UP4 UIMAD UR13, UR7, UR5, UR13 ;  /* 0x00000005070dc2a4 */ /* 0x000fc4000f8e020d */
[----:B------:R-:W-:Y:S02]  /*14d40*/  @UP3 UIMAD UR12, UR12, UR9, URZ ;  /* 0x000000090c0c32a4 */ /* 0x000fe4000f8e023f */
[----:B------:R-:W-:Y:S02]  /*14d50*/  ULDC UR5, c[0x0][0x234] ;  /* 0x00008d0000057ab9 */ /* 0x000fe40000000800 */
[----:B------:R-:W-:Y:S02]  /*14d60*/  UISETP.NE.OR UP0, UPT, UR26, -0x1, !UP2 ;  /* 0xffffffff1a00788c */ /* 0x000fe4000d705670 */
[----:B------:R-:W-:Y:S02]  /*14d70*/  @!UP3 USEL UR12, UR9, UR5, !UP1 ;  /* 0x00000005090cb287 */ /* 0x000fe4000c800000 */
[----:B------:R-:W-:Y:S02]  /*14d80*/  @!UP4 UIMAD.WIDE.U32 UR18, UR7, UR4, URZ ;  /* 0x000000040712c2a5 */ /* 0x000fe4000f8e003f */
[----:B------:R-:W-:-:S02]  /*14d90*/  @UP3 UMOV UR15, 0x1 ;  /* 0x00000001000f3882 */ /* 0x000fc40000000000 */
[----:B------:R-:W-:Y:S01]  /*14da0*/  ULDC UR4, c[0x0][0x1c0] ;  /* 0x0000700000047ab9 */ /* 0x000fe20000000800 */
[----:B-1----:R-:W-:Y:S01]  /*14db0*/  FADD.FTZ R6, R9, R6 ;  /* 0x0000000609067221 */ /* 0x002fe20000010000 */
[----:B------:R-:W-:Y:S01]  /*14dc0*/  LEA.HI R9, R0, R5, RZ, 0x2 ;  /* 0x0000000500097211 */ /* 0x000fe200078f10ff */
[----:B------:R-:W-:Y:S01]  /*14dd0*/  @!UP3 UIMAD UR15, UR12, UR4, URZ ;  /* 0x000000040c0fb2a4 */ /* 0x000fe2000f8e023f */
[----:B---3--:R-:W-:Y:S02]  /*14de0*/  FADD.FTZ R4, R7, R4 ;  /* 0x0000000407047221 */ /* 0x008fe40000010000 */
[----:B------:R-:W-:Y:S01]  /*14df0*/  FSETP.NE.FTZ.AND P4, PT, R6, RZ, PT ;  /* 0x000000ff0600720b */ /* 0x000fe20003f95000 */
[----:B------:R-:W-:Y:S01]  /*14e00*/  @UP3 ULDC UR16, c[0x0][0x210] ;  /* 0x0000840000103ab9 */ /* 0x000fe20000000800 */
[--C-:B------:R-:W-:Y:S01]  /*14e10*/  SHF.R.S32.HI R8, RZ, 0x2, R9.reuse ;  /* 0x00000002ff087819 */ /* 0x100fe20000011409 */
[----:B------:R-:W-:Y:S01]  /*14e20*/  UIMAD UR4, UR7, UR15, URZ ;  /* 0x0000000f070472a4 */ /* 0x000fe2000f8e023f */
[----:B------:R-:W-:Y:S01]  /*14e30*/  SHF.R.S32.HI R7, RZ, 0x1f, R9 ;  /* 0x0000001fff077819 */ /* 0x000fe20000011409 */
[----:B------:R-:W-:Y:S01]  /*14e40*/  @!UP3 UMOV UR16, 0x1 ;  /* 0x000000010010b882 */ /* 0x000fe20000000000 */
[----:B------:R-:W-:Y:S01]  /*14e50*/  FSETP.NE.FTZ.AND P3, PT, R4, RZ, PT ;  /* 0x000000ff0400720b */ /* 0x000fe20003f75000 */
[----:B------:R-:W-:Y:S01]  /*14e60*/  @!UP0 UIMAD UR26, UR7, UR9, URZ ;  /* 0x00000009071a82a4 */ /* 0x000fe2000f8e023f */
[----:B------:R-:W-:Y:S01]  /*14e70*/  LEA.HI R7, R7, R8, RZ, 0x3 ;  /* 0x0000000807077211 */ /* 0x000fe200078f18ff */
[----:B------:R-:W-:-:S02]  /*14e80*/  UIMAD UR5, UR10, UR16, URZ ;  /* 0x000000100a0572a4 */ /* 0x000fc4000f8e023f */
[----:B------:R-:W-:Y:S01]  /*14e90*/  USEL UR4, UR4, URZ, !UP2 ;  /* 0x0000003f04047287 */ /* 0x000fe2000d000000 */
[----:B------:R-:W-:Y:S01]  /*14ea0*/  LOP3.LUT R7, R7, 0xfffffff8, RZ, 0xc0, !PT ;  /* 0xfffffff807077812 */ /* 0x000fe200078ec0ff */
[----:B------:R-:W1:Y:S01]  /*14eb0*/  @P4 MUFU.RCP R10, R6 ;  /* 0x00000006000a4308 */ /* 0x000e620000001000 */
[----:B------:R-:W-:Y:S02]  /*14ec0*/  USHF.L.U32 UR5, UR5, 0x7, URZ ;  /* 0x0000000705057899 */ /* 0x000fe4000800063f */
[----:B------:R-:W-:Y:S01]  /*14ed0*/  IADD3 R7, R8, -R7, RZ ;  /* 0x8000000708077210 */ /* 0x000fe20007ffe0ff */
[----:B--2---:R-:W-:Y:S01]  /*14ee0*/  UIMAD UR12, UR11, UR12, UR4 ;  /* 0x0000000c0b0c72a4 */ /* 0x004fe2000f8e0204 */
[----:B------:R-:W-:Y:S01]  /*14ef0*/  LEA.HI R8, R0, R5, RZ, 0x5 ;  /* 0x0000000500087211 */ /* 0x000fe200078f28ff */
[----:B------:R-:W-:Y:S01]  /*14f00*/  @!UP2 UMOV UR20, URZ ;  /* 0x0000003f0014ac82 */ /* 0x000fe20008000000 */
[C---:B------:R-:W-:Y:S01]  /*14f10*/  SHF.L.U32 R12, R7.reuse, 0x6, RZ ;  /* 0x00000006070c7819 */ /* 0x040fe200000006ff */
[----:B------:R-:W2:Y:S01]  /*14f20*/  @P3 MUFU.RCP R11, R4 ;  /* 0x00000004000b3308 */ /* 0x000ea20000001000 */
[C---:B------:R-:W-:Y:S01]  /*14f30*/  R2P PR, R7.reuse, 0x6 ;  /* 0x0000000607007804 */ /* 0x040fe20000000000 */
[----:B------:R-:W-:Y:S01]  /*14f40*/  @UP2 UMOV UR20, UR26 ;  /* 0x0000001a00142c82 */ /* 0x000fe20008000000 */
[----:B------:R-:W-:Y:S01]  /*14f50*/  LOP3.LUT R12, R12, 0x1c0, RZ, 0xc0, !PT ;  /* 0x000001c00c0c7812 */ /* 0x000fe200078ec0ff */
[----:B------:R-:W-:Y:S01]  /*14f60*/  @!UP2 UMOV UR21, URZ ;  /* 0x0000003f0015ac82 */ /* 0x000fe20008000000 */
[----:B------:R-:W-:Y:S01]  /*14f70*/  LOP3.LUT R7, R7, 0x1, RZ, 0xc0, !PT ;  /* 0x0000000107077812 */ /* 0x000fe200078ec0ff */
[----:B------:R-:W-:Y:S01]  /*14f80*/  USHF.R.S32.HI UR4, URZ, 0x1f, UR5 ;  /* 0x0000001f3f047899 */ /* 0x000fe20008011405 */
[----:B------:R-:W-:Y:S01]  /*14f90*/  LEA.HI R13, R12, R12, RZ, 0x1d ;  /* 0x0000000c0c0d7211 */ /* 0x000fe200078fe8ff */
[----:B-1----:R-:W-:Y:S01]  /*14fa0*/  FMUL.FTZ R10, R10, c[0x0][0x2dc] ;  /* 0x0000b7000a0a7a20 */ /* 0x002fe20000410000 */
[----:B------:R-:W-:Y:S01]  /*14fb0*/  ISETP.NE.U32.AND P0, PT, R7, 0x1, PT ;  /* 0x000000010700780c */ /* 0x000fe20003f05070 */
[----:B------:R-:W1:Y:S01]  /*14fc0*/  @P4 MUFU.LG2 R6, R6 ;  /* 0x0000000600064308 */ /* 0x000e620000000c00 */
[----:B------:R-:W-:Y:S01]  /*14fd0*/  MOV R12, 0x40 ;  /* 0x00000040000c7802 */ /* 0x000fe20000000f00 */
[C---:B------:R-:W-:Y:S01]  /*14fe0*/  FMUL.FTZ R160, R10.reuse, R160 ;  /* 0x000000a00aa07220 */ /* 0x040fe20000410000 */
[----:B------:R-:W-:Y:S01]  /*14ff0*/  @UP2 USHF.R.S32.HI UR21, URZ, 0x1f, UR26 ;  /* 0x0000001f3f152899 */ /* 0x000fe2000801141a */
[----:B------:R-:W-:Y:S01]  /*15000*/  FMUL.FTZ R161, R10, R161 ;  /* 0x000000a10aa17220 */ /* 0x000fe20000410000 */
[----:B------:R-:W-:Y:S01]  /*15010*/  SEL R12, R12, 0xffffffc0, !P2 ;  /* 0xffffffc00c0c7807 */ /* 0x000fe20005000000 */
[C---:B------:R-:W-:Y:S01]  /*15020*/  FMUL.FTZ R156, R10.reuse, R156 ;  /* 0x0000009c0a9c7220 */ /* 0x040fe20000410000 */
[----:B------:R-:W-:Y:S01]  /*15030*/  USHF.R.S32.HI UR7, URZ, 0x1f, UR12 ;  /* 0x0000001f3f077899 */ /* 0x000fe2000801140c */
[C---:B------:R-:W-:Y:S01]  /*15040*/  FMUL.FTZ R157, R10.reuse, R157 ;  /* 0x0000009d0a9d7220 */ /* 0x040fe20000410000 */
[----:B------:R-:W-:Y:S01]  /*15050*/  F2FP.PACK_AB R160, R161, R160 ;  /* 0x000000a0a1a0723e */ /* 0x000fe200000000ff */
[C---:B------:R-:W-:Y:S01]  /*15060*/  FMUL.FTZ R152, R10.reuse, R152 ;  /* 0x000000980a987220 */ /* 0x040fe20000410000 */
[----:B------:R-:W3:Y:S01]  /*15070*/  @P3 MUFU.LG2 R4, R4 ;  /* 0x0000000400043308 */ /* 0x000ee20000000c00 */
[C---:B------:R-:W-:Y:S01]  /*15080*/  FMUL.FTZ R153, R10.reuse, R153 ;  /* 0x000000990a997220 */ /* 0x040fe20000410000 */
[----:B------:R-:W-:Y:S01]  /*15090*/  F2FP.PACK_AB R156, R157, R156 ;  /* 0x0000009c9d9c723e */ /* 0x000fe200000000ff */
[C---:B------:R-:W-:Y:S01]  /*150a0*/  FMUL.FTZ R148, R10.reuse, R148 ;  /* 0x000000940a947220 */ /* 0x040fe20000410000 */
[----:B------:R-:W-:Y:S01]  /*150b0*/  UIADD3 UR5, UP1, UP0, UR5, UR20, UR12 ;  /* 0x0000001405057290 */ /* 0x000fe2000f83e00c */
        /* <DEDUP_REMOVED lines=88> */
[----:B------:R-:W-:Y:S01]  /*15640*/  LOP3.LUT R10, R9, 0x3ffffffc, RZ, 0xc0, !PT ;  /* 0x3ffffffc090a7812 */ /* 0x000fe200078ec0ff */
[----:B--2---:R-:W-:Y:S01]  /*15650*/  FMUL.FTZ R11, R11, c[0x0][0x2dc] ;  /* 0x0000b7000b0b7a20 */ /* 0x004fe20000410000 */
[----:B------:R-:W-:Y:S01]  /*15660*/  SHF.R.S32.HI R9, RZ, 0x5, R8 ;  /* 0x00000005ff097819 */ /* 0x000fe20000011408 */
[----:B-1----:R-:W-:Y:S01]  /*15670*/  @P4 FMUL.FTZ R6, R6, 0.69314718246459960938 ;  /* 0x3f31721806064820 */ /* 0x002fe20000410000 */
[----:B------:R-:W-:Y:S01]  /*15680*/  IADD3 R10, -R10, R5, RZ ;  /* 0x000000050a0a7210 */ /* 0x000fe20007ffe1ff */
[----:B------:R-:W-:Y:S01]  /*15690*/  FMUL.FTZ R162, R11, R162 ;  /* 0x000000a20ba27220 */ /* 0x000fe20000410000 */
[----:B------:R-:W-:Y:S01]  /*156a0*/  F2FP.PACK_AB R124, R125, R124 ;  /* 0x0000007c7d7c723e */ /* 0x000fe200000000ff */
[----:B------:R-:W-:Y:S01]  /*156b0*/  FMUL.FTZ R163, R11, R163 ;  /* 0x000000a30ba37220 */ /* 0x000fe20000410000 */
[----:B------:R-:W-:Y:S01]  /*156c0*/  LEA R10, R9, R10, 0x9 ;  /* 0x0000000a090a7211 */ /* 0x000fe200078e48ff */
[----:B------:R-:W-:Y:S01]  /*156d0*/  FMUL.FTZ R158, R11, R158 ;  /* 0x0000009e0b9e7220 */ /* 0x000fe20000410000 */
[----:B------:R-:W-:Y:S01]  /*156e0*/  F2FP.PACK_AB R128, R129, R128 ;  /* 0x000000808180723e */ /* 0x000fe200000000ff */
[C---:B------:R-:W-:Y:S01]  /*156f0*/  FMUL.FTZ R159, R11.reuse, R159 ;  /* 0x0000009f0b9f7220 */ /* 0x040fe20000410000 */
[----:B------:R-:W-:Y:S01]  /*15700*/  LEA R10, R10, R13, 0x1 ;  /* 0x0000000d0a0a7211 */ /* 0x000fe200078e08ff */
[----:B------:R-:W-:Y:S01]  /*15710*/  FMUL.FTZ R154, R11, R154 ;  /* 0x0000009a0b9a7220 */ /* 0x000fe20000410000 */
[----:B------:R-:W-:Y:S01]  /*15720*/  F2FP.PACK_AB R162, R163, R162 ;  /* 0x000000a2a3a2723e */ /* 0x000fe200000000ff */
[C---:B------:R-:W-:Y:S01]  /*15730*/  FMUL.FTZ R155, R11.reuse, R155 ;  /* 0x0000009b0b9b7220 */ /* 0x040fe20000410000 */
[----:B------:R-:W-:Y:S01]  /*15740*/  SHF.L.U32 R7, R10, 0x1, RZ ;  /* 0x000000010a077819 */ /* 0x000fe200000006ff */
[C---:B------:R-:W-:Y:S01]  /*15750*/  FMUL.FTZ R150, R11.reuse, R150 ;  /* 0x000000960b967220 */ /* 0x040fe20000410000 */
[----:B------:R-:W-:Y:S01]  /*15760*/  MOV R10, 0x20 ;  /* 0x00000020000a7802 */ /* 0x000fe20000000f00 */
[----:B------:R-:W-:Y:S01]  /*15770*/  FMUL.FTZ R151, R11, R151 ;  /* 0x000000970b977220 */ /* 0x000fe20000410000 */
[----:B------:R-:W-:Y:S01]  /*15780*/  IADD3 R13, R7, -0x10, RZ ;  /* 0xfffffff0070d7810 */ /* 0x000fe20007ffe0ff */
[C---:B------:R-:W-:Y:S01]  /*15790*/  FMUL.FTZ R146, R11.reuse, R146 ;  /* 0x000000920b927220 */ /* 0x040fe20000410000 */
[----:B------:R-:W-:Y:S01]  /*157a0*/  SEL R10, R10, 0xffffffe0, !P1 ;  /* 0xffffffe00a0a7807 */ /* 0x000fe20004800000 */
[----:B------:R-:W-:Y:S01]  /*157b0*/  FMUL.FTZ R147, R11, R147 ;  /* 0x000000930b937220 */ /* 0x000fe20000410000 */
[----:B------:R-:W-:Y:S01]  /*157c0*/  @P0 IADD3 R13, R7, 0x10, RZ ;  /* 0x00000010070d0810 */ /* 0x000fe20007ffe0ff */
        /* <DEDUP_REMOVED lines=9> */
[----:B-----5:R-:W-:Y:S01]  /*15860*/  IADD3 R17, R10, R13, RZ ;  /* 0x0000000d0a117210 */ /* 0x020fe20007ffe0ff */
        /* <DEDUP_REMOVED lines=98> */
[----:B------:R-:W-:Y:S01]  /*15e90*/  FMUL.FTZ R11, R11, R131 ;  /* 0x000000830b0b7220 */ /* 0x000fe20000410000 */
[----:B------:R-:W-:Y:S01]  /*15ea0*/  STS [R17+0x4400], R50 ;  /* 0x0044003211007388 */ /* 0x000fe20000000800 */
[----:B------:R-:W-:Y:S01]  /*15eb0*/  F2FP.PACK_AB R114, R115, R114 ;  /* 0x000000727372723e */ /* 0x000fe200000000ff */
[----:B---3--:R-:W-:Y:S01]  /*15ec0*/  @P3 FMUL.FTZ R77, R4, 0.69314718246459960938 ;  /* 0x3f317218044d3820 */ /* 0x008fe20000410000 */
[----:B------:R-:W-:Y:S01]  /*15ed0*/  F2FP.PACK_AB R118, R119, R118 ;  /* 0x000000767776723e */ /* 0x000fe200000000ff */
[----:B------:R-:W-:Y:S01]  /*15ee0*/  STS [R19+0x4000], R52 ;  /* 0x0040003413007388 */ /* 0x000fe20000000800 */
[----:B------:R-:W-:-:S02]  /*15ef0*/  F2FP.PACK_AB R122, R123, R122 ;  /* 0x0000007a7b7a723e */ /* 0x000fc400000000ff */
[----:B------:R-:W-:Y:S01]  /*15f00*/  F2FP.PACK_AB R126, R127, R126 ;  /* 0x0000007e7f7e723e */ /* 0x000fe200000000ff */
[----:B------:R-:W-:Y:S01]  /*15f10*/  STS [R19+0x4400], R54 ;  /* 0x0044003613007388 */ /* 0x000fe20000000800 */
[----:B------:R-:W-:Y:S02]  /*15f20*/  F2FP.PACK_AB R11, R11, R130 ;  /* 0x000000820b0b723e */ /* 0x000fe400000000ff */
[----:B------:R-:W-:Y:S01]  /*15f30*/  LOP3.LUT R12, R8, 0xffffffe0, RZ, 0xc0, !PT ;  /* 0xffffffe0080c7812 */ /* 0x000fe200078ec0ff */
        /* <DEDUP_REMOVED lines=17> */
[----:B-1----:R-:W-:-:S03]  /*16050*/  SHF.R.S32.HI R76, RZ, 0x1f, R9 ;  /* 0x0000001fff4c7819 */ /* 0x002fc60000011409 */
[----:B------:R-:W-:Y:S01]  /*16060*/  STS [R21+0x8400], R90 ;  /* 0x0084005a15007388 */ /* 0x000fe20000000800 */
[----:B------:R-:W-:-:S03]  /*16070*/  LEA.HI R76, R76, R9, RZ, 0x3 ;  /* 0x000000094c4c7211 */ /* 0x000fc600078f18ff */
[----:B------:R-:W-:Y:S01]  /*16080*/  STS [R23+0x8000], R92 ;  /* 0x0080005c17007388 */ /* 0x000fe20000000800 */
[----:B------:R-:W-:-:S03]  /*16090*/  LOP3.LUT R76, R76, 0xffffff8, RZ, 0xc0, !PT ;  /* 0x0ffffff84c4c7812 */ /* 0x000fc600078ec0ff */
[----:B------:R-:W-:Y:S01]  /*160a0*/  STS [R23+0x8400], R94 ;  /* 0x0084005e17007388 */ /* 0x000fe20000000800 */
[----:B------:R-:W-:Y:S02]  /*160b0*/  IADD3 R9, R9, -R76, RZ ;  /* 0x8000004c09097210 */ /* 0x000fe40007ffe0ff */
[----:B------:R-:W-:Y:S01]  /*160c0*/  MOV R76, 0x7f800000 ;  /* 0x7f800000004c7802 */ /* 0x000fe20000000f00 */
[----:B------:R-:W-:Y:S01]  /*160d0*/  STS [R25+0x8000], R96 ;  /* 0x0080006019007388 */ /* 0x000fe20000000800 */
[----:B------:R-:W-:-:S03]  /*160e0*/  @P3 FFMA.FTZ R76, R2, c[0x0][0x238], R77 ;  /* 0x00008e00024c3a23 */ /* 0x000fc6000001004d */
        /* <DEDUP_REMOVED lines=17> */
[----:B------:R-:W-:Y:S06]  /*16200*/  BAR.SYNC.DEFER_BLOCKING 0x0 ;  /* 0x0000000000007b1d */ /* 0x000fec0000010000 */
[----:B-1----:R-:W1:Y:S01]  /*16210*/  S2R R7, SR_TID.X ;  /* 0x0000000000077919 */ /* 0x002e620000002100 */
[----:B--2---:R-:W-:-:S03]  /*16220*/  IADD3 R11, -R12, R5, RZ ;  /* 0x000000050c0b7210 */ /* 0x004fc60007ffe1ff */
[----:B------:R2:W3:Y:S01]  /*16230*/  LDS.128 R68, [R232] ;  /* 0x00000000e8447984 */ /* 0x0004e20000000c00 */
[----:B------:R-:W-:-:S03]  /*16240*/  LOP3.LUT P0, RZ, R11, 0x3, RZ, 0xc0, !PT ;  /* 0x000000030bff7812 */ /* 0x000fc6000780c0ff */
[----:B------:R2:W4:Y:S01]  /*16250*/  LDS.128 R64, [R232+0x1000] ;  /* 0x00100000e8407984 */ /* 0x0005220000000c00 */
[----:B-1----:R-:W-:-:S03]  /*16260*/  SHF.R.S32.HI R10, RZ, 0x1f, R7 ;  /* 0x0000001fff0a7819 */ /* 0x002fc60000011407 */
[----:B------:R2:W1:Y:S01]  /*16270*/  LDS.128 R60, [R232+0x2000] ;  /* 0x00200000e83c7984 */ /* 0x0004620000000c00 */
[----:B------:R-:W-:-:S03]  /*16280*/  LEA.HI R8, R10, R7, RZ, 0x5 ;  /* 0x000000070a087211 */ /* 0x000fc600078f28ff */
[----:B------:R2:W1:Y:S01]  /*16290*/  LDS.128 R56, [R232+0x3000] ;  /* 0x00300000e8387984 */ /* 0x0004620000000c00 */
[----:B------:R-:W-:-:S03]  /*162a0*/  LOP3.LUT R8, R8, 0xffffffe0, RZ, 0xc0, !PT ;  /* 0xffffffe008087812 */ /* 0x000fc600078ec0ff */
[----:B------:R2:W1:Y:S01]  /*162b0*/  LDS.128 R52, [R232+0x4000] ;  /* 0x00400000e8347984 */ /* 0x0004620000000c00 */
[----:B------:R-:W-:-:S03]  /*162c0*/  IADD3 R8, -R8, R7, RZ ;  /* 0x0000000708087210 */ /* 0x000fc60007ffe1ff */
        /* <DEDUP_REMOVED lines=34> */
.L_x_1388:
[----:B---34-:R-:W-:Y:S05]  /*164f0*/  BSYNC B0 ;  /* 0x0000000000007941 */ /* 0x018fea0003800000 */
.L_x_1387:
        /* <DEDUP_REMOVED lines=36> */
.L_x_1390:
[----:B------:R-:W-:Y:S05]  /*16740*/  BSYNC B0 ;  /* 0x0000000000007941 */ /* 0x000fea0003800000 */
.L_x_1389:
        /* <DEDUP_REMOVED lines=22> */
.L_x_1392:
[----:B------:R-:W-:Y:S05]  /*168b0*/  BSYNC B0 ;  /* 0x0000000000007941 */ /* 0x000fea0003800000 */
.L_x_1391:
[----:B------:R-:W-:Y:S01]  /*168c0*/  IADD3 R0, R6, 0x40, RZ ;  /* 0x0000004006007810 */ /* 0x000fe20007ffe0ff */
[----:B------:R-:W-:Y:S03]  /*168d0*/  BSSY B0, `(.L_x_1393) ;  /* 0x0000015000007945 */ /* 0x000fe60003800000 */
[----:B------:R-:W-:-:S13]  /*168e0*/  ISETP.GE.AND P0, PT, R0, UR6, PT ;  /* 0x0000000600007c0c */ /* 0x000fda000bf06270 */
[----:B------:R-:W-:Y:S05]  /*168f0*/  @P0 BRA `(.L_x_1394) ;  /* 0x0000012000000947 */ /* 0x000fea0003800000 */
[----:B----4-:R-:W-:Y:S01]  /*16900*/  IADD3 R3, P0, R10, 0x40, RZ ;  /* 0x000000400a037810 */ /* 0x010fe20007f1e0ff */
        /* <DEDUP_REMOVED lines=17> */
.L_x_1394:
[----:B------:R-:W-:Y:S05]  /*16a20*/  BSYNC B0 ;  /* 0x0000000000007941 */ /* 0x000fea0003800000 */
.L_x_1393:
[----:B------:R-:W-:-:S04]  /*16a30*/  IADD3 R6, R6, 0x60, RZ ;  /* 0x0000006006067810 */ /* 0x000fc80007ffe0ff */
[----:B------:R-:W-:-:S13]  /*16a40*/  ISETP.GE.AND P0, PT, R6, UR6, PT ;  /* 0x0000000606007c0c */ /* 0x000fda000bf06270 */
[----:B------:R-:W-:Y:S05]  /*16a50*/  @P0 EXIT ;  /* 0x000000000000094d */ /* 0x000fea0003800000 */
[----:B------:R-:W-:Y:S01]  /*16a60*/  IADD3 R0, P0, R10, 0x60, RZ ;  /* 0x000000600a007810 */ /* 0x000fe20007f1e0ff */
[----:B------:R-:W-:Y:S01]  /*16a70*/  IMAD.MOV.U32 R4, RZ, RZ, R8 ;  /* 0x000000ffff047224 */ /* 0x000fe200078e0008 */
[----:B------:R-:W-:Y:S01]  /*16a80*/  ISETP.GE.AND P2, PT, R244, c[0x0][0x220], PT ;  /* 0x00008800f4007a0c */ /* 0x000fe20003f46270 */
[----:B------:R-:W-:Y:S01]  /*16a90*/  IMAD.MOV.U32 R5, RZ, RZ, R77 ;  /* 0x000000ffff057224 */ /* 0x000fe200078e004d */
[----:B------:R-:W-:Y:S01]  /*16aa0*/  ISETP.GE.AND P1, PT, R230, c[0x0][0x220], PT ;  /* 0x00008800e6007a0c */ /* 0x000fe20003f26270 */
[----:B-1--4-:R-:W-:Y:S01]  /*16ab0*/  IMAD.X R3, RZ, RZ, R11, P0 ;  /* 0x000000ffff037224 */ /* 0x012fe200000e060b */
        /* <DEDUP_REMOVED lines=14> */
.L_x_1395:
        /* <DEDUP_REMOVED lines=14> */
.L_x_2051:


//--------------------- .text._ZN5flash16flash_fwd_kernelI23Flash_fwd_kernel_traitsILi256ELi128ELi64ELi8ELb0ELb0EN7cutlass6half_tE19Flash_kernel_traitsILi256ELi128ELi64ELi8ES3_EELb1ELb0ELb0ELb0ELb0ELb1ELb0ELb0EEEvNS_16Flash_fwd_paramsE --------------------------
	.section	.text._ZN5flash16flash_fwd_kernelI23Flash_fwd_kernel_traitsILi256ELi128ELi64ELi8ELb0ELb0EN7cutlass6half_tE19Flash_kernel_traitsILi256ELi128ELi64ELi8ES3_EELb1ELb0ELb0ELb0ELb0ELb1ELb0ELb0EEEvNS_16Flash_fwd_paramsE,"ax",@progbits
	.sectioninfo	@"SHI_REGISTERS=254"
	.align	128
        .global         _ZN5flash16flash_fwd_kernelI23Flash_fwd_kernel_traitsILi256ELi128ELi64ELi8ELb0ELb0EN7cutlass6half_tE19Flash_kernel_traitsILi256ELi128ELi64ELi8ES3_EELb1ELb0ELb0ELb0ELb0ELb1ELb0ELb0EEEvNS_16Flash_fwd_paramsE
        .type           _ZN5flash16flash_fwd_kernelI23Flash_fwd_kernel_traitsILi256ELi128ELi64ELi8ELb0ELb0EN7cutlass6half_tE19Flash_kernel_traitsILi256ELi128ELi64ELi8ES3_EELb1ELb0ELb0ELb0ELb0ELb1ELb0ELb0EEEvNS_16Flash_fwd_paramsE,@function
        .size           _ZN5flash16flash_fwd_kernelI23Flash_fwd_kernel_traitsILi256ELi128ELi64ELi8ELb0ELb0EN7cutlass6half_tE19Flash_kernel_traitsILi256ELi128ELi64ELi8ES3_EELb1ELb0ELb0ELb0ELb0ELb1ELb0ELb0EEEvNS_16Flash_fwd_paramsE,(.L_x_2052 - _ZN5flash16flash_fwd_kernelI23Flash_fwd_kernel_traitsILi256ELi128ELi64ELi8ELb0ELb0EN7cutlass6half_tE19Flash_kernel_traitsILi256ELi128ELi64ELi8ES3_EELb1ELb0ELb0ELb0ELb0ELb1ELb0ELb0EEEvNS_16Flash_fwd_paramsE)
        .other          _ZN5flash16flash_fwd_kernelI23Flash_fwd_kernel_traitsILi256ELi128ELi64ELi8ELb0ELb0EN7cutlass6half_tE19Flash_kernel_traitsILi256ELi128ELi64ELi8ES3_EELb1ELb0ELb0ELb0ELb0ELb1ELb0ELb0EEEvNS_16Flash_fwd_paramsE,@"STO_CUDA_ENTRY STV_DEFAULT"
_ZN5flash16flash_fwd_kernelI23Flash_fwd_kernel_traitsILi256ELi128ELi64ELi8ELb0ELb0EN7cutlass6half_tE19Flash_kernel_traitsILi256ELi128ELi64ELi8ES3_EELb1ELb0ELb0ELb0ELb0ELb1ELb0ELb0EEEvNS_16Flash_fwd_paramsE:
.text._ZN5flash16flash_fwd_kernelI23Flash_fwd_kernel_traitsILi256ELi128ELi64ELi8ELb0ELb0EN7cutlass6half_tE19Flash_kernel_traitsILi256ELi128ELi64ELi8ES3_EELb1ELb0ELb0ELb0ELb0ELb1ELb0ELb0EEEvNS_16Flash_fwd_paramsE:
        /* <DEDUP_REMOVED lines=14> */
[----:B------:R-:W3:Y:S01]  /*00e0*/  @P2 LDG.E.64 R4, [R4.64] ;  /* 0x0000001c04042981 */ /* 0x000ee2000c1e1b00 */
[----:B------:R-:W-:Y:S01]  /*00f0*/  @P2 IMAD.MOV.U32 R2, RZ, RZ, R165 ;  /* 0x000000ffff022224 */ /* 0x000fe200078e00a5 */
[----:B------:R-:W-:-:S06]  /*0100*/  @P2 MOV R3, R80 ;  /* 0x0000005000032202 */ /* 0x000fcc0000000f00 */
[----:B------:R-:W4:Y:S01]  /*0110*/  @P2 LDG.E.64 R2, [R2.64] ;  /* 0x0000001c02022981 */ /* 0x000f22000c1e1b00 */
[----:B------:R-:W5:Y:S01]  /*0120*/  S2UR UR10, SR_CTAID.Y ;  /* 0x00000000000a79c3 */ /* 0x000f620000002600 */
[----:B------:R-:W-:Y:S02]  /*0130*/  UISETP.NE.U32.AND UP2, UPT, URZ, UR6, UPT ;  /* 0x000000063f00728c */ /* 0x000fe4000bf45070 */
[----:B------:R-:W-:Y:S02]  /*0140*/  UISETP.NE.U32.AND UP1, UPT, URZ, UR4, UPT ;  /* 0x000000043f00728c */ /* 0x000fe4000bf25070 */
[----:B------:R-:W-:Y:S02]  /*0150*/  UISETP.NE.AND.EX UP2, UPT, URZ, UR7, UPT, UP2 ;  /* 0x000000073f00728c */ /* 0x000fe4000bf45320 */
[----:B------:R-:W-:Y:S01]  /*0160*/  ULDC.64 UR12, c[0x0][0x240] ;  /* 0x00009000000c7ab9 */ /* 0x000fe20000000a00 */
[----:B------:R-:W1:Y:S01]  /*0170*/  S2UR UR9, SR_CTAID.Z ;  /* 0x00000000000979c3 */ /* 0x000e620000002700 */
[----:B------:R-:W-:-:S02]  /*0180*/  UMOV UR7, 0x4 ;  /* 0x0000000400077882 */ /* 0x000fc40000000000 */
[----:B------:R-:W-:Y:S01]  /*0190*/  PLOP3.LUT P0, PT, PT, PT, UP2, 0x80, 0x0 ;  /* 0x000000000000781c */ /* 0x000fe20003f0f028 */
[----:B------:R-:W-:Y:S02]  /*01a0*/  UISETP.NE.AND.EX UP1, UPT, URZ, UR5, UPT, UP1 ;  /* 0x000000053f00728c */ /* 0x000fe4000bf25310 */
[----:B------:R-:W-:Y:S02]  /*01b0*/  ULDC.U8 UR6, c[0x0][0x312] ;  /* 0x0000c48000067ab9 */ /* 0x000fe40000000000 */
[----:B------:R-:W-:Y:S02]  /*01c0*/  ULDC.64 UR4, c[0x0][0x248] ;  /* 0x0000920000047ab9 */ /* 0x000fe40000000a00 */
[----:B------:R-:W-:Y:S02]  /*01d0*/  UISETP.NE.AND UP3, UPT, UR6, URZ, UPT ;  /* 0x0000003f0600728c */ /* 0x000fe4000bf65270 */
[----:B------:R-:W-:Y:S02]  /*01e0*/  UISETP.EQ.U32.AND UP0, UPT, URZ, UR4, UPT ;  /* 0x000000043f00728c */ /* 0x000fe4000bf02070 */
[----:B-----5:R-:W-:-:S02]  /*01f0*/  UIMAD.WIDE UR12, UR10, UR7, UR12 ;  /* 0x000000070a0c72a5 */ /* 0x020fc4000f8e020c */
[----:B------:R-:W-:Y:S02]  /*0200*/  UISETP.EQ.OR.EX UP0, UPT, URZ, UR5, !UP3, UP0 ;  /* 0x000000053f00728c */ /* 0x000fe4000df02700 */
[----:B-1----:R-:W-:-:S06]  /*0210*/  ULOP3.LUT UR8, UR9, UR20, UR10, 0xfe, !UPT ;  /* 0x0000001409087292 */ /* 0x002fcc000f8efe0a */
[----:B--2---:R-:W-:-:S13]  /*0220*/  LOP3.LUT P3, RZ, R85, UR8, RZ, 0xfc, !PT ;  /* 0x0000000855ff7c12 */ /* 0x004fda000f86fcff */
[----:B------:R-:W-:Y:S02]  /*0230*/  @!P3 IMAD.MOV.U32 R6, RZ, RZ, c[0x0][0x308] ;  /* 0x0000c200ff06b624 */ /* 0x000fe400078e00ff */
[----:B------:R-:W-:Y:S01]  /*0240*/  @!P3 IMAD.MOV.U32 R7, RZ, RZ, c[0x0][0x30c] ;  /* 0x0000c300ff07b624 */ /* 0x000fe200078e00ff */
[----:B------:R-:W-:Y:S02]  /*0250*/  ULDC.64 UR4, c[0x0][0x248] ;  /* 0x0000920000047ab9 */ /* 0x000fe40000000a00 */
[----:B------:R-:W-:Y:S01]  /*0260*/  UIMAD.WIDE UR4, UR10, UR7, UR4 ;  /* 0x000000070a0472a5 */ /* 0x000fe2000f8e0204 */
[----:B---3--:R-:W1:Y:S08]  /*0270*/  @P2 R2UR UR32, R4 ;  /* 0x00000000042023c2 */ /* 0x008e7000000e0000 */
[----:B------:R-:W2:Y:S01]  /*0280*/  @P2 R2UR UR33, R5 ;  /* 0x00000000052123c2 */ /* 0x000ea200000e0000 */
[----:B----4-:R-:W-:Y:S01]  /*0290*/  @P2 IADD3 R165, P1, R2, c[0x0][0x300], RZ ;  /* 0x0000c00002a52a10 */ /* 0x010fe20007f3e0ff */
[----:B------:R-:W-:-:S04]  /*02a0*/  IMAD.U32 R2, RZ, RZ, UR12 ;  /* 0x0000000cff027e24 */ /* 0x000fc8000f8e00ff */
[----:B------:R-:W-:Y:S02]  /*02b0*/  @P2 IMAD.X R80, RZ, RZ, R3, P1 ;  /* 0x000000ffff502224 */ /* 0x000fe400008e0603 */
[----:B------:R-:W-:Y:S02]  /*02c0*/  IMAD.U32 R3, RZ, RZ, UR13 ;  /* 0x0000000dff037e24 */ /* 0x000fe4000f8e00ff */
[----:B-1----:R-:W-:Y:S01]  /*02d0*/  IMAD.U32 R4, RZ, RZ, UR32 ;  /* 0x00000020ff047e24 */ /* 0x002fe2000f8e00ff */
[----:B--2---:R-:W-:-:S05]  /*02e0*/  MOV R5, UR33 ;  /* 0x0000002100057c02 */ /* 0x004fca0008000f00 */
[----:B------:R1:W-:Y:S01]  /*02f0*/  @!P3 STG.E.64 [R6.64], R4 ;  /* 0x000000040600b986 */ /* 0x0003e2000c101b1c */
[----:B------:R-:W-:Y:S01]  /*0300*/  PLOP3.LUT P2, PT, PT, PT, UP0, 0x80, 0x0 ;  /* 0x000000000000781c */ /* 0x000fe20003f4f008 */
[----:B------:R-:W-:Y:S01]  /*0310*/  ULDC.64 UR12, c[0x0][0x250] ;  /* 0x00009400000c7ab9 */ /* 0x000fe20000000a00 */
[----:B------:R-:W-:Y:S01]  /*0320*/  PLOP3.LUT P1, PT, PT, PT, UP1, 0x80, 0x0 ;  /* 0x000000000000781c */ /* 0x000fe20003f2f018 */
[----:B------:R-:W-:Y:S01]  /*0330*/  @UP1 UIMAD.WIDE UR12, UR10, UR7, UR12 ;  /* 0x000000070a0c12a5 */ /* 0x000fe2000f8e020c */
[----:B-1----:R-:W-:Y:S01]  /*0340*/  @!P3 MOV R4, R165 ;  /* 0x000000a50004b202 */ /* 0x002fe20000000f00 */
[----:B------:R-:W-:-:S05]  /*0350*/  @!P3 IMAD.MOV.U32 R5, RZ, RZ, R80 ;  /* 0x000000ffff05b224 */ /* 0x000fca00078e0050 */
[----:B------:R1:W-:Y:S01]  /*0360*/  @!P3 STG.E.64 [R6.64+0x8], R4 ;  /* 0x000008040600b986 */ /* 0x0003e2000c101b1c */
[----:B------:R-:W-:Y:S02]  /*0370*/  IMAD.U32 R8, RZ, RZ, UR12 ;  /* 0x0000000cff087e24 */ /* 0x000fe4000f8e00ff */
[----:B------:R-:W-:Y:S01]  /*0380*/  IMAD.U32 R9, RZ, RZ, UR13 ;  /* 0x0000000dff097e24 */ /* 0x000fe2000f8e00ff */
[----:B-1----:R1:W2:Y:S04]  /*0390*/  @P0 LDG.E R6, [R2.64] ;  /* 0x0000001c02060981 */ /* 0x0022a8000c1e1900 */
[----:B------:R1:W3:Y:S04]  /*03a0*/  @P0 LDG.E R5, [R2.64+0x4] ;  /* 0x0000041c02050981 */ /* 0x0002e8000c1e1900 */
[----:B------:R-:W4:Y:S01]  /*03b0*/  @P1 LDG.E R4, [R8.64] ;  /* 0x0000001c08041981 */ /* 0x000f22000c1e1900 */
[----:B-1----:R-:W-:Y:S01]  /*03c0*/  MOV R2, UR4 ;  /* 0x0000000400027c02 */ /* 0x002fe20008000f00 */
[----:B------:R-:W-:-:S05]  /*03d0*/  IMAD.U32 R3, RZ, RZ, UR5 ;  /* 0x00000005ff037e24 */ /* 0x000fca000f8e00ff */
[----:B------:R-:W5:Y:S01]  /*03e0*/  @!P2 LDG.E R0, [R2.64] ;  /* 0x0000001c0200a981 */ /* 0x000f62000c1e1900 */
[----:B------:R-:W-:Y:S01]  /*03f0*/  UMOV UR23, 0xffffffff ;  /* 0xffffffff00177882 */ /* 0x000fe20000000000 */
[----:B------:R-:W-:Y:S01]  /*0400*/  SHF.R.S32.HI R229, RZ, 0x1f, R85 ;  /* 0x0000001fffe57819 */ /* 0x000fe20000011455 */
[----:B------:R-:W-:-:S03]  /*0410*/  UMOV UR13, 0xffffffff ;  /* 0xffffffff000d7882 */ /* 0x000fc60000000000 */
[----:B------:R-:W-:Y:S01]  /*0420*/  LEA.HI R82, R229, R85, RZ, 0x5 ;  /* 0x00000055e5527211 */ /* 0x000fe200078f28ff */
[----:B------:R-:W-:Y:S02]  /*0430*/  ULDC UR4, c[0x0][0x1c0] ;  /* 0x0000700000047ab9 */ /* 0x000fe40000000800 */
[----:B------:R-:W-:Y:S02]  /*0440*/  UIMAD UR4, UR10, UR4, UR9 ;  /* 0x000000040a0472a4 */ /* 0x000fe4000f8e0209 */
[----:B------:R-:W-:Y:S02]  /*0450*/  UMOV UR12, URZ ;  /* 0x0000003f000c7c82 */ /* 0x000fe40008000000 */
[----:B------:R-:W-:-:S04]  /*0460*/  USHF.L.U32 UR5, UR4, 0x5, URZ ;  /* 0x0000000504057899 */ /* 0x000fc8000800063f */
[----:B------:R-:W-:Y:S01]  /*0470*/  USHF.R.S32.HI UR4, URZ, 0x1f, UR5 ;  /* 0x0000001f3f047899 */ /* 0x000fe20008011405 */
[----:B--2---:R-:W1:Y:S08]  /*0480*/  @P0 R2UR UR23, R6 ;  /* 0x00000000061703c2 */ /* 0x004e7000000e0000 */
[----:B---3--:R-:W1:Y:S08]  /*0490*/  @P0 R2UR UR25, R5 ;  /* 0x00000000051903c2 */ /* 0x008e7000000e0000 */
[----:B----4-:R2:W3:Y:S08]  /*04a0*/  @P1 R2UR UR12, R4 ;  /* 0x00000000040c13c2 */ /* 0x0104f000000e0000 */
[----:B-----5:R4:W2:Y:S01]  /*04b0*/  @!P2 R2UR UR13, R0 ;  /* 0x00000000000da3c2 */ /* 0x0208a200000e0000 */
[----:B------:R-:W-:-:S04]  /*04c0*/  ISETP.NE.U32.AND P2, PT, RZ, c[0x0][0x248], PT ;  /* 0x00009200ff007a0c */ /* 0x000fc80003f45070 */
[----:B------:R-:W-:Y:S01]  /*04d0*/  ISETP.NE.AND.EX P2, PT, RZ, c[0x0][0x24c], PT, P2 ;  /* 0x00009300ff007a0c */ /* 0x000fe20003f45320 */
[----:B-1----:R-:W-:Y:S01]  /*04e0*/  @UP2 UIADD3 UR25, UR25, -UR23, URZ ;  /* 0x8000001719192290 */ /* 0x002fe2000fffe03f */
[----:B----4-:R-:W-:-:S05]  /*04f0*/  LOP3.LUT R0, R82, 0xffffffe0, RZ, 0xc0, !PT ;  /* 0xffffffe052007812 */ /* 0x010fca00078ec0ff */
[----:B------:R-:W-:-:S05]  /*0500*/  IMAD.IADD R0, R85, 0x1, -R0 ;  /* 0x0000000155007824 */ /* 0x000fca00078e0a00 */
[--C-:B------:R-:W-:Y:S02]  /*0510*/  IADD3 R165, P1, P0, R165, UR5, R0.reuse ;  /* 0x00000005a5a57c10 */ /* 0x100fe4000f83e000 */
[----:B------:R-:W-:Y:S01]  /*0520*/  SHF.R.S32.HI R0, RZ, 0x1f, R0 ;  /* 0x0000001fff007819 */ /* 0x000fe20000011400 */
[----:B------:R-:W-:-:S03]  /*0530*/  @!UP2 ULDC UR25, c[0x0][0x214] ;  /* 0x000085000019aab9 */ /* 0x000fc60000000800 */
[----:B------:R-:W-:Y:S01]  /*0540*/  IADD3.X R80, R80, UR4, R0, P1, P0 ;  /* 0x0000000450507c10 */ /* 0x000fe20008fe0400 */
[----:B--23--:R-:W-:Y:S05]  /*0550*/  @!P2 BRA `(.L_x_1396) ;  /* 0x000000700000a947 */ /* 0x00cfea0003800000 */
[----:B------:R-:W-:-:S13]  /*0560*/  PLOP3.LUT P0, PT, PT, PT, UP3, 0x80, 0x0 ;  /* 0x000000000000781c */ /* 0x000fda0003f0f038 */
[----:B------:R-:W2:Y:S04]  /*0570*/  @P0 LDG.E R0, [R2.64+0x4] ;  /* 0x0000041c02000981 */ /* 0x000ea8000c1e1900 */
[----:B------:R-:W3:Y:S01]  /*0580*/  @!P0 LDG.E R2, [R2.64] ;  /* 0x0000001c02028981 */ /* 0x000ee2000c1e1900 */
[----:B--2---:R-:W1:Y:S02]  /*0590*/  @P0 R2UR UR6, R0 ;  /* 0x00000000000603c2 */ /* 0x004e6400000e0000 */
[----:B-1----:R-:W-:-:S11]  /*05a0*/  @UP3 UIADD3 UR6, UR6, -UR13, URZ ;  /* 0x8000000d06063290 */ /* 0x002fd6000fffe03f */
[----:B---3--:R1:W2:Y:S02]  /*05b0*/  @!P0 R2UR UR6, R2 ;  /* 0x00000000020683c2 */ /* 0x0082a400000e0000 */
[----:B-12---:R-:W-:Y:S05]  /*05c0*/  BRA `(.L_x_1397) ;  /* 0x0000001000007947 */ /* 0x006fea0003800000 */
.L_x_1396:
[----:B------:R-:W-:Y:S02]  /*05d0*/  ULDC UR6, c[0x0][0x218] ;  /* 0x0000860000067ab9 */ /* 0x000fe40000000800 */
.L_x_1397:
        /* <DEDUP_REMOVED lines=61> */
.L_x_1399:
[----:B-1----:R-:W-:Y:S01]  /*09b0*/  IABS R3, c[0x0][0x1c8] ;  /* 0x0000720000037a13 */ /* 0x002fe20000000000 */
[----:B------:R-:W1:Y:S01]  /*09c0*/  S2R R0, SR_CTAID.Z ;  /* 0x0000000000007919 */ /* 0x000e620000002700 */
[----:B------:R-:W-:Y:S02]  /*09d0*/  ULDC UR4, c[0x0][0x1c8] ;  /* 0x0000720000047ab9 */ /* 0x000fe40000000800 */
[----:B------:R-:W2:Y:S01]  /*09e0*/  I2F.RP R4, R3 ;  /* 0x0000000300047306 */ /* 0x000ea20000209400 */
[----:B------:R-:W-:Y:S02]  /*09f0*/  ULOP3.LUT UR4, UR9, UR4, URZ, 0x3c, !UPT ;  /* 0x0000000409047292 */ /* 0x000fe4000f8e3c3f */
[----:B------:R-:W-:Y:S02]  /*0a00*/  @UP0 UIADD3 UR13, UR12, UR13, URZ ;  /* 0x0000000d0c0d0290 */ /* 0x000fe4000fffe03f */
[----:B------:R-:W-:Y:S02]  /*0a10*/  USHF.R.S32.HI UR15, URZ, 0x1f, UR9 ;  /* 0x0000001f3f0f7899 */ /* 0x000fe40008011409 */
[----:B------:R-:W-:Y:S01]  /*0a20*/  ISETP.LE.AND P1, PT, RZ, UR4, PT ;  /* 0x00000004ff007c0c */ /* 0x000fe2000bf23270 */
[----:B------:R-:W-:-:S02]  /*0a30*/  ULDC.64 UR4, c[0x0][0x1a0] ;  /* 0x0000680000047ab9 */ /* 0x000fc40000000a00 */
[----:B------:R-:W-:-:S04]  /*0a40*/  @UP0 UIMAD.WIDE.U32 UR16, UR13, UR4, URZ ;  /* 0x000000040d1002a5 */ /* 0x000fc8000f8e003f */
[----:B------:R-:W-:Y:S01]  /*0a50*/  @UP0 UIMAD UR13, UR13, UR5, UR17 ;  /* 0x000000050d0d02a4 */ /* 0x000fe2000f8e0211 */
        /* <DEDUP_REMOVED lines=33> */
.L_x_1400:
[----:B------:R-:W-:Y:S01]  /*0c70*/  LEA.HI R16, R229, R85, RZ, 0x3 ;  /* 0x00000055e5107211 */ /* 0x000fe200078f18ff */
[----:B------:R-:W1:Y:S01]  /*0c80*/  S2R R81, SR_CTAID.X ;  /* 0x0000000000517919 */ /* 0x000e620000002500 */
[----:B------:R-:W-:Y:S01]  /*0c90*/  UIADD3 UR20, -UR20, UR25, URZ ;  /* 0x0000001914147290 */ /* 0x000fe2000fffe13f */
[----:B------:R-:W-:Y:S01]  /*0ca0*/  SHF.R.S32.HI R231, RZ, 0x1f, R234 ;  /* 0x0000001fffe77819 */ /* 0x000fe200000114ea */
[----:B------:R-:W-:Y:S01]  /*0cb0*/  ULDC.64 UR4, c[0x0][0x1a8] ;  /* 0x00006a0000047ab9 */ /* 0x000fe20000000a00 */
[----:B------:R-:W-:Y:S01]  /*0cc0*/  LOP3.LUT R3, R16, 0xfffffff8, RZ, 0xc0, !PT ;  /* 0xfffffff810037812 */ /* 0x000fe200078ec0ff */
[----:B------:R-:W2:Y:S01]  /*0cd0*/  S2R R8, SR_CTAID.Z ;  /* 0x0000000000087919 */ /* 0x000ea20000002700 */
[----:B------:R-:W-:Y:S01]  /*0ce0*/  SHF.R.S32.HI R16, RZ, 0x3, R16 ;  /* 0x00000003ff107819 */ /* 0x000fe20000011410 */
[----:B------:R-:W-:Y:S01]  /*0cf0*/  UIMAD UR4, UR15, UR4, URZ ;  /* 0x000000040f0472a4 */ /* 0x000fe2000f8e023f */
[----:B------:R-:W-:Y:S01]  /*0d00*/  IMAD R238, R231, c[0x0][0x1b0], RZ ;  /* 0x00006c00e7ee7a24 */ /* 0x000fe200078e02ff */
[----:B------:R-:W-:Y:S01]  /*0d10*/  UMOV UR21, 0x6 ;  /* 0x0000000600157882 */ /* 0x000fe20000000000 */
[----:B------:R-:W-:Y:S01]  /*0d20*/  IMAD.IADD R3, R85, 0x1, -R3 ;  /* 0x0000000155037824 */ /* 0x000fe200078e0a03 */
[C---:B------:R-:W-:Y:S01]  /*0d30*/  IADD3 R2, R16.reuse, 0x20, RZ ;  /* 0x0000002010027810 */ /* 0x040fe20007ffe0ff */
[----:B------:R-:W-:Y:S01]  /*0d40*/  UIMAD UR4, UR9, UR5, UR4 ;  /* 0x00000005090472a4 */ /* 0x000fe2000f8e0204 */
[----:B------:R-:W-:Y:S01]  /*0d50*/  IADD3 R0, R16, 0x40, RZ ;  /* 0x0000004010007810 */ /* 0x000fe20007ffe0ff */
[----:B------:R-:W-:Y:S01]  /*0d60*/  IMAD.SHL.U32 R240, R3, 0x8, RZ ;  /* 0x0000000803f07824 */ /* 0x000fe200078e00ff */
[----:B------:R-:W-:Y:S01]  /*0d70*/  ISETP.GE.AND P2, PT, R2, UR20, PT ;  /* 0x0000001402007c0c */ /* 0x000fe2000bf46270 */
[----:B------:R-:W-:Y:S01]  /*0d80*/  ULEA.HI.SX32 UR9, UR24, 0xffffffff, 0x1a ;  /* 0xffffffff18097891 */ /* 0x000fe2000f8fd23f */
[----:B------:R-:W-:Y:S01]  /*0d90*/  ISETP.GE.AND P1, PT, R0, UR20, PT ;  /* 0x0000001400007c0c */ /* 0x000fe2000bf26270 */
[----:B------:R-:W-:Y:S01]  /*0da0*/  IMAD.SHL.U32 R0, R16, 0x40, RZ ;  /* 0x0000004010007824 */ /* 0x000fe200078e00ff */
[----:B------:R-:W-:Y:S01]  /*0db0*/  SHF.R.S32.HI R241, RZ, 0x1f, R240 ;  /* 0x0000001ffff17819 */ /* 0x000fe200000114f0 */
[----:B------:R-:W-:Y:S01]  /*0dc0*/  IMAD R238, R234, c[0x0][0x1b4], R238 ;  /* 0x00006d00eaee7a24 */ /* 0x000fe200078e02ee */
[----:B------:R-:W-:Y:S01]  /*0dd0*/  IADD3 R4, P0, R240, UR6, RZ ;  /* 0x00000006f0047c10 */ /* 0x000fe2000ff1e0ff */
[----:B------:R-:W-:Y:S01]  /*0de0*/  UIMAD UR6, UR9, -0x40, UR8 ;  /* 0xffffffc0090678a4 */ /* 0x000fe2000f8e0208 */
[----:B------:R-:W-:Y:S01]  /*0df0*/  IADD3 R232, R16, 0x60, RZ ;  /* 0x0000006010e87810 */ /* 0x000fe20007ffe0ff */
[----:B------:R-:W-:Y:S01]  /*0e00*/  UMOV UR10, 0x5 ;  /* 0x00000005000a7882 */ /* 0x000fe20000000000 */
[--C-:B------:R-:W-:Y:S01]  /*0e10*/  SHF.R.S32.HI R17, RZ, 0x1f, R16.reuse ;  /* 0x0000001fff117819 */ /* 0x100fe20000011410 */
[----:B------:R-:W-:Y:S01]  /*0e20*/  IMAD R231, R231, c[0x0][0x1b8], RZ ;  /* 0x00006e00e7e77a24 */ /* 0x000fe200078e02ff */
[----:B------:R-:W-:Y:S01]  /*0e30*/  IADD3.X R5, R241, UR11, RZ, P0, !PT ;  /* 0x0000000bf1057c10 */ /* 0x000fe200087fe4ff */
[----:B------:R-:W-:Y:S01]  /*0e40*/  UISETP.GE.AND UP0, UPT, UR8, 0x41, UPT ;  /* 0x000000410800788c */ /* 0x000fe2000bf06270 */
[----:B------:R-:W-:Y:S01]  /*0e50*/  ISETP.GE.AND P0, PT, R232, UR20, PT ;  /* 0x00000014e8007c0c */ /* 0x000fe2000bf06270 */
[----:B-1----:R-:W-:Y:S01]  /*0e60*/  IMAD.WIDE R242, R81, 0x80, R16 ;  /* 0x0000008051f27825 */ /* 0x002fe200078e0210 */
[----:B------:R-:W-:-:S02]  /*0e70*/  ISETP.GE.AND P3, PT, R16, UR20, PT ;  /* 0x0000001410007c0c */ /* 0x000fc4000bf66270 */
[----:B------:R-:W-:Y:S01]  /*0e80*/  LOP3.LUT R0, R0, 0x1c0, RZ, 0xc0, !PT ;  /* 0x000001c000007812 */ /* 0x000fe200078ec0ff */
[----:B--2---:R-:W-:Y:S01]  /*0e90*/  IMAD.WIDE.U32 R8, R8, c[0x0][0x1a8], R4 ;  /* 0x00006a0008087a25 */ /* 0x004fe200078e0004 */
[C---:B------:R-:W-:Y:S02]  /*0ea0*/  @!P2 IADD3 R20, P4, R242.reuse, 0x20, RZ ;  /* 0x00000020f214a810 */ /* 0x040fe40007f9e0ff */
[C---:B------:R-:W-:Y:S01]  /*0eb0*/  @!P1 IADD3 R10, P5, R242.reuse, 0x40, RZ ;  /* 0x00000040f20a9810 */ /* 0x040fe20007fbe0ff */
[----:B------:R-:W-:Y:S01]  /*0ec0*/  @!P2 IMAD.MOV.U32 R14, RZ, RZ, R8 ;  /* 0x000000ffff0ea224 */ /* 0x000fe200078e0008 */
[----:B------:R-:W-:Y:S01]  /*0ed0*/  IADD3 R23, R9, UR4, RZ ;  /* 0x0000000409177c10 */ /* 0x000fe2000fffe0ff */
[--C-:B------:R-:W-:Y:S01]  /*0ee0*/  @!P2 IMAD.X R6, RZ, RZ, R243.reuse, P4 ;  /* 0x000000ffff06a224 */ /* 0x100fe200020e06f3 */
[----:B------:R-:W-:Y:S01]  /*0ef0*/  SHF.R.U32.HI R4, RZ, 0x3, R0 ;  /* 0x00000003ff047819 */ /* 0x000fe20000011600 */
[----:B------:R-:W-:Y:S01]  /*0f00*/  @!P1 IMAD.X R7, RZ, RZ, R243, P5 ;  /* 0x000000ffff079224 */ /* 0x000fe200028e06f3 */
[----:B------:R-:W-:Y:S01]  /*0f10*/  @!P0 IADD3 R18, P4, R242, 0x60, RZ ;  /* 0x00000060f2128810 */ /* 0x000fe20007f9e0ff */
[----:B------:R-:W-:Y:S01]  /*0f20*/  @!P2 IMAD R6, R6, c[0x0][0x190], RZ ;  /* 0x000064000606aa24 */ /* 0x000fe200078e02ff */
[----:B------:R-:W-:Y:S01]  /*0f30*/  LOP3.LUT R0, R0, 0x38, R240, 0xf8, !PT ;  /* 0x0000003800007812 */ /* 0x000fe200078ef8f0 */
[----:B------:R-:W-:Y:S01]  /*0f40*/  @!P1 IMAD R7, R7, c[0x0][0x190], RZ ;  /* 0x0000640007079a24 */ /* 0x000fe200078e02ff */
[----:B------:R-:W-:Y:S01]  /*0f50*/  ULDC.64 UR4, c[0x0][0x198] ;  /* 0x0000660000047ab9 */ /* 0x000fe20000000a00 */
[--C-:B------:R-:W-:Y:S01]  /*0f60*/  @!P2 IMAD.MOV.U32 R15, RZ, RZ, R23.reuse ;  /* 0x000000ffff0fa224 */ /* 0x100fe200078e0017 */
[----:B------:R-:W-:Y:S01]  /*0f70*/  LOP3.LUT R4, R0, R4, RZ, 0x3c, !PT ;  /* 0x0000000400047212 */ /* 0x000fe200078e3cff */
[----:B------:R-:W-:Y:S01]  /*0f80*/  @!P1 IMAD.MOV.U32 R12, RZ, RZ, R8 ;  /* 0x000000ffff0c9224 */ /* 0x000fe200078e0008 */
[----:B------:R-:W-:Y:S01]  /*0f90*/  USHF.L.U64.HI UR21, UR4, UR21, UR5 ;  /* 0x0000001504157299 */ /* 0x000fe20008010205 */
[----:B------:R-:W-:Y:S01]  /*0fa0*/  @!P1 IMAD.MOV.U32 R13, RZ, RZ, R23 ;  /* 0x000000ffff0d9224 */ /* 0x000fe200078e0017 */
[----:B------:R-:W-:Y:S01]  /*0fb0*/  USHF.L.U32 UR22, UR4, 0x6, URZ ;  /* 0x0000000604167899 */ /* 0x000fe2000800063f */
[----:B------:R-:W-:Y:S01]  /*0fc0*/  @!P0 IMAD.X R5, RZ, RZ, R243, P4 ;  /* 0x000000ffff058224 */ /* 0x000fe200020e06f3 */
[----:B------:R-:W-:Y:S01]  /*0fd0*/  UIMAD UR11, UR21, UR9, URZ ;  /* 0x00000009150b72a4 */ /* 0x000fe2000f8e023f */
[----:B------:R-:W-:Y:S01]  /*0fe0*/  @!P2 IMAD R6, R20, c[0x0][0x194], R6 ;  /* 0x000065001406aa24 */ /* 0x000fe200078e0206 */
[----:B------:R-:W-:Y:S01]  /*0ff0*/  USHF.L.U32 UR12, UR4, 0x5, URZ ;  /* 0x00000005040c7899 */ /* 0x000fe2000800063f */
[----:B------:R-:W-:Y:S01]  /*1000*/  @!P1 IMAD R7, R10, c[0x0][0x194], R7 ;  /* 0x000065000a079a24 */ /* 0x000fe200078e0207 */
[----:B------:R-:W-:Y:S01]  /*1010*/  USHF.L.U64.HI UR10, UR4, UR10, UR5 ;  /* 0x0000000a040a7299 */ /* 0x000fe20008010205 */
[----:B------:R-:W-:Y:S01]  /*1020*/  @!P2 IMAD.WIDE.U32 R20, R20, c[0x0][0x190], R14 ;  /* 0x000064001414aa25 */ /* 0x000fe200078e000e */
[----:B------:R-:W-:Y:S01]  /*1030*/  SHF.R.S32.HI R82, RZ, 0x5, R82 ;  /* 0x00000005ff527819 */ /* 0x000fe20000011452 */
[----:B------:R-:W-:-:S02]  /*1040*/  ULDC.64 UR4, c[0x0][0x1a0] ;  /* 0x0000680000047ab9 */ /* 0x000fc40000000a00 */
[----:B------:R-:W-:Y:S01]  /*1050*/  @!P0 IMAD R5, R5, c[0x0][0x190], RZ ;  /* 0x0000640005058a24 */ /* 0x000fe200078e02ff */
[----:B------:R-:W-:Y:S01]  /*1060*/  @!P2 LEA R14, P5, R20, c[0x0][0x160], 0x1 ;  /* 0x00005800140eaa11 */ /* 0x000fe200078a08ff */
[----:B------:R-:W-:-:S04]  /*1070*/  @!P1 IMAD.WIDE.U32 R10, R10, c[0x0][0x190], R12 ;  /* 0x000064000a0a9a25 */ /* 0x000fc800078e000c */
[----:B------:R-:W-:Y:S01]  /*1080*/  @!P0 IMAD.MOV.U32 R9, RZ, RZ, R23 ;  /* 0x000000ffff098224 */ /* 0x000fe200078e0017 */
[----:B------:R-:W-:Y:S01]  /*1090*/  @!P1 LEA R12, P4, R10, c[0x0][0x160], 0x1 ;  /* 0x000058000a0c9a11 */ /* 0x000fe200078808ff */
[----:B------:R-:W-:Y:S02]  /*10a0*/  @!P3 IMAD.MOV.U32 R22, RZ, RZ, R8 ;  /* 0x000000ffff16b224 */ /* 0x000fe400078e0008 */
[----:B------:R-:W-:Y:S02]  /*10b0*/  @!P3 IMAD R0, R243, c[0x0][0x190], RZ ;  /* 0x00006400f300ba24 */ /* 0x000fe400078e02ff */
[----:B------:R-:W-:Y:S02]  /*10c0*/  @!P0 IMAD R5, R18, c[0x0][0x194], R5 ;  /* 0x0000650012058a24 */ /* 0x000fe400078e0205 */
[----:B------:R-:W-:Y:S02]  /*10d0*/  @!P2 IMAD.IADD R6, R21, 0x1, R6 ;  /* 0x000000011506a824 */ /* 0x000fe400078e0206 */
[----:B------:R-:W-:-:S02]  /*10e0*/  @!P1 IMAD.IADD R7, R11, 0x1, R7 ;  /* 0x000000010b079824 */ /* 0x000fc400078e0207 */
[----:B------:R-:W-:Y:S01]  /*10f0*/  @!P0 IMAD.WIDE.U32 R18, R18, c[0x0][0x190], R8 ;  /* 0x0000640012128a25 */ /* 0x000fe200078e0008 */
[----:B------:R-:W-:Y:S02]  /*1100*/  @!P2 LEA.HI.X R15, R20, c[0x0][0x164], R6, 0x1, P5 ;  /* 0x00005900140faa11 */ /* 0x000fe400028f0c06 */
[----:B------:R-:W-:Y:S01]  /*1110*/  @!P1 LEA.HI.X R13, R10, c[0x0][0x164], R7, 0x1, P4 ;  /* 0x000059000a0d9a11 */ /* 0x000fe200020f0c07 */
[C---:B------:R-:W-:Y:S01]  /*1120*/  @!P3 IMAD R0, R242.reuse, c[0x0][0x194], R0 ;  /* 0x00006500f200ba24 */ /* 0x040fe200078e0200 */
[CC--:B------:R-:W-:Y:S01]  /*1130*/  LEA.HI R6, R229.reuse, R85.reuse, RZ, 0x6 ;  /* 0x00000055e5067211 */ /* 0x0c0fe200078f30ff */
[----:B------:R-:W-:Y:S01]  /*1140*/  @!P3 IMAD.WIDE.U32 R22, R242, c[0x0][0x190], R22 ;  /* 0x00006400f216ba25 */ /* 0x000fe200078e0016 */
[----:B------:R-:W-:Y:S02]  /*1150*/  @!P0 LEA R10, P4, R18, c[0x0][0x160], 0x1 ;  /* 0x00005800120a8a11 */ /* 0x000fe400078808ff */
[----:B------:R-:W-:Y:S01]  /*1160*/  LEA.HI R229, R229, R85, RZ, 0x4 ;  /* 0x00000055e5e57211 */ /* 0x000fe200078f20ff */
[----:B------:R-:W-:Y:S01]  /*1170*/  @!P0 IMAD.IADD R5, R19, 0x1, R5 ;  /* 0x0000000113058824 */ /* 0x000fe200078e0205 */
[----:B------:R-:W-:Y:S01]  /*1180*/  @!P3 LEA R8, P6, R22, c[0x0][0x160], 0x1 ;  /* 0x000058001608ba11 */ /* 0x000fe200078c08ff */
[----:B------:R-:W-:Y:S01]  /*1190*/  @!P3 IMAD.IADD R0, R23, 0x1, R0 ;  /* 0x000000011700b824 */ /* 0x000fe200078e0200 */
[----:B------:R-:W-:Y:S01]  /*11a0*/  ISETP.GE.AND P5, PT, R2, UR6, PT ;  /* 0x0000000602007c0c */ /* 0x000fe2000bfa6270 */
[----:B------:R-:W-:Y:S01]  /*11b0*/  IMAD.WIDE.U32 R20, R16, c[0x0][0x198], R240 ;  /* 0x0000660010147a25 */ /* 0x000fe200078e00f0 */
[----:B------:R-:W-:-:S02]  /*11c0*/  @!P0 LEA.HI.X R11, R18, c[0x0][0x164], R5, 0x1, P4 ;  /* 0x00005900120b8a11 */ /* 0x000fc400020f0c05 */
[----:B------:R-:W-:Y:S01]  /*11d0*/  @!P3 LEA.HI.X R9, R22, c[0x0][0x164], R0, 0x1, P6 ;  /* 0x000059001609ba11 */ /* 0x000fe200030f0c00 */
[----:B------:R-:W-:Y:S01]  /*11e0*/  IMAD.SHL.U32 R5, R6, 0x8, RZ ;  /* 0x0000000806057824 */ /* 0x000fe200078e00ff */
[----:B------:R-:W-:Y:S01]  /*11f0*/  IADD3 R236, P6, R20, UR14, RZ ;  /* 0x0000000e14ec7c10 */ /* 0x000fe2000ffde0ff */
[----:B------:R-:W-:Y:S01]  /*1200*/  IMAD R0, R17, c[0x0][0x198], RZ ;  /* 0x0000660011007a24 */ /* 0x000fe200078e02ff */
[----:B------:R-:W-:Y:S01]  /*1210*/  LOP3.LUT R6, R229, 0xfffffff0, RZ, 0xc0, !PT ;  /* 0xfffffff0e5067812 */ /* 0x000fe200078ec0ff */
[----:B------:R-:W-:Y:S01]  /*1220*/  UIMAD.WIDE.U32 UR14, UR9, UR4, URZ ;  /* 0x00000004090e72a5 */ /* 0x000fe2000f8e003f */
[----:B------:R-:W-:Y:S01]  /*1230*/  LOP3.LUT R4, R4, 0xfffffe00, R5, 0xf8, !PT ;  /* 0xfffffe0004047812 */ /* 0x000fe200078ef805 */
[----:B------:R-:W-:Y:S01]  /*1240*/  IMAD R0, R16, c[0x0][0x19c], R0 ;  /* 0x0000670010007a24 */ /* 0x000fe200078e0200 */
[----:B------:R-:W-:Y:S01]  /*1250*/  ISETP.GE.AND P4, PT, R2, UR6, PT ;  /* 0x0000000602007c0c */ /* 0x000fe2000bf86270 */
[----:B------:R-:W-:Y:S01]  /*1260*/  IMAD.IADD R6, R85, 0x1, -R6 ;  /* 0x0000000155067824 */ /* 0x000fe200078e0a06 */
[----:B------:R-:W-:Y:S01]  /*1270*/  SHF.R.S32.HI R7, RZ, 0x4, R229 ;  /* 0x00000004ff077819 */ /* 0x000fe200000114e5 */
[----:B------:R-:W-:Y:S01]  /*1280*/  IMAD.SHL.U32 R233, R4, 0x2, RZ ;  /* 0x0000000204e97824 */ /* 0x000fe200078e00ff */
[----:B------:R-:W-:Y:S01]  /*1290*/  IADD3.X R237, R21, UR7, R0, P6, !PT ;  /* 0x0000000715ed7c10 */ /* 0x000fe2000b7fe400 */
[----:B------:R-:W-:Y:S01]  /*12a0*/  USHF.R.S32.HI UR7, URZ, 0x1f, UR9 ;  /* 0x0000001f3f077899 */ /* 0x000fe20008011409 */
[----:B------:R-:W-:Y:S01]  /*12b0*/  ISETP.GE.AND P6, PT, R16, UR6, PT ;  /* 0x0000000610007c0c */ /* 0x000fe2000bfc6270 */
[----:B------:R-:W-:Y:S01]  /*12c0*/  IMAD R4, R17, c[0x0][0x1a0], RZ ;  /* 0x0000680011047a24 */ /* 0x000fe200078e02ff */
[----:B------:R-:W-:Y:S01]  /*12d0*/  @!PT LDS RZ, [RZ] ;  /* 0x00000000fffff984 */ /* 0x000fe20000000800 */
[----:B------:R-:W-:Y:S01]  /*12e0*/  @!PT LDS RZ, [RZ] ;  /* 0x00000000fffff984 */ /* 0x000fe20000000800 */
[----:B------:R-:W-:Y:S01]  /*12f0*/  @!PT LDS RZ, [RZ] ;  /* 0x00000000fffff984 */ /* 0x000fe20000000800 */
[----:B------:R1:W-:Y:S01]  /*1300*/  @!P3 LDGSTS.E.BYPASS.LTC128B.128 [R233], [R8.64] ;  /* 0x0000000008e9bfae */ /* 0x0003e2000b901d5c */
[----:B------:R-:W-:Y:S01]  /*1310*/  IMAD.WIDE.U32 R236, R234, c[0x0][0x1b0], R236 ;  /* 0x00006c00eaec7a25 */ /* 0x000fe200078e00ec */
[----:B------:R-:W-:Y:S01]  /*1320*/  UIMAD UR11, UR7, UR22, UR11 ;  /* 0x00000016070b72a4 */ /* 0x000fe2000f8e020b */
[----:B------:R-:W-:Y:S01]  /*1330*/  SHF.R.S32.HI R2, RZ, 0x1f, R6 ;  /* 0x0000001fff027819 */ /* 0x000fe20000011406 */
[----:B------:R1:W-:Y:S01]  /*1340*/  @!P3 LDGSTS.E.BYPASS.LTC128B.128 [R233+0x4000], [R8.64+0x80] ;  /* 0x0400008008e9bfae */ /* 0x0003e2000b901d5c */
[----:B------:R-:W-:Y:S01]  /*1350*/  IMAD.IADD R239, R237, 0x1, R238 ;  /* 0x00000001edef7824 */ /* 0x000fe200078e02ee */
[----:B------:R-:W-:Y:S01]  /*1360*/  LEA.HI R229, R229, R7, RZ, 0x1 ;  /* 0x00000007e5e57211 */ /* 0x000fe200078f08ff */
[----:B------:R-:W-:Y:S01]  /*1370*/  IMAD.U32 R0, RZ, RZ, UR9 ;  /* 0x00000009ff007e24 */ /* 0x000fe2000f8e00ff */
[----:B------:R1:W-:Y:S01]  /*1380*/  @!P3 LDGSTS.E.BYPASS.LTC128B.128 [R233+0x8000], [R8.64+0x100] ;  /* 0x0800010008e9bfae */ /* 0x0003e2000b901d5c */
[----:B------:R-:W-:Y:S01]  /*1390*/  IMAD.MOV.U32 R238, RZ, RZ, R236 ;  /* 0x000000ffffee7224 */ /* 0x000fe200078e00ec */
[----:B------:R-:W-:Y:S01]  /*13a0*/  LEA.HI R2, R2, R6, RZ, 0x3 ;  /* 0x0000000602027211 */ /* 0x000fe200078f18ff */
[----:B------:R-:W-:Y:S01]  /*13b0*/  IMAD R4, R16, c[0x0][0x1a4], R4 ;  /* 0x0000690010047a24 */ /* 0x000fe200078e0204 */
[----:B------:R1:W-:Y:S01]  /*13c0*/  @!P3 LDGSTS.E.BYPASS.LTC128B.128 [R233+0xc000], [R8.64+0x180] ;  /* 0x0c00018008e9bfae */ /* 0x0003e2000b901d5c */
[----:B------:R-:W-:Y:S01]  /*13d0*/  IMAD.WIDE.U32 R20, R0, UR22, R238 ;  /* 0x0000001600147c25 */ /* 0x000fe2000f8e00ee */
[----:B------:R-:W-:Y:S01]  /*13e0*/  LOP3.LUT R0, R2, 0xfffffff8, RZ, 0xc0, !PT ;  /* 0xfffffff802007812 */ /* 0x000fe200078ec0ff */
[----:B------:R-:W-:Y:S01]  /*13f0*/  UIMAD UR4, UR7, UR4, URZ ;  /* 0x00000004070472a4 */ /* 0x000fe2000f8e023f */
[----:B------:R2:W-:Y:S01]  /*1400*/  @!P2 LDGSTS.E.BYPASS.LTC128B.128 [R233+0x1000], [R14.64] ;  /* 0x010000000ee9afae */ /* 0x0005e2000b901d5c */
[----:B------:R-:W-:Y:S01]  /*1410*/  LOP3.LUT R229, R229, 0xfffffffe, RZ, 0xc0, !PT ;  /* 0xfffffffee5e57812 */ /* 0x000fe200078ec0ff */
[----:B------:R-:W-:Y:S01]  /*1420*/  IMAD R231, R234, c[0x0][0x1bc], R231 ;  /* 0x00006f00eae77a24 */ /* 0x000fe200078e02e7 */
[----:B------:R-:W-:Y:S01]  /*1430*/  UIMAD UR4, UR9, UR5, UR4 ;  /* 0x00000005090472a4 */ /* 0x000fe2000f8e0204 */
[----:B------:R2:W-:Y:S01]  /*1440*/  @!P2 LDGSTS.E.BYPASS.LTC128B.128 [R233+0x5000], [R14.64+0x80] ;  /* 0x050000800ee9afae */ /* 0x0005e2000b901d5c */
[----:B------:R-:W-:-:S02]  /*1450*/  IMAD.IADD R0, R6, 0x1, -R0 ;  /* 0x0000000106007824 */ /* 0x000fc400078e0a00 */
[----:B------:R-:W-:Y:S01]  /*1460*/  IMAD.IADD R229, R7, 0x1, -R229 ;  /* 0x0000000107e57824 */ /* 0x000fe200078e0ae5 */
[----:B------:R2:W-:Y:S01]  /*1470*/  @!P2 LDGSTS.E.BYPASS.LTC128B.128 [R233+0x9000], [R14.64+0x100] ;  /* 0x090001000ee9afae */ /* 0x0005e2000b901d5c */
[----:B------:R-:W-:Y:S01]  /*1480*/  IMAD.SHL.U32 R83, R0, 0x40, RZ ;  /* 0x0000004000537824 */ /* 0x000fe200078e00ff */
[----:B------:R-:W-:Y:S01]  /*1490*/  UIADD3 UR4, UR15, UR4, URZ ;  /* 0x000000040f047290 */ /* 0x000fe2000fffe03f */
[----:B------:R-:W-:Y:S01]  /*14a0*/  IMAD.SHL.U32 R84, R2, 0x40, RZ ;  /* 0x0000004002547824 */ /* 0x000fe200078e00ff */
[----:B------:R2:W-:Y:S01]  /*14b0*/  @!P2 LDGSTS.E.BYPASS.LTC128B.128 [R233+0xd000], [R14.64+0x180] ;  /* 0x0d0001800ee9afae */ /* 0x0005e2000b901d5c */
[----:B------:R-:W-:Y:S01]  /*14c0*/  ISETP.GE.AND P2, PT, R16, UR6, PT ;  /* 0x0000000610007c0c */ /* 0x000fe2000bf46270 */
[----:B------:R-:W-:Y:S01]  /*14d0*/  IMAD.SHL.U32 R85, R85, 0x2, RZ ;  /* 0x0000000255557824 */ /* 0x000fe200078e00ff */
[----:B------:R-:W-:Y:S01]  /*14e0*/  LOP3.LUT R83, R83, 0x1c0, RZ, 0xc0, !PT ;  /* 0x000001c053537812 */ /* 0x000fe200078ec0ff */
[----:B------:R2:W-:Y:S01]  /*14f0*/  @!P1 LDGSTS.E.BYPASS.LTC128B.128 [R233+0x2000], [R12.64] ;  /* 0x020000000ce99fae */ /* 0x0005e2000b901d5c */
[----:B------:R-:W-:-:S02]  /*1500*/  LOP3.LUT R84, R84, 0xfffffe00, RZ, 0xc0, !PT ;  /* 0xfffffe0054547812 */ /* 0x000fc400078ec0ff */
[----:B------:R-:W-:Y:S01]  /*1510*/  LOP3.LUT R85, R85, 0x6, RZ, 0xc0, !PT ;  /* 0x0000000655557812 */ /* 0x000fe200078ec0ff */
[----:B------:R2:W-:Y:S02]  /*1520*/  @!P1 LDGSTS.E.BYPASS.LTC128B.128 [R233+0x6000], [R12.64+0x80] ;  /* 0x060000800ce99fae */ /* 0x0005e4000b901d5c */
[----:B------:R-:W-:Y:S02]  /*1530*/  IMAD R230, R82, 0x400, R84 ;  /* 0x0000040052e67824 */ /* 0x000fe400078e0254 */
[----:B-1----:R-:W-:Y:S01]  /*1540*/  IMAD.WIDE.U32 R8, R16, c[0x0][0x1a0], R240 ;  /* 0x0000680010087a25 */ /* 0x002fe200078e00f0 */
[----:B------:R2:W-:Y:S04]  /*1550*/  @!P1 LDGSTS.E.BYPASS.LTC128B.128 [R233+0xa000], [R12.64+0x100] ;  /* 0x0a0001000ce99fae */ /* 0x0005e8000b901d5c */
[----:B------:R-:W-:Y:S01]  /*1560*/  IADD3 R18, P3, R8, UR16, RZ ;  /* 0x0000001008127c10 */ /* 0x000fe2000ff7e0ff */
[----:B------:R2:W-:Y:S03]  /*1570*/  @!P1 LDGSTS.E.BYPASS.LTC128B.128 [R233+0xe000], [R12.64+0x180] ;  /* 0x0e0001800ce99fae */ /* 0x0005e6000b901d5c */
[----:B------:R-:W-:Y:S01]  /*1580*/  IADD3.X R19, R9, UR13, R4, P3, !PT ;  /* 0x0000000d09137c10 */ /* 0x000fe20009ffe404 */
[----:B------:R1:W-:Y:S01]  /*1590*/  @!P0 LDGSTS.E.BYPASS.LTC128B.128 [R233+0x3000], [R10.64] ;  /* 0x030000000ae98fae */ /* 0x0003e2000b901d5c */
[----:B------:R-:W-:-:S02]  /*15a0*/  IADD3 R4, R21, UR11, RZ ;  /* 0x0000000b15047c10 */ /* 0x000fc4000fffe0ff */
[----:B------:R-:W-:Y:S01]  /*15b0*/  @!P6 LEA R8, P3, R20, c[0x0][0x168], 0x1 ;  /* 0x00005a001408ea11 */ /* 0x000fe200078608ff */
[----:B------:R1:W-:Y:S01]  /*15c0*/  @!P0 LDGSTS.E.BYPASS.LTC128B.128 [R233+0x7000], [R10.64+0x80] ;  /* 0x070000800ae98fae */ /* 0x0003e2000b901d5c */
[----:B------:R-:W-:Y:S02]  /*15d0*/  IMAD.WIDE.U32 R234, R234, c[0x0][0x1b8], R18 ;  /* 0x00006e00eaea7a25 */ /* 0x000fe400078e0012 */
[C---:B------:R-:W-:Y:S01]  /*15e0*/  @!P6 LEA.HI.X R9, R20.reuse, c[0x0][0x16c], R4, 0x1, P3 ;  /* 0x00005b001409ea11 */ /* 0x040fe200018f0c04 */
[----:B------:R1:W-:Y:S01]  /*15f0*/  @!P0 LDGSTS.E.BYPASS.LTC128B.128 [R233+0xb000], [R10.64+0x100] ;  /* 0x0b0001000ae98fae */ /* 0x0003e2000b901d5c */
[----:B------:R-:W-:Y:S01]  /*1600*/  @!P5 IADD3 R5, P3, R20, UR12, RZ ;  /* 0x0000000c1405dc10 */ /* 0x000fe2000ff7e0ff */
[----:B------:R-:W-:Y:S02]  /*1610*/  IMAD.IADD R231, R235, 0x1, R231 ;  /* 0x00000001ebe77824 */ /* 0x000fe400078e02e7 */
[----:B------:R1:W-:Y:S01]  /*1620*/  @!P0 LDGSTS.E.BYPASS.LTC128B.128 [R233+0xf000], [R10.64+0x180] ;  /* 0x0f0001800ae98fae */ /* 0x0003e2000b901d5c */
[----:B------:R-:W-:-:S02]  /*1630*/  @!P5 IADD3.X R4, R4, UR10, RZ, P3, !PT ;  /* 0x0000000a0404dc10 */ /* 0x000fc40009ffe4ff */
[C---:B------:R-:W-:Y:S01]  /*1640*/  @!P5 LEA R6, P3, R5.reuse, c[0x0][0x168], 0x1 ;  /* 0x00005a000506da11 */ /* 0x040fe200078608ff */
[----:B------:R3:W-:Y:S03]  /*1650*/  @!P6 LDGSTS.E.BYPASS.LTC128B.128 [R233+0x10000], [R8.64] ;  /* 0x1000000008e9efae */ /* 0x0007e6000b901d5c */
[----:B------:R-:W-:Y:S01]  /*1660*/  @!P5 LEA.HI.X R7, R5, c[0x0][0x16c], R4, 0x1, P3 ;  /* 0x00005b000507da11 */ /* 0x000fe200018f0c04 */
[----:B------:R3:W-:Y:S01]  /*1670*/  @!P6 LDGSTS.E.BYPASS.LTC128B.128 [R233+0x12000], [R8.64+0x80] ;  /* 0x1200008008e9efae */ /* 0x0007e2000b901d5c */
[----:B------:R-:W-:-:S03]  /*1680*/  IMAD.U32 R4, RZ, RZ, UR4 ;  /* 0x00000004ff047e24 */ /* 0x000fc6000f8e00ff */
[----:B------:R3:W-:Y:S04]  /*1690*/  @!P6 LDGSTS.E.BYPASS.LTC128B.128 [R233+0x14000], [R8.64+0x100] ;  /* 0x1400010008e9efae */ /* 0x0007e8000b901d5c */
[----:B------:R3:W-:Y:S04]  /*16a0*/  @!P6 LDGSTS.E.BYPASS.LTC128B.128 [R233+0x16000], [R8.64+0x180] ;  /* 0x1600018008e9efae */ /* 0x0007e8000b901d5c */
[----:B------:R4:W-:Y:S04]  /*16b0*/  @!P5 LDGSTS.E.BYPASS.LTC128B.128 [R233+0x11000], [R6.64] ;  /* 0x1100000006e9dfae */ /* 0x0009e8000b901d5c */
[----:B------:R4:W-:Y:S01]  /*16c0*/  @!P5 LDGSTS.E.BYPASS.LTC128B.128 [R233+0x13000], [R6.64+0x80] ;  /* 0x1300008006e9dfae */ /* 0x0009e2000b901d5c */
[----:B-1----:R-:W-:-:S03]  /*16d0*/  IMAD.U32 R10, RZ, RZ, UR14 ;  /* 0x0000000eff0a7e24 */ /* 0x002fc6000f8e00ff */
[----:B------:R4:W-:Y:S01]  /*16e0*/  @!P5 LDGSTS.E.BYPASS.LTC128B.128 [R233+0x15000], [R6.64+0x100] ;  /* 0x1500010006e9dfae */ /* 0x0009e2000b901d5c */
[----:B------:R-:W-:-:S03]  /*16f0*/  IMAD.U32 R11, RZ, RZ, UR15 ;  /* 0x0000000fff0b7e24 */ /* 0x000fc6000f8e00ff */
[----:B------:R4:W-:Y:S01]  /*1700*/  @!P5 LDGSTS.E.BYPASS.LTC128B.128 [R233+0x17000], [R6.64+0x180] ;  /* 0x1700018006e9dfae */ /* 0x0009e2000b901d5c */
[----:B------:R-:W-:-:S03]  /*1710*/  LEA R5, P0, R10, R234, 0x6 ;  /* 0x000000ea0a057211 */ /* 0x000fc600078030ff */
[----:B------:R-:W0:Y:S01]  /*1720*/  LDGDEPBAR ;  /* 0x00000000000079af */ /* 0x000e220000000000 */
[----:B------:R-:W-:Y:S02]  /*1730*/  LEA.HI.X R4, R10, R231, R4, 0x6, P0 ;  /* 0x000000e70a047211 */ /* 0x000fe400000f3404 */
[----:B------:R-:W-:Y:S01]  /*1740*/  @!P2 LEA R10, P1, R5, c[0x0][0x170], 0x1 ;  /* 0x00005c00050aaa11 */ /* 0x000fe200078208ff */
[----:B---3--:R-:W-:-:S03]  /*1750*/  IMAD.SHL.U32 R8, R3, 0x40, RZ ;  /* 0x0000004003087824 */ /* 0x008fc600078e00ff */
[----:B------:R-:W-:Y:S02]  /*1760*/  @!P2 LEA.HI.X R11, R5, c[0x0][0x174], R4, 0x1, P1 ;  /* 0x00005d00050baa11 */ /* 0x000fe400008f0c04 */
[----:B------:R-:W-:Y:S01]  /*1770*/  LOP3.LUT R8, R8, 0x1c0, RZ, 0xc0, !PT ;  /* 0x000001c008087812 */ /* 0x000fe200078ec0ff */
[----:B----4-:R-:W-:Y:S01]  /*1780*/  IMAD.SHL.U32 R7, R16, 0x8, RZ ;  /* 0x0000000810077824 */ /* 0x010fe200078e00ff */
[----:B------:R-:W-:-:S04]  /*1790*/  DEPBAR.LE SB0, 0x0 ;  /* 0x000080000000791a */ /* 0x000fc80000000000 */
[----:B------:R-:W-:Y:S01]  /*17a0*/  BAR.SYNC.DEFER_BLOCKING 0x0 ;  /* 0x0000000000007b1d */ /* 0x000fe20000010000 */
[----:B------:R-:W-:Y:S01]  /*17b0*/  IMAD.SHL.U32 R6, R229, 0x8, RZ ;  /* 0x00000008e5067824 */ /* 0x000fe200078e00ff */
[----:B------:R-:W-:Y:S02]  /*17c0*/  LOP3.LUT R7, R8, 0x8, R7, 0xf8, !PT ;  /* 0x0000000808077812 */ /* 0x000fe400078ef807 */
[----:B------:R-:W-:Y:S02]  /*17d0*/  SHF.R.U32.HI R8, RZ, 0x3, R8 ;  /* 0x00000003ff087819 */ /* 0x000fe40000011608 */
[----:B------:R-:W-:Y:S02]  /*17e0*/  LOP3.LUT R6, R83, 0x8, R6, 0xf8, !PT ;  /* 0x0000000853067812 */ /* 0x000fe400078ef806 */
[----:B------:R-:W-:Y:S02]  /*17f0*/  SHF.R.U32.HI R83, RZ, 0x3, R83 ;  /* 0x00000003ff537819 */ /* 0x000fe40000011653 */
[----:B------:R-:W-:Y:S01]  /*1800*/  LOP3.LUT R8, R7, R8, RZ, 0x3c, !PT ;  /* 0x0000000807087212 */ /* 0x000fe200078e3cff */
[----:B------:R-:W-:Y:S01]  /*1810*/  @!P4 IMAD.MOV.U32 R7, RZ, RZ, c[0x0][0x1a0] ;  /* 0x00006800ff07c624 */ /* 0x000fe200078e00ff */
[----:B------:R-:W-:Y:S01]  /*1820*/  LOP3.LUT R83, R6, R83, RZ, 0x3c, !PT ;  /* 0x0000005306537212 */ /* 0x000fe200078e3cff */
[----:B------:R-:W-:-:S02]  /*1830*/  @!P4 IMAD.MOV.U32 R6, RZ, RZ, c[0x0][0x1a4] ;  /* 0x00006900ff06c624 */ /* 0x000fc400078e00ff */
[----:B------:R-:W-:Y:S01]  /*1840*/  IMAD R229, R229, 0x200, R8 ;  /* 0x00000200e5e57824 */ /* 0x000fe200078e0208 */
[----:B------:R-:W-:Y:S01]  /*1850*/  @!P4 LEA R2, P0, R7, R5, 0x5 ;  /* 0x000000050702c211 */ /* 0x000fe200078028ff */
[----:B------:R-:W-:Y:S02]  /*1860*/  IMAD.IADD R230, R83, 0x1, R230 ;  /* 0x0000000153e67824 */ /* 0x000fe400078e02e6 */
[----:B------:R-:W-:Y:S01]  /*1870*/  IMAD.SHL.U32 R229, R229, 0x2, RZ ;  /* 0x00000002e5e57824 */ /* 0x000fe200078e00ff */
[----:B------:R-:W-:Y:S01]  /*1880*/  @!P4 LEA.HI.X R6, R7, R4, R6, 0x5, P0 ;  /* 0x000000040706c211 */ /* 0x000fe200000f2c06 */
[----:B------:R-:W-:Y:S01]  /*1890*/  IMAD.SHL.U32 R230, R230, 0x2, RZ ;  /* 0x00000002e6e67824 */ /* 0x000fe200078e00ff */
[C---:B------:R-:W-:Y:S01]  /*18a0*/  @!P4 LEA R4, P0, R2.reuse, c[0x0][0x170], 0x1 ;  /* 0x00005c000204ca11 */ /* 0x040fe200078008ff */
[----:B------:R-:W-:Y:S01]  /*18b0*/  @P2 STS.128 [R233+0x18000], RZ ;  /* 0x018000ffe9002388 */ /* 0x000fe20000000c00 */
[----:B------:R-:W-:Y:S02]  /*18c0*/  IADD3 R227, R229, 0x10020, RZ ;  /* 0x00010020e5e37810 */ /* 0x000fe40007ffe0ff */
[----:B------:R-:W-:Y:S01]  /*18d0*/  @!P4 LEA.HI.X R5, R2, c[0x0][0x174], R6, 0x1, P0 ;  /* 0x00005d000205ca11 */ /* 0x000fe200000f0c06 */
[----:B------:R-:W-:Y:S01]  /*18e0*/  @P2 STS.128 [R233+0x1a000], RZ ;  /* 0x01a000ffe9002388 */ /* 0x000fe20000000c00 */
[----:B------:R-:W-:-:S03]  /*18f0*/  IMAD.MOV.U32 R2, RZ, RZ, 0x10 ;  /* 0x00000010ff027424 */ /* 0x000fc600078e00ff */
        /* <DEDUP_REMOVED lines=39> */
[----:B------:R-:W3:Y:S01]  /*1b70*/  LDSM.16.M88.4 R68, [R229+0x10000] ;  /* 0x01000000e544783b */ /* 0x000ee20000000200 */
[----:B------:R-:W-:-:S02]  /*1b80*/  IADD3 R214, R227, 0x2800, RZ ;  /* 0x00002800e3d67810 */ /* 0x000fc40007ffe0ff */
[C---:B------:R-:W-:Y:S01]  /*1b90*/  IADD3 R213, R227.reuse, 0x3000, RZ ;  /* 0x00003000e3d57810 */ /* 0x040fe20007ffe0ff */
[----:B------:R-:W4:Y:S01]  /*1ba0*/  LDSM.16.M88.4 R28, [R229+0x11000] ;  /* 0x01100000e51c783b */ /* 0x000f220000000200 */
[C---:B------:R-:W-:Y:S02]  /*1bb0*/  IADD3 R212, R227.reuse, 0x3800, RZ ;  /* 0x00003800e3d47810 */ /* 0x040fe40007ffe0ff */
[C---:B------:R-:W-:Y:S01]  /*1bc0*/  IADD3 R211, R227.reuse, 0x4000, RZ ;  /* 0x00004000e3d37810 */ /* 0x040fe20007ffe0ff */
[----:B------:R-:W5:Y:S01]  /*1bd0*/  LDSM.16.M88.4 R36, [R229+0x10800] ;  /* 0x01080000e524783b */ /* 0x000f620000000200 */
[C---:B------:R-:W-:Y:S02]  /*1be0*/  IADD3 R210, R227.reuse, 0x4800, RZ ;  /* 0x00004800e3d27810 */ /* 0x040fe40007ffe0ff */
[C---:B------:R-:W-:Y:S01]  /*1bf0*/  IADD3 R209, R227.reuse, 0x5000, RZ ;  /* 0x00005000e3d17810 */ /* 0x040fe20007ffe0ff */
[----:B-1----:R-:W1:Y:S01]  /*1c00*/  LDSM.16.M88.4 R8, [R229+0x11800] ;  /* 0x01180000e508783b */ /* 0x002e620000000200 */
[----:B------:R-:W-:-:S02]  /*1c10*/  IADD3 R208, R227, 0x5800, RZ ;  /* 0x00005800e3d07810 */ /* 0x000fc40007ffe0ff */
[C---:B------:R-:W-:Y:S01]  /*1c20*/  IADD3 R207, R227.reuse, 0x6000, RZ ;  /* 0x00006000e3cf7810 */ /* 0x040fe20007ffe0ff */
[----:B------:R-:W-:Y:S01]  /*1c30*/  LDSM.16.M88.4 R56, [R228] ;  /* 0x00000000e438783b */ /* 0x000fe20000000200 */
[C---:B------:R-:W-:Y:S02]  /*1c40*/  IADD3 R206, R227.reuse, 0x6800, RZ ;  /* 0x00006800e3ce7810 */ /* 0x040fe40007ffe0ff */
[C---:B------:R-:W-:Y:S01]  /*1c50*/  IADD3 R205, R227.reuse, 0x7000, RZ ;  /* 0x00007000e3cd7810 */ /* 0x040fe20007ffe0ff */
[----:B------:R-:W1:Y:S01]  /*1c60*/  LDSM.16.M88.4 R60, [R227] ;  /* 0x00000000e33c783b */ /* 0x000e620000000200 */
[----:B------:R-:W-:-:S03]  /*1c70*/  IADD3 R204, R227, 0x7800, RZ ;  /* 0x00007800e3cc7810 */ /* 0x000fc60007ffe0ff */
[----:B------:R-:W1:Y:S04]  /*1c80*/  LDSM.16.M88.4 R48, [R227+0x1000] ;  /* 0x00100000e330783b */ /* 0x000e680000000200 */
[----:B------:R-:W1:Y:S04]  /*1c90*/  LDSM.16.M88.4 R52, [R227+0x800] ;  /* 0x00080000e334783b */ /* 0x000e680000000200 */
[----:B------:R-:W1:Y:S04]  /*1ca0*/  LDSM.16.M88.4 R44, [R227+0x1800] ;  /* 0x00180000e32c783b */ /* 0x000e680000000200 */
[----:B------:R-:W-:Y:S01]  /*1cb0*/  LDSM.16.M88.4 R16, [R226] ;  /* 0x00000000e210783b */ /* 0x000fe20000000200 */
        /* <DEDUP_REMOVED lines=8> */
[C---:B-----5:R-:W-:Y:S08]  /*1d40*/  HMMA.16816.F32 R40, R20.reuse, R36, RZ ;  /* 0x000000241428723c */ /* 0x060ff000000018ff */
        /* <DEDUP_REMOVED lines=154> */
[----:B--2---:R-:W-:Y:S01]  /*26f0*/  HMMA.16816.F32 R44, R28, R12, R24 ;  /* 0x0000000c1c2c723c */ /* 0x004fe20000001818 */
[----:B------:R-:W2:Y:S07]  /*2700*/  LDSM.16.M88.4 R24, [R226+0xc000] ;  /* 0x00c00000e218783b */ /* 0x000eae0000000200 */
[C---:B-1----:R-:W-:Y:S08]  /*2710*/  HMMA.16816.F32 R40, R52.reuse, R8, R40 ;  /* 0x000000083428723c */ /* 0x042ff00000001828 */
[----:B------:R-:W-:Y:S01]  /*2720*/  HMMA.16816.F32 R36, R52, R10, R36 ;  /* 0x0000000a3424723c */ /* 0x000fe20000001824 */
[----:B------:R-:W1:Y:S07]  /*2730*/  LDSM.16.M88.4 R8, [R223+0x17000] ;  /* 0x01700000df08783b */ /* 0x000e6e0000000200 */
[----:B------:R-:W-:Y:S01]  /*2740*/  HMMA.16816.F32 R60, R28, R14, R60 ;  /* 0x0000000e1c3c723c */ /* 0x000fe2000000183c */
[----:B------:R-:W4:Y:S04]  /*2750*/  LDSM.16.M88.4 R12, [R223+0x16800] ;  /* 0x01680000df0c783b */ /* 0x000f280000000200 */
[----:B------:R-:W-:Y:S03]  /*2760*/  LDSM.16.M88.4 R28, [R223+0x17800] ;  /* 0x01780000df1c783b */ /* 0x000fe60000000200 */
        /* <DEDUP_REMOVED lines=8> */
[----:B------:R-:W5:Y:S07]  /*27f0*/  LDSM.16.M88.4 R16, [R216+0x6800] ;  /* 0x00680000d810783b */ /* 0x000f6e0000000200 */
[C---:B--2---:R-:W-:Y:S08]  /*2800*/  HMMA.16816.F32 R4, R24.reuse, R20, R4 ;  /* 0x000000141804723c */ /* 0x044ff00000001804 */
[C---:B-1----:R-:W-:Y:S08]  /*2810*/  HMMA.16816.F32 R32, R24.reuse, R8, R32 ;  /* 0x000000081820723c */ /* 0x042ff00000001820 */
[C---:B------:R-:W-:Y:S01]  /*2820*/  HMMA.16816.F32 R64, R24.reuse, R10, R64 ;  /* 0x0000000a1840723c */ /* 0x040fe20000001840 */
[----:B------:R-:W1:Y:S07]  /*2830*/  LDSM.16.M88.4 R8, [R216+0x7000] ;  /* 0x00700000d808783b */ /* 0x000e6e0000000200 */
[C---:B------:R-:W-:Y:S07]  /*2840*/  HMMA.16816.F32 R72, R24.reuse, R22, R72 ;  /* 0x000000161848723c */ /* 0x040fee0000001848 */
[----:B------:R-:W-:Y:S01]  /*2850*/  IMAD.U32 R22, RZ, RZ, UR9 ;  /* 0x00000009ff167e24 */ /* 0x000fe2000f8e00ff */
[----:B----4-:R-:W-:Y:S03]  /*2860*/  HMMA.16816.F32 R40, R24, R12, R40 ;  /* 0x0000000c1828723c */ /* 0x010fe60000001828 */
[----:B------:R-:W-:-:S05]  /*2870*/  IMAD R22, R22, 0x40, R85 ;  /* 0x0000004016167824 */ /* 0x000fca00078e0255 */
[----:B------:R-:W-:Y:S01]  /*2880*/  HMMA.16816.F32 R36, R24, R14, R36 ;  /* 0x0000000e1824723c */ /* 0x000fe20000001824 */
[----:B------:R-:W2:Y:S01]  /*2890*/  LDSM.16.M88.4 R12, [R216+0x7800] ;  /* 0x00780000d80c783b */ /* 0x000ea20000000200 */
[----:B------:R-:W-:Y:S01]  /*28a0*/  IADD3 R3, R22, 0x10, RZ ;  /* 0x0000001016037810 */ /* 0x000fe20007ffe0ff */
[----:B------:R-:W-:-:S04]  /*28b0*/  DEPBAR.LE SB0, 0x0 ;  /* 0x000080000000791a */ /* 0x000fc80000000000 */
[----:B------:R-:W-:Y:S01]  /*28c0*/  ISETP.GE.AND P4, PT, R3, UR8, PT ;  /* 0x0000000803007c0c */ /* 0x000fe2000bf86270 */
[----:B---3--:R-:W-:Y:S01]  /*28d0*/  HMMA.16816.F32 R4, R48, R44, R4 ;  /* 0x0000002c3004723c */ /* 0x008fe20000001804 */
[C---:B------:R-:W-:Y:S02]  /*28e0*/  IADD3 R20, R22.reuse, 0x1, RZ ;  /* 0x0000000116147810 */ /* 0x040fe40007ffe0ff */
[C---:B------:R-:W-:Y:S02]  /*28f0*/  IADD3 R3, R22.reuse, 0x11, RZ ;  /* 0x0000001116037810 */ /* 0x040fe40007ffe0ff */
[----:B------:R-:W-:Y:S02]  /*2900*/  ISETP.GE.AND P1, PT, R22, UR8, PT ;  /* 0x0000000816007c0c */ /* 0x000fe4000bf26270 */
[----:B------:R-:W-:Y:S01]  /*2910*/  ISETP.GE.AND P0, PT, R20, UR8, PT ;  /* 0x0000000814007c0c */ /* 0x000fe2000bf06270 */
[----:B------:R-:W-:Y:S01]  /*2920*/  HMMA.16816.F32 R60, R24, R30, R60 ;  /* 0x0000001e183c723c */ /* 0x000fe2000000183c */
[----:B------:R-:W-:-:S07]  /*2930*/  ISETP.GE.AND P3, PT, R3, UR8, PT ;  /* 0x0000000803007c0c */ /* 0x000fce000bf66270 */
[C---:B------:R-:W-:Y:S08]  /*2940*/  HMMA.16816.F32 R72, R48.reuse, R46, R72 ;  /* 0x0000002e3048723c */ /* 0x040ff00000001848 */
[----:B-----5:R-:W-:Y:S01]  /*2950*/  HMMA.16816.F32 R40, R48, R16, R40 ;  /* 0x000000103028723c */ /* 0x020fe20000001828 */
[----:B------:R-:W-:Y:S02]  /*2960*/  FSEL R3, R4, -INF , !P1 ;  /* 0xff80000004037808 */ /* 0x000fe40004800000 */
[----:B------:R-:W-:-:S02]  /*2970*/  FSEL R21, R6, -INF , !P1 ;  /* 0xff80000006157808 */ /* 0x000fc40004800000 */
[C---:B------:R-:W-:Y:S02]  /*2980*/  IADD3 R4, R22.reuse, 0x21, RZ ;  /* 0x0000002116047810 */ /* 0x040fe40007ffe0ff */
[C---:B------:R-:W-:Y:S01]  /*2990*/  IADD3 R16, R22.reuse, 0x9, RZ ;  /* 0x0000000916107810 */ /* 0x040fe20007ffe0ff */
[----:B------:R-:W-:Y:S01]  /*29a0*/  HMMA.16816.F32 R56, R24, R28, R56 ;  /* 0x0000001c1838723c */ /* 0x000fe20000001838 */
[----:B------:R-:W-:Y:S02]  /*29b0*/  IADD3 R17, R22, 0x8, RZ ;  /* 0x0000000816117810 */ /* 0x000fe40007ffe0ff */
[----:B------:R-:W-:Y:S02]  /*29c0*/  ISETP.GE.AND P5, PT, R16, UR8, PT ;  /* 0x0000000810007c0c */ /* 0x000fe4000bfa6270 */
[----:B------:R-:W-:Y:S02]  /*29d0*/  IADD3 R16, R22, 0x19, RZ ;  /* 0x0000001916107810 */ /* 0x000fe40007ffe0ff */
[----:B------:R-:W-:Y:S01]  /*29e0*/  ISETP.GE.AND P6, PT, R17, UR8, PT ;  /* 0x0000000811007c0c */ /* 0x000fe2000bfc6270 */
[----:B------:R-:W-:Y:S01]  /*29f0*/  HMMA.16816.F32 R36, R48, R18, R36 ;  /* 0x000000123024723c */ /* 0x000fe20000001824 */
[----:B------:R-:W-:-:S02]  /*2a00*/  ISETP.GE.AND P1, PT, R16, UR8, PT ;  /* 0x0000000810007c0c */ /* 0x000fc4000bf26270 */
[----:B------:R-:W-:Y:S02]  /*2a10*/  FSEL R16, R5, -INF , !P0 ;  /* 0xff80000005107808 */ /* 0x000fe40004000000 */
[----:B------:R-:W-:Y:S02]  /*2a20*/  IADD3 R6, R22, 0x20, RZ ;  /* 0x0000002016067810 */ /* 0x000fe40007ffe0ff */
[----:B------:R-:W-:Y:S01]  /*2a30*/  FSEL R74, R74, -INF , !P6 ;  /* 0xff8000004a4a7808 */ /* 0x000fe20007000000 */
[----:B-1----:R-:W-:Y:S01]  /*2a40*/  HMMA.16816.F32 R32, R48, R8, R32 ;  /* 0x000000083020723c */ /* 0x002fe20000001820 */
[----:B------:R-:W-:Y:S02]  /*2a50*/  FSEL R72, R72, -INF , !P6 ;  /* 0xff80000048487808 */ /* 0x000fe40007000000 */
[----:B------:R-:W-:Y:S02]  /*2a60*/  IADD3 R5, R22, 0x28, RZ ;  /* 0x0000002816057810 */ /* 0x000fe40007ffe0ff */
[----:B------:R-:W-:-:S02]  /*2a70*/  ISETP.GE.AND P6, PT, R4, UR8, PT ;  /* 0x0000000804007c0c */ /* 0x000fc4000bfc6270 */
[C---:B------:R-:W-:Y:S01]  /*2a80*/  IADD3 R17, R22.reuse, 0x18, RZ ;  /* 0x0000001816117810 */ /* 0x040fe20007ffe0ff */
[C---:B--2---:R-:W-:Y:S01]  /*2a90*/  HMMA.16816.F32 R60, R48.reuse, R14, R60 ;  /* 0x0000000e303c723c */ /* 0x044fe2000000183c */
[----:B------:R-:W-:Y:S02]  /*2aa0*/  IADD3 R4, R22, 0x29, RZ ;  /* 0x0000002916047810 */ /* 0x000fe40007ffe0ff */
[----:B------:R-:W-:Y:S02]  /*2ab0*/  FSEL R20, R7, -INF , !P0 ;  /* 0xff80000007147808 */ /* 0x000fe40004000000 */
[----:B------:R-:W-:Y:S02]  /*2ac0*/  FSEL R75, R75, -INF , !P5 ;  /* 0xff8000004b4b7808 */ /* 0x000fe40006800000 */
[----:B------:R-:W-:Y:S01]  /*2ad0*/  FSEL R73, R73, -INF , !P5 ;  /* 0xff80000049497808 */ /* 0x000fe20006800000 */
[----:B------:R-:W-:Y:S01]  /*2ae0*/  HMMA.16816.F32 R56, R48, R12, R56 ;  /* 0x0000000c3038723c */ /* 0x000fe20000001838 */
[----:B------:R-:W-:-:S02]  /*2af0*/  ISETP.GE.AND P0, PT, R6, UR8, PT ;  /* 0x0000000806007c0c */ /* 0x000fc4000bf06270 */
[----:B------:R-:W-:Y:S02]  /*2b00*/  ISETP.GE.AND P5, PT, R5, UR8, PT ;  /* 0x0000000805007c0c */ /* 0x000fe4000bfa6270 */
[----:B------:R-:W-:Y:S02]  /*2b10*/  FSEL R9, R42, -INF , !P4 ;  /* 0xff8000002a097808 */ /* 0x000fe40006000000 */
[----:B------:R-:W-:Y:S01]  /*2b20*/  FSEL R6, R40, -INF , !P4 ;  /* 0xff80000028067808 */ /* 0x000fe20006000000 */
[----:B------:R-:W-:Y:S01]  /*2b30*/  HMMA.16816.F32 R64, R48, R10, R64 ;  /* 0x0000000a3040723c */ /* 0x000fe20000001840 */
[----:B------:R-:W-:Y:S02]  /*2b40*/  IADD3 R5, R22, 0x30, RZ ;  /* 0x0000003016057810 */ /* 0x000fe40007ffe0ff */
[----:B------:R-:W-:Y:S02]  /*2b50*/  ISETP.GE.AND P2, PT, R17, UR8, PT ;  /* 0x0000000811007c0c */ /* 0x000fe4000bf46270 */
        /* <DEDUP_REMOVED lines=13> */
[----:B------:R-:W-:Y:S02]  /*2c30*/  FSEL R184, R33, -INF , !P6 ;  /* 0xff80000021b87808 */ /* 0x000fe40007000000 */
[----:B------:R-:W-:Y:S02]  /*2c40*/  FSEL R28, R63, -INF , !P0 ;  /* 0xff8000003f1c7808 */ /* 0x000fe40004000000 */
[----:B------:R-:W-:Y:S02]  /*2c50*/  FSEL R33, R61, -INF , !P0 ;  /* 0xff8000003d217808 */ /* 0x000fe40004000000 */
[----:B------:R-:W-:Y:S02]  /*2c60*/  PLOP3.LUT P0, PT, PT, PT, UP0, 0x80, 0x0 ;  /* 0x000000000000781c */ /* 0x000fe40003f0f008 */
[----:B------:R-:W-:Y:S02]  /*2c70*/  FSEL R11, R39, -INF , !P1 ;  /* 0xff800000270b7808 */ /* 0x000fe40004800000 */
[----:B------:R-:W-:-:S02]  /*2c80*/  FSEL R7, R37, -INF , !P1 ;  /* 0xff80000025077808 */ /* 0x000fc40004800000 */
[----:B------:R-:W-:Y:S01]  /*2c90*/  ISETP.GE.AND P1, PT, R4, UR8, PT ;  /* 0x0000000804007c0c */ /* 0x000fe2000bf26270 */
[----:B------:R-:W-:Y:S01]  /*2ca0*/  IMAD.IADD R4, R84, 0x1, R83 ;  /* 0x0000000154047824 */ /* 0x000fe200078e0253 */
        /* <DEDUP_REMOVED lines=38> */
.L_x_1401:
[----:B------:R-:W-:Y:S01]  /*2f10*/  FMNMX.FTZ R14, R3, R16, !PT ;  /* 0x00000010030e7209 */ /* 0x000fe20007810000 */
[----:B------:R-:W-:Y:S01]  /*2f20*/  IMAD R168, R81, 0x8, R82 ;  /* 0x0000000851a87824 */ /* 0x000fe200078e0252 */
[----:B------:R-:W-:Y:S01]  /*2f30*/  FMNMX.FTZ R13, R21, R20, !PT ;  /* 0x00000014150d7209 */ /* 0x000fe20007810000 */
[----:B------:R-:W-:Y:S01]  /*2f40*/  USHF.L.U32 UR4, UR9, 0x1, URZ ;  /* 0x0000000109047899 */ /* 0x000fe2000800063f */
[----:B------:R-:W-:Y:S01]  /*2f50*/  FMNMX.FTZ R14, R72, R14, !PT ;  /* 0x0000000e480e7209 */ /* 0x000fe20007810000 */
[----:B------:R-:W-:Y:S01]  /*2f60*/  IMAD.WIDE.U32 R198, R168, -0x326172a9, RZ ;  /* 0xcd9e8d57a8c67825 */ /* 0x000fe200078e00ff */
        /* <DEDUP_REMOVED lines=29> */
[----:B------:R-:W-:Y:S01]  /*3140*/  IMAD R221, R0, 0x2, R224 ;  /* 0x0000000200dd7824 */ /* 0x000fe200078e02e0 */
        /* <DEDUP_REMOVED lines=20> */
[----:B------:R-:W-:Y:S01]  /*3290*/  IMAD.U32 R13, RZ, RZ, UR4 ;  /* 0x00000004ff0d7e24 */ /* 0x000fe2000f8e00ff */
[----:B------:R-:W-:Y:S01]  /*32a0*/  LOP3.LUT R167, R80, UR32, RZ, 0x3c, !PT ;  /* 0x0000002050a77c12 */ /* 0x000fe2000f8e3cff */
[----:B------:R-:W2:Y:S01]  /*32b0*/  SHFL.BFLY PT, R164, R14, 0x2, 0x1f ;  /* 0x0c401f000ea47f89 */ /* 0x000ea200000e0000 */
[----:B------:R-:W-:-:S02]  /*32c0*/  UIADD3 UR4, UR4, 0x1, URZ ;  /* 0x0000000104047890 */ /* 0x000fc4000fffe03f */
[----:B------:R-:W-:Y:S01]  /*32d0*/  LOP3.LUT R196, R199, R167, RZ, 0x3c, !PT ;  /* 0x000000a7c7c47212 */ /* 0x000fe200078e3cff */
[----:B------:R-:W-:Y:S01]  /*32e0*/  LDSM.16.MT88.4 R80, [R221+0x1a000] ;  /* 0x01a00000dd50783b */ /* 0x000fe20000004200 */
[----:B------:R-:W-:-:S03]  /*32f0*/  LOP3.LUT R13, R201, UR33, R13, 0x96, !PT ;  /* 0x00000021c90d7c12 */ /* 0x000fc6000f8e960d */
[----:B------:R-:W-:Y:S01]  /*3300*/  IMAD.WIDE.U32 R196, R196, -0x2daee0ad, RZ ;  /* 0xd2511f53c4c47825 */ /* 0x000fe200078e00ff */
[----:B------:R-:W-:Y:S03]  /*3310*/  LDSM.16.MT88.4 R88, [R220+0x1a000] ;  /* 0x01a00000dc58783b */ /* 0x000fe60000004200 */
[----:B-1----:R-:W-:Y:S01]  /*3320*/  IMAD.WIDE.U32 R22, R13, -0x326172a9, RZ ;  /* 0xcd9e8d570d167825 */ /* 0x002fe200078e00ff */
[----:B------:R-:W-:Y:S01]  /*3330*/  LOP3.LUT R194, R197, UR16, R200, 0x96, !PT ;  /* 0x00000010c5c27c12 */ /* 0x000fe2000f8e96c8 */
[----:B------:R-:W-:Y:S03]  /*3340*/  LDSM.16.MT88.4 R96, [R224+0x1c000] ;  /* 0x01c00000e060783b */ /* 0x000fe60000004200 */
[----:B------:R-:W-:Y:S01]  /*3350*/  LOP3.LUT R13, R23, UR17, R198, 0x96, !PT ;  /* 0x00000011170d7c12 */ /* 0x000fe2000f8e96c6 */
[----:B------:R-:W-:Y:S01]  /*3360*/  IMAD.WIDE.U32 R194, R194, -0x326172a9, RZ ;  /* 0xcd9e8d57c2c27825 */ /* 0x000fe200078e00ff */
[----:B------:R-:W-:Y:S03]  /*3370*/  LDSM.16.MT88.4 R104, [R222+0x1c000] ;  /* 0x01c00000de68783b */ /* 0x000fe60000004200 */
[----:B------:R-:W-:Y:S01]  /*3380*/  IMAD.WIDE.U32 R18, R13, -0x2daee0ad, RZ ;  /* 0xd2511f530d127825 */ /* 0x000fe200078e00ff */
[----:B------:R-:W-:Y:S01]  /*3390*/  LOP3.LUT R22, R195, UR15, R22, 0x96, !PT ;  /* 0x0000000fc3167c12 */ /* 0x000fe2000f8e9616 */
[----:B------:R-:W-:Y:S01]  /*33a0*/  LDSM.16.MT88.4 R112, [R221+0x1c000] ;  /* 0x01c00000dd70783b */ /* 0x000fe20000004200 */
[----:B--2---:R-:W-:-:S03]  /*33b0*/  FMNMX.FTZ R164, R14, R164, !PT ;  /* 0x000000a40ea47209 */ /* 0x004fc60007810000 */
[----:B------:R-:W1:Y:S01]  /*33c0*/  SHFL.BFLY PT, R14, R17, 0x2, 0x1f ;  /* 0x0c401f00110e7f89 */ /* 0x000e6200000e0000 */
[----:B------:R-:W-:-:S03]  /*33d0*/  IMAD.WIDE.U32 R22, R22, -0x2daee0ad, RZ ;  /* 0xd2511f5316167825 */ /* 0x000fc600078e00ff */
[----:B------:R-:W2:Y:S02]  /*33e0*/  SHFL.BFLY PT, R15, R164, 0x1, 0x1f ;  /* 0x0c201f00a40f7f89 */ /* 0x000ea400000e0000 */
[----:B------:R-:W-:Y:S02]  /*33f0*/  LOP3.LUT R18, R23, UR12, R18, 0x96, !PT ;  /* 0x0000000c17127c12 */ /* 0x000fe4000f8e9612 */
[----:B------:R-:W-:Y:S04]  /*3400*/  LDSM.16.MT88.4 R120, [R220+0x1c000] ;  /* 0x01c00000dc78783b */ /* 0x000fe80000004200 */
[----:B------:R-:W-:Y:S04]  /*3410*/  LDSM.16.MT88.4 R128, [R224+0x1e000] ;  /* 0x01e00000e080783b */ /* 0x000fe80000004200 */
[----:B------:R-:W-:Y:S04]  /*3420*/  LDSM.16.MT88.4 R136, [R222+0x1e000] ;  /* 0x01e00000de88783b */ /* 0x000fe80000004200 */
[----:B------:R-:W-:Y:S01]  /*3430*/  LDSM.16.MT88.4 R140, [R221+0x1e000] ;  /* 0x01e00000dd8c783b */ /* 0x000fe20000004200 */
[----:B-1----:R-:W-:-:S02]  /*3440*/  FMNMX.FTZ R17, R17, R14, !PT ;  /* 0x0000000e11117209 */ /* 0x002fc40007810000 */
[----:B------:R-:W-:Y:S01]  /*3450*/  LOP3.LUT R14, R19, UR14, R196, 0x96, !PT ;  /* 0x0000000e130e7c12 */ /* 0x000fe2000f8e96c4 */
[----:B------:R-:W-:Y:S01]  /*3460*/  IMAD.WIDE.U32 R18, R18, -0x326172a9, RZ ;  /* 0xcd9e8d5712127825 */ /* 0x000fe200078e00ff */
[----:B--2---:R-:W-:Y:S01]  /*3470*/  FMNMX.FTZ R164, R164, R15, !PT ;  /* 0x0000000fa4a47209 */ /* 0x004fe20007810000 */
[----:B------:R-:W1:Y:S02]  /*3480*/  SHFL.BFLY PT, R13, R17, 0x1, 0x1f ;  /* 0x0c201f00110d7f89 */ /* 0x000e6400000e0000 */
[----:B------:R-:W-:Y:S01]  /*3490*/  IMAD.WIDE.U32 R14, R14, -0x326172a9, RZ ;  /* 0xcd9e8d570e0e7825 */ /* 0x000fe200078e00ff */
[----:B------:R-:W-:-:S03]  /*34a0*/  FSETP.NEU.FTZ.AND P1, PT, R164, -INF , PT ;  /* 0xff800000a400780b */ /* 0x000fc60003f3d000 */
[----:B------:R-:W-:Y:S01]  /*34b0*/  FMUL.FTZ R34, R164, c[0x0][0x23c] ;  /* 0x00008f00a4227a20 */ /* 0x000fe20000410000 */
[----:B------:R-:W-:-:S04]  /*34c0*/  LOP3.LUT R14, R19, UR11, R14, 0x96, !PT ;  /* 0x0000000b130e7c12 */ /* 0x000fc8000f8e960e */
[----:B------:R-:W-:-:S05]  /*34d0*/  FSEL R34, R34, RZ, P1 ;  /* 0x000000ff22227208 */ /* 0x000fca0000800000 */
[----:B------:R-:W-:Y:S01]  /*34e0*/  FFMA.FTZ R179, R3, c[0x0][0x23c], -R34 ;  /* 0x00008f0003b37a23 */ /* 0x000fe20000010822 */
[----:B------:R-:W-:Y:S01]  /*34f0*/  LOP3.LUT R3, R15, UR13, R194, 0x96, !PT ;  /* 0x0000000d0f037c12 */ /* 0x000fe2000f8e96c2 */
[----:B------:R-:W-:-:S04]  /*3500*/  IMAD.WIDE.U32 R14, R14, -0x2daee0ad, RZ ;  /* 0xd2511f530e0e7825 */ /* 0x000fc800078e00ff */
[----:B------:R-:W-:Y:S01]  /*3510*/  IMAD.WIDE.U32 R24, R3, -0x2daee0ad, RZ ;  /* 0xd2511f5303187825 */ /* 0x000fe200078e00ff */
[----:B------:R-:W-:Y:S01]  /*3520*/  MUFU.EX2 R179, R179 ;  /* 0x000000b300b37308 */ /* 0x000fe20000000800 */
[----:B-1----:R-:W-:Y:S02]  /*3530*/  FMNMX.FTZ R3, R17, R13, !PT ;  /* 0x0000000d11037209 */ /* 0x002fe40007810000 */
[----:B------:R-:W-:Y:S01]  /*3540*/  FFMA.FTZ R178, R16, c[0x0][0x23c], -R34 ;  /* 0x00008f0010b27a23 */ /* 0x000fe20000010822 */
[----:B------:R-:W-:Y:S01]  /*3550*/  LOP3.LUT R13, R15, UR8, R24, 0x96, !PT ;  /* 0x000000080f0d7c12 */ /* 0x000fe2000f8e9618 */
[----:B------:R-:W-:Y:S01]  /*3560*/  FFMA.FTZ R177, R72, c[0x0][0x23c], -R34 ;  /* 0x00008f0048b17a23 */ /* 0x000fe20000010822 */
[C---:B------:R-:W-:Y:S01]  /*3570*/  FSETP.NEU.FTZ.AND P1, PT, R3.reuse, -INF , PT ;  /* 0xff8000000300780b */ /* 0x040fe20003f3d000 */
[----:B------:R-:W-:Y:S01]  /*3580*/  FMUL.FTZ R30, R3, c[0x0][0x23c] ;  /* 0x00008f00031e7a20 */ /* 0x000fe20000410000 */
[----:B------:R-:W-:Y:S01]  /*3590*/  LOP3.LUT R16, R25, UR10, R22, 0x96, !PT ;  /* 0x0000000a19107c12 */ /* 0x000fe2000f8e9616 */
[----:B------:R-:W-:Y:S01]  /*35a0*/  IMAD.WIDE.U32 R22, R13, -0x326172a9, RZ ;  /* 0xcd9e8d570d167825 */ /* 0x000fe200078e00ff */
[----:B------:R-:W-:Y:S01]  /*35b0*/  MUFU.EX2 R178, R178 ;  /* 0x000000b200b27308 */ /* 0x000fe20000000800 */
[----:B------:R-:W-:Y:S01]  /*35c0*/  LDSM.16.MT88.4 R24, [R222+0x18800] ;  /* 0x01880000de18783b */ /* 0x000fe20000004200 */
        /* <DEDUP_REMOVED lines=8> */
[----:B------:R-:W-:Y:S01]  /*3650*/  FFMA.FTZ R180, R21, c[0x0][0x23c], -R30 ;  /* 0x00008f0015b47a23 */ /* 0x000fe2000001081e */
[----:B------:R-:W-:Y:S01]  /*3660*/  PRMT R146, R146, 0x5410, R4 ;  /* 0x0000541092927816 */ /* 0x000fe20000000004 */
[----:B------:R-:W-:Y:S01]  /*3670*/  MUFU.EX2 R181, R181 ;  /* 0x000000b500b57308 */ /* 0x000fe20000000800 */
[----:B------:R-:W-:Y:S01]  /*3680*/  LOP3.LUT R4, R13, 0xffff, RZ, 0xc0, !PT ;  /* 0x0000ffff0d047812 */ /* 0x000fe200078ec0ff */
[----:B------:R-:W-:Y:S01]  /*3690*/  FFMA.FTZ R182, R20, c[0x0][0x23c], -R30 ;  /* 0x00008f0014b67a23 */ /* 0x000fe2000001081e */
[----:B------:R-:W-:Y:S01]  /*36a0*/  SHF.R.U32.HI R15, RZ, 0x10, R22 ;  /* 0x00000010ff0f7819 */ /* 0x000fe20000011616 */
[--C-:B------:R-:W-:Y:S01]  /*36b0*/  FFMA.FTZ R173, R73, c[0x0][0x23c], -R34.reuse ;  /* 0x00008f0049ad7a23 */ /* 0x100fe20000010822 */
[----:B------:R-:W-:Y:S01]  /*36c0*/  LOP3.LUT R144, R13, 0xff, RZ, 0xc0, !PT ;  /* 0x000000ff0d907812 */ /* 0x000fe200078ec0ff */
[----:B------:R-:W-:Y:S01]  /*36d0*/  FFMA.FTZ R176, R6, c[0x0][0x23c], -R34 ;  /* 0x00008f0006b07a23 */ /* 0x000fe20000010822 */
[----:B------:R-:W-:Y:S01]  /*36e0*/  SHF.R.U32.HI R4, RZ, 0x8, R4 ;  /* 0x00000008ff047819 */ /* 0x000fe20000011604 */
[----:B------:R-:W1:Y:S01]  /*36f0*/  MUFU.EX2 R174, R174 ;  /* 0x000000ae00ae7308 */ /* 0x000e620000000800 */
[----:B------:R-:W-:Y:S01]  /*3700*/  SHF.R.U32.HI R147, RZ, 0x18, R22 ;  /* 0x00000018ff937819 */ /* 0x000fe20000011616 */
[--C-:B------:R-:W-:Y:S01]  /*3710*/  FFMA.FTZ R171, R5, c[0x0][0x23c], -R34.reuse ;  /* 0x00008f0005ab7a23 */ /* 0x100fe20000010822 */
[----:B------:R-:W-:Y:S01]  /*3720*/  LOP3.LUT R15, R15, 0xff, RZ, 0xc0, !PT ;  /* 0x000000ff0f0f7812 */ /* 0x000fe200078ec0ff */
[----:B------:R-:W-:Y:S01]  /*3730*/  LDSM.16.MT88.4 R72, [R222+0x1a000] ;  /* 0x01a00000de48783b */ /* 0x000fe20000004200 */
[--C-:B------:R-:W-:Y:S01]  /*3740*/  SHF.R.U32.HI R145, RZ, 0x10, R13.reuse ;  /* 0x00000010ff917819 */ /* 0x100fe2000001160d */
[----:B------:R-:W-:Y:S01]  /*3750*/  FFMA.FTZ R172, R12, c[0x0][0x23c], -R34 ;  /* 0x00008f000cac7a23 */ /* 0x000fe20000010822 */
[----:B------:R-:W-:Y:S01]  /*3760*/  PRMT R144, R144, 0x5410, R4 ;  /* 0x0000541090907816 */ /* 0x000fe20000000004 */
[----:B------:R-:W-:Y:S01]  /*3770*/  MUFU.EX2 R180, R180 ;  /* 0x000000b400b47308 */ /* 0x000fe20000000800 */
[----:B------:R-:W-:Y:S01]  /*3780*/  SHF.R.U32.HI R2, RZ, 0x18, R13 ;  /* 0x00000018ff027819 */ /* 0x000fe2000001160d */
[--C-:B------:R-:W-:Y:S01]  /*3790*/  FFMA.FTZ R175, R9, c[0x0][0x23c], -R30.reuse ;  /* 0x00008f0009af7a23 */ /* 0x100fe2000001081e */
[----:B------:R-:W-:Y:S01]  /*37a0*/  LOP3.LUT R145, R145, 0xff, RZ, 0xc0, !PT ;  /* 0x000000ff91917812 */ /* 0x000fe200078ec0ff */
[--C-:B------:R-:W-:Y:S01]  /*37b0*/  HSET2.LE.AND R144, R144, R185.reuse, PT ;  /* 0x000000b990907233 */ /* 0x100fe20003803000 */
[----:B------:R-:W-:Y:S01]  /*37c0*/  PRMT R147, R15, 0x5410, R147 ;  /* 0x000054100f937816 */ /* 0x000fe20000000093 */
[----:B------:R-:W-:Y:S01]  /*37d0*/  FFMA.FTZ R170, R8, c[0x0][0x23c], -R30 ;  /* 0x00008f0008aa7a23 */ /* 0x000fe2000001081e */
[----:B------:R-:W-:Y:S01]  /*37e0*/  PRMT R145, R145, 0x5410, R2 ;  /* 0x0000541091917816 */ /* 0x000fe20000000002 */
[----:B------:R-:W2:Y:S01]  /*37f0*/  MUFU.EX2 R182, R182 ;  /* 0x000000b600b67308 */ /* 0x000ea20000000800 */
[----:B-1----:R-:W-:Y:S01]  /*3800*/  F2FP.PACK_AB R4, R174, R181 ;  /* 0x000000b5ae04723e */ /* 0x002fe200000000ff */
[--C-:B------:R-:W-:Y:S01]  /*3810*/  HSET2.LE.AND R147, R147, R185.reuse, PT ;  /* 0x000000b993937233 */ /* 0x100fe20003803000 */
[----:B------:R-:W-:Y:S01]  /*3820*/  F2FP.PACK_AB R2, R178, R179 ;  /* 0x000000b3b202723e */ /* 0x000fe200000000ff */
[--C-:B------:R-:W-:Y:S01]  /*3830*/  HSET2.LE.AND R145, R145, R185.reuse, PT ;  /* 0x000000b991917233 */ /* 0x100fe20003803000 */
[----:B------:R-:W-:Y:S01]  /*3840*/  LOP3.LUT R20, R17, UR9, R18, 0x96, !PT ;  /* 0x0000000911147c12 */ /* 0x000fe2000f8e9612 */
[----:B------:R-:W-:Y:S01]  /*3850*/  HSET2.LE.AND R146, R146, R185, PT ;  /* 0x000000b992927233 */ /* 0x000fe20003803000 */
[----:B------:R-:W-:Y:S01]  /*3860*/  LOP3.LUT R144, R144, R2, RZ, 0xc0, !PT ;  /* 0x0000000290907212 */ /* 0x000fe200078ec0ff */
[----:B------:R-:W-:Y:S01]  /*3870*/  FFMA.FTZ R2, R7, c[0x0][0x23c], -R34 ;  /* 0x00008f0007027a23 */ /* 0x000fe20000010822 */
[----:B------:R-:W-:Y:S01]  /*3880*/  LOP3.LUT R147, R147, R4, RZ, 0xc0, !PT ;  /* 0x0000000493937212 */ /* 0x000fe200078ec0ff */
[----:B------:R-:W-:Y:S01]  /*3890*/  MUFU.EX2 R177, R177 ;  /* 0x000000b100b17308 */ /* 0x000fe20000000800 */
[----:B------:R-:W1:Y:S01]  /*38a0*/  LDSM.16.MT88.4 R4, [R220+0x1e000] ;  /* 0x01e00000dc04783b */ /* 0x000e620000004200 */
[----:B------:R-:W-:-:S03]  /*38b0*/  IMAD.WIDE.U32 R20, R20, -0x2daee0ad, RZ ;  /* 0xd2511f5314147825 */ /* 0x000fc600078e00ff */
[----:B------:R-:W3:Y:S01]  /*38c0*/  LDSM.16.MT88.4 R16, [R224+0x18800] ;  /* 0x01880000e010783b */ /* 0x000ee20000004200 */
[----:B--2---:R-:W-:Y:S01]  /*38d0*/  F2FP.PACK_AB R0, R182, R180 ;  /* 0x000000b4b600723e */ /* 0x004fe200000000ff */
[----:B------:R-:W-:Y:S01]  /*38e0*/  FFMA.FTZ R169, R10, c[0x0][0x23c], -R30 ;  /* 0x00008f000aa97a23 */ /* 0x000fe2000001081e */
[----:B------:R-:W2:Y:S01]  /*38f0*/  MUFU.EX2 R173, R173 ;  /* 0x000000ad00ad7308 */ /* 0x000ea20000000800 */
[----:B------:R-:W-:Y:S01]  /*3900*/  LOP3.LUT R12, R21, UR18, R14, 0x96, !PT ;  /* 0x00000012150c7c12 */ /* 0x000fe2000f8e960e */
[--C-:B------:R-:W-:Y:S01]  /*3910*/  FFMA.FTZ R183, R183, c[0x0][0x23c], -R34.reuse ;  /* 0x00008f00b7b77a23 */ /* 0x100fe20000010822 */
[----:B------:R-:W-:Y:S01]  /*3920*/  LOP3.LUT R145, R145, R0, RZ, 0xc0, !PT ;  /* 0x0000000091917212 */ /* 0x000fe200078ec0ff */
[--C-:B------:R-:W-:Y:S01]  /*3930*/  FFMA.FTZ R184, R184, c[0x0][0x23c], -R34.reuse ;  /* 0x00008f00b8b87a23 */ /* 0x100fe20000010822 */
[----:B------:R-:W-:Y:S01]  /*3940*/  LOP3.LUT R0, R20, 0xffff, RZ, 0xc0, !PT ;  /* 0x0000ffff14007812 */ /* 0x000fe200078ec0ff */
[----:B------:R-:W-:Y:S01]  /*3950*/  FFMA.FTZ R186, R186, c[0x0][0x23c], -R34 ;  /* 0x00008f00baba7a23 */ /* 0x000fe20000010822 */
[----:B------:R-:W-:Y:S01]  /*3960*/  LOP3.LUT R9, R20, 0xff, RZ, 0xc0, !PT ;  /* 0x000000ff14097812 */ /* 0x000fe200078ec0ff */
[----:B------:R-:W-:Y:S01]  /*3970*/  MUFU.EX2 R176, R176 ;  /* 0x000000b000b07308 */ /* 0x000fe20000000800 */
[----:B------:R-:W-:Y:S01]  /*3980*/  SHF.R.U32.HI R0, RZ, 0x8, R0 ;  /* 0x00000008ff007819 */ /* 0x000fe20000011600 */
[----:B------:R-:W-:Y:S01]  /*3990*/  FFMA.FTZ R187, R187, c[0x0][0x23c], -R34 ;  /* 0x00008f00bbbb7a23 */ /* 0x000fe20000010822 */
[----:B------:R-:W-:Y:S01]  /*39a0*/  LOP3.LUT R14, R12, 0xffff, RZ, 0xc0, !PT ;  /* 0x0000ffff0c0e7812 */ /* 0x000fe200078ec0ff */
[----:B------:R-:W-:Y:S01]  /*39b0*/  FFMA.FTZ R188, R188, c[0x0][0x23c], -R30 ;  /* 0x00008f00bcbc7a23 */ /* 0x000fe2000001081e */
[----:B------:R-:W-:Y:S01]  /*39c0*/  SHF.R.U32.HI R8, RZ, 0x10, R12 ;  /* 0x00000010ff087819 */ /* 0x000fe2000001160c */
[----:B------:R-:W-:Y:S01]  /*39d0*/  FFMA.FTZ R190, R190, c[0x0][0x23c], -R30 ;  /* 0x00008f00bebe7a23 */ /* 0x000fe2000001081e */
[----:B------:R-:W-:Y:S01]  /*39e0*/  PRMT R9, R9, 0x5410, R0 ;  /* 0x0000541009097816 */ /* 0x000fe20000000000 */
[----:B------:R-:W4:Y:S01]  /*39f0*/  MUFU.EX2 R172, R172 ;  /* 0x000000ac00ac7308 */ /* 0x000f220000000800 */
[----:B--2---:R-:W-:Y:S01]  /*3a00*/  F2FP.PACK_AB R13, R173, R177 ;  /* 0x000000b1ad0d723e */ /* 0x004fe200000000ff */
[----:B------:R-:W-:Y:S01]  /*3a10*/  FFMA.FTZ R189, R189, c[0x0][0x23c], -R30 ;  /* 0x00008f00bdbd7a23 */ /* 0x000fe2000001081e */
[----:B------:R-:W-:Y:S01]  /*3a20*/  SHF.R.U32.HI R14, RZ, 0x8, R14 ;  /* 0x00000008ff0e7819 */ /* 0x000fe2000001160e */
[----:B------:R-:W-:Y:S01]  /*3a30*/  HSET2.LE.AND R9, R9, R185, PT ;  /* 0x000000b909097233 */ /* 0x000fe20003803000 */
[----:B------:R-:W-:Y:S01]  /*3a40*/  LOP3.LUT R146, R146, R13, RZ, 0xc0, !PT ;  /* 0x0000000d92927212 */ /* 0x000fe200078ec0ff */
[----:B------:R-:W-:Y:S01]  /*3a50*/  FFMA.FTZ R13, R11, c[0x0][0x23c], -R30 ;  /* 0x00008f000b0d7a23 */ /* 0x000fe2000001081e */
[----:B------:R-:W-:Y:S01]  /*3a60*/  LOP3.LUT R8, R8, 0xff, RZ, 0xc0, !PT ;  /* 0x000000ff08087812 */ /* 0x000fe200078ec0ff */
[----:B------:R-:W-:Y:S01]  /*3a70*/  MUFU.EX2 R175, R175 ;  /* 0x000000af00af7308 */ /* 0x000fe20000000800 */
[----:B------:R-:W-:Y:S01]  /*3a80*/  SHF.R.U32.HI R10, RZ, 0x10, R20 ;  /* 0x00000010ff0a7819 */ /* 0x000fe20000011614 */
[----:B------:R-:W-:Y:S01]  /*3a90*/  FFMA.FTZ R192, R192, c[0x0][0x23c], -R30 ;  /* 0x00008f00c0c07a23 */ /* 0x000fe2000001081e */
[----:B------:R-:W-:Y:S01]  /*3aa0*/  SHF.R.U32.HI R11, RZ, 0x18, R20 ;  /* 0x00000018ff0b7819 */ /* 0x000fe20000011614 */
[----:B------:R-:W-:Y:S01]  /*3ab0*/  HMMA.16816.F32 R160, R144, R156, RZ ;  /* 0x0000009c90a0723c */ /* 0x000fe200000018ff */
[----:B------:R-:W-:Y:S01]  /*3ac0*/  LOP3.LUT R10, R10, 0xff, RZ, 0xc0, !PT ;  /* 0x000000ff0a0a7812 */ /* 0x000fe200078ec0ff */
[----:B------:R-:W2:Y:S01]  /*3ad0*/  LDSM.16.MT88.4 R20, [R221+0x18800] ;  /* 0x01880000dd14783b */ /* 0x000ea20000004200 */
[--C-:B------:R-:W-:Y:S01]  /*3ae0*/  FFMA.FTZ R193, R193, c[0x0][0x23c], -R34.reuse ;  /* 0x00008f00c1c17a23 */ /* 0x100fe20000010822 */
[----:B------:R-:W5:Y:S01]  /*3af0*/  MUFU.EX2 R170, R170 ;  /* 0x000000aa00aa7308 */ /* 0x000f620000000800 */
[----:B------:R-:W-:Y:S01]  /*3b00*/  PRMT R10, R10, 0x5410, R11 ;  /* 0x000054100a0a7816 */ /* 0x000fe2000000000b */
[----:B------:R-:W-:-:S02]  /*3b10*/  FFMA.FTZ R191, R191, c[0x0][0x23c], -R34 ;  /* 0x00008f00bfbf7a23 */ /* 0x000fc40000010822 */
[C---:B-1----:R-:W-:Y:S01]  /*3b20*/  HMMA.16816.F32 R148, R144.reuse, R4, RZ ;  /* 0x000000049094723c */ /* 0x042fe200000018ff */
[----:B------:R-:W-:Y:S01]  /*3b30*/  FFMA.FTZ R246, R33, c[0x0][0x23c], -R34 ;  /* 0x00008f0021f67a23 */ /* 0x000fe20000010822 */
[----:B------:R-:W-:Y:S01]  /*3b40*/  HSET2.LE.AND R10, R10, R185, PT ;  /* 0x000000b90a0a7233 */ /* 0x000fe20003803000 */
[----:B------:R-:W-:Y:S01]  /*3b50*/  FFMA.FTZ R245, R28, c[0x0][0x23c], -R30 ;  /* 0x00008f001cf57a23 */ /* 0x000fe2000001081e */
[----:B------:R1:W-:Y:S01]  /*3b60*/  MUFU.EX2 R0, R13 ;  /* 0x0000000d00007308 */ /* 0x0003e20000000800 */
[----:B------:R-:W-:Y:S02]  /*3b70*/  FADD.FTZ R178, R179, R178 ;  /* 0x000000b2b3b27221 */ /* 0x000fe40000010000 */
[----:B----4-:R-:W-:Y:S01]  /*3b80*/  F2FP.PACK_AB R5, R172, R176 ;  /* 0x000000b0ac05723e */ /* 0x010fe200000000ff */
[----:B------:R-:W-:Y:S01]  /*3b90*/  HMMA.16816.F32 R36, R144, R40, RZ ;  /* 0x000000289024723c */ /* 0x000fe200000018ff */
[----:B------:R-:W-:Y:S02]  /*3ba0*/  FADD.FTZ R180, R180, R182 ;  /* 0x000000b6b4b47221 */ /* 0x000fe40000010000 */
[----:B------:R-:W-:Y:S01]  /*3bb0*/  FADD.FTZ R177, R177, R178 ;  /* 0x000000b2b1b17221 */ /* 0x000fe20000010000 */
[----:B------:R-:W-:Y:S01]  /*3bc0*/  MUFU.EX2 R171, R171 ;  /* 0x000000ab00ab7308 */ /* 0x000fe20000000800 */
[----:B-----5:R-:W-:Y:S01]  /*3bd0*/  F2FP.PACK_AB R4, R170, R175 ;  /* 0x000000afaa04723e */ /* 0x020fe200000000ff */
[----:B------:R-:W-:-:S02]  /*3be0*/  FADD.FTZ R181, R181, R180 ;  /* 0x000000b4b5b57221 */ /* 0x000fc40000010000 */
[C---:B------:R-:W-:Y:S01]  /*3bf0*/  HMMA.16816.F32 R44, R144.reuse, R48, RZ ;  /* 0x00000030902c723c */ /* 0x040fe200000018ff */
[----:B------:R-:W-:Y:S02]  /*3c00*/  FADD.FTZ R177, R173, R177 ;  /* 0x000000b1adb17221 */ /* 0x000fe40000010000 */
[----:B------:R-:W-:Y:S01]  /*3c10*/  FADD.FTZ R181, R174, R181 ;  /* 0x000000b5aeb57221 */ /* 0x000fe20000010000 */
[----:B-1----:R-:W-:Y:S01]  /*3c20*/  LOP3.LUT R13, R12, 0xff, RZ, 0xc0, !PT ;  /* 0x000000ff0c0d7812 */ /* 0x002fe200078ec0ff */
[----:B------:R-:W1:Y:S01]  /*3c30*/  MUFU.EX2 R2, R2 ;  /* 0x0000000200027308 */ /* 0x000e620000000800 */
[----:B------:R-:W-:Y:S01]  /*3c40*/  SHF.R.U32.HI R12, RZ, 0x18, R12 ;  /* 0x00000018ff0c7819 */ /* 0x000fe2000001160c */
[----:B------:R-:W-:Y:S01]  /*3c50*/  FADD.FTZ R176, R176, R177 ;  /* 0x000000b1b0b07221 */ /* 0x000fe20000010000 */
[----:B------:R-:W-:Y:S01]  /*3c60*/  PRMT R13, R13, 0x5410, R14 ;  /* 0x000054100d0d7816 */ /* 0x000fe2000000000e */
[----:B------:R-:W-:Y:S01]  /*3c70*/  HMMA.16816.F32 R52, R144, R56, RZ ;  /* 0x000000389034723c */ /* 0x000fe200000018ff */
[----:B------:R-:W-:Y:S01]  /*3c80*/  PRMT R8, R8, 0x5410, R12 ;  /* 0x0000541008087816 */ /* 0x000fe2000000000c */
[----:B------:R-:W-:-:S02]  /*3c90*/  FADD.FTZ R175, R175, R181 ;  /* 0x000000b5afaf7221 */ /* 0x000fc40000010000 */
[--C-:B------:R-:W-:Y:S01]  /*3ca0*/  HSET2.LE.AND R12, R13, R185.reuse, PT ;  /* 0x000000b90d0c7233 */ /* 0x100fe20003803000 */
[----:B------:R-:W4:Y:S01]  /*3cb0*/  MUFU.EX2 R169, R169 ;  /* 0x000000a900a97308 */ /* 0x000f220000000800 */
[----:B------:R-:W-:Y:S01]  /*3cc0*/  HSET2.LE.AND R13, R8, R185, PT ;  /* 0x000000b9080d7233 */ /* 0x000fe20003803000 */
[----:B------:R-:W-:Y:S01]  /*3cd0*/  FADD.FTZ R176, R172, R176 ;  /* 0x000000b0acb07221 */ /* 0x000fe20000010000 */
[C---:B------:R-:W-:Y:S01]  /*3ce0*/  HMMA.16816.F32 R60, R144.reuse, R64, RZ ;  /* 0x00000040903c723c */ /* 0x040fe200000018ff */
[----:B------:R-:W-:Y:S01]  /*3cf0*/  LOP3.LUT R12, R12, R5, RZ, 0xc0, !PT ;  /* 0x000000050c0c7212 */ /* 0x000fe200078ec0ff */
[----:B------:R-:W-:Y:S01]  /*3d00*/  FADD.FTZ R175, R170, R175 ;  /* 0x000000afaaaf7221 */ /* 0x000fe20000010000 */
[----:B------:R-:W-:Y:S02]  /*3d10*/  LOP3.LUT R13, R13, R4, RZ, 0xc0, !PT ;  /* 0x000000040d0d7212 */ /* 0x000fe400078ec0ff */
[----:B-1----:R-:W-:Y:S01]  /*3d20*/  F2FP.PACK_AB R15, R2, R171 ;  /* 0x000000ab020f723e */ /* 0x002fe200000000ff */
[----:B------:R-:W-:Y:S01]  /*3d30*/  MUFU.EX2 R183, R183 ;  /* 0x000000b700b77308 */ /* 0x000fe20000000800 */
[----:B------:R-:W-:Y:S01]  /*3d40*/  FADD.FTZ R171, R171, R176 ;  /* 0x000000b0abab7221 */ /* 0x000fe20000010000 */
[----:B------:R-:W-:Y:S01]  /*3d50*/  HMMA.16816.F32 R68, R144, R72, RZ ;  /* 0x000000489044723c */ /* 0x000fe200000018ff */
[----:B------:R-:W-:-:S02]  /*3d60*/  LOP3.LUT R14, R9, R15, RZ, 0xc0, !PT ;  /* 0x0000000f090e7212 */ /* 0x000fc400078ec0ff */
[----:B------:R-:W-:Y:S01]  /*3d70*/  FADD.FTZ R171, R2, R171 ;  /* 0x000000ab02ab7221 */ /* 0x000fe20000010000 */
[----:B----4-:R-:W-:Y:S02]  /*3d80*/  F2FP.PACK_AB R15, R0, R169 ;  /* 0x000000a9000f723e */ /* 0x010fe400000000ff */
[----:B------:R-:W-:Y:S01]  /*3d90*/  MUFU.EX2 R184, R184 ;  /* 0x000000b800b87308 */ /* 0x000fe20000000800 */
[----:B------:R-:W-:Y:S01]  /*3da0*/  FADD.FTZ R169, R169, R175 ;  /* 0x000000afa9a97221 */ /* 0x000fe20000010000 */
[C---:B------:R-:W-:Y:S01]  /*3db0*/  HMMA.16816.F32 R76, R144.reuse, R80, RZ ;  /* 0x00000050904c723c */ /* 0x040fe200000018ff */
[----:B------:R-:W-:Y:S02]  /*3dc0*/  LOP3.LUT R15, R10, R15, RZ, 0xc0, !PT ;  /* 0x0000000f0a0f7212 */ /* 0x000fe400078ec0ff */
[----:B------:R-:W1:Y:S01]  /*3dd0*/  LDSM.16.MT88.4 R8, [R224+0x1a800] ;  /* 0x01a80000e008783b */ /* 0x000e620000004200 */
[----:B------:R-:W-:Y:S02]  /*3de0*/  FADD.FTZ R169, R0, R169 ;  /* 0x000000a900a97221 */ /* 0x000fe40000010000 */
[----:B------:R-:W-:Y:S02]  /*3df0*/  MUFU.EX2 R186, R186 ;  /* 0x000000ba00ba7308 */ /* 0x000fe40000000800 */
[C---:B------:R-:W-:Y:S06]  /*3e00*/  HMMA.16816.F32 R84, R144.reuse, R88, RZ ;  /* 0x000000589054723c */ /* 0x040fec00000018ff */
[----:B------:R-:W-:Y:S02]  /*3e10*/  MUFU.EX2 R187, R187 ;  /* 0x000000bb00bb7308 */ /* 0x000fe40000000800 */
[C---:B------:R-:W-:Y:S06]  /*3e20*/  HMMA.16816.F32 R92, R144.reuse, R96, RZ ;  /* 0x00000060905c723c */ /* 0x040fec00000018ff */
[----:B------:R-:W-:Y:S02]  /*3e30*/  MUFU.EX2 R188, R188 ;  /* 0x000000bc00bc7308 */ /* 0x000fe40000000800 */
[C---:B------:R-:W-:Y:S06]  /*3e40*/  HMMA.16816.F32 R100, R144.reuse, R104, RZ ;  /* 0x000000689064723c */ /* 0x040fec00000018ff */
[----:B------:R-:W4:Y:S02]  /*3e50*/  MUFU.EX2 R190, R190 ;  /* 0x000000be00be7308 */ /* 0x000f240000000800 */
[C---:B------:R-:W-:Y:S06]  /*3e60*/  HMMA.16816.F32 R108, R144.reuse, R112, RZ ;  /* 0x00000070906c723c */ /* 0x040fec00000018ff */
[----:B------:R-:W-:Y:S02]  /*3e70*/  MUFU.EX2 R189, R189 ;  /* 0x000000bd00bd7308 */ /* 0x000fe40000000800 */
[C---:B------:R-:W-:Y:S06]  /*3e80*/  HMMA.16816.F32 R116, R144.reuse, R120, RZ ;  /* 0x000000789074723c */ /* 0x040fec00000018ff */
[----:B------:R-:W5:Y:S02]  /*3e90*/  MUFU.EX2 R192, R192 ;  /* 0x000000c000c07308 */ /* 0x000f640000000800 */
[C---:B------:R-:W-:Y:S06]  /*3ea0*/  HMMA.16816.F32 R124, R144.reuse, R128, RZ ;  /* 0x00000080907c723c */ /* 0x040fec00000018ff */
[----:B------:R-:W1:Y:S02]  /*3eb0*/  MUFU.EX2 R193, R193 ;  /* 0x000000c100c17308 */ /* 0x000e640000000800 */
[C---:B------:R-:W-:Y:S06]  /*3ec0*/  HMMA.16816.F32 R132, R144.reuse, R136, RZ ;  /* 0x000000889084723c */ /* 0x040fec00000018ff */
[----:B------:R-:W-:Y:S02]  /*3ed0*/  MUFU.EX2 R191, R191 ;  /* 0x000000bf00bf7308 */ /* 0x000fe40000000800 */
[C---:B------:R-:W-:Y:S06]  /*3ee0*/  HMMA.16816.F32 R152, R144.reuse, R140, RZ ;  /* 0x0000008c9098723c */ /* 0x040fec00000018ff */
[----:B------:R-:W-:Y:S02]  /*3ef0*/  MUFU.EX2 R246, R246 ;  /* 0x000000f600f67308 */ /* 0x000fe40000000800 */
[C---:B------:R-:W-:Y:S06]  /*3f00*/  HMMA.16816.F32 R156, R144.reuse, R158, RZ ;  /* 0x0000009e909c723c */ /* 0x040fec00000018ff */
[----:B------:R-:W-:Y:S02]  /*3f10*/  MUFU.EX2 R245, R245 ;  /* 0x000000f500f57308 */ /* 0x000fe40000000800 */
        /* <DEDUP_REMOVED lines=23> */
[C---:B----4-:R-:W-:Y:S08]  /*4090*/  HMMA.16816.F32 R52, R12.reuse, R4, R52 ;  /* 0x000000040c34723c */ /* 0x050ff00000001834 */
[C---:B------:R-:W-:Y:S01]  /*40a0*/  HMMA.16816.F32 R56, R12.reuse, R6, R56 ;  /* 0x000000060c38723c */ /* 0x040fe20000001838 */
[----:B------:R-:W1:Y:S07]  /*40b0*/  LDSM.16.MT88.4 R4, [R221+0x1a800] ;  /* 0x01a80000dd04783b */ /* 0x000e6e0000004200 */
        /* <DEDUP_REMOVED lines=14> */
[C---:B---3--:R-:W-:Y:S07]  /*41a0*/  HMMA.16816.F32 R100, R12.reuse, R16, R100 ;  /* 0x000000100c64723c */ /* 0x048fee0000001864 */
[----:B------:R-:W-:Y:S01]  /*41b0*/  IMAD.U32 R16, RZ, RZ, UR4 ;  /* 0x00000004ff107e24 */ /* 0x000fe2000f8e00ff */
[----:B------:R-:W-:Y:S04]  /*41c0*/  HMMA.16816.F32 R104, R12, R18, R104 ;  /* 0x000000120c68723c */ /* 0x000fe80000001868 */
[----:B------:R-:W-:-:S02]  /*41d0*/  LOP3.LUT R200, R201, UR33, R16, 0x96, !PT ;  /* 0x00000021c9c87c12 */ /* 0x000fc4000f8e9610 */
[----:B------:R-:W3:Y:S02]  /*41e0*/  LDSM.16.MT88.4 R16, [R222+0x1e800] ;  /* 0x01e80000de10783b */ /* 0x000ee40000004200 */
[----:B--2---:R-:W-:Y:S01]  /*41f0*/  HMMA.16816.F32 R116, R12, R20, R116 ;  /* 0x000000140c74723c */ /* 0x004fe20000001874 */
[----:B------:R-:W-:-:S05]  /*4200*/  IMAD.WIDE.U32 R200, R200, -0x326172a9, RZ ;  /* 0xcd9e8d57c8c87825 */ /* 0x000fca00078e00ff */
[----:B------:R-:W-:Y:S02]  /*4210*/  LOP3.LUT R198, R201, UR17, R198, 0x96, !PT ;  /* 0x00000011c9c67c12 */ /* 0x000fe4000f8e96c6 */
[----:B-1----:R-:W-:Y:S01]  /*4220*/  HMMA.16816.F32 R108, R12, R4, R108 ;  /* 0x000000040c6c723c */ /* 0x002fe2000000186c */
[----:B------:R-:W-:Y:S02]  /*4230*/  LOP3.LUT R20, R195, UR15, R200, 0x96, !PT ;  /* 0x0000000fc3147c12 */ /* 0x000fe4000f8e96c8 */
[----:B------:R-:W-:-:S04]  /*4240*/  IMAD.WIDE.U32 R198, R198, -0x2daee0ad, RZ ;  /* 0xd2511f53c6c67825 */ /* 0x000fc800078e00ff */
[----:B------:R-:W-:Y:S01]  /*4250*/  IMAD.WIDE.U32 R20, R20, -0x2daee0ad, RZ ;  /* 0xd2511f5314147825 */ /* 0x000fe200078e00ff */
[----:B------:R-:W-:Y:S01]  /*4260*/  HMMA.16816.F32 R112, R12, R6, R112 ;  /* 0x000000060c70723c */ /* 0x000fe20000001870 */
[----:B------:R-:W1:Y:S01]  /*4270*/  LDSM.16.MT88.4 R4, [R221+0x1e800] ;  /* 0x01e80000dd04783b */ /* 0x000e620000004200 */
[----:B------:R-:W-:-:S05]  /*4280*/  LOP3.LUT R196, R199, UR14, R196, 0x96, !PT ;  /* 0x0000000ec7c47c12 */ /* 0x000fca000f8e96c4 */
[----:B------:R-:W-:Y:S01]  /*4290*/  IMAD.WIDE.U32 R196, R196, -0x326172a9, RZ ;  /* 0xcd9e8d57c4c47825 */ /* 0x000fe200078e00ff */
[C---:B----4-:R-:W-:Y:S08]  /*42a0*/  HMMA.16816.F32 R124, R12.reuse, R8, R124 ;  /* 0x000000080c7c723c */ /* 0x050ff0000000187c */
[C---:B------:R-:W-:Y:S01]  /*42b0*/  HMMA.16816.F32 R128, R12.reuse, R10, R128 ;  /* 0x0000000a0c80723c */ /* 0x040fe20000001880 */
[----:B------:R-:W2:Y:S07]  /*42c0*/  LDSM.16.MT88.4 R8, [R220+0x1e800] ;  /* 0x01e80000dc08783b */ /* 0x000eae0000004200 */
[C---:B------:R-:W-:Y:S07]  /*42d0*/  HMMA.16816.F32 R36, R12.reuse, R24, R36 ;  /* 0x000000180c24723c */ /* 0x040fee0000001824 */
[----:B------:R-:W-:Y:S01]  /*42e0*/  LOP3.LUT R24, R21, UR12, R198, 0x96, !PT ;  /* 0x0000000c15187c12 */ /* 0x000fe2000f8e96c6 */
[----:B------:R-:W-:Y:S04]  /*42f0*/  HMMA.16816.F32 R40, R12, R26, R40 ;  /* 0x0000001a0c28723c */ /* 0x000fe80000001828 */
[----:B------:R-:W-:-:S04]  /*4300*/  IMAD.WIDE.U32 R24, R24, -0x326172a9, RZ ;  /* 0xcd9e8d5718187825 */ /* 0x000fc800078e00ff */
[----:B------:R-:W-:Y:S01]  /*4310*/  HMMA.16816.F32 R120, R12, R22, R120 ;  /* 0x000000160c78723c */ /* 0x000fe20000001878 */
[----:B------:R-:W-:Y:S01]  /*4320*/  LOP3.LUT R26, R25, UR11, R196, 0x96, !PT ;  /* 0x0000000b191a7c12 */ /* 0x000fe2000f8e96c4 */
[----:B------:R-:W-:-:S04]  /*4330*/  FFMA.FTZ R196, R31, c[0x0][0x23c], -R30 ;  /* 0x00008f001fc47a23 */ /* 0x000fc8000001081e */
[----:B------:R-:W-:Y:S01]  /*4340*/  IMAD.WIDE.U32 R26, R26, -0x2daee0ad, RZ ;  /* 0xd2511f531a1a7825 */ /* 0x000fe200078e00ff */
[----:B------:R-:W-:Y:S01]  /*4350*/  LOP3.LUT R22, R197, UR13, R194, 0x96, !PT ;  /* 0x0000000dc5167c12 */ /* 0x000fe2000f8e96c2 */
[----:B---3--:R-:W-:Y:S01]  /*4360*/  HMMA.16816.F32 R132, R12, R16, R132 ;  /* 0x000000100c84723c */ /* 0x008fe20000001884 */
[----:B------:R-:W-:Y:S01]  /*4370*/  MUFU.EX2 R196, R196 ;  /* 0x000000c400c47308 */ /* 0x000fe20000000800 */
[----:B------:R-:W-:Y:S02]  /*4380*/  FFMA.FTZ R197, R29, c[0x0][0x23c], -R30 ;  /* 0x00008f001dc57a23 */ /* 0x000fe4000001081e */
[----:B------:R-:W-:-:S04]  /*4390*/  IMAD.WIDE.U32 R22, R22, -0x2daee0ad, RZ ;  /* 0xd2511f5316167825 */ /* 0x000fc800078e00ff */
[----:B-1----:R-:W-:Y:S01]  /*43a0*/  HMMA.16816.F32 R152, R12, R4, R152 ;  /* 0x000000040c98723c */ /* 0x002fe20000001898 */
[----:B------:R-:W-:Y:S01]  /*43b0*/  LOP3.LUT R16, R27, UR8, R22, 0x96, !PT ;  /* 0x000000081b107c12 */ /* 0x000fe2000f8e9616 */
[----:B------:R-:W-:Y:S01]  /*43c0*/  MUFU.EX2 R197, R197 ;  /* 0x000000c500c57308 */ /* 0x000fe20000000800 */
[----:B------:R-:W-:-:S05]  /*43d0*/  LOP3.LUT R194, R23, UR10, R20, 0x96, !PT ;  /* 0x0000000a17c27c12 */ /* 0x000fca000f8e9614 */
[----:B------:R-:W-:Y:S01]  /*43e0*/  HMMA.16816.F32 R140, R12, R6, R140 ;  /* 0x000000060c8c723c */ /* 0x000fe2000000188c */
[----:B------:R-:W1:Y:S01]  /*43f0*/  LDSM.16.MT88.4 R4, [R224+0x19000] ;  /* 0x01900000e004783b */ /* 0x000e620000004200 */
[----:B------:R-:W-:-:S05]  /*4400*/  IMAD.WIDE.U32 R194, R194, -0x326172a9, RZ ;  /* 0xcd9e8d57c2c27825 */ /* 0x000fca00078e00ff */
[----:B------:R-:W-:Y:S01]  /*4410*/  LOP3.LUT R24, R195, UR9, R24, 0x96, !PT ;  /* 0x00000009c3187c12 */ /* 0x000fe2000f8e9618 */
[----:B------:R-:W-:Y:S01]  /*4420*/  HMMA.16816.F32 R136, R12, R18, R136 ;  /* 0x000000120c88723c */ /* 0x000fe20000001888 */
[----:B------:R-:W-:Y:S02]  /*4430*/  FFMA.FTZ R195, R32, c[0x0][0x23c], -R30 ;  /* 0x00008f0020c37a23 */ /* 0x000fe4000001081e */
[----:B------:R-:W-:Y:S01]  /*4440*/  LDSM.16.MT88.4 R28, [R222+0x19800] ;  /* 0x01980000de1c783b */ /* 0x000fe20000004200 */
[----:B------:R-:W-:-:S03]  /*4450*/  IMAD.WIDE.U32 R24, R24, -0x2daee0ad, RZ ;  /* 0xd2511f5318187825 */ /* 0x000fc600078e00ff */
[----:B------:R-:W3:Y:S01]  /*4460*/  MUFU.EX2 R195, R195 ;  /* 0x000000c300c37308 */ /* 0x000ee20000000800 */
[----:B------:R-:W-:Y:S01]  /*4470*/  IMAD.WIDE.U32 R18, R16, -0x326172a9, RZ ;  /* 0xcd9e8d5710127825 */ /* 0x000fe200078e00ff */
[----:B--2---:R-:W-:Y:S01]  /*4480*/  HMMA.16816.F32 R148, R12, R8, R148 ;  /* 0x000000080c94723c */ /* 0x004fe20000001894 */
[----:B------:R-:W-:-:S03]  /*4490*/  LOP3.LUT R26, R25, UR18, R26, 0x96, !PT ;  /* 0x00000012191a7c12 */ /* 0x000fc6000f8e961a */
[C---:B------:R-:W-:Y:S02]  /*44a0*/  LOP3.LUT R16, R18.reuse, 0xffff, RZ, 0xc0, !PT ;  /* 0x0000ffff12107812 */ /* 0x040fe400078ec0ff */
[----:B------:R-:W-:Y:S01]  /*44b0*/  LOP3.LUT R20, R19, UR19, R194, 0x96, !PT ;  /* 0x0000001313147c12 */ /* 0x000fe2000f8e96c2 */
[----:B------:R-:W-:Y:S01]  /*44c0*/  FFMA.FTZ R194, R35, c[0x0][0x23c], -R34 ;  /* 0x00008f0023c27a23 */ /* 0x000fe20000010822 */
[----:B------:R-:W-:Y:S01]  /*44d0*/  LOP3.LUT R22, R18, 0xff, RZ, 0xc0, !PT ;  /* 0x000000ff12167812 */ /* 0x000fe200078ec0ff */
[----:B------:R-:W-:Y:S01]  /*44e0*/  HMMA.16816.F32 R144, R12, R10, R144 ;  /* 0x0000000a0c90723c */ /* 0x000fe20000001890 */
[--C-:B------:R-:W-:Y:S01]  /*44f0*/  SHF.R.U32.HI R17, RZ, 0x10, R18.reuse ;  /* 0x00000010ff117819 */ /* 0x100fe20000011612 */
[----:B------:R-:W2:Y:S01]  /*4500*/  LDSM.16.MT88.4 R12, [R221+0x19000] ;  /* 0x01900000dd0c783b */ /* 0x000ea20000004200 */
[----:B------:R-:W-:Y:S01]  /*4510*/  SHF.R.U32.HI R21, RZ, 0x18, R18 ;  /* 0x00000018ff157819 */ /* 0x000fe20000011612 */
[----:B------:R-:W4:Y:S01]  /*4520*/  MUFU.EX2 R194, R194 ;  /* 0x000000c200c27308 */ /* 0x000f220000000800 */
[----:B------:R-:W-:Y:S01]  /*4530*/  SHF.R.U32.HI R18, RZ, 0x8, R16 ;  /* 0x00000008ff127819 */ /* 0x000fe20000011610 */
[----:B------:R-:W-:Y:S01]  /*4540*/  LDSM.16.MT88.4 R32, [R224+0x19800] ;  /* 0x01980000e020783b */ /* 0x000fe20000004200 */
[----:B------:R-:W-:-:S02]  /*4550*/  LOP3.LUT R16, R20, 0xffff, RZ, 0xc0, !PT ;  /* 0x0000ffff14107812 */ /* 0x000fc400078ec0ff */
[----:B------:R-:W-:Y:S02]  /*4560*/  SHF.R.U32.HI R9, RZ, 0x10, R20 ;  /* 0x00000010ff097819 */ /* 0x000fe40000011614 */
[----:B------:R-:W-:Y:S02]  /*4570*/  LOP3.LUT R23, R20, 0xff, RZ, 0xc0, !PT ;  /* 0x000000ff14177812 */ /* 0x000fe400078ec0ff */
[----:B------:R-:W-:Y:S02]  /*4580*/  LOP3.LUT R17, R17, 0xff, RZ, 0xc0, !PT ;  /* 0x000000ff11117812 */ /* 0x000fe400078ec0ff */
[----:B------:R-:W-:Y:S02]  /*4590*/  SHF.R.U32.HI R16, RZ, 0x8, R16 ;  /* 0x00000008ff107819 */ /* 0x000fe40000011610 */
[----:B------:R-:W-:Y:S02]  /*45a0*/  SHF.R.U32.HI R20, RZ, 0x18, R20 ;  /* 0x00000018ff147819 */ /* 0x000fe40000011614 */
[----:B------:R-:W-:-:S02]  /*45b0*/  LOP3.LUT R9, R9, 0xff, RZ, 0xc0, !PT ;  /* 0x000000ff09097812 */ /* 0x000fc400078ec0ff */
[----:B------:R-:W-:Y:S02]  /*45c0*/  PRMT R22, R22, 0x5410, R18 ;  /* 0x0000541016167816 */ /* 0x000fe40000000012 */
[----:B------:R-:W-:Y:S02]  /*45d0*/  PRMT R21, R17, 0x5410, R21 ;  /* 0x0000541011157816 */ /* 0x000fe40000000015 */
[----:B------:R-:W-:Y:S01]  /*45e0*/  PRMT R23, R23, 0x5410, R16 ;  /* 0x0000541017177816 */ /* 0x000fe20000000010 */
[--C-:B------:R-:W-:Y:S01]  /*45f0*/  HSET2.LE.AND R10, R22, R185.reuse, PT ;  /* 0x000000b9160a7233 */ /* 0x100fe20003803000 */
[----:B------:R-:W-:Y:S01]  /*4600*/  PRMT R9, R9, 0x5410, R20 ;  /* 0x0000541009097816 */ /* 0x000fe20000000014 */
[----:B------:R-:W2:Y:S01]  /*4610*/  LDSM.16.MT88.4 R16, [R222+0x19000] ;  /* 0x01900000de10783b */ /* 0x000ea20000004200 */
[--C-:B------:R-:W-:Y:S01]  /*4620*/  HSET2.LE.AND R11, R21, R185.reuse, PT ;  /* 0x000000b9150b7233 */ /* 0x100fe20003803000 */
[----:B------:R-:W-:Y:S01]  /*4630*/  F2FP.PACK_AB R22, R190, R188 ;  /* 0x000000bcbe16723e */ /* 0x000fe200000000ff */
[--C-:B------:R-:W-:Y:S01]  /*4640*/  HSET2.LE.AND R8, R23, R185.reuse, PT ;  /* 0x000000b917087233 */ /* 0x100fe20003803000 */
[----:B------:R-:W-:Y:S01]  /*4650*/  F2FP.PACK_AB R23, R184, R183 ;  /* 0x000000b7b817723e */ /* 0x000fe200000000ff */
[----:B------:R-:W-:Y:S01]  /*4660*/  HSET2.LE.AND R9, R9, R185, PT ;  /* 0x000000b909097233 */ /* 0x000fe20003803000 */
[----:B------:R-:W-:Y:S01]  /*4670*/  F2FP.PACK_AB R21, R187, R186 ;  /* 0x000000babb15723e */ /* 0x000fe200000000ff */
[----:B------:R-:W-:Y:S01]  /*4680*/  FADD.FTZ R183, R183, R171 ;  /* 0x000000abb7b77221 */ /* 0x000fe20000010000 */
[----:B-----5:R-:W-:Y:S01]  /*4690*/  F2FP.PACK_AB R20, R192, R189 ;  /* 0x000000bdc014723e */ /* 0x020fe200000000ff */
[----:B------:R-:W-:Y:S01]  /*46a0*/  FADD.FTZ R188, R188, R169 ;  /* 0x000000a9bcbc7221 */ /* 0x000fe20000010000 */
[----:B------:R-:W-:Y:S01]  /*46b0*/  LOP3.LUT R8, R8, R23, RZ, 0xc0, !PT ;  /* 0x0000001708087212 */ /* 0x000fe200078ec0ff */
[----:B------:R-:W-:Y:S01]  /*46c0*/  FADD.FTZ R183, R184, R183 ;  /* 0x000000b7b8b77221 */ /* 0x000fe20000010000 */
[----:B------:R-:W-:Y:S01]  /*46d0*/  LOP3.LUT R9, R9, R22, RZ, 0xc0, !PT ;  /* 0x0000001609097212 */ /* 0x000fe200078ec0ff */
[----:B------:R-:W-:Y:S01]  /*46e0*/  FADD.FTZ R188, R190, R188 ;  /* 0x000000bcbebc7221 */ /* 0x000fe20000010000 */
[----:B------:R-:W-:Y:S01]  /*46f0*/  LOP3.LUT R10, R10, R21, RZ, 0xc0, !PT ;  /* 0x000000150a0a7212 */ /* 0x000fe200078ec0ff */
[----:B------:R-:W-:Y:S01]  /*4700*/  FADD.FTZ R186, R186, R183 ;  /* 0x000000b7baba7221 */ /* 0x000fe20000010000 */
[----:B------:R-:W-:Y:S01]  /*4710*/  LOP3.LUT R11, R11, R20, RZ, 0xc0, !PT ;  /* 0x000000140b0b7212 */ /* 0x000fe200078ec0ff */
[----:B------:R-:W-:Y:S01]  /*4720*/  FADD.FTZ R189, R189, R188 ;  /* 0x000000bcbdbd7221 */ /* 0x000fe20000010000 */
[----:B------:R-:W5:Y:S01]  /*4730*/  LDSM.16.MT88.4 R20, [R220+0x19000] ;  /* 0x01900000dc14783b */ /* 0x000f620000004200 */
[----:B------:R-:W-:-:S02]  /*4740*/  FADD.FTZ R186, R187, R186 ;  /* 0x000000babbba7221 */ /* 0x000fc40000010000 */
[----:B------:R-:W-:Y:S02]  /*4750*/  FADD.FTZ R189, R192, R189 ;  /* 0x000000bdc0bd7221 */ /* 0x000fe40000010000 */
[C---:B-1----:R-:W-:Y:S01]  /*4760*/  HMMA.16816.F32 R160, R8.reuse, R4, R160 ;  /* 0x0000000408a0723c */ /* 0x042fe200000018a0 */
[----:B------:R-:W-:Y:S02]  /*4770*/  FADD.FTZ R186, R193, R186 ;  /* 0x000000bac1ba7221 */ /* 0x000fe40000010000 */
[----:B---3--:R-:W-:Y:S02]  /*4780*/  FADD.FTZ R189, R195, R189 ;  /* 0x000000bdc3bd7221 */ /* 0x008fe40000010000 */
[----:B------:R-:W-:Y:S02]  /*4790*/  FADD.FTZ R186, R191, R186 ;  /* 0x000000babfba7221 */ /* 0x000fe40000010000 */
[----:B------:R-:W-:Y:S01]  /*47a0*/  FADD.FTZ R189, R196, R189 ;  /* 0x000000bdc4bd7221 */ /* 0x000fe20000010000 */
[----:B------:R-:W-:Y:S01]  /*47b0*/  HMMA.16816.F32 R156, R8, R6, R156 ;  /* 0x00000006089c723c */ /* 0x000fe2000000189c */
[----:B------:R-:W1:Y:S01]  /*47c0*/  LDSM.16.MT88.4 R4, [R224+0x1b000] ;  /* 0x01b00000e004783b */ /* 0x000e620000004200 */
[----:B----4-:R-:W-:-:S02]  /*47d0*/  FADD.FTZ R186, R194, R186 ;  /* 0x000000bac2ba7221 */ /* 0x010fc40000010000 */
[----:B------:R-:W-:-:S04]  /*47e0*/  FADD.FTZ R189, R197, R189 ;  /* 0x000000bdc5bd7221 */ /* 0x000fc80000010000 */
[C---:B--2---:R-:W-:Y:S08]  /*47f0*/  HMMA.16816.F32 R44, R8.reuse, R12, R44 ;  /* 0x0000000c082c723c */ /* 0x044ff0000000182c */
[C---:B------:R-:W-:Y:S08]  /*4800*/  HMMA.16816.F32 R36, R8.reuse, R16, R36 ;  /* 0x000000100824723c */ /* 0x040ff00000001824 */
[C---:B------:R-:W-:Y:S01]  /*4810*/  HMMA.16816.F32 R40, R8.reuse, R18, R40 ;  /* 0x000000120828723c */ /* 0x040fe20000001828 */
[----:B------:R-:W2:Y:S07]  /*4820*/  LDSM.16.MT88.4 R16, [R222+0x1b000] ;  /* 0x01b00000de10783b */ /* 0x000eae0000004200 */
[C---:B------:R-:W-:Y:S01]  /*4830*/  HMMA.16816.F32 R48, R8.reuse, R14, R48 ;  /* 0x0000000e0830723c */ /* 0x040fe20000001830 */
[----:B------:R-:W3:Y:S07]  /*4840*/  LDSM.16.MT88.4 R12, [R221+0x1b000] ;  /* 0x01b00000dd0c783b */ /* 0x000eee0000004200 */
[C---:B-----5:R-:W-:Y:S08]  /*4850*/  HMMA.16816.F32 R52, R8.reuse, R20, R52 ;  /* 0x000000140834723c */ /* 0x060ff00000001834 */
[C---:B-1----:R-:W-:Y:S08]  /*4860*/  HMMA.16816.F32 R60, R8.reuse, R4, R60 ;  /* 0x00000004083c723c */ /* 0x042ff0000000183c */
[C---:B------:R-:W-:Y:S01]  /*4870*/  HMMA.16816.F32 R64, R8.reuse, R6, R64 ;  /* 0x000000060840723c */ /* 0x040fe20000001840 */
[----:B------:R-:W1:Y:S07]  /*4880*/  LDSM.16.MT88.4 R4, [R224+0x1d000] ;  /* 0x01d00000e004783b */ /* 0x000e6e0000004200 */
        /* <DEDUP_REMOVED lines=20> */
[C---:B-1----:R-:W-:Y:S08]  /*49d0*/  HMMA.16816.F32 R124, R8.reuse, R4, R124 ;  /* 0x00000004087c723c */ /* 0x042ff0000000187c */
[C---:B------:R-:W-:Y:S01]  /*49e0*/  HMMA.16816.F32 R128, R8.reuse, R6, R128 ;  /* 0x000000060880723c */ /* 0x040fe20000001880 */
[----:B------:R-:W1:Y:S07]  /*49f0*/  LDSM.16.MT88.4 R4, [R220+0x1f000] ;  /* 0x01f00000dc04783b */ /* 0x000e6e0000004200 */
[C---:B--2---:R-:W-:Y:S07]  /*4a00*/  HMMA.16816.F32 R136, R8.reuse, R18, R136 ;  /* 0x000000120888723c */ /* 0x044fee0000001888 */
[----:B------:R-:W-:Y:S01]  /*4a10*/  LOP3.LUT R18, R26, 0xffff, RZ, 0xc0, !PT ;  /* 0x0000ffff1a127812 */ /* 0x000fe200078ec0ff */
[----:B------:R-:W-:Y:S01]  /*4a20*/  HMMA.16816.F32 R132, R8, R16, R132 ;  /* 0x000000100884723c */ /* 0x000fe20000001884 */
[----:B------:R-:W-:-:S02]  /*4a30*/  SHF.R.U32.HI R19, RZ, 0x10, R26 ;  /* 0x00000010ff137819 */ /* 0x000fc4000001161a */
[----:B------:R-:W-:Y:S02]  /*4a40*/  SHF.R.U32.HI R18, RZ, 0x8, R18 ;  /* 0x00000008ff127819 */ /* 0x000fe40000011612 */
[----:B------:R-:W-:Y:S02]  /*4a50*/  LOP3.LUT R19, R19, 0xff, RZ, 0xc0, !PT ;  /* 0x000000ff13137812 */ /* 0x000fe400078ec0ff */
[--C-:B------:R-:W-:Y:S01]  /*4a60*/  SHF.R.U32.HI R17, RZ, 0x10, R24.reuse ;  /* 0x00000010ff117819 */ /* 0x100fe20000011618 */
[----:B---3--:R-:W-:Y:S01]  /*4a70*/  HMMA.16816.F32 R140, R8, R14, R140 ;  /* 0x0000000e088c723c */ /* 0x008fe2000000188c */
[----:B------:R-:W-:-:S06]  /*4a80*/  SHF.R.U32.HI R16, RZ, 0x18, R24 ;  /* 0x00000018ff107819 */ /* 0x000fcc0000011618 */
[----:B------:R-:W-:Y:S01]  /*4a90*/  LOP3.LUT R15, R26, 0xff, RZ, 0xc0, !PT ;  /* 0x000000ff1a0f7812 */ /* 0x000fe200078ec0ff */
[C---:B------:R-:W-:Y:S01]  /*4aa0*/  HMMA.16816.F32 R152, R8.reuse, R12, R152 ;  /* 0x0000000c0898723c */ /* 0x040fe20000001898 */
[----:B------:R-:W-:Y:S02]  /*4ab0*/  SHF.R.U32.HI R14, RZ, 0x18, R26 ;  /* 0x00000018ff0e7819 */ /* 0x000fe4000001161a */
[----:B------:R-:W-:Y:S02]  /*4ac0*/  PRMT R15, R15, 0x5410, R18 ;  /* 0x000054100f0f7816 */ /* 0x000fe40000000012 */
[----:B------:R-:W-:Y:S02]  /*4ad0*/  PRMT R14, R19, 0x5410, R14 ;  /* 0x00005410130e7816 */ /* 0x000fe4000000000e */
[C---:B------:R-:W-:Y:S01]  /*4ae0*/  LOP3.LUT R13, R24.reuse, 0xffff, RZ, 0xc0, !PT ;  /* 0x0000ffff180d7812 */ /* 0x040fe200078ec0ff */
[----:B----4-:R-:W-:Y:S01]  /*4af0*/  HMMA.16816.F32 R116, R8, R20, R116 ;  /* 0x000000140874723c */ /* 0x010fe20000001874 */
[----:B------:R-:W-:-:S02]  /*4b00*/  LOP3.LUT R12, R24, 0xff, RZ, 0xc0, !PT ;  /* 0x000000ff180c7812 */ /* 0x000fc400078ec0ff */
[----:B------:R-:W-:Y:S04]  /*4b10*/  LDSM.16.MT88.4 R24, [R221+0x19800] ;  /* 0x01980000dd18783b */ /* 0x000fe80000004200 */
[----:B------:R-:W-:Y:S01]  /*4b20*/  SHF.R.U32.HI R20, RZ, 0x8, R13 ;  /* 0x00000008ff147819 */ /* 0x000fe2000001160d */
[----:B-1----:R-:W-:Y:S01]  /*4b30*/  HMMA.16816.F32 R148, R8, R4, R148 ;  /* 0x000000040894723c */ /* 0x002fe20000001894 */
[----:B------:R-:W-:Y:S02]  /*4b40*/  LOP3.LUT R13, R17, 0xff, RZ, 0xc0, !PT ;  /* 0x000000ff110d7812 */ /* 0x000fe400078ec0ff */
[----:B------:R-:W-:Y:S02]  /*4b50*/  PRMT R12, R12, 0x5410, R20 ;  /* 0x000054100c0c7816 */ /* 0x000fe40000000014 */
[----:B------:R-:W-:-:S02]  /*4b60*/  PRMT R13, R13, 0x5410, R16 ;  /* 0x000054100d0d7816 */ /* 0x000fc40000000010 */
[--C-:B------:R-:W-:Y:S01]  /*4b70*/  HSET2.LE.AND R4, R15, R185.reuse, PT ;  /* 0x000000b90f047233 */ /* 0x100fe20003803000 */
[----:B------:R-:W-:Y:S01]  /*4b80*/  F2FP.PACK_AB R15, R191, R193 ;  /* 0x000000c1bf0f723e */ /* 0x000fe200000000ff */
[--C-:B------:R-:W-:Y:S01]  /*4b90*/  HSET2.LE.AND R5, R14, R185.reuse, PT ;  /* 0x000000b90e057233 */ /* 0x100fe20003803000 */
[----:B------:R-:W-:Y:S01]  /*4ba0*/  F2FP.PACK_AB R14, R196, R195 ;  /* 0x000000c3c40e723e */ /* 0x000fe200000000ff */
[--C-:B------:R-:W-:Y:S01]  /*4bb0*/  HSET2.LE.AND R16, R12, R185.reuse, PT ;  /* 0x000000b90c107233 */ /* 0x100fe20003803000 */
[----:B------:R-:W-:Y:S01]  /*4bc0*/  HMMA.16816.F32 R120, R8, R22, R120 ;  /* 0x000000160878723c */ /* 0x000fe20000001878 */
[----:B------:R-:W-:Y:S01]  /*4bd0*/  HSET2.LE.AND R185, R13, R185, PT ;  /* 0x000000b90db97233 */ /* 0x000fe20003803000 */
[----:B------:R-:W-:Y:S01]  /*4be0*/  LOP3.LUT R4, R4, R15, RZ, 0xc0, !PT ;  /* 0x0000000f04047212 */ /* 0x000fe200078ec0ff */
[----:B------:R-:W-:Y:S01]  /*4bf0*/  LDSM.16.MT88.4 R20, [R220+0x19800] ;  /* 0x01980000dc14783b */ /* 0x000fe20000004200 */
[----:B------:R-:W-:-:S03]  /*4c00*/  LOP3.LUT R5, R5, R14, RZ, 0xc0, !PT ;  /* 0x0000000e05057212 */ /* 0x000fc600078ec0ff */
[----:B------:R-:W1:Y:S01]  /*4c10*/  LDSM.16.MT88.4 R12, [R224+0x1b800] ;  /* 0x01b80000e00c783b */ /* 0x000e620000004200 */
[----:B------:R-:W-:Y:S03]  /*4c20*/  HMMA.16816.F32 R144, R8, R6, R144 ;  /* 0x000000060890723c */ /* 0x000fe60000001890 */
[----:B------:R-:W2:Y:S04]  /*4c30*/  LDSM.16.MT88.4 R8, [R221+0x1b800] ;  /* 0x01b80000dd08783b */ /* 0x000ea80000004200 */
[C---:B------:R-:W-:Y:S01]  /*4c40*/  F2FP.PACK_AB R6, R246.reuse, R194 ;  /* 0x000000c2f606723e */ /* 0x040fe200000000ff */
[----:B------:R-:W-:Y:S01]  /*4c50*/  FADD.FTZ R246, R246, R186 ;  /* 0x000000baf6f67221 */ /* 0x000fe20000010000 */
[C---:B------:R-:W-:Y:S01]  /*4c60*/  F2FP.PACK_AB R7, R245.reuse, R197 ;  /* 0x000000c5f507723e */ /* 0x040fe200000000ff */
[----:B------:R-:W-:Y:S01]  /*4c70*/  FADD.FTZ R245, R245, R189 ;  /* 0x000000bdf5f57221 */ /* 0x000fe20000010000 */
[----:B------:R-:W-:-:S02]  /*4c80*/  LOP3.LUT R6, R16, R6, RZ, 0xc0, !PT ;  /* 0x0000000610067212 */ /* 0x000fc400078ec0ff */
[----:B------:R-:W-:Y:S01]  /*4c90*/  LOP3.LUT R7, R185, R7, RZ, 0xc0, !PT ;  /* 0x00000007b9077212 */ /* 0x000fe200078ec0ff */
[----:B------:R-:W3:Y:S06]  /*4ca0*/  LDSM.16.MT88.4 R16, [R222+0x1b800] ;  /* 0x01b80000de10783b */ /* 0x000eec0000004200 */
[C---:B------:R-:W-:Y:S08]  /*4cb0*/  HMMA.16816.F32 R160, R4.reuse, R32, R160 ;  /* 0x0000002004a0723c */ /* 0x040ff000000018a0 */
[C---:B------:R-:W-:Y:S01]  /*4cc0*/  HMMA.16816.F32 R156, R4.reuse, R34, R156 ;  /* 0x00000022049c723c */ /* 0x040fe2000000189c */
[----:B------:R-:W-:Y:S07]  /*4cd0*/  LDSM.16.MT88.4 R32, [R220+0x1b800] ;  /* 0x01b80000dc20783b */ /* 0x000fee0000004200 */
        /* <DEDUP_REMOVED lines=39> */
[----:B------:R-:W-:Y:S01]  /*4f50*/  IMAD.WIDE.U32 R4, R165, -0x2daee0ad, RZ ;  /* 0xd2511f53a5047825 */ /* 0x000fe200078e00ff */
[----:B------:R-:W-:Y:S01]  /*4f60*/  MOV R0, R3 ;  /* 0x0000000300007202 */ /* 0x000fe20000000f00 */
[----:B------:R-:W-:Y:S01]  /*4f70*/  ULDC.64 UR4, c[0x0][0x1a0] ;  /* 0x0000680000047ab9 */ /* 0x000fe20000000a00 */
[----:B------:R-:W-:Y:S01]  /*4f80*/  MOV R2, R164 ;  /* 0x000000a400027202 */ /* 0x000fe20000000f00 */
[----:B------:R-:W-:Y:S01]  /*4f90*/  IMAD.WIDE.U32 R250, R168, -0x326172a9, RZ ;  /* 0xcd9e8d57a8fa7825 */ /* 0x000fe200078e00ff */
[----:B------:R1:W-:Y:S01]  /*4fa0*/  STL.64 [R1], R4 ;  /* 0x0000000401007387 */ /* 0x0003e20000100a00 */
[----:B------:R-:W-:Y:S01]  /*4fb0*/  PRMT R244, R166, 0x7054, R166 ;  /* 0x00007054a6f47816 */ /* 0x000fe200000000a6 */
[----:B------:R-:W-:-:S02]  /*4fc0*/  ULEA.HI.SX32 UR24, UR24, 0xfffffffe, 0x1a ;  /* 0xfffffffe18187891 */ /* 0x000fc4000f8fd23f */
[----:B------:R-:W-:Y:S01]  /*4fd0*/  LOP3.LUT R248, R251, R167, RZ, 0x3c, !PT ;  /* 0x000000a7fbf87212 */ /* 0x000fe200078e3cff */
[----:B------:R-:W-:Y:S02]  /*4fe0*/  USHF.L.U64.HI UR26, UR4, 0x6, UR5 ;  /* 0x00000006041a7899 */ /* 0x000fe40008010205 */
[----:B------:R-:W-:Y:S02]  /*4ff0*/  USHF.L.U32 UR30, UR4, 0x6, URZ ;  /* 0x00000006041e7899 */ /* 0x000fe4000800063f */
[----:B------:R-:W-:Y:S01]  /*5000*/  IMAD.WIDE.U32 R248, R248, -0x2daee0ad, RZ ;  /* 0xd2511f53f8f87825 */ /* 0x000fe200078e00ff */
[----:B------:R-:W-:Y:S01]  /*5010*/  ULDC.64 UR6, c[0x0][0x1a0] ;  /* 0x0000680000067ab9 */ /* 0x000fe20000000a00 */
[----:B------:R-:W-:Y:S05]  /*5020*/  BRA `(.L_x_1403) ;  /* 0x000001d000007947 */ /* 0x000fea0003800000 */
.L_x_1405:
        /* <DEDUP_REMOVED lines=29> */
.L_x_1403:
        /* <DEDUP_REMOVED lines=10> */
[----:B-1----:R-:W-:Y:S04]  /*52a0*/  LEA R4, P0, R8, R234, 0x6 ;  /* 0x000000ea08047211 */ /* 0x002fe800078030ff */
[----:B------:R-:W-:Y:S02]  /*52b0*/  LEA R6, P1, R4, c[0x0][0x170], 0x1 ;  /* 0x00005c0004067a11 */ /* 0x000fe400078208ff */
        /* <DEDUP_REMOVED lines=17> */
[----:B------:R-:W-:Y:S04]  /*53d0*/  LDSM.16.M88.4 R16, [R229+0x10800] ;  /* 0x01080000e510783b */ /* 0x000fe80000000200 */
[----:B------:R-:W-:Y:S04]  /*53e0*/  LDSM.16.M88.4 R24, [R229+0x11000] ;  /* 0x01100000e518783b */ /* 0x000fe80000000200 */
[----:B------:R-:W-:Y:S04]  /*53f0*/  LDSM.16.M88.4 R164, [R229+0x11800] ;  /* 0x01180000e5a4783b */ /* 0x000fe80000000200 */
[----:B------:R-:W0:Y:S04]  /*5400*/  LDGDEPBAR ;  /* 0x00000000000079af */ /* 0x000e280000000000 */
[----:B------:R-:W-:Y:S04]  /*5410*/  LDSM.16.M88.4 R168, [R228] ;  /* 0x00000000e4a8783b */ /* 0x000fe80000000200 */
[----:B--2---:R-:W1:Y:S04]  /*5420*/  LDSM.16.M88.4 R8, [R229+0x10000] ;  /* 0x01000000e508783b */ /* 0x004e680000000200 */
[----:B------:R-:W2:Y:S04]  /*5430*/  LDSM.16.M88.4 R172, [R227] ;  /* 0x00000000e3ac783b */ /* 0x000ea80000000200 */
[----:B------:R-:W3:Y:S04]  /*5440*/  LDSM.16.M88.4 R176, [R219] ;  /* 0x00000000dbb0783b */ /* 0x000ee80000000200 */
[----:B------:R-:W4:Y:S04]  /*5450*/  LDSM.16.M88.4 R180, [R218] ;  /* 0x00000000dab4783b */ /* 0x000f280000000200 */
[----:B------:R-:W5:Y:S04]  /*5460*/  LDSM.16.M88.4 R184, [R217] ;  /* 0x00000000d9b8783b */ /* 0x000f680000000200 */
        /* <DEDUP_REMOVED lines=13> */
[C---:B--2---:R-:W-:Y:S08]  /*5540*/  HMMA.16816.F32 R4, R168.reuse, R172, R4 ;  /* 0x000000aca804723c */ /* 0x044ff00000001804 */
[C---:B------:R-:W-:Y:S01]  /*5550*/  HMMA.16816.F32 R8, R168.reuse, R174, R8 ;  /* 0x000000aea808723c */ /* 0x040fe20000001808 */
[----:B------:R-:W-:Y:S07]  /*5560*/  LDSM.16.M88.4 R172, [R225] ;  /* 0x00000000e1ac783b */ /* 0x000fee0000000200 */
[C---:B---3--:R-:W-:Y:S08]  /*5570*/  HMMA.16816.F32 R12, R168.reuse, R176, R12 ;  /* 0x000000b0a80c723c */ /* 0x048ff0000000180c */
[C---:B------:R-:W-:Y:S01]  /*5580*/  HMMA.16816.F32 R16, R168.reuse, R178, R16 ;  /* 0x000000b2a810723c */ /* 0x040fe20000001810 */
[----:B------:R-:W2:Y:S07]  /*5590*/  LDSM.16.M88.4 R176, [R216] ;  /* 0x00000000d8b0783b */ /* 0x000eae0000000200 */
[C---:B----4-:R-:W-:Y:S08]  /*55a0*/  HMMA.16816.F32 R20, R168.reuse, R180, R20 ;  /* 0x000000b4a814723c */ /* 0x050ff00000001814 */
[C---:B------:R-:W-:Y:S01]  /*55b0*/  HMMA.16816.F32 R24, R168.reuse, R182, R24 ;  /* 0x000000b6a818723c */ /* 0x040fe20000001818 */
[----:B------:R-:W3:Y:S07]  /*55c0*/  LDSM.16.M88.4 R180, [R216+0x800] ;  /* 0x00080000d8b4783b */ /* 0x000eee0000000200 */
[C---:B-----5:R-:W-:Y:S08]  /*55d0*/  HMMA.16816.F32 R28, R168.reuse, R184, R28 ;  /* 0x000000b8a81c723c */ /* 0x060ff0000000181c */
[----:B------:R-:W-:Y:S01]  /*55e0*/  HMMA.16816.F32 R32, R168, R186, R32 ;  /* 0x000000baa820723c */ /* 0x000fe20000001820 */
[----:B------:R-:W4:Y:S04]  /*55f0*/  LDSM.16.M88.4 R168, [R216+0x1000] ;  /* 0x00100000d8a8783b */ /* 0x000f280000000200 */
[----:B------:R-:W5:Y:S03]  /*5600*/  LDSM.16.M88.4 R184, [R216+0x1800] ;  /* 0x00180000d8b8783b */ /* 0x000f660000000200 */
        /* <DEDUP_REMOVED lines=16> */
[C---:B---3--:R-:W-:Y:S08]  /*5710*/  HMMA.16816.F32 R12, R172.reuse, R180, R12 ;  /* 0x000000b4ac0c723c */ /* 0x048ff0000000180c */
[C---:B------:R-:W-:Y:S01]  /*5720*/  HMMA.16816.F32 R16, R172.reuse, R182, R16 ;  /* 0x000000b6ac10723c */ /* 0x040fe20000001810 */
[----:B------:R-:W-:Y:S07]  /*5730*/  LDSM.16.M88.4 R180, [R214] ;  /* 0x00000000d6b4783b */ /* 0x000fee0000000200 */
[C---:B----4-:R-:W-:Y:S08]  /*5740*/  HMMA.16816.F32 R20, R172.reuse, R168, R20 ;  /* 0x000000a8ac14723c */ /* 0x050ff00000001814 */
[C---:B------:R-:W-:Y:S01]  /*5750*/  HMMA.16816.F32 R24, R172.reuse, R170, R24 ;  /* 0x000000aaac18723c */ /* 0x040fe20000001818 */
[----:B------:R-:W2:Y:S07]  /*5760*/  LDSM.16.M88.4 R168, [R228+0x4000] ;  /* 0x00400000e4a8783b */ /* 0x000eae0000000200 */
[C---:B-----5:R-:W-:Y:S08]  /*5770*/  HMMA.16816.F32 R28, R172.reuse, R184, R28 ;  /* 0x000000b8ac1c723c */ /* 0x060ff0000000181c */
        /* <DEDUP_REMOVED lines=139> */
[C---:B-----5:R-:W-:Y:S08]  /*6030*/  HMMA.16816.F32 R20, R188.reuse, R164, R20 ;  /* 0x000000a4bc14723c */ /* 0x060ff00000001814 */
        /* <DEDUP_REMOVED lines=12> */
.L_x_1404:
[----:B------:R2:W-:Y:S01]  /*6100*/  STL.64 [R1+0x8], R204 ;  /* 0x000008cc01007387 */ /* 0x0005e20000100a00 */
[----:B------:R-:W-:Y:S01]  /*6110*/  FMNMX.FTZ R164, R4, R2, !PT ;  /* 0x0000000204a47209 */ /* 0x000fe20007810000 */
[----:B------:R-:W-:Y:S01]  /*6120*/  USHF.L.U32 UR4, UR24, 0x1, URZ ;  /* 0x0000000118047899 */ /* 0x000fe2000800063f */
[----:B------:R-:W-:Y:S01]  /*6130*/  FMNMX.FTZ R3, R6, R0, !PT ;  /* 0x0000000006037209 */ /* 0x000fe20007810000 */
[----:B------:R-:W-:Y:S01]  /*6140*/  UIADD3 UR24, UR24, -0x1, URZ ;  /* 0xffffffff18187890 */ /* 0x000fe2000fffe03f */
        /* <DEDUP_REMOVED lines=12> */
[----:B------:R-:W-:Y:S01]  /*6210*/  FMNMX.FTZ R164, R16, R164, !PT ;  /* 0x000000a410a47209 */ /* 0x000fe20007810000 */
[----:B--2---:R-:W2:Y:S01]  /*6220*/  LDL.64 R204, [R1] ;  /* 0x0000000001cc7983 */ /* 0x004ea20000100a00 */
        /* <DEDUP_REMOVED lines=19> */
[----:B-1----:R-:W1:Y:S08]  /*6360*/  SHFL.BFLY PT, R166, R164, 0x2, 0x1f ;  /* 0x0c401f00a4a67f89 */ /* 0x002e7000000e0000 */
[----:B------:R-:W3:Y:S01]  /*6370*/  SHFL.BFLY PT, R165, R3, 0x2, 0x1f ;  /* 0x0c401f0003a57f89 */ /* 0x000ee200000e0000 */
[----:B--2---:R-:W-:Y:S02]  /*6380*/  LOP3.LUT R202, R249, UR16, R204, 0x96, !PT ;  /* 0x00000010f9ca7c12 */ /* 0x004fe4000f8e96cc */
[----:B-1----:R-:W-:Y:S02]  /*6390*/  FMNMX.FTZ R166, R164, R166, !PT ;  /* 0x000000a6a4a67209 */ /* 0x002fe40007810000 */
[----:B---3--:R-:W-:Y:S01]  /*63a0*/  FMNMX.FTZ R165, R3, R165, !PT ;  /* 0x000000a503a57209 */ /* 0x008fe20007810000 */
[----:B------:R-:W-:Y:S02]  /*63b0*/  IMAD.WIDE.U32 R202, R202, -0x326172a9, RZ ;  /* 0xcd9e8d57caca7825 */ /* 0x000fe400078e00ff */
[----:B------:R-:W1:Y:S08]  /*63c0*/  SHFL.BFLY PT, R164, R166, 0x1, 0x1f ;  /* 0x0c201f00a6a47f89 */ /* 0x000e7000000e0000 */
[----:B------:R-:W2:Y:S01]  /*63d0*/  SHFL.BFLY PT, R3, R165, 0x1, 0x1f ;  /* 0x0c201f00a5037f89 */ /* 0x000ea200000e0000 */
[----:B-1----:R-:W-:Y:S02]  /*63e0*/  FMNMX.FTZ R164, R166, R164, !PT ;  /* 0x000000a4a6a47209 */ /* 0x002fe40007810000 */
[----:B------:R-:W-:Y:S01]  /*63f0*/  MOV R166, UR4 ;  /* 0x0000000400a67c02 */ /* 0x000fe20008000f00 */
[----:B------:R-:W-:Y:S01]  /*6400*/  UIADD3 UR4, UR4, 0x1, URZ ;  /* 0x0000000104047890 */ /* 0x000fe2000fffe03f */
[C---:B------:R-:W-:Y:S01]  /*6410*/  FSETP.NEU.FTZ.AND P1, PT, R164.reuse, -INF , PT ;  /* 0xff800000a400780b */ /* 0x040fe20003f3d000 */
[C---:B------:R-:W-:Y:S02]  /*6420*/  FMUL.FTZ R192, R164.reuse, c[0x0][0x23c] ;  /* 0x00008f00a4c07a20 */ /* 0x040fe40000410000 */
[----:B------:R-:W-:Y:S01]  /*6430*/  FADD.FTZ R2, -R164, R2 ;  /* 0x00000002a4027221 */ /* 0x000fe20000010100 */
[----:B--2---:R-:W-:Y:S02]  /*6440*/  FMNMX.FTZ R3, R165, R3, !PT ;  /* 0x00000003a5037209 */ /* 0x004fe40007810000 */
[----:B------:R-:W-:Y:S01]  /*6450*/  FSEL R192, R192, RZ, P1 ;  /* 0x000000ffc0c07208 */ /* 0x000fe20000800000 */
[----:B------:R-:W-:Y:S01]  /*6460*/  FMUL.FTZ R2, R2, c[0x0][0x23c] ;  /* 0x00008f0002027a20 */ /* 0x000fe20000410000 */
[C---:B------:R-:W-:Y:S01]  /*6470*/  FSETP.NEU.FTZ.AND P1, PT, R3.reuse, -INF , PT ;  /* 0xff8000000300780b */ /* 0x040fe20003f3d000 */
[----:B------:R-:W-:Y:S02]  /*6480*/  FMUL.FTZ R191, R3, c[0x0][0x23c] ;  /* 0x00008f0003bf7a20 */ /* 0x000fe40000410000 */
[----:B------:R-:W-:Y:S01]  /*6490*/  FFMA.FTZ R167, R8, c[0x0][0x23c], -R192 ;  /* 0x00008f0008a77a23 */ /* 0x000fe200000108c0 */
[----:B------:R-:W-:Y:S01]  /*64a0*/  LOP3.LUT R8, R205, UR33, R166, 0x96, !PT ;  /* 0x00000021cd087c12 */ /* 0x000fe2000f8e96a6 */
[--C-:B------:R-:W-:Y:S01]  /*64b0*/  FFMA.FTZ R184, R9, c[0x0][0x23c], -R192.reuse ;  /* 0x00008f0009b87a23 */ /* 0x100fe200000108c0 */
[----:B------:R-:W-:Y:S01]  /*64c0*/  FSEL R191, R191, RZ, P1 ;  /* 0x000000ffbfbf7208 */ /* 0x000fe20000800000 */
[----:B------:R-:W-:Y:S01]  /*64d0*/  FFMA.FTZ R187, R4, c[0x0][0x23c], -R192 ;  /* 0x00008f0004bb7a23 */ /* 0x000fe200000108c0 */
[----:B------:R-:W1:Y:S01]  /*64e0*/  MUFU.EX2 R2, R2 ;  /* 0x0000000200027308 */ /* 0x000e620000000800 */
[----:B------:R-:W-:Y:S04]  /*64f0*/  IMAD.WIDE.U32 R196, R8, -0x326172a9, RZ ;  /* 0xcd9e8d5708c47825 */ /* 0x000fe800078e00ff */
[--C-:B------:R-:W-:Y:S01]  /*6500*/  FFMA.FTZ R185, R10, c[0x0][0x23c], -R191.reuse ;  /* 0x00008f000ab97a23 */ /* 0x100fe200000108bf */
[----:B------:R-:W-:Y:S01]  /*6510*/  LOP3.LUT R196, R203, UR15, R196, 0x96, !PT ;  /* 0x0000000fcbc47c12 */ /* 0x000fe2000f8e96c4 */
[--C-:B------:R-:W-:Y:S01]  /*6520*/  FFMA.FTZ R186, R11, c[0x0][0x23c], -R191.reuse ;  /* 0x00008f000bba7a23 */ /* 0x100fe200000108bf */
[----:B------:R-:W-:Y:S01]  /*6530*/  LOP3.LUT R8, R197, UR17, R250, 0x96, !PT ;  /* 0x00000011c5087c12 */ /* 0x000fe2000f8e96fa */
[----:B------:R-:W-:Y:S01]  /*6540*/  FFMA.FTZ R188, R5, c[0x0][0x23c], -R192 ;  /* 0x00008f0005bc7a23 */ /* 0x000fe200000108c0 */
[----:B------:R-:W-:Y:S01]  /*6550*/  MUFU.EX2 R167, R167 ;  /* 0x000000a700a77308 */ /* 0x000fe20000000800 */
[----:B------:R-:W-:Y:S04]  /*6560*/  IMAD.WIDE.U32 R196, R196, -0x2daee0ad, RZ ;  /* 0xd2511f53c4c47825 */ /* 0x000fe800078e00ff */
[----:B------:R-:W-:Y:S04]  /*6570*/  IMAD.WIDE.U32 R182, R8, -0x2daee0ad, RZ ;  /* 0xd2511f5308b67825 */ /* 0x000fe800078e00ff */
[--C-:B------:R-:W-:Y:S01]  /*6580*/  FFMA.FTZ R189, R6, c[0x0][0x23c], -R191.reuse ;  /* 0x00008f0006bd7a23 */ /* 0x100fe200000108bf */
[----:B------:R-:W-:Y:S01]  /*6590*/  LOP3.LUT R8, R183, UR14, R248, 0x96, !PT ;  /* 0x0000000eb7087c12 */ /* 0x000fe2000f8e96f8 */
[----:B------:R-:W-:Y:S01]  /*65a0*/  FFMA.FTZ R190, R7, c[0x0][0x23c], -R191 ;  /* 0x00008f0007be7a23 */ /* 0x000fe200000108bf */
[----:B------:R-:W-:Y:S01]  /*65b0*/  LOP3.LUT R182, R197, UR12, R182, 0x96, !PT ;  /* 0x0000000cc5b67c12 */ /* 0x000fe2000f8e96b6 */
[----:B------:R-:W-:Y:S01]  /*65c0*/  FADD.FTZ R0, -R3, R0 ;  /* 0x0000000003007221 */ /* 0x000fe20000010100 */
[----:B------:R-:W2:Y:S01]  /*65d0*/  MUFU.EX2 R184, R184 ;  /* 0x000000b800b87308 */ /* 0x000ea20000000800 */
[----:B------:R-:W-:Y:S04]  /*65e0*/  IMAD.WIDE.U32 R180, R8, -0x326172a9, RZ ;  /* 0xcd9e8d5708b47825 */ /* 0x000fe800078e00ff */
[----:B------:R-:W-:Y:S01]  /*65f0*/  IMAD.WIDE.U32 R182, R182, -0x326172a9, RZ ;  /* 0xcd9e8d57b6b67825 */ /* 0x000fe200078e00ff */
[----:B------:R-:W-:Y:S03]  /*6600*/  LOP3.LUT R8, R181, UR13, R202, 0x96, !PT ;  /* 0x0000000db5087c12 */ /* 0x000fe6000f8e96ca */
[----:B------:R-:W-:Y:S01]  /*6610*/  FMUL.FTZ R0, R0, c[0x0][0x23c] ;  /* 0x00008f0000007a20 */ /* 0x000fe20000410000 */
[----:B------:R-:W-:Y:S01]  /*6620*/  LOP3.LUT R180, R183, UR11, R180, 0x96, !PT ;  /* 0x0000000bb7b47c12 */ /* 0x000fe2000f8e96b4 */
[----:B------:R-:W-:Y:S01]  /*6630*/  IMAD.WIDE.U32 R8, R8, -0x2daee0ad, RZ ;  /* 0xd2511f5308087825 */ /* 0x000fe200078e00ff */
[----:B------:R-:W-:Y:S03]  /*6640*/  MUFU.EX2 R185, R185 ;  /* 0x000000b900b97308 */ /* 0x000fe60000000800 */
[----:B------:R-:W-:Y:S01]  /*6650*/  IMAD.WIDE.U32 R180, R180, -0x2daee0ad, RZ ;  /* 0xd2511f53b4b47825 */ /* 0x000fe200078e00ff */
[----:B------:R-:W-:Y:S03]  /*6660*/  LOP3.LUT R196, R9, UR10, R196, 0x96, !PT ;  /* 0x0000000a09c47c12 */ /* 0x000fe6000f8e96c4 */
[----:B-1----:R-:W-:Y:S01]  /*6670*/  FMUL.FTZ R9, R2, R157 ;  /* 0x0000009d02097220 */ /* 0x002fe20000410000 */
[----:B------:R-:W-:Y:S01]  /*6680*/  LOP3.LUT R4, R181, UR8, R8, 0x96, !PT ;  /* 0x00000008b5047c12 */ /* 0x000fe2000f8e9608 */
[----:B------:R-:W-:Y:S01]  /*6690*/  IMAD.WIDE.U32 R196, R196, -0x326172a9, RZ ;  /* 0xcd9e8d57c4c47825 */ /* 0x000fe200078e00ff */
[----:B------:R-:W1:Y:S03]  /*66a0*/  MUFU.EX2 R186, R186 ;  /* 0x000000ba00ba7308 */ /* 0x000e660000000800 */
[----:B------:R-:W-:Y:S01]  /*66b0*/  IMAD.WIDE.U32 R4, R4, -0x326172a9, RZ ;  /* 0xcd9e8d5704047825 */ /* 0x000fe200078e00ff */
[----:B------:R-:W-:Y:S03]  /*66c0*/  LOP3.LUT R182, R197, UR9, R182, 0x96, !PT ;  /* 0x00000009c5b67c12 */ /* 0x000fe6000f8e96b6 */
[----:B------:R-:W-:Y:S01]  /*66d0*/  FMUL.FTZ R8, R2, R156 ;  /* 0x0000009c02087220 */ /* 0x000fe20000410000 */
[----:B------:R-:W-:Y:S01]  /*66e0*/  LOP3.LUT R6, R4, 0xffff, RZ, 0xc0, !PT ;  /* 0x0000ffff04067812 */ /* 0x000fe200078ec0ff */
[C---:B------:R-:W-:Y:S01]  /*66f0*/  FMUL.FTZ R36, R2.reuse, R36 ;  /* 0x0000002402247220 */ /* 0x040fe20000410000 */
[----:B------:R-:W-:Y:S01]  /*6700*/  MUFU.EX2 R187, R187 ;  /* 0x000000bb00bb7308 */ /* 0x000fe20000000800 */
[----:B------:R-:W-:Y:S01]  /*6710*/  LOP3.LUT R5, R5, UR19, R196, 0x96, !PT ;  /* 0x0000001305057c12 */ /* 0x000fe2000f8e96c4 */
[C---:B------:R-:W-:Y:S01]  /*6720*/  FMUL.FTZ R37, R2.reuse, R37 ;  /* 0x0000002502257220 */ /* 0x040fe20000410000 */
[----:B------:R-:W-:Y:S01]  /*6730*/  SHF.R.U32.HI R171, RZ, 0x10, R4 ;  /* 0x00000010ffab7819 */ /* 0x000fe20000011604 */
[C---:B------:R-:W-:Y:S01]  /*6740*/  FMUL.FTZ R40, R2.reuse, R40 ;  /* 0x0000002802287220 */ /* 0x040fe20000410000 */
[----:B------:R-:W-:Y:S01]  /*6750*/  LOP3.LUT R7, R5, 0xffff, RZ, 0xc0, !PT ;  /* 0x0000ffff05077812 */ /* 0x000fe200078ec0ff */
[C---:B------:R-:W-:Y:S01]  /*6760*/  FMUL.FTZ R41, R2.reuse, R41 ;  /* 0x0000002902297220 */ /* 0x040fe20000410000 */
[----:B------:R-:W-:Y:S01]  /*6770*/  SHF.R.U32.HI R169, RZ, 0x10, R5 ;  /* 0x00000010ffa97819 */ /* 0x000fe20000011605 */
[C---:B------:R-:W-:Y:S01]  /*6780*/  FMUL.FTZ R44, R2.reuse, R44 ;  /* 0x0000002c022c7220 */ /* 0x040fe20000410000 */
[----:B------:R-:W-:Y:S01]  /*6790*/  SHF.R.U32.HI R6, RZ, 0x8, R6 ;  /* 0x00000008ff067819 */ /* 0x000fe20000011606 */
[----:B------:R-:W3:Y:S01]  /*67a0*/  MUFU.EX2 R188, R188 ;  /* 0x000000bc00bc7308 */ /* 0x000ee20000000800 */
[----:B------:R-:W-:Y:S01]  /*67b0*/  SHF.R.U32.HI R7, RZ, 0x8, R7 ;  /* 0x00000008ff077819 */ /* 0x000fe20000011607 */
[----:B------:R-:W-:Y:S01]  /*67c0*/  FMUL.FTZ R45, R2, R45 ;  /* 0x0000002d022d7220 */ /* 0x000fe20000410000 */
[----:B------:R-:W-:Y:S01]  /*67d0*/  LOP3.LUT R170, R4, 0xff, RZ, 0xc0, !PT ;  /* 0x000000ff04aa7812 */ /* 0x000fe200078ec0ff */
[C---:B------:R-:W-:Y:S01]  /*67e0*/  FMUL.FTZ R48, R2.reuse, R48 ;  /* 0x0000003002307220 */ /* 0x040fe20000410000 */
[----:B------:R-:W-:Y:S01]  /*67f0*/  SHF.R.U32.HI R4, RZ, 0x18, R4 ;  /* 0x00000018ff047819 */ /* 0x000fe20000011604 */
[C---:B------:R-:W-:Y:S01]  /*6800*/  FMUL.FTZ R49, R2.reuse, R49 ;  /* 0x0000003102317220 */ /* 0x040fe20000410000 */
[----:B------:R-:W-:Y:S01]  /*6810*/  LOP3.LUT R171, R171, 0xff, RZ, 0xc0, !PT ;  /* 0x000000ffabab7812 */ /* 0x000fe200078ec0ff */
[C---:B------:R-:W-:Y:S01]  /*6820*/  FMUL.FTZ R52, R2.reuse, R52 ;  /* 0x0000003402347220 */ /* 0x040fe20000410000 */
[----:B------:R-:W-:Y:S01]  /*6830*/  LOP3.LUT R168, R5, 0xff, RZ, 0xc0, !PT ;  /* 0x000000ff05a87812 */ /* 0x000fe200078ec0ff */
[----:B------:R-:W-:Y:S01]  /*6840*/  MUFU.EX2 R189, R189 ;  /* 0x000000bd00bd7308 */ /* 0x000fe20000000800 */
[----:B------:R-:W-:Y:S01]  /*6850*/  SHF.R.U32.HI R5, RZ, 0x18, R5 ;  /* 0x00000018ff057819 */ /* 0x000fe20000011605 */
[----:B------:R-:W-:Y:S01]  /*6860*/  FMUL.FTZ R53, R2, R53 ;  /* 0x0000003502357220 */ /* 0x000fe20000410000 */
[----:B------:R-:W-:Y:S01]  /*6870*/  LOP3.LUT R169, R169, 0xff, RZ, 0xc0, !PT ;  /* 0x000000ffa9a97812 */ /* 0x000fe200078ec0ff */
[----:B------:R-:W-:Y:S01]  /*6880*/  IMAD.WIDE.U32 R182, R182, -0x2daee0ad, RZ ;  /* 0xd2511f53b6b67825 */ /* 0x000fe200078e00ff */
[----:B------:R-:W-:Y:S02]  /*6890*/  PRMT R170, R170, 0x5410, R6 ;  /* 0x00005410aaaa7816 */ /* 0x000fe40000000006 */
[----:B------:R-:W-:Y:S01]  /*68a0*/  PRMT R171, R171, 0x5410, R4 ;  /* 0x00005410abab7816 */ /* 0x000fe20000000004 */
[----:B------:R-:W-:Y:S01]  /*68b0*/  FMUL.FTZ R56, R2, R56 ;  /* 0x0000003802387220 */ /* 0x000fe20000410000 */
[----:B------:R-:W-:Y:S01]  /*68c0*/  PRMT R168, R168, 0x5410, R7 ;  /* 0x00005410a8a87816 */ /* 0x000fe20000000007 */
[----:B------:R-:W4:Y:S01]  /*68d0*/  MUFU.EX2 R190, R190 ;  /* 0x000000be00be7308 */ /* 0x000f220000000800 */
[----:B------:R-:W-:Y:S01]  /*68e0*/  PRMT R169, R169, 0x5410, R5 ;  /* 0x00005410a9a97816 */ /* 0x000fe20000000005 */
[--C-:B------:R-:W-:Y:S01]  /*68f0*/  HSET2.LE.AND R170, R170, R244.reuse, PT ;  /* 0x000000f4aaaa7233 */ /* 0x100fe20003803000 */
[----:B--2---:R-:W-:Y:S01]  /*6900*/  F2FP.PACK_AB R7, R184, R167 ;  /* 0x000000a7b807723e */ /* 0x004fe200000000ff */
[--C-:B------:R-:W-:Y:S01]  /*6910*/  HSET2.LE.AND R171, R171, R244.reuse, PT ;  /* 0x000000f4abab7233 */ /* 0x100fe20003803000 */
[----:B-1----:R-:W-:Y:S01]  /*6920*/  F2FP.PACK_AB R6, R186, R185 ;  /* 0x000000b9ba06723e */ /* 0x002fe200000000ff */
[--C-:B------:R-:W-:Y:S01]  /*6930*/  HSET2.LE.AND R168, R168, R244.reuse, PT ;  /* 0x000000f4a8a87233 */ /* 0x100fe20003803000 */
[----:B---3--:R-:W-:Y:S01]  /*6940*/  F2FP.PACK_AB R5, R188, R187 ;  /* 0x000000bbbc05723e */ /* 0x008fe200000000ff */
[--C-:B------:R-:W-:Y:S01]  /*6950*/  HSET2.LE.AND R169, R169, R244.reuse, PT ;  /* 0x000000f4a9a97233 */ /* 0x100fe20003803000 */
[----:B------:R-:W-:Y:S01]  /*6960*/  LOP3.LUT R170, R170, R7, RZ, 0xc0, !PT ;  /* 0x00000007aaaa7212 */ /* 0x000fe200078ec0ff */
[----:B------:R-:W1:Y:S01]  /*6970*/  MUFU.EX2 R0, R0 ;  /* 0x0000000000007308 */ /* 0x000e620000000800 */
[----:B------:R-:W-:Y:S01]  /*6980*/  LOP3.LUT R171, R171, R6, RZ, 0xc0, !PT ;  /* 0x00000006abab7212 */ /* 0x000fe200078ec0ff */
[----:B------:R-:W-:Y:S01]  /*6990*/  FMUL.FTZ R57, R2, R57 ;  /* 0x0000003902397220 */ /* 0x000fe20000410000 */
[----:B------:R-:W-:Y:S01]  /*69a0*/  LOP3.LUT R168, R168, R5, RZ, 0xc0, !PT ;  /* 0x00000005a8a87212 */ /* 0x000fe200078ec0ff */
[C---:B------:R-:W-:Y:S01]  /*69b0*/  FMUL.FTZ R5, R2.reuse, R161 ;  /* 0x000000a102057220 */ /* 0x040fe20000410000 */
[----:B------:R-:W-:Y:S01]  /*69c0*/  SHF.R.U32.HI R165, RZ, 0x10, R182 ;  /* 0x00000010ffa57819 */ /* 0x000fe200000116b6 */
[----:B------:R-:W-:Y:S01]  /*69d0*/  FMUL.FTZ R60, R2, R60 ;  /* 0x0000003c023c7220 */ /* 0x000fe20000410000 */
[----:B------:R-:W-:Y:S01]  /*69e0*/  LOP3.LUT R166, R182, 0xff, RZ, 0xc0, !PT ;  /* 0x000000ffb6a67812 */ /* 0x000fe200078ec0ff */
[C---:B------:R-:W-:Y:S01]  /*69f0*/  FMUL.FTZ R61, R2.reuse, R61 ;  /* 0x0000003d023d7220 */ /* 0x040fe20000410000 */
[----:B------:R-:W-:Y:S01]  /*6a00*/  LOP3.LUT R181, R183, UR18, R180, 0x96, !PT ;  /* 0x00000012b7b57c12 */ /* 0x000fe2000f8e96b4 */
[C---:B------:R-:W-:Y:S01]  /*6a10*/  FMUL.FTZ R64, R2.reuse, R64 ;  /* 0x0000004002407220 */ /* 0x040fe20000410000 */
[----:B------:R-:W-:Y:S01]  /*6a20*/  LOP3.LUT R165, R165, 0xff, RZ, 0xc0, !PT ;  /* 0x000000ffa5a57812 */ /* 0x000fe200078ec0ff */
[C---:B------:R-:W-:Y:S01]  /*6a30*/  FMUL.FTZ R65, R2.reuse, R65 ;  /* 0x0000004102417220 */ /* 0x040fe20000410000 */
[--C-:B------:R-:W-:Y:S01]  /*6a40*/  SHF.R.U32.HI R180, RZ, 0x10, R181.reuse ;  /* 0x00000010ffb47819 */ /* 0x100fe200000116b5 */
[----:B------:R-:W-:Y:S01]  /*6a50*/  FMUL.FTZ R68, R2, R68 ;  /* 0x0000004402447220 */ /* 0x000fe20000410000 */
[----:B----4-:R-:W-:Y:S01]  /*6a60*/  F2FP.PACK_AB R4, R190, R189 ;  /* 0x000000bdbe04723e */ /* 0x010fe200000000ff */
[----:B------:R-:W-:Y:S01]  /*6a70*/  FMUL.FTZ R69, R2, R69 ;  /* 0x0000004502457220 */ /* 0x000fe20000410000 */
[----:B------:R-:W-:Y:S01]  /*6a80*/  LOP3.LUT R180, R180, 0xff, RZ, 0xc0, !PT ;  /* 0x000000ffb4b47812 */ /* 0x000fe200078ec0ff */
[C---:B------:R-:W-:Y:S01]  /*6a90*/  FMUL.FTZ R72, R2.reuse, R72 ;  /* 0x0000004802487220 */ /* 0x040fe20000410000 */
[----:B------:R-:W-:Y:S01]  /*6aa0*/  LOP3.LUT R169, R169, R4, RZ, 0xc0, !PT ;  /* 0x00000004a9a97212 */ /* 0x000fe200078ec0ff */
[C---:B------:R-:W-:Y:S02]  /*6ab0*/  FMUL.FTZ R4, R2.reuse, R160 ;  /* 0x000000a002047220 */ /* 0x040fe40000410000 */
[----:B------:R-:W-:Y:S02]  /*6ac0*/  FMUL.FTZ R73, R2, R73 ;  /* 0x0000004902497220 */ /* 0x000fe40000410000 */
        /* <DEDUP_REMOVED lines=9> */
[C---:B------:R-:W-:Y:S03]  /*6b60*/  HMMA.16816.F32 R8, R168.reuse, R174, R8 ;  /* 0x000000aea808723c */ /* 0x040fe60000001808 */
[----:B------:R-:W3:Y:S01]  /*6b70*/  LDSM.16.MT88.4 R172, [R224+0x1a000] ;  /* 0x01a00000e0ac783b */ /* 0x000ee20000004200 */
[C---:B------:R-:W-:Y:S02]  /*6b80*/  FMUL.FTZ R42, R0.reuse, R42 ;  /* 0x0000002a002a7220 */ /* 0x040fe40000410000 */
[C---:B------:R-:W-:Y:S02]  /*6b90*/  FMUL.FTZ R43, R0.reuse, R43 ;  /* 0x0000002b002b7220 */ /* 0x040fe40000410000 */
[C---:B------:R-:W-:Y:S04]  /*6ba0*/  HMMA.16816.F32 R36, R168.reuse, R176, R36 ;  /* 0x000000b0a824723c */ /* 0x040fe80000001824 */
[C---:B------:R-:W-:Y:S02]  /*6bb0*/  FMUL.FTZ R46, R0.reuse, R46 ;  /* 0x0000002e002e7220 */ /* 0x040fe40000410000 */
[C---:B------:R-:W-:Y:S01]  /*6bc0*/  FMUL.FTZ R47, R0.reuse, R47 ;  /* 0x0000002f002f7220 */ /* 0x040fe20000410000 */
[C---:B------:R-:W-:Y:S01]  /*6bd0*/  LOP3.LUT R176, R181.reuse, 0xff, RZ, 0xc0, !PT ;  /* 0x000000ffb5b07812 */ /* 0x040fe200078ec0ff */
[C---:B------:R-:W-:Y:S04]  /*6be0*/  HMMA.16816.F32 R40, R168.reuse, R178, R40 ;  /* 0x000000b2a828723c */ /* 0x040fe80000001828 */
[C---:B------:R-:W-:Y:S01]  /*6bf0*/  FMUL.FTZ R50, R0.reuse, R50 ;  /* 0x0000003200327220 */ /* 0x040fe20000410000 */
[----:B------:R-:W-:Y:S01]  /*6c00*/  LOP3.LUT R177, R181, 0xffff, RZ, 0xc0, !PT ;  /* 0x0000ffffb5b17812 */ /* 0x000fe200078ec0ff */
[C---:B------:R-:W-:Y:S01]  /*6c10*/  FMUL.FTZ R51, R0.reuse, R51 ;  /* 0x0000003300337220 */ /* 0x040fe20000410000 */
[----:B------:R-:W-:Y:S01]  /*6c20*/  SHF.R.U32.HI R181, RZ, 0x18, R181 ;  /* 0x00000018ffb57819 */ /* 0x000fe200000116b5 */
[C---:B------:R-:W-:Y:S01]  /*6c30*/  FMUL.FTZ R54, R0.reuse, R54 ;  /* 0x0000003600367220 */ /* 0x040fe20000410000 */
[----:B------:R-:W-:Y:S01]  /*6c40*/  SHF.R.U32.HI R177, RZ, 0x8, R177 ;  /* 0x00000008ffb17819 */ /* 0x000fe200000116b1 */
        /* <DEDUP_REMOVED lines=14> */
[C---:B------:R-:W-:Y:S02]  /*6d30*/  FMUL.FTZ R71, R0.reuse, R71 ;  /* 0x0000004700477220 */ /* 0x040fe40000410000 */
        /* <DEDUP_REMOVED lines=23> */
[C---:B------:R-:W-:Y:S04]  /*6eb0*/  FMUL.FTZ R88, R2.reuse, R88 ;  /* 0x0000005802587220 */ /* 0x040fe80000410000 */
[----:B------:R-:W-:Y:S01]  /*6ec0*/  FMUL.FTZ R89, R2, R89 ;  /* 0x0000005902597220 */ /* 0x000fe20000410000 */
        /* <DEDUP_REMOVED lines=58> */
[--C-:B------:R-:W-:Y:S01]  /*7270*/  FFMA.FTZ R193, R16, c[0x0][0x23c], -R192.reuse ;  /* 0x00008f0010c17a23 */ /* 0x100fe200000108c0 */
[----:B------:R-:W-:Y:S01]  /*7280*/  LOP3.LUT R156, R182, 0xffff, RZ, 0xc0, !PT ;  /* 0x0000ffffb69c7812 */ /* 0x000fe200078ec0ff */
[C---:B------:R-:W-:Y:S03]  /*7290*/  FMUL.FTZ R16, R2.reuse, R152 ;  /* 0x0000009802107220 */ /* 0x040fe60000410000 */
[C---:B------:R-:W-:Y:S01]  /*72a0*/  HMMA.16816.F32 R128, R168.reuse, R158, R128 ;  /* 0x0000009ea880723c */ /* 0x040fe20000001880 */
[----:B------:R-:W-:Y:S02]  /*72b0*/  MUFU.EX2 R193, R193 ;  /* 0x000000c100c17308 */ /* 0x000fe40000000800 */
[--C-:B------:R-:W-:Y:S02]  /*72c0*/  FFMA.FTZ R194, R17, c[0x0][0x23c], -R192.reuse ;  /* 0x00008f0011c27a23 */ /* 0x100fe400000108c0 */
[----:B------:R-:W-:Y:S02]  /*72d0*/  FMUL.FTZ R17, R2, R153 ;  /* 0x0000009902117220 */ /* 0x000fe40000410000 */
[--C-:B------:R-:W-:Y:S02]  /*72e0*/  FFMA.FTZ R195, R18, c[0x0][0x23c], -R191.reuse ;  /* 0x00008f0012c37a23 */ /* 0x100fe400000108bf */
[C---:B------:R-:W-:Y:S02]  /*72f0*/  FMUL.FTZ R18, R0.reuse, R154 ;  /* 0x0000009a00127220 */ /* 0x040fe40000410000 */
[----:B------:R-:W2:Y:S01]  /*7300*/  MUFU.EX2 R194, R194 ;  /* 0x000000c200c27308 */ /* 0x000ea20000000800 */
[--C-:B------:R-:W-:Y:S02]  /*7310*/  FFMA.FTZ R196, R19, c[0x0][0x23c], -R191.reuse ;  /* 0x00008f0013c47a23 */ /* 0x100fe400000108bf */
[----:B------:R-:W-:Y:S02]  /*7320*/  FMUL.FTZ R19, R0, R155 ;  /* 0x0000009b00137220 */ /* 0x000fe40000410000 */
[----:B------:R-:W4:Y:S01]  /*7330*/  LDSM.16.MT88.4 R152, [R220+0x1e000] ;  /* 0x01e00000dc98783b */ /* 0x000f220000004200 */
[C---:B------:R-:W-:Y:S02]  /*7340*/  FMUL.FTZ R132, R2.reuse, R132 ;  /* 0x0000008402847220 */ /* 0x040fe40000410000 */
[----:B------:R-:W-:Y:S02]  /*7350*/  FMUL.FTZ R133, R2, R133 ;  /* 0x0000008502857220 */ /* 0x000fe40000410000 */
[C---:B------:R-:W-:Y:S01]  /*7360*/  FMUL.FTZ R134, R0.reuse, R134 ;  /* 0x0000008600867220 */ /* 0x040fe20000410000 */
[----:B------:R-:W-:Y:S01]  /*7370*/  MUFU.EX2 R195, R195 ;  /* 0x000000c300c37308 */ /* 0x000fe20000000800 */
[----:B------:R-:W-:Y:S02]  /*7380*/  FMUL.FTZ R135, R0, R135 ;  /* 0x0000008700877220 */ /* 0x000fe40000410000 */
[C---:B------:R-:W-:Y:S02]  /*7390*/  FMUL.FTZ R136, R2.reuse, R136 ;  /* 0x0000008802887220 */ /* 0x040fe40000410000 */
[----:B------:R-:W-:Y:S02]  /*73a0*/  FMUL.FTZ R137, R2, R137 ;  /* 0x0000008902897220 */ /* 0x000fe40000410000 */
[C---:B------:R-:W-:Y:S01]  /*73b0*/  FMUL.FTZ R138, R0.reuse, R138 ;  /* 0x0000008a008a7220 */ /* 0x040fe20000410000 */
[C---:B---3--:R-:W-:Y:S02]  /*73c0*/  HMMA.16816.F32 R132, R168.reuse, R172, R132 ;  /* 0x000000aca884723c */ /* 0x048fe40000001884 */
[----:B------:R-:W-:Y:S01]  /*73d0*/  MUFU.EX2 R196, R196 ;  /* 0x000000c400c47308 */ /* 0x000fe20000000800 */
[----:B------:R-:W-:Y:S02]  /*73e0*/  FMUL.FTZ R139, R0, R139 ;  /* 0x0000008b008b7220 */ /* 0x000fe40000410000 */
[----:B------:R-:W-:Y:S01]  /*73f0*/  FFMA.FTZ R198, R13, c[0x0][0x23c], -R192 ;  /* 0x00008f000dc67a23 */ /* 0x000fe200000108c0 */
[----:B------:R-:W-:Y:S01]  /*7400*/  SHF.R.U32.HI R13, RZ, 0x8, R156 ;  /* 0x00000008ff0d7819 */ /* 0x000fe2000001169c */
[----:B------:R-:W-:Y:S01]  /*7410*/  FFMA.FTZ R197, R12, c[0x0][0x23c], -R192 ;  /* 0x00008f000cc57a23 */ /* 0x000fe200000108c0 */
[----:B------:R-:W3:Y:S01]  /*7420*/  LDSM.16.MT88.4 R156, [R224+0x18800] ;  /* 0x01880000e09c783b */ /* 0x000ee20000004200 */
[----:B------:R-:W-:Y:S01]  /*7430*/  SHF.R.U32.HI R12, RZ, 0x18, R182 ;  /* 0x00000018ff0c7819 */ /* 0x000fe200000116b6 */
[C---:B------:R-:W-:Y:S02]  /*7440*/  HMMA.16816.F32 R136, R168.reuse, R174, R136 ;  /* 0x000000aea888723c */ /* 0x040fe40000001888 */
[----:B------:R-:W-:Y:S01]  /*7450*/  MUFU.EX2 R198, R198 ;  /* 0x000000c600c67308 */ /* 0x000fe20000000800 */
[----:B------:R-:W-:Y:S01]  /*7460*/  FFMA.FTZ R199, R14, c[0x0][0x23c], -R191 ;  /* 0x00008f000ec77a23 */ /* 0x000fe200000108bf */
[----:B------:R-:W-:Y:S01]  /*7470*/  PRMT R166, R166, 0x5410, R13 ;  /* 0x00005410a6a67816 */ /* 0x000fe2000000000d */
[----:B------:R-:W-:Y:S01]  /*7480*/  FFMA.FTZ R200, R15, c[0x0][0x23c], -R191 ;  /* 0x00008f000fc87a23 */ /* 0x000fe200000108bf */
[----:B------:R-:W-:Y:S01]  /*7490*/  LDSM.16.MT88.4 R172, [R221+0x18800] ;  /* 0x01880000ddac783b */ /* 0x000fe20000004200 */
[C---:B------:R-:W-:Y:S01]  /*74a0*/  FMUL.FTZ R140, R2.reuse, R140 ;  /* 0x0000008c028c7220 */ /* 0x040fe20000410000 */
[C---:B-1----:R-:W-:Y:S04]  /*74b0*/  HMMA.16816.F32 R16, R168.reuse, R160, R16 ;  /* 0x000000a0a810723c */ /* 0x042fe80000001810 */
[----:B------:R-:W1:Y:S01]  /*74c0*/  MUFU.EX2 R197, R197 ;  /* 0x000000c500c57308 */ /* 0x000e620000000800 */
[----:B------:R-:W-:Y:S01]  /*74d0*/  FMUL.FTZ R141, R2, R141 ;  /* 0x0000008d028d7220 */ /* 0x000fe20000410000 */
[----:B------:R-:W-:Y:S01]  /*74e0*/  PRMT R165, R165, 0x5410, R12 ;  /* 0x00005410a5a57816 */ /* 0x000fe2000000000c */
[C---:B------:R-:W-:Y:S02]  /*74f0*/  FMUL.FTZ R142, R0.reuse, R142 ;  /* 0x0000008e008e7220 */ /* 0x040fe40000410000 */
[----:B------:R-:W-:Y:S03]  /*7500*/  FMUL.FTZ R143, R0, R143 ;  /* 0x0000008f008f7220 */ /* 0x000fe60000410000 */
[----:B------:R-:W-:Y:S01]  /*7510*/  FMUL.FTZ R12, R2, R148 ;  /* 0x00000094020c7220 */ /* 0x000fe20000410000 */
[----:B--2---:R-:W-:Y:S01]  /*7520*/  F2FP.PACK_AB R148, R194, R193 ;  /* 0x000000c1c294723e */ /* 0x004fe200000000ff */
[----:B------:R-:W-:Y:S01]  /*7530*/  MUFU.EX2 R199, R199 ;  /* 0x000000c700c77308 */ /* 0x000fe20000000800 */
[----:B------:R-:W-:Y:S01]  /*7540*/  FMUL.FTZ R13, R2, R149 ;  /* 0x00000095020d7220 */ /* 0x000fe20000410000 */
[C---:B------:R-:W-:Y:S01]  /*7550*/  HMMA.16816.F32 R140, R168.reuse, R162, R140 ;  /* 0x000000a2a88c723c */ /* 0x040fe2000000188c */
[----:B------:R-:W2:Y:S02]  /*7560*/  LDSM.16.MT88.4 R160, [R222+0x18800] ;  /* 0x01880000dea0783b */ /* 0x000ea40000004200 */
[----:B------:R-:W-:Y:S01]  /*7570*/  FMUL.FTZ R14, R0, R150 ;  /* 0x00000096000e7220 */ /* 0x000fe20000410000 */
[----:B------:R-:W-:Y:S01]  /*7580*/  PRMT R149, R180, 0x5410, R181 ;  /* 0x00005410b4957816 */ /* 0x000fe200000000b5 */
[----:B------:R-:W-:Y:S01]  /*7590*/  FMUL.FTZ R15, R0, R151 ;  /* 0x00000097000f7220 */ /* 0x000fe20000410000 */
[--C-:B------:R-:W-:Y:S01]  /*75a0*/  HSET2.LE.AND R150, R166, R244.reuse, PT ;  /* 0x000000f4a6967233 */ /* 0x100fe20003803000 */
[----:B------:R-:W-:Y:S01]  /*75b0*/  PRMT R166, R176, 0x5410, R177 ;  /* 0x00005410b0a67816 */ /* 0x000fe200000000b1 */
[----:B------:R-:W3:Y:S01]  /*75c0*/  MUFU.EX2 R200, R200 ;  /* 0x000000c800c87308 */ /* 0x000ee20000000800 */
[----:B------:R-:W2:Y:S03]  /*75d0*/  LDSM.16.MT88.4 R176, [R220+0x18800] ;  /* 0x01880000dcb0783b */ /* 0x000ea60000004200 */
[C---:B----4-:R-:W-:Y:S03]  /*75e0*/  HMMA.16816.F32 R12, R168.reuse, R152, R12 ;  /* 0x00000098a80c723c */ /* 0x050fe6000000180c */
[----:B------:R-:W-:Y:S01]  /*75f0*/  FMUL.FTZ R144, R2, R144 ;  /* 0x0000009002907220 */ /* 0x000fe20000410000 */
[----:B------:R-:W-:Y:S01]  /*7600*/  LOP3.LUT R150, R150, R148, RZ, 0xc0, !PT ;  /* 0x0000009496967212 */ /* 0x000fe200078ec0ff */
[----:B------:R-:W-:Y:S01]  /*7610*/  FMUL.FTZ R145, R2, R145 ;  /* 0x0000009102917220 */ /* 0x000fe20000410000 */
[--C-:B------:R-:W-:Y:S01]  /*7620*/  HSET2.LE.AND R151, R165, R244.reuse, PT ;  /* 0x000000f4a5977233 */ /* 0x100fe20003803000 */
[C---:B------:R-:W-:Y:S01]  /*7630*/  FMUL.FTZ R146, R0.reuse, R146 ;  /* 0x0000009200927220 */ /* 0x040fe20000410000 */
[--C-:B------:R-:W-:Y:S01]  /*7640*/  HSET2.LE.AND R148, R166, R244.reuse, PT ;  /* 0x000000f4a6947233 */ /* 0x100fe20003803000 */
[----:B------:R-:W-:Y:S01]  /*7650*/  FMUL.FTZ R147, R0, R147 ;  /* 0x0000009300937220 */ /* 0x000fe20000410000 */
[----:B------:R-:W4:Y:S02]  /*7660*/  LDSM.16.MT88.4 R180, [R224+0x1a800] ;  /* 0x01a80000e0b4783b */ /* 0x000f240000004200 */
[--C-:B------:R-:W-:Y:S01]  /*7670*/  HSET2.LE.AND R149, R149, R244.reuse, PT ;  /* 0x000000f495957233 */ /* 0x100fe20003803000 */
[----:B-1----:R-:W-:Y:S01]  /*7680*/  F2FP.PACK_AB R153, R198, R197 ;  /* 0x000000c5c699723e */ /* 0x002fe200000000ff */
[----:B------:R-:W-:Y:S01]  /*7690*/  FFMA.FTZ R187, R2, R246, R187 ;  /* 0x000000f602bb7223 */ /* 0x000fe200000100bb */
[----:B------:R-:W-:Y:S01]  /*76a0*/  F2FP.PACK_AB R165, R196, R195 ;  /* 0x000000c3c4a5723e */ /* 0x000fe200000000ff */
[----:B------:R-:W-:Y:S02]  /*76b0*/  HMMA.16816.F32 R144, R168, R154, R144 ;  /* 0x0000009aa890723c */ /* 0x000fe40000001890 */
[----:B------:R-:W-:Y:S01]  /*76c0*/  LDSM.16.MT88.4 R168, [R224+0x1c800] ;  /* 0x01c80000e0a8783b */ /* 0x000fe20000004200 */
[----:B------:R-:W-:Y:S01]  /*76d0*/  LOP3.LUT R151, R151, R165, RZ, 0xc0, !PT ;  /* 0x000000a597977212 */ /* 0x000fe200078ec0ff */
[----:B------:R-:W-:Y:S01]  /*76e0*/  FFMA.FTZ R189, R0, R245, R189 ;  /* 0x000000f500bd7223 */ /* 0x000fe200000100bd */
[----:B---3--:R-:W-:Y:S01]  /*76f0*/  F2FP.PACK_AB R152, R200, R199 ;  /* 0x000000c7c898723e */ /* 0x008fe200000000ff */
[----:B------:R-:W-:Y:S01]  /*7700*/  FADD.FTZ R187, R188, R187 ;  /* 0x000000bbbcbb7221 */ /* 0x000fe20000010000 */
[----:B------:R-:W-:Y:S01]  /*7710*/  LOP3.LUT R148, R148, R153, RZ, 0xc0, !PT ;  /* 0x0000009994947212 */ /* 0x000fe200078ec0ff */
[----:B------:R-:W-:Y:S01]  /*7720*/  FADD.FTZ R189, R190, R189 ;  /* 0x000000bdbebd7221 */ /* 0x000fe20000010000 */
[----:B------:R-:W-:Y:S02]  /*7730*/  LOP3.LUT R149, R149, R152, RZ, 0xc0, !PT ;  /* 0x0000009895957212 */ /* 0x000fe400078ec0ff */
[----:B------:R-:W1:Y:S01]  /*7740*/  LDSM.16.MT88.4 R152, [R222+0x1a800] ;  /* 0x01a80000de98783b */ /* 0x000e620000004200 */
[----:B------:R-:W-:Y:S01]  /*7750*/  MOV R0, R3 ;  /* 0x0000000300007202 */ /* 0x000fe20000000f00 */
[----:B------:R-:W-:Y:S01]  /*7760*/  FADD.FTZ R187, R167, R187 ;  /* 0x000000bba7bb7221 */ /* 0x000fe20000010000 */
[----:B------:R-:W-:Y:S01]  /*7770*/  MOV R2, R164 ;  /* 0x000000a400027202 */ /* 0x000fe20000000f00 */
[----:B------:R-:W-:Y:S01]  /*7780*/  FADD.FTZ R189, R185, R189 ;  /* 0x000000bdb9bd7221 */ /* 0x000fe20000010000 */
[C---:B------:R-:W-:Y:S05]  /*7790*/  HMMA.16816.F32 R4, R148.reuse, R156, R4 ;  /* 0x0000009c9404723c */ /* 0x040fea0000001804 */
[----:B------:R-:W-:Y:S02]  /*77a0*/  FADD.FTZ R184, R184, R187 ;  /* 0x000000bbb8b87221 */ /* 0x000fe40000010000 */
[----:B------:R-:W-:Y:S01]  /*77b0*/  FADD.FTZ R186, R186, R189 ;  /* 0x000000bdbaba7221 */ /* 0x000fe20000010000 */
[C---:B------:R-:W-:Y:S01]  /*77c0*/  HMMA.16816.F32 R8, R148.reuse, R158, R8 ;  /* 0x0000009e9408723c */ /* 0x040fe20000001808 */
[----:B------:R-:W3:Y:S03]  /*77d0*/  LDSM.16.MT88.4 R156, [R221+0x1a800] ;  /* 0x01a80000dd9c783b */ /* 0x000ee60000004200 */
        /* <DEDUP_REMOVED lines=26> */
[C---:B--2---:R-:W-:Y:S07]  /*7980*/  HMMA.16816.F32 R84, R148.reuse, R160, R84 ;  /* 0x000000a09454723c */ /* 0x044fee0000001854 */
[----:B------:R-:W-:Y:S01]  /*7990*/  MOV R160, UR4 ;  /* 0x0000000400a07c02 */ /* 0x000fe20008000f00 */
[C---:B------:R-:W-:Y:S08]  /*79a0*/  HMMA.16816.F32 R88, R148.reuse, R162, R88 ;  /* 0x000000a29458723c */ /* 0x040ff00000001858 */
[C---:B------:R-:W-:Y:S08]  /*79b0*/  HMMA.16816.F32 R92, R148.reuse, R168, R92 ;  /* 0x000000a8945c723c */ /* 0x040ff0000000185c */
[C---:B------:R-:W-:Y:S08]  /*79c0*/  HMMA.16816.F32 R96, R148.reuse, R170, R96 ;  /* 0x000000aa9460723c */ /* 0x040ff00000001860 */
[C---:B------:R-:W-:Y:S07]  /*79d0*/  HMMA.16816.F32 R100, R148.reuse, R172, R100 ;  /* 0x000000ac9464723c */ /* 0x040fee0000001864 */
[----:B------:R-:W-:Y:S01]  /*79e0*/  FFMA.FTZ R172, R24, c[0x0][0x23c], -R192 ;  /* 0x00008f0018ac7a23 */ /* 0x000fe200000108c0 */
[C---:B------:R-:W-:Y:S04]  /*79f0*/  HMMA.16816.F32 R104, R148.reuse, R174, R104 ;  /* 0x000000ae9468723c */ /* 0x040fe80000001868 */
[----:B------:R-:W-:Y:S01]  /*7a00*/  LOP3.LUT R24, R205, UR33, R160, 0x96, !PT ;  /* 0x00000021cd187c12 */ /* 0x000fe2000f8e96a0 */
[----:B------:R-:W-:Y:S01]  /*7a10*/  FFMA.FTZ R173, R25, c[0x0][0x23c], -R192 ;  /* 0x00008f0019ad7a23 */ /* 0x000fe200000108c0 */
[----:B------:R-:W2:Y:S01]  /*7a20*/  LDSM.16.MT88.4 R160, [R221+0x1e800] ;  /* 0x01e80000dda0783b */ /* 0x000ea20000004200 */
[--C-:B------:R-:W-:Y:S01]  /*7a30*/  FFMA.FTZ R174, R26, c[0x0][0x23c], -R191.reuse ;  /* 0x00008f001aae7a23 */ /* 0x100fe200000108bf */
[C---:B------:R-:W-:Y:S01]  /*7a40*/  HMMA.16816.F32 R108, R148.reuse, R176, R108 ;  /* 0x000000b0946c723c */ /* 0x040fe2000000186c */
[----:B------:R-:W-:Y:S03]  /*7a50*/  MUFU.EX2 R172, R172 ;  /* 0x000000ac00ac7308 */ /* 0x000fe60000000800 */
[--C-:B------:R-:W-:Y:S02]  /*7a60*/  FFMA.FTZ R175, R27, c[0x0][0x23c], -R191.reuse ;  /* 0x00008f001baf7a23 */ /* 0x100fe400000108bf */
[----:B------:R-:W-:Y:S02]  /*7a70*/  IMAD.WIDE.U32 R168, R24, -0x326172a9, RZ ;  /* 0xcd9e8d5718a87825 */ /* 0x000fe400078e00ff */
[C---:B------:R-:W-:Y:S03]  /*7a80*/  HMMA.16816.F32 R112, R148.reuse, R178, R112 ;  /* 0x000000b29470723c */ /* 0x040fe60000001870 */
[----:B------:R-:W-:Y:S01]  /*7a90*/  MUFU.EX2 R174, R174 ;  /* 0x000000ae00ae7308 */ /* 0x000fe20000000800 */
[----:B------:R-:W-:Y:S01]  /*7aa0*/  LOP3.LUT R24, R169, UR17, R250, 0x96, !PT ;  /* 0x00000011a9187c12 */ /* 0x000fe2000f8e96fa */
[----:B------:R-:W-:Y:S01]  /*7ab0*/  FFMA.FTZ R176, R20, c[0x0][0x23c], -R192 ;  /* 0x00008f0014b07a23 */ /* 0x000fe200000108c0 */
[----:B------:R-:W-:Y:S01]  /*7ac0*/  LOP3.LUT R168, R203, UR15, R168, 0x96, !PT ;  /* 0x0000000fcba87c12 */ /* 0x000fe2000f8e96a8 */
[----:B------:R-:W-:Y:S01]  /*7ad0*/  FFMA.FTZ R177, R21, c[0x0][0x23c], -R192 ;  /* 0x00008f0015b17a23 */ /* 0x000fe200000108c0 */
[C---:B----4-:R-:W-:Y:S04]  /*7ae0*/  HMMA.16816.F32 R116, R148.reuse, R180, R116 ;  /* 0x000000b49474723c */ /* 0x050fe80000001874 */
[----:B------:R-:W-:Y:S01]  /*7af0*/  IMAD.WIDE.U32 R168, R168, -0x2daee0ad, RZ ;  /* 0xd2511f53a8a87825 */ /* 0x000fe200078e00ff */
[----:B------:R-:W4:Y:S03]  /*7b00*/  MUFU.EX2 R176, R176 ;  /* 0x000000b000b07308 */ /* 0x000f260000000800 */
[C---:B------:R-:W-:Y:S04]  /*7b10*/  HMMA.16816.F32 R120, R148.reuse, R182, R120 ;  /* 0x000000b69478723c */ /* 0x040fe80000001878 */
[----:B------:R-:W-:Y:S03]  /*7b20*/  IMAD.WIDE.U32 R24, R24, -0x2daee0ad, RZ ;  /* 0xd2511f5318187825 */ /* 0x000fe600078e00ff */
[----:B------:R-:W-:Y:S01]  /*7b30*/  MUFU.EX2 R177, R177 ;  /* 0x000000b100b17308 */ /* 0x000fe20000000800 */
[C---:B-1----:R-:W-:Y:S04]  /*7b40*/  HMMA.16816.F32 R124, R148.reuse, R152, R124 ;  /* 0x00000098947c723c */ /* 0x042fe8000000187c */
[----:B------:R-:W-:Y:S01]  /*7b50*/  LOP3.LUT R24, R169, UR12, R24, 0x96, !PT ;  /* 0x0000000ca9187c12 */ /* 0x000fe2000f8e9618 */
[--C-:B------:R-:W-:Y:S01]  /*7b60*/  FFMA.FTZ R178, R22, c[0x0][0x23c], -R191.reuse ;  /* 0x00008f0016b27a23 */ /* 0x100fe200000108bf */
[----:B------:R-:W-:Y:S01]  /*7b70*/  LOP3.LUT R25, R25, UR14, R248, 0x96, !PT ;  /* 0x0000000e19197c12 */ /* 0x000fe2000f8e96f8 */
[----:B------:R-:W-:Y:S01]  /*7b80*/  FFMA.FTZ R179, R23, c[0x0][0x23c], -R191 ;  /* 0x00008f0017b37a23 */ /* 0x000fe200000108bf */
[C---:B------:R-:W-:Y:S01]  /*7b90*/  HMMA.16816.F32 R128, R148.reuse, R154, R128 ;  /* 0x0000009a9480723c */ /* 0x040fe20000001880 */
[----:B------:R-:W1:Y:S01]  /*7ba0*/  LDSM.16.MT88.4 R152, [R220+0x1e800] ;  /* 0x01e80000dc98783b */ /* 0x000e620000004200 */
[----:B------:R-:W-:Y:S02]  /*7bb0*/  MUFU.EX2 R175, R175 ;  /* 0x000000af00af7308 */ /* 0x000fe40000000800 */
[----:B------:R-:W-:Y:S04]  /*7bc0*/  IMAD.WIDE.U32 R204, R24, -0x326172a9, RZ ;  /* 0xcd9e8d5718cc7825 */ /* 0x000fe800078e00ff */
[C---:B---3--:R-:W-:Y:S04]  /*7bd0*/  HMMA.16816.F32 R132, R148.reuse, R156, R132 ;  /* 0x0000009c9484723c */ /* 0x048fe80000001884 */
[----:B------:R-:W-:Y:S01]  /*7be0*/  MOV R181, R205 ;  /* 0x000000cd00b57202 */ /* 0x000fe20000000f00 */
[----:B------:R-:W-:Y:S01]  /*7bf0*/  MUFU.EX2 R173, R173 ;  /* 0x000000ad00ad7308 */ /* 0x000fe20000000800 */
[----:B----4-:R-:W-:Y:S02]  /*7c00*/  FADD.FTZ R194, R176, R194 ;  /* 0x000000c2b0c27221 */ /* 0x010fe40000010000 */
[C---:B------:R-:W-:Y:S04]  /*7c10*/  HMMA.16816.F32 R136, R148.reuse, R158, R136 ;  /* 0x0000009e9488723c */ /* 0x040fe80000001888 */
[----:B------:R-:W-:Y:S03]  /*7c20*/  IMAD.WIDE.U32 R156, R25, -0x326172a9, RZ ;  /* 0xcd9e8d57199c7825 */ /* 0x000fe600078e00ff */
[----:B------:R-:W3:Y:S01]  /*7c30*/  MUFU.EX2 R178, R178 ;  /* 0x000000b200b27308 */ /* 0x000ee20000000800 */
[C---:B--2---:R-:W-:Y:S04]  /*7c40*/  HMMA.16816.F32 R16, R148.reuse, R160, R16 ;  /* 0x000000a09410723c */ /* 0x044fe80000001810 */
[----:B------:R-:W-:Y:S02]  /*7c50*/  LOP3.LUT R203, R157, UR13, R202, 0x96, !PT ;  /* 0x0000000d9dcb7c12 */ /* 0x000fe4000f8e96ca */
[----:B------:R-:W-:Y:S02]  /*7c60*/  LOP3.LUT R202, R205, UR11, R156, 0x96, !PT ;  /* 0x0000000bcdca7c12 */ /* 0x000fe4000f8e969c */
[C---:B------:R-:W-:Y:S01]  /*7c70*/  HMMA.16816.F32 R140, R148.reuse, R162, R140 ;  /* 0x000000a2948c723c */ /* 0x040fe2000000188c */
[----:B------:R-:W-:Y:S01]  /*7c80*/  LDSM.16.MT88.4 R156, [R222+0x19000] ;  /* 0x01900000de9c783b */ /* 0x000fe20000004200 */
[----:B------:R-:W2:Y:S02]  /*7c90*/  MUFU.EX2 R179, R179 ;  /* 0x000000b300b37308 */ /* 0x000ea40000000800 */
[----:B------:R-:W-:Y:S04]  /*7ca0*/  IMAD.WIDE.U32 R24, R203, -0x2daee0ad, RZ ;  /* 0xd2511f53cb187825 */ /* 0x000fe800078e00ff */
[----:B------:R-:W-:Y:S01]  /*7cb0*/  IMAD.WIDE.U32 R202, R202, -0x2daee0ad, RZ ;  /* 0xd2511f53caca7825 */ /* 0x000fe200078e00ff */
[C---:B-1----:R-:W-:Y:S01]  /*7cc0*/  HMMA.16816.F32 R12, R148.reuse, R152, R12 ;  /* 0x00000098940c723c */ /* 0x042fe2000000180c */
[----:B------:R-:W-:Y:S02]  /*7cd0*/  LDSM.16.MT88.4 R160, [R221+0x19000] ;  /* 0x01900000dda0783b */ /* 0x000fe40000004200 */
[----:B------:R-:W-:Y:S02]  /*7ce0*/  LOP3.LUT R182, R25, UR10, R168, 0x96, !PT ;  /* 0x0000000a19b67c12 */ /* 0x000fe4000f8e96a8 */
[----:B------:R-:W-:Y:S01]  /*7cf0*/  LOP3.LUT R20, R203, UR8, R24, 0x96, !PT ;  /* 0x00000008cb147c12 */ /* 0x000fe2000f8e9618 */
[----:B---3--:R-:W-:Y:S02]  /*7d00*/  FADD.FTZ R196, R178, R196 ;  /* 0x000000c4b2c47221 */ /* 0x008fe40000010000 */
[----:B------:R-:W-:Y:S01]  /*7d10*/  HMMA.16816.F32 R144, R148, R154, R144 ;  /* 0x0000009a9490723c */ /* 0x000fe20000001890 */
[----:B------:R-:W-:Y:S03]  /*7d20*/  LDSM.16.MT88.4 R148, [R220+0x19000] ;  /* 0x01900000dc94783b */ /* 0x000fe60000004200 */
[----:B------:R-:W-:Y:S04]  /*7d30*/  IMAD.WIDE.U32 R24, R20, -0x326172a9, RZ ;  /* 0xcd9e8d5714187825 */ /* 0x000fe800078e00ff */
[----:B------:R-:W-:Y:S01]  /*7d40*/  IMAD.WIDE.U32 R182, R182, -0x326172a9, RZ ;  /* 0xcd9e8d57b6b67825 */ /* 0x000fe200078e00ff */
[----:B------:R-:W-:Y:S03]  /*7d50*/  LOP3.LUT R165, R24, 0xffff, RZ, 0xc0, !PT ;  /* 0x0000ffff18a57812 */ /* 0x000fe600078ec0ff */
[----:B------:R-:W-:Y:S02]  /*7d60*/  SHF.R.U32.HI R166, RZ, 0x10, R24 ;  /* 0x00000010ffa67819 */ /* 0x000fe40000011618 */
[----:B------:R-:W-:Y:S01]  /*7d70*/  LOP3.LUT R20, R25, UR19, R182, 0x96, !PT ;  /* 0x0000001319147c12 */ /* 0x000fe2000f8e96b6 */
[----:B------:R-:W-:Y:S01]  /*7d80*/  FFMA.FTZ R182, R32, c[0x0][0x23c], -R192 ;  /* 0x00008f0020b67a23 */ /* 0x000fe200000108c0 */
[----:B------:R-:W-:Y:S02]  /*7d90*/  LOP3.LUT R22, R24, 0xff, RZ, 0xc0, !PT ;  /* 0x000000ff18167812 */ /* 0x000fe400078ec0ff */
[----:B------:R-:W-:Y:S02]  /*7da0*/  SHF.R.U32.HI R21, RZ, 0x18, R24 ;  /* 0x00000018ff157819 */ /* 0x000fe40000011618 */
[----:B------:R-:W1:Y:S01]  /*7db0*/  LDSM.16.MT88.4 R24, [R224+0x19000] ;  /* 0x01900000e018783b */ /* 0x000e620000004200 */
[C---:B------:R-:W-:Y:S01]  /*7dc0*/  LOP3.LUT R153, R20.reuse, 0xffff, RZ, 0xc0, !PT ;  /* 0x0000ffff14997812 */ /* 0x040fe200078ec0ff */
[----:B------:R-:W-:Y:S01]  /*7dd0*/  MUFU.EX2 R182, R182 ;  /* 0x000000b600b67308 */ /* 0x000fe20000000800 */
[----:B------:R-:W-:Y:S02]  /*7de0*/  LOP3.LUT R152, R20, 0xff, RZ, 0xc0, !PT ;  /* 0x000000ff14987812 */ /* 0x000fe400078ec0ff */
[----:B------:R-:W-:Y:S02]  /*7df0*/  SHF.R.U32.HI R153, RZ, 0x8, R153 ;  /* 0x00000008ff997819 */ /* 0x000fe40000011699 */
[----:B------:R-:W-:Y:S02]  /*7e00*/  LOP3.LUT R23, R166, 0xff, RZ, 0xc0, !PT ;  /* 0x000000ffa6177812 */ /* 0x000fe400078ec0ff */
[--C-:B------:R-:W-:Y:S02]  /*7e10*/  SHF.R.U32.HI R180, RZ, 0x10, R20.reuse ;  /* 0x00000010ffb47819 */ /* 0x100fe40000011614 */
[----:B------:R-:W-:Y:S02]  /*7e20*/  PRMT R23, R23, 0x5410, R21 ;  /* 0x0000541017177816 */ /* 0x000fe40000000015 */
[----:B------:R-:W-:Y:S02]  /*7e30*/  PRMT R21, R152, 0x5410, R153 ;  /* 0x0000541098157816 */ /* 0x000fe40000000099 */
[----:B------:R-:W-:Y:S01]  /*7e40*/  SHF.R.U32.HI R168, RZ, 0x18, R20 ;  /* 0x00000018ffa87819 */ /* 0x000fe20000011614 */
[--C-:B------:R-:W-:Y:S01]  /*7e50*/  HSET2.LE.AND R23, R23, R244.reuse, PT ;  /* 0x000000f417177233 */ /* 0x100fe20003803000 */
[----:B------:R-:W-:Y:S01]  /*7e60*/  LOP3.LUT R180, R180, 0xff, RZ, 0xc0, !PT ;  /* 0x000000ffb4b47812 */ /* 0x000fe200078ec0ff */
[--C-:B------:R-:W-:Y:S01]  /*7e70*/  HSET2.LE.AND R20, R21, R244.reuse, PT ;  /* 0x000000f415147233 */ /* 0x100fe20003803000 */
[----:B------:R-:W-:Y:S01]  /*7e80*/  SHF.R.U32.HI R165, RZ, 0x8, R165 ;  /* 0x00000008ffa57819 */ /* 0x000fe200000116a5 */
[----:B------:R-:W3:Y:S01]  /*7e90*/  LDSM.16.MT88.4 R152, [R224+0x1b000] ;  /* 0x01b00000e098783b */ /* 0x000ee20000004200 */
[----:B------:R-:W-:Y:S02]  /*7ea0*/  PRMT R180, R180, 0x5410, R168 ;  /* 0x00005410b4b47816 */ /* 0x000fe400000000a8 */
[----:B------:R-:W-:Y:S02]  /*7eb0*/  PRMT R22, R22, 0x5410, R165 ;  /* 0x0000541016167816 */ /* 0x000fe400000000a5 */
[C---:B------:R-:W-:Y:S01]  /*7ec0*/  F2FP.PACK_AB R21, R177.reuse, R176 ;  /* 0x000000b0b115723e */ /* 0x040fe200000000ff */
[----:B------:R-:W-:Y:S01]  /*7ed0*/  FADD.FTZ R177, R177, R194 ;  /* 0x000000c2b1b17221 */ /* 0x000fe20000010000 */
[----:B------:R-:W-:Y:S01]  /*7ee0*/  F2FP.PACK_AB R165, R175, R174 ;  /* 0x000000aeafa5723e */ /* 0x000fe200000000ff */
[--C-:B------:R-:W-:Y:S01]  /*7ef0*/  HSET2.LE.AND R22, R22, R244.reuse, PT ;  /* 0x000000f416167233 */ /* 0x100fe20003803000 */
[----:B------:R-:W-:Y:S01]  /*7f00*/  LOP3.LUT R20, R20, R21, RZ, 0xc0, !PT ;  /* 0x0000001514147212 */ /* 0x000fe200078ec0ff */
[--C-:B------:R-:W-:Y:S01]  /*7f10*/  HSET2.LE.AND R21, R180, R244.reuse, PT ;  /* 0x000000f4b4157233 */ /* 0x100fe20003803000 */
[----:B------:R-:W-:Y:S01]  /*7f20*/  LOP3.LUT R23, R23, R165, RZ, 0xc0, !PT ;  /* 0x000000a517177212 */ /* 0x000fe200078ec0ff */
[----:B------:R-:W4:Y:S01]  /*7f30*/  LDSM.16.MT88.4 R168, [R222+0x1b000] ;  /* 0x01b00000dea8783b */ /* 0x000f220000004200 */
[----:B------:R-:W-:Y:S01]  /*7f40*/  F2FP.PACK_AB R166, R173, R172 ;  /* 0x000000acada6723e */ /* 0x000fe200000000ff */
[----:B------:R-:W-:Y:S01]  /*7f50*/  FADD.FTZ R177, R172, R177 ;  /* 0x000000b1acb17221 */ /* 0x000fe20000010000 */
[C---:B--2---:R-:W-:Y:S01]  /*7f60*/  F2FP.PACK_AB R165, R179.reuse, R178 ;  /* 0x000000b2b3a5723e */ /* 0x044fe200000000ff */
[----:B------:R-:W-:Y:S01]  /*7f70*/  FADD.FTZ R179, R179, R196 ;  /* 0x000000c4b3b37221 */ /* 0x000fe20000010000 */
[----:B------:R-:W-:Y:S01]  /*7f80*/  LOP3.LUT R22, R22, R166, RZ, 0xc0, !PT ;  /* 0x000000a616167212 */ /* 0x000fe200078ec0ff */
[--C-:B------:R-:W-:Y:S01]  /*7f90*/  FFMA.FTZ R166, R29, c[0x0][0x23c], -R192.reuse ;  /* 0x00008f001da67a23 */ /* 0x100fe200000108c0 */
[----:B------:R-:W-:Y:S01]  /*7fa0*/  LOP3.LUT R21, R21, R165, RZ, 0xc0, !PT ;  /* 0x000000a515157212 */ /* 0x000fe200078ec0ff */
[--C-:B------:R-:W-:Y:S01]  /*7fb0*/  FFMA.FTZ R165, R28, c[0x0][0x23c], -R192.reuse ;  /* 0x00008f001ca57a23 */ /* 0x100fe200000108c0 */
[----:B------:R-:W-:Y:S01]  /*7fc0*/  MOV R180, R204 ;  /* 0x000000cc00b47202 */ /* 0x000fe20000000f00 */
[----:B------:R-:W-:Y:S01]  /*7fd0*/  FFMA.FTZ R192, R33, c[0x0][0x23c], -R192 ;  /* 0x00008f0021c07a23 */ /* 0x000fe200000108c0 */
[----:B------:R2:W5:Y:S01]  /*7fe0*/  LDL.LU.64 R204, [R1+0x8] ;  /* 0x0000080001cc7983 */ /* 0x0005620000300a00 */
[----:B------:R-:W-:Y:S01]  /*7ff0*/  MUFU.EX2 R166, R166 ;  /* 0x000000a600a67308 */ /* 0x000fe20000000800 */
[----:B------:R-:W-:Y:S01]  /*8000*/  FADD.FTZ R179, R174, R179 ;  /* 0x000000b3aeb37221 */ /* 0x000fe20000010000 */
[C---:B-1----:R-:W-:Y:S05]  /*8010*/  HMMA.16816.F32 R4, R20.reuse, R24, R4 ;  /* 0x000000181404723c */ /* 0x042fea0000001804 */
[----:B------:R-:W-:Y:S02]  /*8020*/  FADD.FTZ R173, R173, R177 ;  /* 0x000000b1adad7221 */ /* 0x000fe40000010000 */
[----:B------:R-:W-:Y:S01]  /*8030*/  FADD.FTZ R175, R175, R179 ;  /* 0x000000b3afaf7221 */ /* 0x000fe20000010000 */
[C---:B------:R-:W-:Y:S01]  /*8040*/  HMMA.16816.F32 R8, R20.reuse, R26, R8 ;  /* 0x0000001a1408723c */ /* 0x040fe20000001808 */
[----:B------:R-:W1:Y:S01]  /*8050*/  LDSM.16.MT88.4 R24, [R221+0x1b000] ;  /* 0x01b00000dd18783b */ /* 0x000e620000004200 */
[----:B------:R-:W-:Y:S06]  /*8060*/  MUFU.EX2 R192, R192 ;  /* 0x000000c000c07308 */ /* 0x000fec0000000800 */
[C---:B------:R-:W-:Y:S04]  /*8070*/  HMMA.16816.F32 R36, R20.reuse, R156, R36 ;  /* 0x0000009c1424723c */ /* 0x040fe80000001824 */
[----:B------:R-:W2:Y:S04]  /*8080*/  MUFU.EX2 R165, R165 ;  /* 0x000000a500a57308 */ /* 0x000ea80000000800 */
[C---:B------:R-:W-:Y:S01]  /*8090*/  HMMA.16816.F32 R40, R20.reuse, R158, R40 ;  /* 0x0000009e1428723c */ /* 0x040fe20000001828 */
[----:B------:R-:W1:Y:S07]  /*80a0*/  LDSM.16.MT88.4 R156, [R220+0x1b000] ;  /* 0x01b00000dc9c783b */ /* 0x000e6e0000004200 */
[C---:B------:R-:W-:Y:S08]  /*80b0*/  HMMA.16816.F32 R44, R20.reuse, R160, R44 ;  /* 0x000000a0142c723c */ /* 0x040ff0000000182c */
[C---:B------:R-:W-:Y:S01]  /*80c0*/  HMMA.16816.F32 R48, R20.reuse, R162, R48 ;  /* 0x000000a21430723c */ /* 0x040fe20000001830 */
[----:B------:R-:W-:Y:S03]  /*80d0*/  LDSM.16.MT88.4 R160, [R222+0x1d000] ;  /* 0x01d00000dea0783b */ /* 0x000fe60000004200 */
[----:B--2---:R-:W-:Y:S04]  /*80e0*/  FADD.FTZ R173, R165, R173 ;  /* 0x000000ada5ad7221 */ /* 0x004fe80000010000 */
[C---:B------:R-:W-:Y:S04]  /*80f0*/  HMMA.16816.F32 R52, R20.reuse, R148, R52 ;  /* 0x000000941434723c */ /* 0x040fe80000001834 */
[----:B------:R-:W-:Y:S04]  /*8100*/  FADD.FTZ R173, R166, R173 ;  /* 0x000000ada6ad7221 */ /* 0x000fe80000010000 */
[C---:B------:R-:W-:Y:S01]  /*8110*/  HMMA.16816.F32 R56, R20.reuse, R150, R56 ;  /* 0x000000961438723c */ /* 0x040fe20000001838 */
[----:B------:R-:W2:Y:S03]  /*8120*/  LDSM.16.MT88.4 R148, [R224+0x1d000] ;  /* 0x01d00000e094783b */ /* 0x000ea60000004200 */
[----:B------:R-:W-:Y:S04]  /*8130*/  FADD.FTZ R173, R182, R173 ;  /* 0x000000adb6ad7221 */ /* 0x000fe80000010000 */
[C---:B---3--:R-:W-:Y:S04]  /*8140*/  HMMA.16816.F32 R60, R20.reuse, R152, R60 ;  /* 0x00000098143c723c */ /* 0x048fe8000000183c */
[----:B------:R-:W-:Y:S04]  /*8150*/  FADD.FTZ R246, R192, R173 ;  /* 0x000000adc0f67221 */ /* 0x000fe80000010000 */
        /* <DEDUP_REMOVED lines=8> */
[C---:B------:R-:W-:Y:S07]  /*81e0*/  HMMA.16816.F32 R84, R20.reuse, R156, R84 ;  /* 0x0000009c1454723c */ /* 0x040fee0000001854 */
[----:B------:R-:W-:Y:S01]  /*81f0*/  MOV R156, R180 ;  /* 0x000000b4009c7202 */ /* 0x000fe20000000f00 */
[C---:B------:R-:W-:Y:S04]  /*8200*/  HMMA.16816.F32 R88, R20.reuse, R158, R88 ;  /* 0x0000009e1458723c */ /* 0x040fe80000001858 */
[----:B------:R-:W-:Y:S01]  /*8210*/  MOV R157, R181 ;  /* 0x000000b5009d7202 */ /* 0x000fe20000000f00 */
[--C-:B------:R-:W-:Y:S02]  /*8220*/  FFMA.FTZ R180, R30, c[0x0][0x23c], -R191.reuse ;  /* 0x00008f001eb47a23 */ /* 0x100fe400000108bf */
[----:B------:R-:W-:Y:S01]  /*8230*/  FFMA.FTZ R181, R31, c[0x0][0x23c], -R191 ;  /* 0x00008f001fb57a23 */ /* 0x000fe200000108bf */
[C---:B--2---:R-:W-:Y:S03]  /*8240*/  HMMA.16816.F32 R92, R20.reuse, R148, R92 ;  /* 0x00000094145c723c */ /* 0x044fe6000000185c */
[----:B------:R-:W2:Y:S05]  /*8250*/  MUFU.EX2 R180, R180 ;  /* 0x000000b400b47308 */ /* 0x000eaa0000000800 */
[C---:B------:R-:W-:Y:S01]  /*8260*/  HMMA.16816.F32 R96, R20.reuse, R150, R96 ;  /* 0x000000961460723c */ /* 0x040fe20000001860 */
[----:B------:R-:W1:Y:S04]  /*8270*/  LDSM.16.MT88.4 R148, [R222+0x1f000] ;  /* 0x01f00000de94783b */ /* 0x000e680000004200 */
[----:B------:R-:W4:Y:S03]  /*8280*/  MUFU.EX2 R181, R181 ;  /* 0x000000b500b57308 */ /* 0x000f260000000800 */
[C---:B------:R-:W-:Y:S08]  /*8290*/  HMMA.16816.F32 R100, R20.reuse, R160, R100 ;  /* 0x000000a01464723c */ /* 0x040ff00000001864 */
[C---:B------:R-:W-:Y:S04]  /*82a0*/  HMMA.16816.F32 R104, R20.reuse, R162, R104 ;  /* 0x000000a21468723c */ /* 0x040fe80000001868 */
[----:B--2---:R-:W-:Y:S04]  /*82b0*/  FADD.FTZ R175, R180, R175 ;  /* 0x000000afb4af7221 */ /* 0x004fe80000010000 */
[C---:B---3--:R-:W-:Y:S04]  /*82c0*/  HMMA.16816.F32 R108, R20.reuse, R152, R108 ;  /* 0x00000098146c723c */ /* 0x048fe8000000186c */
[----:B----4-:R-:W-:Y:S04]  /*82d0*/  FADD.FTZ R175, R181, R175 ;  /* 0x000000afb5af7221 */ /* 0x010fe80000010000 */
        /* <DEDUP_REMOVED lines=8> */
[C---:B------:R-:W-:Y:S07]  /*8360*/  HMMA.16816.F32 R132, R20.reuse, R148, R132 ;  /* 0x000000941484723c */ /* 0x040fee0000001884 */
[----:B------:R-:W-:Y:S01]  /*8370*/  LOP3.LUT R148, R183, UR9, R156, 0x96, !PT ;  /* 0x00000009b7947c12 */ /* 0x000fe2000f8e969c */
[C---:B------:R-:W-:Y:S01]  /*8380*/  HMMA.16816.F32 R136, R20.reuse, R150, R136 ;  /* 0x000000961488723c */ /* 0x040fe20000001888 */
[----:B------:R-:W3:Y:S03]  /*8390*/  LDSM.16.MT88.4 R156, [R224+0x19800] ;  /* 0x01980000e09c783b */ /* 0x000ee60000004200 */
[----:B------:R-:W-:Y:S04]  /*83a0*/  IMAD.WIDE.U32 R148, R148, -0x2daee0ad, RZ ;  /* 0xd2511f5394947825 */ /* 0x000fe800078e00ff */
[C---:B--2---:R-:W-:Y:S04]  /*83b0*/  HMMA.16816.F32 R16, R20.reuse, R152, R16 ;  /* 0x000000981410723c */ /* 0x044fe80000001810 */
[--C-:B------:R-:W-:Y:S01]  /*83c0*/  FFMA.FTZ R183, R34, c[0x0][0x23c], -R191.reuse ;  /* 0x00008f0022b77a23 */ /* 0x100fe200000108bf */
[----:B------:R-:W-:Y:S01]  /*83d0*/  LOP3.LUT R202, R149, UR18, R202, 0x96, !PT ;  /* 0x0000001295ca7c12 */ /* 0x000fe2000f8e96ca */
[----:B------:R-:W-:Y:S01]  /*83e0*/  FFMA.FTZ R191, R35, c[0x0][0x23c], -R191 ;  /* 0x00008f0023bf7a23 */ /* 0x000fe200000108bf */
[----:B------:R-:W-:Y:S01]  /*83f0*/  LOP3.LUT R29, R148, 0xffff, RZ, 0xc0, !PT ;  /* 0x0000ffff941d7812 */ /* 0x000fe200078ec0ff */
[C---:B------:R-:W-:Y:S01]  /*8400*/  HMMA.16816.F32 R140, R20.reuse, R154, R140 ;  /* 0x0000009a148c723c */ /* 0x040fe2000000188c */
[----:B------:R-:W-:Y:S01]  /*8410*/  LDSM.16.MT88.4 R152, [R220+0x19800] ;  /* 0x01980000dc98783b */ /* 0x000fe20000004200 */
[----:B------:R-:W2:Y:S02]  /*8420*/  MUFU.EX2 R183, R183 ;  /* 0x000000b700b77308 */ /* 0x000ea40000000800 */
[C---:B------:R-:W-:Y:S02]  /*8430*/  LOP3.LUT R32, R202.reuse, 0xffff, RZ, 0xc0, !PT ;  /* 0x0000ffffca207812 */ /* 0x040fe400078ec0ff */
[----:B------:R-:W-:Y:S02]  /*8440*/  LOP3.LUT R28, R202, 0xff, RZ, 0xc0, !PT ;  /* 0x000000ffca1c7812 */ /* 0x000fe400078ec0ff */
[----:B------:R-:W-:Y:S01]  /*8450*/  SHF.R.U32.HI R32, RZ, 0x8, R32 ;  /* 0x00000008ff207819 */ /* 0x000fe20000011620 */
[C---:B-1----:R-:W-:Y:S03]  /*8460*/  HMMA.16816.F32 R12, R20.reuse, R24, R12 ;  /* 0x00000018140c723c */ /* 0x042fe6000000180c */
[----:B------:R-:W1:Y:S01]  /*8470*/  MUFU.EX2 R191, R191 ;  /* 0x000000bf00bf7308 */ /* 0x000e620000000800 */
[----:B------:R-:W-:Y:S02]  /*8480*/  PRMT R28, R28, 0x5410, R32 ;  /* 0x000054101c1c7816 */ /* 0x000fe40000000020 */
[----:B------:R-:W-:Y:S01]  /*8490*/  SHF.R.U32.HI R160, RZ, 0x10, R148 ;  /* 0x00000010ffa07819 */ /* 0x000fe20000011694 */
[----:B------:R-:W4:Y:S01]  /*84a0*/  LDSM.16.MT88.4 R32, [R222+0x19800] ;  /* 0x01980000de20783b */ /* 0x000f220000004200 */
[----:B------:R-:W-:Y:S04]  /*84b0*/  HMMA.16816.F32 R144, R20, R26, R144 ;  /* 0x0000001a1490723c */ /* 0x000fe80000001890 */
[----:B------:R-:W-:Y:S01]  /*84c0*/  SHF.R.U32.HI R162, RZ, 0x10, R202 ;  /* 0x00000010ffa27819 */ /* 0x000fe200000116ca */
[--C-:B------:R-:W-:Y:S01]  /*84d0*/  HSET2.LE.AND R28, R28, R244.reuse, PT ;  /* 0x000000f41c1c7233 */ /* 0x100fe20003803000 */
[----:B------:R-:W-:Y:S01]  /*84e0*/  LOP3.LUT R30, R148, 0xff, RZ, 0xc0, !PT ;  /* 0x000000ff941e7812 */ /* 0x000fe200078ec0ff */
[----:B------:R-:W-:Y:S01]  /*84f0*/  LDSM.16.MT88.4 R20, [R220+0x1b800] ;  /* 0x01b80000dc14783b */ /* 0x000fe20000004200 */
[----:B------:R-:W-:Y:S01]  /*8500*/  SHF.R.U32.HI R31, RZ, 0x18, R148 ;  /* 0x00000018ff1f7819 */ /* 0x000fe20000011694 */
[----:B--2---:R-:W-:Y:S03]  /*8510*/  FADD.FTZ R175, R183, R175 ;  /* 0x000000afb7af7221 */ /* 0x004fe60000010000 */
[----:B------:R-:W-:Y:S02]  /*8520*/  SHF.R.U32.HI R161, RZ, 0x8, R29 ;  /* 0x00000008ffa17819 */ /* 0x000fe4000001161d */
[----:B------:R-:W-:Y:S01]  /*8530*/  LOP3.LUT R162, R162, 0xff, RZ, 0xc0, !PT ;  /* 0x000000ffa2a27812 */ /* 0x000fe200078ec0ff */
[----:B------:R-:W2:Y:S01]  /*8540*/  LDSM.16.MT88.4 R148, [R221+0x19800] ;  /* 0x01980000dd94783b */ /* 0x000ea20000004200 */
[----:B------:R-:W-:Y:S02]  /*8550*/  LOP3.LUT R160, R160, 0xff, RZ, 0xc0, !PT ;  /* 0x000000ffa0a07812 */ /* 0x000fe400078ec0ff */
[----:B------:R-:W-:Y:S01]  /*8560*/  SHF.R.U32.HI R202, RZ, 0x18, R202 ;  /* 0x00000018ffca7819 */ /* 0x000fe200000116ca */
[C---:B-1----:R-:W-:Y:S01]  /*8570*/  FADD.FTZ R245, R191.reuse, R175 ;  /* 0x000000afbff57221 */ /* 0x042fe20000010000 */
        /* <DEDUP_REMOVED lines=13> */
[----:B------:R-:W-:Y:S01]  /*8650*/  LOP3.LUT R29, R29, R160, RZ, 0xc0, !PT ;  /* 0x000000a01d1d7212 */ /* 0x000fe200078ec0ff */
[----:B------:R-:W-:Y:S06]  /*8660*/  LDSM.16.MT88.4 R24, [R224+0x1d800] ;  /* 0x01d80000e018783b */ /* 0x000fec0000004200 */
[C---:B---3--:R-:W-:Y:S02]  /*8670*/  HMMA.16816.F32 R160, R28.reuse, R156, R4 ;  /* 0x0000009c1ca0723c */ /* 0x048fe40000001804 */
[----:B------:R-:W1:Y:S06]  /*8680*/  LDSM.16.MT88.4 R4, [R222+0x1b800] ;  /* 0x01b80000de04783b */ /* 0x000e6c0000004200 */
        /* <DEDUP_REMOVED lines=22> */
[----:B------:R-:W1:Y:S07]  /*87f0*/  LDSM.16.MT88.4 R20, [R220+0x1f800] ;  /* 0x01f80000dc14783b */ /* 0x000e6e0000004200 */
[C---:B------:R-:W-:Y:S08]  /*8800*/  HMMA.16816.F32 R92, R28.reuse, R24, R92 ;  /* 0x000000181c5c723c */ /* 0x040ff0000000185c */
[C---:B------:R-:W-:Y:S08]  /*8810*/  HMMA.16816.F32 R96, R28.reuse, R26, R96 ;  /* 0x0000001a1c60723c */ /* 0x040ff00000001860 */
[C---:B----4-:R-:W-:Y:S08]  /*8820*/  HMMA.16816.F32 R100, R28.reuse, R32, R100 ;  /* 0x000000201c64723c */ /* 0x050ff00000001864 */
[C---:B------:R-:W-:Y:S08]  /*8830*/  HMMA.16816.F32 R104, R28.reuse, R34, R104 ;  /* 0x000000221c68723c */ /* 0x040ff00000001868 */
[C---:B--2---:R-:W-:Y:S08]  /*8840*/  HMMA.16816.F32 R108, R28.reuse, R148, R108 ;  /* 0x000000941c6c723c */ /* 0x044ff0000000186c */
        /* <DEDUP_REMOVED lines=9> */
[C---:B------:R-:W-:Y:S08]  /*88e0*/  HMMA.16816.F32 R148, R28.reuse, R20, R12 ;  /* 0x000000141c94723c */ /* 0x040ff0000000180c */
[----:B------:R-:W-:Y:S01]  /*88f0*/  HMMA.16816.F32 R144, R28, R22, R144 ;  /* 0x000000161c90723c */ /* 0x000fe20000001890 */
[----:B-----5:R-:W-:-:S07]  /*8900*/  @P0 BRA `(.L_x_1403) ;  /* 0xffffc8f000000947 */ /* 0x020fce000383ffff */
.L_x_1402:
[----:B------:R-:W1:Y:S01]  /*8910*/  SHFL.BFLY PT, R2, R246, 0x2, 0x1f ;  /* 0x0c401f00f6027f89 */ /* 0x000e6200000e0000 */
[----:B------:R-:W-:Y:S01]  /*8920*/  MOV R9, 0x3f800000 ;  /* 0x3f80000000097802 */ /* 0x000fe20000000f00 */
[----:B------:R-:W2:Y:S01]  /*8930*/  S2UR UR6, SR_CTAID.Y ;  /* 0x00000000000679c3 */ /* 0x000ea20000002600 */
[----:B------:R-:W-:Y:S01]  /*8940*/  MOV R10, 0x3f800000 ;  /* 0x3f800000000a7802 */ /* 0x000fe20000000f00 */
[----:B------:R-:W3:Y:S01]  /*8950*/  SHFL.BFLY PT, R0, R245, 0x2, 0x1f ;  /* 0x0c401f00f5007f89 */ /* 0x000ee200000e0000 */
[----:B------:R-:W-:Y:S01]  /*8960*/  MOV R12, 0x40 ;  /* 0x00000040000c7802 */ /* 0x000fe20000000f00 */
[----:B------:R-:W-:Y:S01]  /*8970*/  UISETP.NE.AND UP0, UPT, UR23, -0x1, UPT ;  /* 0xffffffff1700788c */ /* 0x000fe2000bf05270 */
[----:B------:R-:W-:Y:S01]  /*8980*/  BSSY B0, `(.L_x_1406) ;  /* 0x000018d000007945 */ /* 0x000fe20003800000 */
[----:B------:R-:W-:-:S02]  /*8990*/  ULDC.64 UR4, c[0x0][0x1e8] ;  /* 0x00007a0000047ab9 */ /* 0x000fc40000000a00 */
[----:B------:R-:W-:Y:S01]  /*89a0*/  ULDC.U8 UR9, c[0x0][0x328] ;  /* 0x0000ca0000097ab9 */ /* 0x000fe20000000000 */
[----:B------:R-:W4:Y:S01]  /*89b0*/  S2UR UR10, SR_CTAID.Z ;  /* 0x00000000000a79c3 */ /* 0x000f220000002700 */
[----:B------:R-:W-:Y:S02]  /*89c0*/  UISETP.NE.AND UP3, UPT, UR9, URZ, UPT ;  /* 0x0000003f0900728c */ /* 0x000fe4000bf65270 */
[----:B------:R-:W-:-:S03]  /*89d0*/  ULDC UR8, c[0x0][0x214] ;  /* 0x0000850000087ab9 */ /* 0x000fc60000000800 */
[----:B------:R-:W-:-:S04]  /*89e0*/  @UP0 UIMAD.WIDE.U32 UR12, UR23, UR4, URZ ;  /* 0x00000004170c02a5 */ /* 0x000fc8000f8e003f */
[----:B------:R-:W-:Y:S01]  /*89f0*/  @UP0 UIMAD UR7, UR23, UR5, UR13 ;  /* 0x00000005170702a4 */ /* 0x000fe2000f8e020d */
[----:B-1----:R-:W-:Y:S02]  /*8a00*/  FADD.FTZ R246, R2, R246 ;  /* 0x000000f602f67221 */ /* 0x002fe40000010000 */
[----:B------:R-:W-:Y:S01]  /*8a10*/  ULDC.64 UR4, c[0x0][0x1e0] ;  /* 0x0000780000047ab9 */ /* 0x000fe20000000a00 */
[----:B------:R-:W1:Y:S01]  /*8a20*/  S2R R2, SR_TID.X ;  /* 0x0000000000027919 */ /* 0x000e620000002100 */
[----:B--2---:R-:W-:Y:S01]  /*8a30*/  @!UP0 USHF.R.S32.HI UR11, URZ, 0x1f, UR6 ;  /* 0x0000001f3f0b8899 */ /* 0x004fe20008011406 */
[----:B---3--:R-:W-:Y:S01]  /*8a40*/  FADD.FTZ R245, R0, R245 ;  /* 0x000000f500f57221 */ /* 0x008fe20000010000 */
[----:B------:R-:W-:Y:S01]  /*8a50*/  @!UP0 UIMAD.WIDE.U32 UR18, UR6, UR4, URZ ;  /* 0x00000004061282a5 */ /* 0x000fe2000f8e003f */
[----:B------:R-:W2:Y:S01]  /*8a60*/  SHFL.BFLY PT, R5, R246, 0x1, 0x1f ;  /* 0x0c201f00f6057f89 */ /* 0x000ea200000e0000 */
[----:B------:R-:W-:-:S03]  /*8a70*/  @!UP0 UIMAD UR11, UR11, UR4, URZ ;  /* 0x000000040b0b82a4 */ /* 0x000fc6000f8e023f */
[----:B------:R-:W3:Y:S01]  /*8a80*/  SHFL.BFLY PT, R4, R245, 0x1, 0x1f ;  /* 0x0c201f00f5047f89 */ /* 0x000ee200000e0000 */
[----:B------:R-:W-:Y:S02]  /*8a90*/  ULDC.U8 UR4, c[0x0][0x329] ;  /* 0x0000ca4000047ab9 */ /* 0x000fe40000000000 */
[----:B------:R-:W-:Y:S02]  /*8aa0*/  UISETP.NE.AND UP2, UPT, UR4, URZ, UPT ;  /* 0x0000003f0400728c */ /* 0x000fe4000bf45270 */
[----:B------:R-:W-:Y:S02]  /*8ab0*/  UISETP.EQ.AND UP3, UPT, UR4, URZ, UP3 ;  /* 0x0000003f0400728c */ /* 0x000fe40009f62270 */
[----:B------:R-:W-:Y:S02]  /*8ac0*/  @!UP0 UIMAD UR11, UR6, UR5, UR11 ;  /* 0x00000005060b82a4 */ /* 0x000fe4000f8e020b */
[----:B------:R-:W-:Y:S02]  /*8ad0*/  ULDC UR4, c[0x0][0x1c0] ;  /* 0x0000700000047ab9 */ /* 0x000fe40000000800 */
[----:B------:R-:W-:-:S02]  /*8ae0*/  ULDC UR5, c[0x0][0x234] ;  /* 0x00008d0000057ab9 */ /* 0x000fc40000000800 */
[----:B------:R-:W-:Y:S02]  /*8af0*/  @!UP0 UIADD3 UR7, UR19, UR11, URZ ;  /* 0x0000000b13078290 */ /* 0x000fe4000fffe03f */
[----:B------:R-:W-:Y:S01]  /*8b00*/  @!UP2 UISETP.NE.AND UP1, UPT, UR9, URZ, UPT ;  /* 0x0000003f0900a28c */ /* 0x000fe2000bf25270 */
[----:B-1----:R-:W-:Y:S01]  /*8b10*/  SHF.R.S32.HI R0, RZ, 0x1f, R2 ;  /* 0x0000001fff007819 */ /* 0x002fe20000011402 */
[----:B------:R-:W1:Y:S01]  /*8b20*/  S2UR UR9, SR_CTAID.X ;  /* 0x00000000000979c3 */ /* 0x000e620000002500 */
[----:B------:R-:W-:Y:S01]  /*8b30*/  @UP2 ULDC UR14, c[0x0][0x210] ;  /* 0x00008400000e2ab9 */ /* 0x000fe20000000800 */
[----:B--2---:R-:W-:Y:S01]  /*8b40*/  FADD.FTZ R5, R246, R5 ;  /* 0x00000005f6057221 */ /* 0x004fe20000010000 */
[CC--:B------:R-:W-:Y:S01]  /*8b50*/  LEA.HI R8, R0.reuse, R2.reuse, RZ, 0x2 ;  /* 0x0000000200087211 */ /* 0x0c0fe200078f10ff */
[----:B------:R-:W-:Y:S01]  /*8b60*/  @UP2 UIMAD UR14, UR14, UR8, URZ ;  /* 0x000000080e0e22a4 */ /* 0x000fe2000f8e023f */
[----:B------:R-:W-:Y:S01]  /*8b70*/  LEA.HI R0, R0, R2, RZ, 0x5 ;  /* 0x0000000200007211 */ /* 0x000fe200078f28ff */
[----:B---3--:R-:W-:Y:S01]  /*8b80*/  FADD.FTZ R4, R245, R4 ;  /* 0x00000004f5047221 */ /* 0x008fe20000010000 */
[----:B------:R-:W-:Y:S01]  /*8b90*/  FSETP.NE.FTZ.AND P4, PT, R5, RZ, PT ;  /* 0x000000ff0500720b */ /* 0x000fe20003f95000 */
[----:B------:R-:W-:Y:S01]  /*8ba0*/  @!UP2 USEL UR14, UR8, UR5, !UP1 ;  /* 0x00000005080ea287 */ /* 0x000fe2000c800000 */
[----:B------:R-:W-:Y:S01]  /*8bb0*/  SHF.R.S32.HI R7, RZ, 0x2, R8 ;  /* 0x00000002ff077819 */ /* 0x000fe20000011408 */
[----:B------:R-:W-:Y:S01]  /*8bc0*/  @UP2 UMOV UR13, 0x1 ;  /* 0x00000001000d2882 */ /* 0x000fe20000000000 */
[----:B------:R-:W-:Y:S01]  /*8bd0*/  FSETP.NE.FTZ.AND P3, PT, R4, RZ, PT ;  /* 0x000000ff0400720b */ /* 0x000fe20003f75000 */
[----:B------:R-:W-:Y:S01]  /*8be0*/  @!UP2 UIMAD UR13, UR14, UR4, URZ ;  /* 0x000000040e0da2a4 */ /* 0x000fe2000f8e023f */
[----:B------:R-:W-:Y:S01]  /*8bf0*/  SHF.R.S32.HI R6, RZ, 0x1f, R8 ;  /* 0x0000001fff067819 */ /* 0x000fe20000011408 */
[----:B------:R-:W-:Y:S01]  /*8c00*/  @UP3 UIMAD UR16, UR6, UR8, URZ ;  /* 0x00000008061032a4 */ /* 0x000fe2000f8e023f */
[----:B------:R-:W-:Y:S01]  /*8c10*/  LOP3.LUT R8, R8, 0x3ffffffc, RZ, 0xc0, !PT ;  /* 0x3ffffffc08087812 */ /* 0x000fe200078ec0ff */
[----:B------:R-:W-:Y:S01]  /*8c20*/  @UP2 ULDC UR15, c[0x0][0x210] ;  /* 0x00008400000f2ab9 */ /* 0x000fe20000000800 */
[----:B------:R-:W-:Y:S01]  /*8c30*/  LEA.HI R6, R6, R7, RZ, 0x3 ;  /* 0x0000000706067211 */ /* 0x000fe200078f18ff */
[----:B------:R-:W-:Y:S01]  /*8c40*/  UIMAD UR4, UR6, UR13, URZ ;  /* 0x0000000d060472a4 */ /* 0x000fe2000f8e023f */
[----:B------:R-:W-:Y:S01]  /*8c50*/  IADD3 R8, -R8, R2, RZ ;  /* 0x0000000208087210 */ /* 0x000fe20007ffe1ff */
[----:B------:R-:W2:Y:S01]  /*8c60*/  @P4 MUFU.RCP R9, R5 ;  /* 0x0000000500094308 */ /* 0x000ea20000001000 */
[----:B------:R-:W-:Y:S01]  /*8c70*/  LOP3.LUT R6, R6, 0xfffffff8, RZ, 0xc0, !PT ;  /* 0xfffffff806067812 */ /* 0x000fe200078ec0ff */
[----:B------:R-:W-:-:S02]  /*8c80*/  @!UP2 UMOV UR15, 0x1 ;  /* 0x00000001000fa882 */ /* 0x000fc40000000000 */
[----:B------:R-:W-:Y:S01]  /*8c90*/  @UP3 USEL UR16, UR16, UR23, !UP0 ;  /* 0x0000001710103287 */ /* 0x000fe2000c000000 */
[----:B------:R-:W-:Y:S01]  /*8ca0*/  IADD3 R6, R7, -R6, RZ ;  /* 0x8000000607067210 */ /* 0x000fe20007ffe0ff */
[----:B-1----:R-:W-:Y:S01]  /*8cb0*/  UIMAD UR5, UR9, UR15, URZ ;  /* 0x0000000f090572a4 */ /* 0x002fe2000f8e023f */
[----:B------:R-:W-:Y:S01]  /*8cc0*/  SHF.R.S32.HI R7, RZ, 0x5, R0 ;  /* 0x00000005ff077819 */ /* 0x000fe20000011400 */
[----:B------:R-:W1:Y:S01]  /*8cd0*/  @P3 MUFU.RCP R10, R4 ;  /* 0x00000004000a3308 */ /* 0x000e620000001000 */
[C---:B------:R-:W-:Y:S01]  /*8ce0*/  SHF.L.U32 R11, R6.reuse, 0x6, RZ ;  /* 0x00000006060b7819 */ /* 0x040fe200000006ff */
[----:B------:R-:W-:Y:S01]  /*8cf0*/  USEL UR4, UR4, URZ, !UP3 ;  /* 0x0000003f04047287 */ /* 0x000fe2000d800000 */
[C---:B------:R-:W-:Y:S01]  /*8d00*/  R2P PR, R6.reuse, 0x6 ;  /* 0x0000000606007804 */ /* 0x040fe20000000000 */
[----:B------:R-:W-:Y:S01]  /*8d10*/  USHF.L.U32 UR5, UR5, 0x7, URZ ;  /* 0x0000000705057899 */ /* 0x000fe2000800063f */
[----:B------:R-:W-:Y:S01]  /*8d20*/  LOP3.LUT R11, R11, 0x1c0, RZ, 0xc0, !PT ;  /* 0x000001c00b0b7812 */ /* 0x000fe200078ec0ff */
[----:B----4-:R-:W-:Y:S01]  /*8d30*/  UIMAD UR14, UR10, UR14, UR4 ;  /* 0x0000000e0a0e72a4 */ /* 0x010fe2000f8e0204 */
[----:B------:R-:W-:Y:S01]  /*8d40*/  LOP3.LUT R6, R6, 0x1, RZ, 0xc0, !PT ;  /* 0x0000000106067812 */ /* 0x000fe200078ec0ff */
[----:B--2---:R-:W-:Y:S01]  /*8d50*/  FMUL.FTZ R9, R9, c[0x0][0x2dc] ;  /* 0x0000b70009097a20 */ /* 0x004fe20000410000 */
[----:B------:R-:W-:Y:S01]  /*8d60*/  LEA R8, R7, R8, 0x9 ;  /* 0x0000000807087211 */ /* 0x000fe200078e48ff */
[----:B------:R-:W2:Y:S01]  /*8d70*/  @P4 MUFU.LG2 R5, R5 ;  /* 0x0000000500054308 */ /* 0x000ea20000000c00 */
[----:B------:R-:W-:Y:S01]  /*8d80*/  LEA.HI R11, R11, R11, RZ, 0x1d ;  /* 0x0000000b0b0b7211 */ /* 0x000fe200078fe8ff */
[C---:B------:R-:W-:Y:S01]  /*8d90*/  FMUL.FTZ R160, R9.reuse, R160 ;  /* 0x000000a009a07220 */ /* 0x040fe20000410000 */
[----:B------:R-:W-:Y:S01]  /*8da0*/  ISETP.NE.U32.AND P0, PT, R6, 0x1, PT ;  /* 0x000000010600780c */ /* 0x000fe20003f05070 */
[C---:B------:R-:W-:Y:S01]  /*8db0*/  FMUL.FTZ R161, R9.reuse, R161 ;  /* 0x000000a109a17220 */ /* 0x040fe20000410000 */
[----:B------:R-:W-:Y:S01]  /*8dc0*/  LEA R8, R8, R11, 0x1 ;  /* 0x0000000b08087211 */ /* 0x000fe200078e08ff */
[----:B-1----:R-:W-:Y:S01]  /*8dd0*/  FMUL.FTZ R10, R10, c[0x0][0x2dc] ;  /* 0x0000b7000a0a7a20 */ /* 0x002fe20000410000 */
[----:B------:R-:W-:Y:S01]  /*8de0*/  MOV R6, 0x20 ;  /* 0x0000002000067802 */ /* 0x000fe20000000f00 */
[C---:B------:R-:W-:Y:S01]  /*8df0*/  FMUL.FTZ R156, R9.reuse, R156 ;  /* 0x0000009c099c7220 */ /* 0x040fe20000410000 */
[----:B------:R-:W-:Y:S01]  /*8e00*/  SHF.L.U32 R8, R8, 0x1, RZ ;  /* 0x0000000108087819 */ /* 0x000fe200000006ff */
[----:B------:R-:W-:Y:S01]  /*8e10*/  FMUL.FTZ R162, R10, R162 ;  /* 0x000000a20aa27220 */ /* 0x000fe20000410000 */
[----:B------:R-:W-:Y:S01]  /*8e20*/  SEL R6, R6, 0xffffffe0, !P1 ;  /* 0xffffffe006067807 */ /* 0x000fe20004800000 */
[----:B------:R-:W-:Y:S01]  /*8e30*/  FMUL.FTZ R163, R10, R163 ;  /* 0x000000a30aa37220 */ /* 0x000fe20000410000 */
[----:B------:R-:W-:Y:S01]  /*8e40*/  IADD3 R11, R8, -0x10, RZ ;  /* 0xfffffff0080b7810 */ /* 0x000fe20007ffe0ff */
[----:B------:R-:W-:Y:S01]  /*8e50*/  FMUL.FTZ R157, R9, R157 ;  /* 0x0000009d099d7220 */ /* 0x000fe20000410000 */
[----:B------:R-:W-:Y:S01]  /*8e60*/  F2FP.PACK_AB R160, R161, R160 ;  /* 0x000000a0a1a0723e */ /* 0x000fe200000000ff */
[----:B------:R-:W-:Y:S01]  /*8e70*/  FMUL.FTZ R158, R10, R158 ;  /* 0x0000009e0a9e7220 */ /* 0x000fe20000410000 */
[----:B------:R-:W-:Y:S01]  /*8e80*/  @P0 IADD3 R11, R8, 0x10, RZ ;  /* 0x00000010080b0810 */ /* 0x000fe20007ffe0ff */
[----:B------:R-:W-:Y:S01]  /*8e90*/  FMUL.FTZ R159, R10, R159 ;  /* 0x0000009f0a9f7220 */ /* 0x000fe20000410000 */
[----:B------:R-:W-:Y:S01]  /*8ea0*/  F2FP.PACK_AB R162, R163, R162 ;  /* 0x000000a2a3a2723e */ /* 0x000fe200000000ff */
[C---:B------:R-:W-:Y:S01]  /*8eb0*/  FMUL.FTZ R36, R9.reuse, R36 ;  /* 0x0000002409247220 */ /* 0x040fe20000410000 */
[----:B------:R-:W-:Y:S01]  /*8ec0*/  SEL R12, R12, 0xffffffc0, !P2 ;  /* 0xffffffc00c0c7807 */ /* 0x000fe20005000000 */
[----:B------:R-:W-:Y:S01]  /*8ed0*/  FMUL.FTZ R37, R9, R37 ;  /* 0x0000002509257220 */ /* 0x000fe20000410000 */
[----:B------:R-:W-:Y:S01]  /*8ee0*/  F2FP.PACK_AB R156, R157, R156 ;  /* 0x0000009c9d9c723e */ /* 0x000fe200000000ff */
[C---:B------:R-:W-:Y:S01]  /*8ef0*/  FMUL.FTZ R38, R10.reuse, R38 ;  /* 0x000000260a267220 */ /* 0x040fe20000410000 */
[----:B------:R-:W-:Y:S01]  /*8f00*/  F2FP.PACK_AB R158, R159, R158 ;  /* 0x0000009e9f9e723e */ /* 0x000fe200000000ff */
        /* <DEDUP_REMOVED lines=222> */
[----:B------:R-:W-:Y:S01]  /*9cf0*/  FMUL.FTZ R144, R9, R144 ;  /* 0x0000009009907220 */ /* 0x000fe20000410000 */
[----:B------:R-:W-:Y:S01]  /*9d00*/  STS [R8+0xc400], R126 ;  /* 0x00c4007e08007388 */ /* 0x000fe20000000800 */
[C---:B------:R-:W-:Y:S01]  /*9d10*/  FMUL.FTZ R150, R10.reuse, R150 ;  /* 0x000000960a967220 */ /* 0x040fe20000410000 */
        /* <DEDUP_REMOVED lines=11> */
[----:B------:R-:W-:Y:S01]  /*9dd0*/  @!UP3 UMOV UR26, URZ ;  /* 0x0000003f001abc82 */ /* 0x000fe20008000000 */
[----:B------:R-:W-:Y:S01]  /*9de0*/  F2FP.PACK_AB R10, R10, R146 ;  /* 0x000000920a0a723e */ /* 0x000fe200000000ff */
[----:B------:R-:W-:Y:S01]  /*9df0*/  STS [R13+0xc000], R132 ;  /* 0x00c000840d007388 */ /* 0x000fe20000000800 */
[----:B------:R-:W-:Y:S01]  /*9e00*/  IADD3 R0, -R0, R2, RZ ;  /* 0x0000000200007210 */ /* 0x000fe20007ffe1ff */
[----:B------:R-:W-:Y:S01]  /*9e10*/  @UP3 UMOV UR26, UR16 ;  /* 0x00000010001a3c82 */ /* 0x000fe20008000000 */
[----:B------:R-:W-:Y:S01]  /*9e20*/  SHF.R.S32.HI R2, RZ, 0x1f, R7 ;  /* 0x0000001fff027819 */ /* 0x000fe20000011407 */
[----:B------:R-:W-:Y:S01]  /*9e30*/  STS [R13+0xc400], R134 ;  /* 0x00c400860d007388 */ /* 0x000fe20000000800 */
[----:B------:R-:W-:Y:S01]  /*9e40*/  LOP3.LUT P0, RZ, R0, 0x3, RZ, 0xc0, !PT ;  /* 0x0000000300ff7812 */ /* 0x000fe2000780c0ff */
[----:B------:R-:W-:Y:S01]  /*9e50*/  @!UP3 UMOV UR27, URZ ;  /* 0x0000003f001bbc82 */ /* 0x000fe20008000000 */
[----:B------:R-:W-:Y:S01]  /*9e60*/  LEA.HI R2, R2, R7, RZ, 0x3 ;  /* 0x0000000702027211 */ /* 0x000fe200078f18ff */
[----:B------:R-:W-:Y:S01]  /*9e70*/  STS [R6+0xc000], R136 ;  /* 0x00c0008806007388 */ /* 0x000fe20000000800 */
[----:B------:R-:W-:Y:S01]  /*9e80*/  USHF.R.S32.HI UR4, URZ, 0x1f, UR5 ;  /* 0x0000001f3f047899 */ /* 0x000fe20008011405 */
[----:B--2---:R-:W-:Y:S01]  /*9e90*/  @P4 FMUL.FTZ R5, R5, 0.69314718246459960938 ;  /* 0x3f31721805054820 */ /* 0x004fe20000410000 */
[----:B------:R-:W-:Y:S01]  /*9ea0*/  LOP3.LUT R2, R2, 0xffffff8, RZ, 0xc0, !PT ;  /* 0x0ffffff802027812 */ /* 0x000fe200078ec0ff */
[----:B------:R2:W-:Y:S01]  /*9eb0*/  STS [R6+0xc400], R138 ;  /* 0x00c4008a06007388 */ /* 0x0005e20000000800 */
[----:B------:R-:W-:Y:S01]  /*9ec0*/  @UP3 USHF.R.S32.HI UR27, URZ, 0x1f, UR16 ;  /* 0x0000001f3f1b3899 */ /* 0x000fe20008011410 */
[----:B-1----:R-:W-:Y:S01]  /*9ed0*/  @P3 FMUL.FTZ R4, R4, 0.69314718246459960938 ;  /* 0x3f31721804043820 */ /* 0x002fe20000410000 */
[----:B------:R-:W-:Y:S01]  /*9ee0*/  USHF.R.S32.HI UR6, URZ, 0x1f, UR14 ;  /* 0x0000001f3f067899 */ /* 0x000fe2000801140e */
[----:B------:R1:W-:Y:S01]  /*9ef0*/  STS [R14+0xc000], R152 ;  /* 0x00c000980e007388 */ /* 0x0003e20000000800 */
[----:B------:R-:W-:Y:S01]  /*9f00*/  UIADD3 UR5, UP2, UP1, UR5, UR26, UR14 ;  /* 0x0000001a05057290 */ /* 0x000fe2000f95e00e */
[----:B------:R-:W-:Y:S01]  /*9f10*/  IADD3 R7, R7, -R2, RZ ;  /* 0x8000000207077210 */ /* 0x000fe20007ffe0ff */
[----:B------:R-:W-:Y:S01]  /*9f20*/  @!UP0 UMOV UR12, UR18 ;  /* 0x00000012000c8c82 */ /* 0x000fe20008000000 */
[----:B------:R1:W-:Y:S01]  /*9f30*/  STS [R14+0xc400], R154 ;  /* 0x00c4009a0e007388 */ /* 0x0003e20000000800 */
[----:B------:R-:W-:Y:S01]  /*9f40*/  UIADD3.X UR4, UR4, UR27, UR6, UP2, UP1 ;  /* 0x0000001b04047290 */ /* 0x000fe200097e2406 */
[----:B------:R-:W-:Y:S01]  /*9f50*/  MOV R2, 0x7f800000 ;  /* 0x7f80000000027802 */ /* 0x000fe20000000f00 */
[----:B------:R-:W-:Y:S01]  /*9f60*/  @P4 FFMA.FTZ R2, R164, c[0x0][0x238], R5 ;  /* 0x00008e00a4024a23 */ /* 0x000fe20000010005 */
[----:B------:R1:W-:Y:S04]  /*9f70*/  STS [R15+0xc000], R140 ;  /* 0x00c0008c0f007388 */ /* 0x0003e80000000800 */
[----:B------:R1:W-:Y:S04]  /*9f80*/  STS [R15+0xc400], R142 ;  /* 0x00c4008e0f007388 */ /* 0x0003e80000000800 */
[----:B------:R1:W-:Y:S04]  /*9f90*/  STS [R16+0xc000], R148 ;  /* 0x00c0009410007388 */ /* 0x0003e80000000800 */
[----:B------:R1:W-:Y:S01]  /*9fa0*/  STS [R16+0xc400], R150 ;  /* 0x00c4009610007388 */ /* 0x0003e20000000800 */
[----:B--2---:R-:W-:-:S03]  /*9fb0*/  SHF.R.S32.HI R6, RZ, 0x1f, R0 ;  /* 0x0000001fff067819 */ /* 0x004fc60000011400 */
[----:B------:R1:W-:Y:S01]  /*9fc0*/  STS [R12+0xc000], R9 ;  /* 0x00c000090c007388 */ /* 0x0003e20000000800 */
[----:B------:R-:W-:Y:S02]  /*9fd0*/  LEA.HI R0, R6, R0, RZ, 0x2 ;  /* 0x0000000006007211 */ /* 0x000fe400078f10ff */
[----:B------:R-:W-:Y:S01]  /*9fe0*/  MOV R6, 0x7f800000 ;  /* 0x7f80000000067802 */ /* 0x000fe20000000f00 */
[----:B------:R1:W-:Y:S01]  /*9ff0*/  STS [R12+0xc400], R10 ;  /* 0x00c4000a0c007388 */ /* 0x0003e20000000800 */
[----:B------:R-:W-:Y:S01]  /*a000*/  SHF.R.S32.HI R0, RZ, 0x2, R0 ;  /* 0x00000002ff007819 */ /* 0x000fe20000011400 */
[----:B------:R-:W-:Y:S02]  /*a010*/  @P3 FFMA.FTZ R6, R3, c[0x0][0x238], R4 ;  /* 0x00008e0003063a23 */ /* 0x000fe40000010004 */
[----:B------:R-:W-:Y:S01]  /*a020*/  BAR.SYNC.DEFER_BLOCKING 0x0 ;  /* 0x0000000000007b1d */ /* 0x000fe20000010000 */
[----:B------:R-:W-:-:S05]  /*a030*/  LEA R0, R7, R0, 0x4 ;  /* 0x0000000007007211 */ /* 0x000fca00078e20ff */
        /* <DEDUP_REMOVED lines=33> */
.L_x_1407:
[----:B--234-:R-:W-:Y:S05]  /*a250*/  BSYNC B0 ;  /* 0x0000000000007941 */ /* 0x01cfea0003800000 */
.L_x_1406:
        /* <DEDUP_REMOVED lines=27> */
.L_x_1409:
[----:B------:R-:W-:Y:S05]  /*a410*/  BSYNC B0 ;  /* 0x0000000000007941 */ /* 0x000fea0003800000 */
.L_x_1408:
[----:B------:R-:W-:Y:S01]  /*a420*/  IADD3 R0, R2, 0x20, RZ ;  /* 0x0000002002007810 */ /* 0x000fe20007ffe0ff */
[----:B------:R-:W-:Y:S03]  /*a430*/  BSSY B0, `(.L_x_1410) ;  /* 0x0000011000007945 */ /* 0x000fe60003800000 */
[----:B------:R-:W-:-:S13]  /*a440*/  ISETP.GE.AND P0, PT, R0, UR20, PT ;  /* 0x0000001400007c0c */ /* 0x000fda000bf06270 */
[----:B------:R-:W-:Y:S05]  /*a450*/  @P0 BRA `(.L_x_1411) ;  /* 0x000000e000000947 */ /* 0x000fea0003800000 */
[----:B------:R-:W-:Y:S01]  /*a460*/  IADD3 R3, P0, R242, 0x20, RZ ;  /* 0x00000020f2037810 */ /* 0x000fe20007f1e0ff */
[----:B-12---:R-:W-:Y:S01]  /*a470*/  IMAD.MOV.U32 R16, RZ, RZ, R4 ;  /* 0x000000ffff107224 */ /* 0x006fe200078e0004 */
        /* <DEDUP_REMOVED lines=12> */
.L_x_1411:
[----:B------:R-:W-:Y:S05]  /*a540*/  BSYNC B0 ;  /* 0x0000000000007941 */ /* 0x000fea0003800000 */
.L_x_1410:
[----:B------:R-:W-:Y:S01]  /*a550*/  IADD3 R2, R2, 0x40, RZ ;  /* 0x0000004002027810 */ /* 0x000fe20007ffe0ff */
[----:B------:R-:W-:Y:S03]  /*a560*/  BSSY B0, `(.L_x_1412) ;  /* 0x0000011000007945 */ /* 0x000fe60003800000 */
[----:B------:R-:W-:-:S13]  /*a570*/  ISETP.GE.AND P0, PT, R2, UR20, PT ;  /* 0x0000001402007c0c */ /* 0x000fda000bf06270 */
[----:B------:R-:W-:Y:S05]  /*a580*/  @P0 BRA `(.L_x_1413) ;  /* 0x000000e000000947 */ /* 0x000fea0003800000 */
[----:B------:R-:W-:Y:S01]  /*a590*/  IADD3 R2, P0, R242, 0x40, RZ ;  /* 0x00000040f2027810 */ /* 0x000fe20007f1e0ff */
[----:B-1----:R-:W-:Y:S01]  /*a5a0*/  IMAD.MOV.U32 R12, RZ, RZ, R4 ;  /* 0x000000ffff0c7224 */ /* 0x002fe200078e0004 */
        /* <DEDUP_REMOVED lines=12> */
.L_x_1413:
[----:B------:R-:W-:Y:S05]  /*a670*/  BSYNC B0 ;  /* 0x0000000000007941 */ /* 0x000fea0003800000 */
.L_x_1412:
[----:B------:R-:W-:-:S13]  /*a680*/  ISETP.GE.AND P0, PT, R232, UR20, PT ;  /* 0x00000014e8007c0c */ /* 0x000fda000bf06270 */
[----:B------:R-:W-:Y:S05]  /*a690*/  @P0 EXIT ;  /* 0x000000000000094d */ /* 0x000fea0003800000 */
[----:B------:R-:W-:Y:S01]  /*a6a0*/  IADD3 R0, P0, R242, 0x60, RZ ;  /* 0x00000060f2007810 */ /* 0x000fe20007f1e0ff */
        /* <DEDUP_REMOVED lines=14> */
.L_x_1398:
        /* <DEDUP_REMOVED lines=74> */
.L_x_1415:
[----:B------:R-:W-:Y:S05]  /*ac30*/  BSYNC B0 ;  /* 0x0000000000007941 */ /* 0x000fea0003800000 */
.L_x_1414:
        /* <DEDUP_REMOVED lines=18> */
.L_x_1417:
[----:B------:R-:W-:Y:S05]  /*ad60*/  BSYNC B0 ;  /* 0x0000000000007941 */ /* 0x000fea0003800000 */
.L_x_1416:
        /* <DEDUP_REMOVED lines=18> */
.L_x_1419:
[----:B------:R-:W-:Y:S05]  /*ae90*/  BSYNC B0 ;  /* 0x0000000000007941 */ /* 0x000fea0003800000 */
.L_x_1418:
        /* <DEDUP_REMOVED lines=17> */
.L_x_1421:
[----:B------:R-:W-:Y:S05]  /*afb0*/  BSYNC B0 ;  /* 0x0000000000007941 */ /* 0x000fea0003800000 */
.L_x_1420:
        /* <DEDUP_REMOVED lines=35> */
.L_x_1422:
        /* <DEDUP_REMOVED lines=9> */
.L_x_2052:


//--------------------- .text._ZN5flash16flash_fwd_kernelI23Flash_fwd_kernel_traitsILi256ELi128ELi64ELi8ELb0ELb0EN7cutlass6half_tE19Flash_kernel_traitsILi256ELi128ELi64ELi8ES3_EELb0ELb0ELb0ELb0ELb0ELb1ELb1ELb0EEEvNS_16Flash_fwd_paramsE --------------------------
	.section	.text._ZN5flash16flash_fwd_kernelI23Flash_fwd_kernel_traitsILi256ELi128ELi64ELi8ELb0ELb0EN7cutlass6half_tE19Flash_kernel_traitsILi256ELi128ELi64ELi8ES3_EELb0ELb0ELb0ELb0ELb0ELb1ELb1ELb0EEEvNS_16Flash_fwd_paramsE,"ax",@progbits
	.sectioninfo	@"SHI_REGISTERS=255"
	.align	128
        .global         _ZN5flash16flash_fwd_kernelI23Flash_fwd_kernel_traitsILi256ELi128ELi64ELi8ELb0ELb0EN7cutlass6half_tE19Flash_kernel_traitsILi256ELi128ELi64ELi8ES3_EELb0ELb0ELb0ELb0ELb0ELb1ELb1ELb0EEEvNS_16Flash_fwd_paramsE
        .type           _ZN5flash16flash_fwd_kernelI23Flash_fwd_kernel_traitsILi256ELi128ELi64ELi8ELb0ELb0EN7cutlass6half_tE19Flash_kernel_traitsILi256ELi128ELi64ELi8ES3_EELb0ELb0ELb0ELb0ELb0ELb1ELb1ELb0EEEvNS_16Flash_fwd_paramsE,@function
        .size           _ZN5flash16flash_fwd_kernelI23Flash_fwd_kernel_traitsILi256ELi128ELi64ELi8ELb0ELb0EN7cutlass6half_tE19Flash_kernel_traitsILi256ELi128ELi64ELi8ES3_EELb0ELb0ELb0ELb0ELb0ELb1ELb1ELb0EEEvNS_16Flash_fwd_paramsE,(.L_x_2053 - _ZN5flash16flash_fwd_kernelI23Flash_fwd_kernel_traitsILi256ELi128ELi64ELi8ELb0ELb0EN7cutlass6half_tE19Flash_kernel_traitsILi256ELi128ELi64ELi8ES3_EELb0ELb0ELb0ELb0ELb0ELb1ELb1ELb0EEEvNS_16Flash_fwd_paramsE)
        .other          _ZN5flash16flash_fwd_kernelI23Flash_fwd_kernel_traitsILi256ELi128ELi64ELi8ELb0ELb0EN7cutlass6half_tE19Flash_kernel_traitsILi256ELi128ELi64ELi8ES3_EELb0ELb0ELb0ELb0ELb0ELb1ELb1ELb0EEEvNS_16Flash_fwd_paramsE,@"STO_CUDA_ENTRY STV_DEFAULT"
_ZN5flash16flash_fwd_kernelI23Flash_fwd_kernel_traitsILi256ELi128ELi64ELi8ELb0ELb0EN7cutlass6half_tE19Flash_kernel_traitsILi256ELi128ELi64ELi8ES3_EELb0ELb0ELb0ELb0ELb0ELb1ELb1ELb0EEEvNS_16Flash_fwd_paramsE:
.text._ZN5flash16flash_fwd_kernelI23Flash_fwd_kernel_traitsILi256ELi128ELi64ELi8ELb0ELb0EN7cutlass6half_tE19Flash_kernel_traitsILi256ELi128ELi64ELi8ES3_EELb0ELb0ELb0ELb0ELb0ELb1ELb1ELb0EEEvNS_16Flash_fwd_paramsE:
        /* <DEDUP_REMOVED lines=57> */
.L_x_1423:
[----:B------:R-:W-:Y:S02]  /*0390*/  ULDC UR6, c[0x0][0x218] ;  /* 0x0000860000067ab9 */ /* 0x000fe40000000800 */
.L_x_1424:
        /* <DEDUP_REMOVED lines=60> */
.L_x_1426:
        /* <DEDUP_REMOVED lines=44> */
.L_x_1427:
[----:B------:R-:W-:Y:S01]  /*0a20*/  SHF.R.S32.HI R4, RZ, 0x1f, R94 ;  /* 0x0000001fff047819 */ /* 0x000fe2000001145e */
[----:B------:R-:W1:Y:S01]  /*0a30*/  S2R R250, SR_CTAID.X ;  /* 0x0000000000fa7919 */ /* 0x000e620000002500 */
[----:B------:R-:W-:Y:S01]  /*0a40*/  UIADD3 UR12, -UR12, UR15, URZ ;  /* 0x0000000f0c0c7290 */ /* 0x000fe2000fffe13f */
[----:B------:R-:W-:Y:S01]  /*0a50*/  SHF.R.S32.HI R239, RZ, 0x1f, R242 ;  /* 0x0000001fffef7819 */ /* 0x000fe200000114f2 */
[----:B------:R-:W-:Y:S01]  /*0a60*/  ULDC.64 UR4, c[0x0][0x1a8] ;  /* 0x00006a0000047ab9 */ /* 0x000fe20000000a00 */
[-C--:B------:R-:W-:Y:S01]  /*0a70*/  LEA.HI R3, R4, R94.reuse, RZ, 0x3 ;  /* 0x0000005e04037211 */ /* 0x080fe200078f18ff */
[----:B------:R-:W2:Y:S01]  /*0a80*/  S2R R20, SR_CTAID.Z ;  /* 0x0000000000147919 */ /* 0x000ea20000002700 */
[----:B------:R-:W-:Y:S01]  /*0a90*/  UIMAD UR4, UR19, UR4, URZ ;  /* 0x00000004130472a4 */ /* 0x000fe2000f8e023f */
[----:B------:R-:W-:Y:S01]  /*0aa0*/  IMAD R246, R239, c[0x0][0x1b0], RZ ;  /* 0x00006c00eff67a24 */ /* 0x000fe200078e02ff */
        /* <DEDUP_REMOVED lines=9> */
[----:B------:R-:W-:Y:S01]  /*0b40*/  UMOV UR10, 0x6 ;  /* 0x00000006000a7882 */ /* 0x000fe20000000000 */
[C---:B------:R-:W-:Y:S01]  /*0b50*/  IADD3 R0, R18.reuse, 0x40, RZ ;  /* 0x0000004012007810 */ /* 0x040fe20007ffe0ff */
[----:B------:R-:W-:Y:S01]  /*0b60*/  IMAD.SHL.U32 R248, R3, 0x8, RZ ;  /* 0x0000000803f87824 */ /* 0x000fe200078e00ff */
[----:B------:R-:W-:Y:S01]  /*0b70*/  ISETP.GE.AND P3, PT, R18, UR12, PT ;  /* 0x0000000c12007c0c */ /* 0x000fe2000bf66270 */
[----:B------:R-:W-:Y:S01]  /*0b80*/  IMAD R246, R242, c[0x0][0x1b4], R246 ;  /* 0x00006d00f2f67a24 */ /* 0x000fe200078e02f6 */
[----:B------:R-:W-:Y:S01]  /*0b90*/  ISETP.GE.AND P1, PT, R0, UR12, PT ;  /* 0x0000000c00007c0c */ /* 0x000fe2000bf26270 */
[----:B------:R-:W-:Y:S01]  /*0ba0*/  IMAD R239, R239, c[0x0][0x1b8], RZ ;  /* 0x00006e00efef7a24 */ /* 0x000fe200078e02ff */
        /* <DEDUP_REMOVED lines=8> */
[----:B------:R-:W-:Y:S01]  /*0c30*/  @!P2 IADD3 R14, P0, R250, 0x20, RZ ;  /* 0x00000020fa0ea810 */ /* 0x000fe20007f1e0ff */
[----:B------:R-:W-:Y:S01]  /*0c40*/  @!P3 IMAD R2, R251, c[0x0][0x190], RZ ;  /* 0x00006400fb02ba24 */ /* 0x000fe200078e02ff */
[----:B------:R-:W-:Y:S01]  /*0c50*/  LOP3.LUT R7, R7, 0x1c0, RZ, 0xc0, !PT ;  /* 0x000001c007077812 */ /* 0x000fe200078ec0ff */
[----:B--2---:R-:W-:Y:S01]  /*0c60*/  IMAD.WIDE.U32 R20, R20, c[0x0][0x1a8], R8 ;  /* 0x00006a0014147a25 */ /* 0x004fe200078e0008 */
[----:B------:R-:W-:Y:S01]  /*0c70*/  @!P1 IADD3 R12, P4, R250, 0x40, RZ ;  /* 0x00000040fa0c9810 */ /* 0x000fe20007f9e0ff */
[----:B------:R-:W-:Y:S01]  /*0c80*/  UISETP.GE.AND UP0, UPT, UR13, 0x41, UPT ;  /* 0x000000410d00788c */ /* 0x000fe2000bf06270 */
[----:B------:R-:W-:Y:S01]  /*0c90*/  LEA.HI R237, R4, R94, RZ, 0x4 ;  /* 0x0000005e04ed7211 */ /* 0x000fe200078f20ff */
[----:B------:R-:W-:Y:S01]  /*0ca0*/  @!P2 IMAD.X R5, RZ, RZ, R251, P0 ;  /* 0x000000ffff05a224 */ /* 0x000fe200000e06fb */
[----:B------:R-:W-:Y:S01]  /*0cb0*/  IADD3 R11, R21, UR4, RZ ;  /* 0x00000004150b7c10 */ /* 0x000fe2000fffe0ff */
[--C-:B------:R-:W-:Y:S01]  /*0cc0*/  @!P3 IMAD.MOV.U32 R22, RZ, RZ, R20.reuse ;  /* 0x000000ffff16b224 */ /* 0x100fe200078e0014 */
[----:B------:R-:W-:Y:S01]  /*0cd0*/  ISETP.GE.AND P0, PT, R240, UR12, PT ;  /* 0x0000000cf0007c0c */ /* 0x000fe2000bf06270 */
[----:B------:R-:W-:Y:S01]  /*0ce0*/  @!P2 IMAD R5, R5, c[0x0][0x190], RZ ;  /* 0x000064000505aa24 */ /* 0x000fe200078e02ff */
[----:B------:R-:W-:Y:S01]  /*0cf0*/  ULDC.64 UR4, c[0x0][0x198] ;  /* 0x0000660000047ab9 */ /* 0x000fe20000000a00 */
[----:B------:R-:W-:Y:S01]  /*0d00*/  @!P3 IMAD.MOV.U32 R23, RZ, RZ, R11 ;  /* 0x000000ffff17b224 */ /* 0x000fe200078e000b */
[----:B------:R-:W-:Y:S01]  /*0d10*/  USHF.L.U64.HI UR10, UR4, UR10, UR5 ;  /* 0x0000000a040a7299 */ /* 0x000fe20008010205 */
[----:B------:R-:W-:Y:S01]  /*0d20*/  @!P2 IMAD.MOV.U32 R10, RZ, RZ, R20 ;  /* 0x000000ffff0aa224 */ /* 0x000fe200078e0014 */
[----:B------:R-:W-:Y:S01]  /*0d30*/  USHF.L.U32 UR11, UR4, 0x6, URZ ;  /* 0x00000006040b7899 */ /* 0x000fe2000800063f */
[C---:B------:R-:W-:Y:S01]  /*0d40*/  @!P3 IMAD R2, R250.reuse, c[0x0][0x194], R2 ;  /* 0x00006500fa02ba24 */ /* 0x040fe200078e0202 */
[----:B------:R-:W-:Y:S01]  /*0d50*/  UIMAD UR19, UR10, UR14, URZ ;  /* 0x0000000e0a1372a4 */ /* 0x000fe2000f8e023f */
[----:B------:R-:W-:Y:S01]  /*0d60*/  @!P3 IMAD.WIDE.U32 R22, R250, c[0x0][0x190], R22 ;  /* 0x00006400fa16ba25 */ /* 0x000fe200078e0016 */
[----:B------:R-:W-:-:S03]  /*0d70*/  USHF.L.U64.HI UR18, UR4, UR18, UR5 ;  /* 0x0000001204127299 */ /* 0x000fc60008010205 */
[----:B------:R-:W-:Y:S01]  /*0d80*/  @!P2 IMAD R5, R14, c[0x0][0x194], R5 ;  /* 0x000065000e05aa24 */ /* 0x000fe200078e0205 */
[----:B------:R-:W-:Y:S01]  /*0d90*/  @!P3 LEA R8, P6, R22, c[0x0][0x160], 0x1 ;  /* 0x000058001608ba11 */ /* 0x000fe200078c08ff */
[----:B------:R-:W-:Y:S02]  /*0da0*/  @!P1 IMAD.X R0, RZ, RZ, R251, P4 ;  /* 0x000000ffff009224 */ /* 0x000fe400020e06fb */
[----:B------:R-:W-:Y:S01]  /*0db0*/  @!P2 IMAD.WIDE.U32 R14, R14, c[0x0][0x190], R10 ;  /* 0x000064000e0eaa25 */ /* 0x000fe200078e000a */
[----:B------:R-:W-:-:S03]  /*0dc0*/  @!P0 IADD3 R10, P4, R250, 0x60, RZ ;  /* 0x00000060fa0a8810 */ /* 0x000fc60007f9e0ff */
[----:B------:R-:W-:Y:S01]  /*0dd0*/  @!P3 IMAD.IADD R2, R23, 0x1, R2 ;  /* 0x000000011702b824 */ /* 0x000fe200078e0202 */
[----:B------:R-:W-:Y:S01]  /*0de0*/  @!P2 LEA R16, P5, R14, c[0x0][0x160], 0x1 ;  /* 0x000058000e10aa11 */ /* 0x000fe200078a08ff */
[----:B------:R-:W-:Y:S02]  /*0df0*/  @!P2 IMAD.IADD R5, R15, 0x1, R5 ;  /* 0x000000010f05a824 */ /* 0x000fe400078e0205 */
[----:B------:R-:W-:Y:S01]  /*0e00*/  @!P1 IMAD R0, R0, c[0x0][0x190], RZ ;  /* 0x0000640000009a24 */ /* 0x000fe200078e02ff */
[----:B------:R-:W-:Y:S01]  /*0e10*/  @!P3 LEA.HI.X R9, R22, c[0x0][0x164], R2, 0x1, P6 ;  /* 0x000059001609ba11 */ /* 0x000fe200030f0c02 */
[----:B------:R-:W-:Y:S01]  /*0e20*/  @!P1 IMAD.MOV.U32 R21, RZ, RZ, R11 ;  /* 0x000000ffff159224 */ /* 0x000fe200078e000b */
[----:B------:R-:W-:Y:S01]  /*0e30*/  @!P2 LEA.HI.X R17, R14, c[0x0][0x164], R5, 0x1, P5 ;  /* 0x000059000e11aa11 */ /* 0x000fe200028f0c05 */
[----:B------:R-:W-:Y:S01]  /*0e40*/  @!P0 IMAD.X R2, RZ, RZ, R251, P4 ;  /* 0x000000ffff028224 */ /* 0x000fe200020e06fb */
[----:B------:R-:W-:Y:S01]  /*0e50*/  ISETP.GE.AND P5, PT, R6, UR6, PT ;  /* 0x0000000606007c0c */ /* 0x000fe2000bfa6270 */
[----:B------:R-:W-:Y:S01]  /*0e60*/  @!P1 IMAD R0, R12, c[0x0][0x194], R0 ;  /* 0x000065000c009a24 */ /* 0x000fe200078e0200 */
[----:B------:R-:W-:Y:S01]  /*0e70*/  ISETP.GE.AND P4, PT, R6, UR6, PT ;  /* 0x0000000606007c0c */ /* 0x000fe2000bf86270 */
[----:B------:R-:W-:Y:S01]  /*0e80*/  @!P1 IMAD.WIDE.U32 R12, R12, c[0x0][0x190], R20 ;  /* 0x000064000c0c9a25 */ /* 0x000fe200078e0014 */
[----:B------:R-:W-:-:S03]  /*0e90*/  LEA.HI R6, R4, R94, RZ, 0x6 ;  /* 0x0000005e04067211 */ /* 0x000fc600078f30ff */
[----:B------:R-:W-:Y:S01]  /*0ea0*/  @!P0 IMAD R5, R2, c[0x0][0x190], RZ ;  /* 0x0000640002058a24 */ /* 0x000fe200078e02ff */
[----:B------:R-:W-:Y:S01]  /*0eb0*/  @!P1 LEA R14, P6, R12, c[0x0][0x160], 0x1 ;  /* 0x000058000c0e9a11 */ /* 0x000fe200078c08ff */
[----:B------:R-:W-:Y:S01]  /*0ec0*/  @!P0 IMAD.MOV.U32 R21, RZ, RZ, R11 ;  /* 0x000000ffff158224 */ /* 0x000fe200078e000b */
[----:B------:R-:W-:Y:S01]  /*0ed0*/  SHF.R.U32.HI R2, RZ, 0x3, R7 ;  /* 0x00000003ff027819 */ /* 0x000fe20000011607 */
[----:B------:R-:W-:Y:S01]  /*0ee0*/  @!P1 IMAD.IADD R0, R13, 0x1, R0 ;  /* 0x000000010d009824 */ /* 0x000fe200078e0200 */
[----:B------:R-:W-:Y:S01]  /*0ef0*/  LOP3.LUT R7, R7, 0x38, R248, 0xf8, !PT ;  /* 0x0000003807077812 */ /* 0x000fe200078ef8f8 */
[C---:B------:R-:W-:Y:S02]  /*0f00*/  @!P0 IMAD R5, R10.reuse, c[0x0][0x194], R5 ;  /* 0x000065000a058a24 */ /* 0x040fe400078e0205 */
[----:B------:R-:W-:Y:S01]  /*0f10*/  @!P0 IMAD.WIDE.U32 R10, R10, c[0x0][0x190], R20 ;  /* 0x000064000a0a8a25 */ /* 0x000fe200078e0014 */
[----:B------:R-:W-:Y:S02]  /*0f20*/  @!P1 LEA.HI.X R15, R12, c[0x0][0x164], R0, 0x1, P6 ;  /* 0x000059000c0f9a11 */ /* 0x000fe400030f0c00 */
[----:B------:R-:W-:Y:S01]  /*0f30*/  LOP3.LUT R2, R7, R2, RZ, 0x3c, !PT ;  /* 0x0000000207027212 */ /* 0x000fe200078e3cff */
[----:B------:R-:W-:Y:S01]  /*0f40*/  @!P0 IMAD.IADD R5, R11, 0x1, R5 ;  /* 0x000000010b058824 */ /* 0x000fe200078e0205 */
[----:B------:R-:W-:Y:S01]  /*0f50*/  @!P0 LEA R12, P6, R10, c[0x0][0x160], 0x1 ;  /* 0x000058000a0c8a11 */ /* 0x000fe200078c08ff */
[----:B------:R-:W-:Y:S01]  /*0f60*/  IMAD R0, R19, c[0x0][0x198], RZ ;  /* 0x0000660013007a24 */ /* 0x000fe200078e02ff */
[----:B------:R-:W-:Y:S01]  /*0f70*/  LOP3.LUT R7, R237, 0xfffffff0, RZ, 0xc0, !PT ;  /* 0xfffffff0ed077812 */ /* 0x000fe200078ec0ff */
[----:B------:R-:W-:Y:S01]  /*0f80*/  IMAD.WIDE.U32 R20, R18, c[0x0][0x198], R248 ;  /* 0x0000660012147a25 */ /* 0x000fe200078e00f8 */
[----:B------:R-:W-:-:S02]  /*0f90*/  @!P0 LEA.HI.X R13, R10, c[0x0][0x164], R5, 0x1, P6 ;  /* 0x000059000a0d8a11 */ /* 0x000fc400030f0c05 */
[----:B------:R-:W-:Y:S01]  /*0fa0*/  SHF.R.S32.HI R10, RZ, 0x4, R237 ;  /* 0x00000004ff0a7819 */ /* 0x000fe200000114ed */
[----:B------:R-:W-:Y:S01]  /*0fb0*/  IMAD.SHL.U32 R5, R6, 0x8, RZ ;  /* 0x0000000806057824 */ /* 0x000fe200078e00ff */
[----:B------:R-:W-:Y:S01]  /*0fc0*/  IADD3 R244, P6, R20, UR20, RZ ;  /* 0x0000001414f47c10 */ /* 0x000fe2000ffde0ff */
[----:B------:R-:W-:Y:S01]  /*0fd0*/  IMAD R0, R18, c[0x0][0x19c], R0 ;  /* 0x0000670012007a24 */ /* 0x000fe200078e0200 */
[----:B------:R-:W-:Y:S01]  /*0fe0*/  USHF.L.U32 UR20, UR4, 0x5, URZ ;  /* 0x0000000504147899 */ /* 0x000fe2000800063f */
[----:B------:R-:W-:Y:S01]  /*0ff0*/  LEA.HI R237, R237, R10, RZ, 0x1 ;  /* 0x0000000aeded7211 */ /* 0x000fe200078f08ff */
[----:B------:R-:W-:Y:S01]  /*1000*/  IMAD.IADD R7, R94, 0x1, -R7 ;  /* 0x000000015e077824 */ /* 0x000fe200078e0a07 */
[----:B------:R-:W-:Y:S01]  /*1010*/  LOP3.LUT R2, R2, 0xfffffe00, R5, 0xf8, !PT ;  /* 0xfffffe0002027812 */ /* 0x000fe200078ef805 */
[----:B------:R-:W-:Y:S01]  /*1020*/  IMAD R5, R19, c[0x0][0x1a0], RZ ;  /* 0x0000680013057a24 */ /* 0x000fe200078e02ff */
[----:B------:R-:W-:Y:S01]  /*1030*/  IADD3.X R245, R21, UR7, R0, P6, !PT ;  /* 0x0000000715f57c10 */ /* 0x000fe2000b7fe400 */
[----:B------:R-:W-:Y:S01]  /*1040*/  USHF.R.S32.HI UR7, URZ, 0x1f, UR14 ;  /* 0x0000001f3f077899 */ /* 0x000fe2000801140e */
[----:B------:R-:W-:Y:S01]  /*1050*/  ISETP.GE.AND P6, PT, R18, UR6, PT ;  /* 0x0000000612007c0c */ /* 0x000fe2000bfc6270 */
[----:B------:R-:W-:Y:S01]  /*1060*/  IMAD.SHL.U32 R241, R2, 0x2, RZ ;  /* 0x0000000202f17824 */ /* 0x000fe200078e00ff */
[----:B------:R-:W-:Y:S01]  /*1070*/  LOP3.LUT R237, R237, 0xfffffffe, RZ, 0xc0, !PT ;  /* 0xfffffffeeded7812 */ /* 0x000fe200078ec0ff */
[----:B------:R-:W-:Y:S01]  /*1080*/  IMAD.WIDE.U32 R244, R242, c[0x0][0x1b0], R244 ;  /* 0x00006c00f2f47a25 */ /* 0x000fe200078e00f4 */
[----:B------:R-:W-:Y:S01]  /*1090*/  UIMAD UR19, UR7, UR11, UR19 ;  /* 0x0000000b071372a4 */ /* 0x000fe2000f8e0213 */
[----:B------:R-:W-:Y:S01]  /*10a0*/  SHF.R.S32.HI R2, RZ, 0x1f, R7 ;  /* 0x0000001fff027819 */ /* 0x000fe20000011407 */
[----:B------:R-:W-:Y:S01]  /*10b0*/  @!PT LDS RZ, [RZ] ;  /* 0x00000000fffff984 */ /* 0x000fe20000000800 */
[----:B------:R-:W-:Y:S01]  /*10c0*/  @!PT LDS RZ, [RZ] ;  /* 0x00000000fffff984 */ /* 0x000fe20000000800 */
[----:B------:R-:W-:Y:S01]  /*10d0*/  @!PT LDS RZ, [RZ] ;  /* 0x00000000fffff984 */ /* 0x000fe20000000800 */
[----:B------:R1:W-:Y:S01]  /*10e0*/  @!P3 LDGSTS.E.BYPASS.LTC128B.128 [R241], [R8.64] ;  /* 0x0000000008f1bfae */ /* 0x0003e2000b901d50 */
[----:B------:R-:W-:Y:S01]  /*10f0*/  IMAD.IADD R247, R245, 0x1, R246 ;  /* 0x00000001f5f77824 */ /* 0x000fe200078e02f6 */
[----:B------:R-:W-:Y:S01]  /*1100*/  ULDC.64 UR4, c[0x0][0x1a0] ;  /* 0x0000680000047ab9 */ /* 0x000fe20000000a00 */
[----:B------:R-:W-:Y:S01]  /*1110*/  IMAD.U32 R0, RZ, RZ, UR14 ;  /* 0x0000000eff007e24 */ /* 0x000fe2000f8e00ff */
[----:B------:R1:W-:Y:S01]  /*1120*/  @!P3 LDGSTS.E.BYPASS.LTC128B.128 [R241+0x4000], [R8.64+0x80] ;  /* 0x0400008008f1bfae */ /* 0x0003e2000b901d50 */
[----:B------:R-:W-:Y:S01]  /*1130*/  IMAD.MOV.U32 R246, RZ, RZ, R244 ;  /* 0x000000fffff67224 */ /* 0x000fe200078e00f4 */
[----:B------:R-:W-:Y:S01]  /*1140*/  LEA.HI R2, R2, R7, RZ, 0x3 ;  /* 0x0000000702027211 */ /* 0x000fe200078f18ff */
[----:B------:R-:W-:Y:S01]  /*1150*/  IMAD R5, R18, c[0x0][0x1a4], R5 ;  /* 0x0000690012057a24 */ /* 0x000fe200078e0205 */
[----:B------:R1:W-:Y:S01]  /*1160*/  @!P3 LDGSTS.E.BYPASS.LTC128B.128 [R241+0x8000], [R8.64+0x100] ;  /* 0x0800010008f1bfae */ /* 0x0003e2000b901d50 */
[----:B------:R-:W-:Y:S01]  /*1170*/  IMAD.WIDE.U32 R22, R0, UR11, R246 ;  /* 0x0000000b00167c25 */ /* 0x000fe2000f8e00f6 */
[----:B------:R-:W-:-:S02]  /*1180*/  LOP3.LUT R0, R2, 0xfffffff8, RZ, 0xc0, !PT ;  /* 0xfffffff802007812 */ /* 0x000fc400078ec0ff */
[----:B------:R1:W-:Y:S01]  /*1190*/  @!P3 LDGSTS.E.BYPASS.LTC128B.128 [R241+0xc000], [R8.64+0x180] ;  /* 0x0c00018008f1bfae */ /* 0x0003e2000b901d50 */
[----:B------:R-:W-:Y:S02]  /*11a0*/  IMAD.IADD R237, R10, 0x1, -R237 ;  /* 0x000000010aed7824 */ /* 0x000fe400078e0aed */
[----:B------:R-:W-:Y:S01]  /*11b0*/  IMAD.IADD R0, R7, 0x1, -R0 ;  /* 0x0000000107007824 */ /* 0x000fe200078e0a00 */
[----:B------:R2:W-:Y:S01]  /*11c0*/  @!P2 LDGSTS.E.BYPASS.LTC128B.128 [R241+0x1000], [R16.64] ;  /* 0x0100000010f1afae */ /* 0x0005e2000b901d50 */
[----:B------:R-:W-:Y:S02]  /*11d0*/  IMAD.SHL.U32 R7, R3, 0x40, RZ ;  /* 0x0000004003077824 */ /* 0x000fe400078e00ff */
[----:B------:R-:W-:Y:S01]  /*11e0*/  IMAD.SHL.U32 R92, R0, 0x40, RZ ;  /* 0x00000040005c7824 */ /* 0x000fe200078e00ff */
[----:B------:R2:W-:Y:S01]  /*11f0*/  @!P2 LDGSTS.E.BYPASS.LTC128B.128 [R241+0x5000], [R16.64+0x80] ;  /* 0x0500008010f1afae */ /* 0x0005e2000b901d50 */
[----:B------:R-:W-:Y:S01]  /*1200*/  IMAD.SHL.U32 R93, R2, 0x40, RZ ;  /* 0x00000040025d7824 */ /* 0x000fe200078e00ff */
[----:B------:R-:W-:-:S02]  /*1210*/  LOP3.LUT R7, R7, 0x1c0, RZ, 0xc0, !PT ;  /* 0x000001c007077812 */ /* 0x000fc400078ec0ff */
[----:B------:R2:W-:Y:S01]  /*1220*/  @!P2 LDGSTS.E.BYPASS.LTC128B.128 [R241+0x9000], [R16.64+0x100] ;  /* 0x0900010010f1afae */ /* 0x0005e2000b901d50 */
[----:B------:R-:W-:Y:S02]  /*1230*/  LOP3.LUT R92, R92, 0x1c0, RZ, 0xc0, !PT ;  /* 0x000001c05c5c7812 */ /* 0x000fe400078ec0ff */
[----:B------:R-:W-:Y:S01]  /*1240*/  LOP3.LUT R93, R93, 0xfffffe00, RZ, 0xc0, !PT ;  /* 0xfffffe005d5d7812 */ /* 0x000fe200078ec0ff */
[----:B------:R2:W-:Y:S01]  /*1250*/  @!P2 LDGSTS.E.BYPASS.LTC128B.128 [R241+0xd000], [R16.64+0x180] ;  /* 0x0d00018010f1afae */ /* 0x0005e2000b901d50 */
[----:B------:R-:W-:-:S03]  /*1260*/  ISETP.GE.AND P2, PT, R18, UR6, PT ;  /* 0x0000000612007c0c */ /* 0x000fc6000bf46270 */
[----:B------:R3:W-:Y:S04]  /*1270*/  @!P1 LDGSTS.E.BYPASS.LTC128B.128 [R241+0x2000], [R14.64] ;  /* 0x020000000ef19fae */ /* 0x0007e8000b901d50 */
[----:B------:R3:W-:Y:S01]  /*1280*/  @!P1 LDGSTS.E.BYPASS.LTC128B.128 [R241+0x6000], [R14.64+0x80] ;  /* 0x060000800ef19fae */ /* 0x0007e2000b901d50 */
[----:B-1----:R-:W-:-:S03]  /*1290*/  IMAD.WIDE.U32 R8, R18, c[0x0][0x1a0], R248 ;  /* 0x0000680012087a25 */ /* 0x002fc600078e00f8 */
[----:B------:R3:W-:Y:S02]  /*12a0*/  @!P1 LDGSTS.E.BYPASS.LTC128B.128 [R241+0xa000], [R14.64+0x100] ;  /* 0x0a0001000ef19fae */ /* 0x0007e4000b901d50 */
[----:B------:R-:W-:Y:S02]  /*12b0*/  IADD3 R20, P3, R8, UR22, RZ ;  /* 0x0000001608147c10 */ /* 0x000fe4000ff7e0ff */
[----:B------:R3:W-:Y:S01]  /*12c0*/  @!P1 LDGSTS.E.BYPASS.LTC128B.128 [R241+0xe000], [R14.64+0x180] ;  /* 0x0e0001800ef19fae */ /* 0x0007e2000b901d50 */
[----:B------:R-:W-:Y:S01]  /*12d0*/  UIMAD.WIDE.U32 UR22, UR14, UR4, URZ ;  /* 0x000000040e1672a5 */ /* 0x000fe2000f8e003f */
[----:B------:R-:W-:Y:S02]  /*12e0*/  IADD3.X R21, R9, UR21, R5, P3, !PT ;  /* 0x0000001509157c10 */ /* 0x000fe40009ffe405 */
        /* <DEDUP_REMOVED lines=22> */
[----:B------:R4:W-:Y:S04]  /*1450*/  @!P5 LDGSTS.E.BYPASS.LTC128B.128 [R241+0x13000], [R10.64+0x80] ;  /* 0x130000800af1dfae */ /* 0x0009e8000b901d50 */
[----:B------:R4:W-:Y:S04]  /*1460*/  @!P5 LDGSTS.E.BYPASS.LTC128B.128 [R241+0x15000], [R10.64+0x100] ;  /* 0x150001000af1dfae */ /* 0x0009e8000b901d50 */
[----:B------:R4:W-:Y:S04]  /*1470*/  @!P5 LDGSTS.E.BYPASS.LTC128B.128 [R241+0x17000], [R10.64+0x180] ;  /* 0x170001800af1dfae */ /* 0x0009e8000b901d50 */
[----:B------:R-:W0:Y:S01]  /*1480*/  LDGDEPBAR ;  /* 0x00000000000079af */ /* 0x000e220000000000 */
[----:B-1----:R-:W-:-:S02]  /*1490*/  IMAD.SHL.U32 R8, R237, 0x8, RZ ;  /* 0x00000008ed087824 */ /* 0x002fc400078e00ff */
[----:B------:R-:W-:-:S03]  /*14a0*/  IMAD.SHL.U32 R9, R18, 0x8, RZ ;  /* 0x0000000812097824 */ /* 0x000fc600078e00ff */
[----:B------:R-:W-:Y:S02]  /*14b0*/  LOP3.LUT R8, R92, 0x8, R8, 0xf8, !PT ;  /* 0x000000085c087812 */ /* 0x000fe400078ef808 */
[----:B------:R-:W-:Y:S02]  /*14c0*/  SHF.R.U32.HI R92, RZ, 0x3, R92 ;  /* 0x00000003ff5c7819 */ /* 0x000fe4000001165c */
[----:B------:R-:W-:Y:S02]  /*14d0*/  LOP3.LUT R9, R7, 0x8, R9, 0xf8, !PT ;  /* 0x0000000807097812 */ /* 0x000fe400078ef809 */
[----:B------:R-:W-:Y:S02]  /*14e0*/  SHF.R.U32.HI R7, RZ, 0x3, R7 ;  /* 0x00000003ff077819 */ /* 0x000fe40000011607 */
[----:B------:R-:W-:Y:S01]  /*14f0*/  LOP3.LUT R92, R8, R92, RZ, 0x3c, !PT ;  /* 0x0000005c085c7212 */ /* 0x000fe200078e3cff */
[----:B------:R-:W-:Y:S01]  /*1500*/  @!P4 IMAD.MOV.U32 R8, RZ, RZ, c[0x0][0x1a0] ;  /* 0x00006800ff08c624 */ /* 0x000fe200078e00ff */
[----:B------:R-:W-:Y:S01]  /*1510*/  LOP3.LUT R7, R9, R7, RZ, 0x3c, !PT ;  /* 0x0000000709077212 */ /* 0x000fe200078e3cff */
[----:B----4-:R-:W-:Y:S01]  /*1520*/  IMAD.U32 R10, RZ, RZ, UR22 ;  /* 0x00000016ff0a7e24 */ /* 0x010fe2000f8e00ff */
[----:B------:R-:W-:-:S04]  /*1530*/  DEPBAR.LE SB0, 0x0 ;  /* 0x000080000000791a */ /* 0x000fc80000000000 */
[----:B------:R-:W-:Y:S01]  /*1540*/  BAR.SYNC.DEFER_BLOCKING 0x0 ;  /* 0x0000000000007b1d */ /* 0x000fe20000010000 */
[----:B------:R-:W-:Y:S01]  /*1550*/  LEA R6, P0, R10, R242, 0x6 ;  /* 0x000000f20a067211 */ /* 0x000fe200078030ff */
[----:B------:R-:W-:Y:S01]  /*1560*/  IMAD.U32 R11, RZ, RZ, UR23 ;  /* 0x00000017ff0b7e24 */ /* 0x000fe2000f8e00ff */
[----:B------:R-:W-:Y:S01]  /*1570*/  LEA.HI R9, R4, R94, RZ, 0x5 ;  /* 0x0000005e04097211 */ /* 0x000fe200078f28ff */
[----:B------:R-:W-:Y:S01]  /*1580*/  @!P4 IMAD.MOV.U32 R4, RZ, RZ, c[0x0][0x1a4] ;  /* 0x00006900ff04c624 */ /* 0x000fe200078e00ff */
[----:B------:R-:W-:Y:S01]  /*1590*/  LEA.HI.X R5, R10, R239, R5, 0x6, P0 ;  /* 0x000000ef0a057211 */ /* 0x000fe200000f3405 */
[----:B------:R-:W-:Y:S01]  /*15a0*/  IMAD R237, R237, 0x200, R7 ;  /* 0x00000200eded7824 */ /* 0x000fe200078e0207 */
[----:B------:R-:W-:Y:S02]  /*15b0*/  @!P4 LEA R2, P0, R8, R6, 0x5 ;  /* 0x000000060802c211 */ /* 0x000fe400078028ff */
[----:B------:R-:W-:Y:S01]  /*15c0*/  @!P2 LEA R10, P1, R6, c[0x0][0x170], 0x1 ;  /* 0x00005c00060aaa11 */ /* 0x000fe200078208ff */
[----:B------:R-:W-:Y:S01]  /*15d0*/  IMAD.SHL.U32 R237, R237, 0x2, RZ ;  /* 0x00000002eded7824 */ /* 0x000fe200078e00ff */
[----:B------:R-:W-:-:S02]  /*15e0*/  SHF.R.S32.HI R9, RZ, 0x5, R9 ;  /* 0x00000005ff097819 */ /* 0x000fc40000011409 */
[----:B------:R-:W-:Y:S02]  /*15f0*/  @!P4 LEA.HI.X R4, R8, R5, R4, 0x5, P0 ;  /* 0x000000050804c211 */ /* 0x000fe400000f2c04 */
[----:B------:R-:W-:Y:S01]  /*1600*/  @!P2 LEA.HI.X R11, R6, c[0x0][0x174], R5, 0x1, P1 ;  /* 0x00005d00060baa11 */ /* 0x000fe200008f0c05 */
[----:B------:R-:W-:Y:S01]  /*1610*/  IMAD R9, R9, 0x400, R93 ;  /* 0x0000040009097824 */ /* 0x000fe200078e025d */
[----:B------:R-:W-:Y:S02]  /*1620*/  @!P4 LEA R6, P0, R2, c[0x0][0x170], 0x1 ;  /* 0x00005c000206ca11 */ /* 0x000fe400078008ff */
[----:B------:R-:W-:Y:S01]  /*1630*/  IADD3 R235, R237, 0x10020, RZ ;  /* 0x00010020edeb7810 */ /* 0x000fe20007ffe0ff */
[----:B------:R-:W-:Y:S01]  /*1640*/  IMAD.IADD R238, R92, 0x1, R9 ;  /* 0x000000015cee7824 */ /* 0x000fe200078e0209 */
[----:B------:R-:W-:Y:S01]  /*1650*/  @!P4 LEA.HI.X R7, R2, c[0x0][0x174], R4, 0x1, P0 ;  /* 0x00005d000207ca11 */ /* 0x000fe200000f0c04 */
[----:B------:R-:W-:Y:S01]  /*1660*/  IMAD.MOV.U32 R2, RZ, RZ, 0x10 ;  /* 0x00000010ff027424 */ /* 0x000fe200078e00ff */
[----:B------:R-:W-:Y:S01]  /*1670*/  @P2 STS.128 [R241+0x18000], RZ ;  /* 0x018000fff1002388 */ /* 0x000fe20000000c00 */
[----:B------:R-:W-:-:S03]  /*1680*/  IMAD.SHL.U32 R238, R238, 0x2, RZ ;  /* 0x00000002eeee7824 */ /* 0x000fc600078e00ff */
        /* <DEDUP_REMOVED lines=40> */
[----:B--2---:R-:W4:Y:S01]  /*1910*/  LDSM.16.M88.4 R16, [R237+0x10000] ;  /* 0x01000000ed10783b */ /* 0x004f220000000200 */
[----:B------:R-:W-:-:S02]  /*1920*/  IADD3 R222, R235, 0x2800, RZ ;  /* 0x00002800ebde7810 */ /* 0x000fc40007ffe0ff */
[C---:B------:R-:W-:Y:S01]  /*1930*/  IADD3 R221, R235.reuse, 0x3000, RZ ;  /* 0x00003000ebdd7810 */ /* 0x040fe20007ffe0ff */
[----:B------:R-:W-:Y:S01]  /*1940*/  LDSM.16.M88.4 R24, [R236] ;  /* 0x00000000ec18783b */ /* 0x000fe20000000200 */
[C---:B------:R-:W-:Y:S02]  /*1950*/  IADD3 R220, R235.reuse, 0x3800, RZ ;  /* 0x00003800ebdc7810 */ /* 0x040fe40007ffe0ff */
[C---:B------:R-:W-:Y:S01]  /*1960*/  IADD3 R219, R235.reuse, 0x4000, RZ ;  /* 0x00004000ebdb7810 */ /* 0x040fe20007ffe0ff */
[----:B---3--:R-:W-:Y:S01]  /*1970*/  LDSM.16.M88.4 R12, [R235] ;  /* 0x00000000eb0c783b */ /* 0x008fe20000000200 */
[C---:B------:R-:W-:Y:S02]  /*1980*/  IADD3 R218, R235.reuse, 0x4800, RZ ;  /* 0x00004800ebda7810 */ /* 0x040fe40007ffe0ff */
[C---:B------:R-:W-:Y:S01]  /*1990*/  IADD3 R217, R235.reuse, 0x5000, RZ ;  /* 0x00005000ebd97810 */ /* 0x040fe20007ffe0ff */
[----:B------:R-:W2:Y:S01]  /*19a0*/  LDSM.16.M88.4 R40, [R237+0x10800] ;  /* 0x01080000ed28783b */ /* 0x000ea20000000200 */
[----:B------:R-:W-:-:S02]  /*19b0*/  IADD3 R216, R235, 0x5800, RZ ;  /* 0x00005800ebd87810 */ /* 0x000fc40007ffe0ff */
[C---:B------:R-:W-:Y:S01]  /*19c0*/  IADD3 R215, R235.reuse, 0x6000, RZ ;  /* 0x00006000ebd77810 */ /* 0x040fe20007ffe0ff */
[----:B------:R-:W3:Y:S01]  /*19d0*/  LDSM.16.M88.4 R52, [R237+0x11000] ;  /* 0x01100000ed34783b */ /* 0x000ee20000000200 */
[C---:B------:R-:W-:Y:S02]  /*19e0*/  IADD3 R214, R235.reuse, 0x6800, RZ ;  /* 0x00006800ebd67810 */ /* 0x040fe40007ffe0ff */
[C---:B------:R-:W-:Y:S01]  /*19f0*/  IADD3 R213, R235.reuse, 0x7000, RZ ;  /* 0x00007000ebd57810 */ /* 0x040fe20007ffe0ff */
[----:B------:R-:W5:Y:S01]  /*1a00*/  LDSM.16.M88.4 R20, [R237+0x11800] ;  /* 0x01180000ed14783b */ /* 0x000f620000000200 */
[----:B------:R-:W-:-:S03]  /*1a10*/  IADD3 R212, R235, 0x7800, RZ ;  /* 0x00007800ebd47810 */ /* 0x000fc60007ffe0ff */
[----:B------:R-:W-:Y:S04]  /*1a20*/  LDSM.16.M88.4 R68, [R234] ;  /* 0x00000000ea44783b */ /* 0x000fe80000000200 */
[----:B-1----:R-:W1:Y:S04]  /*1a30*/  LDSM.16.M88.4 R8, [R231+0x10000] ;  /* 0x01000000e708783b */ /* 0x002e680000000200 */
        /* <DEDUP_REMOVED lines=8> */
[----:B--2---:R-:W-:Y:S03]  /*1ac0*/  HMMA.16816.F32 R28, R32, R40, RZ ;  /* 0x00000028201c723c */ /* 0x004fe600000018ff */
[----:B------:R-:W-:Y:S04]  /*1ad0*/  LDSM.16.M88.4 R80, [R234+0x8000] ;  /* 0x00800000ea50783b */ /* 0x000fe80000000200 */
[----:B------:R-:W-:Y:S01]  /*1ae0*/  LDSM.16.M88.4 R88, [R237+0x16800] ;  /* 0x01680000ed58783b */ /* 0x000fe20000000200 */
[----:B------:R-:W-:Y:S03]  /*1af0*/  HMMA.16816.F32 R4, R24, R12, R4 ;  /* 0x0000000c1804723c */ /* 0x000fe60000001804 */
[----:B------:R-:W-:Y:S04]  /*1b00*/  LDSM.16.M88.4 R84, [R231+0x16000] ;  /* 0x01600000e754783b */ /* 0x000fe80000000200 */
[----:B------:R-:W0:Y:S01]  /*1b10*/  LDGDEPBAR ;  /* 0x00000000000079af */ /* 0x000e220000000000 */
[C---:B---3--:R-:W-:Y:S08]  /*1b20*/  HMMA.16816.F32 R56, R32.reuse, R52, RZ ;  /* 0x000000342038723c */ /* 0x048ff000000018ff */
[C---:B------:R-:W-:Y:S08]  /*1b30*/  HMMA.16816.F32 R40, R32.reuse, R42, RZ ;  /* 0x0000002a2028723c */ /* 0x040ff000000018ff */
[C---:B------:R-:W-:Y:S08]  /*1b40*/  HMMA.16816.F32 R52, R32.reuse, R54, RZ ;  /* 0x000000362034723c */ /* 0x040ff000000018ff */
[C---:B-----5:R-:W-:Y:S08]  /*1b50*/  HMMA.16816.F32 R72, R32.reuse, R20, RZ ;  /* 0x000000142048723c */ /* 0x060ff000000018ff */
[----:B------:R-:W-:Y:S01]  /*1b60*/  HMMA.16816.F32 R32, R32, R22, RZ ;  /* 0x000000162020723c */ /* 0x000fe200000018ff */
[----:B------:R-:W-:Y:S07]  /*1b70*/  LDSM.16.M88.4 R20, [R233] ;  /* 0x00000000e914783b */ /* 0x000fee0000000200 */
[----:B------:R-:W-:Y:S01]  /*1b80*/  HMMA.16816.F32 R16, R24, R14, R16 ;  /* 0x0000000e1810723c */ /* 0x000fe20000001810 */
[----:B------:R-:W2:Y:S07]  /*1b90*/  LDSM.16.M88.4 R12, [R224] ;  /* 0x00000000e00c783b */ /* 0x000eae0000000200 */
[----:B-1----:R-:W-:Y:S08]  /*1ba0*/  HMMA.16816.F32 R4, R68, R8, R4 ;  /* 0x000000084404723c */ /* 0x002ff00000001804 */
        /* <DEDUP_REMOVED lines=66> */
[----:B------:R-:W-:Y:S01]  /*1fd0*/  HMMA.16816.F32 R68, R8, R62, R68 ;  /* 0x0000003e0844723c */ /* 0x000fe20000001844 */
[----:B------:R-:W-:Y:S07]  /*1fe0*/  LDSM.16.M88.4 R60, [R235+0x4000] ;  /* 0x00400000eb3c783b */ /* 0x000fee0000000200 */
[----:B------:R-:W-:Y:S01]  /*1ff0*/  HMMA.16816.F32 R16, R24, R14, R16 ;  /* 0x0000000e1810723c */ /* 0x000fe20000001810 */
        /* <DEDUP_REMOVED lines=9> */
[----:B------:R-:W-:Y:S01]  /*2090*/  HMMA.16816.F32 R16, R32, R22, R16 ;  /* 0x000000162010723c */ /* 0x000fe20000001810 */
[----:B------:R-:W1:Y:S07]  /*20a0*/  LDSM.16.M88.4 R20, [R231+0x14000] ;  /* 0x01400000e714783b */ /* 0x000e6e0000000200 */
[C---:B------:R-:W-:Y:S08]  /*20b0*/  HMMA.16816.F32 R28, R24.reuse, R48, R28 ;  /* 0x00000030181c723c */ /* 0x040ff0000000181c */
[C---:B------:R-:W-:Y:S01]  /*20c0*/  HMMA.16816.F32 R40, R24.reuse, R50, R40 ;  /* 0x000000321828723c */ /* 0x040fe20000001828 */
[----:B------:R-:W4:Y:S07]  /*20d0*/  LDSM.16.M88.4 R48, [R237+0x15000] ;  /* 0x01500000ed30783b */ /* 0x000f2e0000000200 */
[C---:B------:R-:W-:Y:S08]  /*20e0*/  HMMA.16816.F32 R56, R24.reuse, R44, R56 ;  /* 0x0000002c1838723c */ /* 0x040ff00000001838 */
[----:B------:R-:W-:Y:S01]  /*20f0*/  HMMA.16816.F32 R52, R24, R46, R52 ;  /* 0x0000002e1834723c */ /* 0x000fe20000001834 */
[----:B------:R-:W5:Y:S07]  /*2100*/  LDSM.16.M88.4 R44, [R237+0x15800] ;  /* 0x01580000ed2c783b */ /* 0x000f6e0000000200 */
[----:B--2---:R-:W-:Y:S08]  /*2110*/  HMMA.16816.F32 R4, R12, R60, R4 ;  /* 0x0000003c0c04723c */ /* 0x004ff00000001804 */
[C---:B------:R-:W-:Y:S08]  /*2120*/  HMMA.16816.F32 R72, R24.reuse, R36, R72 ;  /* 0x000000241848723c */ /* 0x040ff00000001848 */
[----:B------:R-:W-:Y:S01]  /*2130*/  HMMA.16816.F32 R68, R24, R38, R68 ;  /* 0x000000261844723c */ /* 0x000fe20000001844 */
[----:B------:R-:W2:Y:S04]  /*2140*/  LDSM.16.M88.4 R36, [R235+0x4800] ;  /* 0x00480000eb24783b */ /* 0x000ea80000000200 */
[----:B------:R-:W2:Y:S03]  /*2150*/  LDSM.16.M88.4 R24, [R224+0x4000] ;  /* 0x00400000e018783b */ /* 0x000ea60000000200 */
[C---:B---3--:R-:W-:Y:S08]  /*2160*/  HMMA.16816.F32 R28, R32.reuse, R8, R28 ;  /* 0x00000008201c723c */ /* 0x048ff0000000181c */
[----:B------:R-:W-:Y:S01]  /*2170*/  HMMA.16816.F32 R40, R32, R10, R40 ;  /* 0x0000000a2028723c */ /* 0x000fe20000001828 */
[----:B------:R-:W3:Y:S07]  /*2180*/  LDSM.16.M88.4 R8, [R235+0x5000] ;  /* 0x00500000eb08783b */ /* 0x000eee0000000200 */
[----:B------:R-:W-:Y:S01]  /*2190*/  HMMA.16816.F32 R16, R12, R62, R16 ;  /* 0x0000003e0c10723c */ /* 0x000fe20000001810 */
[----:B------:R-:W-:Y:S07]  /*21a0*/  LDSM.16.M88.4 R60, [R235+0x5800] ;  /* 0x00580000eb3c783b */ /* 0x000fee0000000200 */
[----:B-1----:R-:W-:Y:S08]  /*21b0*/  HMMA.16816.F32 R4, R80, R20, R4 ;  /* 0x000000145004723c */ /* 0x002ff00000001804 */
[C---:B----4-:R-:W-:Y:S08]  /*21c0*/  HMMA.16816.F32 R56, R32.reuse, R48, R56 ;  /* 0x000000302038723c */ /* 0x050ff00000001838 */
[C---:B------:R-:W-:Y:S01]  /*21d0*/  HMMA.16816.F32 R52, R32.reuse, R50, R52 ;  /* 0x000000322034723c */ /* 0x040fe20000001834 */
[----:B------:R-:W-:Y:S07]  /*21e0*/  LDSM.16.M88.4 R48, [R238+0xc000] ;  /* 0x00c00000ee30783b */ /* 0x000fee0000000200 */
[C---:B-----5:R-:W-:Y:S08]  /*21f0*/  HMMA.16816.F32 R72, R32.reuse, R44, R72 ;  /* 0x0000002c2048723c */ /* 0x060ff00000001848 */
[----:B------:R-:W-:Y:S01]  /*2200*/  HMMA.16816.F32 R68, R32, R46, R68 ;  /* 0x0000002e2044723c */ /* 0x000fe20000001844 */
[----:B------:R-:W1:Y:S04]  /*2210*/  LDSM.16.M88.4 R32, [R237+0x16000] ;  /* 0x01600000ed20783b */ /* 0x000e680000000200 */
[----:B------:R-:W-:Y:S03]  /*2220*/  LDSM.16.M88.4 R44, [R235+0x6000] ;  /* 0x00600000eb2c783b */ /* 0x000fe60000000200 */
[----:B--2---:R-:W-:Y:S08]  /*2230*/  HMMA.16816.F32 R28, R12, R36, R28 ;  /* 0x000000240c1c723c */ /* 0x004ff0000000181c */
[----:B------:R-:W-:Y:S01]  /*2240*/  HMMA.16816.F32 R16, R80, R22, R16 ;  /* 0x000000165010723c */ /* 0x000fe20000001810 */
[----:B------:R-:W-:Y:S07]  /*2250*/  LDSM.16.M88.4 R20, [R231+0x15000] ;  /* 0x01500000e714783b */ /* 0x000fee0000000200 */
[----:B------:R-:W-:Y:S08]  /*2260*/  HMMA.16816.F32 R4, R64, R24, R4 ;  /* 0x000000184004723c */ /* 0x000ff00000001804 */
[C---:B------:R-:W-:Y:S01]  /*2270*/  HMMA.16816.F32 R40, R12.reuse, R38, R40 ;  /* 0x000000260c28723c */ /* 0x040fe20000001828 */
[----:B------:R-:W-:Y:S07]  /*2280*/  LDSM.16.M88.4 R36, [R236+0xc000] ;  /* 0x00c00000ec24783b */ /* 0x000fee0000000200 */
[C---:B---3--:R-:W-:Y:S08]  /*2290*/  HMMA.16816.F32 R56, R12.reuse, R8, R56 ;  /* 0x000000080c38723c */ /* 0x048ff00000001838 */
[----:B------:R-:W-:Y:S01]  /*22a0*/  HMMA.16816.F32 R52, R12, R10, R52 ;  /* 0x0000000a0c34723c */ /* 0x000fe20000001834 */
[----:B------:R-:W2:Y:S07]  /*22b0*/  LDSM.16.M88.4 R8, [R224+0x4800] ;  /* 0x00480000e008783b */ /* 0x000eae0000000200 */
[----:B------:R-:W-:Y:S08]  /*22c0*/  HMMA.16816.F32 R28, R80, R76, R28 ;  /* 0x0000004c501c723c */ /* 0x000ff0000000181c */
[----:B------:R-:W-:Y:S01]  /*22d0*/  HMMA.16816.F32 R16, R64, R26, R16 ;  /* 0x0000001a4010723c */ /* 0x000fe20000001810 */
[----:B------:R-:W3:Y:S07]  /*22e0*/  LDSM.16.M88.4 R24, [R234+0xc000] ;  /* 0x00c00000ea18783b */ /* 0x000eee0000000200 */
[----:B-1----:R-:W-:Y:S08]  /*22f0*/  HMMA.16816.F32 R4, R48, R32, R4 ;  /* 0x000000203004723c */ /* 0x002ff00000001804 */
[----:B------:R-:W-:Y:S01]  /*2300*/  HMMA.16816.F32 R40, R80, R78, R40 ;  /* 0x0000004e5028723c */ /* 0x000fe20000001828 */
[----:B------:R-:W-:Y:S07]  /*2310*/  LDSM.16.M88.4 R76, [R231+0x15800] ;  /* 0x01580000e74c783b */ /* 0x000fee0000000200 */
[----:B------:R-:W-:Y:S01]  /*2320*/  HMMA.16816.F32 R16, R48, R34, R16 ;  /* 0x000000223010723c */ /* 0x000fe20000001810 */
[----:B------:R-:W1:Y:S07]  /*2330*/  LDSM.16.M88.4 R32, [R235+0x6800] ;  /* 0x00680000eb20783b */ /* 0x000e6e0000000200 */
[----:B--2---:R-:W-:Y:S08]  /*2340*/  HMMA.16816.F32 R28, R64, R8, R28 ;  /* 0x00000008401c723c */ /* 0x004ff0000000181c */
[----:B------:R-:W-:Y:S08]  /*2350*/  HMMA.16816.F32 R4, R36, R44, R4 ;  /* 0x0000002c2404723c */ /* 0x000ff00000001804 */
[----:B------:R-:W-:Y:S01]  /*2360*/  HMMA.16816.F32 R40, R64, R10, R40 ;  /* 0x0000000a4028723c */ /* 0x000fe20000001828 */
[----:B------:R-:W-:Y:S07]  /*2370*/  LDSM.16.M88.4 R8, [R224+0x6000] ;  /* 0x00600000e008783b */ /* 0x000fee0000000200 */
[C---:B------:R-:W-:Y:S08]  /*2380*/  HMMA.16816.F32 R72, R12.reuse, R60, R72 ;  /* 0x0000003c0c48723c */ /* 0x040ff00000001848 */
[----:B------:R-:W-:Y:S01]  /*2390*/  HMMA.16816.F32 R68, R12, R62, R68 ;  /* 0x0000003e0c44723c */ /* 0x000fe20000001844 */
[----:B------:R-:W2:Y:S04]  /*23a0*/  LDSM.16.M88.4 R12, [R233+0xc000] ;  /* 0x00c00000e90c783b */ /* 0x000ea80000000200 */
        /* <DEDUP_REMOVED lines=9> */
[----:B-1----:R-:W-:Y:S08]  /*2440*/  HMMA.16816.F32 R28, R36, R32, R28 ;  /* 0x00000020241c723c */ /* 0x002ff0000000181c */
[----:B------:R-:W-:Y:S01]  /*2450*/  HMMA.16816.F32 R16, R24, R86, R16 ;  /* 0x000000561810723c */ /* 0x000fe20000001810 */
[----:B------:R-:W-:Y:S07]  /*2460*/  LDSM.16.M88.4 R84, [R235+0x7000] ;  /* 0x00700000eb54783b */ /* 0x000fee0000000200 */
[----:B--2---:R-:W-:Y:S08]  /*2470*/  HMMA.16816.F32 R4, R12, R8, R4 ;  /* 0x000000080c04723c */ /* 0x004ff00000001804 */
        /* <DEDUP_REMOVED lines=197> */
.L_x_1428:
        /* <DEDUP_REMOVED lines=360> */
.L_x_1432:
        /* <DEDUP_REMOVED lines=29> */
.L_x_1430:
        /* <DEDUP_REMOVED lines=20> */
[----:B------:R-:W-:Y:S05]  /*4a60*/  ISETP.LT.AND P0, PT, RZ, UR8, PT ;  /* 0x00000008ff007c0c */ /* 0x000fea000bf01270 */
        /* <DEDUP_REMOVED lines=8> */
[----:B------:R-:W-:Y:S06]  /*4af0*/  LDSM.16.M88.4 R16, [R237+0x10800] ;  /* 0x01080000ed10783b */ /* 0x000fec0000000200 */
[----:B------:R-:W-:Y:S06]  /*4b00*/  LDSM.16.M88.4 R24, [R237+0x11000] ;  /* 0x01100000ed18783b */ /* 0x000fec0000000200 */
[----:B------:R-:W-:Y:S06]  /*4b10*/  LDSM.16.M88.4 R164, [R237+0x11800] ;  /* 0x01180000eda4783b */ /* 0x000fec0000000200 */
[----:B--2---:R-:W1:Y:S06]  /*4b20*/  LDSM.16.M88.4 R8, [R237+0x10000] ;  /* 0x01000000ed08783b */ /* 0x004e6c0000000200 */
[----:B------:R-:W0:Y:S06]  /*4b30*/  LDGDEPBAR ;  /* 0x00000000000079af */ /* 0x000e2c0000000000 */
[----:B------:R-:W-:Y:S06]  /*4b40*/  LDSM.16.M88.4 R168, [R236] ;  /* 0x00000000eca8783b */ /* 0x000fec0000000200 */
[----:B------:R-:W2:Y:S06]  /*4b50*/  LDSM.16.M88.4 R172, [R235] ;  /* 0x00000000ebac783b */ /* 0x000eac0000000200 */
[----:B------:R-:W3:Y:S06]  /*4b60*/  LDSM.16.M88.4 R176, [R227] ;  /* 0x00000000e3b0783b */ /* 0x000eec0000000200 */
[----:B------:R-:W4:Y:S06]  /*4b70*/  LDSM.16.M88.4 R180, [R226] ;  /* 0x00000000e2b4783b */ /* 0x000f2c0000000200 */
[----:B------:R-:W5:Y:S01]  /*4b80*/  LDSM.16.M88.4 R184, [R225] ;  /* 0x00000000e1b8783b */ /* 0x000f620000000200 */
[C---:B-1----:R-:W-:Y:S05]  /*4b90*/  HMMA.16816.F32 R4, R32.reuse, R8, RZ ;  /* 0x000000082004723c */ /* 0x042fea00000018ff */
[----:B------:R-:W-:Y:S03]  /*4ba0*/  LDSM.16.M88.4 R188, [R234] ;  /* 0x00000000eabc783b */ /* 0x000fe60000000200 */
[C---:B------:R-:W-:Y:S03]  /*4bb0*/  HMMA.16816.F32 R8, R32.reuse, R10, RZ ;  /* 0x0000000a2008723c */ /* 0x040fe600000018ff */
[----:B------:R-:W1:Y:S06]  /*4bc0*/  LDSM.16.M88.4 R192, [R231+0x10000] ;  /* 0x01000000e7c0783b */ /* 0x000e6c0000000200 */
[----:B------:R-:W-:Y:S01]  /*4bd0*/  LDSM.16.M88.4 R196, [R231+0x11000] ;  /* 0x01100000e7c4783b */ /* 0x000fe20000000200 */
[C---:B------:R-:W-:Y:S05]  /*4be0*/  HMMA.16816.F32 R12, R32.reuse, R16, RZ ;  /* 0x00000010200c723c */ /* 0x040fea00000018ff */
[----:B------:R-:W-:Y:S03]  /*4bf0*/  LDSM.16.M88.4 R200, [R231+0x11800] ;  /* 0x01180000e7c8783b */ /* 0x000fe60000000200 */
[C---:B------:R-:W-:Y:S03]  /*4c00*/  HMMA.16816.F32 R16, R32.reuse, R18, RZ ;  /* 0x000000122010723c */ /* 0x040fe600000018ff */
[----:B------:R-:W-:Y:S05]  /*4c10*/  LDSM.16.M88.4 R204, [R233] ;  /* 0x00000000e9cc783b */ /* 0x000fea0000000200 */
[C---:B------:R-:W-:Y:S01]  /*4c20*/  HMMA.16816.F32 R20, R32.reuse, R24, RZ ;  /* 0x000000182014723c */ /* 0x040fe200000018ff */
[----:B------:R-:W-:Y:S07]  /*4c30*/  LDSM.16.M88.4 R208, [R224] ;  /* 0x00000000e0d0783b */ /* 0x000fee0000000200 */
[C---:B------:R-:W-:Y:S08]  /*4c40*/  HMMA.16816.F32 R24, R32.reuse, R26, RZ ;  /* 0x0000001a2018723c */ /* 0x040ff000000018ff */
[C---:B------:R-:W-:Y:S08]  /*4c50*/  HMMA.16816.F32 R28, R32.reuse, R164, RZ ;  /* 0x000000a4201c723c */ /* 0x040ff000000018ff */
[----:B------:R-:W-:Y:S01]  /*4c60*/  HMMA.16816.F32 R32, R32, R166, RZ ;  /* 0x000000a62020723c */ /* 0x000fe200000018ff */
        /* <DEDUP_REMOVED lines=8> */
[C---:B------:R-:W-:Y:S01]  /*4cf0*/  HMMA.16816.F32 R24, R168.reuse, R182, R24 ;  /* 0x000000b6a818723c */ /* 0x040fe20000001818 */
[----:B------:R-:W-:Y:S07]  /*4d00*/  LDSM.16.M88.4 R180, [R238+0x4000] ;  /* 0x00400000eeb4783b */ /* 0x000fee0000000200 */
[C---:B-----5:R-:W-:Y:S08]  /*4d10*/  HMMA.16816.F32 R28, R168.reuse, R184, R28 ;  /* 0x000000b8a81c723c */ /* 0x060ff0000000181c */
[----:B------:R-:W-:Y:S01]  /*4d20*/  HMMA.16816.F32 R32, R168, R186, R32 ;  /* 0x000000baa820723c */ /* 0x000fe20000001820 */
[----:B------:R-:W2:Y:S06]  /*4d30*/  LDSM.16.M88.4 R168, [R224+0x800] ;  /* 0x00080000e0a8783b */ /* 0x000eac0000000200 */
[----:B------:R-:W3:Y:S01]  /*4d40*/  LDSM.16.M88.4 R184, [R237+0x12000] ;  /* 0x01200000edb8783b */ /* 0x000ee20000000200 */
[C---:B-1----:R-:W-:Y:S08]  /*4d50*/  HMMA.16816.F32 R4, R188.reuse, R192, R4 ;  /* 0x000000c0bc04723c */ /* 0x042ff00000001804 */
[C---:B------:R-:W-:Y:S01]  /*4d60*/  HMMA.16816.F32 R8, R188.reuse, R194, R8 ;  /* 0x000000c2bc08723c */ /* 0x040fe20000001808 */
[----:B------:R-:W-:Y:S07]  /*4d70*/  LDSM.16.M88.4 R192, [R237+0x13800] ;  /* 0x01380000edc0783b */ /* 0x000fee0000000200 */
[C---:B------:R-:W-:Y:S08]  /*4d80*/  HMMA.16816.F32 R12, R188.reuse, R164, R12 ;  /* 0x000000a4bc0c723c */ /* 0x040ff0000000180c */
[C---:B------:R-:W-:Y:S01]  /*4d90*/  HMMA.16816.F32 R16, R188.reuse, R166, R16 ;  /* 0x000000a6bc10723c */ /* 0x040fe20000001810 */
[----:B------:R-:W1:Y:S07]  /*4da0*/  LDSM.16.M88.4 R164, [R237+0x12800] ;  /* 0x01280000eda4783b */ /* 0x000e6e0000000200 */
[C---:B------:R-:W-:Y:S08]  /*4db0*/  HMMA.16816.F32 R20, R188.reuse, R196, R20 ;  /* 0x000000c4bc14723c */ /* 0x040ff00000001814 */
[C---:B------:R-:W-:Y:S01]  /*4dc0*/  HMMA.16816.F32 R24, R188.reuse, R198, R24 ;  /* 0x000000c6bc18723c */ /* 0x040fe20000001818 */
[----:B------:R-:W-:Y:S07]  /*4dd0*/  LDSM.16.M88.4 R196, [R236+0x4000] ;  /* 0x00400000ecc4783b */ /* 0x000fee0000000200 */
[C---:B------:R-:W-:Y:S08]  /*4de0*/  HMMA.16816.F32 R28, R188.reuse, R200, R28 ;  /* 0x000000c8bc1c723c */ /* 0x040ff0000000181c */
[----:B------:R-:W-:Y:S01]  /*4df0*/  HMMA.16816.F32 R32, R188, R202, R32 ;  /* 0x000000cabc20723c */ /* 0x000fe20000001820 */
[----:B------:R-:W4:Y:S06]  /*4e00*/  LDSM.16.M88.4 R188, [R237+0x13000] ;  /* 0x01300000edbc783b */ /* 0x000f2c0000000200 */
[----:B------:R-:W5:Y:S01]  /*4e10*/  LDSM.16.M88.4 R200, [R223] ;  /* 0x00000000dfc8783b */ /* 0x000f620000000200 */
[C---:B------:R-:W-:Y:S08]  /*4e20*/  HMMA.16816.F32 R4, R204.reuse, R208, R4 ;  /* 0x000000d0cc04723c */ /* 0x040ff00000001804 */
[C---:B------:R-:W-:Y:S01]  /*4e30*/  HMMA.16816.F32 R8, R204.reuse, R210, R8 ;  /* 0x000000d2cc08723c */ /* 0x040fe20000001808 */
[----:B------:R-:W-:Y:S07]  /*4e40*/  LDSM.16.M88.4 R208, [R231+0x12000] ;  /* 0x01200000e7d0783b */ /* 0x000fee0000000200 */
        /* <DEDUP_REMOVED lines=8> */
[----:B------:R-:W2:Y:S06]  /*4ed0*/  LDSM.16.M88.4 R176, [R220] ;  /* 0x00000000dcb0783b */ /* 0x000eac0000000200 */
[----:B------:R-:W2:Y:S01]  /*4ee0*/  LDSM.16.M88.4 R204, [R234+0x4000] ;  /* 0x00400000eacc783b */ /* 0x000ea20000000200 */
        /* <DEDUP_REMOVED lines=21> */
[----:B------:R-:W5:Y:S07]  /*5040*/  LDSM.16.M88.4 R172, [R224+0x3000] ;  /* 0x00300000e0ac783b */ /* 0x000f6e0000000200 */
[C---:B------:R-:W-:Y:S08]  /*5050*/  HMMA.16816.F32 R28, R196.reuse, R176, R28 ;  /* 0x000000b0c41c723c */ /* 0x040ff0000000181c */
[----:B------:R-:W-:Y:S01]  /*5060*/  HMMA.16816.F32 R32, R196, R178, R32 ;  /* 0x000000b2c420723c */ /* 0x000fe20000001820 */
[----:B------:R-:W2:Y:S06]  /*5070*/  LDSM.16.M88.4 R176, [R224+0x3800] ;  /* 0x00380000e0b0783b */ /* 0x000eac0000000200 */
[----:B------:R-:W2:Y:S01]  /*5080*/  LDSM.16.M88.4 R196, [R238+0x8000] ;  /* 0x00800000eec4783b */ /* 0x000ea20000000200 */
[C---:B------:R-:W-:Y:S08]  /*5090*/  HMMA.16816.F32 R4, R204.reuse, R208, R4 ;  /* 0x000000d0cc04723c */ /* 0x040ff00000001804 */
[C---:B------:R-:W-:Y:S01]  /*50a0*/  HMMA.16816.F32 R8, R204.reuse, R210, R8 ;  /* 0x000000d2cc08723c */ /* 0x040fe20000001808 */
[----:B------:R-:W-:Y:S07]  /*50b0*/  LDSM.16.M88.4 R208, [R219] ;  /* 0x00000000dbd0783b */ /* 0x000fee0000000200 */
        /* <DEDUP_REMOVED lines=8> */
[----:B------:R-:W1:Y:S06]  /*5140*/  LDSM.16.M88.4 R184, [R237+0x15800] ;  /* 0x01580000edb8783b */ /* 0x000e6c0000000200 */
[----:B------:R-:W1:Y:S01]  /*5150*/  LDSM.16.M88.4 R204, [R236+0x8000] ;  /* 0x00800000eccc783b */ /* 0x000e620000000200 */
[C---:B----4-:R-:W-:Y:S08]  /*5160*/  HMMA.16816.F32 R4, R188.reuse, R192, R4 ;  /* 0x000000c0bc04723c */ /* 0x050ff00000001804 */
[C---:B------:R-:W-:Y:S01]  /*5170*/  HMMA.16816.F32 R8, R188.reuse, R194, R8 ;  /* 0x000000c2bc08723c */ /* 0x040fe20000001808 */
[----:B------:R-:W-:Y:S07]  /*5180*/  LDSM.16.M88.4 R192, [R231+0x14000] ;  /* 0x01400000e7c0783b */ /* 0x000fee0000000200 */
[C---:B--2---:R-:W-:Y:S08]  /*5190*/  HMMA.16816.F32 R12, R188.reuse, R168, R12 ;  /* 0x000000a8bc0c723c */ /* 0x044ff0000000180c */
[C---:B------:R-:W-:Y:S01]  /*51a0*/  HMMA.16816.F32 R16, R188.reuse, R170, R16 ;  /* 0x000000aabc10723c */ /* 0x040fe20000001810 */
[----:B------:R-:W2:Y:S07]  /*51b0*/  LDSM.16.M88.4 R168, [R218] ;  /* 0x00000000daa8783b */ /* 0x000eae0000000200 */
[C---:B-----5:R-:W-:Y:S08]  /*51c0*/  HMMA.16816.F32 R20, R188.reuse, R172, R20 ;  /* 0x000000acbc14723c */ /* 0x060ff00000001814 */
[C---:B------:R-:W-:Y:S01]  /*51d0*/  HMMA.16816.F32 R24, R188.reuse, R174, R24 ;  /* 0x000000aebc18723c */ /* 0x040fe20000001818 */
[----:B------:R-:W4:Y:S07]  /*51e0*/  LDSM.16.M88.4 R172, [R217] ;  /* 0x00000000d9ac783b */ /* 0x000f2e0000000200 */
[C---:B------:R-:W-:Y:S08]  /*51f0*/  HMMA.16816.F32 R28, R188.reuse, R176, R28 ;  /* 0x000000b0bc1c723c */ /* 0x040ff0000000181c */
[----:B------:R-:W-:Y:S01]  /*5200*/  HMMA.16816.F32 R32, R188, R178, R32 ;  /* 0x000000b2bc20723c */ /* 0x000fe20000001820 */
[----:B------:R-:W5:Y:S06]  /*5210*/  LDSM.16.M88.4 R176, [R216] ;  /* 0x00000000d8b0783b */ /* 0x000f6c0000000200 */
[----:B------:R-:W2:Y:S01]  /*5220*/  LDSM.16.M88.4 R188, [R234+0x8000] ;  /* 0x00800000eabc783b */ /* 0x000ea20000000200 */
[C---:B------:R-:W-:Y:S08]  /*5230*/  HMMA.16816.F32 R4, R196.reuse, R200, R4 ;  /* 0x000000c8c404723c */ /* 0x040ff00000001804 */
[C---:B------:R-:W-:Y:S01]  /*5240*/  HMMA.16816.F32 R8, R196.reuse, R202, R8 ;  /* 0x000000cac408723c */ /* 0x040fe20000001808 */
[----:B------:R-:W-:Y:S07]  /*5250*/  LDSM.16.M88.4 R200, [R224+0x4000] ;  /* 0x00400000e0c8783b */ /* 0x000fee0000000200 */
        /* <DEDUP_REMOVED lines=10> */
[C---:B------:R-:W-:Y:S08]  /*5300*/  HMMA.16816.F32 R4, R204.reuse, R208, R4 ;  /* 0x000000d0cc04723c */ /* 0x040ff00000001804 */
[C---:B------:R-:W-:Y:S01]  /*5310*/  HMMA.16816.F32 R8, R204.reuse, R210, R8 ;  /* 0x000000d2cc08723c */ /* 0x040fe20000001808 */
[----:B------:R-:W-:Y:S07]  /*5320*/  LDSM.16.M88.4 R208, [R237+0x16000] ;  /* 0x01600000edd0783b */ /* 0x000fee0000000200 */
[C---:B--2---:R-:W-:Y:S08]  /*5330*/  HMMA.16816.F32 R12, R204.reuse, R168, R12 ;  /* 0x000000a8cc0c723c */ /* 0x044ff0000000180c */
[C---:B------:R-:W-:Y:S01]  /*5340*/  HMMA.16816.F32 R16, R204.reuse, R170, R16 ;  /* 0x000000aacc10723c */ /* 0x040fe20000001810 */
[----:B------:R-:W2:Y:S07]  /*5350*/  LDSM.16.M88.4 R168, [R224+0x4800] ;  /* 0x00480000e0a8783b */ /* 0x000eae0000000200 */
[C---:B----4-:R-:W-:Y:S08]  /*5360*/  HMMA.16816.F32 R20, R204.reuse, R172, R20 ;  /* 0x000000accc14723c */ /* 0x050ff00000001814 */
[C---:B------:R-:W-:Y:S01]  /*5370*/  HMMA.16816.F32 R24, R204.reuse, R174, R24 ;  /* 0x000000aecc18723c */ /* 0x040fe20000001818 */
[----:B------:R-:W4:Y:S07]  /*5380*/  LDSM.16.M88.4 R172, [R224+0x5000] ;  /* 0x00500000e0ac783b */ /* 0x000f2e0000000200 */
[C---:B-----5:R-:W-:Y:S08]  /*5390*/  HMMA.16816.F32 R28, R204.reuse, R176, R28 ;  /* 0x000000b0cc1c723c */ /* 0x060ff0000000181c */
[----:B------:R-:W-:Y:S01]  /*53a0*/  HMMA.16816.F32 R32, R204, R178, R32 ;  /* 0x000000b2cc20723c */ /* 0x000fe20000001820 */
[----:B------:R-:W5:Y:S06]  /*53b0*/  LDSM.16.M88.4 R176, [R224+0x5800] ;  /* 0x00580000e0b0783b */ /* 0x000f6c0000000200 */
        /* <DEDUP_REMOVED lines=19> */
[----:B------:R-:W2:Y:S07]  /*54f0*/  LDSM.16.M88.4 R168, [R214] ;  /* 0x00000000d6a8783b */ /* 0x000eae0000000200 */
[C---:B----4-:R-:W-:Y:S08]  /*5500*/  HMMA.16816.F32 R20, R196.reuse, R172, R20 ;  /* 0x000000acc414723c */ /* 0x050ff00000001814 */
[C---:B------:R-:W-:Y:S01]  /*5510*/  HMMA.16816.F32 R24, R196.reuse, R174, R24 ;  /* 0x000000aec418723c */ /* 0x040fe20000001818 */
[----:B------:R-:W4:Y:S07]  /*5520*/  LDSM.16.M88.4 R172, [R213] ;  /* 0x00000000d5ac783b */ /* 0x000f2e0000000200 */
[C---:B-----5:R-:W-:Y:S08]  /*5530*/  HMMA.16816.F32 R28, R196.reuse, R176, R28 ;  /* 0x000000b0c41c723c */ /* 0x060ff0000000181c */
        /* <DEDUP_REMOVED lines=17> */
[C---:B------:R-:W-:Y:S08]  /*5650*/  HMMA.16816.F32 R8, R188.reuse, R194, R8 ;  /* 0x000000c2bc08723c */ /* 0x040ff00000001808 */
[C---:B--2---:R-:W-:Y:S08]  /*5660*/  HMMA.16816.F32 R12, R188.reuse, R168, R12 ;  /* 0x000000a8bc0c723c */ /* 0x044ff0000000180c */
[C---:B------:R-:W-:Y:S08]  /*5670*/  HMMA.16816.F32 R16, R188.reuse, R170, R16 ;  /* 0x000000aabc10723c */ /* 0x040ff00000001810 */
[C---:B----4-:R-:W-:Y:S08]  /*5680*/  HMMA.16816.F32 R20, R188.reuse, R172, R20 ;  /* 0x000000acbc14723c */ /* 0x050ff00000001814 */
[C---:B------:R-:W-:Y:S08]  /*5690*/  HMMA.16816.F32 R24, R188.reuse, R174, R24 ;  /* 0x000000aebc18723c */ /* 0x040ff00000001818 */
[C---:B-----5:R-:W-:Y:S08]  /*56a0*/  HMMA.16816.F32 R28, R188.reuse, R176, R28 ;  /* 0x000000b0bc1c723c */ /* 0x060ff0000000181c */
[----:B------:R-:W-:Y:S08]  /*56b0*/  HMMA.16816.F32 R32, R188, R178, R32 ;  /* 0x000000b2bc20723c */ /* 0x000ff00000001820 */
[C---:B------:R-:W-:Y:S08]  /*56c0*/  HMMA.16816.F32 R4, R196.reuse, R200, R4 ;  /* 0x000000c8c404723c */ /* 0x040ff00000001804 */
[C---:B------:R-:W-:Y:S08]  /*56d0*/  HMMA.16816.F32 R8, R196.reuse, R202, R8 ;  /* 0x000000cac408723c */ /* 0x040ff00000001808 */
[C---:B-1----:R-:W-:Y:S08]  /*56e0*/  HMMA.16816.F32 R12, R196.reuse, R164, R12 ;  /* 0x000000a4c40c723c */ /* 0x042ff0000000180c */
        /* <DEDUP_REMOVED lines=83> */
.L_x_1431:
[----:B------:R-:W-:Y:S01]  /*5c20*/  FMNMX.FTZ R5, R183, R2, !PT ;  /* 0x00000002b7057209 */ /* 0x000fe20007810000 */
        /* <DEDUP_REMOVED lines=489> */
.L_x_1429:
        /* <DEDUP_REMOVED lines=402> */
.L_x_1434:
[----:B--234-:R-:W-:Y:S05]  /*93e0*/  BSYNC B0 ;  /* 0x0000000000007941 */ /* 0x01cfea0003800000 */
.L_x_1433:
        /* <DEDUP_REMOVED lines=27> */
.L_x_1436:
[----:B------:R-:W-:Y:S05]  /*95a0*/  BSYNC B0 ;  /* 0x0000000000007941 */ /* 0x000fea0003800000 */
.L_x_1435:
        /* <DEDUP_REMOVED lines=18> */
.L_x_1438:
[----:B------:R-:W-:Y:S05]  /*96d0*/  BSYNC B0 ;  /* 0x0000000000007941 */ /* 0x000fea0003800000 */
.L_x_1437:
        /* <DEDUP_REMOVED lines=18> */
.L_x_1440:
[----:B------:R-:W-:Y:S05]  /*9800*/  BSYNC B0 ;  /* 0x0000000000007941 */ /* 0x000fea0003800000 */
.L_x_1439:
        /* <DEDUP_REMOVED lines=17> */
.L_x_1425:
        /* <DEDUP_REMOVED lines=73> */
.L_x_1442:
[----:B------:R-:W-:Y:S05]  /*9db0*/  BSYNC B0 ;  /* 0x0000000000007941 */ /* 0x000fea0003800000 */
.L_x_1441:
        /* <DEDUP_REMOVED lines=18> */
.L_x_1444:
[----:B------:R-:W-:Y:S05]  /*9ee0*/  BSYNC B0 ;  /* 0x0000000000007941 */ /* 0x000fea0003800000 */
.L_x_1443:
        /* <DEDUP_REMOVED lines=18> */
.L_x_1446:
[----:B------:R-:W-:Y:S05]  /*a010*/  BSYNC B0 ;  /* 0x0000000000007941 */ /* 0x000fea0003800000 */
.L_x_1445:
        /* <DEDUP_REMOVED lines=17> */
.L_x_1448:
[----:B------:R-:W-:Y:S05]  /*a130*/  BSYNC B0 ;  /* 0x0000000000007941 */ /* 0x000fea0003800000 */
.L_x_1447:
        /* <DEDUP_REMOVED lines=35> */
.L_x_1449:
        /* <DEDUP_REMOVED lines=9> */
.L_x_2053:


//--------------------- .text._ZN5flash16flash_fwd_kernelI23Flash_fwd_kernel_traitsILi256ELi128ELi64ELi8ELb0ELb0EN7cutlass6half_tE19Flash_kernel_traitsILi256ELi128ELi64ELi8ES3_EELb1ELb0ELb0ELb1ELb0ELb0ELb0ELb0EEEvNS_16Flash_fwd_paramsE --------------------------
	.section	.text._ZN5flash16flash_fwd_kernelI23Flash_fwd_kernel_traitsILi256ELi128ELi64ELi8ELb0ELb0EN7cutlass6half_tE19Flash_kernel_traitsILi256ELi128ELi64ELi8ES3_EELb1ELb0ELb0ELb1ELb0ELb0ELb0ELb0EEEvNS_16Flash_fwd_paramsE,"ax",@progbits
	.sectioninfo	@"SHI_REGISTERS=255"
	.align	128
        .global         _ZN5flash16flash_fwd_kernelI23Flash_fwd_kernel_traitsILi256ELi128ELi64ELi8ELb0ELb0EN7cutlass6half_tE19Flash_kernel_traitsILi256ELi128ELi64ELi8ES3_EELb1ELb0ELb0ELb1ELb0ELb0ELb0ELb0EEEvNS_16Flash_fwd_paramsE
        .type           _ZN5flash16flash_fwd_kernelI23Flash_fwd_kernel_traitsILi256ELi128ELi64ELi8ELb0ELb0EN7cutlass6half_tE19Flash_kernel_traitsILi256ELi128ELi64ELi8ES3_EELb1ELb0ELb0ELb1ELb0ELb0ELb0ELb0EEEvNS_16Flash_fwd_paramsE,@function
        .size           _ZN5flash16flash_fwd_kernelI23Flash_fwd_kernel_traitsILi256ELi128ELi64ELi8ELb0ELb0EN7cutlass6half_tE19Flash_kernel_traitsILi256ELi128ELi64ELi8ES3_EELb1ELb0ELb0ELb1ELb0ELb0ELb0ELb0EEEvNS_16Flash_fwd_paramsE,(.L_x_2054 - _ZN5flash16flash_fwd_kernelI23Flash_fwd_kernel_traitsILi256ELi128ELi64ELi8ELb0ELb0EN7cutlass6half_tE19Flash_kernel_traitsILi256ELi128ELi64ELi8ES3_EELb1ELb0ELb0ELb1ELb0ELb0ELb0ELb0EEEvNS_16Flash_fwd_paramsE)
        .other          _ZN5flash16flash_fwd_kernelI23Flash_fwd_kernel_traitsILi256ELi128ELi64ELi8ELb0ELb0EN7cutlass6half_tE19Flash_kernel_traitsILi256ELi128ELi64ELi8ES3_EELb1ELb0ELb0ELb1ELb0ELb0ELb0ELb0EEEvNS_16Flash_fwd_paramsE,@"STO_CUDA_ENTRY STV_DEFAULT"
_ZN5flash16flash_fwd_kernelI23Flash_fwd_kernel_traitsILi256ELi128ELi64ELi8ELb0ELb0EN7cutlass6half_tE19Flash_kernel_traitsILi256ELi128ELi64ELi8ES3_EELb1ELb0ELb0ELb1ELb0ELb0ELb0ELb0EEEvNS_16Flash_fwd_paramsE:
.text._ZN5flash16flash_fwd_kernelI23Flash_fwd_kernel_traitsILi256ELi128ELi64ELi8ELb0ELb0EN7cutlass6half_tE19Flash_kernel_traitsILi256ELi128ELi64ELi8ES3_EELb1ELb0ELb0ELb1ELb0ELb0ELb0ELb0EEEvNS_16Flash_fwd_paramsE:
        /* <DEDUP_REMOVED lines=25> */
[----:B------:R-:W-:Y:S01]  /*0190*/  ULDC.64 UR4, c[0x0][0x248] ;  /* 0x0000920000047ab9 */ /* 0x000fe20000000a00 */
[----:B------:R-:W-:Y:S01]  /*01a0*/  PLOP3.LUT P0, PT, PT, PT, UP2, 0x80, 0x0 ;  /* 0x000000000000781c */ /* 0x000fe20003f0f028 */
[----:B------:R-:W-:Y:S02]  /*01b0*/  UISETP.NE.AND UP3, UPT, UR6, URZ, UPT ;  /* 0x0000003f0600728c */ /* 0x000fe4000bf65270 */
        /* <DEDUP_REMOVED lines=10> */
[----:B------:R-:W-:Y:S01]  /*0260*/  UIMAD.WIDE UR4, UR19, UR7, UR4 ;  /* 0x00000007130472a5 */ /* 0x000fe2000f8e0204 */
[----:B----4-:R-:W1:Y:S08]  /*0270*/  @P2 R2UR UR22, R4 ;  /* 0x00000000041623c2 */ /* 0x010e7000000e0000 */
[----:B------:R-:W2:Y:S01]  /*0280*/  @P2 R2UR UR23, R5 ;  /* 0x00000000051723c2 */ /* 0x000ea200000e0000 */
[----:B-1----:R-:W-:Y:S01]  /*0290*/  IMAD.U32 R4, RZ, RZ, UR22 ;  /* 0x00000016ff047e24 */ /* 0x002fe2000f8e00ff */
[----:B---3--:R-:W-:Y:S01]  /*02a0*/  @P2 IADD3 R7, P1, R2, c[0x0][0x300], RZ ;  /* 0x0000c00002072a10 */ /* 0x008fe20007f3e0ff */
[----:B------:R-:W-:Y:S01]  /*02b0*/  IMAD.U32 R2, RZ, RZ, UR8 ;  /* 0x00000008ff027e24 */ /* 0x000fe2000f8e00ff */
[----:B--2---:R-:W-:-:S03]  /*02c0*/  MOV R5, UR23 ;  /* 0x0000001700057c02 */ /* 0x004fc60008000f00 */
[----:B------:R-:W-:Y:S02]  /*02d0*/  @P2 IMAD.X R8, RZ, RZ, R3, P1 ;  /* 0x000000ffff082224 */ /* 0x000fe400008e0603 */
[----:B------:R1:W-:Y:S01]  /*02e0*/  @!P3 STG.E.64 [R10.64], R4 ;  /* 0x000000040a00b986 */ /* 0x0003e2000c101b14 */
[----:B------:R-:W-:Y:S01]  /*02f0*/  IMAD.U32 R3, RZ, RZ, UR9 ;  /* 0x00000009ff037e24 */ /* 0x000fe2000f8e00ff */
[----:B------:R-:W-:Y:S01]  /*0300*/  PLOP3.LUT P2, PT, PT, PT, UP0, 0x80, 0x0 ;  /* 0x000000000000781c */ /* 0x000fe20003f4f008 */
        /* <DEDUP_REMOVED lines=14> */
[----:B------:R-:W-:Y:S02]  /*03f0*/  UMOV UR11, 0xffffffff ;  /* 0xffffffff000b7882 */ /* 0x000fe40000000000 */
[----:B------:R-:W-:Y:S02]  /*0400*/  UMOV UR8, 0xffffffff ;  /* 0xffffffff00087882 */ /* 0x000fe40000000000 */
[----:B------:R-:W-:Y:S02]  /*0410*/  ULDC UR4, c[0x0][0x1c0] ;  /* 0x0000700000047ab9 */ /* 0x000fe40000000800 */
[----:B------:R-:W-:-:S02]  /*0420*/  UIMAD UR4, UR19, UR4, UR18 ;  /* 0x00000004130472a4 */ /* 0x000fc4000f8e0212 */
[----:B------:R-:W-:Y:S02]  /*0430*/  UMOV UR27, URZ ;  /* 0x0000003f001b7c82 */ /* 0x000fe40008000000 */
[----:B------:R-:W-:-:S04]  /*0440*/  USHF.L.U32 UR5, UR4, 0x5, URZ ;  /* 0x0000000504057899 */ /* 0x000fc8000800063f */
[----:B------:R-:W-:Y:S01]  /*0450*/  USHF.R.S32.HI UR4, URZ, 0x1f, UR5 ;  /* 0x0000001f3f047899 */ /* 0x000fe20008011405 */
[----:B---3--:R1:W3:Y:S08]  /*0460*/  @P0 R2UR UR11, R9 ;  /* 0x00000000090b03c2 */ /* 0x0082f000000e0000 */
[----:B----4-:R-:W3:Y:S01]  /*0470*/  @P0 R2UR UR16, R6 ;  /* 0x00000000061003c2 */ /* 0x010ee200000e0000 */
[----:B-1----:R-:W-:-:S04]  /*0480*/  SHF.R.S32.HI R9, RZ, 0x1f, R102 ;  /* 0x0000001fff097819 */ /* 0x002fc80000011466 */
[----:B------:R-:W-:-:S03]  /*0490*/  LEA.HI R12, R9, R102, RZ, 0x5 ;  /* 0x00000066090c7211 */ /* 0x000fc600078f28ff */
[----:B--2---:R1:W2:Y:S01]  /*04a0*/  @P1 R2UR UR27, R4 ;  /* 0x00000000041b13c2 */ /* 0x0042a200000e0000 */
[----:B---3--:R-:W-:-:S07]  /*04b0*/  @UP2 UIADD3 UR16, UR16, -UR11, URZ ;  /* 0x8000000b10102290 */ /* 0x008fce000fffe03f */
[----:B-----5:R3:W4:Y:S01]  /*04c0*/  @!P2 R2UR UR8, R0 ;  /* 0x000000000008a3c2 */ /* 0x02072200000e0000 */
[----:B------:R-:W-:Y:S01]  /*04d0*/  ISETP.NE.U32.AND P2, PT, RZ, c[0x0][0x248], PT ;  /* 0x00009200ff007a0c */ /* 0x000fe20003f45070 */
[----:B------:R-:W-:-:S03]  /*04e0*/  @!UP2 ULDC UR16, c[0x0][0x214] ;  /* 0x000085000010aab9 */ /* 0x000fc60000000800 */
[----:B------:R-:W-:Y:S02]  /*04f0*/  ISETP.NE.AND.EX P2, PT, RZ, c[0x0][0x24c], PT, P2 ;  /* 0x00009300ff007a0c */ /* 0x000fe40003f45320 */
[----:B---3--:R-:W-:-:S05]  /*0500*/  LOP3.LUT R0, R12, 0xffffffe0, RZ, 0xc0, !PT ;  /* 0xffffffe00c007812 */ /* 0x008fca00078ec0ff */
[----:B------:R-:W-:-:S05]  /*0510*/  IMAD.IADD R100, R102, 0x1, -R0 ;  /* 0x0000000166647824 */ /* 0x000fca00078e0a00 */
[--C-:B------:R-:W-:Y:S02]  /*0520*/  IADD3 R106, P1, P0, R7, UR5, R100.reuse ;  /* 0x00000005076a7c10 */ /* 0x100fe4000f83e064 */
[----:B------:R-:W-:-:S03]  /*0530*/  SHF.R.S32.HI R0, RZ, 0x1f, R100 ;  /* 0x0000001fff007819 */ /* 0x000fc60000011464 */
[----:B------:R1:W-:Y:S01]  /*0540*/  STL [R1+0x28], R106 ;  /* 0x0000286a01007387 */ /* 0x0003e20000100800 */
[----:B------:R-:W-:Y:S01]  /*0550*/  IADD3.X R103, R8, UR4, R0, P1, P0 ;  /* 0x0000000408677c10 */ /* 0x000fe20008fe0400 */
        /* <DEDUP_REMOVED lines=8> */
.L_x_1450:
[----:B------:R-:W-:Y:S02]  /*05e0*/  ULDC UR6, c[0x0][0x218] ;  /* 0x0000860000067ab9 */ /* 0x000fe40000000800 */
.L_x_1451:
        /* <DEDUP_REMOVED lines=61> */
.L_x_1453:
        /* <DEDUP_REMOVED lines=50> */
.L_x_1454:
        /* <DEDUP_REMOVED lines=10> */
[C---:B------:R-:W-:Y:S01]  /*0d80*/  LOP3.LUT R2, R5.reuse, 0xfffffff0, RZ, 0xc0, !PT ;  /* 0xfffffff005027812 */ /* 0x040fe200078ec0ff */
[----:B------:R-:W-:Y:S01]  /*0d90*/  IMAD.IADD R28, R102, 0x1, -R0 ;  /* 0x00000001661c7824 */ /* 0x000fe200078e0a00 */
[----:B------:R-:W-:Y:S01]  /*0da0*/  LEA.HI R0, R5, R4, RZ, 0x1 ;  /* 0x0000000405007211 */ /* 0x000fe200078f08ff */
[----:B------:R-:W-:Y:S01]  /*0db0*/  BSSY B0, `(.L_x_1455) ;  /* 0x000006f000007945 */ /* 0x000fe20003800000 */
        /* <DEDUP_REMOVED lines=8> */
[----:B------:R-:W-:Y:S02]  /*0e40*/  LOP3.LUT R10, R3, R2, RZ, 0x3c, !PT ;  /* 0x00000002030a7212 */ /* 0x000fe400078e3cff */
[----:B------:R-:W-:Y:S02]  /*0e50*/  LEA.HI R11, R5, R6, RZ, 0x3 ;  /* 0x00000006050b7211 */ /* 0x000fe400078f18ff */
[----:B------:R-:W-:Y:S02]  /*0e60*/  SHF.R.S32.HI R111, RZ, 0x1f, R110 ;  /* 0x0000001fff6f7819 */ /* 0x000fe4000001146e */
[----:B------:R-:W-:-:S02]  /*0e70*/  SHF.R.S32.HI R233, RZ, 0x1f, R232 ;  /* 0x0000001fffe97819 */ /* 0x000fc400000114e8 */
[----:B------:R-:W-:Y:S01]  /*0e80*/  IADD3 R2, P0, R110, UR6, RZ ;  /* 0x000000066e027c10 */ /* 0x000fe2000ff1e0ff */
[----:B------:R-:W-:Y:S01]  /*0e90*/  IMAD.WIDE.U32 R4, R232, c[0x0][0x198], R110 ;  /* 0x00006600e8047a25 */ /* 0x000fe200078e006e */
[----:B------:R-:W-:Y:S01]  /*0ea0*/  LEA.HI R9, R9, R102, RZ, 0x6 ;  /* 0x0000006609097211 */ /* 0x000fe200078f30ff */
[----:B------:R2:W-:Y:S01]  /*0eb0*/  STL.64 [R1], R110 ;  /* 0x0000006e01007387 */ /* 0x0005e20000100a00 */
[----:B------:R-:W-:Y:S01]  /*0ec0*/  LOP3.LUT R0, R11, 0xfffffff8, RZ, 0xc0, !PT ;  /* 0xfffffff80b007812 */ /* 0x000fe200078ec0ff */
[----:B------:R-:W-:Y:S01]  /*0ed0*/  IMAD R7, R233, c[0x0][0x198], RZ ;  /* 0x00006600e9077a24 */ /* 0x000fe200078e02ff */
[----:B------:R-:W-:Y:S01]  /*0ee0*/  IADD3.X R3, R111, UR25, RZ, P0, !PT ;  /* 0x000000196f037c10 */ /* 0x000fe200087fe4ff */
[----:B------:R-:W-:Y:S01]  /*0ef0*/  IMAD.SHL.U32 R9, R9, 0x8, RZ ;  /* 0x0000000809097824 */ /* 0x000fe200078e00ff */
[----:B------:R-:W-:Y:S01]  /*0f00*/  IADD3 R8, P0, R4, UR12, RZ ;  /* 0x0000000c04087c10 */ /* 0x000fe2000ff1e0ff */
[----:B------:R-:W-:Y:S01]  /*0f10*/  IMAD.IADD R0, R6, 0x1, -R0 ;  /* 0x0000000106007824 */ /* 0x000fe200078e0a00 */
[----:B------:R-:W-:Y:S01]  /*0f20*/  IADD3 R109, R110, 0x40, RZ ;  /* 0x000000406e6d7810 */ /* 0x000fe20007ffe0ff */
[----:B------:R-:W-:Y:S01]  /*0f30*/  IMAD R6, R232, c[0x0][0x19c], R7 ;  /* 0x00006700e8067a24 */ /* 0x000fe200078e0207 */
[----:B------:R-:W-:Y:S01]  /*0f40*/  LOP3.LUT R10, R10, 0xfffffe00, R9, 0xf8, !PT ;  /* 0xfffffe000a0a7812 */ /* 0x000fe200078ef809 */
[----:B-1----:R-:W-:Y:S01]  /*0f50*/  IMAD.WIDE.U32 R18, R18, c[0x0][0x1a8], R2 ;  /* 0x00006a0012127a25 */ /* 0x002fe200078e0002 */
[C---:B------:R-:W-:Y:S01]  /*0f60*/  LOP3.LUT P2, RZ, R0.reuse, 0x4, RZ, 0xc0, !PT ;  /* 0x0000000400ff7812 */ /* 0x040fe2000784c0ff */
[----:B------:R-:W-:Y:S01]  /*0f70*/  ULDC.64 UR6, c[0x0][0x1b0] ;  /* 0x00006c0000067ab9 */ /* 0x000fe20000000a00 */
[----:B------:R-:W-:Y:S01]  /*0f80*/  IADD3.X R9, R5, UR10, R6, P0, !PT ;  /* 0x0000000a05097c10 */ /* 0x000fe200087fe406 */
[----:B------:R-:W-:Y:S01]  /*0f90*/  IMAD R4, R233, c[0x0][0x1a0], RZ ;  /* 0x00006800e9047a24 */ /* 0x000fe200078e02ff */
[----:B------:R-:W-:Y:S01]  /*0fa0*/  LOP3.LUT P1, RZ, R0, 0x2, RZ, 0xc0, !PT ;  /* 0x0000000200ff7812 */ /* 0x000fe2000782c0ff */
[----:B------:R-:W-:Y:S01]  /*0fb0*/  IMAD.WIDE.U32 R2, R232, c[0x0][0x1a0], R110 ;  /* 0x00006800e8027a25 */ /* 0x000fe200078e006e */
[C---:B------:R-:W-:Y:S01]  /*0fc0*/  IADD3 R108, R110.reuse, 0x80, RZ ;  /* 0x000000806e6c7810 */ /* 0x040fe20007ffe0ff */
[----:B------:R-:W-:Y:S01]  /*0fd0*/  UIMAD UR6, UR28, UR6, URZ ;  /* 0x000000061c0672a4 */ /* 0x000fe2000f8e023f */
[----:B------:R-:W-:Y:S01]  /*0fe0*/  IADD3 R107, R110, 0xc0, RZ ;  /* 0x000000c06e6b7810 */ /* 0x000fe20007ffe0ff */
[----:B------:R-:W-:Y:S01]  /*0ff0*/  IMAD R4, R232, c[0x0][0x1a4], R4 ;  /* 0x00006900e8047a24 */ /* 0x000fe200078e0204 */
[----:B------:R-:W-:Y:S01]  /*1000*/  IADD3 R2, P0, R2, UR26, RZ ;  /* 0x0000001a02027c10 */ /* 0x000fe2000ff1e0ff */
[----:B------:R-:W-:Y:S01]  /*1010*/  IMAD.U32 R5, RZ, RZ, UR8 ;  /* 0x00000008ff057e24 */ /* 0x000fe2000f8e00ff */
[----:B------:R-:W-:Y:S01]  /*1020*/  UIADD3 UR25, -UR14, UR16, URZ ;  /* 0x000000100e197290 */ /* 0x000fe2000fffe13f */
[----:B------:R-:W-:Y:S01]  /*1030*/  IMAD.SHL.U32 R0, R0, 0x40, RZ ;  /* 0x0000004000007824 */ /* 0x000fe200078e00ff */
[----:B------:R-:W-:Y:S01]  /*1040*/  IADD3.X R3, R3, UR24, R4, P0, !PT ;  /* 0x0000001803037c10 */ /* 0x000fe200087fe404 */
[----:B------:R-:W-:Y:S01]  /*1050*/  IMAD.SHL.U32 R6, R21, 0x8, RZ ;  /* 0x0000000815067824 */ /* 0x000fe200078e00ff */
[----:B------:R-:W-:Y:S01]  /*1060*/  UIMAD UR7, UR8, UR7, UR6 ;  /* 0x00000007080772a4 */ /* 0x000fe2000f8e0206 */
[----:B------:R-:W-:Y:S01]  /*1070*/  IMAD.SHL.U32 R4, R11, 0x40, RZ ;  /* 0x000000400b047824 */ /* 0x000fe200078e00ff */
[----:B------:R-:W-:Y:S01]  /*1080*/  LOP3.LUT R0, R0, 0x1c0, RZ, 0xc0, !PT ;  /* 0x000001c000007812 */ /* 0x000fe200078ec0ff */
[----:B------:R-:W-:Y:S01]  /*1090*/  IMAD.WIDE.U32 R24, R5, c[0x0][0x1b8], R2 ;  /* 0x00006e0005187a25 */ /* 0x000fe200078e0002 */
[----:B------:R-:W-:Y:S01]  /*10a0*/  UIMAD UR6, UR8, UR5, UR4 ;  /* 0x00000005080672a4 */ /* 0x000fe2000f8e0204 */
[----:B------:R-:W-:-:S02]  /*10b0*/  ISETP.GE.AND P0, PT, R232, UR25, PT ;  /* 0x00000019e8007c0c */ /* 0x000fc4000bf06270 */
[----:B------:R-:W-:Y:S01]  /*10c0*/  LOP3.LUT R6, R0, 0x8, R6, 0xf8, !PT ;  /* 0x0000000800067812 */ /* 0x000fe200078ef806 */
[----:B------:R2:W-:Y:S01]  /*10d0*/  STL.64 [R1+0x8], R24 ;  /* 0x0000081801007387 */ /* 0x0005e20000100a00 */
[----:B------:R-:W-:Y:S01]  /*10e0*/  SHF.R.U32.HI R0, RZ, 0x3, R0 ;  /* 0x00000003ff007819 */ /* 0x000fe20000011600 */
[----:B------:R-:W-:Y:S01]  /*10f0*/  ULDC.64 UR4, c[0x0][0x1a8] ;  /* 0x00006a0000047ab9 */ /* 0x000fe20000000a00 */
[----:B------:R-:W-:Y:S01]  /*1100*/  IMAD.MOV.U32 R3, RZ, RZ, 0x10 ;  /* 0x00000010ff037424 */ /* 0x000fe200078e00ff */
[----:B------:R2:W-:Y:S01]  /*1110*/  STL [R1+0x14], R109 ;  /* 0x0000146d01007387 */ /* 0x0005e20000100800 */
[----:B------:R-:W-:Y:S01]  /*1120*/  LOP3.LUT R6, R6, R0, RZ, 0x3c, !PT ;  /* 0x0000000006067212 */ /* 0x000fe200078e3cff */
[----:B------:R-:W-:Y:S01]  /*1130*/  UIMAD UR4, UR17, UR4, URZ ;  /* 0x00000004110472a4 */ /* 0x000fe2000f8e023f */
[----:B------:R-:W-:Y:S01]  /*1140*/  IMAD.U32 R0, RZ, RZ, UR8 ;  /* 0x00000008ff007e24 */ /* 0x000fe2000f8e00ff */
[----:B------:R2:W-:Y:S01]  /*1150*/  STL [R1+0x10], R108 ;  /* 0x0000106c01007387 */ /* 0x0005e20000100800 */
[----:B------:R-:W-:Y:S01]  /*1160*/  IADD3 R252, R25, UR6, RZ ;  /* 0x0000000619fc7c10 */ /* 0x000fe2000fffe0ff */
[----:B------:R-:W-:Y:S01]  /*1170*/  UIMAD UR4, UR18, UR5, UR4 ;  /* 0x00000005120472a4 */ /* 0x000fe2000f8e0204 */
[----:B------:R-:W-:Y:S01]  /*1180*/  IMAD.WIDE.U32 R250, R0, c[0x0][0x1b0], R8 ;  /* 0x00006c0000fa7a25 */ /* 0x000fe200078e0008 */
[----:B------:R2:W-:Y:S01]  /*1190*/  STL [R1+0x18], R107 ;  /* 0x0000186b01007387 */ /* 0x0005e20000100800 */
[----:B------:R-:W-:-:S02]  /*11a0*/  LOP3.LUT R4, R6, 0xfffffe00, R4, 0xf8, !PT ;  /* 0xfffffe0006047812 */ /* 0x000fc400078ef804 */
[----:B------:R-:W-:Y:S01]  /*11b0*/  IMAD.U32 R8, RZ, RZ, UR13 ;  /* 0x0000000dff087e24 */ /* 0x000fe2000f8e00ff */
[----:B------:R-:W-:Y:S01]  /*11c0*/  IADD3 R11, R19, UR4, RZ ;  /* 0x00000004130b7c10 */ /* 0x000fe2000fffe0ff */
[----:B------:R-:W-:Y:S01]  /*11d0*/  IMAD.SHL.U32 R223, R10, 0x2, RZ ;  /* 0x000000020adf7824 */ /* 0x000fe200078e00ff */
[----:B------:R-:W-:Y:S01]  /*11e0*/  IADD3 R249, R251, UR7, RZ ;  /* 0x00000007fbf97c10 */ /* 0x000fe2000fffe0ff */
[----:B------:R-:W-:Y:S01]  /*11f0*/  IMAD.WIDE R8, R8, 0x80, R232 ;  /* 0x0000008008087825 */ /* 0x000fe200078e02e8 */
[----:B------:R-:W-:Y:S02]  /*1200*/  SHF.R.S32.HI R101, RZ, 0x5, R12 ;  /* 0x00000005ff657819 */ /* 0x000fe4000001140c */
        /* <DEDUP_REMOVED lines=41> */
.L_x_1456:
[----:B------:R-:W-:Y:S05]  /*14a0*/  BSYNC B0 ;  /* 0x0000000000007941 */ /* 0x000fea0003800000 */
.L_x_1455:
        /* <DEDUP_REMOVED lines=45> */
.L_x_1458:
[----:B------:R-:W-:Y:S05]  /*1780*/  BSYNC B0 ;  /* 0x0000000000007941 */ /* 0x000fea0003800000 */
.L_x_1457:
        /* <DEDUP_REMOVED lines=45> */
.L_x_1460:
[----:B------:R-:W-:Y:S05]  /*1a60*/  BSYNC B0 ;  /* 0x0000000000007941 */ /* 0x000fea0003800000 */
.L_x_1459:
        /* <DEDUP_REMOVED lines=48> */
.L_x_1462:
[----:B------:R-:W-:Y:S05]  /*1d70*/  BSYNC B0 ;  /* 0x0000000000007941 */ /* 0x000fea0003800000 */
.L_x_1461:
        /* <DEDUP_REMOVED lines=45> */
.L_x_1464:
[----:B------:R-:W-:Y:S05]  /*2050*/  BSYNC B0 ;  /* 0x0000000000007941 */ /* 0x000fea0003800000 */
.L_x_1463:
        /* <DEDUP_REMOVED lines=42> */
.L_x_1466:
[----:B------:R-:W-:Y:S05]  /*2300*/  BSYNC B0 ;  /* 0x0000000000007941 */ /* 0x000fea0003800000 */
.L_x_1465:
        /* <DEDUP_REMOVED lines=16> */
[----:B------:R-:W-:Y:S01]  /*2410*/  IMAD.U32 R6, RZ, RZ, UR6 ;  /* 0x00000006ff067e24 */ /* 0x000fe2000f8e00ff */
[----:B------:R-:W4:Y:S01]  /*2420*/  @P0 MUFU.RCP R5, c[0x0][0x238] ;  /* 0x00008e0000050b08 */ /* 0x000f220000001000 */
[----:B------:R-:W-:Y:S01]  /*2430*/  ISETP.GE.AND P1, PT, R232, UR29, PT ;  /* 0x0000001de8007c0c */ /* 0x000fe2000bf26270 */
[----:B------:R-:W-:Y:S02]  /*2440*/  ULDC.64 UR4, c[0x0][0x1a0] ;  /* 0x0000680000047ab9 */ /* 0x000fe40000000a00 */
[----:B------:R-:W-:-:S05]  /*2450*/  IMAD.U32 R7, RZ, RZ, UR7 ;  /* 0x00000007ff077e24 */ /* 0x000fca000f8e00ff */
[----:B------:R5:W4:Y:S01]  /*2460*/  @P0 LDG.E R2, [R6.64] ;  /* 0x0000001406020981 */ /* 0x000b22000c1e1900 */
[----:B------:R-:W-:Y:S01]  /*2470*/  UIMAD.WIDE.U32 UR18, UR30, UR4, URZ ;  /* 0x000000041e1272a5 */ /* 0x000fe2000f8e003f */
[----:B------:R-:W-:Y:S01]  /*2480*/  BSSY B0, `(.L_x_1467) ;  /* 0x0000034000007945 */ /* 0x000fe20003800000 */
[----:B------:R-:W-:Y:S01]  /*2490*/  UIMAD UR4, UR33, UR4, URZ ;  /* 0x00000004210472a4 */ /* 0x000fe2000f8e023f */
[----:B------:R-:W-:Y:S03]  /*24a0*/  BAR.SYNC.DEFER_BLOCKING 0x0 ;  /* 0x0000000000007b1d */ /* 0x000fe60000010000 */
[----:B------:R-:W-:-:S04]  /*24b0*/  UIMAD UR4, UR30, UR5, UR4 ;  /* 0x000000051e0472a4 */ /* 0x000fc8000f8e0204 */
[----:B------:R-:W-:Y:S01]  /*24c0*/  UIADD3 UR4, UR19, UR4, URZ ;  /* 0x0000000413047290 */ /* 0x000fe2000fffe03f */
[----:B-----5:R-:W-:Y:S01]  /*24d0*/  MOV R6, UR18 ;  /* 0x0000001200067c02 */ /* 0x020fe20008000f00 */
[----:B------:R-:W-:Y:S01]  /*24e0*/  IMAD.U32 R7, RZ, RZ, UR19 ;  /* 0x00000013ff077e24 */ /* 0x000fe2000f8e00ff */
[----:B------:R1:W-:Y:S04]  /*24f0*/  @P1 STS.128 [R223+0x18000], RZ ;  /* 0x018000ffdf001388 */ /* 0x0003e80000000c00 */
[----:B------:R1:W-:Y:S04]  /*2500*/  @P1 STS.128 [R223+0x1a000], RZ ;  /* 0x01a000ffdf001388 */ /* 0x0003e80000000c00 */
[----:B------:R1:W-:Y:S04]  /*2510*/  @P1 STS.128 [R223+0x1c000], RZ ;  /* 0x01c000ffdf001388 */ /* 0x0003e80000000c00 */
[----:B------:R1:W-:Y:S01]  /*2520*/  @P1 STS.128 [R223+0x1e000], RZ ;  /* 0x01e000ffdf001388 */ /* 0x0003e20000000c00 */
[----:B----4-:R-:W-:Y:S01]  /*2530*/  @P0 FMUL.FTZ R2, R2, R5 ;  /* 0x0000000502020220 */ /* 0x010fe20000410000 */
[----:B------:R-:W-:Y:S01]  /*2540*/  MOV R5, UR4 ;  /* 0x0000000400057c02 */ /* 0x000fe20008000f00 */
[----:B------:R-:W-:-:S02]  /*2550*/  UMOV UR4, URZ ;  /* 0x0000003f00047c82 */ /* 0x000fc40008000000 */
[----:B------:R4:W5:Y:S02]  /*2560*/  @P0 R2UR UR6, R2 ;  /* 0x00000000020603c2 */ /* 0x00096400000e0000 */
[----:B----4-:R-:W-:Y:S01]  /*2570*/  LEA R2, P0, R6, R24, 0x6 ;  /* 0x0000001806027211 */ /* 0x010fe200078030ff */
[----:B-----5:R-:W-:-:S03]  /*2580*/  @UP1 UMOV UR4, UR6 ;  /* 0x0000000600041c82 */ /* 0x020fc60008000000 */
[----:B------:R-:W-:Y:S01]  /*2590*/  LEA.HI.X R5, R6, R252, R5, 0x6, P0 ;  /* 0x000000fc06057211 */ /* 0x000fe200000f3405 */
[----:B------:R-:W-:Y:S05]  /*25a0*/  @P1 BRA `(.L_x_1468) ;  /* 0x0000021000001947 */ /* 0x000fea0003800000 */
[----:B-1----:R-:W-:Y:S02]  /*25b0*/  ISETP.GE.AND P5, PT, R110, c[0x0][0x220], PT ;  /* 0x000088006e007a0c */ /* 0x002fe40003fa6270 */
[----:B------:R-:W-:Y:S02]  /*25c0*/  ISETP.GE.AND P4, PT, R109, c[0x0][0x220], PT ;  /* 0x000088006d007a0c */ /* 0x000fe40003f86270 */
[----:B------:R-:W-:Y:S02]  /*25d0*/  ISETP.GE.AND P2, PT, R108, c[0x0][0x220], PT ;  /* 0x000088006c007a0c */ /* 0x000fe40003f46270 */
[----:B------:R-:W-:-:S07]  /*25e0*/  ISETP.GE.AND P0, PT, R107, c[0x0][0x220], PT ;  /* 0x000088006b007a0c */ /* 0x000fce0003f06270 */
[C---:B---3--:R-:W-:Y:S01]  /*25f0*/  @!P5 LEA R10, P6, R2.reuse, c[0x0][0x170], 0x1 ;  /* 0x00005c00020ada11 */ /* 0x048fe200078c08ff */
        /* <DEDUP_REMOVED lines=28> */
.L_x_1468:
[----:B-1----:R-:W-:Y:S05]  /*27c0*/  BSYNC B0 ;  /* 0x0000000000007941 */ /* 0x002fea0003800000 */
.L_x_1467:
        /* <DEDUP_REMOVED lines=9> */
[----:B------:R-:W-:Y:S01]  /*2860*/  IMAD.WIDE.U32 R6, R22, c[0x0][0x1a0], RZ ;  /* 0x0000680016067a25 */ /* 0x000fe200078e00ff */
[----:B------:R-:W-:-:S02]  /*2870*/  ISETP.GE.AND P4, PT, R109, c[0x0][0x220], PT ;  /* 0x000088006d007a0c */ /* 0x000fc40003f86270 */
[----:B------:R-:W-:Y:S01]  /*2880*/  ISETP.GE.AND P2, PT, R108, c[0x0][0x220], PT ;  /* 0x000088006c007a0c */ /* 0x000fe20003f46270 */
[----:B---3--:R-:W-:Y:S01]  /*2890*/  IMAD R8, R22, c[0x0][0x1a4], RZ ;  /* 0x0000690016087a24 */ /* 0x008fe200078e02ff */
        /* <DEDUP_REMOVED lines=32> */
.L_x_1470:
[----:B-1----:R-:W-:Y:S05]  /*2aa0*/  BSYNC B0 ;  /* 0x0000000000007941 */ /* 0x002fea0003800000 */
.L_x_1469:
        /* <DEDUP_REMOVED lines=21> */
[----:B------:R-:W1:Y:S01]  /*2c00*/  LDSM.16.M88.4 R16, [R196+0x11000] ;  /* 0x01100000c410783b */ /* 0x000e620000000200 */
[----:B------:R-:W-:-:S02]  /*2c10*/  IADD3 R207, R196, 0x10020, RZ ;  /* 0x00010020c4cf7810 */ /* 0x000fc40007ffe0ff */
[----:B------:R-:W-:Y:S01]  /*2c20*/  @P1 IADD3 R207, R2, -0x20, RZ ;  /* 0xffffffe002cf1810 */ /* 0x000fe20007ffe0ff */
[----:B--2---:R-:W2:Y:S01]  /*2c30*/  LDSM.16.M88.4 R24, [R196+0x10000] ;  /* 0x01000000c418783b */ /* 0x004ea20000000200 */
[----:B------:R-:W-:Y:S02]  /*2c40*/  IMAD.MOV.U32 R2, RZ, RZ, 0x40 ;  /* 0x00000040ff027424 */ /* 0x000fe400078e00ff */
[C---:B------:R-:W-:Y:S01]  /*2c50*/  IADD3 R222, R207.reuse, 0x800, RZ ;  /* 0x00000800cfde7810 */ /* 0x040fe20007ffe0ff */
[----:B------:R-:W3:Y:S01]  /*2c60*/  LDSM.16.M88.4 R20, [R196+0x10800] ;  /* 0x01080000c414783b */ /* 0x000ee20000000200 */
        /* <DEDUP_REMOVED lines=9> */
[----:B------:R-:W4:Y:S01]  /*2d00*/  LDSM.16.M88.4 R40, [R207] ;  /* 0x00000000cf28783b */ /* 0x000f220000000200 */
        /* <DEDUP_REMOVED lines=36> */
[C---:B---3--:R-:W-:Y:S08]  /*2f50*/  HMMA.16816.F32 R36, R8.reuse, R20, RZ ;  /* 0x000000140824723c */ /* 0x048ff000000018ff */
[C---:B------:R-:W-:Y:S08]  /*2f60*/  HMMA.16816.F32 R20, R8.reuse, R22, RZ ;  /* 0x000000160814723c */ /* 0x040ff000000018ff */
[C---:B-----5:R-:W-:Y:S08]  /*2f70*/  HMMA.16816.F32 R60, R8.reuse, R32, RZ ;  /* 0x00000020083c723c */ /* 0x060ff000000018ff */
[----:B------:R-:W-:Y:S01]  /*2f80*/  HMMA.16816.F32 R68, R8, R34, RZ ;  /* 0x000000220844723c */ /* 0x000fe200000018ff */
[----:B------:R-:W2:Y:S07]  /*2f90*/  LDSM.16.M88.4 R8, [R206] ;  /* 0x00000000ce08783b */ /* 0x000eae0000000200 */
[C---:B----4-:R-:W-:Y:S08]  /*2fa0*/  HMMA.16816.F32 R56, R12.reuse, R40, R28 ;  /* 0x000000280c38723c */ /* 0x050ff0000000181c */
        /* <DEDUP_REMOVED lines=179> */
[----:B------:R2:W-:Y:S01]  /*3ae0*/  I2F R94, R7 ;  /* 0x00000007005e7306 */ /* 0x0005e20000201400 */
        /* <DEDUP_REMOVED lines=67> */
[----:B------:R-:W-:Y:S02]  /*3f20*/  FFMA.FTZ R13, R92, -UR4, R16 ;  /* 0x800000045c0d7c23 */ /* 0x000fe40008010010 */
[----:B-1----:R-:W-:Y:S01]  /*3f30*/  IMAD.MOV.U32 R7, RZ, RZ, R6 ;  /* 0x000000ffff077224 */ /* 0x002fe200078e0006 */
[----:B------:R-:W-:Y:S01]  /*3f40*/  IABS R6, R12 ;  /* 0x0000000c00067213 */ /* 0x000fe20000000000 */
[----:B------:R-:W-:-:S02]  /*3f50*/  IMAD.IADD R12, R5, 0x1, -R26 ;  /* 0x00000001050c7824 */ /* 0x000fc400078e0a1a */
[----:B------:R1:W-:Y:S08]  /*3f60*/  I2F R77, R7 ;  /* 0x00000007004d7306 */ /* 0x0003f00000201400 */
[----:B------:R3:W-:Y:S01]  /*3f70*/  I2F R76, R6 ;  /* 0x00000006004c7306 */ /* 0x0007e20000201400 */
[----:B-1----:R-:W-:-:S05]  /*3f80*/  IMAD.IADD R7, R5, 0x1, -R2 ;  /* 0x0000000105077824 */ /* 0x002fca00078e0a02 */
[----:B------:R-:W-:Y:S01]  /*3f90*/  IABS R7, R7 ;  /* 0x0000000700077213 */ /* 0x000fe20000000000 */
[----:B---3--:R-:W-:-:S03]  /*3fa0*/  IMAD.IADD R6, R5, 0x1, -R44 ;  /* 0x0000000105067824 */ /* 0x008fc600078e0a2c */
[----:B------:R1:W3:Y:S01]  /*3fb0*/  I2F R14, R7 ;  /* 0x00000007000e7306 */ /* 0x0002e20000201400 */
[----:B------:R-:W-:Y:S01]  /*3fc0*/  HMMA.16816.F32 R44, R8, R48, R52 ;  /* 0x00000030082c723c */ /* 0x000fe20000001834 */
[----:B------:R-:W-:-:S06]  /*3fd0*/  IABS R6, R6 ;  /* 0x0000000600067213 */ /* 0x000fcc0000000000 */
[----:B------:R-:W-:Y:S01]  /*3fe0*/  FSEL R52, R13, -INF , !P2 ;  /* 0xff8000000d347808 */ /* 0x000fe20005000000 */
[----:B------:R-:W-:Y:S01]  /*3ff0*/  HMMA.16816.F32 R48, R8, R50, R68 ;  /* 0x000000320830723c */ /* 0x000fe20000001844 */
[----:B-----5:R-:W-:-:S05]  /*4000*/  FFMA.FTZ R13, R89, -UR4, R32 ;  /* 0x80000004590d7c23 */ /* 0x020fca0008010020 */
[----:B------:R-:W-:Y:S01]  /*4010*/  FSEL R61, R13, -INF , !P0 ;  /* 0xff8000000d3d7808 */ /* 0x000fe20004000000 */
[----:B-1----:R-:W-:Y:S01]  /*4020*/  IMAD.MOV.U32 R7, RZ, RZ, R6 ;  /* 0x000000ffff077224 */ /* 0x002fe200078e0006 */
[----:B------:R-:W-:Y:S01]  /*4030*/  IABS R6, R12 ;  /* 0x0000000c00067213 */ /* 0x000fe20000000000 */
[----:B---3--:R-:W-:Y:S02]  /*4040*/  FFMA.FTZ R12, R14, -UR4, R18 ;  /* 0x800000040e0c7c23 */ /* 0x008fe40008010012 */
[----:B------:R1:W3:Y:S01]  /*4050*/  I2F R27, R7 ;  /* 0x00000007001b7306 */ /* 0x0002e20000201400 */
[----:B------:R-:W-:Y:S02]  /*4060*/  FFMA.FTZ R14, R90, -UR4, R17 ;  /* 0x800000045a0e7c23 */ /* 0x000fe40008010011 */
[----:B------:R-:W-:Y:S01]  /*4070*/  FSEL R68, R12, -INF , !P2 ;  /* 0xff8000000c447808 */ /* 0x000fe20005000000 */
[----:B------:R-:W-:Y:S01]  /*4080*/  FFMA.FTZ R13, R94, -UR4, R33 ;  /* 0x800000045e0d7c23 */ /* 0x000fe20008010021 */
[----:B------:R-:W-:-:S02]  /*4090*/  ISETP.GE.AND P2, PT, R23, UR15, PT ;  /* 0x0000000f17007c0c */ /* 0x000fc4000bf46270 */
[----:B------:R-:W-:Y:S01]  /*40a0*/  FSEL R54, R14, -INF , !P1 ;  /* 0xff8000000e367808 */ /* 0x000fe20004800000 */
[----:B------:R-:W4:Y:S01]  /*40b0*/  I2F R29, R6 ;  /* 0x00000006001d7306 */ /* 0x000f220000201400 */
[----:B------:R-:W-:Y:S01]  /*40c0*/  FSEL R60, R13, -INF , !P6 ;  /* 0xff8000000d3c7808 */ /* 0x000fe20007000000 */
        /* <DEDUP_REMOVED lines=47> */
[----:B------:R-:W-:Y:S01]  /*43c0*/  FSEL R158, R15, -INF , !P5 ;  /* 0xff8000000f9e7808 */ /* 0x000fe20006800000 */
[----:B------:R-:W-:Y:S01]  /*43d0*/  FFMA.FTZ R15, R91, -UR4, R36 ;  /* 0x800000045b0f7c23 */ /* 0x000fe20008010024 */
[----:B------:R-:W-:Y:S01]  /*43e0*/  FSEL R66, R10, -INF , !P2 ;  /* 0xff8000000a427808 */ /* 0x000fe20005000000 */
[----:B------:R-:W-:Y:S01]  /*43f0*/  FFMA.FTZ R13, R79, -UR4, R24 ;  /* 0x800000044f0d7c23 */ /* 0x000fe20008010018 */
[----:B------:R-:W-:Y:S01]  /*4400*/  FSEL R224, R11, -INF , !P1 ;  /* 0xff8000000be07808 */ /* 0x000fe20004800000 */
[----:B------:R-:W-:Y:S01]  /*4410*/  FFMA.FTZ R11, R78, -UR4, R25 ;  /* 0x800000044e0b7c23 */ /* 0x000fe20008010019 */
[----:B------:R-:W-:Y:S01]  /*4420*/  ISETP.GE.AND P5, PT, R31, UR15, PT ;  /* 0x0000000f1f007c0c */ /* 0x000fe2000bfa6270 */
[----:B------:R-:W-:Y:S01]  /*4430*/  FFMA.FTZ R16, R77, -UR4, R16 ;  /* 0x800000044d107c23 */ /* 0x000fe20008010010 */
[----:B------:R-:W-:Y:S01]  /*4440*/  ISETP.GE.AND P4, PT, R30, UR15, PT ;  /* 0x0000000f1e007c0c */ /* 0x000fe2000bf86270 */
[----:B-1----:R-:W-:Y:S01]  /*4450*/  IMAD.MOV.U32 R6, RZ, RZ, R2 ;  /* 0x000000ffff067224 */ /* 0x002fe200078e0002 */
[----:B------:R-:W-:Y:S01]  /*4460*/  IABS R2, R7 ;  /* 0x0000000700027213 */ /* 0x000fe20000000000 */
[----:B------:R-:W-:Y:S01]  /*4470*/  IMAD.IADD R7, R5, 0x1, -R21 ;  /* 0x0000000105077824 */ /* 0x000fe200078e0a15 */
[----:B------:R-:W-:Y:S01]  /*4480*/  FSEL R166, R15, -INF , !P6 ;  /* 0xff8000000fa67808 */ /* 0x000fe20007000000 */
[----:B------:R1:W-:Y:S01]  /*4490*/  I2F R29, R6 ;  /* 0x00000006001d7306 */ /* 0x0003e20000201400 */
[----:B--2---:R-:W-:Y:S01]  /*44a0*/  FFMA.FTZ R12, R43, -UR4, R50 ;  /* 0x800000042b0c7c23 */ /* 0x004fe20008010032 */
[----:B------:R-:W-:Y:S01]  /*44b0*/  FSEL R167, R14, -INF , !P5 ;  /* 0xff8000000ea77808 */ /* 0x000fe20006800000 */
[----:B------:R-:W-:Y:S01]  /*44c0*/  FFMA.FTZ R17, R76, -UR4, R17 ;  /* 0x800000044c117c23 */ /* 0x000fe20008010011 */
[----:B------:R-:W-:-:S02]  /*44d0*/  FSEL R235, R13, -INF , !P4 ;  /* 0xff8000000deb7808 */ /* 0x000fc40006000000 */
        /* <DEDUP_REMOVED lines=38> */
[----:B------:R-:W-:Y:S02]  /*4740*/  FSEL R236, R7, -INF , !P4 ;  /* 0xff80000007ec7808 */ /* 0x000fe40006000000 */
[----:B------:R-:W-:Y:S01]  /*4750*/  FSEL R242, R16, -INF , !P2 ;  /* 0xff80000010f27808 */ /* 0x000fe20005000000 */
[----:B-1----:R-:W-:Y:S02]  /*4760*/  IMAD.IADD R6, R5, 0x1, -R41 ;  /* 0x0000000105067824 */ /* 0x002fe400078e0a29 */
[----:B------:R-:W-:Y:S02]  /*4770*/  IMAD.MOV.U32 R5, RZ, RZ, R2 ;  /* 0x000000ffff057224 */ /* 0x000fe400078e0002 */
[----:B---3--:R-:W-:Y:S01]  /*4780*/  FFMA.FTZ R12, R12, -UR4, R27 ;  /* 0x800000040c0c7c23 */ /* 0x008fe2000801001b */
[----:B------:R-:W-:Y:S01]  /*4790*/  IABS R2, R6 ;  /* 0x0000000600027213 */ /* 0x000fe20000000000 */
[----:B------:R1:W2:Y:S01]  /*47a0*/  I2F R9, R5 ;  /* 0x0000000500097306 */ /* 0x0002a20000201400 */
[----:B------:R-:W-:-:S02]  /*47b0*/  FFMA.FTZ R6, R95, -UR4, R33 ;  /* 0x800000045f067c23 */ /* 0x000fc40008010021 */
[----:B------:R-:W-:-:S03]  /*47c0*/  FSEL R239, R12, -INF , !P3 ;  /* 0xff8000000cef7808 */ /* 0x000fc60005800000 */
[----:B------:R-:W-:Y:S02]  /*47d0*/  FSEL R165, R6, -INF , !P0 ;  /* 0xff80000006a57808 */ /* 0x000fe40004000000 */
[----:B------:R-:W3:Y:S01]  /*47e0*/  I2F R2, R2 ;  /* 0x0000000200027306 */ /* 0x000ee20000201400 */
[----:B-1----:R-:W-:Y:S02]  /*47f0*/  FFMA.FTZ R5, R28, -UR4, R35 ;  /* 0x800000041c057c23 */ /* 0x002fe40008010023 */
[----:B--2---:R-:W-:-:S03]  /*4800*/  FFMA.FTZ R9, R9, -UR4, R18 ;  /* 0x8000000409097c23 */ /* 0x004fc60008010012 */
[----:B------:R-:W-:Y:S02]  /*4810*/  FSEL R225, R5, -INF , !P0 ;  /* 0xff80000005e17808 */ /* 0x000fe40004000000 */
[----:B------:R-:W-:Y:S01]  /*4820*/  PLOP3.LUT P0, PT, PT, PT, UP0, 0x80, 0x0 ;  /* 0x000000000000781c */ /* 0x000fe20003f0f008 */
[----:B---3--:R-:W-:Y:S01]  /*4830*/  FFMA.FTZ R2, R2, -UR4, R19 ;  /* 0x8000000402027c23 */ /* 0x008fe20008010013 */
[----:B------:R-:W-:-:S04]  /*4840*/  FSEL R194, R9, -INF , !P2 ;  /* 0xff80000009c27808 */ /* 0x000fc80005000000 */
[----:B------:R-:W-:-:S07]  /*4850*/  FSEL R188, R2, -INF , !P1 ;  /* 0xff80000002bc7808 */ /* 0x000fce0004800000 */
        /* <DEDUP_REMOVED lines=71> */
.L_x_1473:
[----:B------:R-:W-:Y:S05]  /*4cd0*/  BSYNC B0 ;  /* 0x0000000000007941 */ /* 0x000fea0003800000 */
.L_x_1472:
[----:B------:R-:W0:Y:S02]  /*4ce0*/  LDGDEPBAR ;  /* 0x00000000000079af */ /* 0x000e240000000000 */
.L_x_1471:
[----:B------:R-:W-:Y:S01]  /*4cf0*/  FMNMX.FTZ R2, R52, R54, !PT ;  /* 0x0000003634027209 */ /* 0x000fe20007810000 */
[----:B-1----:R-:W-:Y:S01]  /*4d00*/  IMAD.U32 R6, RZ, RZ, UR13 ;  /* 0x0000000dff067e24 */ /* 0x002fe2000f8e00ff */
[----:B------:R-:W-:Y:S01]  /*4d10*/  USHF.L.U32 UR6, UR30, 0x1, URZ ;  /* 0x000000011e067899 */ /* 0x000fe2000800063f */
[----:B------:R-:W-:Y:S01]  /*4d20*/  IMAD.WIDE.U32 R150, R106, -0x2daee0ad, RZ ;  /* 0xd2511f536a967825 */ /* 0x000fe200078e00ff */
[----:B------:R-:W-:Y:S01]  /*4d30*/  FMNMX.FTZ R2, R61, R2, !PT ;  /* 0x000000023d027209 */ /* 0x000fe20007810000 */
[----:B------:R-:W-:Y:S02]  /*4d40*/  UIADD3 UR33, UR23, -0x4498517b, URZ ;  /* 0xbb67ae8517217890 */ /* 0x000fe4000fffe03f */
[----:B------:R-:W-:Y:S01]  /*4d50*/  IMAD R7, R6, 0x8, R101 ;  /* 0x0000000806077824 */ /* 0x000fe200078e0265 */
[----:B------:R-:W-:Y:S01]  /*4d60*/  FMNMX.FTZ R2, R60, R2, !PT ;  /* 0x000000023c027209 */ /* 0x000fe20007810000 */
[----:B------:R-:W-:Y:S01]  /*4d70*/  UIADD3 UR34, UR22, -0x61c88647, URZ ;  /* 0x9e3779b916227890 */ /* 0x000fe2000fffe03f */
[----:B------:R-:W-:Y:S01]  /*4d80*/  IMAD.SHL.U32 R197, R4, 0x2, RZ ;  /* 0x0000000204c57824 */ /* 0x000fe200078e00ff */
[----:B------:R-:W-:Y:S01]  /*4d90*/  UIADD3 UR32, UR22, 0x3c6ef372, URZ ;  /* 0x3c6ef37216207890 */ /* 0x000fe2000fffe03f */
[----:B------:R-:W-:Y:S01]  /*4da0*/  FMNMX.FTZ R2, R158, R2, !PT ;  /* 0x000000029e027209 */ /* 0x000fe20007810000 */
[----:B------:R-:W-:Y:S01]  /*4db0*/  IMAD.WIDE.U32 R58, R7, -0x326172a9, RZ ;  /* 0xcd9e8d57073a7825 */ /* 0x000fe200078e00ff */
[----:B------:R-:W-:Y:S01]  /*4dc0*/  STL [R1+0x1c], R7 ;  /* 0x00001c0701007387 */ /* 0x000fe20000100800 */
[----:B------:R-:W-:Y:S01]  /*4dd0*/  UIADD3 UR31, UR23, 0x76cf5d0a, URZ ;  /* 0x76cf5d0a171f7890 */ /* 0x000fe2000fffe03f */
[----:B------:R-:W-:Y:S01]  /*4de0*/  FMNMX.FTZ R2, R157, R2, !PT ;  /* 0x000000029d027209 */ /* 0x000fe20007810000 */
[----:B------:R-:W-:Y:S01]  /*4df0*/  UIADD3 UR29, UR23, 0x32370b8f, URZ ;  /* 0x32370b8f171d7890 */ /* 0x000fe2000fffe03f */
[----:B------:R-:W-:Y:S01]  /*4e00*/  LDSM.16.MT88.4 R16, [R197+0x1c000] ;  /* 0x01c00000c510783b */ /* 0x000fe20000004200 */
[----:B------:R-:W-:Y:S01]  /*4e10*/  UIADD3 UR30, UR22, -0x255992d5, URZ ;  /* 0xdaa66d2b161e7890 */ /* 0x000fe2000fffe03f */
[----:B------:R-:W-:Y:S01]  /*4e20*/  FMNMX.FTZ R2, R149, R2, !PT ;  /* 0x0000000295027209 */ /* 0x000fe20007810000 */
[----:B------:R-:W-:Y:S01]  /*4e30*/  UIADD3 UR17, UR22, 0x78dde6e4, URZ ;  /* 0x78dde6e416117890 */ /* 0x000fe2000fffe03f */
[----:B------:R-:W-:Y:S01]  /*4e40*/  IMAD R198, R3, 0x2, R197 ;  /* 0x0000000203c67824 */ /* 0x000fe200078e02c5 */
[----:B------:R-:W-:Y:S01]  /*4e50*/  UIADD3 UR5, UR23, -0x56f99767, URZ ;  /* 0xa906689917057890 */ /* 0x000fe2000fffe03f */
[----:B------:R-:W-:Y:S01]  /*4e60*/  FMNMX.FTZ R2, R66, R2, !PT ;  /* 0x0000000242027209 */ /* 0x000fe20007810000 */
[----:B------:R-:W-:Y:S01]  /*4e70*/  UIADD3 UR14, UR23, -0x126145ec, URZ ;  /* 0xed9eba14170e7890 */ /* 0x000fe2000fffe03f */
[----:B------:R-:W-:Y:S01]  /*4e80*/  LEA R200, R0, R197, 0x1 ;  /* 0x000000c500c87211 */ /* 0x000fe200078e08ff */
[----:B------:R-:W-:Y:S01]  /*4e90*/  UIADD3 UR36, UR22, -0x4ab325aa, URZ ;  /* 0xb54cda5616247890 */ /* 0x000fe2000fffe03f */
        /* <DEDUP_REMOVED lines=26> */
[----:B------:R-:W-:-:S03]  /*5040*/  FMNMX.FTZ R2, R234, R2, !PT ;  /* 0x00000002ea027209 */ /* 0x000fc60007810000 */
[----:B------:R-:W1:Y:S01]  /*5050*/  SHFL.BFLY PT, R5, R148, 0x2, 0x1f ;  /* 0x0c401f0094057f89 */ /* 0x000e6200000e0000 */
[----:B------:R-:W-:-:S03]  /*5060*/  FMNMX.FTZ R2, R225, R2, !PT ;  /* 0x00000002e1027209 */ /* 0x000fc60007810000 */
[----:B------:R-:W-:Y:S01]  /*5070*/  LDSM.16.MT88.4 R32, [R197+0x1a000] ;  /* 0x01a00000c520783b */ /* 0x000fe20000004200 */
[----:B------:R-:W-:-:S04]  /*5080*/  FMNMX.FTZ R2, R226, R2, !PT ;  /* 0x00000002e2027209 */ /* 0x000fc80007810000 */
[----:B------:R-:W-:-:S04]  /*5090*/  FMNMX.FTZ R2, R227, R2, !PT ;  /* 0x00000002e3027209 */ /* 0x000fc80007810000 */
[----:B------:R-:W-:-:S04]  /*50a0*/  FMNMX.FTZ R2, R236, R2, !PT ;  /* 0x00000002ec027209 */ /* 0x000fc80007810000 */
[----:B------:R-:W-:-:S04]  /*50b0*/  FMNMX.FTZ R2, R239, R2, !PT ;  /* 0x00000002ef027209 */ /* 0x000fc80007810000 */
[----:B------:R-:W-:Y:S02]  /*50c0*/  FMNMX.FTZ R2, R194, R2, !PT ;  /* 0x00000002c2027209 */ /* 0x000fe40007810000 */
[----:B-1----:R-:W-:Y:S02]  /*50d0*/  FMNMX.FTZ R148, R148, R5, !PT ;  /* 0x0000000594947209 */ /* 0x002fe40007810000 */
[----:B------:R-:W-:Y:S02]  /*50e0*/  FMNMX.FTZ R2, R188, R2, !PT ;  /* 0x00000002bc027209 */ /* 0x000fe40007810000 */
[----:B------:R-:W-:Y:S01]  /*50f0*/  LOP3.LUT R5, R103, UR22, RZ, 0x3c, !PT ;  /* 0x0000001667057c12 */ /* 0x000fe2000f8e3cff */
[----:B------:R-:W1:Y:S03]  /*5100*/  SHFL.BFLY PT, R9, R148, 0x1, 0x1f ;  /* 0x0c201f0094097f89 */ /* 0x000e6600000e0000 */
[----:B------:R-:W-:Y:S01]  /*5110*/  LOP3.LUT R6, R59, R5, RZ, 0x3c, !PT ;  /* 0x000000053b067212 */ /* 0x000fe200078e3cff */
[----:B------:R-:W2:Y:S04]  /*5120*/  SHFL.BFLY PT, R10, R2, 0x2, 0x1f ;  /* 0x0c401f00020a7f89 */ /* 0x000ea800000e0000 */
[----:B------:R3:W-:Y:S01]  /*5130*/  STL [R1+0x20], R5 ;  /* 0x0000200501007387 */ /* 0x0007e20000100800 */
[----:B------:R-:W-:-:S05]  /*5140*/  IMAD.WIDE.U32 R64, R6, -0x2daee0ad, RZ ;  /* 0xd2511f5306407825 */ /* 0x000fca00078e00ff */
[----:B------:R-:W-:-:S05]  /*5150*/  LOP3.LUT R8, R65, UR33, R150, 0x96, !PT ;  /* 0x0000002141087c12 */ /* 0x000fca000f8e9696 */
[----:B------:R-:W-:Y:S01]  /*5160*/  IMAD.WIDE.U32 R56, R8, -0x326172a9, RZ ;  /* 0xcd9e8d5708387825 */ /* 0x000fe200078e00ff */
[----:B-1----:R-:W-:Y:S02]  /*5170*/  FMNMX.FTZ R148, R148, R9, !PT ;  /* 0x0000000994947209 */ /* 0x002fe40007810000 */
[----:B--2---:R-:W-:-:S03]  /*5180*/  FMNMX.FTZ R2, R2, R10, !PT ;  /* 0x0000000a02027209 */ /* 0x004fc60007810000 */
[C---:B------:R-:W-:Y:S01]  /*5190*/  FMUL.FTZ R13, R148.reuse, c[0x0][0x23c] ;  /* 0x00008f00940d7a20 */ /* 0x040fe20000410000 */
[----:B------:R-:W-:Y:S02]  /*51a0*/  FSETP.NEU.FTZ.AND P1, PT, R148, -INF , PT ;  /* 0xff8000009400780b */ /* 0x000fe40003f3d000 */
[----:B---3--:R-:W-:Y:S01]  /*51b0*/  MOV R5, UR6 ;  /* 0x0000000600057c02 */ /* 0x008fe20008000f00 */
[----:B------:R-:W1:Y:S01]  /*51c0*/  SHFL.BFLY PT, R10, R2, 0x1, 0x1f ;  /* 0x0c201f00020a7f89 */ /* 0x000e6200000e0000 */
[----:B------:R-:W-:Y:S01]  /*51d0*/  FSEL R13, R13, RZ, P1 ;  /* 0x000000ff0d0d7208 */ /* 0x000fe20000800000 */
[----:B------:R-:W-:Y:S01]  /*51e0*/  UIADD3 UR6, UR6, 0x1, URZ ;  /* 0x0000000106067890 */ /* 0x000fe2000fffe03f */
[----:B------:R-:W-:-:S05]  /*51f0*/  LOP3.LUT R5, R151, UR23, R5, 0x96, !PT ;  /* 0x0000001797057c12 */ /* 0x000fca000f8e9605 */
[----:B------:R-:W-:-:S05]  /*5200*/  IMAD.WIDE.U32 R6, R5, -0x326172a9, RZ ;  /* 0xcd9e8d5705067825 */ /* 0x000fca00078e00ff */
[----:B------:R-:W-:Y:S02]  /*5210*/  LOP3.LUT R7, R7, UR34, R58, 0x96, !PT ;  /* 0x0000002207077c12 */ /* 0x000fe4000f8e963a */
[----:B------:R-:W-:-:S03]  /*5220*/  LOP3.LUT R8, R57, UR32, R6, 0x96, !PT ;  /* 0x0000002039087c12 */ /* 0x000fc6000f8e9606 */
[----:B------:R-:W-:-:S04]  /*5230*/  IMAD.WIDE.U32 R6, R7, -0x2daee0ad, RZ ;  /* 0xd2511f5307067825 */ /* 0x000fc800078e00ff */
[----:B------:R-:W-:Y:S01]  /*5240*/  IMAD.WIDE.U32 R8, R8, -0x2daee0ad, RZ ;  /* 0xd2511f5308087825 */ /* 0x000fe200078e00ff */
[----:B------:R-:W-:Y:S02]  /*5250*/  LOP3.LUT R7, R7, UR31, R64, 0x96, !PT ;  /* 0x0000001f07077c12 */ /* 0x000fe4000f8e9640 */
[----:B-1----:R-:W-:Y:S02]  /*5260*/  FMNMX.FTZ R2, R2, R10, !PT ;  /* 0x0000000a02027209 */ /* 0x002fe40007810000 */
[----:B------:R-:W-:Y:S01]  /*5270*/  LOP3.LUT R5, R9, UR29, R6, 0x96, !PT ;  /* 0x0000001d09057c12 */ /* 0x000fe2000f8e9606 */
[----:B------:R-:W-:Y:S01]  /*5280*/  FFMA.FTZ R9, R52, c[0x0][0x23c], -R13 ;  /* 0x00008f0034097a23 */ /* 0x000fe2000001080d */
[----:B------:R-:W-:Y:S01]  /*5290*/  FSETP.NEU.FTZ.AND P1, PT, R2, -INF , PT ;  /* 0xff8000000200780b */ /* 0x000fe20003f3d000 */
[----:B------:R-:W-:Y:S02]  /*52a0*/  IMAD.WIDE.U32 R6, R7, -0x326172a9, RZ ;  /* 0xcd9e8d5707067825 */ /* 0x000fe400078e00ff */
[----:B------:R1:W-:Y:S02]  /*52b0*/  MUFU.EX2 R238, R9 ;  /* 0x0000000900ee7308 */ /* 0x0003e40000000800 */
[----:B------:R-:W-:Y:S01]  /*52c0*/  IMAD.WIDE.U32 R52, R5, -0x326172a9, RZ ;  /* 0xcd9e8d5705347825 */ /* 0x000fe200078e00ff */
[----:B------:R-:W-:-:S03]  /*52d0*/  LOP3.LUT R7, R7, UR30, R56, 0x96, !PT ;  /* 0x0000001e07077c12 */ /* 0x000fc6000f8e9638 */
[----:B------:R-:W-:Y:S01]  /*52e0*/  FMUL.FTZ R12, R2, c[0x0][0x23c] ;  /* 0x00008f00020c7a20 */ /* 0x000fe20000410000 */
[----:B------:R-:W-:Y:S01]  /*52f0*/  LOP3.LUT R5, R53, UR17, R6, 0x96, !PT ;  /* 0x0000001135057c12 */ /* 0x000fe2000f8e9606 */
[----:B------:R-:W-:-:S03]  /*5300*/  IMAD.WIDE.U32 R6, R7, -0x2daee0ad, RZ ;  /* 0xd2511f5307067825 */ /* 0x000fc600078e00ff */
[----:B------:R-:W-:Y:S02]  /*5310*/  FSEL R12, R12, RZ, P1 ;  /* 0x000000ff0c0c7208 */ /* 0x000fe40000800000 */
[----:B------:R-:W-:Y:S01]  /*5320*/  LOP3.LUT R8, R7, UR14, R8, 0x96, !PT ;  /* 0x0000000e07087c12 */ /* 0x000fe2000f8e9608 */
[--C-:B-1----:R-:W-:Y:S02]  /*5330*/  FFMA.FTZ R9, R54, c[0x0][0x23c], -R13.reuse ;  /* 0x00008f0036097a23 */ /* 0x102fe4000001080d */
[----:B------:R-:W-:Y:S02]  /*5340*/  IMAD.WIDE.U32 R54, R5, -0x2daee0ad, RZ ;  /* 0xd2511f5305367825 */ /* 0x000fe400078e00ff */
[----:B------:R1:W-:Y:S02]  /*5350*/  MUFU.EX2 R195, R9 ;  /* 0x0000000900c37308 */ /* 0x0003e40000000800 */
[----:B------:R-:W-:Y:S01]  /*5360*/  FFMA.FTZ R5, R61, c[0x0][0x23c], -R13 ;  /* 0x00008f003d057a23 */ /* 0x000fe2000001080d */
[----:B------:R-:W-:Y:S01]  /*5370*/  LOP3.LUT R6, R55, UR5, R6, 0x96, !PT ;  /* 0x0000000537067c12 */ /* 0x000fe2000f8e9606 */
[----:B------:R-:W-:-:S02]  /*5380*/  FFMA.FTZ R4, R68, c[0x0][0x23c], -R12 ;  /* 0x00008f0044047a23 */ /* 0x000fc4000001080c */
[----:B------:R-:W-:Y:S02]  /*5390*/  IMAD.WIDE.U32 R14, R8, -0x326172a9, RZ ;  /* 0xcd9e8d57080e7825 */ /* 0x000fe400078e00ff */
[----:B------:R2:W-:Y:S02]  /*53a0*/  MUFU.EX2 R230, R5 ;  /* 0x0000000500e67308 */ /* 0x0005e40000000800 */
[----:B------:R-:W-:-:S05]  /*53b0*/  IMAD.WIDE.U32 R6, R6, -0x326172a9, RZ ;  /* 0xcd9e8d5706067825 */ /* 0x000fca00078e00ff */
[----:B------:R-:W-:Y:S01]  /*53c0*/  SHF.R.U32.HI R8, RZ, 0x10, R6 ;  /* 0x00000010ff087819 */ /* 0x000fe20000011606 */
[----:B-1----:R-:W-:Y:S01]  /*53d0*/  FFMA.FTZ R9, R63, c[0x0][0x23c], -R12 ;  /* 0x00008f003f097a23 */ /* 0x002fe2000001080c */
[----:B------:R1:W-:Y:S01]  /*53e0*/  MUFU.EX2 R237, R4 ;  /* 0x0000000400ed7308 */ /* 0x0003e20000000800 */
[----:B------:R-:W-:Y:S02]  /*53f0*/  LOP3.LUT R11, R6, 0xff, RZ, 0xc0, !PT ;  /* 0x000000ff060b7812 */ /* 0x000fe400078ec0ff */
[----:B------:R-:W-:Y:S02]  /*5400*/  SHF.R.U32.HI R10, RZ, 0x18, R6 ;  /* 0x00000018ff0a7819 */ /* 0x000fe40000011606 */
[----:B------:R-:W-:Y:S01]  /*5410*/  LOP3.LUT R8, R8, 0xff, RZ, 0xc0, !PT ;  /* 0x000000ff08087812 */ /* 0x000fe200078ec0ff */
[----:B--2---:R-:W-:Y:S02]  /*5420*/  FFMA.FTZ R5, R60, c[0x0][0x23c], -R13 ;  /* 0x00008f003c057a23 */ /* 0x004fe4000001080d */
[----:B------:R2:W-:Y:S08]  /*5430*/  MUFU.EX2 R241, R9 ;  /* 0x0000000900f17308 */ /* 0x0005f00000000800 */
[----:B------:R3:W-:Y:S01]  /*5440*/  MUFU.EX2 R240, R5 ;  /* 0x0000000500f07308 */ /* 0x0007e20000000800 */
[----:B-1----:R-:W-:-:S02]  /*5450*/  FFMA.FTZ R4, R69, c[0x0][0x23c], -R12 ;  /* 0x00008f0045047a23 */ /* 0x002fc4000001080c */
[----:B--2---:R-:W-:-:S05]  /*5460*/  FFMA.FTZ R9, R62, c[0x0][0x23c], -R12 ;  /* 0x00008f003e097a23 */ /* 0x004fca000001080c */
[----:B------:R1:W-:Y:S01]  /*5470*/  MUFU.EX2 R231, R4 ;  /* 0x0000000400e77308 */ /* 0x0003e20000000800 */
[----:B------:R-:W-:Y:S01]  /*5480*/  LDSM.16.MT88.4 R60, [R200+0x18000] ;  /* 0x01800000c83c783b */ /* 0x000fe20000004200 */
[----:B---3--:R-:W-:-:S06]  /*5490*/  LOP3.LUT R5, R6, 0xffff, RZ, 0xc0, !PT ;  /* 0x0000ffff06057812 */ /* 0x008fcc00078ec0ff */
[----:B------:R2:W3:Y:S01]  /*54a0*/  MUFU.EX2 R192, R9 ;  /* 0x0000000900c07308 */ /* 0x0004e20000000800 */
[----:B------:R-:W-:Y:S02]  /*54b0*/  LOP3.LUT R6, R7, UR36, R14, 0x96, !PT ;  /* 0x0000002407067c12 */ /* 0x000fe4000f8e960e */
[----:B------:R-:W-:Y:S02]  /*54c0*/  SHF.R.U32.HI R5, RZ, 0x8, R5 ;  /* 0x00000008ff057819 */ /* 0x000fe40000011605 */
[----:B------:R-:W-:Y:S02]  /*54d0*/  SHF.R.U32.HI R3, RZ, 0x10, R6 ;  /* 0x00000010ff037819 */ /* 0x000fe40000011606 */
[----:B------:R-:W-:Y:S02]  /*54e0*/  PRMT R11, R11, 0x5410, R5 ;  /* 0x000054100b0b7816 */ /* 0x000fe40000000005 */
[----:B------:R-:W-:Y:S02]  /*54f0*/  PRMT R5, R8, 0x5410, R10 ;  /* 0x0000541008057816 */ /* 0x000fe4000000000a */
[----:B------:R-:W-:-:S02]  /*5500*/  LOP3.LUT R0, R6, 0xffff, RZ, 0xc0, !PT ;  /* 0x0000ffff06007812 */ /* 0x000fc400078ec0ff */
[----:B------:R-:W-:Y:S01]  /*5510*/  SHF.R.U32.HI R8, RZ, 0x18, R6 ;  /* 0x00000018ff087819 */ /* 0x000fe20000011606 */
[--C-:B-1----:R-:W-:Y:S01]  /*5520*/  HSET2.LE.AND R4, R5, R182.reuse, PT ;  /* 0x000000b605047233 */ /* 0x102fe20003803000 */
[----:B------:R-:W-:Y:S01]  /*5530*/  SHF.R.U32.HI R7, RZ, 0x8, R0 ;  /* 0x00000008ff077819 */ /* 0x000fe20000011600 */
[----:B------:R-:W-:Y:S01]  /*5540*/  HSET2.LE.AND R0, R11, R182, PT ;  /* 0x000000b60b007233 */ /* 0x000fe20003803000 */
[----:B--2---:R-:W-:Y:S02]  /*5550*/  LOP3.LUT R9, R6, 0xff, RZ, 0xc0, !PT ;  /* 0x000000ff06097812 */ /* 0x004fe400078ec0ff */
[----:B------:R-:W-:Y:S02]  /*5560*/  LOP3.LUT R6, R3, 0xff, RZ, 0xc0, !PT ;  /* 0x000000ff03067812 */ /* 0x000fe400078ec0ff */
[----:B---3--:R-:W-:Y:S02]  /*5570*/  F2FP.PACK_AB R5, R192, R241 ;  /* 0x000000f1c005723e */ /* 0x008fe400000000ff */
[----:B------:R-:W-:-:S02]  /*5580*/  PRMT R6, R6, 0x5410, R8 ;  /* 0x0000541006067816 */ /* 0x000fc40000000008 */
[----:B------:R-:W-:Y:S02]  /*5590*/  LOP3.LUT R11, R4, R5, RZ, 0xc0, !PT ;  /* 0x00000005040b7212 */ /* 0x000fe400078ec0ff */
[----:B------:R-:W-:Y:S01]  /*55a0*/  F2FP.PACK_AB R3, R240, R230 ;  /* 0x000000e6f003723e */ /* 0x000fe200000000ff */
[--C-:B------:R-:W-:Y:S01]  /*55b0*/  HSET2.LE.AND R4, R6, R182.reuse, PT ;  /* 0x000000b606047233 */ /* 0x100fe20003803000 */
[----:B------:R-:W-:Y:S02]  /*55c0*/  PRMT R7, R9, 0x5410, R7 ;  /* 0x0000541009077816 */ /* 0x000fe40000000007 */
[----:B------:R-:W-:Y:S02]  /*55d0*/  F2FP.PACK_AB R5, R231, R237 ;  /* 0x000000ede705723e */ /* 0x000fe400000000ff */
[----:B------:R-:W-:Y:S01]  /*55e0*/  LOP3.LUT R10, R0, R3, RZ, 0xc0, !PT ;  /* 0x00000003000a7212 */ /* 0x000fe200078ec0ff */
[----:B------:R-:W-:Y:S01]  /*55f0*/  HSET2.LE.AND R0, R7, R182, PT ;  /* 0x000000b607007233 */ /* 0x000fe20003803000 */
[----:B------:R-:W-:-:S02]  /*5600*/  LOP3.LUT R9, R4, R5, RZ, 0xc0, !PT ;  /* 0x0000000504097212 */ /* 0x000fc400078ec0ff */
[----:B------:R-:W1:Y:S01]  /*5610*/  LDSM.16.MT88.4 R4, [R198+0x1c000] ;  /* 0x01c00000c604783b */ /* 0x000e620000004200 */
[----:B------:R-:W-:-:S04]  /*5620*/  F2FP.PACK_AB R3, R195, R238 ;  /* 0x000000eec303723e */ /* 0x000fc800000000ff */
[----:B------:R-:W-:Y:S01]  /*5630*/  LOP3.LUT R8, R0, R3, RZ, 0xc0, !PT ;  /* 0x0000000300087212 */ /* 0x000fe200078ec0ff */
[--C-:B------:R-:W-:Y:S02]  /*5640*/  FFMA.FTZ R0, R158, c[0x0][0x23c], -R13.reuse ;  /* 0x00008f009e007a23 */ /* 0x100fe4000001080d */
[----:B------:R-:W-:Y:S02]  /*5650*/  FFMA.FTZ R3, R157, c[0x0][0x23c], -R13 ;  /* 0x00008f009d037a23 */ /* 0x000fe4000001080d */
[----:B------:R2:W3:Y:S02]  /*5660*/  MUFU.EX2 R172, R0 ;  /* 0x0000000000ac7308 */ /* 0x0004e40000000800 */
[C---:B------:R-:W-:Y:S06]  /*5670*/  HMMA.16816.F32 R92, R8.reuse, R16, RZ ;  /* 0x00000010085c723c */ /* 0x040fec00000018ff */
[----:B------:R4:W-:Y:S02]  /*5680*/  MUFU.EX2 R189, R3 ;  /* 0x0000000300bd7308 */ /* 0x0009e40000000800 */
[----:B------:R-:W-:Y:S01]  /*5690*/  HMMA.16816.F32 R80, R8, R18, RZ ;  /* 0x000000120850723c */ /* 0x000fe200000018ff */
[----:B------:R-:W5:Y:S01]  /*56a0*/  LDSM.16.MT88.4 R16, [R200+0x1e000] ;  /* 0x01e00000c810783b */ /* 0x000f620000004200 */
[----:B--2---:R-:W-:-:S06]  /*56b0*/  LOP3.LUT R0, R15, UR9, R52, 0x96, !PT ;  /* 0x000000090f007c12 */ /* 0x004fcc000f8e9634 */
[----:B------:R-:W-:Y:S01]  /*56c0*/  HMMA.16816.F32 R68, R8, R28, RZ ;  /* 0x0000001c0844723c */ /* 0x000fe200000018ff */
[----:B----4-:R-:W-:-:S07]  /*56d0*/  FFMA.FTZ R3, R149, c[0x0][0x23c], -R13 ;  /* 0x00008f0095037a23 */ /* 0x010fce000001080d */
[C---:B------:R-:W-:Y:S01]  /*56e0*/  HMMA.16816.F32 R108, R8.reuse, R30, RZ ;  /* 0x0000001e086c723c */ /* 0x040fe200000018ff */
[----:B------:R-:W2:Y:S01]  /*56f0*/  LDSM.16.MT88.4 R28, [R198+0x1e000] ;  /* 0x01e00000c61c783b */ /* 0x000ea20000004200 */
[----:B------:R4:W-:Y:S06]  /*5700*/  MUFU.EX2 R191, R3 ;  /* 0x0000000300bf7308 */ /* 0x0009ec0000000800 */
[C---:B-1----:R-:W-:Y:S07]  /*5710*/  HMMA.16816.F32 R88, R8.reuse, R4, RZ ;  /* 0x000000040858723c */ /* 0x042fee00000018ff */
[----:B------:R-:W-:Y:S01]  /*5720*/  IMAD.WIDE.U32 R4, R0, -0x2daee0ad, RZ ;  /* 0xd2511f5300047825 */ /* 0x000fe200078e00ff */
[----:B------:R-:W-:Y:S04]  /*5730*/  HMMA.16816.F32 R116, R8, R20, RZ ;  /* 0x000000140874723c */ /* 0x000fe800000018ff */
[----:B------:R-:W-:-:S02]  /*5740*/  LOP3.LUT R0, R4, 0xffff, RZ, 0xc0, !PT ;  /* 0x0000ffff04007812 */ /* 0x000fc400078ec0ff */
[----:B----4-:R-:W-:Y:S02]  /*5750*/  SHF.R.U32.HI R3, RZ, 0x10, R4 ;  /* 0x00000010ff037819 */ /* 0x010fe40000011604 */
[----:B------:R-:W-:Y:S01]  /*5760*/  HMMA.16816.F32 R104, R8, R22, RZ ;  /* 0x000000160868723c */ /* 0x000fe200000018ff */
[----:B------:R-:W1:Y:S01]  /*5770*/  LDSM.16.MT88.4 R20, [R199+0x1e000] ;  /* 0x01e00000c714783b */ /* 0x000e620000004200 */
[----:B------:R-:W-:Y:S02]  /*5780*/  LOP3.LUT R14, R4, 0xff, RZ, 0xc0, !PT ;  /* 0x000000ff040e7812 */ /* 0x000fe400078ec0ff */
[----:B------:R-:W-:-:S04]  /*5790*/  LOP3.LUT R3, R3, 0xff, RZ, 0xc0, !PT ;  /* 0x000000ff03037812 */ /* 0x000fc800078ec0ff */
[C---:B------:R-:W-:Y:S07]  /*57a0*/  HMMA.16816.F32 R76, R8.reuse, R6, RZ ;  /* 0x00000006084c723c */ /* 0x040fee00000018ff */
[----:B------:R-:W-:Y:S01]  /*57b0*/  FFMA.FTZ R6, R66, c[0x0][0x23c], -R13 ;  /* 0x00008f0042067a23 */ /* 0x000fe2000001080d */
[----:B------:R-:W-:Y:S01]  /*57c0*/  HMMA.16816.F32 R144, R8, R36, RZ ;  /* 0x000000240890723c */ /* 0x000fe200000018ff */
[----:B------:R-:W-:Y:S01]  /*57d0*/  SHF.R.U32.HI R7, RZ, 0x18, R4 ;  /* 0x00000018ff077819 */ /* 0x000fe20000011604 */
[----:B------:R-:W-:Y:S01]  /*57e0*/  FFMA.FTZ R4, R159, c[0x0][0x23c], -R12 ;  /* 0x00008f009f047a23 */ /* 0x000fe2000001080c */
[----:B------:R4:W1:Y:S01]  /*57f0*/  MUFU.EX2 R180, R6 ;  /* 0x0000000600b47308 */ /* 0x0008620000000800 */
[----:B---3--:R-:W-:-:S04]  /*5800*/  MOV R66, R172 ;  /* 0x000000ac00427202 */ /* 0x008fc80000000f00 */
[C---:B------:R-:W-:Y:S01]  /*5810*/  HMMA.16816.F32 R140, R8.reuse, R38, RZ ;  /* 0x00000026088c723c */ /* 0x040fe200000018ff */
[----:B------:R-:W3:Y:S02]  /*5820*/  LDSM.16.MT88.4 R36, [R200+0x1c000] ;  /* 0x01c00000c824783b */ /* 0x000ee40000004200 */
[----:B------:R1:W-:Y:S05]  /*5830*/  MUFU.EX2 R193, R4 ;  /* 0x0000000400c17308 */ /* 0x0003ea0000000800 */
[----:B------:R-:W-:Y:S01]  /*5840*/  HMMA.16816.F32 R136, R8, R44, RZ ;  /* 0x0000002c0888723c */ /* 0x000fe200000018ff */
[----:B----4-:R-:W-:Y:S02]  /*5850*/  SHF.R.U32.HI R6, RZ, 0x8, R0 ;  /* 0x00000008ff067819 */ /* 0x010fe40000011600 */
[----:B------:R-:W-:Y:S01]  /*5860*/  LOP3.LUT R0, R5, UR35, R54, 0x96, !PT ;  /* 0x0000002305007c12 */ /* 0x000fe2000f8e9636 */
[----:B------:R-:W-:Y:S01]  /*5870*/  FFMA.FTZ R5, R156, c[0x0][0x23c], -R12 ;  /* 0x00008f009c057a23 */ /* 0x000fe2000001080c */
[----:B------:R-:W-:-:S03]  /*5880*/  PRMT R15, R14, 0x5410, R6 ;  /* 0x000054100e0f7816 */ /* 0x000fc60000000006 */
[----:B------:R-:W-:Y:S01]  /*5890*/  HMMA.16816.F32 R128, R8, R46, RZ ;  /* 0x0000002e0880723c */ /* 0x000fe200000018ff */
[----:B------:R-:W4:Y:S01]  /*58a0*/  LDSM.16.MT88.4 R44, [R199+0x1c000] ;  /* 0x01c00000c72c783b */ /* 0x000f220000004200 */
[----:B------:R2:W-:Y:S01]  /*58b0*/  MUFU.EX2 R181, R5 ;  /* 0x0000000500b57308 */ /* 0x0005e20000000800 */
[----:B------:R-:W-:Y:S02]  /*58c0*/  LOP3.LUT R14, R0, 0xff, RZ, 0xc0, !PT ;  /* 0x000000ff000e7812 */ /* 0x000fe400078ec0ff */
[----:B-1----:R-:W-:-:S03]  /*58d0*/  SHF.R.U32.HI R4, RZ, 0x10, R0 ;  /* 0x00000010ff047819 */ /* 0x002fc60000011600 */
[----:B-----5:R-:W-:Y:S01]  /*58e0*/  HMMA.16816.F32 R176, R8, R16, RZ ;  /* 0x0000001008b0723c */ /* 0x020fe200000018ff */
[----:B------:R-:W-:-:S06]  /*58f0*/  LOP3.LUT R4, R4, 0xff, RZ, 0xc0, !PT ;  /* 0x000000ff04047812 */ /* 0x000fcc00078ec0ff */
[----:B------:R-:W-:Y:S01]  /*5900*/  PRMT R16, R3, 0x5410, R7 ;  /* 0x0000541003107816 */ /* 0x000fe20000000007 */
[C---:B------:R-:W-:Y:S01]  /*5910*/  HMMA.16816.F32 R132, R8.reuse, R24, RZ ;  /* 0x000000180884723c */ /* 0x040fe200000018ff */
[----:B------:R-:W-:Y:S01]  /*5920*/  LOP3.LUT R3, R0, 0xffff, RZ, 0xc0, !PT ;  /* 0x0000ffff00037812 */ /* 0x000fe200078ec0ff */
[----:B--2---:R-:W-:Y:S01]  /*5930*/  FFMA.FTZ R5, R67, c[0x0][0x23c], -R12 ;  /* 0x00008f0043057a23 */ /* 0x004fe2000001080c */
[----:B------:R-:W-:Y:S01]  /*5940*/  SHF.R.U32.HI R7, RZ, 0x18, R0 ;  /* 0x00000018ff077819 */ /* 0x000fe20000011600 */
[--C-:B------:R-:W-:Y:S01]  /*5950*/  HSET2.LE.AND R0, R15, R182.reuse, PT ;  /* 0x000000b60f007233 */ /* 0x100fe20003803000 */
[----:B------:R-:W-:Y:S01]  /*5960*/  SHF.R.U32.HI R6, RZ, 0x8, R3 ;  /* 0x00000008ff067819 */ /* 0x000fe20000011603 */
[----:B------:R1:W2:Y:S01]  /*5970*/  MUFU.EX2 R149, R5 ;  /* 0x0000000500957308 */ /* 0x0002a20000000800 */
[----:B------:R-:W-:Y:S01]  /*5980*/  F2FP.PACK_AB R3, R180, R191 ;  /* 0x000000bfb403723e */ /* 0x000fe200000000ff */
[----:B------:R-:W-:Y:S01]  /*5990*/  HMMA.16816.F32 R124, R8, R26, RZ ;  /* 0x0000001a087c723c */ /* 0x000fe200000018ff */
[----:B------:R-:W5:Y:S01]  /*59a0*/  LDSM.16.MT88.4 R24, [R198+0x18800] ;  /* 0x01880000c618783b */ /* 0x000f620000004200 */
[----:B------:R-:W-:Y:S01]  /*59b0*/  PRMT R14, R14, 0x5410, R6 ;  /* 0x000054100e0e7816 */ /* 0x000fe20000000006 */
[----:B------:R-:W-:Y:S01]  /*59c0*/  IMAD.MOV.U32 R67, RZ, RZ, R238 ;  /* 0x000000ffff437224 */ /* 0x000fe200078e00ee */
[----:B------:R-:W-:Y:S01]  /*59d0*/  LOP3.LUT R6, R0, R3, RZ, 0xc0, !PT ;  /* 0x0000000300067212 */ /* 0x000fe200078ec0ff */
[----:B------:R-:W-:Y:S01]  /*59e0*/  FFMA.FTZ R3, R164, c[0x0][0x23c], -R12 ;  /* 0x00008f00a4037a23 */ /* 0x000fe2000001080c */
[----:B------:R-:W-:-:S02]  /*59f0*/  HSET2.LE.AND R0, R16, R182, PT ;  /* 0x000000b610007233 */ /* 0x000fc40003803000 */
[----:B------:R-:W-:Y:S01]  /*5a00*/  HMMA.16816.F32 R160, R8, R28, RZ ;  /* 0x0000001c08a0723c */ /* 0x000fe200000018ff */
[----:B------:R2:W2:Y:S01]  /*5a10*/  MUFU.EX2 R190, R3 ;  /* 0x0000000300be7308 */ /* 0x0004a20000000800 */
[----:B-1----:R-:W-:-:S06]  /*5a20*/  PRMT R5, R4, 0x5410, R7 ;  /* 0x0000541004057816 */ /* 0x002fcc0000000007 */
[C---:B------:R-:W-:Y:S01]  /*5a30*/  HMMA.16816.F32 R168, R8.reuse, R30, RZ ;  /* 0x0000001e08a8723c */ /* 0x040fe200000018ff */
[----:B------:R-:W1:Y:S07]  /*5a40*/  LDSM.16.MT88.4 R28, [R197+0x18800] ;  /* 0x01880000c51c783b */ /* 0x000e6e0000004200 */
[----:B------:R-:W-:Y:S01]  /*5a50*/  HMMA.16816.F32 R156, R8, R20, RZ ;  /* 0x00000014089c723c */ /* 0x000fe200000018ff */
[----:B--2---:R-:W-:-:S04]  /*5a60*/  F2FP.PACK_AB R3, R149, R181 ;  /* 0x000000b59503723e */ /* 0x004fc800000000ff */
[----:B------:R-:W-:Y:S01]  /*5a70*/  LOP3.LUT R7, R0, R3, RZ, 0xc0, !PT ;  /* 0x0000000300077212 */ /* 0x000fe200078ec0ff */
[--C-:B------:R-:W-:Y:S01]  /*5a80*/  HSET2.LE.AND R0, R14, R182.reuse, PT ;  /* 0x000000b60e007233 */ /* 0x100fe20003803000 */
[----:B------:R-:W-:Y:S01]  /*5a90*/  F2FP.PACK_AB R3, R189, R66 ;  /* 0x00000042bd03723e */ /* 0x000fe200000000ff */
[----:B------:R-:W-:Y:S01]  /*5aa0*/  HMMA.16816.F32 R172, R8, R22, RZ ;  /* 0x0000001608ac723c */ /* 0x000fe200000018ff */
[----:B------:R-:W2:Y:S02]  /*5ab0*/  LDSM.16.MT88.4 R20, [R200+0x18800] ;  /* 0x01880000c814783b */ /* 0x000ea40000004200 */
[----:B------:R-:W-:Y:S01]  /*5ac0*/  LOP3.LUT R4, R0, R3, RZ, 0xc0, !PT ;  /* 0x0000000300047212 */ /* 0x000fe200078ec0ff */
[----:B------:R-:W-:Y:S01]  /*5ad0*/  HSET2.LE.AND R0, R5, R182, PT ;  /* 0x000000b605007233 */ /* 0x000fe20003803000 */
[----:B------:R-:W-:-:S03]  /*5ae0*/  F2FP.PACK_AB R3, R190, R193 ;  /* 0x000000c1be03723e */ /* 0x000fc600000000ff */
[----:B------:R-:W-:Y:S01]  /*5af0*/  HMMA.16816.F32 R120, R8, R60, RZ ;  /* 0x0000003c0878723c */ /* 0x000fe200000018ff */
[----:B------:R-:W-:Y:S01]  /*5b00*/  LOP3.LUT R5, R0, R3, RZ, 0xc0, !PT ;  /* 0x0000000300057212 */ /* 0x000fe200078ec0ff */
[----:B------:R-:W-:Y:S02]  /*5b10*/  IMAD.MOV.U32 R0, RZ, RZ, R240 ;  /* 0x000000ffff007224 */ /* 0x000fe400078e00f0 */
[----:B------:R-:W-:-:S04]  /*5b20*/  IMAD.MOV.U32 R3, RZ, RZ, R237 ;  /* 0x000000ffff037224 */ /* 0x000fc800078e00ed */
[C---:B------:R-:W-:Y:S08]  /*5b30*/  HMMA.16816.F32 R112, R8.reuse, R62, RZ ;  /* 0x0000003e0870723c */ /* 0x040ff000000018ff */
[C---:B------:R-:W-:Y:S01]  /*5b40*/  HMMA.16816.F32 R52, R8.reuse, R18, RZ ;  /* 0x000000120834723c */ /* 0x040fe200000018ff */
[----:B------:R-:W1:Y:S07]  /*5b50*/  LDSM.16.MT88.4 R16, [R199+0x18800] ;  /* 0x01880000c710783b */ /* 0x000e6e0000004200 */
[C---:B------:R-:W-:Y:S08]  /*5b60*/  HMMA.16816.F32 R96, R8.reuse, R40, RZ ;  /* 0x000000280860723c */ /* 0x040ff000000018ff */
[C---:B------:R-:W-:Y:S08]  /*5b70*/  HMMA.16816.F32 R84, R8.reuse, R42, RZ ;  /* 0x0000002a0854723c */ /* 0x040ff000000018ff */
[C---:B---3--:R-:W-:Y:S08]  /*5b80*/  HMMA.16816.F32 R60, R8.reuse, R36, RZ ;  /* 0x00000024083c723c */ /* 0x048ff000000018ff */
[C---:B----4-:R-:W-:Y:S08]  /*5b90*/  HMMA.16816.F32 R100, R8.reuse, R44, RZ ;  /* 0x0000002c0864723c */ /* 0x050ff000000018ff */
[C---:B------:R-:W-:Y:S08]  /*5ba0*/  HMMA.16816.F32 R152, R8.reuse, R48, RZ ;  /* 0x000000300898723c */ /* 0x040ff000000018ff */
[C---:B------:R-:W-:Y:S08]  /*5bb0*/  HMMA.16816.F32 R72, R8.reuse, R32, RZ ;  /* 0x000000200848723c */ /* 0x040ff000000018ff */
[C---:B------:R-:W-:Y:S01]  /*5bc0*/  HMMA.16816.F32 R40, R8.reuse, R34, RZ ;  /* 0x000000220828723c */ /* 0x040fe200000018ff */
[----:B------:R-:W-:Y:S07]  /*5bd0*/  LDSM.16.MT88.4 R32, [R198+0x1a800] ;  /* 0x01a80000c620783b */ /* 0x000fee0000004200 */
[C---:B------:R-:W-:Y:S08]  /*5be0*/  HMMA.16816.F32 R36, R8.reuse, R38, RZ ;  /* 0x000000260824723c */ /* 0x040ff000000018ff */
[C---:B------:R-:W-:Y:S08]  /*5bf0*/  HMMA.16816.F32 R44, R8.reuse, R46, RZ ;  /* 0x0000002e082c723c */ /* 0x040ff000000018ff */
[----:B------:R-:W-:Y:S01]  /*5c00*/  HMMA.16816.F32 R48, R8, R50, RZ ;  /* 0x000000320830723c */ /* 0x000fe200000018ff */
[----:B------:R-:W3:Y:S07]  /*5c10*/  LDSM.16.MT88.4 R8, [R197+0x1a800] ;  /* 0x01a80000c508783b */ /* 0x000eee0000004200 */
[C---:B-----5:R-:W-:Y:S08]  /*5c20*/  HMMA.16816.F32 R136, R4.reuse, R24, R136 ;  /* 0x000000180488723c */ /* 0x060ff00000001888 */
[C---:B-1----:R-:W-:Y:S08]  /*5c30*/  HMMA.16816.F32 R184, R4.reuse, R30, R140 ;  /* 0x0000001e04b8723c */ /* 0x042ff0000000188c */
[C---:B--2---:R-:W-:Y:S08]  /*5c40*/  HMMA.16816.F32 R244, R4.reuse, R20, R120 ;  /* 0x0000001404f4723c */ /* 0x044ff00000001878 */
[----:B------:R-:W-:Y:S01]  /*5c50*/  IMAD.MOV.U32 R143, RZ, RZ, R137 ;  /* 0x000000ffff8f7224 */ /* 0x000fe200078e0089 */
[----:B------:R-:W-:Y:S01]  /*5c60*/  MOV R142, R138 ;  /* 0x0000008a008e7202 */ /* 0x000fe20000000f00 */
[----:B------:R-:W-:Y:S01]  /*5c70*/  IMAD.MOV.U32 R141, RZ, RZ, R139 ;  /* 0x000000ffff8d7224 */ /* 0x000fe200078e008b */
[----:B------:R-:W-:Y:S01]  /*5c80*/  HMMA.16816.F32 R96, R4, R16, R96 ;  /* 0x000000100460723c */ /* 0x000fe20000001860 */
[----:B------:R-:W-:-:S07]  /*5c90*/  IMAD.MOV.U32 R140, RZ, RZ, R136 ;  /* 0x000000ffff8c7224 */ /* 0x000fce00078e0088 */
[C---:B------:R-:W-:Y:S01]  /*5ca0*/  HMMA.16816.F32 R136, R4.reuse, R22, R112 ;  /* 0x000000160488723c */ /* 0x040fe20000001870 */
[----:B------:R-:W1:Y:S07]  /*5cb0*/  LDSM.16.MT88.4 R20, [R200+0x1a800] ;  /* 0x01a80000c814783b */ /* 0x000e6e0000004200 */
[C---:B------:R-:W-:Y:S01]  /*5cc0*/  HMMA.16816.F32 R112, R4.reuse, R18, R84 ;  /* 0x000000120470723c */ /* 0x040fe20000001854 */
[----:B------:R-:W2:Y:S06]  /*5cd0*/  LDSM.16.MT88.4 R16, [R199+0x1a800] ;  /* 0x01a80000c710783b */ /* 0x000eac0000004200 */
[----:B------:R-:W-:Y:S01]  /*5ce0*/  MOV R87, R242 ;  /* 0x000000f200577202 */ /* 0x000fe20000000f00 */
[----:B------:R-:W-:Y:S01]  /*5cf0*/  IMAD.MOV.U32 R86, RZ, RZ, R241 ;  /* 0x000000ffff567224 */ /* 0x000fe200078e00f1 */
[----:B---3--:R-:W-:Y:S01]  /*5d00*/  HMMA.16816.F32 R120, R4, R10, R40 ;  /* 0x0000000a0478723c */ /* 0x008fe20000001828 */
[----:B------:R-:W-:-:S02]  /*5d10*/  IMAD.MOV.U32 R84, RZ, RZ, R231 ;  /* 0x000000ffff547224 */ /* 0x000fc400078e00e7 */
[----:B------:R-:W-:-:S04]  /*5d20*/  IMAD.MOV.U32 R85, RZ, RZ, R230 ;  /* 0x000000ffff557224 */ /* 0x000fc800078e00e6 */
[----:B------:R-:W-:Y:S01]  /*5d30*/  IMAD.MOV.U32 R42, RZ, RZ, R193 ;  /* 0x000000ffff2a7224 */ /* 0x000fe200078e00c1 */
[----:B------:R-:W-:Y:S01]  /*5d40*/  HMMA.16816.F32 R240, R4, R8, R72 ;  /* 0x0000000804f0723c */ /* 0x000fe20000001848 */
[----:B------:R-:W3:Y:S01]  /*5d50*/  LDSM.16.MT88.4 R8, [R197+0x1c800] ;  /* 0x01c80000c508783b */ /* 0x000ee20000004200 */
[----:B------:R-:W-:-:S05]  /*5d60*/  MOV R43, R192 ;  /* 0x000000c0002b7202 */ /* 0x000fca0000000f00 */
[----:B------:R-:W-:Y:S01]  /*5d70*/  IMAD.MOV.U32 R73, RZ, RZ, R195 ;  /* 0x000000ffff497224 */ /* 0x000fe200078e00c3 */
[----:B------:R-:W-:Y:S01]  /*5d80*/  HMMA.16816.F32 R144, R4, R28, R144 ;  /* 0x0000001c0490723c */ /* 0x000fe20000001890 */
[----:B------:R-:W-:Y:S01]  /*5d90*/  MOV R72, R194 ;  /* 0x000000c200487202 */ /* 0x000fe20000000f00 */
[----:B------:R-:W-:Y:S01]  /*5da0*/  IMAD.MOV.U32 R74, RZ, RZ, R228 ;  /* 0x000000ffff4a7224 */ /* 0x000fe200078e00e4 */
[----:B------:R-:W-:-:S03]  /*5db0*/  MOV R75, R229 ;  /* 0x000000e5004b7202 */ /* 0x000fc60000000f00 */
[----:B------:R-:W-:Y:S01]  /*5dc0*/  IMAD.MOV.U32 R40, RZ, RZ, R72 ;  /* 0x000000ffff287224 */ /* 0x000fe200078e0048 */
[----:B------:R-:W-:Y:S01]  /*5dd0*/  MOV R72, R140 ;  /* 0x0000008c00487202 */ /* 0x000fe20000000f00 */
[C---:B-1----:R-:W-:Y:S08]  /*5de0*/  HMMA.16816.F32 R228, R4.reuse, R20, R132 ;  /* 0x0000001404e4723c */ /* 0x042ff00000001884 */
[C---:B--2---:R-:W-:Y:S07]  /*5df0*/  HMMA.16816.F32 R192, R4.reuse, R16, R116 ;  /* 0x0000001004c0723c */ /* 0x044fee0000001874 */
[----:B------:R-:W-:Y:S01]  /*5e00*/  IMAD.MOV.U32 R119, RZ, RZ, R74 ;  /* 0x000000ffff777224 */ /* 0x000fe200078e004a */
        /* <DEDUP_REMOVED lines=15> */
[----:B---3--:R-:W-:Y:S01]  /*5f00*/  HMMA.16816.F32 R16, R4, R10, R80 ;  /* 0x0000000a0410723c */ /* 0x008fe20000001850 */
[----:B------:R-:W-:-:S07]  /*5f10*/  IMAD.MOV.U32 R144, RZ, RZ, R190 ;  /* 0x000000ffff907224 */ /* 0x000fce00078e00be */
[----:B------:R-:W-:Y:S01]  /*5f20*/  HMMA.16816.F32 R236, R4, R32, R68 ;  /* 0x0000002004ec723c */ /* 0x000fe20000001844 */
[----:B------:R-:W-:Y:S01]  /*5f30*/  IMAD.MOV.U32 R118, RZ, RZ, R104 ;  /* 0x000000ffff767224 */ /* 0x000fe200078e0068 */
[----:B------:R-:W-:Y:S01]  /*5f40*/  MOV R116, R106 ;  /* 0x0000006a00747202 */ /* 0x000fe20000000f00 */
[----:B------:R-:W-:-:S04]  /*5f50*/  IMAD.MOV.U32 R117, RZ, RZ, R105 ;  /* 0x000000ffff757224 */ /* 0x000fc800078e0069 */
        /* <DEDUP_REMOVED lines=17> */
[----:B------:R-:W-:-:S02]  /*6070*/  IMAD.MOV.U32 R72, RZ, RZ, R0 ;  /* 0x000000ffff487224 */ /* 0x000fc400078e0000 */
[----:B------:R-:W-:Y:S01]  /*6080*/  IMAD.U32 R0, RZ, RZ, UR6 ;  /* 0x00000006ff007e24 */ /* 0x000fe2000f8e00ff */
[----:B------:R-:W-:Y:S01]  /*6090*/  HMMA.16816.F32 R188, R4, R8, R92 ;  /* 0x0000000804bc723c */ /* 0x000fe2000000185c */
[----:B------:R-:W-:Y:S01]  /*60a0*/  IMAD.MOV.U32 R109, RZ, RZ, R70 ;  /* 0x000000ffff6d7224 */ /* 0x000fe200078e0046 */
[----:B------:R-:W-:Y:S01]  /*60b0*/  MOV R111, R40 ;  /* 0x00000028006f7202 */ /* 0x000fe20000000f00 */
[----:B------:R-:W-:Y:S01]  /*60c0*/  IMAD.MOV.U32 R110, RZ, RZ, R71 ;  /* 0x000000ffff6e7224 */ /* 0x000fe200078e0047 */
        /* <DEDUP_REMOVED lines=9> */
[----:B------:R-:W3:Y:S01]  /*6160*/  LDSM.16.MT88.4 R16, [R199+0x1c800] ;  /* 0x01c80000c710783b */ /* 0x000ee20000004200 */
[----:B------:R-:W-:Y:S01]  /*6170*/  IMAD.MOV.U32 R70, RZ, RZ, R42 ;  /* 0x000000ffff467224 */ /* 0x000fe200078e002a */
[----:B------:R-:W-:Y:S01]  /*6180*/  MOV R43, R147 ;  /* 0x00000093002b7202 */ /* 0x000fe20000000f00 */
[----:B------:R-:W-:-:S04]  /*6190*/  IMAD.WIDE.U32 R10, R0, -0x326172a9, RZ ;  /* 0xcd9e8d57000a7825 */ /* 0x000fc800078e00ff */
[----:B------:R-:W-:Y:S01]  /*61a0*/  IMAD.MOV.U32 R34, RZ, RZ, R140 ;  /* 0x000000ffff227224 */ /* 0x000fe200078e008c */
[----:B------:R-:W-:Y:S01]  /*61b0*/  LOP3.LUT R0, R11, UR34, R58, 0x96, !PT ;  /* 0x000000220b007c12 */ /* 0x000fe2000f8e963a */
[----:B------:R-:W-:Y:S02]  /*61c0*/  IMAD.MOV.U32 R32, RZ, RZ, R142 ;  /* 0x000000ffff207224 */ /* 0x000fe400078e008e */
[----:B------:R-:W-:Y:S02]  /*61d0*/  IMAD.MOV.U32 R33, RZ, RZ, R143 ;  /* 0x000000ffff217224 */ /* 0x000fe400078e008f */
[----:B------:R-:W-:Y:S01]  /*61e0*/  IMAD.MOV.U32 R41, RZ, RZ, R145 ;  /* 0x000000ffff297224 */ /* 0x000fe200078e0091 */
[----:B-1----:R-:W-:Y:S01]  /*61f0*/  HMMA.16816.F32 R140, R4, R26, R76 ;  /* 0x0000001a048c723c */ /* 0x002fe2000000184c */
[----:B------:R-:W-:Y:S01]  /*6200*/  IMAD.MOV.U32 R42, RZ, RZ, R146 ;  /* 0x000000ffff2a7224 */ /* 0x000fe200078e0092 */
[----:B------:R-:W-:Y:S01]  /*6210*/  MOV R150, R32 ;  /* 0x0000002000967202 */ /* 0x000fe20000000f00 */
[----:B------:R-:W-:Y:S01]  /*6220*/  IMAD.WIDE.U32 R8, R0, -0x2daee0ad, RZ ;  /* 0xd2511f5300087825 */ /* 0x000fe200078e00ff */
[----:B------:R-:W-:-:S03]  /*6230*/  LOP3.LUT R0, R57, UR32, R10, 0x96, !PT ;  /* 0x0000002039007c12 */ /* 0x000fc6000f8e960a */
[----:B------:R-:W-:Y:S01]  /*6240*/  IMAD.MOV.U32 R108, RZ, RZ, R107 ;  /* 0x000000ffff6c7224 */ /* 0x000fe200078e006b */
[C---:B------:R-:W-:Y:S01]  /*6250*/  HMMA.16816.F32 R144, R4.reuse, R24, R88 ;  /* 0x000000180490723c */ /* 0x040fe20000001858 */
[----:B------:R-:W1:Y:S01]  /*6260*/  LDSM.16.MT88.4 R24, [R198+0x1e800] ;  /* 0x01e80000c618783b */ /* 0x000e620000004200 */
[----:B------:R-:W-:Y:S01]  /*6270*/  IMAD.WIDE.U32 R10, R0, -0x2daee0ad, RZ ;  /* 0xd2511f53000a7825 */ /* 0x000fe200078e00ff */
[----:B------:R-:W-:Y:S02]  /*6280*/  LOP3.LUT R9, R9, UR31, R64, 0x96, !PT ;  /* 0x0000001f09097c12 */ /* 0x000fe4000f8e9640 */
[----:B------:R-:W-:Y:S01]  /*6290*/  MOV R78, R41 ;  /* 0x00000029004e7202 */ /* 0x000fe20000000f00 */
[----:B------:R-:W-:Y:S02]  /*62a0*/  IMAD.MOV.U32 R126, RZ, RZ, R67 ;  /* 0x000000ffff7e7224 */ /* 0x000fe400078e0043 */
[----:B--2---:R-:W-:Y:S01]  /*62b0*/  HMMA.16816.F32 R88, R4, R30, R36 ;  /* 0x0000001e0458723c */ /* 0x004fe20000001824 */
[----:B------:R-:W-:Y:S01]  /*62c0*/  IMAD.MOV.U32 R125, RZ, RZ, R3 ;  /* 0x000000ffff7d7224 */ /* 0x000fe200078e0003 */
[----:B------:R-:W-:Y:S01]  /*62d0*/  LOP3.LUT R3, R11, UR29, R8, 0x96, !PT ;  /* 0x0000001d0b037c12 */ /* 0x000fe2000f8e9608 */
[----:B------:R-:W-:-:S02]  /*62e0*/  FFMA.FTZ R0, R224, c[0x0][0x23c], -R13 ;  /* 0x00008f00e0007a23 */ /* 0x000fc4000001080d */
[----:B------:R-:W-:Y:S01]  /*62f0*/  IMAD.MOV.U32 R76, RZ, RZ, R33 ;  /* 0x000000ffff4c7224 */ /* 0x000fe200078e0021 */
[----:B------:R-:W2:Y:S01]  /*6300*/  LDC.U8 R224, c[0x0][0x2d8] ;  /* 0x0000b600ffe07b82 */ /* 0x000ea20000000000 */
[----:B------:R-:W-:Y:S01]  /*6310*/  MOV R39, R127 ;  /* 0x0000007f00277202 */ /* 0x000fe20000000f00 */
[----:B------:R-:W-:Y:S01]  /*6320*/  HMMA.16816.F32 R104, R4, R28, R60 ;  /* 0x0000001c0468723c */ /* 0x000fe2000000183c */
[----:B------:R-:W-:Y:S01]  /*6330*/  MOV R127, R66 ;  /* 0x00000042007f7202 */ /* 0x000fe20000000f00 */
[----:B------:R4:W-:Y:S01]  /*6340*/  MUFU.EX2 R30, R0 ;  /* 0x00000000001e7308 */ /* 0x0009e20000000800 */
[----:B------:R-:W-:-:S04]  /*6350*/  IMAD.WIDE.U32 R8, R9, -0x326172a9, RZ ;  /* 0xcd9e8d5709087825 */ /* 0x000fc800078e00ff */
[----:B------:R-:W-:Y:S01]  /*6360*/  MOV R28, R72 ;  /* 0x00000048001c7202 */ /* 0x000fe20000000f00 */
[----:B---3--:R-:W-:Y:S01]  /*6370*/  HMMA.16816.F32 R100, R4, R16, R100 ;  /* 0x000000100464723c */ /* 0x008fe20000001864 */
[----:B------:R-:W-:Y:S02]  /*6380*/  IMAD.MOV.U32 R29, RZ, RZ, R73 ;  /* 0x000000ffff1d7224 */ /* 0x000fe400078e0049 */
[----:B------:R-:W-:Y:S01]  /*6390*/  IMAD.WIDE.U32 R32, R3, -0x326172a9, RZ ;  /* 0xcd9e8d5703207825 */ /* 0x000fe200078e00ff */
[----:B------:R-:W-:-:S03]  /*63a0*/  LOP3.LUT R3, R9, UR30, R56, 0x96, !PT ;  /* 0x0000001e09037c12 */ /* 0x000fc6000f8e9638 */
[----:B------:R-:W-:Y:S01]  /*63b0*/  IMAD.MOV.U32 R38, RZ, RZ, R34 ;  /* 0x000000ffff267224 */ /* 0x000fe200078e0022 */
[C---:B------:R-:W-:Y:S01]  /*63c0*/  HMMA.16816.F32 R80, R4.reuse, R18, R44 ;  /* 0x000000120450723c */ /* 0x040fe2000000182c */
[----:B------:R-:W3:Y:S01]  /*63d0*/  LDSM.16.MT88.4 R16, [R200+0x1e800] ;  /* 0x01e80000c810783b */ /* 0x000ee20000004200 */
[----:B----4-:R-:W-:Y:S02]  /*63e0*/  FFMA.FTZ R0, R165, c[0x0][0x23c], -R13 ;  /* 0x00008f00a5007a23 */ /* 0x010fe4000001080d */
[----:B------:R-:W-:Y:S02]  /*63f0*/  IMAD.MOV.U32 R37, RZ, RZ, R35 ;  /* 0x000000ffff257224 */ /* 0x000fe400078e0023 */
[----:B------:R4:W5:Y:S01]  /*6400*/  MUFU.EX2 R31, R0 ;  /* 0x00000000001f7308 */ /* 0x0009620000000800 */
[----:B------:R-:W-:Y:S01]  /*6410*/  FFMA.FTZ R11, R166, c[0x0][0x23c], -R13 ;  /* 0x00008f00a60b7a23 */ /* 0x000fe2000001080d */
[----:B------:R-:W-:Y:S01]  /*6420*/  HMMA.16816.F32 R72, R4, R20, R152 ;  /* 0x000000140448723c */ /* 0x000fe20000001898 */
[----:B------:R-:W-:Y:S01]  /*6430*/  IMAD.MOV.U32 R77, RZ, RZ, R40 ;  /* 0x000000ffff4d7224 */ /* 0x000fe200078e0028 */
[----:B--2---:R-:W-:Y:S01]  /*6440*/  LEA R224, R224, R224, 0x10 ;  /* 0x000000e0e0e07211 */ /* 0x004fe200078e80ff */
[----:B------:R-:W-:-:S02]  /*6450*/  IMAD.MOV.U32 R79, RZ, RZ, R42 ;  /* 0x000000ffff4f7224 */ /* 0x000fc400078e002a */
[----:B------:R-:W-:Y:S01]  /*6460*/  IMAD.MOV.U32 R151, RZ, RZ, R43 ;  /* 0x000000ffff977224 */ /* 0x000fe200078e002b */
[----:B------:R2:W-:Y:S01]  /*6470*/  MUFU.EX2 R165, R11 ;  /* 0x0000000b00a57308 */ /* 0x0005e20000000800 */
[----:B------:R-:W-:Y:S01]  /*6480*/  IMAD.MOV.U32 R154, RZ, RZ, R15 ;  /* 0x000000ffff9a7224 */ /* 0x000fe200078e000f */
[C---:B------:R-:W-:Y:S01]  /*6490*/  HMMA.16816.F32 R64, R4.reuse, R22, R48 ;  /* 0x000000160440723c */ /* 0x040fe20000001830 */
[----:B------:R-:W5:Y:S01]  /*64a0*/  LDSM.16.MT88.4 R20, [R199+0x1e800] ;  /* 0x01e80000c714783b */ /* 0x000f620000004200 */
[----:B------:R-:W-:Y:S01]  /*64b0*/  IMAD.MOV.U32 R155, RZ, RZ, R14 ;  /* 0x000000ffff9b7224 */ /* 0x000fe200078e000e */
[----:B------:R-:W-:Y:S01]  /*64c0*/  MOV R153, R164 ;  /* 0x000000a400997202 */ /* 0x000fe20000000f00 */
[----:B------:R-:W-:Y:S01]  /*64d0*/  IMAD.MOV.U32 R152, RZ, RZ, R39 ;  /* 0x000000ffff987224 */ /* 0x000fe200078e0027 */
[----:B----4-:R-:W-:Y:S01]  /*64e0*/  LOP3.LUT R0, R33, UR17, R8, 0x96, !PT ;  /* 0x0000001121007c12 */ /* 0x010fe2000f8e9608 */
[----:B------:R-:W-:Y:S02]  /*64f0*/  IMAD.WIDE.U32 R8, R3, -0x2daee0ad, RZ ;  /* 0xd2511f5303087825 */ /* 0x000fe400078e00ff */
[----:B-1----:R-:W-:Y:S02]  /*6500*/  HMMA.16816.F32 R44, R4, R26, R168 ;  /* 0x0000001a042c723c */ /* 0x002fe400000018a8 */
[----:B------:R-:W-:-:S04]  /*6510*/  IMAD.WIDE.U32 R34, R0, -0x2daee0ad, RZ ;  /* 0xd2511f5300227825 */ /* 0x000fc800078e00ff */
[----:B------:R-:W-:Y:S01]  /*6520*/  FFMA.FTZ R0, R167, c[0x0][0x23c], -R13 ;  /* 0x00008f00a7007a23 */ /* 0x000fe2000001080d */
[----:B------:R-:W-:Y:S01]  /*6530*/  LOP3.LUT R3, R35, UR5, R8, 0x96, !PT ;  /* 0x0000000523037c12 */ /* 0x000fe2000f8e9608 */
[----:B--2---:R-:W-:Y:S01]  /*6540*/  FFMA.FTZ R11, R225, c[0x0][0x23c], -R12 ;  /* 0x00008f00e10b7a23 */ /* 0x004fe2000001080c */
[C---:B------:R-:W-:Y:S01]  /*6550*/  HMMA.16816.F32 R60, R4.reuse, R24, R160 ;  /* 0x00000018043c723c */ /* 0x040fe200000018a0 */
[----:B------:R1:W-:Y:S01]  /*6560*/  MUFU.EX2 R169, R0 ;  /* 0x0000000000a97308 */ /* 0x0003e20000000800 */
[----:B------:R-:W-:Y:S01]  /*6570*/  MOV R35, R85 ;  /* 0x0000005500237202 */ /* 0x000fe20000000f00 */
[----:B------:R-:W-:Y:S01]  /*6580*/  LDSM.16.MT88.4 R24, [R197+0x1b000] ;  /* 0x01b00000c518783b */ /* 0x000fe20000004200 */
[----:B------:R-:W-:Y:S01]  /*6590*/  IMAD.MOV.U32 R168, RZ, RZ, R109 ;  /* 0x000000ffffa87224 */ /* 0x000fe200078e006d */
[----:B------:R-:W-:Y:S01]  /*65a0*/  MOV R170, R127 ;  /* 0x0000007f00aa7202 */ /* 0x000fe20000000f00 */
[----:B------:R-:W-:Y:S01]  /*65b0*/  IMAD.MOV.U32 R166, RZ, RZ, R29 ;  /* 0x000000ffffa67224 */ /* 0x000fe200078e001d */
[----:B------:R-:W-:Y:S01]  /*65c0*/  MOV R162, R116 ;  /* 0x0000007400a27202 */ /* 0x000fe20000000f00 */
[----:B---3--:R-:W-:Y:S01]  /*65d0*/  HMMA.16816.F32 R40, R4, R16, R176 ;  /* 0x000000100428723c */ /* 0x008fe200000018b0 */
[----:B------:R2:W-:Y:S01]  /*65e0*/  MUFU.EX2 R164, R11 ;  /* 0x0000000b00a47308 */ /* 0x0005e20000000800 */
[----:B------:R-:W-:Y:S01]  /*65f0*/  IMAD.MOV.U32 R163, RZ, RZ, R108 ;  /* 0x000000ffffa37224 */ /* 0x000fe200078e006c */
[----:B------:R-:W-:Y:S01]  /*6600*/  MOV R167, R28 ;  /* 0x0000001c00a77202 */ /* 0x000fe20000000f00 */
[----:B------:R-:W-:-:S02]  /*6610*/  IMAD.MOV.U32 R160, RZ, RZ, R118 ;  /* 0x000000ffffa07224 */ /* 0x000fc400078e0076 */
[----:B------:R-:W-:Y:S02]  /*6620*/  IMAD.MOV.U32 R161, RZ, RZ, R117 ;  /* 0x000000ffffa17224 */ /* 0x000fe400078e0075 */
[----:B-----5:R-:W-:Y:S01]  /*6630*/  IMAD.MOV.U32 R179, RZ, RZ, R31 ;  /* 0x000000ffffb37224 */ /* 0x020fe200078e001f */
[----:B-1----:R-:W-:Y:S01]  /*6640*/  LOP3.LUT R0, R9, UR14, R10, 0x96, !PT ;  /* 0x0000000e09007c12 */ /* 0x002fe2000f8e960a */
[----:B------:R-:W-:Y:S01]  /*6650*/  IMAD.WIDE.U32 R8, R3, -0x326172a9, RZ ;  /* 0xcd9e8d5703087825 */ /* 0x000fe200078e00ff */
[----:B------:R-:W-:-:S03]  /*6660*/  MOV R31, R37 ;  /* 0x00000025001f7202 */ /* 0x000fc60000000f00 */
[----:B------:R-:W-:Y:S01]  /*6670*/  FFMA.FTZ R3, R234, c[0x0][0x23c], -R12 ;  /* 0x00008f00ea037a23 */ /* 0x000fe2000001080c */
[----:B------:R-:W-:Y:S01]  /*6680*/  LOP3.LUT R10, R8, 0xff, RZ, 0xc0, !PT ;  /* 0x000000ff080a7812 */ /* 0x000fe200078ec0ff */
[----:B------:R-:W-:Y:S01]  /*6690*/  IMAD.WIDE.U32 R14, R0, -0x326172a9, RZ ;  /* 0xcd9e8d57000e7825 */ /* 0x000fe200078e00ff */
[----:B------:R-:W-:Y:S01]  /*66a0*/  LOP3.LUT R0, R8, 0xffff, RZ, 0xc0, !PT ;  /* 0x0000ffff08007812 */ /* 0x000fe200078ec0ff */
[----:B------:R1:W3:Y:S01]  /*66b0*/  MUFU.EX2 R176, R3 ;  /* 0x0000000300b07308 */ /* 0x0002e20000000800 */
[----:B------:R-:W-:Y:S01]  /*66c0*/  HMMA.16816.F32 R48, R4, R20, R156 ;  /* 0x000000140430723c */ /* 0x000fe2000000189c */
[----:B------:R-:W-:Y:S01]  /*66d0*/  IMAD.MOV.U32 R178, RZ, RZ, R30 ;  /* 0x000000ffffb27224 */ /* 0x000fe200078e001e */
[----:B--2---:R-:W-:Y:S01]  /*66e0*/  SHF.R.U32.HI R11, RZ, 0x18, R8 ;  /* 0x00000018ff0b7819 */ /* 0x004fe20000011608 */
[----:B------:R-:W-:-:S04]  /*66f0*/  IMAD.MOV.U32 R30, RZ, RZ, R38 ;  /* 0x000000ffff1e7224 */ /* 0x000fc800078e0026 */
[----:B------:R-:W-:Y:S01]  /*6700*/  IMAD.MOV.U32 R159, RZ, RZ, R84 ;  /* 0x000000ffff9f7224 */ /* 0x000fe200078e0054 */
[C---:B------:R-:W-:Y:S01]  /*6710*/  HMMA.16816.F32 R36, R4.reuse, R18, R52 ;  /* 0x000000120424723c */ /* 0x040fe20000001834 */
[----:B------:R-:W-:Y:S01]  /*6720*/  LDSM.16.MT88.4 R16, [R197+0x19000] ;  /* 0x01900000c510783b */ /* 0x000fe20000004200 */
[----:B------:R-:W-:Y:S02]  /*6730*/  IMAD.MOV.U32 R157, RZ, RZ, R125 ;  /* 0x000000ffff9d7224 */ /* 0x000fe400078e007d */
[----:B------:R-:W-:Y:S02]  /*6740*/  IMAD.MOV.U32 R158, RZ, RZ, R126 ;  /* 0x000000ffff9e7224 */ /* 0x000fe400078e007e */
[----:B------:R-:W-:Y:S01]  /*6750*/  IMAD.MOV.U32 R177, RZ, RZ, R30 ;  /* 0x000000ffffb17224 */ /* 0x000fe200078e001e */
[----:B-1----:R-:W-:Y:S01]  /*6760*/  SHF.R.U32.HI R3, RZ, 0x8, R0 ;  /* 0x00000008ff037819 */ /* 0x002fe20000011600 */
[----:B------:R-:W-:Y:S01]  /*6770*/  HMMA.16816.F32 R56, R4, R22, R172 ;  /* 0x000000160438723c */ /* 0x000fe200000018ac */
[----:B------:R-:W-:Y:S01]  /*6780*/  LOP3.LUT R0, R9, UR36, R14, 0x96, !PT ;  /* 0x0000002409007c12 */ /* 0x000fe2000f8e960e */
[----:B------:R-:W1:Y:S01]  /*6790*/  LDSM.16.MT88.4 R20, [R198+0x19000] ;  /* 0x01900000c614783b */ /* 0x000e620000004200 */
[----:B------:R-:W-:Y:S01]  /*67a0*/  PRMT R10, R10, 0x5410, R3 ;  /* 0x000054100a0a7816 */ /* 0x000fe20000000003 */
[----:B------:R-:W-:Y:S01]  /*67b0*/  IMAD.MOV.U32 R156, RZ, RZ, R31 ;  /* 0x000000ffff9c7224 */ /* 0x000fe200078e001f */
[C---:B------:R-:W-:Y:S01]  /*67c0*/  LOP3.LUT R3, R0.reuse, 0xffff, RZ, 0xc0, !PT ;  /* 0x0000ffff00037812 */ /* 0x040fe200078ec0ff */
[----:B------:R-:W-:Y:S01]  /*67d0*/  LDSM.16.MT88.4 R28, [R200+0x1d000] ;  /* 0x01d00000c81c783b */ /* 0x000fe20000004200 */
[----:B------:R-:W-:Y:S01]  /*67e0*/  SHF.R.U32.HI R5, RZ, 0x10, R0 ;  /* 0x00000010ff057819 */ /* 0x000fe20000011600 */
[----:B------:R-:W-:Y:S01]  /*67f0*/  FFMA.FTZ R6, R227, c[0x0][0x23c], -R12 ;  /* 0x00008f00e3067a23 */ /* 0x000fe2000001080c */
[----:B------:R-:W-:Y:S01]  /*6800*/  LOP3.LUT R9, R0, 0xff, RZ, 0xc0, !PT ;  /* 0x000000ff00097812 */ /* 0x000fe200078ec0ff */
[----:B------:R-:W-:Y:S01]  /*6810*/  IMAD.MOV.U32 R174, RZ, RZ, R76 ;  /* 0x000000ffffae7224 */ /* 0x000fe200078e004c */
[----:B------:R-:W-:Y:S01]  /*6820*/  SHF.R.U32.HI R7, RZ, 0x18, R0 ;  /* 0x00000018ff077819 */ /* 0x000fe20000011600 */
[----:B------:R3:W-:Y:S01]  /*6830*/  MUFU.EX2 R234, R6 ;  /* 0x0000000600ea7308 */ /* 0x0007e20000000800 */
[----:B------:R-:W-:Y:S01]  /*6840*/  SHF.R.U32.HI R0, RZ, 0x8, R3 ;  /* 0x00000008ff007819 */ /* 0x000fe20000011603 */
[----:B------:R-:W-:Y:S01]  /*6850*/  IMAD.MOV.U32 R173, RZ, RZ, R77 ;  /* 0x000000ffffad7224 */ /* 0x000fe200078e004d */
[----:B------:R-:W-:-:S02]  /*6860*/  LOP3.LUT R3, R5, 0xff, RZ, 0xc0, !PT ;  /* 0x000000ff05037812 */ /* 0x000fc400078ec0ff */
[----:B------:R-:W-:Y:S01]  /*6870*/  SHF.R.U32.HI R14, RZ, 0x10, R8 ;  /* 0x00000010ff0e7819 */ /* 0x000fe20000011608 */
[----:B------:R-:W-:Y:S01]  /*6880*/  FFMA.FTZ R8, R226, c[0x0][0x23c], -R12 ;  /* 0x00008f00e2087a23 */ /* 0x000fe2000001080c */
[----:B------:R-:W-:Y:S01]  /*6890*/  PRMT R3, R3, 0x5410, R7 ;  /* 0x0000541003037816 */ /* 0x000fe20000000007 */
[--C-:B------:R-:W-:Y:S01]  /*68a0*/  HSET2.LE.AND R7, R10, R224.reuse, PT ;  /* 0x000000e00a077233 */ /* 0x100fe20003803000 */
[----:B------:R-:W-:Y:S01]  /*68b0*/  LOP3.LUT R4, R14, 0xff, RZ, 0xc0, !PT ;  /* 0x000000ff0e047812 */ /* 0x000fe200078ec0ff */
[----:B------:R2:W4:Y:S01]  /*68c0*/  MUFU.EX2 R171, R8 ;  /* 0x0000000800ab7308 */ /* 0x0005220000000800 */
[----:B------:R-:W-:Y:S01]  /*68d0*/  PRMT R0, R9, 0x5410, R0 ;  /* 0x0000541009007816 */ /* 0x000fe20000000000 */
[--C-:B------:R-:W-:Y:S01]  /*68e0*/  HSET2.LE.AND R5, R3, R224.reuse, PT ;  /* 0x000000e003057233 */ /* 0x100fe20003803000 */
[----:B------:R-:W-:Y:S02]  /*68f0*/  PRMT R14, R4, 0x5410, R11 ;  /* 0x00005410040e7816 */ /* 0x000fe4000000000b */
[----:B------:R-:W-:Y:S01]  /*6900*/  F2FP.PACK_AB R3, R179, R178 ;  /* 0x000000b2b303723e */ /* 0x000fe200000000ff */
[----:B------:R-:W-:Y:S01]  /*6910*/  HSET2.LE.AND R0, R0, R224, PT ;  /* 0x000000e000007233 */ /* 0x000fe20003803000 */
[----:B---3--:R-:W-:-:S02]  /*6920*/  F2FP.PACK_AB R6, R164, R176 ;  /* 0x000000b0a406723e */ /* 0x008fc400000000ff */
[----:B------:R-:W-:Y:S02]  /*6930*/  MOV R172, R78 ;  /* 0x0000004e00ac7202 */ /* 0x000fe40000000f00 */
[----:B------:R-:W-:Y:S02]  /*6940*/  LOP3.LUT R5, R5, R6, RZ, 0xc0, !PT ;  /* 0x0000000605057212 */ /* 0x000fe400078ec0ff */
[----:B------:R-:W-:Y:S01]  /*6950*/  LOP3.LUT R4, R0, R3, RZ, 0xc0, !PT ;  /* 0x0000000300047212 */ /* 0x000fe200078ec0ff */
[----:B------:R-:W-:Y:S01]  /*6960*/  HSET2.LE.AND R0, R14, R224, PT ;  /* 0x000000e00e007233 */ /* 0x000fe20003803000 */
[----:B------:R-:W-:Y:S01]  /*6970*/  MOV R175, R150 ;  /* 0x0000009600af7202 */ /* 0x000fe20000000f00 */
[----:B------:R-:W-:Y:S01]  /*6980*/  IMAD.MOV.U32 R150, RZ, RZ, R86 ;  /* 0x000000ffff967224 */ /* 0x000fe200078e0056 */
[----:B--2---:R-:W-:Y:S01]  /*6990*/  F2FP.PACK_AB R8, R169, R165 ;  /* 0x000000a5a908723e */ /* 0x004fe200000000ff */
[----:B------:R-:W-:Y:S01]  /*69a0*/  IMAD.MOV.U32 R224, RZ, RZ, R111 ;  /* 0x000000ffffe07224 */ /* 0x000fe200078e006f */
[----:B----4-:R-:W-:-:S02]  /*69b0*/  F2FP.PACK_AB R3, R234, R171 ;  /* 0x000000abea03723e */ /* 0x010fc400000000ff */
[----:B------:R-:W-:Y:S02]  /*69c0*/  LOP3.LUT R6, R7, R8, RZ, 0xc0, !PT ;  /* 0x0000000807067212 */ /* 0x000fe400078ec0ff */
[----:B------:R-:W2:Y:S01]  /*69d0*/  LDSM.16.MT88.4 R8, [R200+0x19000] ;  /* 0x01900000c808783b */ /* 0x000ea20000004200 */
[----:B------:R-:W-:Y:S01]  /*69e0*/  LOP3.LUT R7, R0, R3, RZ, 0xc0, !PT ;  /* 0x0000000300077212 */ /* 0x000fe200078ec0ff */
[----:B------:R-:W-:Y:S02]  /*69f0*/  IMAD.MOV.U32 R0, RZ, RZ, R79 ;  /* 0x000000ffff007224 */ /* 0x000fe400078e004f */
[----:B------:R-:W-:-:S04]  /*6a00*/  IMAD.MOV.U32 R3, RZ, RZ, R224 ;  /* 0x000000ffff037224 */ /* 0x000fc800078e00e0 */
[C---:B-1----:R-:W-:Y:S07]  /*6a10*/  HMMA.16816.F32 R76, R4.reuse, R22, R180 ;  /* 0x00000016044c723c */ /* 0x042fee00000018b4 */
[----:B------:R-:W-:Y:S01]  /*6a20*/  IMAD.MOV.U32 R180, RZ, RZ, R87 ;  /* 0x000000ffffb47224 */ /* 0x000fe200078e0057 */
[----:B------:R-:W-:Y:S01]  /*6a30*/  HMMA.16816.F32 R152, R4, R16, R152 ;  /* 0x000000100498723c */ /* 0x000fe20000001898 */
[----:B------:R-:W-:Y:S01]  /*6a40*/  IMAD.MOV.U32 R183, RZ, RZ, R151 ;  /* 0x000000ffffb77224 */ /* 0x000fe200078e0097 */
[----:B------:R-:W-:Y:S01]  /*6a50*/  MOV R151, R110 ;  /* 0x0000006e00977202 */ /* 0x000fe20000000f00 */
[----:B------:R-:W-:Y:S01]  /*6a60*/  IMAD.MOV.U32 R182, RZ, RZ, R119 ;  /* 0x000000ffffb67224 */ /* 0x000fe200078e0077 */
[----:B------:R-:W-:-:S04]  /*6a70*/  MOV R181, R124 ;  /* 0x0000007c00b57202 */ /* 0x000fc80000000f00 */
[C---:B------:R-:W-:Y:S01]  /*6a80*/  HMMA.16816.F32 R52, R4.reuse, R18, R184 ;  /* 0x000000120434723c */ /* 0x040fe200000018b8 */
[----:B------:R-:W1:Y:S07]  /*6a90*/  LDSM.16.MT88.4 R16, [R199+0x19000] ;  /* 0x01900000c710783b */ /* 0x000e6e0000004200 */
[C---:B------:R-:W-:Y:S01]  /*6aa0*/  HMMA.16816.F32 R68, R4.reuse, R20, R68 ;  /* 0x000000140444723c */ /* 0x040fe20000001844 */
[----:B------:R-:W3:Y:S07]  /*6ab0*/  LDSM.16.MT88.4 R20, [R200+0x1b000] ;  /* 0x01b00000c814783b */ /* 0x000eee0000004200 */
[C---:B--2---:R-:W-:Y:S07]  /*6ac0*/  HMMA.16816.F32 R84, R4.reuse, R8, R244 ;  /* 0x000000080454723c */ /* 0x044fee00000018f4 */
[----:B------:R-:W-:Y:S01]  /*6ad0*/  MOV R244, R95 ;  /* 0x0000005f00f47202 */ /* 0x000fe20000000f00 */
[----:B------:R-:W-:Y:S01]  /*6ae0*/  IMAD.MOV.U32 R245, RZ, RZ, R94 ;  /* 0x000000fffff57224 */ /* 0x000fe200078e005e */
[----:B------:R-:W-:Y:S01]  /*6af0*/  MOV R247, R92 ;  /* 0x0000005c00f77202 */ /* 0x000fe20000000f00 */
[----:B------:R-:W-:Y:S01]  /*6b00*/  IMAD.MOV.U32 R246, RZ, RZ, R93 ;  /* 0x000000fffff67224 */ /* 0x000fe200078e005d */
[C---:B------:R-:W-:Y:S08]  /*6b10*/  HMMA.16816.F32 R116, R4.reuse, R26, R120 ;  /* 0x0000001a0474723c */ /* 0x040ff00000001878 */
[C---:B------:R-:W-:Y:S01]  /*6b20*/  HMMA.16816.F32 R92, R4.reuse, R10, R136 ;  /* 0x0000000a045c723c */ /* 0x040fe20000001888 */
[----:B------:R-:W2:Y:S07]  /*6b30*/  LDSM.16.MT88.4 R8, [R198+0x1b000] ;  /* 0x01b00000c608783b */ /* 0x000eae0000004200 */
[C---:B-1----:R-:W-:Y:S08]  /*6b40*/  HMMA.16816.F32 R108, R4.reuse, R18, R112 ;  /* 0x00000012046c723c */ /* 0x042ff00000001870 */
[C---:B------:R-:W-:Y:S01]  /*6b50*/  HMMA.16816.F32 R112, R4.reuse, R24, R240 ;  /* 0x000000180470723c */ /* 0x040fe200000018f0 */
[----:B------:R-:W1:Y:S06]  /*6b60*/  LDSM.16.MT88.4 R24, [R199+0x1b000] ;  /* 0x01b00000c718783b */ /* 0x000e6c0000004200 */
[----:B------:R-:W-:Y:S01]  /*6b70*/  MOV R240, R177 ;  /* 0x000000b100f07202 */ /* 0x000fe20000000f00 */
[----:B------:R-:W-:Y:S01]  /*6b80*/  HMMA.16816.F32 R96, R4, R16, R96 ;  /* 0x000000100460723c */ /* 0x000fe20000001860 */
[----:B------:R-:W4:Y:S01]  /*6b90*/  LDSM.16.MT88.4 R16, [R197+0x1d000] ;  /* 0x01d00000c510783b */ /* 0x000f220000004200 */
[----:B------:R-:W-:Y:S01]  /*6ba0*/  IMAD.MOV.U32 R241, RZ, RZ, R178 ;  /* 0x000000fffff17224 */ /* 0x000fe200078e00b2 */
[----:B------:R-:W-:Y:S01]  /*6bb0*/  MOV R243, R179 ;  /* 0x000000b300f37202 */ /* 0x000fe20000000f00 */
[----:B------:R-:W-:-:S04]  /*6bc0*/  IMAD.MOV.U32 R242, RZ, RZ, R176 ;  /* 0x000000fffff27224 */ /* 0x000fc800078e00b0 */
[C---:B---3--:R-:W-:Y:S08]  /*6bd0*/  HMMA.16816.F32 R132, R4.reuse, R22, R132 ;  /* 0x000000160484723c */ /* 0x048ff00000001884 */
[C---:B------:R-:W-:Y:S07]  /*6be0*/  HMMA.16816.F32 R224, R4.reuse, R28, R104 ;  /* 0x0000001c04e0723c */ /* 0x040fee0000001868 */
[----:B------:R-:W-:Y:S01]  /*6bf0*/  MOV R107, R181 ;  /* 0x000000b5006b7202 */ /* 0x000fe20000000f00 */
[----:B--2---:R-:W-:Y:S01]  /*6c00*/  HMMA.16816.F32 R120, R4, R8, R236 ;  /* 0x000000080478723c */ /* 0x004fe200000018ec */
[----:B------:R-:W-:-:S07]  /*6c10*/  IMAD.MOV.U32 R106, RZ, RZ, R180 ;  /* 0x000000ffff6a7224 */ /* 0x000fce00078e00b4 */
[C---:B------:R-:W-:Y:S01]  /*6c20*/  HMMA.16816.F32 R124, R4.reuse, R10, R128 ;  /* 0x0000000a047c723c */ /* 0x040fe20000001880 */
[----:B------:R-:W2:Y:S07]  /*6c30*/  LDSM.16.MT88.4 R8, [R198+0x1d000] ;  /* 0x01d00000c608783b */ /* 0x000eae0000004200 */
[C---:B------:R-:W-:Y:S01]  /*6c40*/  HMMA.16816.F32 R128, R4.reuse, R20, R228 ;  /* 0x000000140480723c */ /* 0x040fe200000018e4 */
[----:B------:R-:W3:Y:S07]  /*6c50*/  LDSM.16.MT88.4 R20, [R199+0x1d000] ;  /* 0x01d00000c714783b */ /* 0x000eee0000004200 */
[C---:B-1----:R-:W-:Y:S08]  /*6c60*/  HMMA.16816.F32 R136, R4.reuse, R24, R192 ;  /* 0x000000180488723c */ /* 0x042ff000000018c0 */
[C---:B----4-:R-:W-:Y:S07]  /*6c70*/  HMMA.16816.F32 R236, R4.reuse, R18, R244 ;  /* 0x0000001204ec723c */ /* 0x050fee00000018f4 */
[----:B------:R-:W-:Y:S01]  /*6c80*/  IMAD.MOV.U32 R244, RZ, RZ, R168 ;  /* 0x000000fffff47224 */ /* 0x000fe200078e00a8 */
[----:B------:R-:W-:Y:S01]  /*6c90*/  MOV R245, R170 ;  /* 0x000000aa00f57202 */ /* 0x000fe20000000f00 */
[----:B------:R-:W-:Y:S01]  /*6ca0*/  HMMA.16816.F32 R184, R4, R16, R188 ;  /* 0x0000001004b8723c */ /* 0x000fe200000018bc */
[----:B------:R-:W-:Y:S01]  /*6cb0*/  LDSM.16.MT88.4 R16, [R198+0x1f000] ;  /* 0x01f00000c610783b */ /* 0x000fe20000004200 */
[----:B------:R-:W-:-:S02]  /*6cc0*/  IMAD.MOV.U32 R247, RZ, RZ, R169 ;  /* 0x000000fffff77224 */ /* 0x000fc400078e00a9 */
[----:B------:R-:W-:-:S04]  /*6cd0*/  IMAD.MOV.U32 R246, RZ, RZ, R171 ;  /* 0x000000fffff67224 */ /* 0x000fc800078e00ab */
[C---:B--2---:R-:W-:Y:S07]  /*6ce0*/  HMMA.16816.F32 R228, R4.reuse, R8, R144 ;  /* 0x0000000804e4723c */ /* 0x044fee0000001890 */
[----:B------:R-:W-:Y:S01]  /*6cf0*/  IMAD.MOV.U32 R147, RZ, RZ, R156 ;  /* 0x000000ffff937224 */ /* 0x000fe200078e009c */
[----:B------:R-:W-:Y:S01]  /*6d00*/  HMMA.16816.F32 R192, R4, R10, R140 ;  /* 0x0000000a04c0723c */ /* 0x000fe2000000188c */
[----:B------:R-:W1:Y:S01]  /*6d10*/  LDSM.16.MT88.4 R8, [R197+0x1f000] ;  /* 0x01f00000c508783b */ /* 0x000e620000004200 */
[----:B------:R-:W-:-:S02]  /*6d20*/  IMAD.MOV.U32 R156, RZ, RZ, R151 ;  /* 0x000000ffff9c7224 */ /* 0x000fc400078e0097 */
[----:B------:R-:W-:Y:S02]  /*6d30*/  IMAD.MOV.U32 R146, RZ, RZ, R175 ;  /* 0x000000ffff927224 */ /* 0x000fe400078e00af */
[----:B------:R-:W-:Y:S01]  /*6d40*/  IMAD.MOV.U32 R145, RZ, RZ, R172 ;  /* 0x000000ffff917224 */ /* 0x000fe200078e00ac */
[----:B------:R-:W-:Y:S01]  /*6d50*/  MOV R142, R0 ;  /* 0x00000000008e7202 */ /* 0x000fe20000000f00 */
[----:B------:R-:W-:Y:S01]  /*6d60*/  FFMA.FTZ R0, R235, c[0x0][0x23c], -R13 ;  /* 0x00008f00eb007a23 */ /* 0x000fe2000001080d */
[----:B------:R-:W-:Y:S01]  /*6d70*/  MOV R143, R174 ;  /* 0x000000ae008f7202 */ /* 0x000fe20000000f00 */
[----:B------:R-:W-:Y:S01]  /*6d80*/  IMAD.MOV.U32 R140, RZ, RZ, R182 ;  /* 0x000000ffff8c7224 */ /* 0x000fe200078e00b6 */
[C---:B---3--:R-:W-:Y:S01]  /*6d90*/  HMMA.16816.F32 R176, R4.reuse, R22, R80 ;  /* 0x0000001604b0723c */ /* 0x048fe20000001850 */
[----:B------:R-:W-:Y:S01]  /*6da0*/  IMAD.MOV.U32 R141, RZ, RZ, R183 ;  /* 0x000000ffff8d7224 */ /* 0x000fe200078e00b7 */
[----:B------:R2:W-:Y:S01]  /*6db0*/  MUFU.EX2 R151, R0 ;  /* 0x0000000000977308 */ /* 0x0005e20000000800 */
[----:B------:R-:W-:Y:S01]  /*6dc0*/  IMAD.MOV.U32 R144, RZ, RZ, R173 ;  /* 0x000000ffff907224 */ /* 0x000fe200078e00ad */
[----:B------:R-:W-:Y:S04]  /*6dd0*/  LDSM.16.MT88.4 R80, [R200+0x1b800] ;  /* 0x01b80000c850783b */ /* 0x000fe80000004200 */
[C---:B------:R-:W-:Y:S01]  /*6de0*/  HMMA.16816.F32 R180, R4.reuse, R20, R100 ;  /* 0x0000001404b4723c */ /* 0x040fe20000001864 */
[----:B------:R-:W-:Y:S01]  /*6df0*/  LDSM.16.MT88.4 R20, [R199+0x1f000] ;  /* 0x01f00000c714783b */ /* 0x000fe20000004200 */
[----:B------:R-:W3:Y:S06]  /*6e00*/  LDC.U8 R100, c[0x0][0x2d8] ;  /* 0x0000b600ff647b82 */ /* 0x000eec0000000000 */
[----:B------:R-:W-:Y:S01]  /*6e10*/  HMMA.16816.F32 R188, R4, R30, R88 ;  /* 0x0000001e04bc723c */ /* 0x000fe20000001858 */
[----:B--2---:R-:W-:Y:S01]  /*6e20*/  FFMA.FTZ R0, R107, c[0x0][0x23c], -R13 ;  /* 0x00008f006b007a23 */ /* 0x004fe2000001080d */
        /* <DEDUP_REMOVED lines=14> */
[----:B------:R-:W-:Y:S01]  /*6f10*/  IMAD.MOV.U32 R158, RZ, RZ, R159 ;  /* 0x000000ffff9e7224 */ /* 0x000fe200078e009f */
[----:B------:R-:W-:Y:S01]  /*6f20*/  MOV R159, R35 ;  /* 0x00000023009f7202 */ /* 0x000fe20000000f00 */
[----:B------:R-:W-:Y:S01]  /*6f30*/  IMAD.MOV.U32 R35, RZ, RZ, R150 ;  /* 0x000000ffff237224 */ /* 0x000fe200078e0096 */
[C---:B-1----:R-:W-:Y:S01]  /*6f40*/  HMMA.16816.F32 R172, R4.reuse, R8, R72 ;  /* 0x0000000804ac723c */ /* 0x042fe20000001848 */
[----:B------:R1:W4:Y:S01]  /*6f50*/  MUFU.EX2 R150, R0 ;  /* 0x0000000000967308 */ /* 0x0003220000000800 */
[----:B------:R-:W-:Y:S01]  /*6f60*/  IMAD.MOV.U32 R90, RZ, RZ, R3 ;  /* 0x000000ffff5a7224 */ /* 0x000fe200078e0003 */
[----:B------:R-:W-:Y:S01]  /*6f70*/  LOP3.LUT R3, R15, UR9, R32, 0x96, !PT ;  /* 0x000000090f037c12 */ /* 0x000fe2000f8e9620 */
[----:B------:R-:W-:Y:S01]  /*6f80*/  IMAD.MOV.U32 R104, RZ, RZ, R141 ;  /* 0x000000ffff687224 */ /* 0x000fe200078e008d */
[----:B------:R-:W-:Y:S01]  /*6f90*/  MOV R105, R142 ;  /* 0x0000008e00697202 */ /* 0x000fe20000000f00 */
[----:B------:R-:W-:Y:S01]  /*6fa0*/  IMAD.MOV.U32 R91, RZ, RZ, R140 ;  /* 0x000000ffff5b7224 */ /* 0x000fe200078e008c */
[----:B------:R-:W-:Y:S01]  /*6fb0*/  LDSM.16.MT88.4 R72, [R198+0x1b800] ;  /* 0x01b80000c648783b */ /* 0x000fe20000004200 */
[----:B------:R-:W-:Y:S01]  /*6fc0*/  IMAD.WIDE.U32 R8, R3, -0x2daee0ad, RZ ;  /* 0xd2511f5303087825 */ /* 0x000fe200078e00ff */
[C---:B------:R-:W-:Y:S01]  /*6fd0*/  HMMA.16816.F32 R28, R4.reuse, R10, R64 ;  /* 0x0000000a041c723c */ /* 0x040fe20000001840 */
[----:B------:R-:W-:Y:S01]  /*6fe0*/  MOV R88, R104 ;  /* 0x0000006800587202 */ /* 0x000fe20000000f00 */
[----:B------:R-:W-:Y:S01]  /*6ff0*/  LDSM.16.MT88.4 R64, [R197+0x1b800] ;  /* 0x01b80000c540783b */ /* 0x000fe20000004200 */
[----:B------:R-:W-:Y:S01]  /*7000*/  IMAD.MOV.U32 R103, RZ, RZ, R90 ;  /* 0x000000ffff677224 */ /* 0x000fe200078e005a */
[----:B------:R-:W-:Y:S01]  /*7010*/  SHF.R.U32.HI R3, RZ, 0x10, R8 ;  /* 0x00000010ff037819 */ /* 0x000fe20000011608 */
[----:B---3--:R-:W-:Y:S01]  /*7020*/  IMAD R100, R100, 0x10000, R100 ;  /* 0x0001000064647824 */ /* 0x008fe200078e0264 */
[----:B------:R-:W-:Y:S01]  /*7030*/  LOP3.LUT R14, R8, 0xff, RZ, 0xc0, !PT ;  /* 0x000000ff080e7812 */ /* 0x000fe200078ec0ff */
[----:B------:R-:W-:Y:S01]  /*7040*/  FFMA.FTZ R11, R91, c[0x0][0x23c], -R12 ;  /* 0x00008f005b0b7a23 */ /* 0x000fe2000001080c */
[----:B------:R-:W-:Y:S01]  /*7050*/  HMMA.16816.F32 R168, R4, R16, R60 ;  /* 0x0000001004a8723c */ /* 0x000fe2000000183c */
[----:B-1----:R-:W-:-:S02]  /*7060*/  FFMA.FTZ R0, R106, c[0x0][0x23c], -R13 ;  /* 0x00008f006a007a23 */ /* 0x002fc4000001080d */
[----:B------:R-:W-:Y:S01]  /*7070*/  IMAD.MOV.U32 R106, RZ, RZ, R143 ;  /* 0x000000ffff6a7224 */ /* 0x000fe200078e008f */
[----:B------:R1:W-:Y:S03]  /*7080*/  MUFU.EX2 R32, R11 ;  /* 0x0000000b00207308 */ /* 0x0003e60000000800 */
[----:B------:R-:W-:Y:S01]  /*7090*/  IMAD.MOV.U32 R90, RZ, RZ, R106 ;  /* 0x000000ffff5a7224 */ /* 0x000fe200078e006a */
[C---:B------:R-:W-:Y:S03]  /*70a0*/  HMMA.16816.F32 R16, R4.reuse, R18, R44 ;  /* 0x000000120410723c */ /* 0x040fe6000000182c */
[----:B------:R-:W-:Y:S01]  /*70b0*/  IMAD.MOV.U32 R102, RZ, RZ, R90 ;  /* 0x000000ffff667224 */ /* 0x000fe200078e005a */
[----:B------:R3:W-:Y:S04]  /*70c0*/  MUFU.EX2 R149, R0 ;  /* 0x0000000000957308 */ /* 0x0007e80000000800 */
[C---:B--2---:R-:W-:Y:S01]  /*70d0*/  HMMA.16816.F32 R140, R4.reuse, R24, R40 ;  /* 0x00000018048c723c */ /* 0x044fe20000001828 */
[----:B-1----:R-:W-:Y:S01]  /*70e0*/  FFMA.FTZ R11, R88, c[0x0][0x23c], -R12 ;  /* 0x00008f00580b7a23 */ /* 0x002fe2000001080c */
[----:B------:R-:W-:Y:S06]  /*70f0*/  LDSM.16.MT88.4 R40, [R198+0x19800] ;  /* 0x01980000c628783b */ /* 0x000fec0000004200 */
[----:B------:R-:W-:Y:S01]  /*7100*/  HMMA.16816.F32 R24, R4, R26, R36 ;  /* 0x0000001a0418723c */ /* 0x000fe20000001824 */
[----:B---3--:R-:W-:Y:S01]  /*7110*/  FFMA.FTZ R0, R107, c[0x0][0x23c], -R13 ;  /* 0x00008f006b007a23 */ /* 0x008fe2000001080d */
[----:B------:R-:W-:Y:S01]  /*7120*/  SHF.R.U32.HI R13, RZ, 0x18, R8 ;  /* 0x00000018ff0d7819 */ /* 0x000fe20000011608 */
        /* <DEDUP_REMOVED lines=22> */
[----:B------:R-:W-:Y:S02]  /*7290*/  IMAD.MOV.U32 R107, RZ, RZ, R166 ;  /* 0x000000ffff6b7224 */ /* 0x000fe400078e00a6 */
[----:B-1----:R-:W-:Y:S02]  /*72a0*/  FFMA.FTZ R0, R89, c[0x0][0x23c], -R12 ;  /* 0x00008f0059007a23 */ /* 0x002fe4000001080c */
[----:B------:R-:W-:-:S02]  /*72b0*/  IMAD.MOV.U32 R89, RZ, RZ, R105 ;  /* 0x000000ffff597224 */ /* 0x000fc400078e0069 */
[----:B------:R1:W2:Y:S01]  /*72c0*/  MUFU.EX2 R33, R0 ;  /* 0x0000000000217308 */ /* 0x0002a20000000800 */
[----:B------:R-:W-:Y:S01]  /*72d0*/  IMAD.MOV.U32 R105, RZ, RZ, R245 ;  /* 0x000000ffff697224 */ /* 0x000fe200078e00f5 */
[----:B------:R-:W-:Y:S01]  /*72e0*/  MOV R245, R159 ;  /* 0x0000009f00f57202 */ /* 0x000fe20000000f00 */
[----:B------:R-:W-:Y:S01]  /*72f0*/  IMAD.MOV.U32 R244, RZ, RZ, R164 ;  /* 0x000000fffff47224 */ /* 0x000fe200078e00a4 */
[----:B------:R-:W3:Y:S01]  /*7300*/  LDSM.16.MT88.4 R156, [R197+0x19800] ;  /* 0x01980000c59c783b */ /* 0x000ee20000004200 */
[----:B-1----:R-:W-:Y:S02]  /*7310*/  LOP3.LUT R0, R8, 0xffff, RZ, 0xc0, !PT ;  /* 0x0000ffff08007812 */ /* 0x002fe400078ec0ff */
[----:B------:R-:W-:Y:S01]  /*7320*/  LOP3.LUT R8, R3, 0xff, RZ, 0xc0, !PT ;  /* 0x000000ff03087812 */ /* 0x000fe200078ec0ff */
[----:B------:R-:W-:Y:S01]  /*7330*/  FFMA.FTZ R3, R103, c[0x0][0x23c], -R12 ;  /* 0x00008f0067037a23 */ /* 0x000fe2000001080c */
[----:B------:R-:W-:Y:S01]  /*7340*/  SHF.R.U32.HI R10, RZ, 0x8, R0 ;  /* 0x00000008ff0a7819 */ /* 0x000fe20000011600 */
[----:B------:R-:W-:Y:S01]  /*7350*/  IMAD.MOV.U32 R103, RZ, RZ, R89 ;  /* 0x000000ffff677224 */ /* 0x000fe200078e0059 */
[----:B------:R-:W-:Y:S01]  /*7360*/  LOP3.LUT R0, R9, UR35, R34, 0x96, !PT ;  /* 0x0000002309007c12 */ /* 0x000fe2000f8e9622 */
[----:B------:R-:W-:Y:S01]  /*7370*/  IMAD.MOV.U32 R89, RZ, RZ, R105 ;  /* 0x000000ffff597224 */ /* 0x000fe200078e0069 */
[----:B------:R-:W-:Y:S01]  /*7380*/  MOV R105, R245 ;  /* 0x000000f500697202 */ /* 0x000fe20000000f00 */
[----:B------:R1:W-:Y:S01]  /*7390*/  MUFU.EX2 R15, R3 ;  /* 0x00000003000f7308 */ /* 0x0003e20000000800 */
[----:B------:R-:W-:Y:S01]  /*73a0*/  MOV R245, R165 ;  /* 0x000000a500f57202 */ /* 0x000fe20000000f00 */
[----:B------:R-:W-:Y:S01]  /*73b0*/  IMAD.MOV.U32 R34, RZ, RZ, R102 ;  /* 0x000000ffff227224 */ /* 0x000fe200078e0066 */
[C---:B------:R-:W-:Y:S01]  /*73c0*/  HMMA.16816.F32 R164, R4.reuse, R20, R48 ;  /* 0x0000001404a4723c */ /* 0x040fe20000001830 */
[----:B------:R-:W-:Y:S01]  /*73d0*/  PRMT R13, R8, 0x5410, R13 ;  /* 0x00005410080d7816 */ /* 0x000fe2000000000d */
[----:B------:R-:W-:Y:S01]  /*73e0*/  LDSM.16.MT88.4 R48, [R200+0x19800] ;  /* 0x01980000c830783b */ /* 0x000fe20000004200 */
[----:B------:R-:W-:Y:S01]  /*73f0*/  SHF.R.U32.HI R8, RZ, 0x10, R0 ;  /* 0x00000010ff087819 */ /* 0x000fe20000011600 */
[----:B------:R-:W-:Y:S01]  /*7400*/  IMAD.MOV.U32 R101, RZ, RZ, R105 ;  /* 0x000000ffff657224 */ /* 0x000fe200078e0069 */
[----:B------:R-:W-:Y:S01]  /*7410*/  PRMT R14, R14, 0x5410, R10 ;  /* 0x000054100e0e7816 */ /* 0x000fe2000000000a */
[----:B------:R5:W2:Y:S01]  /*7420*/  MUFU.EX2 R12, R11 ;  /* 0x0000000b000c7308 */ /* 0x000aa20000000800 */
[----:B------:R-:W-:Y:S01]  /*7430*/  LOP3.LUT R10, R0, 0xff, RZ, 0xc0, !PT ;  /* 0x000000ff000a7812 */ /* 0x000fe200078ec0ff */
[----:B------:R-:W-:Y:S01]  /*7440*/  HMMA.16816.F32 R20, R4, R22, R56 ;  /* 0x000000160414723c */ /* 0x000fe20000001838 */
[----:B------:R-:W3:Y:S01]  /*7450*/  LDSM.16.MT88.4 R56, [R199+0x19800] ;  /* 0x01980000c738783b */ /* 0x000ee20000004200 */
[----:B------:R-:W-:-:S02]  /*7460*/  SHF.R.U32.HI R9, RZ, 0x18, R0 ;  /* 0x00000018ff097819 */ /* 0x000fc40000011600 */
[----:B------:R-:W-:Y:S02]  /*7470*/  MOV R102, R106 ;  /* 0x0000006a00667202 */ /* 0x000fe40000000f00 */
[----:B-1----:R-:W-:Y:S01]  /*7480*/  LOP3.LUT R3, R0, 0xffff, RZ, 0xc0, !PT ;  /* 0x0000ffff00037812 */ /* 0x002fe200078ec0ff */
[----:B------:R-:W-:Y:S01]  /*7490*/  IMAD.MOV.U32 R7, RZ, RZ, R91 ;  /* 0x000000ffff077224 */ /* 0x000fe200078e005b */
[----:B------:R-:W-:Y:S02]  /*74a0*/  LOP3.LUT R0, R8, 0xff, RZ, 0xc0, !PT ;  /* 0x000000ff08007812 */ /* 0x000fe400078ec0ff */
[----:B------:R-:W-:Y:S02]  /*74b0*/  SHF.R.U32.HI R3, RZ, 0x8, R3 ;  /* 0x00000008ff037819 */ /* 0x000fe40000011603 */
[----:B------:R-:W-:Y:S02]  /*74c0*/  PRMT R0, R0, 0x5410, R9 ;  /* 0x0000541000007816 */ /* 0x000fe40000000009 */
[----:B------:R-:W-:Y:S01]  /*74d0*/  PRMT R3, R10, 0x5410, R3 ;  /* 0x000054100a037816 */ /* 0x000fe20000000003 */
[--C-:B-----5:R-:W-:Y:S01]  /*74e0*/  HSET2.LE.AND R11, R13, R100.reuse, PT ;  /* 0x000000640d0b7233 */ /* 0x120fe20003803000 */
[----:B------:R-:W-:Y:S01]  /*74f0*/  MOV R13, R144 ;  /* 0x00000090000d7202 */ /* 0x000fe20000000f00 */
[--C-:B------:R-:W-:Y:S01]  /*7500*/  HSET2.LE.AND R9, R0, R100.reuse, PT ;  /* 0x0000006400097233 */ /* 0x100fe20003803000 */
[----:B----4-:R-:W-:Y:S01]  /*7510*/  F2FP.PACK_AB R0, R150, R151 ;  /* 0x000000979600723e */ /* 0x010fe200000000ff */
[--C-:B------:R-:W-:Y:S01]  /*7520*/  HSET2.LE.AND R8, R3, R100.reuse, PT ;  /* 0x0000006403087233 */ /* 0x100fe20003803000 */
[----:B--2---:R-:W-:Y:S01]  /*7530*/  F2FP.PACK_AB R3, R32, R33 ;  /* 0x000000212003723e */ /* 0x004fe200000000ff */
[----:B------:R-:W-:Y:S01]  /*7540*/  HSET2.LE.AND R10, R14, R100, PT ;  /* 0x000000640e0a7233 */ /* 0x000fe20003803000 */
[----:B------:R-:W-:Y:S01]  /*7550*/  F2FP.PACK_AB R4, R35, R149 ;  /* 0x000000952304723e */ /* 0x000fe200000000ff */
[----:B------:R-:W-:Y:S01]  /*7560*/  IMAD.MOV.U32 R14, RZ, RZ, R103 ;  /* 0x000000ffff0e7224 */ /* 0x000fe200078e0067 */
[----:B------:R-:W-:Y:S01]  /*7570*/  LOP3.LUT R144, R8, R0, RZ, 0xc0, !PT ;  /* 0x0000000008907212 */ /* 0x000fe200078ec0ff */
[----:B------:R-:W-:Y:S01]  /*7580*/  IMAD.MOV.U32 R8, RZ, RZ, R145 ;  /* 0x000000ffff087224 */ /* 0x000fe200078e0091 */
[----:B------:R-:W-:Y:S01]  /*7590*/  F2FP.PACK_AB R5, R12, R15 ;  /* 0x0000000f0c05723e */ /* 0x000fe200000000ff */
[----:B------:R-:W-:Y:S01]  /*75a0*/  IMAD.MOV.U32 R0, RZ, RZ, R89 ;  /* 0x000000ffff007224 */ /* 0x000fe200078e0059 */
[----:B------:R-:W-:Y:S01]  /*75b0*/  LOP3.LUT R145, R9, R3, RZ, 0xc0, !PT ;  /* 0x0000000309917212 */ /* 0x000fe200078ec0ff */
[----:B------:R-:W-:Y:S01]  /*75c0*/  IMAD.MOV.U32 R103, RZ, RZ, R107 ;  /* 0x000000ffff677224 */ /* 0x000fe200078e006b */
[----:B------:R-:W-:-:S02]  /*75d0*/  MOV R9, R146 ;  /* 0x0000009200097202 */ /* 0x000fc40000000f00 */
[----:B------:R-:W-:Y:S01]  /*75e0*/  LOP3.LUT R146, R10, R4, RZ, 0xc0, !PT ;  /* 0x000000040a927212 */ /* 0x000fe200078ec0ff */
[----:B------:R-:W-:Y:S01]  /*75f0*/  IMAD.MOV.U32 R10, RZ, RZ, R147 ;  /* 0x000000ffff0a7224 */ /* 0x000fe200078e0093 */
[----:B------:R-:W-:Y:S02]  /*7600*/  LOP3.LUT R147, R11, R5, RZ, 0xc0, !PT ;  /* 0x000000050b937212 */ /* 0x000fe400078ec0ff */
[----:B------:R-:W-:Y:S02]  /*7610*/  MOV R11, R88 ;  /* 0x00000058000b7202 */ /* 0x000fe40000000f00 */
[----:B------:R-:W-:Y:S02]  /*7620*/  MOV R3, R90 ;  /* 0x0000005a00037202 */ /* 0x000fe40000000f00 */
[----:B------:R-:W1:Y:S01]  /*7630*/  LDSM.16.MT88.4 R88, [R199+0x1b800] ;  /* 0x01b80000c758783b */ /* 0x000e620000004200 */
[----:B---3--:R-:W-:Y:S01]  /*7640*/  HMMA.16816.F32 R152, R144, R156, R152 ;  /* 0x0000009c9098723c */ /* 0x008fe20000001898 */
[----:B------:R-:W-:-:S02]  /*7650*/  MOV R100, R104 ;  /* 0x0000006800647202 */ /* 0x000fc40000000f00 */
[----:B------:R-:W-:Y:S05]  /*7660*/  LDSM.16.MT88.4 R104, [R198+0x1d800] ;  /* 0x01d80000c668783b */ /* 0x000fea0000004200 */
[C---:B------:R-:W-:Y:S08]  /*7670*/  HMMA.16816.F32 R156, R144.reuse, R158, R52 ;  /* 0x0000009e909c723c */ /* 0x040ff00000001834 */
[C---:B------:R-:W-:Y:S01]  /*7680*/  HMMA.16816.F32 R52, R144.reuse, R56, R96 ;  /* 0x000000389034723c */ /* 0x040fe20000001860 */
[----:B------:R-:W2:Y:S07]  /*7690*/  LDSM.16.MT88.4 R96, [R197+0x1d800] ;  /* 0x01d80000c560783b */ /* 0x000eae0000004200 */
[C---:B------:R-:W-:Y:S08]  /*76a0*/  HMMA.16816.F32 R44, R144.reuse, R48, R84 ;  /* 0x00000030902c723c */ /* 0x040ff00000001854 */
[C---:B------:R-:W-:Y:S08]  /*76b0*/  HMMA.16816.F32 R48, R144.reuse, R50, R92 ;  /* 0x000000329030723c */ /* 0x040ff0000000185c */
[C---:B------:R-:W-:Y:S08]  /*76c0*/  HMMA.16816.F32 R36, R144.reuse, R40, R68 ;  /* 0x000000289024723c */ /* 0x040ff00000001844 */
[C---:B------:R-:W-:Y:S08]  /*76d0*/  HMMA.16816.F32 R40, R144.reuse, R42, R76 ;  /* 0x0000002a9028723c */ /* 0x040ff0000000184c */
[C---:B-1----:R-:W-:Y:S01]  /*76e0*/  HMMA.16816.F32 R84, R144.reuse, R88, R136 ;  /* 0x000000589054723c */ /* 0x042fe20000001888 */
[----:B------:R-:W-:Y:S07]  /*76f0*/  LDSM.16.MT88.4 R136, [R198+0x1f800] ;  /* 0x01f80000c688783b */ /* 0x000fee0000004200 */
[C---:B--2---:R-:W-:Y:S07]  /*7700*/  HMMA.16816.F32 R92, R144.reuse, R96, R184 ;  /* 0x00000060905c723c */ /* 0x044fee00000018b8 */
[----:B------:R-:W-:Y:S01]  /*7710*/  MOV R184, R7 ;  /* 0x0000000700b87202 */ /* 0x000fe20000000f00 */
[----:B------:R-:W-:Y:S01]  /*7720*/  HMMA.16816.F32 R96, R144, R98, R236 ;  /* 0x000000629060723c */ /* 0x000fe200000018ec */
[----:B------:R-:W-:Y:S01]  /*7730*/  MOV R186, R101 ;  /* 0x0000006500ba7202 */ /* 0x000fe20000000f00 */
[----:B------:R-:W-:Y:S01]  /*7740*/  IMAD.MOV.U32 R185, RZ, RZ, R100 ;  /* 0x000000ffffb97224 */ /* 0x000fe200078e0064 */
[----:B------:R-:W-:Y:S01]  /*7750*/  LDSM.16.MT88.4 R4, [R199+0x1f800] ;  /* 0x01f80000c704783b */ /* 0x000fe20000004200 */
[----:B------:R-:W-:-:S02]  /*7760*/  FADD.FTZ R0, R0, R184 ;  /* 0x000000b800007221 */ /* 0x000fc40000010000 */
[----:B------:R-:W-:Y:S01]  /*7770*/  IMAD.MOV.U32 R187, RZ, RZ, R102 ;  /* 0x000000ffffbb7224 */ /* 0x000fe200078e0066 */
[----:B------:R-:W-:Y:S01]  /*7780*/  MOV R239, R103 ;  /* 0x0000006700ef7202 */ /* 0x000fe20000000f00 */
[----:B------:R-:W-:Y:S01]  /*7790*/  FADD.FTZ R0, R186, R0 ;  /* 0x00000000ba007221 */ /* 0x000fe20000010000 */
[C---:B------:R-:W-:Y:S01]  /*77a0*/  HMMA.16816.F32 R60, R144.reuse, R64, R112 ;  /* 0x00000040903c723c */ /* 0x040fe20000001870 */
[----:B------:R-:W1:Y:S02]  /*77b0*/  LDSM.16.MT88.4 R112, [R200+0x1d800] ;  /* 0x01d80000c870783b */ /* 0x000e640000004200 */
        /* <DEDUP_REMOVED lines=38> */
[C---:B------:R-:W-:Y:S08]  /*7a20*/  HMMA.16816.F32 R100, R144.reuse, R104, R228 ;  /* 0x000000689064723c */ /* 0x040ff000000018e4 */
[C---:B-1----:R-:W-:Y:S08]  /*7a30*/  HMMA.16816.F32 R108, R144.reuse, R112, R224 ;  /* 0x00000070906c723c */ /* 0x042ff000000018e0 */
        /* <DEDUP_REMOVED lines=21> */
[----:B------:R-:W4:Y:S01]  /*7b90*/  LDL R246, [R1+0x14] ;  /* 0x0000140001f67983 */ /* 0x000f220000100800 */
[----:B------:R-:W-:Y:S01]  /*7ba0*/  IMAD.U32 R0, RZ, RZ, UR8 ;  /* 0x00000008ff007e24 */ /* 0x000fe2000f8e00ff */
[----:B------:R-:W-:Y:S01]  /*7bb0*/  UIMAD UR6, UR8, UR7, UR6 ;  /* 0x00000007080672a4 */ /* 0x000fe2000f8e0206 */
[----:B------:R-:W-:Y:S01]  /*7bc0*/  IMAD.MOV.U32 R149, RZ, RZ, R2 ;  /* 0x000000ffff957224 */ /* 0x000fe200078e0002 */
[----:B------:R-:W5:Y:S01]  /*7bd0*/  LDL.LU R241, [R1+0x1c] ;  /* 0x00001c0001f17983 */ /* 0x000f620000300800 */
[----:B------:R-:W-:-:S03]  /*7be0*/  UIMAD UR18, UR37, UR18, URZ ;  /* 0x00000012251272a4 */ /* 0x000fc6000f8e023f */
[----:B------:R-:W2:Y:S01]  /*7bf0*/  LDL R13, [R1+0x10] ;  /* 0x00001000010d7983 */ /* 0x000ea20000100800 */
[----:B------:R-:W-:Y:S01]  /*7c00*/  UIMAD UR18, UR8, UR19, UR18 ;  /* 0x00000013081272a4 */ /* 0x000fe2000f8e0212 */
[----:B------:R-:W-:Y:S01]  /*7c10*/  IMAD.U32 R242, RZ, RZ, UR6 ;  /* 0x00000006fff27e24 */ /* 0x000fe2000f8e00ff */
[----:B------:R-:W-:Y:S01]  /*7c20*/  UIADD3 UR8, UR15, 0x3f, URZ ;  /* 0x0000003f0f087890 */ /* 0x000fe2000fffe03f */
[----:B------:R-:W2:Y:S03]  /*7c30*/  LDL R14, [R1+0x18] ;  /* 0x00001800010e7983 */ /* 0x000ea60000100800 */
[----:B------:R-:W-:Y:S01]  /*7c40*/  IMAD.U32 R243, RZ, RZ, UR18 ;  /* 0x00000012fff37e24 */ /* 0x000fe2000f8e00ff */
[----:B------:R-:W2:Y:S01]  /*7c50*/  LDL.LU R34, [R1+0x20] ;  /* 0x0000200001227983 */ /* 0x000ea20000300800 */
[----:B-1----:R-:W-:Y:S01]  /*7c60*/  LOP3.LUT R8, R8, 0x3, RZ, 0xc0, !PT ;  /* 0x0000000308087812 */ /* 0x002fe200078ec0ff */
[----:B------:R-:W-:-:S02]  /*7c70*/  USHF.R.S32.HI UR7, URZ, 0x1f, UR8 ;  /* 0x0000001f3f077899 */ /* 0x000fc40008011408 */
[----:B------:R-:W2:Y:S01]  /*7c80*/  LDL.LU R235, [R1+0x28] ;  /* 0x0000280001eb7983 */ /* 0x000ea20000300800 */
[----:B------:R-:W-:Y:S02]  /*7c90*/  UMOV UR18, URZ ;  /* 0x0000003f00127c82 */ /* 0x000fe40008000000 */
[----:B------:R-:W-:-:S04]  /*7ca0*/  ULEA.HI UR7, UR7, UR8, URZ, 0x6 ;  /* 0x0000000807077291 */ /* 0x000fc8000f8f303f */
[----:B------:R-:W-:Y:S01]  /*7cb0*/  ULEA.HI.SX32 UR8, UR7, 0xfffffffe, 0x1a ;  /* 0xfffffffe07087891 */ /* 0x000fe2000f8fd23f */
[--C-:B---3--:R-:W-:Y:S01]  /*7cc0*/  SHF.R.S32.HI R5, RZ, 0x1f, R10.reuse ;  /* 0x0000001fff057819 */ /* 0x108fe2000001140a */
[----:B------:R-:W-:Y:S01]  /*7cd0*/  IMAD.MOV.U32 R4, RZ, RZ, R10 ;  /* 0x000000ffff047224 */ /* 0x000fe200078e000a */
[----:B----4-:R-:W-:-:S03]  /*7ce0*/  ISETP.GE.AND P3, PT, R246, c[0x0][0x220], PT ;  /* 0x00008800f6007a0c */ /* 0x010fc60003f66270 */
[--C-:B------:R-:W-:Y:S01]  /*7cf0*/  IMAD.WIDE.U32 R6, R6, c[0x0][0x1b0], R4.reuse ;  /* 0x00006c0006067a25 */ /* 0x100fe200078e0004 */
[----:B------:R-:W1:Y:S03]  /*7d00*/  LDC.U8 R246, c[0x0][0x2d8] ;  /* 0x0000b600fff67b82 */ /* 0x000e660000000000 */
[----:B------:R-:W-:Y:S01]  /*7d10*/  IMAD.WIDE.U32 R4, R0, c[0x0][0x1b8], R4 ;  /* 0x00006e0000047a25 */ /* 0x000fe200078e0004 */
[----:B------:R-:W-:-:S03]  /*7d20*/  IADD3 R0, P1, R6, UR12, RZ ;  /* 0x0000000c06007c10 */ /* 0x000fc6000ff3e0ff */
[----:B-----5:R-:W-:Y:S01]  /*7d30*/  IMAD.WIDE.U32 R240, R241, -0x326172a9, RZ ;  /* 0xcd9e8d57f1f07825 */ /* 0x020fe200078e00ff */
[----:B------:R-:W-:Y:S02]  /*7d40*/  IADD3 R3, P0, R4, UR26, RZ ;  /* 0x0000001a04037c10 */ /* 0x000fe4000ff1e0ff */
[----:B------:R-:W-:Y:S01]  /*7d50*/  IADD3.X R243, R243, UR10, R7, P1, !PT ;  /* 0x0000000af3f37c10 */ /* 0x000fe20008ffe407 */
[----:B--2---:R-:W-:Y:S01]  /*7d60*/  IMAD R6, R8, -0x2, R247 ;  /* 0xfffffffe08067824 */ /* 0x004fe200078e02f7 */
[----:B------:R-:W-:Y:S01]  /*7d70*/  IADD3.X R242, R242, UR24, R5, P0, !PT ;  /* 0x00000018f2f27c10 */ /* 0x000fe200087fe405 */
[----:B------:R-:W-:Y:S01]  /*7d80*/  IMAD.U32 R4, RZ, RZ, UR15 ;  /* 0x0000000fff047e24 */ /* 0x000fe2000f8e00ff */
[C---:B------:R-:W-:Y:S01]  /*7d90*/  LEA R244, P0, R3.reuse, c[0x0][0x170], 0x1 ;  /* 0x00005c0003f47a11 */ /* 0x040fe200078008ff */
[----:B------:R-:W-:Y:S01]  /*7da0*/  ULEA.HI.SX32 UR10, UR7, 0xfffffffd, 0x1a ;  /* 0xfffffffd070a7891 */ /* 0x000fe2000f8fd23f */
[----:B------:R-:W-:Y:S02]  /*7db0*/  LEA R245, P1, R0, c[0x0][0x168], 0x1 ;  /* 0x00005a0000f57a11 */ /* 0x000fe400078208ff */
[----:B------:R-:W-:Y:S01]  /*7dc0*/  LEA.HI.X R242, R3, c[0x0][0x174], R242, 0x1, P0 ;  /* 0x00005d0003f27a11 */ /* 0x000fe200000f0cf2 */
[----:B------:R-:W-:Y:S01]  /*7dd0*/  IMAD.WIDE.U32 R236, R235, -0x2daee0ad, RZ ;  /* 0xd2511f53ebec7825 */ /* 0x000fe200078e00ff */
[----:B------:R-:W-:Y:S01]  /*7de0*/  IADD3 R230, P0, R232, 0x20, RZ ;  /* 0x00000020e8e67810 */ /* 0x000fe20007f1e0ff */
[----:B------:R-:W-:Y:S01]  /*7df0*/  ULDC.64 UR6, c[0x0][0x1a0] ;  /* 0x0000680000067ab9 */ /* 0x000fe20000000a00 */
[----:B------:R-:W-:Y:S01]  /*7e00*/  LOP3.LUT R234, R241, R34, RZ, 0x3c, !PT ;  /* 0x00000022f1ea7212 */ /* 0x000fe200078e3cff */
[----:B------:R-:W-:Y:S01]  /*7e10*/  IMAD.MOV.U32 R3, RZ, RZ, R148 ;  /* 0x000000ffff037224 */ /* 0x000fe200078e0094 */
[----:B------:R-:W-:Y:S01]  /*7e20*/  LEA.HI.X R243, R0, c[0x0][0x16c], R243, 0x1, P1 ;  /* 0x00005b0000f37a11 */ /* 0x000fe200008f0cf3 */
[----:B------:R-:W-:Y:S01]  /*7e30*/  IMAD.X R231, RZ, RZ, R233, P0 ;  /* 0x000000ffffe77224 */ /* 0x000fe200000e06e9 */
[----:B------:R-:W-:Y:S01]  /*7e40*/  IADD3 R247, R4, -UR16, R6 ;  /* 0x8000001004f77c10 */ /* 0x000fe2000fffe006 */
[----:B------:R-:W-:Y:S01]  /*7e50*/  IMAD.WIDE.U32 R234, R234, -0x2daee0ad, RZ ;  /* 0xd2511f53eaea7825 */ /* 0x000fe200078e00ff */
[----:B------:R-:W-:-:S02]  /*7e60*/  ISETP.GE.AND P4, PT, R10, c[0x0][0x220], PT ;  /* 0x000088000a007a0c */ /* 0x000fc40003f86270 */
[----:B------:R-:W-:Y:S02]  /*7e70*/  ISETP.GE.AND P2, PT, R13, c[0x0][0x220], PT ;  /* 0x000088000d007a0c */ /* 0x000fe40003f46270 */
[----:B------:R-:W-:Y:S02]  /*7e80*/  ISETP.GE.AND P1, PT, R14, c[0x0][0x220], PT ;  /* 0x000088000e007a0c */ /* 0x000fe40003f26270 */
[----:B-1----:R-:W-:Y:S01]  /*7e90*/  PRMT R246, R246, 0x7054, R246 ;  /* 0x00007054f6f67816 */ /* 0x002fe200000000f6 */
[----:B------:R-:W-:Y:S05]  /*7ea0*/  BRA `(.L_x_1475) ;  /* 0x0000045000007947 */ /* 0x000fea0003800000 */
.L_x_1477:
        /* <DEDUP_REMOVED lines=69> */
.L_x_1475:
[----:B------:R-:W2:Y:S01]  /*8300*/  LDL.64 R10, [R1+0x8] ;  /* 0x00000800010a7983 */ /* 0x000ea20000100a00 */
[----:B------:R-:W-:Y:S01]  /*8310*/  UIADD3 UR15, UR8, -UR18, URZ ;  /* 0x80000012080f7290 */ /* 0x000fe2000fffe03f */
[----:B------:R-:W-:Y:S04]  /*8320*/  DEPBAR.LE SB0, 0x0 ;  /* 0x000080000000791a */ /* 0x000fe80000000000 */
[----:B------:R-:W-:Y:S01]  /*8330*/  USHF.R.S32.HI UR12, URZ, 0x1f, UR15 ;  /* 0x0000001f3f0c7899 */ /* 0x000fe2000801140f */
[----:B------:R-:W-:Y:S01]  /*8340*/  BAR.SYNC.DEFER_BLOCKING 0x0 ;  /* 0x0000000000007b1d */ /* 0x000fe20000010000 */
[----:B------:R-:W-:Y:S01]  /*8350*/  UIMAD.WIDE.U32 UR38, UR15, UR6, URZ ;  /* 0x000000060f2672a5 */ /* 0x000fe2000f8e003f */
[----:B------:R-:W-:Y:S01]  /*8360*/  IMAD.U32 R6, RZ, RZ, UR15 ;  /* 0x0000000fff067e24 */ /* 0x000fe2000f8e00ff */
[----:B------:R-:W-:Y:S01]  /*8370*/  UIMAD UR12, UR12, UR6, URZ ;  /* 0x000000060c0c72a4 */ /* 0x000fe2000f8e023f */
[----:B------:R-:W-:Y:S01]  /*8380*/  IMAD.U32 R4, RZ, RZ, UR15 ;  /* 0x0000000fff047e24 */ /* 0x000fe2000f8e00ff */
[----:B------:R-:W-:Y:S01]  /*8390*/  MOV R16, c[0x0][0x1a0] ;  /* 0x0000680000107a02 */ /* 0x000fe20000000f00 */
[----:B------:R-:W-:Y:S01]  /*83a0*/  IMAD.U32 R2, RZ, RZ, UR15 ;  /* 0x0000000fff027e24 */ /* 0x000fe2000f8e00ff */
[----:B------:R-:W-:Y:S01]  /*83b0*/  UIMAD UR12, UR15, UR7, UR12 ;  /* 0x000000070f0c72a4 */ /* 0x000fe2000f8e020c */
[----:B------:R-:W-:Y:S01]  /*83c0*/  LEA R6, P5, R6, R232, 0x6 ;  /* 0x000000e806067211 */ /* 0x000fe200078a30ff */
[----:B------:R-:W-:Y:S01]  /*83d0*/  IMAD.U32 R0, RZ, RZ, UR15 ;  /* 0x0000000fff007e24 */ /* 0x000fe2000f8e00ff */
[----:B------:R-:W-:Y:S01]  /*83e0*/  LEA R4, P0, R4, R230, 0x6 ;  /* 0x000000e604047211 */ /* 0x000fe200078030ff */
[----:B------:R-:W-:Y:S01]  /*83f0*/  UIADD3 UR12, UR39, UR12, URZ ;  /* 0x0000000c270c7290 */ /* 0x000fe2000fffe03f */
[----:B------:R-:W-:Y:S01]  /*8400*/  IMAD.U32 R8, RZ, RZ, UR38 ;  /* 0x00000026ff087e24 */ /* 0x000fe2000f8e00ff */
[----:B------:R-:W-:Y:S01]  /*8410*/  LEA.HI.X.SX32 R7, R2, R233, 0x6, P5 ;  /* 0x000000e902077211 */ /* 0x000fe200028f36ff */
[----:B------:R-:W-:Y:S01]  /*8420*/  IMAD.WIDE.U32 R14, R6, c[0x0][0x1a0], RZ ;  /* 0x00006800060e7a25 */ /* 0x000fe200078e00ff */
[-C--:B------:R-:W-:Y:S03]  /*8430*/  LEA.HI.X.SX32 R5, R0, R231.reuse, 0x6, P0 ;  /* 0x000000e700057211 */ /* 0x080fe600000f36ff */
        /* <DEDUP_REMOVED lines=9> */
[----:B------:R-:W-:Y:S02]  /*84d0*/  IMAD.U32 R9, RZ, RZ, UR39 ;  /* 0x00000027ff097e24 */ /* 0x000fe4000f8e00ff */
[----:B------:R-:W-:Y:S01]  /*84e0*/  IMAD.WIDE.U32 R12, R4, c[0x0][0x1a0], RZ ;  /* 0x00006800040c7a25 */ /* 0x000fe200078e00ff */
[----:B------:R-:W-:Y:S03]  /*84f0*/  LEA.HI.X R7, R14, R242, R7, 0x1, P6 ;  /* 0x000000f20e077211 */ /* 0x000fe600030f0c07 */
        /* <DEDUP_REMOVED lines=16> */
[----:B------:R-:W-:Y:S02]  /*8600*/  LEA.HI.X R5, R12, R242, R5, 0x1, P5 ;  /* 0x000000f20c057211 */ /* 0x000fe400028f0c05 */
[----:B------:R-:W-:Y:S01]  /*8610*/  MOV R0, UR12 ;  /* 0x0000000c00007c02 */ /* 0x000fe20008000f00 */
[----:B------:R-:W-:Y:S01]  /*8620*/  @!PT LDS RZ, [RZ] ;  /* 0x00000000fffff984 */ /* 0x000fe20000000800 */
[----:B------:R-:W-:Y:S01]  /*8630*/  @!PT LDS RZ, [RZ] ;  /* 0x00000000fffff984 */ /* 0x000fe20000000800 */
[----:B------:R-:W-:Y:S01]  /*8640*/  @!PT LDS RZ, [RZ] ;  /* 0x00000000fffff984 */ /* 0x000fe20000000800 */
[----:B------:R2:W-:Y:S03]  /*8650*/  @!P3 LDGSTS.E.BYPASS.LTC128B.128 [R223+0x1a000], [R6.64+0x80] ;  /* 0x1a00008006dfbfae */ /* 0x0005e6000b901d54 */
[C---:B------:R-:W-:Y:S01]  /*8660*/  LEA R150, P0, R0.reuse, R230, 0x6 ;  /* 0x000000e600967211 */ /* 0x040fe200078030ff */
[----:B------:R-:W-:Y:S03]  /*8670*/  @P2 STS.128 [R223+0x1c000], RZ ;  /* 0x01c000ffdf002388 */ /* 0x000fe60000000c00 */
[----:B------:R-:W-:Y:S01]  /*8680*/  LEA.HI.X.SX32 R151, R0, R231, 0x6, P0 ;  /* 0x000000e700977211 */ /* 0x000fe200000f36ff */
[----:B------:R-:W-:Y:S01]  /*8690*/  @!PT LDS RZ, [RZ] ;  /* 0x00000000fffff984 */ /* 0x000fe20000000800 */
[----:B------:R-:W-:Y:S01]  /*86a0*/  @!PT LDS RZ, [RZ] ;  /* 0x00000000fffff984 */ /* 0x000fe20000000800 */
[----:B------:R-:W-:Y:S01]  /*86b0*/  @!PT LDS RZ, [RZ] ;  /* 0x00000000fffff984 */ /* 0x000fe20000000800 */
[----:B------:R2:W-:Y:S04]  /*86c0*/  @!P2 LDGSTS.E.BYPASS.LTC128B.128 [R223+0x1c000], [R6.64+0x100] ;  /* 0x1c00010006dfafae */ /* 0x0005e8000b901d54 */
[----:B------:R-:W-:Y:S01]  /*86d0*/  @P1 STS.128 [R223+0x1e000], RZ ;  /* 0x01e000ffdf001388 */ /* 0x000fe20000000c00 */
[----:B------:R-:W-:Y:S03]  /*86e0*/  IMAD R151, R151, c[0x0][0x198], RZ ;  /* 0x0000660097977a24 */ /* 0x000fe600078e02ff */
[----:B------:R-:W-:Y:S01]  /*86f0*/  @!PT LDS RZ, [RZ] ;  /* 0x00000000fffff984 */ /* 0x000fe20000000800 */
[----:B------:R-:W-:Y:S01]  /*8700*/  @!PT LDS RZ, [RZ] ;  /* 0x00000000fffff984 */ /* 0x000fe20000000800 */
[----:B------:R-:W-:Y:S01]  /*8710*/  @!PT LDS RZ, [RZ] ;  /* 0x00000000fffff984 */ /* 0x000fe20000000800 */
[----:B------:R2:W-:Y:S01]  /*8720*/  @!P1 LDGSTS.E.BYPASS.LTC128B.128 [R223+0x1e000], [R6.64+0x180] ;  /* 0x1e00018006df9fae */ /* 0x0005e2000b901d54 */
[----:B------:R-:W-:Y:S03]  /*8730*/  IMAD R151, R150, c[0x0][0x19c], R151 ;  /* 0x0000670096977a24 */ /* 0x000fe600078e0297 */
        /* <DEDUP_REMOVED lines=27> */
[----:B------:R-:W5:Y:S04]  /*88f0*/  LDSM.16.M88.4 R176, [R207] ;  /* 0x00000000cfb0783b */ /* 0x000f680000000200 */
[----:B------:R-:W3:Y:S04]  /*8900*/  LDSM.16.M88.4 R180, [R222] ;  /* 0x00000000deb4783b */ /* 0x000ee80000000200 */
[----:B------:R-:W3:Y:S04]  /*8910*/  LDSM.16.M88.4 R184, [R221] ;  /* 0x00000000ddb8783b */ /* 0x000ee80000000200 */
[----:B------:R-:W4:Y:S01]  /*8920*/  LDSM.16.M88.4 R188, [R220] ;  /* 0x00000000dcbc783b */ /* 0x000f220000000200 */
[C---:B--2---:R-:W-:Y:S03]  /*8930*/  HMMA.16816.F32 R4, R32.reuse, R8, RZ ;  /* 0x000000082004723c */ /* 0x044fe600000018ff */
[----:B------:R-:W-:Y:S05]  /*8940*/  LDSM.16.M88.4 R192, [R202+0x10000] ;  /* 0x01000000cac0783b */ /* 0x000fea0000000200 */
[C---:B------:R-:W-:Y:S08]  /*8950*/  HMMA.16816.F32 R8, R32.reuse, R10, RZ ;  /* 0x0000000a2008723c */ /* 0x040ff000000018ff */
[C---:B-1----:R-:W-:Y:S08]  /*8960*/  HMMA.16816.F32 R12, R32.reuse, R16, RZ ;  /* 0x00000010200c723c */ /* 0x042ff000000018ff */
[C---:B------:R-:W-:Y:S08]  /*8970*/  HMMA.16816.F32 R16, R32.reuse, R18, RZ ;  /* 0x000000122010723c */ /* 0x040ff000000018ff */
[C---:B---3--:R-:W-:Y:S08]  /*8980*/  HMMA.16816.F32 R20, R32.reuse, R24, RZ ;  /* 0x000000182014723c */ /* 0x048ff000000018ff */
[C---:B------:R-:W-:Y:S08]  /*8990*/  HMMA.16816.F32 R24, R32.reuse, R26, RZ ;  /* 0x0000001a2018723c */ /* 0x040ff000000018ff */
[C---:B----4-:R-:W-:Y:S08]  /*89a0*/  HMMA.16816.F32 R28, R32.reuse, R168, RZ ;  /* 0x000000a8201c723c */ /* 0x050ff000000018ff */
        /* <DEDUP_REMOVED lines=188> */
[C---:B-----5:R-:W-:Y:S05]  /*9570*/  HMMA.16816.F32 R4, R172.reuse, R176, R4 ;  /* 0x000000b0ac04723c */ /* 0x060fea0000001804 */
        /* <DEDUP_REMOVED lines=17> */
.L_x_1476:
[----:B------:R-:W-:Y:S01]  /*9690*/  MOV R2, UR15 ;  /* 0x0000000f00027c02 */ /* 0x000fe20008000f00 */
[----:B------:R-:W-:Y:S02]  /*96a0*/  USHF.L.U32 UR12, UR15, 0x1, URZ ;  /* 0x000000010f0c7899 */ /* 0x000fe4000800063f */
[----:B------:R-:W-:Y:S02]  /*96b0*/  UIADD3 UR18, UR18, 0x1, URZ ;  /* 0x0000000112127890 */ /* 0x000fe4000fffe03f */
[----:B------:R-:W-:Y:S05]  /*96c0*/  IMAD R2, R2, -0x40, R247 ;  /* 0xffffffc002027824 */ /* 0x000fea00078e02f7 */
[C---:B------:R-:W-:Y:S02]  /*96d0*/  IADD3 R0, R2.reuse, -0x1, RZ ;  /* 0xffffffff02007810 */ /* 0x040fe40007ffe0ff */
[----:B-1----:R-:W-:Y:S02]  /*96e0*/  IADD3 R151, R2, -0x9, RZ ;  /* 0xfffffff702977810 */ /* 0x002fe40007ffe0ff */
[----:B------:R-:W-:Y:S02]  /*96f0*/  ISETP.GE.AND P0, PT, R0, RZ, PT ;  /* 0x000000ff0000720c */ /* 0x000fe40003f06270 */
[----:B------:R-:W-:Y:S02]  /*9700*/  IABS R148, R2 ;  /* 0x0000000200947213 */ /* 0x000fe40000000000 */
[----:B------:R-:W-:Y:S02]  /*9710*/  IADD3 R150, R2, -0x8, RZ ;  /* 0xfffffff802967810 */ /* 0x000fe40007ffe0ff */
[----:B------:R1:W2:Y:S02]  /*9720*/  I2F R179, R148 ;  /* 0x0000009400b37306 */ /* 0x0002a40000201400 */
[----:B------:R-:W-:Y:S05]  /*9730*/  ISETP.GE.AND P6, PT, R150, RZ, PT ;  /* 0x000000ff9600720c */ /* 0x000fea0003fc6270 */
[C---:B------:R-:W-:Y:S02]  /*9740*/  @!P0 IADD3 R0, -R2.reuse, 0x1, RZ ;  /* 0x0000000102008810 */ /* 0x040fe40007ffe1ff */
[----:B------:R-:W-:Y:S02]  /*9750*/  ISETP.GE.AND P0, PT, R151, RZ, PT ;  /* 0x000000ff9700720c */ /* 0x000fe40003f06270 */
[----:B------:R3:W4:Y:S04]  /*9760*/  I2F R178, R0 ;  /* 0x0000000000b27306 */ /* 0x0007280000201400 */
[C---:B------:R-:W-:Y:S06]  /*9770*/  @!P6 IADD3 R150, -R2.reuse, 0x8, RZ ;  /* 0x000000080296e810 */ /* 0x040fec0007ffe1ff */
[----:B------:R5:W2:Y:S01]  /*9780*/  I2F R177, R150 ;  /* 0x0000009600b17306 */ /* 0x000aa20000201400 */
[C---:B------:R-:W-:Y:S02]  /*9790*/  @!P0 IADD3 R151, -R2.reuse, 0x9, RZ ;  /* 0x0000000902978810 */ /* 0x040fe40007ffe1ff */
[----:B-1----:R-:W-:Y:S04]  /*97a0*/  IADD3 R148, R2, -0x10, RZ ;  /* 0xfffffff002947810 */ /* 0x002fe80007ffe0ff */
[----:B------:R-:W-:Y:S03]  /*97b0*/  ISETP.GE.AND P6, PT, R148, RZ, PT ;  /* 0x000000ff9400720c */ /* 0x000fe60003fc6270 */
[----:B------:R1:W1:Y:S01]  /*97c0*/  I2F R176, R151 ;  /* 0x0000009700b07306 */ /* 0x0002620000201400 */
[----:B---3--:R-:W-:Y:S04]  /*97d0*/  IADD3 R0, R2, -0x11, RZ ;  /* 0xffffffef02007810 */ /* 0x008fe80007ffe0ff */
[----:B------:R-:W-:Y:S05]  /*97e0*/  ISETP.GE.AND P0, PT, R0, RZ, PT ;  /* 0x000000ff0000720c */ /* 0x000fea0003f06270 */
[C---:B------:R-:W-:Y:S02]  /*97f0*/  @!P6 IADD3 R148, -R2.reuse, 0x10, RZ ;  /* 0x000000100294e810 */ /* 0x040fe40007ffe1ff */
[C---:B-----5:R-:W-:Y:S02]  /*9800*/  IADD3 R150, R2.reuse, -0x19, RZ ;  /* 0xffffffe702967810 */ /* 0x060fe40007ffe0ff */
[----:B------:R3:W5:Y:S04]  /*9810*/  I2F R175, R148 ;  /* 0x0000009400af7306 */ /* 0x0007680000201400 */
[----:B------:R-:W-:Y:S02]  /*9820*/  @!P0 IADD3 R0, -R2, 0x11, RZ ;  /* 0x0000001102008810 */ /* 0x000fe40007ffe1ff */
[----:B------:R-:W-:Y:S04]  /*9830*/  ISETP.GE.AND P0, PT, R150, RZ, PT ;  /* 0x000000ff9600720c */ /* 0x000fe80003f06270 */
[----:B------:R2:W2:Y:S01]  /*9840*/  I2F R174, R0 ;  /* 0x0000000000ae7306 */ /* 0x0004a20000201400 */
[C---:B-1----:R-:W-:Y:S04]  /*9850*/  IADD3 R151, R2.reuse, -0x18, RZ ;  /* 0xffffffe802977810 */ /* 0x042fe80007ffe0ff */
[----:B------:R-:W-:Y:S04]  /*9860*/  ISETP.GE.AND P6, PT, R151, RZ, PT ;  /* 0x000000ff9700720c */ /* 0x000fe80003fc6270 */
[C---:B------:R-:W-:Y:S02]  /*9870*/  @!P0 IADD3 R150, -R2.reuse, 0x19, RZ ;  /* 0x0000001902968810 */ /* 0x040fe40007ffe1ff */
[C---:B---3--:R-:W-:Y:S02]  /*9880*/  IADD3 R148, R2.reuse, 0x8, RZ ;  /* 0x0000000802947810 */ /* 0x048fe40007ffe0ff */
[----:B------:R1:W-:Y:S05]  /*9890*/  I2F R172, R150 ;  /* 0x0000009600ac7306 */ /* 0x0003ea0000201400 */
[----:B------:R-:W-:Y:S02]  /*98a0*/  @!P6 IADD3 R151, -R2, 0x18, RZ ;  /* 0x000000180297e810 */ /* 0x000fe40007ffe1ff */
[----:B------:R-:W-:Y:S02]  /*98b0*/  ISETP.GE.AND P0, PT, R148, RZ, PT ;  /* 0x000000ff9400720c */ /* 0x000fe40003f06270 */
[----:B--2---:R-:W-:Y:S01]  /*98c0*/  IADD3 R0, R2, -0x20, RZ ;  /* 0xffffffe002007810 */ /* 0x004fe20007ffe0ff */
[----:B------:R-:W2:Y:S03]  /*98d0*/  I2F R173, R151 ;  /* 0x0000009700ad7306 */ /* 0x000ea60000201400 */
[----:B------:R-:W-:Y:S07]  /*98e0*/  ISETP.GE.AND P6, PT, R0, RZ, PT ;  /* 0x000000ff0000720c */ /* 0x000fee0003fc6270 */
[C---:B------:R-:W-:Y:S04]  /*98f0*/  @!P0 IADD3 R148, -R2.reuse, -0x8, RZ ;  /* 0xfffffff802948810 */ /* 0x040fe80007ffe1ff */
[----:B------:R3:W-:Y:S01]  /*9900*/  I2F R182, R148 ;  /* 0x0000009400b67306 */ /* 0x0007e20000201400 */
[C---:B-1----:R-:W-:Y:S02]  /*9910*/  IADD3 R150, R2.reuse, -0x21, RZ ;  /* 0xffffffdf02967810 */ /* 0x042fe40007ffe0ff */
[----:B------:R-:W-:Y:S02]  /*9920*/  @!P6 IADD3 R0, -R2, 0x20, RZ ;  /* 0x000000200200e810 */ /* 0x000fe40007ffe1ff */
[----:B------:R-:W-:Y:S05]  /*9930*/  ISETP.GE.AND P6, PT, R150, RZ, PT ;  /* 0x000000ff9600720c */ /* 0x000fea0003fc6270 */
[----:B------:R1:W1:Y:S08]  /*9940*/  I2F R171, R0 ;  /* 0x0000000000ab7306 */ /* 0x0002700000201400 */
[C---:B------:R-:W-:Y:S04]  /*9950*/  @!P6 IADD3 R150, -R2.reuse, 0x21, RZ ;  /* 0x000000210296e810 */ /* 0x040fe80007ffe1ff */
[----:B------:R2:W2:Y:S01]  /*9960*/  I2F R170, R150 ;  /* 0x0000009600aa7306 */ /* 0x0004a20000201400 */
[----:B---3--:R-:W-:Y:S04]  /*9970*/  IADD3 R148, R2, -0x28, RZ ;  /* 0xffffffd802947810 */ /* 0x008fe80007ffe0ff */
[----:B------:R-:W-:Y:S02]  /*9980*/  ISETP.GE.AND P6, PT, R148, RZ, PT ;  /* 0x000000ff9400720c */ /* 0x000fe40003fc6270 */
[----:B-1----:R-:W-:Y:S04]  /*9990*/  IADD3 R0, R2, 0x7, RZ ;  /* 0x0000000702007810 */ /* 0x002fe80007ffe0ff */
[----:B------:R-:W-:Y:S07]  /*99a0*/  ISETP.GE.AND P0, PT, R0, RZ, PT ;  /* 0x000000ff0000720c */ /* 0x000fee0003f06270 */
[C---:B------:R-:W-:Y:S04]  /*99b0*/  @!P6 IADD3 R148, -R2.reuse, 0x28, RZ ;  /* 0x000000280294e810 */ /* 0x040fe80007ffe1ff */
[----:B------:R1:W3:Y:S01]  /*99c0*/  I2F R169, R148 ;  /* 0x0000009400a97306 */ /* 0x0002e20000201400 */
[C---:B--2---:R-:W-:Y:S02]  /*99d0*/  IADD3 R150, R2.reuse, -0x29, RZ ;  /* 0xffffffd702967810 */ /* 0x044fe40007ffe0ff */
[----:B------:R-:W-:Y:S02]  /*99e0*/  @!P0 IADD3 R0, -R2, -0x7, RZ ;  /* 0xfffffff902008810 */ /* 0x000fe40007ffe1ff */
[----:B------:R-:W-:Y:S05]  /*99f0*/  ISETP.GE.AND P0, PT, R150, RZ, PT ;  /* 0x000000ff9600720c */ /* 0x000fea0003f06270 */
[----:B------:R2:W2:Y:S08]  /*9a00*/  I2F R183, R0 ;  /* 0x0000000000b77306 */ /* 0x0004b00000201400 */
[C---:B------:R-:W-:Y:S02]  /*9a10*/  @!P0 IADD3 R150, -R2.reuse, 0x29, RZ ;  /* 0x0000002902968810 */ /* 0x040fe40007ffe1ff */
[----:B-1----:R-:W-:Y:S02]  /*9a20*/  IADD3 R148, R2, -0x31, RZ ;  /* 0xffffffcf02947810 */ /* 0x002fe40007ffe0ff */
[----:B------:R1:W1:Y:S02]  /*9a30*/  I2F R168, R150 ;  /* 0x0000009600a87306 */ /* 0x0002640000201400 */
[----:B------:R-:W-:Y:S02]  /*9a40*/  ISETP.GE.AND P0, PT, R148, RZ, PT ;  /* 0x000000ff9400720c */ /* 0x000fe40003f06270 */
[----:B--2---:R-:W-:Y:S04]  /*9a50*/  IADD3 R0, R2, -0x30, RZ ;  /* 0xffffffd002007810 */ /* 0x004fe80007ffe0ff */
[----:B------:R-:W-:Y:S07]  /*9a60*/  ISETP.GE.AND P6, PT, R0, RZ, PT ;  /* 0x000000ff0000720c */ /* 0x000fee0003fc6270 */
[C---:B------:R-:W-:Y:S02]  /*9a70*/  @!P0 IADD3 R148, -R2.reuse, 0x31, RZ ;  /* 0x0000003102948810 */ /* 0x040fe40007ffe1ff */
[C---:B-1----:R-:W-:Y:S01]  /*9a80*/  IADD3 R150, R2.reuse, -0x38, RZ ;  /* 0xffffffc802967810 */ /* 0x042fe20007ffe0ff */
[----:B------:R-:W-:Y:S03]  /*9a90*/  FFMA.FTZ R4, R179, -UR4, R4 ;  /* 0x80000004b3047c23 */ /* 0x000fe60008010004 */
[----:B------:R-:W-:Y:S01]  /*9aa0*/  @!P6 IADD3 R0, -R2, 0x30, RZ ;  /* 0x000000300200e810 */ /* 0x000fe20007ffe1ff */
[----:B----4-:R-:W-:Y:S01]  /*9ab0*/  FFMA.FTZ R5, R178, -UR4, R5 ;  /* 0x80000004b2057c23 */ /* 0x010fe20008010005 */
[----:B------:R-:W-:Y:S01]  /*9ac0*/  ISETP.GE.AND P6, PT, R150, RZ, PT ;  /* 0x000000ff9600720c */ /* 0x000fe20003fc6270 */
[----:B------:R-:W-:Y:S01]  /*9ad0*/  FFMA.FTZ R8, R177, -UR4, R8 ;  /* 0x80000004b1087c23 */ /* 0x000fe20008010008 */
[----:B------:R1:W2:Y:S01]  /*9ae0*/  I2F R151, R0 ;  /* 0x0000000000977306 */ /* 0x0002a20000201400 */
[----:B------:R-:W-:Y:S02]  /*9af0*/  FFMA.FTZ R9, R176, -UR4, R9 ;  /* 0x80000004b0097c23 */ /* 0x000fe40008010009 */
[----:B-----5:R-:W-:Y:S02]  /*9b00*/  FFMA.FTZ R12, R175, -UR4, R12 ;  /* 0x80000004af0c7c23 */ /* 0x020fe4000801000c */
[----:B------:R-:W-:Y:S02]  /*9b10*/  FFMA.FTZ R13, R174, -UR4, R13 ;  /* 0x80000004ae0d7c23 */ /* 0x000fe4000801000d */
[----:B------:R-:W-:Y:S02]  /*9b20*/  FFMA.FTZ R16, R173, -UR4, R16 ;  /* 0x80000004ad107c23 */ /* 0x000fe40008010010 */
[----:B------:R-:W-:Y:S02]  /*9b30*/  FFMA.FTZ R17, R172, -UR4, R17 ;  /* 0x80000004ac117c23 */ /* 0x000fe40008010011 */
[----:B------:R-:W-:Y:S01]  /*9b40*/  @!P6 IADD3 R150, -R2, 0x38, RZ ;  /* 0x000000380296e810 */ /* 0x000fe20007ffe1ff */
[----:B------:R-:W-:Y:S02]  /*9b50*/  FFMA.FTZ R20, R171, -UR4, R20 ;  /* 0x80000004ab147c23 */ /* 0x000fe40008010014 */
[----:B------:R-:W-:Y:S01]  /*9b60*/  FFMA.FTZ R21, R170, -UR4, R21 ;  /* 0x80000004aa157c23 */ /* 0x000fe20008010015 */
[----:B------:R-:W4:Y:S01]  /*9b70*/  I2F R181, R150 ;  /* 0x0000009600b57306 */ /* 0x000f220000201400 */
[----:B------:R-:W-:Y:S02]  /*9b80*/  FFMA.FTZ R6, R182, -UR4, R6 ;  /* 0x80000004b6067c23 */ /* 0x000fe40008010006 */
[----:B---3--:R-:W-:Y:S02]  /*9b90*/  FFMA.FTZ R24, R169, -UR4, R24 ;  /* 0x80000004a9187c23 */ /* 0x008fe40008010018 */
[----:B------:R-:W-:Y:S02]  /*9ba0*/  FFMA.FTZ R7, R183, -UR4, R7 ;  /* 0x80000004b7077c23 */ /* 0x000fe40008010007 */
[----:B------:R-:W-:Y:S01]  /*9bb0*/  FFMA.FTZ R25, R168, -UR4, R25 ;  /* 0x80000004a8197c23 */ /* 0x000fe20008010019 */
[----:B-1----:R-:W-:Y:S01]  /*9bc0*/  FMNMX.FTZ R0, R4, R3, !PT ;  /* 0x0000000304007209 */ /* 0x002fe20007810000 */
[----:B------:R-:W-:Y:S02]  /*9bd0*/  FFMA.FTZ R10, R179, -UR4, R10 ;  /* 0x80000004b30a7c23 */ /* 0x000fe4000801000a */
[----:B--2---:R-:W-:Y:S01]  /*9be0*/  FFMA.FTZ R28, R151, -UR4, R28 ;  /* 0x80000004971c7c23 */ /* 0x004fe2000801001c */
        /* <DEDUP_REMOVED lines=8> */
[----:B------:R-:W-:Y:S01]  /*9c70*/  FFMA.FTZ R19, R174, -UR4, R19 ;  /* 0x80000004ae137c23 */ /* 0x000fe20008010013 */
[----:B------:R-:W-:Y:S01]  /*9c80*/  LDSM.16.MT88.4 R176, [R198+0x18000] ;  /* 0x01800000c6b0783b */ /* 0x000fe20000004200 */
[----:B----4-:R-:W-:Y:S01]  /*9c90*/  FFMA.FTZ R32, R181, -UR4, R32 ;  /* 0x80000004b5207c23 */ /* 0x010fe20008010020 */
[----:B------:R-:W-:Y:S01]  /*9ca0*/  FMNMX.FTZ R180, R12, R180, !PT ;  /* 0x000000b40cb47209 */ /* 0x000fe20007810000 */
[----:B------:R-:W-:Y:S02]  /*9cb0*/  FFMA.FTZ R22, R173, -UR4, R22 ;  /* 0x80000004ad167c23 */ /* 0x000fe40008010016 */
[----:B------:R-:W-:Y:S01]  /*9cc0*/  FFMA.FTZ R23, R172, -UR4, R23 ;  /* 0x80000004ac177c23 */ /* 0x000fe20008010017 */
[----:B------:R-:W-:Y:S01]  /*9cd0*/  FMNMX.FTZ R150, R13, R180, !PT ;  /* 0x000000b40d967209 */ /* 0x000fe20007810000 */
[----:B------:R-:W-:Y:S01]  /*9ce0*/  FFMA.FTZ R26, R171, -UR4, R26 ;  /* 0x80000004ab1a7c23 */ /* 0x000fe2000801001a */
[----:B------:R-:W-:Y:S01]  /*9cf0*/  LDSM.16.MT88.4 R172, [R197+0x18000] ;  /* 0x01800000c5ac783b */ /* 0x000fe20000004200 */
[----:B------:R-:W-:Y:S01]  /*9d00*/  FFMA.FTZ R27, R170, -UR4, R27 ;  /* 0x80000004aa1b7c23 */ /* 0x000fe2000801001b */
[----:B------:R-:W-:Y:S01]  /*9d10*/  FMNMX.FTZ R150, R16, R150, !PT ;  /* 0x0000009610967209 */ /* 0x000fe20007810000 */
[----:B------:R-:W-:Y:S02]  /*9d20*/  FFMA.FTZ R30, R169, -UR4, R30 ;  /* 0x80000004a91e7c23 */ /* 0x000fe4000801001e */
[----:B------:R-:W-:Y:S02]  /*9d30*/  FFMA.FTZ R31, R168, -UR4, R31 ;  /* 0x80000004a81f7c23 */ /* 0x000fe4000801001f */
[----:B------:R-:W-:Y:S01]  /*9d40*/  FFMA.FTZ R34, R151, -UR4, R34 ;  /* 0x8000000497227c23 */ /* 0x000fe20008010022 */
        /* <DEDUP_REMOVED lines=37> */
[----:B-1----:R-:W-:Y:S02]  /*9fa0*/  FMNMX.FTZ R148, R148, R150, !PT ;  /* 0x0000009694947209 */ /* 0x002fe40007810000 */
[----:B------:R-:W-:Y:S02]  /*9fb0*/  MOV R150, UR23 ;  /* 0x0000001700967c02 */ /* 0x000fe40008000f00 */
[C---:B------:R-:W-:Y:S01]  /*9fc0*/  FSETP.NEU.FTZ.AND P0, PT, R148.reuse, -INF , PT ;  /* 0xff8000009400780b */ /* 0x040fe20003f1d000 */
[C---:B------:R-:W-:Y:S01]  /*9fd0*/  FMUL.FTZ R151, R148.reuse, c[0x0][0x23c] ;  /* 0x00008f0094977a20 */ /* 0x040fe20000410000 */
[----:B------:R-:W-:Y:S01]  /*9fe0*/  LOP3.LUT R168, R237, UR12, R150, 0x96, !PT ;  /* 0x0000000ceda87c12 */ /* 0x000fe2000f8e9696 */
[----:B------:R-:W-:Y:S01]  /*9ff0*/  FADD.FTZ R3, -R148, R3 ;  /* 0x0000000394037221 */ /* 0x000fe20000010100 */
[----:B--2---:R-:W-:Y:S01]  /*a000*/  FMNMX.FTZ R0, R0, R2, !PT ;  /* 0x0000000200007209 */ /* 0x004fe20007810000 */
[----:B------:R-:W-:Y:S01]  /*a010*/  UIADD3 UR12, UR12, 0x1, URZ ;  /* 0x000000010c0c7890 */ /* 0x000fe2000fffe03f */
[----:B------:R-:W-:Y:S01]  /*a020*/  FSEL R151, R151, RZ, P0 ;  /* 0x000000ff97977208 */ /* 0x000fe20000000000 */
[----:B------:R-:W-:Y:S02]  /*a030*/  IMAD.WIDE.U32 R168, R168, -0x326172a9, RZ ;  /* 0xcd9e8d57a8a87825 */ /* 0x000fe400078e00ff */
[----:B------:R-:W1:Y:S02]  /*a040*/  SHFL.BFLY PT, R2, R0, 0x1, 0x1f ;  /* 0x0c201f0000027f89 */ /* 0x000e6400000e0000 */
[--C-:B------:R-:W-:Y:S01]  /*a050*/  FFMA.FTZ R150, R8, c[0x0][0x23c], -R151.reuse ;  /* 0x00008f0008967a23 */ /* 0x100fe20000010897 */
[----:B------:R-:W-:Y:S01]  /*a060*/  LOP3.LUT R8, R235, UR33, R236, 0x96, !PT ;  /* 0x00000021eb087c12 */ /* 0x000fe2000f8e96ec */
[--C-:B------:R-:W-:Y:S02]  /*a070*/  FFMA.FTZ R9, R9, c[0x0][0x23c], -R151.reuse ;  /* 0x00008f0009097a23 */ /* 0x100fe40000010897 */
[----:B------:R2:W-:Y:S01]  /*a080*/  MUFU.EX2 R229, R150 ;  /* 0x0000009600e57308 */ /* 0x0005e20000000800 */
[--C-:B------:R-:W-:Y:S02]  /*a090*/  FFMA.FTZ R4, R4, c[0x0][0x23c], -R151.reuse ;  /* 0x00008f0004047a23 */ /* 0x100fe40000010897 */
[----:B------:R-:W-:Y:S04]  /*a0a0*/  IMAD.WIDE.U32 R182, R8, -0x326172a9, RZ ;  /* 0xcd9e8d5708b67825 */ /* 0x000fe800078e00ff */
[--C-:B------:R-:W-:Y:S01]  /*a0b0*/  FFMA.FTZ R5, R5, c[0x0][0x23c], -R151.reuse ;  /* 0x00008f0005057a23 */ /* 0x100fe20000010897 */
[----:B------:R-:W-:Y:S01]  /*a0c0*/  LOP3.LUT R8, R183, UR32, R168, 0x96, !PT ;  /* 0x00000020b7087c12 */ /* 0x000fe2000f8e96a8 */
[----:B------:R-:W-:Y:S01]  /*a0d0*/  FMUL.FTZ R3, R3, c[0x0][0x23c] ;  /* 0x00008f0003037a20 */ /* 0x000fe20000410000 */
[----:B------:R3:W-:Y:S01]  /*a0e0*/  MUFU.EX2 R228, R9 ;  /* 0x0000000900e47308 */ /* 0x0007e20000000800 */
[--C-:B------:R-:W-:Y:S02]  /*a0f0*/  FFMA.FTZ R29, R29, c[0x0][0x23c], -R151.reuse ;  /* 0x00008f001d1d7a23 */ /* 0x100fe40000010897 */
[--C-:B------:R-:W-:Y:S02]  /*a100*/  FFMA.FTZ R32, R32, c[0x0][0x23c], -R151.reuse ;  /* 0x00008f0020207a23 */ /* 0x100fe40000010897 */
[--C-:B------:R-:W-:Y:S02]  /*a110*/  FFMA.FTZ R16, R16, c[0x0][0x23c], -R151.reuse ;  /* 0x00008f0010107a23 */ /* 0x100fe40000010897 */
[--C-:B------:R-:W-:Y:S01]  /*a120*/  FFMA.FTZ R17, R17, c[0x0][0x23c], -R151.reuse ;  /* 0x00008f0011117a23 */ /* 0x100fe20000010897 */
[----:B-1----:R-:W-:Y:S01]  /*a130*/  FMNMX.FTZ R2, R0, R2, !PT ;  /* 0x0000000200027209 */ /* 0x002fe20007810000 */
[--C-:B------:R-:W-:Y:S01]  /*a140*/  FFMA.FTZ R12, R12, c[0x0][0x23c], -R151.reuse ;  /* 0x00008f000c0c7a23 */ /* 0x100fe20000010897 */
[----:B------:R1:W-:Y:S01]  /*a150*/  MUFU.EX2 R227, R4 ;  /* 0x0000000400e37308 */ /* 0x0003e20000000800 */
[--C-:B------:R-:W-:Y:S01]  /*a160*/  FFMA.FTZ R13, R13, c[0x0][0x23c], -R151.reuse ;  /* 0x00008f000d0d7a23 */ /* 0x100fe20000010897 */
[C---:B------:R-:W-:Y:S01]  /*a170*/  FSETP.NEU.FTZ.AND P0, PT, R2.reuse, -INF , PT ;  /* 0xff8000000200780b */ /* 0x040fe20003f1d000 */
[----:B------:R-:W-:Y:S01]  /*a180*/  FMUL.FTZ R180, R2, c[0x0][0x23c] ;  /* 0x00008f0002b47a20 */ /* 0x000fe20000410000 */
[----:B--2---:R-:W-:Y:S01]  /*a190*/  LOP3.LUT R150, R169, UR34, R240, 0x96, !PT ;  /* 0x00000022a9967c12 */ /* 0x004fe2000f8e96f0 */
[--C-:B------:R-:W-:Y:S02]  /*a1a0*/  FFMA.FTZ R24, R24, c[0x0][0x23c], -R151.reuse ;  /* 0x00008f0018187a23 */ /* 0x100fe40000010897 */
[----:B------:R-:W-:Y:S01]  /*a1b0*/  FFMA.FTZ R25, R25, c[0x0][0x23c], -R151 ;  /* 0x00008f0019197a23 */ /* 0x000fe20000010897 */
[----:B------:R-:W-:Y:S01]  /*a1c0*/  FSEL R180, R180, RZ, P0 ;  /* 0x000000ffb4b47208 */ /* 0x000fe20000000000 */
[----:B------:R-:W-:Y:S01]  /*a1d0*/  IMAD.WIDE.U32 R168, R150, -0x2daee0ad, RZ ;  /* 0xd2511f5396a87825 */ /* 0x000fe200078e00ff */
[----:B------:R2:W-:Y:S03]  /*a1e0*/  MUFU.EX2 R226, R5 ;  /* 0x0000000500e27308 */ /* 0x0005e60000000800 */
[----:B------:R-:W-:Y:S01]  /*a1f0*/  FFMA.FTZ R6, R6, c[0x0][0x23c], -R180 ;  /* 0x00008f0006067a23 */ /* 0x000fe200000108b4 */
[----:B------:R-:W-:Y:S01]  /*a200*/  LOP3.LUT R0, R169, UR31, R234, 0x96, !PT ;  /* 0x0000001fa9007c12 */ /* 0x000fe2000f8e96ea */
[----:B---3--:R-:W-:Y:S04]  /*a210*/  IMAD.WIDE.U32 R8, R8, -0x2daee0ad, RZ ;  /* 0xd2511f5308087825 */ /* 0x008fe800078e00ff */
[--C-:B------:R-:W-:Y:S01]  /*a220*/  FFMA.FTZ R11, R11, c[0x0][0x23c], -R180.reuse ;  /* 0x00008f000b0b7a23 */ /* 0x100fe200000108b4 */
[----:B------:R3:W-:Y:S01]  /*a230*/  MUFU.EX2 R195, R6 ;  /* 0x0000000600c37308 */ /* 0x0007e20000000800 */
[--C-:B------:R-:W-:Y:S02]  /*a240*/  FFMA.FTZ R7, R7, c[0x0][0x23c], -R180.reuse ;  /* 0x00008f0007077a23 */ /* 0x100fe400000108b4 */
[----:B------:R-:W-:Y:S01]  /*a250*/  FFMA.FTZ R10, R10, c[0x0][0x23c], -R180 ;  /* 0x00008f000a0a7a23 */ /* 0x000fe200000108b4 */
[----:B-1----:R-:W-:Y:S01]  /*a260*/  LOP3.LUT R4, R9, UR29, R168, 0x96, !PT ;  /* 0x0000001d09047c12 */ /* 0x002fe2000f8e96a8 */
[----:B------:R-:W-:Y:S04]  /*a270*/  IMAD.WIDE.U32 R168, R0, -0x326172a9, RZ ;  /* 0xcd9e8d5700a87825 */ /* 0x000fe800078e00ff */
[----:B------:R-:W-:Y:S01]  /*a280*/  IMAD.WIDE.U32 R184, R4, -0x326172a9, RZ ;  /* 0xcd9e8d5704b87825 */ /* 0x000fe200078e00ff */
[----:B------:R-:W-:Y:S01]  /*a290*/  LOP3.LUT R4, R169, UR30, R182, 0x96, !PT ;  /* 0x0000001ea9047c12 */ /* 0x000fe2000f8e96b6 */
[----:B------:R1:W-:Y:S02]  /*a2a0*/  MUFU.EX2 R224, R11 ;  /* 0x0000000b00e07308 */ /* 0x0003e40000000800 */
[----:B------:R-:W-:Y:S01]  /*a2b0*/  FFMA.FTZ R30, R30, c[0x0][0x23c], -R180 ;  /* 0x00008f001e1e7a23 */ /* 0x000fe200000108b4 */
[----:B------:R-:W-:Y:S01]  /*a2c0*/  LOP3.LUT R0, R185, UR17, R168, 0x96, !PT ;  /* 0x00000011b9007c12 */ /* 0x000fe2000f8e96a8 */
[----:B--2---:R-:W-:Y:S04]  /*a2d0*/  IMAD.WIDE.U32 R4, R4, -0x2daee0ad, RZ ;  /* 0xd2511f5304047825 */ /* 0x004fe800078e00ff */
[----:B------:R-:W-:Y:S01]  /*a2e0*/  IMAD.WIDE.U32 R186, R0, -0x2daee0ad, RZ ;  /* 0xd2511f5300ba7825 */ /* 0x000fe200078e00ff */
[----:B------:R-:W-:Y:S01]  /*a2f0*/  LOP3.LUT R8, R5, UR14, R8, 0x96, !PT ;  /* 0x0000000e05087c12 */ /* 0x000fe2000f8e9608 */
[----:B------:R2:W-:Y:S02]  /*a300*/  MUFU.EX2 R194, R7 ;  /* 0x0000000700c27308 */ /* 0x0005e40000000800 */
[----:B------:R-:W-:Y:S01]  /*a310*/  FADD.FTZ R0, -R2, R149 ;  /* 0x0000009502007221 */ /* 0x000fe20000010100 */
[----:B------:R-:W-:Y:S01]  /*a320*/  LOP3.LUT R4, R187, UR5, R4, 0x96, !PT ;  /* 0x00000005bb047c12 */ /* 0x000fe2000f8e9604 */
[----:B------:R-:W-:Y:S04]  /*a330*/  IMAD.WIDE.U32 R188, R8, -0x326172a9, RZ ;  /* 0xcd9e8d5708bc7825 */ /* 0x000fe800078e00ff */
[----:B------:R-:W-:Y:S02]  /*a340*/  FMUL.FTZ R0, R0, c[0x0][0x23c] ;  /* 0x00008f0000007a20 */ /* 0x000fe40000410000 */
[----:B------:R4:W-:Y:S01]  /*a350*/  MUFU.EX2 R225, R10 ;  /* 0x0000000a00e17308 */ /* 0x0009e20000000800 */
[----:B------:R-:W-:Y:S04]  /*a360*/  IMAD.WIDE.U32 R4, R4, -0x326172a9, RZ ;  /* 0xcd9e8d5704047825 */ /* 0x000fe800078e00ff */
[--C-:B------:R-:W-:Y:S01]  /*a370*/  FFMA.FTZ R31, R31, c[0x0][0x23c], -R180.reuse ;  /* 0x00008f001f1f7a23 */ /* 0x100fe200000108b4 */
[----:B---3--:R-:W-:Y:S01]  /*a380*/  LOP3.LUT R6, R4, 0xffff, RZ, 0xc0, !PT ;  /* 0x0000ffff04067812 */ /* 0x008fe200078ec0ff */
[----:B------:R-:W-:Y:S01]  /*a390*/  FFMA.FTZ R18, R18, c[0x0][0x23c], -R180 ;  /* 0x00008f0012127a23 */ /* 0x000fe200000108b4 */
[----:B------:R-:W-:Y:S01]  /*a3a0*/  LOP3.LUT R5, R5, UR36, R188, 0x96, !PT ;  /* 0x0000002405057c12 */ /* 0x000fe2000f8e96bc */
[----:B------:R-:W-:Y:S01]  /*a3b0*/  FFMA.FTZ R19, R19, c[0x0][0x23c], -R180 ;  /* 0x00008f0013137a23 */ /* 0x000fe200000108b4 */
[----:B------:R-:W3:Y:S01]  /*a3c0*/  MUFU.EX2 R3, R3 ;  /* 0x0000000300037308 */ /* 0x000ee20000000800 */
[----:B-1----:R-:W-:Y:S01]  /*a3d0*/  SHF.R.U32.HI R11, RZ, 0x18, R4 ;  /* 0x00000018ff0b7819 */ /* 0x002fe20000011604 */
[----:B------:R-:W-:Y:S01]  /*a3e0*/  FFMA.FTZ R14, R14, c[0x0][0x23c], -R180 ;  /* 0x00008f000e0e7a23 */ /* 0x000fe200000108b4 */
[----:B------:R-:W-:Y:S01]  /*a3f0*/  SHF.R.U32.HI R8, RZ, 0x10, R4 ;  /* 0x00000010ff087819 */ /* 0x000fe20000011604 */
[--C-:B------:R-:W-:Y:S01]  /*a400*/  FFMA.FTZ R27, R27, c[0x0][0x23c], -R180.reuse ;  /* 0x00008f001b1b7a23 */ /* 0x100fe200000108b4 */
[----:B------:R-:W-:Y:S01]  /*a410*/  LOP3.LUT R150, R4, 0xff, RZ, 0xc0, !PT ;  /* 0x000000ff04967812 */ /* 0x000fe200078ec0ff */
[--C-:B------:R-:W-:Y:S01]  /*a420*/  FFMA.FTZ R34, R34, c[0x0][0x23c], -R180.reuse ;  /* 0x00008f0022227a23 */ /* 0x100fe200000108b4 */
[----:B--2---:R-:W-:Y:S01]  /*a430*/  SHF.R.U32.HI R7, RZ, 0x10, R5 ;  /* 0x00000010ff077819 */ /* 0x004fe20000011605 */
[--C-:B------:R-:W-:Y:S01]  /*a440*/  FFMA.FTZ R20, R20, c[0x0][0x23c], -R151.reuse ;  /* 0x00008f0014147a23 */ /* 0x100fe20000010897 */
[----:B------:R-:W-:Y:S01]  /*a450*/  LOP3.LUT R4, R5, 0xffff, RZ, 0xc0, !PT ;  /* 0x0000ffff05047812 */ /* 0x000fe200078ec0ff */
[----:B------:R-:W1:Y:S01]  /*a460*/  MUFU.EX2 R0, R0 ;  /* 0x0000000000007308 */ /* 0x000e620000000800 */
[----:B------:R-:W-:Y:S01]  /*a470*/  LOP3.LUT R9, R8, 0xff, RZ, 0xc0, !PT ;  /* 0x000000ff08097812 */ /* 0x000fe200078ec0ff */
[----:B------:R-:W-:Y:S01]  /*a480*/  FFMA.FTZ R21, R21, c[0x0][0x23c], -R151 ;  /* 0x00008f0015157a23 */ /* 0x000fe20000010897 */
[----:B------:R-:W-:Y:S01]  /*a490*/  LOP3.LUT R8, R5, 0xff, RZ, 0xc0, !PT ;  /* 0x000000ff05087812 */ /* 0x000fe200078ec0ff */
[----:B------:R-:W-:Y:S01]  /*a4a0*/  FFMA.FTZ R26, R26, c[0x0][0x23c], -R180 ;  /* 0x00008f001a1a7a23 */ /* 0x000fe200000108b4 */
[----:B----4-:R-:W-:Y:S01]  /*a4b0*/  SHF.R.U32.HI R10, RZ, 0x8, R6 ;  /* 0x00000008ff0a7819 */ /* 0x010fe20000011606 */
[----:B------:R-:W-:Y:S01]  /*a4c0*/  FFMA.FTZ R23, R23, c[0x0][0x23c], -R180 ;  /* 0x00008f0017177a23 */ /* 0x000fe200000108b4 */
[----:B------:R-:W-:Y:S01]  /*a4d0*/  SHF.R.U32.HI R6, RZ, 0x18, R5 ;  /* 0x00000018ff067819 */ /* 0x000fe20000011605 */
[--C-:B------:R-:W-:Y:S01]  /*a4e0*/  FFMA.FTZ R28, R28, c[0x0][0x23c], -R151.reuse ;  /* 0x00008f001c1c7a23 */ /* 0x100fe20000010897 */
[----:B------:R-:W-:Y:S01]  /*a4f0*/  SHF.R.U32.HI R5, RZ, 0x8, R4 ;  /* 0x00000008ff057819 */ /* 0x000fe20000011604 */
[----:B------:R2:W-:Y:S01]  /*a500*/  MUFU.EX2 R188, R19 ;  /* 0x0000001300bc7308 */ /* 0x0005e20000000800 */
[----:B------:R-:W-:Y:S01]  /*a510*/  LOP3.LUT R4, R7, 0xff, RZ, 0xc0, !PT ;  /* 0x000000ff07047812 */ /* 0x000fe200078ec0ff */
[----:B------:R-:W-:Y:S01]  /*a520*/  FFMA.FTZ R151, R33, c[0x0][0x23c], -R151 ;  /* 0x00008f0021977a23 */ /* 0x000fe20000010897 */
[----:B------:R-:W-:Y:S01]  /*a530*/  PRMT R10, R150, 0x5410, R10 ;  /* 0x00005410960a7816 */ /* 0x000fe2000000000a */
[----:B---3--:R-:W-:Y:S01]  /*a540*/  FMUL.FTZ R36, R3, R36 ;  /* 0x0000002403247220 */ /* 0x008fe20000410000 */
[----:B------:R-:W-:Y:S01]  /*a550*/  PRMT R9, R9, 0x5410, R11 ;  /* 0x0000541009097816 */ /* 0x000fe2000000000b */
[C---:B------:R-:W-:Y:S01]  /*a560*/  FMUL.FTZ R37, R3.reuse, R37 ;  /* 0x0000002503257220 */ /* 0x040fe20000410000 */
        /* <DEDUP_REMOVED lines=11> */
[C---:B------:R-:W-:Y:S01]  /*a620*/  FMUL.FTZ R9, R3.reuse, R157 ;  /* 0x0000009d03097220 */ /* 0x040fe20000410000 */
[----:B------:R-:W-:Y:S01]  /*a630*/  LOP3.LUT R170, R170, R4, RZ, 0xc0, !PT ;  /* 0x00000004aaaa7212 */ /* 0x000fe200078ec0ff */
[C---:B------:R-:W-:Y:S01]  /*a640*/  FMUL.FTZ R4, R3.reuse, R152 ;  /* 0x0000009803047220 */ /* 0x040fe20000410000 */
[----:B------:R-:W-:Y:S01]  /*a650*/  LOP3.LUT R168, R168, R5, RZ, 0xc0, !PT ;  /* 0x00000005a8a87212 */ /* 0x000fe200078ec0ff */
[----:B------:R-:W-:Y:S01]  /*a660*/  FMUL.FTZ R5, R3, R153 ;  /* 0x0000009903057220 */ /* 0x000fe20000410000 */
[----:B------:R-:W-:Y:S01]  /*a670*/  LOP3.LUT R171, R171, R6, RZ, 0xc0, !PT ;  /* 0x00000006abab7212 */ /* 0x000fe200078ec0ff */
[C---:B-1----:R-:W-:Y:S01]  /*a680*/  FMUL.FTZ R6, R0.reuse, R154 ;  /* 0x0000009a00067220 */ /* 0x042fe20000410000 */
[----:B------:R-:W-:Y:S01]  /*a690*/  LOP3.LUT R169, R169, R7, RZ, 0xc0, !PT ;  /* 0x00000007a9a97212 */ /* 0x000fe200078ec0ff */
[C---:B------:R-:W-:Y:S01]  /*a6a0*/  FMUL.FTZ R7, R0.reuse, R155 ;  /* 0x0000009b00077220 */ /* 0x040fe20000410000 */
[----:B------:R1:W-:Y:S01]  /*a6b0*/  MUFU.EX2 R187, R14 ;  /* 0x0000000e00bb7308 */ /* 0x0003e20000000800 */
[----:B------:R-:W3:Y:S01]  /*a6c0*/  LDSM.16.MT88.4 R152, [R200+0x18000] ;  /* 0x01800000c898783b */ /* 0x000ee20000004200 */
[C---:B------:R-:W-:Y:S02]  /*a6d0*/  FMUL.FTZ R10, R0.reuse, R158 ;  /* 0x0000009e000a7220 */ /* 0x040fe40000410000 */
[C---:B------:R-:W-:Y:S02]  /*a6e0*/  FMUL.FTZ R11, R0.reuse, R159 ;  /* 0x0000009f000b7220 */ /* 0x040fe40000410000 */
[C---:B------:R-:W-:Y:S03]  /*a6f0*/  HMMA.16816.F32 R4, R168.reuse, R172, R4 ;  /* 0x000000aca804723c */ /* 0x040fe60000001804 */
[----:B------:R-:W4:Y:S01]  /*a700*/  LDSM.16.MT88.4 R156, [R199+0x18000] ;  /* 0x01800000c79c783b */ /* 0x000f220000004200 */
[----:B------:R5:W-:Y:S01]  /*a710*/  MUFU.EX2 R193, R16 ;  /* 0x0000001000c17308 */ /* 0x000be20000000800 */
[C---:B--2---:R-:W-:Y:S02]  /*a720*/  FMUL.FTZ R19, R0.reuse, R163 ;  /* 0x000000a300137220 */ /* 0x044fe40000410000 */
[C---:B------:R-:W-:Y:S01]  /*a730*/  FMUL.FTZ R38, R0.reuse, R38 ;  /* 0x0000002600267220 */ /* 0x040fe20000410000 */
[C---:B------:R-:W-:Y:S03]  /*a740*/  HMMA.16816.F32 R8, R168.reuse, R174, R8 ;  /* 0x000000aea808723c */ /* 0x040fe60000001808 */
[----:B------:R-:W2:Y:S01]  /*a750*/  LDSM.16.MT88.4 R172, [R197+0x1a000] ;  /* 0x01a00000c5ac783b */ /* 0x000ea20000004200 */
[C---:B------:R-:W-:Y:S02]  /*a760*/  FMUL.FTZ R39, R0.reuse, R39 ;  /* 0x0000002700277220 */ /* 0x040fe40000410000 */
[C---:B------:R-:W-:Y:S01]  /*a770*/  FMUL.FTZ R40, R3.reuse, R40 ;  /* 0x0000002803287220 */ /* 0x040fe20000410000 */
[----:B------:R-:W2:Y:S01]  /*a780*/  MUFU.EX2 R192, R17 ;  /* 0x0000001100c07308 */ /* 0x000ea20000000800 */
[C---:B------:R-:W-:Y:S03]  /*a790*/  FMUL.FTZ R41, R3.reuse, R41 ;  /* 0x0000002903297220 */ /* 0x040fe60000410000 */
[C---:B------:R-:W-:Y:S03]  /*a7a0*/  HMMA.16816.F32 R36, R168.reuse, R176, R36 ;  /* 0x000000b0a824723c */ /* 0x040fe60000001824 */
[C---:B------:R-:W-:Y:S02]  /*a7b0*/  FMUL.FTZ R42, R0.reuse, R42 ;  /* 0x0000002a002a7220 */ /* 0x040fe40000410000 */
[C---:B------:R-:W-:Y:S01]  /*a7c0*/  FMUL.FTZ R43, R0.reuse, R43 ;  /* 0x0000002b002b7220 */ /* 0x040fe20000410000 */
[----:B------:R-:W-:Y:S01]  /*a7d0*/  MUFU.EX2 R191, R12 ;  /* 0x0000000c00bf7308 */ /* 0x000fe20000000800 */
[C---:B-1----:R-:W-:Y:S02]  /*a7e0*/  FMUL.FTZ R14, R0.reuse, R166 ;  /* 0x000000a6000e7220 */ /* 0x042fe40000410000 */
[C---:B------:R-:W-:Y:S03]  /*a7f0*/  FMUL.FTZ R44, R3.reuse, R44 ;  /* 0x0000002c032c7220 */ /* 0x040fe60000410000 */
[C---:B------:R-:W-:Y:S03]  /*a800*/  HMMA.16816.F32 R40, R168.reuse, R178, R40 ;  /* 0x000000b2a828723c */ /* 0x040fe60000001828 */
[----:B------:R-:W-:Y:S01]  /*a810*/  FMUL.FTZ R45, R3, R45 ;  /* 0x0000002d032d7220 */ /* 0x000fe20000410000 */
[----:B------:R-:W-:Y:S01]  /*a820*/  MUFU.EX2 R179, R27 ;  /* 0x0000001b00b37308 */ /* 0x000fe20000000800 */
[C---:B------:R-:W-:Y:S01]  /*a830*/  FMUL.FTZ R46, R0.reuse, R46 ;  /* 0x0000002e002e7220 */ /* 0x040fe20000410000 */
[----:B-----5:R-:W-:Y:S01]  /*a840*/  LOP3.LUT R16, R189, UR9, R184, 0x96, !PT ;  /* 0x00000009bd107c12 */ /* 0x020fe2000f8e96b8 */
[C---:B------:R-:W-:Y:S02]  /*a850*/  FMUL.FTZ R47, R0.reuse, R47 ;  /* 0x0000002f002f7220 */ /* 0x040fe40000410000 */
[C---:B------:R-:W-:Y:S03]  /*a860*/  FMUL.FTZ R48, R3.reuse, R48 ;  /* 0x0000003003307220 */ /* 0x040fe60000410000 */
[C---:B------:R-:W-:Y:S02]  /*a870*/  FMUL.FTZ R49, R3.reuse, R49 ;  /* 0x0000003103317220 */ /* 0x040fe40000410000 */
[C---:B---3--:R-:W-:Y:S01]  /*a880*/  HMMA.16816.F32 R44, R168.reuse, R152, R44 ;  /* 0x00000098a82c723c */ /* 0x048fe2000000182c */
[----:B------:R1:W-:Y:S02]  /*a890*/  MUFU.EX2 R189, R18 ;  /* 0x0000001200bd7308 */ /* 0x0003e40000000800 */
[C---:B------:R-:W-:Y:S02]  /*a8a0*/  FMUL.FTZ R50, R0.reuse, R50 ;  /* 0x0000003200327220 */ /* 0x040fe40000410000 */
[C---:B------:R-:W-:Y:S02]  /*a8b0*/  FMUL.FTZ R51, R0.reuse, R51 ;  /* 0x0000003300337220 */ /* 0x040fe40000410000 */
[C---:B------:R-:W-:Y:S02]  /*a8c0*/  FMUL.FTZ R52, R3.reuse, R52 ;  /* 0x0000003403347220 */ /* 0x040fe40000410000 */
[C---:B------:R-:W-:Y:S02]  /*a8d0*/  FMUL.FTZ R53, R3.reuse, R53 ;  /* 0x0000003503357220 */ /* 0x040fe40000410000 */
[----:B------:R3:W5:Y:S01]  /*a8e0*/  MUFU.EX2 R190, R13 ;  /* 0x0000000d00be7308 */ /* 0x0007620000000800 */
[C---:B------:R-:W-:Y:S01]  /*a8f0*/  HMMA.16816.F32 R48, R168.reuse, R154, R48 ;  /* 0x0000009aa830723c */ /* 0x040fe20000001830 */
[----:B------:R-:W3:Y:S02]  /*a900*/  LDSM.16.MT88.4 R152, [R198+0x1a000] ;  /* 0x01a00000c698783b */ /* 0x000ee40000004200 */
[C---:B------:R-:W-:Y:S02]  /*a910*/  FMUL.FTZ R54, R0.reuse, R54 ;  /* 0x0000003600367220 */ /* 0x040fe40000410000 */
[C---:B------:R-:W-:Y:S02]  /*a920*/  FMUL.FTZ R55, R0.reuse, R55 ;  /* 0x0000003700377220 */ /* 0x040fe40000410000 */
[C---:B------:R-:W-:Y:S02]  /*a930*/  FMUL.FTZ R56, R3.reuse, R56 ;  /* 0x0000003803387220 */ /* 0x040fe40000410000 */
[C---:B------:R-:W-:Y:S01]  /*a940*/  FMUL.FTZ R57, R3.reuse, R57 ;  /* 0x0000003903397220 */ /* 0x040fe20000410000 */
[----:B------:R-:W-:Y:S02]  /*a950*/  MUFU.EX2 R185, R24 ;  /* 0x0000001800b97308 */ /* 0x000fe40000000800 */
[C---:B----4-:R-:W-:Y:S03]  /*a960*/  HMMA.16816.F32 R52, R168.reuse, R156, R52 ;  /* 0x0000009ca834723c */ /* 0x050fe60000001834 */
[C---:B------:R-:W-:Y:S02]  /*a970*/  FMUL.FTZ R58, R0.reuse, R58 ;  /* 0x0000003a003a7220 */ /* 0x040fe40000410000 */
[C---:B------:R-:W-:Y:S02]  /*a980*/  FMUL.FTZ R59, R0.reuse, R59 ;  /* 0x0000003b003b7220 */ /* 0x040fe40000410000 */
[C---:B-1----:R-:W-:Y:S01]  /*a990*/  FMUL.FTZ R18, R0.reuse, R162 ;  /* 0x000000a200127220 */ /* 0x042fe20000410000 */
[----:B------:R-:W-:Y:S01]  /*a9a0*/  MUFU.EX2 R181, R26 ;  /* 0x0000001a00b57308 */ /* 0x000fe20000000800 */
[C---:B------:R-:W-:Y:S03]  /*a9b0*/  FMUL.FTZ R60, R3.reuse, R60 ;  /* 0x0000003c033c7220 */ /* 0x040fe60000410000 */
[C---:B------:R-:W-:Y:S01]  /*a9c0*/  HMMA.16816.F32 R56, R168.reuse, R158, R56 ;  /* 0x0000009ea838723c */ /* 0x040fe20000001838 */
[----:B------:R-:W1:Y:S02]  /*a9d0*/  LDSM.16.MT88.4 R156, [R200+0x1a000] ;  /* 0x01a00000c89c783b */ /* 0x000e640000004200 */
[C---:B------:R-:W-:Y:S02]  /*a9e0*/  FMUL.FTZ R61, R3.reuse, R61 ;  /* 0x0000003d033d7220 */ /* 0x040fe40000410000 */
[C---:B------:R-:W-:Y:S01]  /*a9f0*/  FMUL.FTZ R62, R0.reuse, R62 ;  /* 0x0000003e003e7220 */ /* 0x040fe20000410000 */
[----:B------:R-:W-:Y:S01]  /*aa00*/  MUFU.EX2 R184, R25 ;  /* 0x0000001900b87308 */ /* 0x000fe20000000800 */
        /* <DEDUP_REMOVED lines=106> */
[----:B------:R-:W-:Y:S03]  /*b0b0*/  FMUL.FTZ R141, R3, R141 ;  /* 0x0000008d038d7220 */ /* 0x000fe60000410000 */
[C---:B------:R-:W-:Y:S03]  /*b0c0*/  HMMA.16816.F32 R136, R168.reuse, R174, R136 ;  /* 0x000000aea888723c */ /* 0x040fe60000001888 */
[C---:B------:R-:W-:Y:S02]  /*b0d0*/  FMUL.FTZ R142, R0.reuse, R142 ;  /* 0x0000008e008e7220 */ /* 0x040fe40000410000 */
[----:B------:R-:W-:Y:S02]  /*b0e0*/  FMUL.FTZ R143, R0, R143 ;  /* 0x0000008f008f7220 */ /* 0x000fe40000410000 */
[----:B------:R-:W-:Y:S05]  /*b0f0*/  IMAD.WIDE.U32 R16, R16, -0x2daee0ad, RZ ;  /* 0xd2511f5310107825 */ /* 0x000fea00078e00ff */
[C---:B---3--:R-:W-:Y:S03]  /*b100*/  HMMA.16816.F32 R140, R168.reuse, R152, R140 ;  /* 0x00000098a88c723c */ /* 0x048fe6000000188c */
[----:B------:R-:W-:Y:S01]  /*b110*/  LOP3.LUT R12, R17, UR35, R186, 0x96, !PT ;  /* 0x00000023110c7c12 */ /* 0x000fe2000f8e96ba */
[C---:B------:R-:W-:Y:S01]  /*b120*/  FMUL.FTZ R144, R3.reuse, R144 ;  /* 0x0000009003907220 */ /* 0x040fe20000410000 */
[--C-:B------:R-:W-:Y:S01]  /*b130*/  SHF.R.U32.HI R13, RZ, 0x10, R16.reuse ;  /* 0x00000010ff0d7819 */ /* 0x100fe20000011610 */
[----:B------:R-:W-:Y:S01]  /*b140*/  FMUL.FTZ R145, R3, R145 ;  /* 0x0000009103917220 */ /* 0x000fe20000410000 */
[----:B------:R-:W-:Y:S01]  /*b150*/  LOP3.LUT R152, R12, 0xff, RZ, 0xc0, !PT ;  /* 0x000000ff0c987812 */ /* 0x000fe200078ec0ff */
[----:B------:R-:W-:Y:S01]  /*b160*/  FMUL.FTZ R146, R0, R146 ;  /* 0x0000009200927220 */ /* 0x000fe20000410000 */
[----:B------:R-:W-:Y:S03]  /*b170*/  LOP3.LUT R153, R13, 0xff, RZ, 0xc0, !PT ;  /* 0x000000ff0d997812 */ /* 0x000fe600078ec0ff */
[----:B------:R-:W-:Y:S01]  /*b180*/  LOP3.LUT R13, R12, 0xffff, RZ, 0xc0, !PT ;  /* 0x0000ffff0c0d7812 */ /* 0x000fe200078ec0ff */
[----:B------:R-:W-:Y:S01]  /*b190*/  FMUL.FTZ R147, R0, R147 ;  /* 0x0000009300937220 */ /* 0x000fe20000410000 */
[----:B------:R-:W-:Y:S02]  /*b1a0*/  LOP3.LUT R174, R16, 0xff, RZ, 0xc0, !PT ;  /* 0x000000ff10ae7812 */ /* 0x000fe400078ec0ff */
[----:B------:R-:W-:Y:S02]  /*b1b0*/  SHF.R.U32.HI R13, RZ, 0x8, R13 ;  /* 0x00000008ff0d7819 */ /* 0x000fe4000001160d */
[----:B------:R-:W-:Y:S02]  /*b1c0*/  SHF.R.U32.HI R173, RZ, 0x18, R16 ;  /* 0x00000018ffad7819 */ /* 0x000fe40000011610 */
[----:B------:R-:W-:Y:S01]  /*b1d0*/  PRMT R13, R152, 0x5410, R13 ;  /* 0x00005410980d7816 */ /* 0x000fe2000000000d */
[----:B------:R-:W-:Y:S01]  /*b1e0*/  FFMA.FTZ R152, R15, c[0x0][0x23c], -R180 ;  /* 0x00008f000f987a23 */ /* 0x000fe200000108b4 */
[----:B------:R-:W-:Y:S01]  /*b1f0*/  LOP3.LUT R172, R16, 0xffff, RZ, 0xc0, !PT ;  /* 0x0000ffff10ac7812 */ /* 0x000fe200078ec0ff */
[C---:B------:R-:W-:Y:S01]  /*b200*/  FMUL.FTZ R16, R3.reuse, R160 ;  /* 0x000000a003107220 */ /* 0x040fe20000410000 */
[----:B------:R-:W-:Y:S01]  /*b210*/  SHF.R.U32.HI R149, RZ, 0x10, R12 ;  /* 0x00000010ff957819 */ /* 0x000fe2000001160c */
[----:B------:R-:W-:Y:S01]  /*b220*/  FMUL.FTZ R17, R3, R161 ;  /* 0x000000a103117220 */ /* 0x000fe20000410000 */
[----:B------:R5:W2:Y:S01]  /*b230*/  MUFU.EX2 R186, R152 ;  /* 0x0000009800ba7308 */ /* 0x000aa20000000800 */
[----:B------:R-:W3:Y:S01]  /*b240*/  LDSM.16.MT88.4 R160, [R197+0x18800] ;  /* 0x01880000c5a0783b */ /* 0x000ee20000004200 */
[----:B------:R-:W-:Y:S01]  /*b250*/  SHF.R.U32.HI R172, RZ, 0x8, R172 ;  /* 0x00000008ffac7819 */ /* 0x000fe200000116ac */
[C---:B------:R-:W-:Y:S01]  /*b260*/  FMUL.FTZ R15, R0.reuse, R167 ;  /* 0x000000a7000f7220 */ /* 0x040fe20000410000 */
[----:B------:R-:W-:Y:S01]  /*b270*/  SHF.R.U32.HI R150, RZ, 0x18, R12 ;  /* 0x00000018ff967819 */ /* 0x000fe2000001160c */
[----:B------:R-:W-:Y:S01]  /*b280*/  FFMA.FTZ R0, R0, R239, R195 ;  /* 0x000000ef00007223 */ /* 0x000fe200000100c3 */
[C---:B------:R-:W-:Y:S03]  /*b290*/  HMMA.16816.F32 R16, R168.reuse, R154, R16 ;  /* 0x0000009aa810723c */ /* 0x040fe60000001810 */
[----:B------:R-:W-:Y:S01]  /*b2a0*/  LOP3.LUT R12, R149, 0xff, RZ, 0xc0, !PT ;  /* 0x000000ff950c7812 */ /* 0x000fe200078ec0ff */
[----:B------:R-:W-:Y:S01]  /*b2b0*/  FADD.FTZ R0, R194, R0 ;  /* 0x00000000c2007221 */ /* 0x000fe20000010000 */
[----:B------:R-:W-:Y:S02]  /*b2c0*/  PRMT R149, R174, 0x5410, R172 ;  /* 0x00005410ae957816 */ /* 0x000fe400000000ac */
[----:B------:R-:W-:Y:S01]  /*b2d0*/  PRMT R176, R153, 0x5410, R173 ;  /* 0x0000541099b07816 */ /* 0x000fe200000000ad */
[----:B------:R-:W-:Y:S01]  /*b2e0*/  FADD.FTZ R0, R225, R0 ;  /* 0x00000000e1007221 */ /* 0x000fe20000010000 */
[----:B------:R-:W4:Y:S03]  /*b2f0*/  LDSM.16.MT88.4 R172, [R198+0x18800] ;  /* 0x01880000c6ac783b */ /* 0x000f260000004200 */
[----:B------:R-:W-:Y:S01]  /*b300*/  PRMT R153, R12, 0x5410, R150 ;  /* 0x000054100c997816 */ /* 0x000fe20000000096 */
[C---:B------:R-:W-:Y:S01]  /*b310*/  FMUL.FTZ R12, R3.reuse, R164 ;  /* 0x000000a4030c7220 */ /* 0x040fe20000410000 */
[--C-:B------:R-:W-:Y:S01]  /*b320*/  HSET2.LE.AND R150, R13, R246.reuse, PT ;  /* 0x000000f60d967233 */ /* 0x100fe20003803000 */
[----:B------:R-:W-:Y:S01]  /*b330*/  FMUL.FTZ R13, R3, R165 ;  /* 0x000000a5030d7220 */ /* 0x000fe20000410000 */
[--C-:B------:R-:W-:Y:S01]  /*b340*/  HSET2.LE.AND R149, R149, R246.reuse, PT ;  /* 0x000000f695957233 */ /* 0x100fe20003803000 */
[----:B------:R-:W4:Y:S01]  /*b350*/  LDSM.16.MT88.4 R164, [R200+0x18800] ;  /* 0x01880000c8a4783b */ /* 0x000f220000004200 */
[----:B------:R-:W-:Y:S01]  /*b360*/  F2FP.PACK_AB R154, R192, R193 ;  /* 0x000000c1c09a723e */ /* 0x000fe200000000ff */
[--C-:B------:R-:W-:Y:S01]  /*b370*/  HSET2.LE.AND R155, R176, R246.reuse, PT ;  /* 0x000000f6b09b7233 */ /* 0x100fe20003803000 */
[----:B-----5:R-:W-:Y:S01]  /*b380*/  F2FP.PACK_AB R152, R190, R191 ;  /* 0x000000bfbe98723e */ /* 0x020fe200000000ff */
[--C-:B------:R-:W-:Y:S01]  /*b390*/  HSET2.LE.AND R153, R153, R246.reuse, PT ;  /* 0x000000f699997233 */ /* 0x100fe20003803000 */
[C---:B-1----:R-:W-:Y:S03]  /*b3a0*/  HMMA.16816.F32 R12, R168.reuse, R156, R12 ;  /* 0x0000009ca80c723c */ /* 0x042fe6000000180c */
[----:B------:R-:W-:Y:S01]  /*b3b0*/  LOP3.LUT R154, R149, R154, RZ, 0xc0, !PT ;  /* 0x0000009a959a7212 */ /* 0x000fe200078ec0ff */
[----:B------:R-:W-:Y:S01]  /*b3c0*/  FFMA.FTZ R3, R3, R238, R227 ;  /* 0x000000ee03037223 */ /* 0x000fe200000100e3 */
[----:B------:R-:W-:Y:S01]  /*b3d0*/  LOP3.LUT R152, R150, R152, RZ, 0xc0, !PT ;  /* 0x0000009896987212 */ /* 0x000fe200078ec0ff */
[----:B------:R-:W-:Y:S01]  /*b3e0*/  FADD.FTZ R0, R224, R0 ;  /* 0x00000000e0007221 */ /* 0x000fe20000010000 */
[----:B------:R-:W-:Y:S01]  /*b3f0*/  F2FP.PACK_AB R149, R188, R189 ;  /* 0x000000bdbc95723e */ /* 0x000fe200000000ff */
[----:B------:R-:W-:Y:S01]  /*b400*/  HMMA.16816.F32 R144, R168, R158, R144 ;  /* 0x0000009ea890723c */ /* 0x000fe20000001890 */
[----:B------:R-:W1:Y:S03]  /*b410*/  LDSM.16.MT88.4 R156, [R199+0x18800] ;  /* 0x01880000c79c783b */ /* 0x000e660000004200 */
[----:B--2---:R-:W-:Y:S01]  /*b420*/  F2FP.PACK_AB R150, R186, R187 ;  /* 0x000000bbba96723e */ /* 0x004fe200000000ff */
[----:B------:R-:W-:Y:S01]  /*b430*/  FADD.FTZ R3, R226, R3 ;  /* 0x00000003e2037221 */ /* 0x000fe20000010000 */
[----:B------:R-:W-:Y:S01]  /*b440*/  LOP3.LUT R155, R155, R149, RZ, 0xc0, !PT ;  /* 0x000000959b9b7212 */ /* 0x000fe200078ec0ff */
[----:B------:R-:W-:Y:S01]  /*b450*/  FADD.FTZ R0, R187, R0 ;  /* 0x00000000bb007221 */ /* 0x000fe20000010000 */
[----:B------:R-:W-:Y:S01]  /*b460*/  LOP3.LUT R153, R153, R150, RZ, 0xc0, !PT ;  /* 0x0000009699997212 */ /* 0x000fe200078ec0ff */
[----:B------:R-:W-:Y:S03]  /*b470*/  LDSM.16.MT88.4 R168, [R198+0x1a800] ;  /* 0x01a80000c6a8783b */ /* 0x000fe60000004200 */
[----:B------:R-:W-:Y:S01]  /*b480*/  MOV R149, UR12 ;  /* 0x0000000c00957c02 */ /* 0x000fe20008000f00 */
[----:B------:R-:W-:Y:S02]  /*b490*/  FADD.FTZ R3, R229, R3 ;  /* 0x00000003e5037221 */ /* 0x000fe40000010000 */
[C---:B---3--:R-:W-:Y:S05]  /*b4a0*/  HMMA.16816.F32 R4, R152.reuse, R160, R4 ;  /* 0x000000a09804723c */ /* 0x048fea0000001804 */
[----:B------:R-:W-:Y:S01]  /*b4b0*/  LOP3.LUT R149, R237, UR23, R149, 0x96, !PT ;  /* 0x00000017ed957c12 */ /* 0x000fe2000f8e9695 */
        /* <DEDUP_REMOVED lines=10> */
[----:B------:R-:W-:Y:S02]  /*b560*/  FADD.FTZ R3, R193, R3 ;  /* 0x00000003c1037221 */ /* 0x000fe40000010000 */
[----:B------:R-:W-:Y:S02]  /*b570*/  FADD.FTZ R0, R188, R0 ;  /* 0x00000000bc007221 */ /* 0x000fe40000010000 */
[C---:B------:R-:W-:Y:S04]  /*b580*/  HMMA.16816.F32 R44, R152.reuse, R164, R44 ;  /* 0x000000a4982c723c */ /* 0x040fe8000000182c */
[----:B------:R-:W-:Y:S04]  /*b590*/  FADD.FTZ R3, R192, R3 ;  /* 0x00000003c0037221 */ /* 0x000fe80000010000 */
        /* <DEDUP_REMOVED lines=27> */
[----:B------:R-:W-:Y:S02]  /*b750*/  LOP3.LUT R168, R183, UR32, R168, 0x96, !PT ;  /* 0x00000020b7a87c12 */ /* 0x000fe4000f8e96a8 */
[C---:B---3--:R-:W-:Y:S01]  /*b760*/  HMMA.16816.F32 R116, R152.reuse, R172, R116 ;  /* 0x000000ac9874723c */ /* 0x048fe20000001874 */
[----:B------:R3:W4:Y:S03]  /*b770*/  MUFU.EX2 R183, R20 ;  /* 0x0000001400b77308 */ /* 0x0007260000000800 */
[----:B------:R-:W-:Y:S04]  /*b780*/  IMAD.WIDE.U32 R168, R168, -0x2daee0ad, RZ ;  /* 0xd2511f53a8a87825 */ /* 0x000fe800078e00ff */
[C---:B------:R-:W-:Y:S03]  /*b790*/  HMMA.16816.F32 R120, R152.reuse, R174, R120 ;  /* 0x000000ae9878723c */ /* 0x040fe60000001878 */
[----:B------:R-:W-:Y:S01]  /*b7a0*/  MUFU.EX2 R175, R29 ;  /* 0x0000001d00af7308 */ /* 0x000fe20000000800 */
[----:B------:R-:W-:Y:S04]  /*b7b0*/  IMAD.WIDE.U32 R170, R149, -0x2daee0ad, RZ ;  /* 0xd2511f5395aa7825 */ /* 0x000fe800078e00ff */
[C---:B-1----:R-:W-:Y:S04]  /*b7c0*/  HMMA.16816.F32 R124, R152.reuse, R156, R124 ;  /* 0x0000009c987c723c */ /* 0x042fe8000000187c */
[----:B------:R-:W-:Y:S01]  /*b7d0*/  LOP3.LUT R149, R171, UR31, R234, 0x96, !PT ;  /* 0x0000001fab957c12 */ /* 0x000fe2000f8e96ea */
[----:B------:R-:W-:Y:S01]  /*b7e0*/  MUFU.EX2 R174, R32 ;  /* 0x0000002000ae7308 */ /* 0x000fe20000000800 */
[----:B------:R-:W-:Y:S02]  /*b7f0*/  LOP3.LUT R24, R169, UR29, R170, 0x96, !PT ;  /* 0x0000001da9187c12 */ /* 0x000fe4000f8e96aa */
[C---:B------:R-:W-:Y:S04]  /*b800*/  HMMA.16816.F32 R128, R152.reuse, R158, R128 ;  /* 0x0000009e9880723c */ /* 0x040fe80000001880 */
[----:B------:R-:W-:Y:S03]  /*b810*/  IMAD.WIDE.U32 R156, R149, -0x326172a9, RZ ;  /* 0xcd9e8d57959c7825 */ /* 0x000fe600078e00ff */
[----:B------:R-:W-:Y:S01]  /*b820*/  MUFU.EX2 R169, R31 ;  /* 0x0000001f00a97308 */ /* 0x000fe20000000800 */
[C---:B--2---:R-:W-:Y:S04]  /*b830*/  HMMA.16816.F32 R132, R152.reuse, R160, R132 ;  /* 0x000000a09884723c */ /* 0x044fe80000001884 */
[----:B------:R-:W-:Y:S01]  /*b840*/  IMAD.WIDE.U32 R170, R24, -0x326172a9, RZ ;  /* 0xcd9e8d5718aa7825 */ /* 0x000fe200078e00ff */
[----:B------:R-:W-:Y:S03]  /*b850*/  LOP3.LUT R24, R157, UR30, R182, 0x96, !PT ;  /* 0x0000001e9d187c12 */ /* 0x000fe6000f8e96b6 */
[C---:B------:R-:W-:Y:S01]  /*b860*/  HMMA.16816.F32 R136, R152.reuse, R162, R136 ;  /* 0x000000a29888723c */ /* 0x040fe20000001888 */
[----:B------:R1:W2:Y:S03]  /*b870*/  MUFU.EX2 R182, R21 ;  /* 0x0000001500b67308 */ /* 0x0002a60000000800 */
[----:B------:R-:W-:Y:S01]  /*b880*/  LOP3.LUT R149, R171, UR17, R156, 0x96, !PT ;  /* 0x00000011ab957c12 */ /* 0x000fe2000f8e969c */
[----:B------:R-:W-:Y:S01]  /*b890*/  IMAD.WIDE.U32 R24, R24, -0x2daee0ad, RZ ;  /* 0xd2511f5318187825 */ /* 0x000fe200078e00ff */
[----:B------:R-:W5:Y:S02]  /*b8a0*/  LDSM.16.MT88.4 R156, [R199+0x1e800] ;  /* 0x01e80000c79c783b */ /* 0x000f640000004200 */
[C---:B------:R-:W-:Y:S03]  /*b8b0*/  HMMA.16816.F32 R140, R152.reuse, R164, R140 ;  /* 0x000000a4988c723c */ /* 0x040fe6000000188c */
[----:B------:R-:W-:Y:S01]  /*b8c0*/  MUFU.EX2 R165, R23 ;  /* 0x0000001700a57308 */ /* 0x000fe20000000800 */
[----:B------:R-:W-:Y:S04]  /*b8d0*/  IMAD.WIDE.U32 R172, R149, -0x2daee0ad, RZ ;  /* 0xd2511f5395ac7825 */ /* 0x000fe800078e00ff */
[C---:B------:R-:W-:Y:S04]  /*b8e0*/  HMMA.16816.F32 R16, R152.reuse, R166, R16 ;  /* 0x000000a69810723c */ /* 0x040fe80000001810 */
[----:B------:R-:W-:Y:S01]  /*b8f0*/  FFMA.FTZ R149, R22, c[0x0][0x23c], -R180 ;  /* 0x00008f0016957a23 */ /* 0x000fe200000108b4 */
[----:B---3--:R-:W-:Y:S01]  /*b900*/  LOP3.LUT R20, R173, UR5, R24, 0x96, !PT ;  /* 0x00000005ad147c12 */ /* 0x008fe2000f8e9618 */
[----:B------:R-:W-:Y:S01]  /*b910*/  MUFU.EX2 R171, R30 ;  /* 0x0000001e00ab7308 */ /* 0x000fe20000000800 */
[----:B------:R-:W-:Y:S01]  /*b920*/  LOP3.LUT R24, R25, UR14, R168, 0x96, !PT ;  /* 0x0000000e19187c12 */ /* 0x000fe2000f8e96a8 */
[----:B------:R-:W-:Y:S04]  /*b930*/  FFMA.FTZ R180, R35, c[0x0][0x23c], -R180 ;  /* 0x00008f0023b47a23 */ /* 0x000fe800000108b4 */
[----:B-1----:R-:W-:Y:S04]  /*b940*/  IMAD.WIDE.U32 R20, R20, -0x326172a9, RZ ;  /* 0xcd9e8d5714147825 */ /* 0x002fe800078e00ff */
[----:B------:R-:W1:Y:S01]  /*b950*/  MUFU.EX2 R178, R149 ;  /* 0x0000009500b27308 */ /* 0x000e620000000800 */
[----:B------:R-:W-:Y:S01]  /*b960*/  IMAD.WIDE.U32 R176, R24, -0x326172a9, RZ ;  /* 0xcd9e8d5718b07825 */ /* 0x000fe200078e00ff */
[C---:B------:R-:W-:Y:S02]  /*b970*/  LOP3.LUT R26, R20.reuse, 0xffff, RZ, 0xc0, !PT ;  /* 0x0000ffff141a7812 */ /* 0x040fe400078ec0ff */
[----:B------:R-:W-:Y:S01]  /*b980*/  LOP3.LUT R160, R20, 0xff, RZ, 0xc0, !PT ;  /* 0x000000ff14a07812 */ /* 0x000fe200078ec0ff */
[----:B----4-:R-:W-:Y:S01]  /*b990*/  FADD.FTZ R3, R183, R3 ;  /* 0x00000003b7037221 */ /* 0x010fe20000010000 */
[----:B------:R-:W-:Y:S02]  /*b9a0*/  LOP3.LUT R21, R21, UR36, R176, 0x96, !PT ;  /* 0x0000002415157c12 */ /* 0x000fe4000f8e96b0 */
[--C-:B------:R-:W-:Y:S01]  /*b9b0*/  SHF.R.U32.HI R25, RZ, 0x10, R20.reuse ;  /* 0x00000010ff197819 */ /* 0x100fe20000011614 */
[----:B--2---:R-:W-:Y:S01]  /*b9c0*/  FADD.FTZ R3, R182, R3 ;  /* 0x00000003b6037221 */ /* 0x004fe20000010000 */
[----:B------:R-:W-:Y:S01]  /*b9d0*/  SHF.R.U32.HI R150, RZ, 0x18, R20 ;  /* 0x00000018ff967819 */ /* 0x000fe20000011614 */
[----:B------:R-:W-:Y:S01]  /*b9e0*/  MUFU.EX2 R168, R34 ;  /* 0x0000002200a87308 */ /* 0x000fe20000000800 */
[----:B------:R-:W-:Y:S01]  /*b9f0*/  LOP3.LUT R20, R21, 0xffff, RZ, 0xc0, !PT ;  /* 0x0000ffff15147812 */ /* 0x000fe200078ec0ff */
[----:B------:R-:W-:Y:S01]  /*ba00*/  FADD.FTZ R3, R185, R3 ;  /* 0x00000003b9037221 */ /* 0x000fe20000010000 */
[C---:B-----5:R-:W-:Y:S03]  /*ba10*/  HMMA.16816.F32 R12, R152.reuse, R156, R12 ;  /* 0x0000009c980c723c */ /* 0x060fe6000000180c */
[----:B------:R-:W-:Y:S01]  /*ba20*/  SHF.R.U32.HI R26, RZ, 0x8, R26 ;  /* 0x00000008ff1a7819 */ /* 0x000fe2000001161a */
[----:B------:R-:W-:Y:S01]  /*ba30*/  FADD.FTZ R3, R184, R3 ;  /* 0x00000003b8037221 */ /* 0x000fe20000010000 */
[----:B------:R-:W-:Y:S02]  /*ba40*/  LOP3.LUT R25, R25, 0xff, RZ, 0xc0, !PT ;  /* 0x000000ff19197812 */ /* 0x000fe400078ec0ff */
[--C-:B------:R-:W-:Y:S01]  /*ba50*/  SHF.R.U32.HI R24, RZ, 0x10, R21.reuse ;  /* 0x00000010ff187819 */ /* 0x100fe20000011615 */
[----:B------:R-:W-:Y:S01]  /*ba60*/  HMMA.16816.F32 R144, R152, R158, R144 ;  /* 0x0000009e9890723c */ /* 0x000fe20000001890 */
[----:B------:R-:W-:Y:S01]  /*ba70*/  LDSM.16.MT88.4 R152, [R200+0x19000] ;  /* 0x01900000c898783b */ /* 0x000fe20000004200 */
[----:B------:R-:W-:Y:S02]  /*ba80*/  MUFU.EX2 R173, R151 ;  /* 0x0000009700ad7308 */ /* 0x000fe40000000800 */
[----:B------:R-:W-:Y:S01]  /*ba90*/  LOP3.LUT R27, R21, 0xff, RZ, 0xc0, !PT ;  /* 0x000000ff151b7812 */ /* 0x000fe200078ec0ff */
[----:B-1----:R-:W-:Y:S01]  /*baa0*/  FADD.FTZ R0, R178, R0 ;  /* 0x00000000b2007221 */ /* 0x002fe20000010000 */
[----:B------:R-:W-:Y:S02]  /*bab0*/  SHF.R.U32.HI R22, RZ, 0x18, R21 ;  /* 0x00000018ff167819 */ /* 0x000fe40000011615 */
[----:B------:R-:W-:Y:S01]  /*bac0*/  SHF.R.U32.HI R21, RZ, 0x8, R20 ;  /* 0x00000008ff157819 */ /* 0x000fe20000011614 */
[----:B------:R-:W-:Y:S03]  /*bad0*/  LDSM.16.MT88.4 R156, [R199+0x19000] ;  /* 0x01900000c79c783b */ /* 0x000fe60000004200 */
[----:B------:R-:W-:Y:S01]  /*bae0*/  LOP3.LUT R20, R24, 0xff, RZ, 0xc0, !PT ;  /* 0x000000ff18147812 */ /* 0x000fe200078ec0ff */
[----:B------:R-:W1:Y:S01]  /*baf0*/  MUFU.EX2 R176, R28 ;  /* 0x0000001c00b07308 */ /* 0x000e620000000800 */
[----:B------:R-:W-:Y:S01]  /*bb00*/  PRMT R149, R160, 0x5410, R26 ;  /* 0x00005410a0957816 */ /* 0x000fe2000000001a */
[----:B------:R-:W-:Y:S01]  /*bb10*/  FADD.FTZ R0, R165, R0 ;  /* 0x00000000a5007221 */ /* 0x000fe20000010000 */
[----:B------:R-:W-:Y:S01]  /*bb20*/  PRMT R164, R25, 0x5410, R150 ;  /* 0x0000541019a47816 */ /* 0x000fe20000000096 */
[----:B------:R-:W-:Y:S01]  /*bb30*/  LDSM.16.MT88.4 R160, [R198+0x19000] ;  /* 0x01900000c6a0783b */ /* 0x000fe20000004200 */
[----:B------:R-:W-:Y:S01]  /*bb40*/  PRMT R21, R27, 0x5410, R21 ;  /* 0x000054101b157816 */ /* 0x000fe20000000015 */
[----:B------:R-:W-:Y:S01]  /*bb50*/  FADD.FTZ R0, R181, R0 ;  /* 0x00000000b5007221 */ /* 0x000fe20000010000 */
[----:B------:R-:W-:Y:S01]  /*bb60*/  PRMT R150, R20, 0x5410, R22 ;  /* 0x0000541014967816 */ /* 0x000fe20000000016 */
[--C-:B------:R-:W-:Y:S01]  /*bb70*/  HSET2.LE.AND R22, R149, R246.reuse, PT ;  /* 0x000000f695167233 */ /* 0x100fe20003803000 */
[----:B------:R-:W-:Y:S01]  /*bb80*/  F2FP.PACK_AB R20, R184, R185 ;  /* 0x000000b9b814723e */ /* 0x000fe200000000ff */
[--C-:B------:R-:W-:Y:S01]  /*bb90*/  HSET2.LE.AND R21, R21, R246.reuse, PT ;  /* 0x000000f615157233 */ /* 0x100fe20003803000 */
[----:B------:R-:W-:Y:S01]  /*bba0*/  F2FP.PACK_AB R23, R182, R183 ;  /* 0x000000b7b617723e */ /* 0x000fe200000000ff */
[----:B------:R-:W2:Y:S01]  /*bbb0*/  LDSM.16.MT88.4 R24, [R197+0x19000] ;  /* 0x01900000c518783b */ /* 0x000ea20000004200 */
[----:B------:R-:W-:Y:S01]  /*bbc0*/  LOP3.LUT R22, R22, R20, RZ, 0xc0, !PT ;  /* 0x0000001416167212 */ /* 0x000fe200078ec0ff */
[--C-:B------:R-:W-:Y:S01]  /*bbd0*/  HSET2.LE.AND R149, R150, R246.reuse, PT ;  /* 0x000000f696957233 */ /* 0x100fe20003803000 */
[----:B------:R-:W-:Y:S01]  /*bbe0*/  LOP3.LUT R20, R21, R23, RZ, 0xc0, !PT ;  /* 0x0000001715147212 */ /* 0x000fe200078ec0ff */
[--C-:B------:R-:W-:Y:S01]  /*bbf0*/  HSET2.LE.AND R23, R164, R246.reuse, PT ;  /* 0x000000f6a4177233 */ /* 0x100fe20003803000 */
[----:B------:R-:W-:Y:S01]  /*bc00*/  F2FP.PACK_AB R150, R165, R178 ;  /* 0x000000b2a596723e */ /* 0x000fe200000000ff */
[----:B------:R-:W3:Y:S01]  /*bc10*/  MUFU.EX2 R180, R180 ;  /* 0x000000b400b47308 */ /* 0x000ee20000000800 */
[C---:B------:R-:W-:Y:S01]  /*bc20*/  F2FP.PACK_AB R21, R179.reuse, R181 ;  /* 0x000000b5b315723e */ /* 0x040fe200000000ff */
[----:B------:R-:W-:Y:S03]  /*bc30*/  FADD.FTZ R0, R179, R0 ;  /* 0x00000000b3007221 */ /* 0x000fe60000010000 */
[----:B------:R-:W-:Y:S01]  /*bc40*/  LOP3.LUT R23, R23, R21, RZ, 0xc0, !PT ;  /* 0x0000001517177212 */ /* 0x000fe200078ec0ff */
[----:B-1----:R-:W-:Y:S01]  /*bc50*/  FADD.FTZ R3, R176, R3 ;  /* 0x00000003b0037221 */ /* 0x002fe20000010000 */
[----:B------:R-:W-:Y:S01]  /*bc60*/  LOP3.LUT R21, R149, R150, RZ, 0xc0, !PT ;  /* 0x0000009695157212 */ /* 0x000fe200078ec0ff */
[----:B------:R-:W-:Y:S01]  /*bc70*/  FADD.FTZ R0, R171, R0 ;  /* 0x00000000ab007221 */ /* 0x000fe20000010000 */
[----:B------:R-:W-:Y:S01]  /*bc80*/  LOP3.LUT R28, R177, UR9, R170, 0x96, !PT ;  /* 0x00000009b11c7c12 */ /* 0x000fe2000f8e96aa */
[----:B------:R-:W-:Y:S02]  /*bc90*/  FADD.FTZ R3, R175, R3 ;  /* 0x00000003af037221 */ /* 0x000fe40000010000 */
[----:B------:R-:W-:Y:S02]  /*bca0*/  FADD.FTZ R0, R169, R0 ;  /* 0x00000000a9007221 */ /* 0x000fe40000010000 */
[----:B------:R-:W-:Y:S04]  /*bcb0*/  IMAD.WIDE.U32 R28, R28, -0x2daee0ad, RZ ;  /* 0xd2511f531c1c7825 */ /* 0x000fe800078e00ff */
[----:B------:R-:W-:Y:S01]  /*bcc0*/  FADD.FTZ R3, R174, R3 ;  /* 0x00000003ae037221 */ /* 0x000fe20000010000 */
[----:B------:R-:W-:Y:S01]  /*bcd0*/  LOP3.LUT R32, R29, UR35, R172, 0x96, !PT ;  /* 0x000000231d207c12 */ /* 0x000fe2000f8e96ac */
[----:B------:R-:W-:Y:S01]  /*bce0*/  FADD.FTZ R0, R168, R0 ;  /* 0x00000000a8007221 */ /* 0x000fe20000010000 */
[----:B------:R-:W-:Y:S01]  /*bcf0*/  SHF.R.U32.HI R35, RZ, 0x10, R28 ;  /* 0x00000010ff237819 */ /* 0x000fe2000001161c */
[----:B------:R-:W-:Y:S01]  /*bd00*/  FADD.FTZ R238, R173, R3 ;  /* 0x00000003adee7221 */ /* 0x000fe20000010000 */
[----:B------:R-:W-:Y:S01]  /*bd10*/  LOP3.LUT R33, R32, 0xffff, RZ, 0xc0, !PT ;  /* 0x0000ffff20217812 */ /* 0x000fe200078ec0ff */
[----:B---3--:R-:W-:Y:S01]  /*bd20*/  FADD.FTZ R239, R180, R0 ;  /* 0x00000000b4ef7221 */ /* 0x008fe20000010000 */
[--C-:B------:R-:W-:Y:S02]  /*bd30*/  SHF.R.U32.HI R34, RZ, 0x10, R32.reuse ;  /* 0x00000010ff227819 */ /* 0x100fe40000011620 */
[----:B------:R-:W-:Y:S02]  /*bd40*/  LOP3.LUT R35, R35, 0xff, RZ, 0xc0, !PT ;  /* 0x000000ff23237812 */ /* 0x000fe400078ec0ff */
[----:B------:R-:W-:Y:S02]  /*bd50*/  SHF.R.U32.HI R151, RZ, 0x18, R32 ;  /* 0x00000018ff977819 */ /* 0x000fe40000011620 */
[----:B------:R-:W-:Y:S02]  /*bd60*/  SHF.R.U32.HI R150, RZ, 0x8, R33 ;  /* 0x00000008ff967819 */ /* 0x000fe40000011621 */
[----:B------:R-:W-:Y:S01]  /*bd70*/  LOP3.LUT R149, R34, 0xff, RZ, 0xc0, !PT ;  /* 0x000000ff22957812 */ /* 0x000fe200078ec0ff */
[C---:B--2---:R-:W-:Y:S05]  /*bd80*/  HMMA.16816.F32 R4, R20.reuse, R24, R4 ;  /* 0x000000181404723c */ /* 0x044fea0000001804 */
[----:B------:R-:W-:Y:S02]  /*bd90*/  PRMT R149, R149, 0x5410, R151 ;  /* 0x0000541095957816 */ /* 0x000fe40000000097 */
[----:B------:R-:W-:Y:S01]  /*bda0*/  MOV R3, R148 ;  /* 0x0000009400037202 */ /* 0x000fe20000000f00 */
[C---:B------:R-:W-:Y:S01]  /*bdb0*/  HMMA.16816.F32 R8, R20.reuse, R26, R8 ;  /* 0x0000001a1408723c */ /* 0x040fe20000001808 */
[----:B------:R-:W1:Y:S03]  /*bdc0*/  LDSM.16.MT88.4 R24, [R197+0x1b000] ;  /* 0x01b00000c518783b */ /* 0x000e660000004200 */
[--C-:B------:R-:W-:Y:S04]  /*bdd0*/  HSET2.LE.AND R149, R149, R246.reuse, PT ;  /* 0x000000f695957233 */ /* 0x100fe80003803000 */
[C---:B------:R-:W-:Y:S08]  /*bde0*/  HMMA.16816.F32 R36, R20.reuse, R160, R36 ;  /* 0x000000a01424723c */ /* 0x040ff00000001824 */
        /* <DEDUP_REMOVED lines=37> */
[----:B------:R-:W-:Y:S07]  /*c040*/  LDSM.16.MT88.4 R160, [R199+0x19800] ;  /* 0x01980000c7a0783b */ /* 0x000fee0000004200 */
[C---:B---3--:R-:W-:Y:S07]  /*c050*/  HMMA.16816.F32 R140, R20.reuse, R152, R140 ;  /* 0x00000098148c723c */ /* 0x048fee000000188c */
[----:B------:R-:W-:Y:S01]  /*c060*/  LOP3.LUT R153, R28, 0xffff, RZ, 0xc0, !PT ;  /* 0x0000ffff1c997812 */ /* 0x000fe200078ec0ff */
[C---:B------:R-:W-:Y:S04]  /*c070*/  HMMA.16816.F32 R16, R20.reuse, R154, R16 ;  /* 0x0000009a1410723c */ /* 0x040fe80000001810 */
[----:B------:R-:W-:Y:S02]  /*c080*/  LOP3.LUT R152, R32, 0xff, RZ, 0xc0, !PT ;  /* 0x000000ff20987812 */ /* 0x000fe400078ec0ff */
[----:B------:R-:W-:Y:S02]  /*c090*/  SHF.R.U32.HI R153, RZ, 0x8, R153 ;  /* 0x00000008ff997819 */ /* 0x000fe40000011699 */
[C---:B----4-:R-:W-:Y:S04]  /*c0a0*/  HMMA.16816.F32 R12, R20.reuse, R156, R12 ;  /* 0x0000009c140c723c */ /* 0x050fe8000000180c */
[----:B------:R-:W-:Y:S02]  /*c0b0*/  LOP3.LUT R154, R28, 0xff, RZ, 0xc0, !PT ;  /* 0x000000ff1c9a7812 */ /* 0x000fe400078ec0ff */
[----:B------:R-:W-:Y:S02]  /*c0c0*/  SHF.R.U32.HI R155, RZ, 0x18, R28 ;  /* 0x00000018ff9b7819 */ /* 0x000fe4000001161c */
[----:B------:R-:W-:Y:S01]  /*c0d0*/  HMMA.16816.F32 R144, R20, R158, R144 ;  /* 0x0000009e1490723c */ /* 0x000fe20000001890 */
[----:B------:R-:W2:Y:S03]  /*c0e0*/  LDSM.16.MT88.4 R28, [R198+0x19800] ;  /* 0x01980000c61c783b */ /* 0x000ea60000004200 */
[----:B------:R-:W-:Y:S02]  /*c0f0*/  PRMT R154, R154, 0x5410, R153 ;  /* 0x000054109a9a7816 */ /* 0x000fe40000000099 */
[----:B------:R-:W-:Y:S02]  /*c100*/  PRMT R153, R35, 0x5410, R155 ;  /* 0x0000541023997816 */ /* 0x000fe4000000009b */
[----:B------:R-:W-:Y:S01]  /*c110*/  PRMT R150, R152, 0x5410, R150 ;  /* 0x0000541098967816 */ /* 0x000fe20000000096 */
[--C-:B------:R-:W-:Y:S01]  /*c120*/  HSET2.LE.AND R22, R154, R246.reuse, PT ;  /* 0x000000f69a167233 */ /* 0x100fe20003803000 */
[----:B------:R-:W3:Y:S02]  /*c130*/  LDSM.16.MT88.4 R32, [R200+0x19800] ;  /* 0x01980000c820783b */ /* 0x000ee40000004200 */
[--C-:B------:R-:W-:Y:S01]  /*c140*/  HSET2.LE.AND R151, R153, R246.reuse, PT ;  /* 0x000000f699977233 */ /* 0x100fe20003803000 */
[----:B------:R-:W-:Y:S01]  /*c150*/  F2FP.PACK_AB R152, R180, R168 ;  /* 0x000000a8b498723e */ /* 0x000fe200000000ff */
[----:B------:R-:W-:Y:S01]  /*c160*/  HSET2.LE.AND R20, R150, R246, PT ;  /* 0x000000f696147233 */ /* 0x000fe20003803000 */
[----:B------:R-:W-:Y:S02]  /*c170*/  F2FP.PACK_AB R21, R175, R176 ;  /* 0x000000b0af15723e */ /* 0x000fe400000000ff */
[----:B------:R-:W-:Y:S02]  /*c180*/  F2FP.PACK_AB R23, R173, R174 ;  /* 0x000000aead17723e */ /* 0x000fe400000000ff */
[----:B------:R-:W-:Y:S02]  /*c190*/  F2FP.PACK_AB R150, R169, R171 ;  /* 0x000000aba996723e */ /* 0x000fe400000000ff */
[----:B------:R-:W-:Y:S02]  /*c1a0*/  LOP3.LUT R20, R20, R21, RZ, 0xc0, !PT ;  /* 0x0000001514147212 */ /* 0x000fe400078ec0ff */
[----:B------:R-:W-:Y:S02]  /*c1b0*/  LOP3.LUT R22, R22, R23, RZ, 0xc0, !PT ;  /* 0x0000001716167212 */ /* 0x000fe400078ec0ff */
[----:B------:R-:W-:Y:S02]  /*c1c0*/  LOP3.LUT R21, R149, R150, RZ, 0xc0, !PT ;  /* 0x0000009695157212 */ /* 0x000fe400078ec0ff */
[----:B------:R-:W-:Y:S02]  /*c1d0*/  LOP3.LUT R23, R151, R152, RZ, 0xc0, !PT ;  /* 0x0000009897177212 */ /* 0x000fe400078ec0ff */
[----:B------:R-:W-:Y:S05]  /*c1e0*/  MOV R149, R2 ;  /* 0x0000000200957202 */ /* 0x000fea0000000f00 */
[C---:B-1----:R-:W-:Y:S01]  /*c1f0*/  HMMA.16816.F32 R152, R20.reuse, R24, R4 ;  /* 0x000000181498723c */ /* 0x042fe20000001804 */
[----:B------:R-:W1:Y:S07]  /*c200*/  LDSM.16.MT88.4 R4, [R197+0x1b800] ;  /* 0x01b80000c504783b */ /* 0x000e6e0000004200 */
[C---:B------:R-:W-:Y:S01]  /*c210*/  HMMA.16816.F32 R156, R20.reuse, R26, R8 ;  /* 0x0000001a149c723c */ /* 0x040fe20000001808 */
[----:B------:R-:W4:Y:S07]  /*c220*/  LDSM.16.MT88.4 R8, [R198+0x1b800] ;  /* 0x01b80000c608783b */ /* 0x000f2e0000004200 */
[C---:B--2---:R-:W-:Y:S01]  /*c230*/  HMMA.16816.F32 R36, R20.reuse, R28, R36 ;  /* 0x0000001c1424723c */ /* 0x044fe20000001824 */
[----:B------:R-:W2:Y:S07]  /*c240*/  LDSM.16.MT88.4 R24, [R200+0x1b800] ;  /* 0x01b80000c818783b */ /* 0x000eae0000004200 */
[C---:B------:R-:W-:Y:S01]  /*c250*/  HMMA.16816.F32 R40, R20.reuse, R30, R40 ;  /* 0x0000001e1428723c */ /* 0x040fe20000001828 */
[----:B------:R-:W5:Y:S07]  /*c260*/  LDSM.16.MT88.4 R28, [R199+0x1b800] ;  /* 0x01b80000c71c783b */ /* 0x000f6e0000004200 */
        /* <DEDUP_REMOVED lines=26> */
[C---:B--2---:R-:W-:Y:S08]  /*c410*/  HMMA.16816.F32 R116, R20.reuse, R24, R116 ;  /* 0x000000181474723c */ /* 0x044ff00000001874 */
        /* <DEDUP_REMOVED lines=10> */
.L_x_1474:
        /* <DEDUP_REMOVED lines=24> */
[----:B------:R-:W-:Y:S02]  /*c640*/  UISETP.EQ.AND UP3, UPT, UR4, URZ, UP3 ;  /* 0x0000003f0400728c */ /* 0x000fe40009f62270 */
[----:B------:R-:W-:Y:S02]  /*c650*/  @!UP0 UIMAD UR12, UR6, UR5, UR12 ;  /* 0x00000005060c82a4 */ /* 0x000fe4000f8e020c */
[----:B------:R-:W-:Y:S02]  /*c660*/  ULDC UR4, c[0x0][0x1c0] ;  /* 0x0000700000047ab9 */ /* 0x000fe40000000800 */
[----:B------:R-:W-:Y:S02]  /*c670*/  ULDC UR5, c[0x0][0x234] ;  /* 0x00008d0000057ab9 */ /* 0x000fe40000000800 */
[----:B------:R-:W-:-:S02]  /*c680*/  @!UP0 UIADD3 UR7, UR23, UR12, URZ ;  /* 0x0000000c17078290 */ /* 0x000fc4000fffe03f */
[----:B------:R-:W-:Y:S01]  /*c690*/  @!UP2 UISETP.NE.AND UP1, UPT, UR9, URZ, UPT ;  /* 0x0000003f0900a28c */ /* 0x000fe2000bf25270 */
[----:B------:R-:W3:Y:S01]  /*c6a0*/  S2UR UR9, SR_CTAID.X ;  /* 0x00000000000979c3 */ /* 0x000ee20000002500 */
[----:B------:R-:W-:Y:S02]  /*c6b0*/  @UP2 ULDC UR17, c[0x0][0x210] ;  /* 0x0000840000112ab9 */ /* 0x000fe40000000800 */
[----:B------:R-:W-:Y:S01]  /*c6c0*/  @UP2 UIMAD UR17, UR17, UR8, URZ ;  /* 0x00000008111122a4 */ /* 0x000fe2000f8e023f */
[----:B-1----:R-:W-:Y:S01]  /*c6d0*/  FADD.FTZ R149, R3, R5 ;  /* 0x0000000503957221 */ /* 0x002fe20000010000 */
[----:B------:R-:W-:Y:S01]  /*c6e0*/  MOV R3, 0x3f800000 ;  /* 0x3f80000000037802 */ /* 0x000fe20000000f00 */
[----:B------:R-:W-:Y:S01]  /*c6f0*/  @!UP2 USEL UR17, UR8, UR5, !UP1 ;  /* 0x000000050811a287 */ /* 0x000fe2000c800000 */
[----:B--2---:R-:W-:Y:S02]  /*c700*/  FADD.FTZ R150, R0, R4 ;  /* 0x0000000400967221 */ /* 0x004fe40000010000 */
[----:B------:R-:W-:Y:S01]  /*c710*/  FSETP.NE.FTZ.AND P4, PT, R149, RZ, PT ;  /* 0x000000ff9500720b */ /* 0x000fe20003f95000 */
[----:B------:R-:W-:Y:S01]  /*c720*/  @UP2 UMOV UR15, 0x1 ;  /* 0x00000001000f2882 */ /* 0x000fe20000000000 */
[----:B------:R-:W-:Y:S01]  /*c730*/  MOV R0, 0x3f800000 ;  /* 0x3f80000000007802 */ /* 0x000fe20000000f00 */
[----:B------:R-:W-:Y:S01]  /*c740*/  @!UP2 UIMAD UR15, UR17, UR4, URZ ;  /* 0x00000004110fa2a4 */ /* 0x000fe2000f8e023f */
[----:B------:R-:W-:Y:S01]  /*c750*/  FSETP.NE.FTZ.AND P3, PT, R150, RZ, PT ;  /* 0x000000ff9600720b */ /* 0x000fe20003f75000 */
[----:B------:R-:W-:Y:S01]  /*c760*/  @UP3 UIMAD UR19, UR6, UR8, URZ ;  /* 0x00000008061332a4 */ /* 0x000fe2000f8e023f */
[CC--:B------:R-:W-:Y:S01]  /*c770*/  LEA.HI R4, R174.reuse, R176.reuse, RZ, 0x2 ;  /* 0x000000b0ae047211 */ /* 0x0c0fe200078f10ff */
[----:B------:R-:W-:Y:S01]  /*c780*/  @UP2 ULDC UR18, c[0x0][0x210] ;  /* 0x0000840000122ab9 */ /* 0x000fe20000000800 */
[-C--:B------:R-:W-:Y:S01]  /*c790*/  LEA.HI R174, R174, R176.reuse, RZ, 0x5 ;  /* 0x000000b0aeae7211 */ /* 0x080fe200078f28ff */
[----:B------:R-:W-:Y:S01]  /*c7a0*/  UIMAD UR4, UR6, UR15, URZ ;  /* 0x0000000f060472a4 */ /* 0x000fe2000f8e023f */
[--C-:B------:R-:W-:Y:S01]  /*c7b0*/  SHF.R.S32.HI R11, RZ, 0x2, R4.reuse ;  /* 0x00000002ff0b7819 */ /* 0x100fe20000011404 */
[----:B------:R-:W-:Y:S01]  /*c7c0*/  @!UP2 UMOV UR18, 0x1 ;  /* 0x000000010012a882 */ /* 0x000fe20000000000 */
[----:B------:R-:W-:Y:S01]  /*c7d0*/  SHF.R.S32.HI R5, RZ, 0x1f, R4 ;  /* 0x0000001fff057819 */ /* 0x000fe20000011404 */
[----:B------:R-:W1:Y:S01]  /*c7e0*/  @P4 MUFU.RCP R3, R149 ;  /* 0x0000009500034308 */ /* 0x000e620000001000 */
[----:B------:R-:W-:Y:S01]  /*c7f0*/  LOP3.LUT R4, R4, 0x3ffffffc, RZ, 0xc0, !PT ;  /* 0x3ffffffc04047812 */ /* 0x000fe200078ec0ff */
[----:B------:R-:W-:Y:S01]  /*c800*/  @UP3 USEL UR19, UR19, UR11, !UP0 ;  /* 0x0000000b13133287 */ /* 0x000fe2000c000000 */
[----:B------:R-:W-:Y:S01]  /*c810*/  LEA.HI R5, R5, R11, RZ, 0x3 ;  /* 0x0000000b05057211 */ /* 0x000fe200078f18ff */
[----:B---3--:R-:W-:Y:S01]  /*c820*/  UIMAD UR5, UR9, UR18, URZ ;  /* 0x00000012090572a4 */ /* 0x008fe2000f8e023f */
[----:B------:R-:W-:Y:S01]  /*c830*/  LOP3.LUT R6, R174, 0xffffffe0, RZ, 0xc0, !PT ;  /* 0xffffffe0ae067812 */ /* 0x000fe200078ec0ff */
[----:B------:R-:W-:Y:S01]  /*c840*/  USEL UR4, UR4, URZ, !UP3 ;  /* 0x0000003f04047287 */ /* 0x000fe2000d800000 */
[----:B------:R-:W-:Y:S01]  /*c850*/  LOP3.LUT R5, R5, 0xfffffff8, RZ, 0xc0, !PT ;  /* 0xfffffff805057812 */ /* 0x000fe200078ec0ff */
[----:B------:R-:W2:Y:S01]  /*c860*/  @P3 MUFU.RCP R0, R150 ;  /* 0x0000009600003308 */ /* 0x000ea20000001000 */
[-C--:B------:R-:W-:Y:S01]  /*c870*/  IADD3 R175, -R4, R176.reuse, RZ ;  /* 0x000000b004af7210 */ /* 0x080fe20007ffe1ff */
[----:B------:R-:W-:Y:S01]  /*c880*/  USHF.L.U32 UR5, UR5, 0x7, URZ ;  /* 0x0000000705057899 */ /* 0x000fe2000800063f */
[----:B------:R-:W-:Y:S01]  /*c890*/  IADD3 R11, R11, -R5, RZ ;  /* 0x800000050b0b7210 */ /* 0x000fe20007ffe0ff */
[----:B-----5:R-:W-:Y:S01]  /*c8a0*/  UIMAD UR17, UR10, UR17, UR4 ;  /* 0x000000110a1172a4 */ /* 0x020fe2000f8e0204 */
[----:B------:R-:W-:Y:S01]  /*c8b0*/  IADD3 R176, -R6, R176, RZ ;  /* 0x000000b006b07210 */ /* 0x000fe20007ffe1ff */
[----:B------:R-:W-:Y:S01]  /*c8c0*/  @!UP3 UMOV UR26, URZ ;  /* 0x0000003f001abc82 */ /* 0x000fe20008000000 */
[----:B------:R-:W-:Y:S01]  /*c8d0*/  R2P PR, R11, 0x6 ;  /* 0x000000060b007804 */ /* 0x000fe20000000000 */
[----:B-1----:R-:W-:Y:S01]  /*c8e0*/  FMUL.FTZ R3, R3, c[0x0][0x2dc] ;  /* 0x0000b70003037a20 */ /* 0x002fe20000410000 */
[----:B------:R-:W-:-:S02]  /*c8f0*/  @UP3 UMOV UR26, UR19 ;  /* 0x00000013001a3c82 */ /* 0x000fc40008000000 */
[----:B------:R-:W-:Y:S01]  /*c900*/  @!UP3 UMOV UR27, URZ ;  /* 0x0000003f001bbc82 */ /* 0x000fe20008000000 */
[C---:B------:R-:W-:Y:S01]  /*c910*/  FMUL.FTZ R5, R3.reuse, R153 ;  /* 0x0000009903057220 */ /* 0x040fe20000410000 */
[----:B------:R-:W-:Y:S01]  /*c920*/  USHF.R.S32.HI UR4, URZ, 0x1f, UR5 ;  /* 0x0000001f3f047899 */ /* 0x000fe20008011405 */
[C---:B------:R-:W-:Y:S01]  /*c930*/  FMUL.FTZ R172, R3.reuse, R156 ;  /* 0x0000009c03ac7220 */ /* 0x040fe20000410000 */
[----:B------:R-:W-:Y:S01]  /*c940*/  @UP3 USHF.R.S32.HI UR27, URZ, 0x1f, UR19 ;  /* 0x0000001f3f1b3899 */ /* 0x000fe20008011413 */
[----:B--2---:R-:W-:Y:S01]  /*c950*/  FMUL.FTZ R0, R0, c[0x0][0x2dc] ;  /* 0x0000b70000007a20 */ /* 0x004fe20000410000 */
[----:B------:R-:W-:Y:S01]  /*c960*/  USHF.R.S32.HI UR6, URZ, 0x1f, UR17 ;  /* 0x0000001f3f067899 */ /* 0x000fe20008011411 */
[C---:B------:R-:W-:Y:S01]  /*c970*/  FMUL.FTZ R7, R3.reuse, R157 ;  /* 0x0000009d03077220 */ /* 0x040fe20000410000 */
[----:B------:R-:W-:Y:S01]  /*c980*/  UIADD3 UR5, UP2, UP1, UR5, UR26, UR17 ;  /* 0x0000001a05057290 */ /* 0x000fe2000f95e011 */
[C---:B------:R-:W-:Y:S01]  /*c990*/  FMUL.FTZ R173, R3.reuse, R152 ;  /* 0x0000009803ad7220 */ /* 0x040fe20000410000 */
[----:B------:R-:W-:Y:S01]  /*c9a0*/  @!UP0 UMOV UR14, UR22 ;  /* 0x00000016000e8c82 */ /* 0x000fe20008000000 */
[----:B------:R-:W-:Y:S01]  /*c9b0*/  FMUL.FTZ R171, R3, R36 ;  /* 0x0000002403ab7220 */ /* 0x000fe20000410000 */
[----:B------:R-:W-:Y:S01]  /*c9c0*/  F2FP.PACK_AB R7, R7, R172 ;  /* 0x000000ac0707723e */ /* 0x000fe200000000ff */
[----:B------:R-:W-:Y:S01]  /*c9d0*/  FMUL.FTZ R170, R3, R40 ;  /* 0x0000002803aa7220 */ /* 0x000fe20000410000 */
[----:B------:R-:W-:Y:S01]  /*c9e0*/  F2FP.PACK_AB R5, R5, R173 ;  /* 0x000000ad0505723e */ /* 0x000fe200000000ff */
[C---:B------:R-:W-:Y:S01]  /*c9f0*/  FMUL.FTZ R169, R3.reuse, R44 ;  /* 0x0000002c03a97220 */ /* 0x040fe20000410000 */
[----:B------:R-:W-:Y:S01]  /*ca00*/  UIADD3.X UR4, UR4, UR27, UR6, UP2, UP1 ;  /* 0x0000001b04047290 */ /* 0x000fe200097e2406 */
[----:B------:R-:W-:-:S02]  /*ca10*/  FMUL.FTZ R168, R3, R48 ;  /* 0x0000003003a87220 */ /* 0x000fc40000410000 */
[C---:B------:R-:W-:Y:S02]  /*ca20*/  FMUL.FTZ R157, R3.reuse, R52 ;  /* 0x00000034039d7220 */ /* 0x040fe40000410000 */
[C---:B------:R-:W-:Y:S02]  /*ca30*/  FMUL.FTZ R156, R3.reuse, R56 ;  /* 0x00000038039c7220 */ /* 0x040fe40000410000 */
[C---:B------:R-:W-:Y:S02]  /*ca40*/  FMUL.FTZ R153, R3.reuse, R60 ;  /* 0x0000003c03997220 */ /* 0x040fe40000410000 */
[C---:B------:R-:W-:Y:S02]  /*ca50*/  FMUL.FTZ R18, R3.reuse, R65 ;  /* 0x0000004103127220 */ /* 0x040fe40000410000 */
[C---:B------:R-:W-:Y:S02]  /*ca60*/  FMUL.FTZ R8, R3.reuse, R37 ;  /* 0x0000002503087220 */ /* 0x040fe40000410000 */
[----:B------:R-:W-:-:S02]  /*ca70*/  FMUL.FTZ R13, R3, R41 ;  /* 0x00000029030d7220 */ /* 0x000fc40000410000 */
[C---:B------:R-:W-:Y:S01]  /*ca80*/  FMUL.FTZ R15, R3.reuse, R45 ;  /* 0x0000002d030f7220 */ /* 0x040fe20000410000 */
[----:B------:R-:W-:Y:S01]  /*ca90*/  F2FP.PACK_AB R8, R8, R171 ;  /* 0x000000ab0808723e */ /* 0x000fe200000000ff */
[----:B------:R-:W-:Y:S01]  /*caa0*/  FMUL.FTZ R26, R3, R49 ;  /* 0x00000031031a7220 */ /* 0x000fe20000410000 */
[----:B------:R-:W-:Y:S01]  /*cab0*/  F2FP.PACK_AB R13, R13, R170 ;  /* 0x000000aa0d0d723e */ /* 0x000fe200000000ff */
[----:B------:R-:W-:Y:S01]  /*cac0*/  FMUL.FTZ R24, R3, R53 ;  /* 0x0000003503187220 */ /* 0x000fe20000410000 */
[----:B------:R-:W-:Y:S01]  /*cad0*/  F2FP.PACK_AB R15, R15, R169 ;  /* 0x000000a90f0f723e */ /* 0x000fe200000000ff */
[C---:B------:R-:W-:Y:S02]  /*cae0*/  FMUL.FTZ R22, R3.reuse, R57 ;  /* 0x0000003903167220 */ /* 0x040fe40000410000 */
[C---:B------:R-:W-:Y:S02]  /*caf0*/  FMUL.FTZ R20, R3.reuse, R61 ;  /* 0x0000003d03147220 */ /* 0x040fe40000410000 */
[----:B------:R-:W-:-:S02]  /*cb00*/  FMUL.FTZ R152, R3, R64 ;  /* 0x0000004003987220 */ /* 0x000fc40000410000 */
[C---:B------:R-:W-:Y:S01]  /*cb10*/  FMUL.FTZ R151, R3.reuse, R68 ;  /* 0x0000004403977220 */ /* 0x040fe20000410000 */
[----:B------:R-:W-:Y:S01]  /*cb20*/  F2FP.PACK_AB R68, R24, R157 ;  /* 0x0000009d1844723e */ /* 0x000fe200000000ff */
[C---:B------:R-:W-:Y:S01]  /*cb30*/  FMUL.FTZ R60, R3.reuse, R69 ;  /* 0x00000045033c7220 */ /* 0x040fe20000410000 */
[----:B------:R-:W-:Y:S01]  /*cb40*/  F2FP.PACK_AB R64, R20, R153 ;  /* 0x000000991440723e */ /* 0x000fe200000000ff */
[C---:B------:R-:W-:Y:S02]  /*cb50*/  FMUL.FTZ R72, R3.reuse, R72 ;  /* 0x0000004803487220 */ /* 0x040fe40000410000 */
[C---:B------:R-:W-:Y:S01]  /*cb60*/  FMUL.FTZ R73, R3.reuse, R73 ;  /* 0x0000004903497220 */ /* 0x040fe20000410000 */
[----:B------:R-:W-:Y:S01]  /*cb70*/  F2FP.PACK_AB R60, R60, R151 ;  /* 0x000000973c3c723e */ /* 0x000fe200000000ff */
[C---:B------:R-:W-:Y:S02]  /*cb80*/  FMUL.FTZ R76, R3.reuse, R76 ;  /* 0x0000004c034c7220 */ /* 0x040fe40000410000 */
        /* <DEDUP_REMOVED lines=66> */
[----:B------:R-:W-:Y:S01]  /*cfb0*/  SHF.R.S32.HI R10, RZ, 0x5, R174 ;  /* 0x00000005ff0a7819 */ /* 0x000fe200000114ae */
[C---:B------:R-:W-:Y:S01]  /*cfc0*/  FMUL.FTZ R4, R0.reuse, R155 ;  /* 0x0000009b00047220 */ /* 0x040fe20000410000 */
[----:B------:R-:W-:Y:S01]  /*cfd0*/  F2FP.PACK_AB R59, R59, R6 ;  /* 0x000000063b3b723e */ /* 0x000fe200000000ff */
[C---:B------:R-:W-:Y:S01]  /*cfe0*/  FMUL.FTZ R158, R0.reuse, R158 ;  /* 0x0000009e009e7220 */ /* 0x040fe20000410000 */
        /* <DEDUP_REMOVED lines=18> */
[----:B------:R-:W-:Y:S01]  /*d110*/  LEA R3, R10, R175, 0x9 ;  /* 0x000000af0a037211 */ /* 0x000fe200078e48ff */
        /* <DEDUP_REMOVED lines=74> */
[----:B------:R-:W-:Y:S02]  /*d5c0*/  SHF.L.U32 R0, R11, 0x6, RZ ;  /* 0x000000060b007819 */ /* 0x000fe400000006ff */
[----:B------:R-:W-:-:S02]  /*d5d0*/  MOV R11, 0x40 ;  /* 0x00000040000b7802 */ /* 0x000fc40000000f00 */
[----:B------:R-:W-:Y:S02]  /*d5e0*/  LOP3.LUT R0, R0, 0x1c0, RZ, 0xc0, !PT ;  /* 0x000001c000007812 */ /* 0x000fe400078ec0ff */
[----:B------:R-:W-:Y:S02]  /*d5f0*/  SEL R11, R11, 0xffffffc0, !P2 ;  /* 0xffffffc00b0b7807 */ /* 0x000fe40005000000 */
[----:B------:R-:W-:Y:S02]  /*d600*/  LEA.HI R0, R0, R0, RZ, 0x1d ;  /* 0x0000000000007211 */ /* 0x000fe400078fe8ff */
[----:B------:R-:W-:Y:S02]  /*d610*/  F2FP.PACK_AB R19, R19, R166 ;  /* 0x000000a61313723e */ /* 0x000fe400000000ff */
[----:B------:R-:W-:Y:S02]  /*d620*/  LEA R0, R3, R0, 0x1 ;  /* 0x0000000003007211 */ /* 0x000fe400078e08ff */
[----:B------:R-:W-:-:S02]  /*d630*/  F2FP.PACK_AB R17, R17, R146 ;  /* 0x000000921111723e */ /* 0x000fc400000000ff */
[----:B------:R-:W-:-:S04]  /*d640*/  SHF.L.U32 R0, R0, 0x1, RZ ;  /* 0x0000000100007819 */ /* 0x000fc800000006ff */
[C---:B------:R-:W-:Y:S01]  /*d650*/  IADD3 R3, R0.reuse, -0x10, RZ ;  /* 0xfffffff000037810 */ /* 0x040fe20007ffe0ff */
[----:B------:R1:W-:Y:S01]  /*d660*/  STS [R0], R5 ;  /* 0x0000000500007388 */ /* 0x0003e20000000800 */
[----:B------:R-:W-:Y:S02]  /*d670*/  @P0 IADD3 R3, R0, 0x10, RZ ;  /* 0x0000001000030810 */ /* 0x000fe40007ffe0ff */
[----:B------:R-:W-:Y:S01]  /*d680*/  LOP3.LUT P0, RZ, R176, 0x3, RZ, 0xc0, !PT ;  /* 0x00000003b0ff7812 */ /* 0x000fe2000780c0ff */
[----:B------:R2:W-:Y:S04]  /*d690*/  STS [R0+0x400], R4 ;  /* 0x0004000400007388 */ /* 0x0005e80000000800 */
[----:B------:R3:W-:Y:S04]  /*d6a0*/  STS [R3], R7 ;  /* 0x0000000703007388 */ /* 0x0007e80000000800 */
[----:B------:R4:W-:Y:S01]  /*d6b0*/  STS [R3+0x400], R9 ;  /* 0x0004000903007388 */ /* 0x0009e20000000800 */
[----:B-1----:R-:W-:-:S02]  /*d6c0*/  IADD3 R5, R0, R6, RZ ;  /* 0x0000000600057210 */ /* 0x002fc40007ffe0ff */
        /* <DEDUP_REMOVED lines=60> */
[----:B--2---:R-:W-:-:S03]  /*da90*/  SHF.R.S32.HI R3, RZ, 0x1f, R10 ;  /* 0x0000001fff037819 */ /* 0x004fc6000001140a */
[----:B------:R-:W-:Y:S01]  /*daa0*/  STS [R9+0xc000], R22 ;  /* 0x00c0001609007388 */ /* 0x000fe20000000800 */
[----:B------:R-:W-:-:S03]  /*dab0*/  LEA.HI R3, R3, R10, RZ, 0x3 ;  /* 0x0000000a03037211 */ /* 0x000fc600078f18ff */
[----:B------:R1:W-:Y:S01]  /*dac0*/  STS [R9+0xc400], R21 ;  /* 0x00c4001509007388 */ /* 0x0003e20000000800 */
        /* <DEDUP_REMOVED lines=9> */
[----:B-----5:R-:W-:-:S02]  /*db60*/  MOV R8, 0x7f800000 ;  /* 0x7f80000000087802 */ /* 0x020fc40000000f00 */
[----:B------:R-:W-:Y:S01]  /*db70*/  BAR.SYNC.DEFER_BLOCKING 0x0 ;  /* 0x0000000000007b1d */ /* 0x000fe20000010000 */
[----:B-1----:R-:W-:Y:S01]  /*db80*/  SHF.R.S32.HI R9, RZ, 0x1f, R11 ;  /* 0x0000001fff097819 */ /* 0x002fe2000001140b */
[----:B----4-:R-:W-:-:S03]  /*db90*/  @P3 FMUL.FTZ R4, R4, 0.69314718246459960938 ;  /* 0x3f31721804043820 */ /* 0x010fc60000410000 */
[----:B------:R-:W-:Y:S01]  /*dba0*/  LEA.HI R0, R9, R11, RZ, 0x5 ;  /* 0x0000000b09007211 */ /* 0x000fe200078f28ff */
[----:B------:R-:W-:-:S03]  /*dbb0*/  @P3 FFMA.FTZ R8, R2, c[0x0][0x238], R4 ;  /* 0x00008e0002083a23 */ /* 0x000fc60000010004 */
[----:B------:R-:W-:Y:S02]  /*dbc0*/  LOP3.LUT R0, R0, 0xffffffe0, RZ, 0xc0, !PT ;  /* 0xffffffe000007812 */ /* 0x000fe400078ec0ff */
[----:B---3--:R-:W-:Y:S01]  /*dbd0*/  MOV R7, 0x7f800000 ;  /* 0x7f80000000077802 */ /* 0x008fe20000000f00 */
[----:B------:R-:W-:Y:S01]  /*dbe0*/  @P4 FFMA.FTZ R7, R148, c[0x0][0x238], R5 ;  /* 0x00008e0094074a23 */ /* 0x000fe20000010005 */
[----:B------:R-:W-:-:S04]  /*dbf0*/  IADD3 R0, -R0, R11, RZ ;  /* 0x0000000b00007210 */ /* 0x000fc80007ffe1ff */
        /* <DEDUP_REMOVED lines=37> */
.L_x_1479:
[----:B--234-:R-:W-:Y:S05]  /*de50*/  BSYNC B0 ;  /* 0x0000000000007941 */ /* 0x01cfea0003800000 */
.L_x_1478:
[----:B------:R-:W2:Y:S04]  /*de60*/  LDL.64 R82, [R1] ;  /* 0x0000000001527983 */ /* 0x000ea80000100a00 */
[----:B------:R3:W5:Y:S04]  /*de70*/  LDL R81, [R1+0x14] ;  /* 0x0000140001517983 */ /* 0x0007680000100800 */
[----:B------:R3:W5:Y:S04]  /*de80*/  LDL R80, [R1+0x10] ;  /* 0x0000100001507983 */ /* 0x0007680000100800 */
[----:B------:R3:W5:Y:S01]  /*de90*/  LDL R15, [R1+0x18] ;  /* 0x00001800010f7983 */ /* 0x0007620000100800 */
[----:B------:R-:W-:Y:S01]  /*dea0*/  USHF.R.S32.HI UR6, URZ, 0x1f, UR10 ;  /* 0x0000001f3f067899 */ /* 0x000fe2000801140a */
[----:B------:R-:W-:Y:S01]  /*deb0*/  LEA.HI R10, R9, R11, RZ, 0x3 ;  /* 0x0000000b090a7211 */ /* 0x000fe200078f18ff */
[----:B------:R-:W-:Y:S01]  /*dec0*/  ULDC.64 UR4, c[0x0][0x1f0] ;  /* 0x00007c0000047ab9 */ /* 0x000fe20000000a00 */
[----:B------:R-:W4:Y:S01]  /*ded0*/  S2R R12, SR_CTAID.Z ;  /* 0x00000000000c7919 */ /* 0x000f220000002700 */
[----:B------:R-:W-:Y:S01]  /*dee0*/  UIMAD UR4, UR6, UR4, URZ ;  /* 0x00000004060472a4 */ /* 0x000fe2000f8e023f */
[----:B------:R-:W-:Y:S01]  /*def0*/  SHF.R.S32.HI R10, RZ, 0x3, R10 ;  /* 0x00000003ff0a7819 */ /* 0x000fe2000001140a */
[----:B------:R-:W-:Y:S01]  /*df00*/  IMAD.U32 R4, RZ, RZ, UR13 ;  /* 0x0000000dff047e24 */ /* 0x000fe2000f8e00ff */
[----:B------:R-:W-:Y:S01]  /*df10*/  BSSY B0, `(.L_x_1480) ;  /* 0x000001a000007945 */ /* 0x000fe20003800000 */
[----:B------:R-:W-:Y:S01]  /*df20*/  UIMAD UR4, UR10, UR5, UR4 ;  /* 0x000000050a0472a4 */ /* 0x000fe2000f8e0204 */
[----:B------:R-:W-:-:S05]  /*df30*/  SHF.R.S32.HI R11, RZ, 0x1f, R10 ;  /* 0x0000001fff0b7819 */ /* 0x000fca000001140a */
[----:B------:R-:W-:Y:S01]  /*df40*/  IMAD.WIDE R4, R4, 0x80, R10 ;  /* 0x0000008004047825 */ /* 0x000fe200078e020a */
[----:B--2---:R-:W-:Y:S02]  /*df50*/  SHF.R.S32.HI R0, RZ, 0x1f, R82 ;  /* 0x0000001fff007819 */ /* 0x004fe40000011452 */
[----:B------:R-:W-:-:S04]  /*df60*/  IADD3 R2, P0, R82, UR14, RZ ;  /* 0x0000000e52027c10 */ /* 0x000fc8000ff1e0ff */
[----:B------:R-:W-:Y:S02]  /*df70*/  IADD3.X R3, R0, UR7, RZ, P0, !PT ;  /* 0x0000000700037c10 */ /* 0x000fe400087fe4ff */
[----:B------:R-:W-:-:S03]  /*df80*/  ISETP.GE.AND P0, PT, R232, UR25, PT ;  /* 0x00000019e8007c0c */ /* 0x000fc6000bf06270 */
[----:B----4-:R-:W-:-:S05]  /*df90*/  IMAD.WIDE.U32 R12, R12, c[0x0][0x1f0], R2 ;  /* 0x00007c000c0c7a25 */ /* 0x010fca00078e0002 */
        /* <DEDUP_REMOVED lines=17> */
.L_x_1481:
[----:B---3--:R-:W-:Y:S05]  /*e0b0*/  BSYNC B0 ;  /* 0x0000000000007941 */ /* 0x008fea0003800000 */
.L_x_1480:
[----:B------:R-:W-:Y:S01]  /*e0c0*/  IADD3 R0, R10, 0x20, RZ ;  /* 0x000000200a007810 */ /* 0x000fe20007ffe0ff */
        /* <DEDUP_REMOVED lines=21> */
.L_x_1483:
[----:B------:R-:W-:Y:S05]  /*e220*/  BSYNC B0 ;  /* 0x0000000000007941 */ /* 0x000fea0003800000 */
.L_x_1482:
        /* <DEDUP_REMOVED lines=22> */
.L_x_1485:
[----:B------:R-:W-:Y:S05]  /*e390*/  BSYNC B0 ;  /* 0x0000000000007941 */ /* 0x000fea0003800000 */
.L_x_1484:
[----:B------:R-:W-:-:S04]  /*e3a0*/  IADD3 R0, R10, 0x60, RZ ;  /* 0x000000600a007810 */ /* 0x000fc80007ffe0ff */
        /* <DEDUP_REMOVED lines=22> */
.L_x_1452:
        /* <DEDUP_REMOVED lines=82> */
.L_x_1487:
[----:B------:R-:W-:Y:S05]  /*ea30*/  BSYNC B0 ;  /* 0x0000000000007941 */ /* 0x000fea0003800000 */
.L_x_1486:
        /* <DEDUP_REMOVED lines=22> */
.L_x_1489:
[----:B------:R-:W-:Y:S05]  /*eba0*/  BSYNC B0 ;  /* 0x0000000000007941 */ /* 0x000fea0003800000 */
.L_x_1488:
        /* <DEDUP_REMOVED lines=22> */
.L_x_1491:
[----:B------:R-:W-:Y:S05]  /*ed10*/  BSYNC B0 ;  /* 0x0000000000007941 */ /* 0x000fea0003800000 */
.L_x_1490:
        /* <DEDUP_REMOVED lines=21> */
.L_x_1493:
[----:B------:R-:W-:Y:S05]  /*ee70*/  BSYNC B0 ;  /* 0x0000000000007941 */ /* 0x000fea0003800000 */
.L_x_1492:
        /* <DEDUP_REMOVED lines=35> */
.L_x_1494:
        /* <DEDUP_REMOVED lines=13> */
.L_x_2054:


//--------------------- .text._ZN5flash16flash_fwd_kernelI23Flash_fwd_kernel_traitsILi256ELi128ELi64ELi8ELb0ELb0EN7cutlass6half_tE19Flash_kernel_traitsILi256ELi128ELi64ELi8ES3_EELb1ELb0ELb0ELb0ELb0ELb0ELb0ELb1EEEvNS_16Flash_fwd_paramsE --------------------------
	.section	.text._ZN5flash16flash_fwd_kernelI23Flash_fwd_kernel_traitsILi256ELi128ELi64ELi8ELb0ELb0EN7cutlass6half_tE19Flash_kernel_traitsILi256ELi128ELi64ELi8ES3_EELb1ELb0ELb0ELb0ELb0ELb0ELb0ELb1EEEvNS_16Flash_fwd_paramsE,"ax",@progbits
	.sectioninfo	@"SHI_REGISTERS=255"
	.align	128
        .global         _ZN5flash16flash_fwd_kernelI23Flash_fwd_kernel_traitsILi256ELi128ELi64ELi8ELb0ELb0EN7cutlass6half_tE19Flash_kernel_traitsILi256ELi128ELi64ELi8ES3_EELb1ELb0ELb0ELb0ELb0ELb0ELb0ELb1EEEvNS_16Flash_fwd_paramsE
        .type           _ZN5flash16flash_fwd_kernelI23Flash_fwd_kernel_traitsILi256ELi128ELi64ELi8ELb0ELb0EN7cutlass6half_tE19Flash_kernel_traitsILi256ELi128ELi64ELi8ES3_EELb1ELb0ELb0ELb0ELb0ELb0ELb0ELb1EEEvNS_16Flash_fwd_paramsE,@function
        .size           _ZN5flash16flash_fwd_kernelI23Flash_fwd_kernel_traitsILi256ELi128ELi64ELi8ELb0ELb0EN7cutlass6half_tE19Flash_kernel_traitsILi256ELi128ELi64ELi8ES3_EELb1ELb0ELb0ELb0ELb0ELb0ELb0ELb1EEEvNS_16Flash_fwd_paramsE,(.L_x_2055 - _ZN5flash16flash_fwd_kernelI23Flash_fwd_kernel_traitsILi256ELi128ELi64ELi8ELb0ELb0EN7cutlass6half_tE19Flash_kernel_traitsILi256ELi128ELi64ELi8ES3_EELb1ELb0ELb0ELb0ELb0ELb0ELb0ELb1EEEvNS_16Flash_fwd_paramsE)
        .other          _ZN5flash16flash_fwd_kernelI23Flash_fwd_kernel_traitsILi256ELi128ELi64ELi8ELb0ELb0EN7cutlass6half_tE19Flash_kernel_traitsILi256ELi128ELi64ELi8ES3_EELb1ELb0ELb0ELb0ELb0ELb0ELb0ELb1EEEvNS_16Flash_fwd_paramsE,@"STO_CUDA_ENTRY STV_DEFAULT"
_ZN5flash16flash_fwd_kernelI23Flash_fwd_kernel_traitsILi256ELi128ELi64ELi8ELb0ELb0EN7cutlass6half_tE19Flash_kernel_traitsILi256ELi128ELi64ELi8ES3_EELb1ELb0ELb0ELb0ELb0ELb0ELb0ELb1EEEvNS_16Flash_fwd_paramsE:
.text._ZN5flash16flash_fwd_kernelI23Flash_fwd_kernel_traitsILi256ELi128ELi64ELi8ELb0ELb0EN7cutlass6half_tE19Flash_kernel_traitsILi256ELi128ELi64ELi8ES3_EELb1ELb0ELb0ELb0ELb0ELb0ELb0ELb1EEEvNS_16Flash_fwd_paramsE:
        /* <DEDUP_REMOVED lines=25> */
[----:B------:R-:W-:Y:S02]  /*0190*/  UISETP.NE.AND.EX UP0, UPT, URZ, UR5, UPT, UP0 ;  /* 0x000000053f00728c */ /* 0x000fe4000bf05300 */
[----:B------:R-:W-:-:S02]  /*01a0*/  UISETP.NE.AND UP3, UPT, UR8, URZ, UPT ;  /* 0x0000003f0800728c */ /* 0x000fc4000bf65270 */
[----:B------:R-:W-:Y:S02]  /*01b0*/  ULDC.64 UR4, c[0x0][0x250] ;  /* 0x0000940000047ab9 */ /* 0x000fe40000000a00 */
[----:B-----5:R-:W-:-:S06]  /*01c0*/  UIMAD.WIDE UR12, UR19, UR11, UR12 ;  /* 0x0000000b130c72a5 */ /* 0x020fcc000f8e020c */
[----:B------:R-:W-:Y:S01]  /*01d0*/  MOV R12, UR12 ;  /* 0x0000000c000c7c02 */ /* 0x000fe20008000f00 */
[----:B------:R-:W-:Y:S01]  /*01e0*/  IMAD.U32 R13, RZ, RZ, UR13 ;  /* 0x0000000dff0d7e24 */ /* 0x000fe2000f8e00ff */
[----:B-1----:R-:W-:-:S06]  /*01f0*/  ULOP3.LUT UR6, UR9, UR10, UR19, 0xfe, !UPT ;  /* 0x0000000a09067292 */ /* 0x002fcc000f8efe13 */
[----:B--2---:R-:W-:Y:S01]  /*0200*/  LOP3.LUT P0, RZ, R20, UR6, RZ, 0xfc, !PT ;  /* 0x0000000614ff7c12 */ /* 0x004fe2000f80fcff */
[----:B------:R-:W-:Y:S02]  /*0210*/  @UP0 UIMAD.WIDE UR4, UR19, UR11, UR4 ;  /* 0x0000000b130402a5 */ /* 0x000fe4000f8e0204 */
[----:B------:R-:W-:Y:S02]  /*0220*/  ULDC.64 UR6, c[0x0][0x248] ;  /* 0x0000920000067ab9 */ /* 0x000fe40000000a00 */
[----:B------:R-:W-:-:S08]  /*0230*/  UISETP.EQ.U32.AND UP1, UPT, URZ, UR6, UPT ;  /* 0x000000063f00728c */ /* 0x000fd0000bf22070 */
[----:B------:R-:W-:Y:S01]  /*0240*/  @!P0 IMAD.MOV.U32 R8, RZ, RZ, c[0x0][0x308] ;  /* 0x0000c200ff088624 */ /* 0x000fe200078e00ff */
[----:B------:R-:W-:Y:S01]  /*0250*/  @!P0 MOV R9, c[0x0][0x30c] ;  /* 0x0000c30000098a02 */ /* 0x000fe20000000f00 */
[----:B------:R-:W-:Y:S01]  /*0260*/  IMAD.U32 R10, RZ, RZ, UR4 ;  /* 0x00000004ff0a7e24 */ /* 0x000fe2000f8e00ff */
[----:B------:R-:W-:Y:S01]  /*0270*/  UISETP.EQ.OR.EX UP1, UPT, URZ, UR7, !UP3, UP1 ;  /* 0x000000073f00728c */ /* 0x000fe2000df22710 */
[----:B------:R-:W-:Y:S02]  /*0280*/  IMAD.U32 R11, RZ, RZ, UR5 ;  /* 0x00000005ff0b7e24 */ /* 0x000fe4000f8e00ff */
[----:B------:R-:W-:Y:S02]  /*0290*/  ULDC.64 UR6, c[0x0][0x248] ;  /* 0x0000920000067ab9 */ /* 0x000fe40000000a00 */
[----:B------:R-:W-:Y:S01]  /*02a0*/  UIMAD.WIDE UR6, UR19, UR11, UR6 ;  /* 0x0000000b130672a5 */ /* 0x000fe2000f8e0206 */
[----:B---3--:R-:W1:Y:S01]  /*02b0*/  @P1 R2UR UR16, R6 ;  /* 0x00000000061013c2 */ /* 0x008e6200000e0000 */
[----:B----4-:R-:W-:-:S07]  /*02c0*/  @P1 IADD3 R2, P3, R4, c[0x0][0x300], RZ ;  /* 0x0000c00004021a10 */ /* 0x010fce0007f7e0ff */
[----:B------:R-:W2:Y:S01]  /*02d0*/  @P1 R2UR UR17, R7 ;  /* 0x00000000071113c2 */ /* 0x000ea200000e0000 */
[----:B------:R-:W-:-:S05]  /*02e0*/  @P1 IMAD.X R3, RZ, RZ, R5, P3 ;  /* 0x000000ffff031224 */ /* 0x000fca00018e0605 */
[----:B------:R-:W-:Y:S01]  /*02f0*/  @!P0 STG.E.64 [R8.64+0x8], R2 ;  /* 0x0000080208008986 */ /* 0x000fe2000c101b0e */
[----:B-1----:R-:W-:Y:S02]  /*0300*/  IMAD.U32 R6, RZ, RZ, UR16 ;  /* 0x00000010ff067e24 */ /* 0x002fe4000f8e00ff */
[----:B--2---:R-:W-:-:S05]  /*0310*/  IMAD.U32 R7, RZ, RZ, UR17 ;  /* 0x00000011ff077e24 */ /* 0x004fca000f8e00ff */
[----:B------:R1:W-:Y:S01]  /*0320*/  @!P0 STG.E.64 [R8.64], R6 ;  /* 0x0000000608008986 */ /* 0x0003e2000c101b0e */
[----:B------:R-:W-:-:S03]  /*0330*/  PLOP3.LUT P0, PT, PT, PT, UP0, 0x80, 0x0 ;  /* 0x000000000000781c */ /* 0x000fc60003f0f008 */
[----:B------:R-:W2:Y:S04]  /*0340*/  @P2 LDG.E R4, [R12.64] ;  /* 0x0000000e0c042981 */ /* 0x000ea8000c1e1900 */
[----:B------:R-:W3:Y:S01]  /*0350*/  @P2 LDG.E R0, [R12.64+0x4] ;  /* 0x0000040e0c002981 */ /* 0x000ee2000c1e1900 */
[----:B------:R-:W-:-:S05]  /*0360*/  PLOP3.LUT P1, PT, PT, PT, UP1, 0x80, 0x0 ;  /* 0x000000000000781c */ /* 0x000fca0003f2f018 */
[----:B------:R4:W5:Y:S01]  /*0370*/  @P0 LDG.E R5, [R10.64] ;  /* 0x0000000e0a050981 */ /* 0x000962000c1e1900 */
[----:B-1----:R-:W-:Y:S01]  /*0380*/  MOV R6, UR6 ;  /* 0x0000000600067c02 */ /* 0x002fe20008000f00 */
[----:B------:R-:W-:-:S06]  /*0390*/  IMAD.U32 R7, RZ, RZ, UR7 ;  /* 0x00000007ff077e24 */ /* 0x000fcc000f8e00ff */
[----:B------:R-:W5:Y:S01]  /*03a0*/  @!P1 LDG.E R8, [R6.64] ;  /* 0x0000000e06089981 */ /* 0x000f62000c1e1900 */
[----:B------:R-:W-:Y:S02]  /*03b0*/  UMOV UR8, 0xffffffff ;  /* 0xffffffff00087882 */ /* 0x000fe40000000000 */
[----:B------:R-:W-:Y:S01]  /*03c0*/  UMOV UR25, URZ ;  /* 0x0000003f00197c82 */ /* 0x000fe20008000000 */
[----:B------:R-:W1:Y:S01]  /*03d0*/  LDC.U8 R236, c[0x0][0x2d8] ;  /* 0x0000b600ffec7b82 */ /* 0x000e620000000000 */
[----:B------:R-:W-:Y:S01]  /*03e0*/  UMOV UR22, 0xffffffff ;  /* 0xffffffff00167882 */ /* 0x000fe20000000000 */
[----:B----4-:R-:W-:-:S06]  /*03f0*/  SHF.R.S32.HI R11, RZ, 0x1f, R20 ;  /* 0x0000001fff0b7819 */ /* 0x010fcc0000011414 */
[----:B--2---:R-:W2:Y:S08]  /*0400*/  @P2 R2UR UR8, R4 ;  /* 0x00000000040823c2 */ /* 0x004eb000000e0000 */
[----:B---3--:R-:W2:Y:S08]  /*0410*/  @P2 R2UR UR12, R0 ;  /* 0x00000000000c23c2 */ /* 0x008eb000000e0000 */
[----:B-----5:R3:W4:Y:S01]  /*0420*/  @P0 R2UR UR25, R5 ;  /* 0x00000000051903c2 */ /* 0x02072200000e0000 */
[----:B------:R-:W-:-:S04]  /*0430*/  ISETP.NE.U32.AND P0, PT, RZ, c[0x0][0x248], PT ;  /* 0x00009200ff007a0c */ /* 0x000fc80003f05070 */
[----:B------:R-:W-:Y:S01]  /*0440*/  ISETP.NE.AND.EX P0, PT, RZ, c[0x0][0x24c], PT, P0 ;  /* 0x00009300ff007a0c */ /* 0x000fe20003f05300 */
[----:B--2---:R-:W-:Y:S02]  /*0450*/  @UP2 UIADD3 UR12, UR12, -UR8, URZ ;  /* 0x800000080c0c2290 */ /* 0x004fe4000fffe03f */
[----:B------:R3:W2:Y:S01]  /*0460*/  @!P1 R2UR UR22, R8 ;  /* 0x00000000081693c2 */ /* 0x0006a200000e0000 */
[----:B------:R-:W-:-:S04]  /*0470*/  LEA.HI R4, R11, R20, RZ, 0x5 ;  /* 0x000000140b047211 */ /* 0x000fc800078f28ff */
        /* <DEDUP_REMOVED lines=9> */
.L_x_1495:
[----:B-1----:R-:W-:Y:S02]  /*0510*/  ULDC UR6, c[0x0][0x218] ;  /* 0x0000860000067ab9 */ /* 0x002fe40000000800 */
.L_x_1496:
        /* <DEDUP_REMOVED lines=74> */
.L_x_1498:
        /* <DEDUP_REMOVED lines=50> */
.L_x_1499:
[--C-:B------:R-:W-:Y:S01]  /*0ce0*/  SHF.R.S32.HI R7, RZ, 0x5, R4.reuse ;  /* 0x00000005ff077819 */ /* 0x100fe20000011404 */
[----:B------:R-:W1:Y:S01]  /*0cf0*/  S2R R12, SR_CTAID.Z ;  /* 0x00000000000c7919 */ /* 0x000e620000002700 */
[----:B------:R-:W-:Y:S01]  /*0d00*/  LEA.HI R5, R11, R20, RZ, 0x4 ;  /* 0x000000140b057211 */ /* 0x000fe200078f20ff */
[----:B------:R-:W-:Y:S01]  /*0d10*/  ULDC.64 UR4, c[0x0][0x1b0] ;  /* 0x00006c0000047ab9 */ /* 0x000fe20000000a00 */
[----:B------:R-:W-:Y:S01]  /*0d20*/  SHF.R.S32.HI R4, RZ, 0x1f, R4 ;  /* 0x0000001fff047819 */ /* 0x000fe20000011404 */
[----:B------:R-:W-:Y:S01]  /*0d30*/  UIMAD UR4, UR27, UR4, URZ ;  /* 0x000000041b0472a4 */ /* 0x000fe2000f8e023f */
[----:B------:R-:W-:Y:S01]  /*0d40*/  SHF.R.S32.HI R10, RZ, 0x1f, R9 ;  /* 0x0000001fff0a7819 */ /* 0x000fe20000011409 */
[----:B------:R-:W-:Y:S01]  /*0d50*/  UIADD3 UR21, -UR21, UR12, URZ ;  /* 0x0000000c15157290 */ /* 0x000fe2000fffe13f */
[----:B------:R-:W-:Y:S01]  /*0d60*/  SHF.R.S32.HI R0, RZ, 0x4, R5 ;  /* 0x00000004ff007819 */ /* 0x000fe20000011405 */
[----:B------:R-:W-:Y:S01]  /*0d70*/  IMAD.MOV.U32 R8, RZ, RZ, 0x20 ;  /* 0x00000020ff087424 */ /* 0x000fe200078e00ff */
[----:B------:R-:W-:Y:S01]  /*0d80*/  LEA.HI R4, R4, R7, RZ, 0x3 ;  /* 0x0000000704047211 */ /* 0x000fe200078f18ff */
[----:B------:R-:W-:Y:S01]  /*0d90*/  IMAD.U32 R17, RZ, RZ, UR10 ;  /* 0x0000000aff117e24 */ /* 0x000fe2000f8e00ff */
[----:B------:R-:W-:Y:S01]  /*0da0*/  LEA.HI R10, R10, R9, RZ, 0x2 ;  /* 0x000000090a0a7211 */ /* 0x000fe200078f10ff */
[----:B------:R-:W-:Y:S01]  /*0db0*/  BSSY B0, `(.L_x_1500) ;  /* 0x0000075000007945 */ /* 0x000fe20003800000 */
[----:B------:R-:W-:-:S02]  /*0dc0*/  LEA.HI R213, R5, R0, RZ, 0x1 ;  /* 0x0000000005d57211 */ /* 0x000fc400078f08ff */
[----:B------:R-:W-:Y:S02]  /*0dd0*/  LOP3.LUT R4, R4, 0xffffff8, RZ, 0xc0, !PT ;  /* 0x0ffffff804047812 */ /* 0x000fe400078ec0ff */
[-C--:B------:R-:W-:Y:S02]  /*0de0*/  LEA.HI R13, R11, R20.reuse, RZ, 0x3 ;  /* 0x000000140b0d7211 */ /* 0x080fe400078f18ff */
[----:B------:R-:W-:Y:S01]  /*0df0*/  SHF.R.S32.HI R252, RZ, 0x2, R10 ;  /* 0x00000002fffc7819 */ /* 0x000fe2000001140a */
[----:B------:R-:W-:Y:S01]  /*0e00*/  IMAD.IADD R3, R7, 0x1, -R4 ;  /* 0x0000000107037824 */ /* 0x000fe200078e0a04 */
[----:B------:R-:W-:Y:S02]  /*0e10*/  LOP3.LUT R213, R213, 0xfffffffe, RZ, 0xc0, !PT ;  /* 0xfffffffed5d57812 */ /* 0x000fe400078ec0ff */
[----:B------:R-:W-:Y:S01]  /*0e20*/  SHF.R.S32.HI R26, RZ, 0x3, R13 ;  /* 0x00000003ff1a7819 */ /* 0x000fe2000001140d */
[----:B------:R-:W-:Y:S01]  /*0e30*/  IMAD R252, R3, 0x10, R252 ;  /* 0x0000001003fc7824 */ /* 0x000fe200078e02fc */
[----:B------:R-:W-:Y:S01]  /*0e40*/  LOP3.LUT R13, R13, 0xfffffff8, RZ, 0xc0, !PT ;  /* 0xfffffff80d0d7812 */ /* 0x000fe200078ec0ff */
[----:B------:R-:W-:Y:S01]  /*0e50*/  IMAD.IADD R213, R0, 0x1, -R213 ;  /* 0x0000000100d57824 */ /* 0x000fe200078e0ad5 */
[----:B------:R-:W-:Y:S01]  /*0e60*/  LOP3.LUT R5, R5, 0xfffffff0, RZ, 0xc0, !PT ;  /* 0xfffffff005057812 */ /* 0x000fe200078ec0ff */
[----:B------:R-:W-:Y:S01]  /*0e70*/  IMAD.SHL.U32 R3, R26, 0x40, RZ ;  /* 0x000000401a037824 */ /* 0x000fe200078e00ff */
[----:B------:R-:W-:Y:S01]  /*0e80*/  SHF.R.S32.HI R27, RZ, 0x1f, R26 ;  /* 0x0000001fff1b7819 */ /* 0x000fe2000001141a */
[C---:B------:R-:W-:Y:S01]  /*0e90*/  IMAD.IADD R0, R20.reuse, 0x1, -R13 ;  /* 0x0000000114007824 */ /* 0x040fe200078e0a0d */
[----:B------:R-:W-:Y:S01]  /*0ea0*/  LEA.HI R11, R11, R20, RZ, 0x6 ;  /* 0x000000140b0b7211 */ /* 0x000fe200078f30ff */
[----:B------:R-:W-:Y:S01]  /*0eb0*/  IMAD.IADD R4, R20, 0x1, -R5 ;  /* 0x0000000114047824 */ /* 0x000fe200078e0a05 */
[----:B------:R-:W-:Y:S01]  /*0ec0*/  LOP3.LUT R3, R3, 0x1c0, RZ, 0xc0, !PT ;  /* 0x000001c003037812 */ /* 0x000fe200078ec0ff */
[----:B------:R-:W-:-:S02]  /*0ed0*/  IMAD.SHL.U32 R28, R0, 0x8, RZ ;  /* 0x00000008001c7824 */ /* 0x000fc400078e00ff */
[----:B------:R-:W-:Y:S01]  /*0ee0*/  IMAD R13, R27, c[0x0][0x198], RZ ;  /* 0x000066001b0d7a24 */ /* 0x000fe200078e02ff */
[----:B------:R-:W-:Y:S01]  /*0ef0*/  SHF.R.U32.HI R248, RZ, 0x3, R3 ;  /* 0x00000003fff87819 */ /* 0x000fe20000011603 */
[----:B------:R-:W-:Y:S01]  /*0f00*/  IMAD.SHL.U32 R11, R11, 0x8, RZ ;  /* 0x000000080b0b7824 */ /* 0x000fe200078e00ff */
[----:B------:R-:W-:Y:S01]  /*0f10*/  LOP3.LUT R5, R3, 0x38, R28, 0xf8, !PT ;  /* 0x0000003803057812 */ /* 0x000fe200078ef81c */
[----:B------:R-:W-:Y:S01]  /*0f20*/  IMAD.SHL.U32 R6, R213, 0x8, RZ ;  /* 0x00000008d5067824 */ /* 0x000fe200078e00ff */
[----:B------:R-:W-:Y:S01]  /*0f30*/  SHF.R.S32.HI R3, RZ, 0x1f, R4 ;  /* 0x0000001fff037819 */ /* 0x000fe20000011404 */
[----:B------:R-:W-:Y:S01]  /*0f40*/  IMAD.WIDE R16, R17, 0x80, R26 ;  /* 0x0000008011107825 */ /* 0x000fe200078e021a */
[----:B------:R-:W-:Y:S02]  /*0f50*/  LOP3.LUT R248, R5, R248, RZ, 0x3c, !PT ;  /* 0x000000f805f87212 */ /* 0x000fe400078e3cff */
[----:B------:R-:W-:Y:S02]  /*0f60*/  LEA.HI R3, R3, R4, RZ, 0x3 ;  /* 0x0000000403037211 */ /* 0x000fe400078f18ff */
[----:B------:R-:W-:-:S02]  /*0f70*/  SHF.R.S32.HI R29, RZ, 0x1f, R28 ;  /* 0x0000001fff1d7819 */ /* 0x000fc4000001141c */
[C---:B------:R-:W-:Y:S01]  /*0f80*/  LOP3.LUT R5, R3.reuse, 0xfffffff8, RZ, 0xc0, !PT ;  /* 0xfffffff803057812 */ /* 0x040fe200078ec0ff */
[----:B------:R-:W-:Y:S01]  /*0f90*/  IMAD.SHL.U32 R3, R3, 0x40, RZ ;  /* 0x0000004003037824 */ /* 0x000fe200078e00ff */
[----:B------:R-:W-:Y:S01]  /*0fa0*/  IADD3 R14, P0, R28, UR6, RZ ;  /* 0x000000061c0e7c10 */ /* 0x000fe2000ff1e0ff */
[----:B------:R-:W-:Y:S01]  /*0fb0*/  IMAD.WIDE.U32 R18, R26, c[0x0][0x198], R28 ;  /* 0x000066001a127a25 */ /* 0x000fe200078e001c */
[----:B------:R-:W-:Y:S01]  /*0fc0*/  LOP3.LUT R248, R248, 0xfffffe00, R11, 0xf8, !PT ;  /* 0xfffffe00f8f87812 */ /* 0x000fe200078ef80b */
[----:B------:R-:W-:Y:S01]  /*0fd0*/  ULDC.64 UR6, c[0x0][0x1b8] ;  /* 0x00006e0000067ab9 */ /* 0x000fe20000000a00 */
[----:B------:R-:W-:Y:S01]  /*0fe0*/  IADD3.X R15, R29, UR18, RZ, P0, !PT ;  /* 0x000000121d0f7c10 */ /* 0x000fe200087fe4ff */
[----:B------:R-:W-:Y:S01]  /*0ff0*/  IMAD.IADD R5, R4, 0x1, -R5 ;  /* 0x0000000104057824 */ /* 0x000fe200078e0a05 */
[----:B------:R-:W-:Y:S01]  /*1000*/  IADD3 R18, P0, R18, UR24, RZ ;  /* 0x0000001812127c10 */ /* 0x000fe2000ff1e0ff */
[----:B------:R-:W-:Y:S01]  /*1010*/  IMAD R4, R26, c[0x0][0x19c], R13 ;  /* 0x000067001a047a24 */ /* 0x000fe200078e020d */
[----:B------:R-:W-:Y:S01]  /*1020*/  UIMAD UR18, UR22, UR5, UR4 ;  /* 0x00000005161272a4 */ /* 0x000fe2000f8e0204 */
[----:B-1----:R-:W-:Y:S01]  /*1030*/  IMAD.WIDE.U32 R12, R12, c[0x0][0x1a8], R14 ;  /* 0x00006a000c0c7a25 */ /* 0x002fe200078e000e */
[C---:B------:R-:W-:Y:S01]  /*1040*/  LOP3.LUT P2, RZ, R5.reuse, 0x4, RZ, 0xc0, !PT ;  /* 0x0000000405ff7812 */ /* 0x040fe2000784c0ff */
[----:B------:R-:W-:Y:S01]  /*1050*/  ULDC.64 UR4, c[0x0][0x1a8] ;  /* 0x00006a0000047ab9 */ /* 0x000fe20000000a00 */
[C---:B------:R-:W-:Y:S01]  /*1060*/  LOP3.LUT P1, RZ, R5.reuse, 0x2, RZ, 0xc0, !PT ;  /* 0x0000000205ff7812 */ /* 0x040fe2000782c0ff */
[----:B------:R-:W-:Y:S01]  /*1070*/  IMAD.SHL.U32 R5, R5, 0x40, RZ ;  /* 0x0000004005057824 */ /* 0x000fe200078e00ff */
[----:B------:R-:W-:Y:S01]  /*1080*/  IADD3.X R19, R19, UR23, R4, P0, !PT ;  /* 0x0000001713137c10 */ /* 0x000fe200087fe404 */
[----:B------:R-:W-:Y:S01]  /*1090*/  IMAD R11, R27, c[0x0][0x1a0], RZ ;  /* 0x000068001b0b7a24 */ /* 0x000fe200078e02ff */
[----:B------:R-:W-:Y:S01]  /*10a0*/  UIMAD UR6, UR27, UR6, URZ ;  /* 0x000000061b0672a4 */ /* 0x000fe2000f8e023f */
[----:B------:R-:W-:Y:S01]  /*10b0*/  IMAD.WIDE.U32 R14, R26, c[0x0][0x1a0], R28 ;  /* 0x000068001a0e7a25 */ /* 0x000fe200078e001c */
[----:B------:R-:W-:Y:S01]  /*10c0*/  LOP3.LUT R5, R5, 0x1c0, RZ, 0xc0, !PT ;  /* 0x000001c005057812 */ /* 0x000fe200078ec0ff */
[----:B------:R-:W-:Y:S01]  /*10d0*/  UIMAD UR4, UR26, UR4, URZ ;  /* 0x000000041a0472a4 */ /* 0x000fe2000f8e023f */
[----:B------:R-:W-:Y:S01]  /*10e0*/  IADD3 R251, R28, 0x40, RZ ;  /* 0x000000401cfb7810 */ /* 0x000fe20007ffe0ff */
[----:B------:R-:W-:Y:S01]  /*10f0*/  IMAD R4, R26, c[0x0][0x1a4], R11 ;  /* 0x000069001a047a24 */ /* 0x000fe200078e020b */
[----:B------:R-:W-:Y:S01]  /*1100*/  IADD3 R14, P0, R14, UR30, RZ ;  /* 0x0000001e0e0e7c10 */ /* 0x000fe2000ff1e0ff */
        /* <DEDUP_REMOVED lines=12> */
[C---:B------:R-:W-:Y:S02]  /*11d0*/  IADD3 R250, R28.reuse, 0x80, RZ ;  /* 0x000000801cfa7810 */ /* 0x040fe40007ffe0ff */
[----:B------:R-:W-:Y:S01]  /*11e0*/  IADD3 R249, R28, 0xc0, RZ ;  /* 0x000000c01cf97810 */ /* 0x000fe20007ffe0ff */
[----:B------:R-:W-:Y:S01]  /*11f0*/  IMAD.WIDE.U32 R34, R5, c[0x0][0x1b8], R14 ;  /* 0x00006e0005227a25 */ /* 0x000fe200078e000e */
[----:B------:R-:W-:Y:S01]  /*1200*/  IADD3 R39, R37, UR18, RZ ;  /* 0x0000001225277c10 */ /* 0x000fe2000fffe0ff */
[----:B------:R1:W-:Y:S01]  /*1210*/  STL.64 [R1+0x8], R36 ;  /* 0x0000082401007387 */ /* 0x0003e20000100a00 */
[----:B------:R-:W-:Y:S01]  /*1220*/  IADD3 R15, R13, UR4, RZ ;  /* 0x000000040d0f7c10 */ /* 0x000fe2000fffe0ff */
[----:B------:R-:W-:Y:S01]  /*1230*/  IMAD.MOV.U32 R5, RZ, RZ, 0x10 ;  /* 0x00000010ff057424 */ /* 0x000fe200078e00ff */
[----:B------:R-:W-:Y:S01]  /*1240*/  IADD3 R247, R35, UR6, RZ ;  /* 0x0000000623f77c10 */ /* 0x000fe2000fffe0ff */
[----:B------:R1:W-:Y:S01]  /*1250*/  STL.64 [R1], R34 ;  /* 0x0000002201007387 */ /* 0x0003e20000100a00 */
[----:B------:R-:W-:-:S02]  /*1260*/  SEL R3, R8, 0xffffffe0, !P2 ;  /* 0xffffffe008037807 */ /* 0x000fc40005000000 */
[----:B------:R-:W-:Y:S01]  /*1270*/  SEL R5, R5, 0xfffffff0, !P1 ;  /* 0xfffffff005057807 */ /* 0x000fe20004800000 */
        /* <DEDUP_REMOVED lines=40> */
.L_x_1501:
[----:B------:R-:W-:Y:S05]  /*1500*/  BSYNC B0 ;  /* 0x0000000000007941 */ /* 0x000fea0003800000 */
.L_x_1500:
        /* <DEDUP_REMOVED lines=9> */
[----:B--2---:R-:W-:-:S03]  /*15a0*/  IMAD.U32 R30, RZ, RZ, UR4 ;  /* 0x00000004ff1e7e24 */ /* 0x004fc6000f8e00ff */
        /* <DEDUP_REMOVED lines=45> */
.L_x_1503:
[----:B------:R-:W-:Y:S05]  /*1880*/  BSYNC B0 ;  /* 0x0000000000007941 */ /* 0x000fea0003800000 */
.L_x_1502:
[----:B------:R-:W-:Y:S01]  /*1890*/  IADD3 R6, R26, 0x40, RZ ;  /* 0x000000401a067810 */ /* 0x000fe20007ffe0ff */
[----:B------:R-:W-:Y:S03]  /*18a0*/  BSSY B0, `(.L_x_1504) ;  /* 0x000002c000007945 */ /* 0x000fe60003800000 */
[----:B------:R-:W-:-:S13]  /*18b0*/  ISETP.GE.AND P0, PT, R6, UR21, PT ;  /* 0x0000001506007c0c */ /* 0x000fda000bf06270 */
[----:B------:R-:W-:Y:S05]  /*18c0*/  @P0 BRA `(.L_x_1505) ;  /* 0x0000029000000947 */ /* 0x000fea0003800000 */
[----:B--2---:R-:W-:Y:S01]  /*18d0*/  IADD3 R11, P0, R16, 0x40, RZ ;  /* 0x00000040100b7810 */ /* 0x004fe20007f1e0ff */
        /* <DEDUP_REMOVED lines=40> */
.L_x_1505:
[----:B------:R-:W-:Y:S05]  /*1b60*/  BSYNC B0 ;  /* 0x0000000000007941 */ /* 0x000fea0003800000 */
.L_x_1504:
        /* <DEDUP_REMOVED lines=12> */
[----:B--2---:R-:W-:Y:S01]  /*1c30*/  IMAD.X R11, RZ, RZ, R17, P0 ;  /* 0x000000ffff0b7224 */ /* 0x004fe200000e0611 */
        /* <DEDUP_REMOVED lines=35> */
.L_x_1507:
[----:B------:R-:W-:Y:S05]  /*1e70*/  BSYNC B0 ;  /* 0x0000000000007941 */ /* 0x000fea0003800000 */
.L_x_1506:
        /* <DEDUP_REMOVED lines=48> */
.L_x_1509:
[----:B------:R-:W-:Y:S05]  /*2180*/  BSYNC B0 ;  /* 0x0000000000007941 */ /* 0x000fea0003800000 */
.L_x_1508:
        /* <DEDUP_REMOVED lines=15> */
[C---:B--2---:R-:W-:Y:S02]  /*2280*/  @!P1 LEA R14, P5, R11.reuse, c[0x0][0x168], 0x1 ;  /* 0x00005a000b0e9a11 */ /* 0x044fe400078a08ff */
        /* <DEDUP_REMOVED lines=26> */
.L_x_1511:
[----:B------:R-:W-:Y:S05]  /*2430*/  BSYNC B0 ;  /* 0x0000000000007941 */ /* 0x000fea0003800000 */
.L_x_1510:
[----:B------:R-:W0:Y:S01]  /*2440*/  LDGDEPBAR ;  /* 0x00000000000079af */ /* 0x000e220000000000 */
[----:B------:R-:W-:Y:S01]  /*2450*/  ISETP.GE.AND P0, PT, R26, UR18, PT ;  /* 0x000000121a007c0c */ /* 0x000fe2000bf06270 */
[----:B------:R-:W-:Y:S01]  /*2460*/  ULDC.64 UR4, c[0x0][0x1a0] ;  /* 0x0000680000047ab9 */ /* 0x000fe20000000a00 */
[----:B------:R-:W-:Y:S01]  /*2470*/  BSSY B0, `(.L_x_1512) ;  /* 0x0000032000007945 */ /* 0x000fe20003800000 */
[----:B------:R-:W-:Y:S02]  /*2480*/  UIMAD.WIDE.U32 UR26, UR20, UR4, URZ ;  /* 0x00000004141a72a5 */ /* 0x000fe4000f8e003f */
[----:B------:R-:W-:-:S04]  /*2490*/  UIMAD UR4, UR19, UR4, URZ ;  /* 0x00000004130472a4 */ /* 0x000fc8000f8e023f */
[----:B------:R-:W-:Y:S01]  /*24a0*/  UIMAD UR4, UR20, UR5, UR4 ;  /* 0x00000005140472a4 */ /* 0x000fe2000f8e0204 */
[----:B--2-4-:R-:W-:Y:S02]  /*24b0*/  IMAD.U32 R12, RZ, RZ, UR26 ;  /* 0x0000001aff0c7e24 */ /* 0x014fe4000f8e00ff */
        /* <DEDUP_REMOVED lines=45> */
.L_x_1513:
[----:B------:R-:W-:Y:S05]  /*2790*/  BSYNC B0 ;  /* 0x0000000000007941 */ /* 0x000fea0003800000 */
.L_x_1512:
        /* <DEDUP_REMOVED lines=44> */
.L_x_1515:
[----:B------:R-:W-:Y:S05]  /*2a60*/  BSYNC B0 ;  /* 0x0000000000007941 */ /* 0x000fea0003800000 */
.L_x_1514:
[C---:B----4-:R-:W-:Y:S01]  /*2a70*/  IMAD.SHL.U32 R8, R0.reuse, 0x40, RZ ;  /* 0x0000004000087824 */ /* 0x050fe200078e00ff */
        /* <DEDUP_REMOVED lines=18> */
[----:B------:R-:W-:Y:S01]  /*2ba0*/  LDSM.16.M88.4 R84, [R209] ;  /* 0x00000000d154783b */ /* 0x000fe20000000200 */
[----:B------:R-:W-:Y:S02]  /*2bb0*/  LOP3.LUT R240, R240, 0xfffffffd, RZ, 0xc0, !PT ;  /* 0xfffffffdf0f07812 */ /* 0x000fe400078ec0ff */
[----:B------:R-:W-:-:S05]  /*2bc0*/  IMAD.SHL.U32 R213, R213, 0x2, RZ ;  /* 0x00000002d5d57824 */ /* 0x000fca00078e00ff */
[----:B------:R-:W4:Y:S01]  /*2bd0*/  LDSM.16.M88.4 R60, [R213+0x10000] ;  /* 0x01000000d53c783b */ /* 0x000f220000000200 */
[C---:B------:R-:W-:Y:S02]  /*2be0*/  IADD3 R0, R213.reuse, 0x10000, RZ ;  /* 0x00010000d5007810 */ /* 0x040fe40007ffe0ff */
[----:B------:R-:W-:Y:S01]  /*2bf0*/  IADD3 R211, R213, 0x10020, RZ ;  /* 0x00010020d5d37810 */ /* 0x000fe20007ffe0ff */
[----:B------:R-:W5:Y:S01]  /*2c00*/  LDSM.16.M88.4 R52, [R213+0x10800] ;  /* 0x01080000d534783b */ /* 0x000f620000000200 */
[----:B------:R-:W-:Y:S01]  /*2c10*/  @P1 IADD3 R211, R0, -0x20, RZ ;  /* 0xffffffe000d31810 */ /* 0x000fe20007ffe0ff */
[----:B------:R-:W-:Y:S02]  /*2c20*/  IMAD.MOV.U32 R0, RZ, RZ, 0x40 ;  /* 0x00000040ff007424 */ /* 0x000fe400078e00ff */
[----:B------:R-:W1:Y:S01]  /*2c30*/  LDSM.16.M88.4 R12, [R213+0x11000] ;  /* 0x01100000d50c783b */ /* 0x000e620000000200 */
[C---:B------:R-:W-:Y:S02]  /*2c40*/  IADD3 R203, R211.reuse, 0x800, RZ ;  /* 0x00000800d3cb7810 */ /* 0x040fe40007ffe0ff */
[----:B------:R-:W-:Y:S01]  /*2c50*/  SEL R0, R0, 0xffffffc0, !P2 ;  /* 0xffffffc000007807 */ /* 0x000fe20005000000 */
[----:B-1----:R-:W1:Y:S01]  /*2c60*/  LDSM.16.M88.4 R32, [R213+0x11800] ;  /* 0x01180000d520783b */ /* 0x002e620000000200 */
[----:B------:R-:W-:-:S02]  /*2c70*/  IADD3 R202, R211, 0x1000, RZ ;  /* 0x00001000d3ca7810 */ /* 0x000fc40007ffe0ff */
[----:B------:R-:W-:Y:S01]  /*2c80*/  IADD3 R201, R211, 0x1800, RZ ;  /* 0x00001800d3c97810 */ /* 0x000fe20007ffe0ff */
[----:B------:R-:W2:Y:S01]  /*2c90*/  LDSM.16.M88.4 R36, [R211] ;  /* 0x00000000d324783b */ /* 0x000ea20000000200 */
[----:B------:R-:W-:Y:S01]  /*2ca0*/  IMAD.IADD R207, R213, 0x1, R0 ;  /* 0x00000001d5cf7824 */ /* 0x000fe200078e0200 */
[C---:B------:R-:W-:Y:S01]  /*2cb0*/  IADD3 R199, R211.reuse, 0x2000, RZ ;  /* 0x00002000d3c77810 */ /* 0x040fe20007ffe0ff */
[----:B------:R-:W-:Y:S01]  /*2cc0*/  IMAD.IADD R200, R0, 0x1, R211 ;  /* 0x0000000100c87824 */ /* 0x000fe200078e02d3 */
[----:B------:R-:W3:Y:S01]  /*2cd0*/  LDSM.16.M88.4 R40, [R211+0x800] ;  /* 0x00080000d328783b */ /* 0x000ee20000000200 */
        /* <DEDUP_REMOVED lines=12> */
[----:B------:R-:W-:Y:S02]  /*2da0*/  IADD3 R20, R0, 0x11, RZ ;  /* 0x0000001100147810 */ /* 0x000fe40007ffe0ff */
[----:B------:R-:W-:Y:S01]  /*2db0*/  ISETP.GE.AND P3, PT, R24, UR11, PT ;  /* 0x0000000b18007c0c */ /* 0x000fe2000bf66270 */
[----:B----4-:R-:W-:Y:S01]  /*2dc0*/  HMMA.16816.F32 R64, R88, R60, RZ ;  /* 0x0000003c5840723c */ /* 0x010fe200000018ff */
[----:B------:R-:W-:Y:S01]  /*2dd0*/  LDSM.16.M88.4 R76, [R200+0x800] ;  /* 0x00080000c84c783b */ /* 0x000fe20000000200 */
[----:B------:R-:W-:-:S02]  /*2de0*/  ISETP.GE.AND P6, PT, R20, UR11, PT ;  /* 0x0000000b14007c0c */ /* 0x000fc4000bfc6270 */
[C---:B------:R-:W-:Y:S01]  /*2df0*/  IADD3 R24, R0.reuse, 0x21, RZ ;  /* 0x0000002100187810 */ /* 0x040fe20007ffe0ff */
[----:B------:R-:W-:Y:S01]  /*2e00*/  LDSM.16.M88.4 R72, [R200+0x1000] ;  /* 0x00100000c848783b */ /* 0x000fe20000000200 */
[C---:B------:R-:W-:Y:S02]  /*2e10*/  IADD3 R22, R0.reuse, 0x8, RZ ;  /* 0x0000000800167810 */ /* 0x040fe40007ffe0ff */
[C---:B------:R-:W-:Y:S01]  /*2e20*/  HMMA.16816.F32 R60, R88.reuse, R62, RZ ;  /* 0x0000003e583c723c */ /* 0x040fe200000018ff */
[C---:B------:R-:W-:Y:S02]  /*2e30*/  IADD3 R21, R0.reuse, 0x9, RZ ;  /* 0x0000000900157810 */ /* 0x040fe40007ffe0ff */
[----:B------:R-:W-:Y:S02]  /*2e40*/  ISETP.GE.AND P4, PT, R0, UR11, PT ;  /* 0x0000000b00007c0c */ /* 0x000fe4000bf86270 */
[----:B------:R-:W-:Y:S02]  /*2e50*/  ISETP.GE.AND P2, PT, R22, UR11, PT ;  /* 0x0000000b16007c0c */ /* 0x000fe4000bf46270 */
[----:B------:R-:W-:Y:S01]  /*2e60*/  ISETP.GE.AND P1, PT, R21, UR11, PT ;  /* 0x0000000b15007c0c */ /* 0x000fe2000bf26270 */
[----:B-----5:R-:W-:Y:S01]  /*2e70*/  HMMA.16816.F32 R56, R88, R52, RZ ;  /* 0x000000345838723c */ /* 0x020fe200000018ff */
[----:B------:R-:W-:-:S02]  /*2e80*/  IADD3 R22, R0, 0x18, RZ ;  /* 0x0000001800167810 */ /* 0x000fc40007ffe0ff */
[C---:B------:R-:W-:Y:S02]  /*2e90*/  IADD3 R20, R0.reuse, 0x19, RZ ;  /* 0x0000001900147810 */ /* 0x040fe40007ffe0ff */
[----:B------:R-:W-:Y:S02]  /*2ea0*/  IADD3 R21, R0, 0x20, RZ ;  /* 0x0000002000157810 */ /* 0x000fe40007ffe0ff */
[C---:B------:R-:W-:Y:S01]  /*2eb0*/  IADD3 R195, R211.reuse, 0x4000, RZ ;  /* 0x00004000d3c37810 */ /* 0x040fe20007ffe0ff */
[----:B------:R-:W-:Y:S01]  /*2ec0*/  HMMA.16816.F32 R16, R88, R12, RZ ;  /* 0x0000000c5810723c */ /* 0x000fe200000018ff */
[C---:B------:R-:W-:Y:S02]  /*2ed0*/  IADD3 R194, R211.reuse, 0x4800, RZ ;  /* 0x00004800d3c27810 */ /* 0x040fe40007ffe0ff */
[C---:B------:R-:W-:Y:S02]  /*2ee0*/  IADD3 R193, R211.reuse, 0x5000, RZ ;  /* 0x00005000d3c17810 */ /* 0x040fe40007ffe0ff */
[----:B------:R-:W-:-:S02]  /*2ef0*/  IADD3 R192, R211, 0x5800, RZ ;  /* 0x00005800d3c07810 */ /* 0x000fc40007ffe0ff */
[C---:B------:R-:W-:Y:S01]  /*2f00*/  IADD3 R191, R211.reuse, 0x6000, RZ ;  /* 0x00006000d3bf7810 */ /* 0x040fe20007ffe0ff */
[----:B------:R-:W-:Y:S01]  /*2f10*/  HMMA.16816.F32 R52, R88, R54, RZ ;  /* 0x000000365834723c */ /* 0x000fe200000018ff */
[C---:B------:R-:W-:Y:S02]  /*2f20*/  IADD3 R190, R211.reuse, 0x6800, RZ ;  /* 0x00006800d3be7810 */ /* 0x040fe40007ffe0ff */
[C---:B------:R-:W-:Y:S02]  /*2f30*/  IADD3 R189, R211.reuse, 0x7000, RZ ;  /* 0x00007000d3bd7810 */ /* 0x040fe40007ffe0ff */
[----:B------:R-:W-:-:S03]  /*2f40*/  IADD3 R188, R211, 0x7800, RZ ;  /* 0x00007800d3bc7810 */ /* 0x000fc60007ffe0ff */
[C---:B------:R-:W-:Y:S08]  /*2f50*/  HMMA.16816.F32 R12, R88.reuse, R14, RZ ;  /* 0x0000000e580c723c */ /* 0x040ff000000018ff */
[C---:B-1----:R-:W-:Y:S08]  /*2f60*/  HMMA.16816.F32 R8, R88.reuse, R32, RZ ;  /* 0x000000205808723c */ /* 0x042ff000000018ff */
        /* <DEDUP_REMOVED lines=139> */
[----:B------:R-:W1:Y:S07]  /*3820*/  LDSM.16.M88.4 R8, [R211+0x7000] ;  /* 0x00700000d308783b */ /* 0x000e6e0000000200 */
[C---:B----4-:R-:W-:Y:S08]  /*3830*/  HMMA.16816.F32 R56, R80.reuse, R40, R56 ;  /* 0x000000285038723c */ /* 0x050ff00000001838 */
[C---:B------:R-:W-:Y:S01]  /*3840*/  HMMA.16816.F32 R76, R80.reuse, R42, R76 ;  /* 0x0000002a504c723c */ /* 0x040fe2000000184c */
[----:B------:R-:W2:Y:S07]  /*3850*/  LDSM.16.M88.4 R40, [R211+0x7800] ;  /* 0x00780000d328783b */ /* 0x000eae0000000200 */
[C---:B-----5:R-:W-:Y:S08]  /*3860*/  HMMA.16816.F32 R16, R80.reuse, R48, R16 ;  /* 0x000000305010723c */ /* 0x060ff00000001810 */
[----:B------:R-:W-:Y:S01]  /*3870*/  HMMA.16816.F32 R12, R80, R50, R12 ;  /* 0x00000032500c723c */ /* 0x000fe2000000180c */
[----:B------:R-:W-:Y:S07]  /*3880*/  LDSM.16.M88.4 R48, [R207+0x16000] ;  /* 0x01600000cf30783b */ /* 0x000fee0000000200 */
[C---:B------:R-:W-:Y:S08]  /*3890*/  HMMA.16816.F32 R64, R68.reuse, R44, R64 ;  /* 0x0000002c4440723c */ /* 0x040ff00000001840 */
[----:B------:R-:W-:Y:S01]  /*38a0*/  HMMA.16816.F32 R60, R68, R46, R60 ;  /* 0x0000002e443c723c */ /* 0x000fe2000000183c */
[----:B------:R-:W4:Y:S04]  /*38b0*/  LDSM.16.M88.4 R44, [R211+0x6000] ;  /* 0x00600000d32c783b */ /* 0x000f280000000200 */
[----:B------:R-:W-:Y:S03]  /*38c0*/  LDSM.16.M88.4 R68, [R210+0xc000] ;  /* 0x00c00000d244783b */ /* 0x000fe60000000200 */
[C---:B---3--:R-:W-:Y:S08]  /*38d0*/  HMMA.16816.F32 R84, R80.reuse, R36, R84 ;  /* 0x000000245054723c */ /* 0x048ff00000001854 */
[----:B------:R-:W-:Y:S01]  /*38e0*/  HMMA.16816.F32 R88, R80, R38, R88 ;  /* 0x000000265058723c */ /* 0x000fe20000001858 */
[----:B------:R-:W-:Y:S07]  /*38f0*/  LDSM.16.M88.4 R36, [R207+0x16800] ;  /* 0x01680000cf24783b */ /* 0x000fee0000000200 */
[C---:B-1----:R-:W-:Y:S08]  /*3900*/  HMMA.16816.F32 R16, R52.reuse, R8, R16 ;  /* 0x000000083410723c */ /* 0x042ff00000001810 */
[----:B------:R-:W-:Y:S01]  /*3910*/  HMMA.16816.F32 R12, R52, R10, R12 ;  /* 0x0000000a340c723c */ /* 0x000fe2000000180c */
[----:B------:R-:W1:Y:S07]  /*3920*/  LDSM.16.M88.4 R8, [R207+0x17800] ;  /* 0x01780000cf08783b */ /* 0x000e6e0000000200 */
[C---:B------:R-:W-:Y:S08]  /*3930*/  HMMA.16816.F32 R64, R80.reuse, R72, R64 ;  /* 0x000000485040723c */ /* 0x040ff00000001840 */
[----:B------:R-:W-:Y:S01]  /*3940*/  HMMA.16816.F32 R60, R80, R74, R60 ;  /* 0x0000004a503c723c */ /* 0x000fe2000000183c */
[----:B------:R-:W-:Y:S07]  /*3950*/  LDSM.16.M88.4 R72, [R209+0xc000] ;  /* 0x00c00000d148783b */ /* 0x000fee0000000200 */
        /* <DEDUP_REMOVED lines=8> */
[----:B------:R-:W-:Y:S07]  /*39e0*/  LDSM.16.M88.4 R44, [R200+0x6000] ;  /* 0x00600000c82c783b */ /* 0x000fee0000000200 */
        /* <DEDUP_REMOVED lines=9> */
[C---:B------:R-:W-:Y:S08]  /*3a80*/  HMMA.16816.F32 R60, R68.reuse, R50, R60 ;  /* 0x00000032443c723c */ /* 0x040ff0000000183c */
[----:B------:R-:W-:Y:S08]  /*3a90*/  HMMA.16816.F32 R76, R68, R38, R76 ;  /* 0x00000026444c723c */ /* 0x000ff0000000184c */
[C---:B--2---:R-:W-:Y:S08]  /*3aa0*/  HMMA.16816.F32 R56, R72.reuse, R40, R56 ;  /* 0x000000284838723c */ /* 0x044ff00000001838 */
[C---:B-1----:R-:W-:Y:S07]  /*3ab0*/  HMMA.16816.F32 R16, R72.reuse, R8, R16 ;  /* 0x000000084810723c */ /* 0x042fee0000001810 */
[----:B------:R-:W-:Y:S01]  /*3ac0*/  IADD3 R8, R0, 0x29, RZ ;  /* 0x0000002900087810 */ /* 0x000fe20007ffe0ff */
[C---:B------:R-:W-:Y:S08]  /*3ad0*/  HMMA.16816.F32 R64, R72.reuse, R44, R64 ;  /* 0x0000002c4840723c */ /* 0x040ff00000001840 */
[----:B------:R-:W-:Y:S01]  /*3ae0*/  HMMA.16816.F32 R60, R72, R46, R60 ;  /* 0x0000002e483c723c */ /* 0x000fe2000000183c */
[----:B------:R-:W-:-:S02]  /*3af0*/  FSEL R59, R59, -INF , !P6 ;  /* 0xff8000003b3b7808 */ /* 0x000fc40007000000 */
[----:B------:R-:W-:-:S05]  /*3b00*/  FSEL R56, R56, -INF , !P0 ;  /* 0xff80000038387808 */ /* 0x000fca0004000000 */
[C---:B------:R-:W-:Y:S08]  /*3b10*/  HMMA.16816.F32 R76, R72.reuse, R42, R76 ;  /* 0x0000002a484c723c */ /* 0x040ff0000000184c */
[----:B------:R-:W-:Y:S01]  /*3b20*/  HMMA.16816.F32 R12, R72, R10, R12 ;  /* 0x0000000a480c723c */ /* 0x000fe2000000180c */
[----:B------:R-:W-:Y:S02]  /*3b30*/  FSEL R37, R66, -INF , !P4 ;  /* 0xff80000042257808 */ /* 0x000fe40006000000 */
[----:B------:R-:W-:-:S02]  /*3b40*/  FSEL R64, R64, -INF , !P4 ;  /* 0xff80000040407808 */ /* 0x000fc40006000000 */
[----:B------:R-:W-:Y:S02]  /*3b50*/  ISETP.GE.AND P4, PT, R8, UR11, PT ;  /* 0x0000000b08007c0c */ /* 0x000fe4000bf86270 */
[----:B------:R-:W-:Y:S01]  /*3b60*/  IADD3 R11, R0, 0x28, RZ ;  /* 0x00000028000b7810 */ /* 0x000fe20007ffe0ff */
[C---:B---3--:R-:W-:Y:S01]  /*3b70*/  HMMA.16816.F32 R84, R72.reuse, R32, R84 ;  /* 0x000000204854723c */ /* 0x048fe20000001854 */
[----:B------:R-:W-:Y:S02]  /*3b80*/  FSEL R9, R62, -INF , !P2 ;  /* 0xff8000003e097808 */ /* 0x000fe40005000000 */
[----:B------:R-:W-:Y:S02]  /*3b90*/  FSEL R60, R60, -INF , !P2 ;  /* 0xff8000003c3c7808 */ /* 0x000fe40005000000 */
[----:B------:R-:W-:Y:S02]  /*3ba0*/  FSEL R63, R63, -INF , !P1 ;  /* 0xff8000003f3f7808 */ /* 0x000fe40004800000 */
[----:B------:R-:W-:Y:S01]  /*3bb0*/  FSEL R32, R57, -INF , !P6 ;  /* 0xff80000039207808 */ /* 0x000fe20007000000 */
[----:B------:R-:W-:Y:S01]  /*3bc0*/  HMMA.16816.F32 R88, R72, R34, R88 ;  /* 0x000000224858723c */ /* 0x000fe20000001858 */
[----:B------:R-:W-:-:S02]  /*3bd0*/  ISETP.GE.AND P6, PT, R24, UR11, PT ;  /* 0x0000000b18007c0c */ /* 0x000fc4000bfc6270 */
[----:B------:R-:W-:Y:S02]  /*3be0*/  FSEL R10, R61, -INF , !P1 ;  /* 0xff8000003d0a7808 */ /* 0x000fe40004800000 */
[----:B------:R-:W-:Y:S02]  /*3bf0*/  FSEL R105, R19, -INF , !P6 ;  /* 0xff80000013697808 */ /* 0x000fe40007000000 */
[----:B------:R-:W-:Y:S02]  /*3c00*/  FSEL R104, R17, -INF , !P6 ;  /* 0xff80000011687808 */ /* 0x000fe40007000000 */
[----:B------:R-:W-:Y:S02]  /*3c10*/  PLOP3.LUT P6, PT, PT, PT, UP0, 0x80, 0x0 ;  /* 0x000000000000781c */ /* 0x000fe40003fcf008 */
[----:B------:R-:W-:Y:S02]  /*3c20*/  ISETP.GE.AND P5, PT, R11, UR11, PT ;  /* 0x0000000b0b007c0c */ /* 0x000fe4000bfa6270 */
[----:B------:R-:W-:-:S02]  /*3c30*/  FSEL R11, R58, -INF , !P0 ;  /* 0xff8000003a0b7808 */ /* 0x000fc40004000000 */
[----:B------:R-:W-:Y:S02]  /*3c40*/  IADD3 R8, R0, 0x30, RZ ;  /* 0x0000003000087810 */ /* 0x000fe40007ffe0ff */
[----:B------:R-:W-:Y:S02]  /*3c50*/  ISETP.GE.AND P2, PT, R22, UR11, PT ;  /* 0x0000000b16007c0c */ /* 0x000fe4000bf46270 */
[----:B------:R-:W-:Y:S02]  /*3c60*/  ISETP.GE.AND P1, PT, R20, UR11, PT ;  /* 0x0000000b14007c0c */ /* 0x000fe4000bf26270 */
[C---:B------:R-:W-:Y:S02]  /*3c70*/  IADD3 R22, R0.reuse, 0x31, RZ ;  /* 0x0000003100167810 */ /* 0x040fe40007ffe0ff */
        /* <DEDUP_REMOVED lines=8> */
[----:B------:R-:W-:Y:S02]  /*3d00*/  FSEL R79, R79, -INF , !P1 ;  /* 0xff8000004f4f7808 */ /* 0x000fe40004800000 */
[----:B------:R-:W-:Y:S02]  /*3d10*/  FSEL R8, R77, -INF , !P1 ;  /* 0xff8000004d087808 */ /* 0x000fe40004800000 */
[----:B------:R-:W-:Y:S02]  /*3d20*/  FSEL R107, R18, -INF , !P0 ;  /* 0xff800000126b7808 */ /* 0x000fe40004000000 */
[----:B------:R-:W-:Y:S02]  /*3d30*/  FSEL R106, R16, -INF , !P0 ;  /* 0xff800000106a7808 */ /* 0x000fe40004000000 */
[----:B------:R-:W-:Y:S02]  /*3d40*/  ISETP.GE.AND P2, PT, R22, UR11, PT ;  /* 0x0000000b16007c0c */ /* 0x000fe4000bf46270 */
[----:B------:R-:W-:-:S02]  /*3d50*/  ISETP.GE.AND P1, PT, R20, UR11, PT ;  /* 0x0000000b14007c0c */ /* 0x000fc4000bf26270 */
        /* <DEDUP_REMOVED lines=13> */
[----:B------:R-:W-:Y:S01]  /*3e30*/  @P6 LOP3.LUT R240, R240, 0x2, RZ, 0xfc, !PT ;  /* 0x00000002f0f06812 */ /* 0x000fe200078efcff */
        /* <DEDUP_REMOVED lines=9> */
[----:B------:R-:W-:Y:S01]  /*3ed0*/  ISETP.GE.AND P3, PT, R249, c[0x0][0x220], PT ;  /* 0x00008800f9007a0c */ /* 0x000fe20003f66270 */
[----:B------:R-:W-:-:S02]  /*3ee0*/  IMAD.WIDE.U32 R12, R6, UR5, R108 ;  /* 0x00000005060c7c25 */ /* 0x000fc4000f8e006c */
[----:B------:R-:W-:-:S04]  /*3ef0*/  UIMAD UR4, UR4, UR21, UR9 ;  /* 0x00000015040472a4 */ /* 0x000fc8000f8e0209 */
[C---:B------:R-:W-:Y:S01]  /*3f00*/  @!P2 LEA R40, P4, R12.reuse, c[0x0][0x168], 0x1 ;  /* 0x00005a000c28aa11 */ /* 0x040fe200078808ff */
[----:B------:R1:W-:Y:S01]  /*3f10*/  @P2 STS.128 [R248+0x10000], RZ ;  /* 0x010000fff8002388 */ /* 0x0003e20000000c00 */
[----:B------:R-:W-:Y:S02]  /*3f20*/  IADD3 R0, R13, UR4, RZ ;  /* 0x000000040d007c10 */ /* 0x000fe4000fffe0ff */
[C---:B------:R-:W-:Y:S02]  /*3f30*/  @!P0 LEA R16, P5, R12.reuse, c[0x0][0x168], 0x1 ;  /* 0x00005a000c108a11 */ /* 0x040fe400078a08ff */
[C-C-:B------:R-:W-:Y:S02]  /*3f40*/  @!P2 LEA.HI.X R41, R12.reuse, c[0x0][0x16c], R0.reuse, 0x1, P4 ;  /* 0x00005b000c29aa11 */ /* 0x140fe400020f0c00 */
[C---:B------:R-:W-:Y:S02]  /*3f50*/  @!P1 LEA R38, P6, R12.reuse, c[0x0][0x168], 0x1 ;  /* 0x00005a000c269a11 */ /* 0x040fe400078c08ff */
[C---:B------:R-:W-:Y:S01]  /*3f60*/  @!P3 LEA R14, P4, R12.reuse, c[0x0][0x168], 0x1 ;  /* 0x00005a000c0eba11 */ /* 0x040fe200078808ff */
[----:B------:R-:W-:Y:S01]  /*3f70*/  @!PT LDS RZ, [RZ] ;  /* 0x00000000fffff984 */ /* 0x000fe20000000800 */
[----:B------:R-:W-:Y:S01]  /*3f80*/  @!PT LDS RZ, [RZ] ;  /* 0x00000000fffff984 */ /* 0x000fe20000000800 */
[----:B------:R-:W-:Y:S01]  /*3f90*/  @!PT LDS RZ, [RZ] ;  /* 0x00000000fffff984 */ /* 0x000fe20000000800 */
[----:B------:R1:W-:Y:S01]  /*3fa0*/  @!P2 LDGSTS.E.BYPASS.LTC128B.128 [R248+0x10000], [R40.64] ;  /* 0x1000000028f8afae */ /* 0x0003e2000b901d4e */
[----:B------:R-:W-:-:S02]  /*3fb0*/  @!P0 LEA.HI.X R17, R12, c[0x0][0x16c], R0, 0x1, P5 ;  /* 0x00005b000c118a11 */ /* 0x000fc400028f0c00 */
[C---:B------:R-:W-:Y:S01]  /*3fc0*/  IADD3 R13, P5, R12.reuse, UR6, RZ ;  /* 0x000000060c0d7c10 */ /* 0x040fe2000ffbe0ff */
[----:B------:R1:W-:Y:S01]  /*3fd0*/  @P1 STS.128 [R248+0x12000], RZ ;  /* 0x012000fff8001388 */ /* 0x0003e20000000c00 */
[C-C-:B------:R-:W-:Y:S02]  /*3fe0*/  @!P1 LEA.HI.X R39, R12.reuse, c[0x0][0x16c], R0.reuse, 0x1, P6 ;  /* 0x00005b000c279a11 */ /* 0x140fe400030f0c00 */
[----:B------:R-:W-:Y:S02]  /*3ff0*/  @!P3 LEA.HI.X R15, R12, c[0x0][0x16c], R0, 0x1, P4 ;  /* 0x00005b000c0fba11 */ /* 0x000fe400020f0c00 */
[C---:B------:R-:W-:Y:S01]  /*4000*/  @!P2 LEA R18, P4, R13.reuse, c[0x0][0x168], 0x1 ;  /* 0x00005a000d12aa11 */ /* 0x040fe200078808ff */
[----:B------:R-:W-:Y:S01]  /*4010*/  @!PT LDS RZ, [RZ] ;  /* 0x00000000fffff984 */ /* 0x000fe20000000800 */
[----:B------:R-:W-:Y:S01]  /*4020*/  @!PT LDS RZ, [RZ] ;  /* 0x00000000fffff984 */ /* 0x000fe20000000800 */
[----:B------:R-:W-:Y:S01]  /*4030*/  @!PT LDS RZ, [RZ] ;  /* 0x00000000fffff984 */ /* 0x000fe20000000800 */
[----:B------:R1:W-:Y:S01]  /*4040*/  @!P1 LDGSTS.E.BYPASS.LTC128B.128 [R248+0x12000], [R38.64+0x80] ;  /* 0x1200008026f89fae */ /* 0x0003e2000b901d4e */
[----:B------:R-:W-:Y:S02]  /*4050*/  IADD3.X R0, R0, UR7, RZ, P5, !PT ;  /* 0x0000000700007c10 */ /* 0x000fe4000affe4ff */
[C---:B------:R-:W-:Y:S01]  /*4060*/  @!P1 LEA R34, P5, R13.reuse, c[0x0][0x168], 0x1 ;  /* 0x00005a000d229a11 */ /* 0x040fe200078a08ff */
[----:B------:R1:W-:Y:S01]  /*4070*/  @P0 STS.128 [R248+0x14000], RZ ;  /* 0x014000fff8000388 */ /* 0x0003e20000000c00 */
[----:B------:R-:W-:-:S02]  /*4080*/  @!P2 LEA.HI.X R19, R13, c[0x0][0x16c], R0, 0x1, P4 ;  /* 0x00005b000d13aa11 */ /* 0x000fc400020f0c00 */
[C---:B------:R-:W-:Y:S01]  /*4090*/  @!P0 LEA R24, P4, R13.reuse, c[0x0][0x168], 0x1 ;  /* 0x00005a000d188a11 */ /* 0x040fe200078808ff */
[----:B------:R-:W-:Y:S01]  /*40a0*/  @!PT LDS RZ, [RZ] ;  /* 0x00000000fffff984 */ /* 0x000fe20000000800 */
[----:B------:R-:W-:Y:S01]  /*40b0*/  @!PT LDS RZ, [RZ] ;  /* 0x00000000fffff984 */ /* 0x000fe20000000800 */
[----:B------:R-:W-:Y:S01]  /*40c0*/  @!PT LDS RZ, [RZ] ;  /* 0x00000000fffff984 */ /* 0x000fe20000000800 */
[----:B------:R1:W-:Y:S01]  /*40d0*/  @!P0 LDGSTS.E.BYPASS.LTC128B.128 [R248+0x14000], [R16.64+0x100] ;  /* 0x1400010010f88fae */ /* 0x0003e2000b901d4e */
[C-C-:B------:R-:W-:Y:S02]  /*40e0*/  @!P1 LEA.HI.X R35, R13.reuse, c[0x0][0x16c], R0.reuse, 0x1, P5 ;  /* 0x00005b000d239a11 */ /* 0x140fe400028f0c00 */
        /* <DEDUP_REMOVED lines=29> */
.L_x_1518:
[----:B------:R-:W-:Y:S05]  /*42c0*/  BSYNC B0 ;  /* 0x0000000000007941 */ /* 0x000fea0003800000 */
.L_x_1517:
[----:B------:R-:W0:Y:S02]  /*42d0*/  LDGDEPBAR ;  /* 0x00000000000079af */ /* 0x000e240000000000 */
.L_x_1516:
[----:B--2---:R-:W-:Y:S01]  /*42e0*/  FMNMX.FTZ R12, R37, R67, !PT ;  /* 0x00000043250c7209 */ /* 0x004fe20007810000 */
[----:B------:R-:W-:Y:S01]  /*42f0*/  USHF.L.U32 UR4, UR20, 0x1, URZ ;  /* 0x0000000114047899 */ /* 0x000fe2000800063f */
[----:B-1----:R-:W-:Y:S01]  /*4300*/  FMNMX.FTZ R15, R64, R65, !PT ;  /* 0x00000041400f7209 */ /* 0x002fe20007810000 */
[----:B------:R-:W-:Y:S01]  /*4310*/  IMAD.WIDE.U32 R178, R23, -0x2daee0ad, RZ ;  /* 0xd2511f5317b27825 */ /* 0x000fe200078e00ff */
[----:B------:R-:W-:Y:S01]  /*4320*/  FMNMX.FTZ R12, R9, R12, !PT ;  /* 0x0000000c090c7209 */ /* 0x000fe20007810000 */
[----:B------:R-:W-:Y:S01]  /*4330*/  ULOP3.LUT UR5, UR4, UR17, URZ, 0x3c, !UPT ;  /* 0x0000001104057292 */ /* 0x000fe2000f8e3c3f */
[----:B------:R-:W-:Y:S01]  /*4340*/  FMNMX.FTZ R15, R60, R15, !PT ;  /* 0x0000000f3c0f7209 */ /* 0x000fe20007810000 */
[----:B------:R-:W-:Y:S01]  /*4350*/  IMAD.U32 R6, RZ, RZ, UR10 ;  /* 0x0000000aff067e24 */ /* 0x000fe2000f8e00ff */
[----:B------:R-:W-:Y:S01]  /*4360*/  FMNMX.FTZ R12, R63, R12, !PT ;  /* 0x0000000c3f0c7209 */ /* 0x000fe20007810000 */
[----:B------:R-:W-:Y:S01]  /*4370*/  UIADD3 UR29, UR16, -0x61c88647, URZ ;  /* 0x9e3779b9101d7890 */ /* 0x000fe2000fffe03f */
[----:B------:R-:W-:Y:S01]  /*4380*/  FMNMX.FTZ R15, R10, R15, !PT ;  /* 0x0000000f0a0f7209 */ /* 0x000fe20007810000 */
[----:B------:R-:W-:Y:S01]  /*4390*/  IMAD R25, R6, 0x8, R7 ;  /* 0x0000000806197824 */ /* 0x000fe200078e0207 */
[----:B------:R-:W-:Y:S01]  /*43a0*/  FMNMX.FTZ R12, R11, R12, !PT ;  /* 0x0000000c0b0c7209 */ /* 0x000fe20007810000 */
[----:B------:R-:W-:Y:S01]  /*43b0*/  UIADD3 UR26, UR17, 0x76cf5d0a, URZ ;  /* 0x76cf5d0a111a7890 */ /* 0x000fe2000fffe03f */
[----:B------:R-:W-:Y:S01]  /*43c0*/  FMNMX.FTZ R15, R56, R15, !PT ;  /* 0x0000000f380f7209 */ /* 0x000fe20007810000 */
[----:B------:R-:W-:Y:S01]  /*43d0*/  IMAD.WIDE.U32 R90, R25, -0x326172a9, RZ ;  /* 0xcd9e8d57195a7825 */ /* 0x000fe200078e00ff */
        /* <DEDUP_REMOVED lines=15> */
[----:B------:R-:W-:Y:S01]  /*44d0*/  IMAD.SHL.U32 R208, R4, 0x2, RZ ;  /* 0x0000000204d07824 */ /* 0x000fe200078e00ff */
[----:B------:R-:W-:Y:S01]  /*44e0*/  FMNMX.FTZ R12, R105, R12, !PT ;  /* 0x0000000c690c7209 */ /* 0x000fe20007810000 */
[----:B------:R-:W-:Y:S01]  /*44f0*/  UIADD3 UR21, UR16, -0x4ab325aa, URZ ;  /* 0xb54cda5610157890 */ /* 0x000fe2000fffe03f */
[----:B------:R-:W-:Y:S01]  /*4500*/  FMNMX.FTZ R15, R104, R15, !PT ;  /* 0x0000000f680f7209 */ /* 0x000fe20007810000 */
[----:B------:R-:W-:Y:S01]  /*4510*/  IMAD R242, R236, 0x10000, R236 ;  /* 0x00010000ecf27824 */ /* 0x000fe200078e02ec */
[----:B------:R-:W-:Y:S01]  /*4520*/  FMNMX.FTZ R12, R103, R12, !PT ;  /* 0x0000000c670c7209 */ /* 0x000fe20007810000 */
[----:B------:R-:W-:Y:S01]  /*4530*/  LDSM.16.MT88.4 R140, [R208+0x18000] ;  /* 0x01800000d08c783b */ /* 0x000fe20000004200 */
        /* <DEDUP_REMOVED lines=16> */
[----:B------:R-:W-:Y:S01]  /*4640*/  LOP3.LUT R14, R179, UR5, RZ, 0x3c, !PT ;  /* 0x00000005b30e7c12 */ /* 0x000fe2000f8e3cff */
[----:B------:R-:W-:Y:S01]  /*4650*/  UIADD3 UR5, UR17, -0x4498517b, URZ ;  /* 0xbb67ae8511057890 */ /* 0x000fe2000fffe03f */
[----:B------:R-:W-:Y:S01]  /*4660*/  FMNMX.FTZ R12, R21, R12, !PT ;  /* 0x0000000c150c7209 */ /* 0x000fe20007810000 */
[----:B------:R-:W-:Y:S01]  /*4670*/  LDSM.16.MT88.4 R148, [R206+0x18000] ;  /* 0x01800000ce94783b */ /* 0x000fe20000004200 */
[----:B------:R-:W-:Y:S01]  /*4680*/  FMNMX.FTZ R7, R22, R15, !PT ;  /* 0x0000000f16077209 */ /* 0x000fe20007810000 */
[----:B------:R-:W-:Y:S01]  /*4690*/  IMAD.WIDE.U32 R14, R14, -0x326172a9, RZ ;  /* 0xcd9e8d570e0e7825 */ /* 0x000fe200078e00ff */
[----:B------:R-:W-:Y:S01]  /*46a0*/  LOP3.LUT R24, R2, UR16, RZ, 0x3c, !PT ;  /* 0x0000001002187c12 */ /* 0x000fe2000f8e3cff */
[----:B------:R-:W1:Y:S01]  /*46b0*/  SHFL.BFLY PT, R13, R12, 0x2, 0x1f ;  /* 0x0c401f000c0d7f89 */ /* 0x000e6200000e0000 */
[----:B------:R-:W-:-:S02]  /*46c0*/  FMNMX.FTZ R7, R20, R7, !PT ;  /* 0x0000000714077209 */ /* 0x000fc40007810000 */
[----:B------:R-:W-:Y:S01]  /*46d0*/  LOP3.LUT R88, R91, R24, RZ, 0x3c, !PT ;  /* 0x000000185b587212 */ /* 0x000fe200078e3cff */
[----:B------:R-:W-:Y:S01]  /*46e0*/  LDSM.16.MT88.4 R52, [R206+0x1a000] ;  /* 0x01a00000ce34783b */ /* 0x000fe20000004200 */
[----:B------:R-:W-:-:S03]  /*46f0*/  LOP3.LUT R240, R240, 0xfffffffe, RZ, 0xc0, !PT ;  /* 0xfffffffef0f07812 */ /* 0x000fc600078ec0ff */
[----:B------:R-:W2:Y:S01]  /*4700*/  SHFL.BFLY PT, R2, R7, 0x2, 0x1f ;  /* 0x0c401f0007027f89 */ /* 0x000ea200000e0000 */
[----:B------:R-:W-:-:S03]  /*4710*/  IMAD.WIDE.U32 R88, R88, -0x2daee0ad, RZ ;  /* 0xd2511f5358587825 */ /* 0x000fc600078e00ff */
[----:B------:R-:W-:Y:S02]  /*4720*/  LDSM.16.MT88.4 R72, [R206+0x1a800] ;  /* 0x01a80000ce48783b */ /* 0x000fe40000004200 */
[----:B------:R-:W-:Y:S01]  /*4730*/  LOP3.LUT R176, R89, UR5, R178, 0x96, !PT ;  /* 0x0000000559b07c12 */ /* 0x000fe2000f8e96b2 */
[----:B------:R-:W-:Y:S01]  /*4740*/  UIADD3 UR5, UR17, -0x126145ec, URZ ;  /* 0xed9eba1411057890 */ /* 0x000fe2000fffe03f */
[----:B------:R-:W-:Y:S01]  /*4750*/  LDSM.16.MT88.4 R84, [R206+0x1c000] ;  /* 0x01c00000ce54783b */ /* 0x000fe20000004200 */
[----:B------:R-:W-:Y:S02]  /*4760*/  LOP3.LUT R178, R179, UR4, RZ, 0x3c, !PT ;  /* 0x00000004b3b27c12 */ /* 0x000fe4000f8e3cff */
[----:B------:R-:W-:Y:S01]  /*4770*/  IMAD.WIDE.U32 R176, R176, -0x326172a9, RZ ;  /* 0xcd9e8d57b0b07825 */ /* 0x000fe200078e00ff */
[----:B------:R-:W-:Y:S03]  /*4780*/  LDSM.16.MT88.4 R92, [R205+0x1c000] ;  /* 0x01c00000cd5c783b */ /* 0x000fe60000004200 */
[----:B------:R-:W-:Y:S01]  /*4790*/  IMAD.WIDE.U32 R178, R178, -0x326172a9, RZ ;  /* 0xcd9e8d57b2b27825 */ /* 0x000fe200078e00ff */
[----:B-1----:R-:W-:Y:S01]  /*47a0*/  FMNMX.FTZ R13, R12, R13, !PT ;  /* 0x0000000d0c0d7209 */ /* 0x002fe20007810000 */
[----:B------:R-:W-:Y:S01]  /*47b0*/  STL [R1+0x68], R29 ;  /* 0x0000681d01007387 */ /* 0x000fe20000100800 */
[----:B------:R-:W-:-:S02]  /*47c0*/  LOP3.LUT R12, R15, UR29, R90, 0x96, !PT ;  /* 0x0000001d0f0c7c12 */ /* 0x000fc4000f8e965a */
[----:B------:R-:W-:Y:S01]  /*47d0*/  LOP3.LUT R6, R177, UR27, R14, 0x96, !PT ;  /* 0x0000001bb1067c12 */ /* 0x000fe2000f8e960e */
[----:B------:R-:W1:Y:S01]  /*47e0*/  SHFL.BFLY PT, R0, R13, 0x1, 0x1f ;  /* 0x0c201f000d007f89 */ /* 0x000e6200000e0000 */
[----:B------:R-:W-:Y:S02]  /*47f0*/  LOP3.LUT R90, R179, UR29, R90, 0x96, !PT ;  /* 0x0000001db35a7c12 */ /* 0x000fe4000f8e965a */
[----:B--2---:R-:W-:Y:S01]  /*4800*/  FMNMX.FTZ R2, R7, R2, !PT ;  /* 0x0000000207027209 */ /* 0x004fe20007810000 */
[----:B------:R-:W-:Y:S01]  /*4810*/  IMAD.WIDE.U32 R170, R6, -0x2daee0ad, RZ ;  /* 0xd2511f5306aa7825 */ /* 0x000fe200078e00ff */
[----:B------:R-:W-:Y:S03]  /*4820*/  STL [R1+0x64], R28 ;  /* 0x0000641c01007387 */ /* 0x000fe60000100800 */
[----:B------:R-:W-:Y:S01]  /*4830*/  IMAD.WIDE.U32 R90, R90, -0x2daee0ad, RZ ;  /* 0xd2511f535a5a7825 */ /* 0x000fe200078e00ff */
[----:B------:R-:W2:Y:S04]  /*4840*/  SHFL.BFLY PT, R7, R2, 0x1, 0x1f ;  /* 0x0c201f0002077f89 */ /* 0x000ea800000e0000 */
[----:B------:R-:W-:Y:S04]  /*4850*/  STL [R1+0x60], R27 ;  /* 0x0000601b01007387 */ /* 0x000fe80000100800 */
[----:B------:R-:W-:Y:S01]  /*4860*/  STL [R1+0x58], R26 ;  /* 0x0000581a01007387 */ /* 0x000fe20000100800 */
[----:B-1----:R-:W-:Y:S01]  /*4870*/  FMNMX.FTZ R0, R13, R0, !PT ;  /* 0x000000000d007209 */ /* 0x002fe20007810000 */
[----:B------:R-:W-:-:S03]  /*4880*/  IMAD.WIDE.U32 R12, R12, -0x2daee0ad, RZ ;  /* 0xd2511f530c0c7825 */ /* 0x000fc600078e00ff */
[C---:B------:R-:W-:Y:S01]  /*4890*/  FSETP.NEU.FTZ.AND P0, PT, R0.reuse, -INF , PT ;  /* 0xff8000000000780b */ /* 0x040fe20003f1d000 */
[----:B------:R-:W-:Y:S01]  /*48a0*/  FMUL.FTZ R232, R0, c[0x0][0x23c] ;  /* 0x00008f0000e87a20 */ /* 0x000fe20000410000 */
[----:B------:R-:W-:Y:S02]  /*48b0*/  LOP3.LUT R174, R13, UR26, R88, 0x96, !PT ;  /* 0x0000001a0dae7c12 */ /* 0x000fe4000f8e9658 */
[----:B------:R-:W-:Y:S02]  /*48c0*/  LOP3.LUT R6, R171, UR19, R12, 0x96, !PT ;  /* 0x00000013ab067c12 */ /* 0x000fe4000f8e960c */
[----:B------:R-:W-:Y:S01]  /*48d0*/  FSEL R232, R232, RZ, P0 ;  /* 0x000000ffe8e87208 */ /* 0x000fe20000000000 */
[----:B------:R-:W-:Y:S01]  /*48e0*/  IMAD.WIDE.U32 R174, R174, -0x326172a9, RZ ;  /* 0xcd9e8d57aeae7825 */ /* 0x000fe200078e00ff */
[----:B--2---:R-:W-:-:S03]  /*48f0*/  FMNMX.FTZ R2, R2, R7, !PT ;  /* 0x0000000702027209 */ /* 0x004fc60007810000 */
[----:B------:R-:W-:Y:S01]  /*4900*/  IMAD.WIDE.U32 R172, R6, -0x326172a9, RZ ;  /* 0xcd9e8d5706ac7825 */ /* 0x000fe200078e00ff */
[----:B------:R-:W-:Y:S02]  /*4910*/  LOP3.LUT R168, R175, UR25, R176, 0x96, !PT ;  /* 0x00000019afa87c12 */ /* 0x000fe4000f8e96b0 */
[----:B------:R-:W-:Y:S01]  /*4920*/  FSETP.NEU.FTZ.AND P0, PT, R2, -INF , PT ;  /* 0xff8000000200780b */ /* 0x000fe20003f1d000 */
[----:B------:R-:W-:Y:S01]  /*4930*/  FFMA.FTZ R123, R9, c[0x0][0x23c], -R232 ;  /* 0x00008f00097b7a23 */ /* 0x000fe200000108e8 */
[----:B------:R-:W-:Y:S01]  /*4940*/  LOP3.LUT R174, R173, UR18, R174, 0x96, !PT ;  /* 0x00000012adae7c12 */ /* 0x000fe2000f8e96ae */
[----:B------:R-:W-:-:S04]  /*4950*/  IMAD.WIDE.U32 R168, R168, -0x2daee0ad, RZ ;  /* 0xd2511f53a8a87825 */ /* 0x000fc800078e00ff */
[----:B------:R-:W-:Y:S01]  /*4960*/  FFMA.FTZ R130, R11, c[0x0][0x23c], -R232 ;  /* 0x00008f000b827a23 */ /* 0x000fe200000108e8 */
[----:B------:R-:W-:Y:S01]  /*4970*/  LOP3.LUT R170, R169, UR5, R170, 0x96, !PT ;  /* 0x00000005a9aa7c12 */ /* 0x000fe2000f8e96aa */
[----:B------:R-:W-:Y:S01]  /*4980*/  IMAD.WIDE.U32 R174, R174, -0x2daee0ad, RZ ;  /* 0xd2511f53aeae7825 */ /* 0x000fe200078e00ff */
[----:B------:R-:W-:Y:S03]  /*4990*/  MUFU.EX2 R123, R123 ;  /* 0x0000007b007b7308 */ /* 0x000fe60000000800 */
[----:B------:R-:W-:Y:S01]  /*49a0*/  IMAD.WIDE.U32 R170, R170, -0x326172a9, RZ ;  /* 0xcd9e8d57aaaa7825 */ /* 0x000fe200078e00ff */
[----:B------:R-:W-:-:S03]  /*49b0*/  LOP3.LUT R168, R175, UR9, R168, 0x96, !PT ;  /* 0x00000009afa87c12 */ /* 0x000fc6000f8e96a8 */
[----:B------:R-:W-:Y:S01]  /*49c0*/  FFMA.FTZ R125, R37, c[0x0][0x23c], -R232 ;  /* 0x00008f00257d7a23 */ /* 0x000fe200000108e8 */
[----:B------:R-:W-:Y:S01]  /*49d0*/  LOP3.LUT R172, R171, UR11, R172, 0x96, !PT ;  /* 0x0000000babac7c12 */ /* 0x000fe2000f8e96ac */
[----:B------:R-:W-:Y:S01]  /*49e0*/  FFMA.FTZ R124, R67, c[0x0][0x23c], -R232 ;  /* 0x00008f00437c7a23 */ /* 0x000fe200000108e8 */
[----:B------:R-:W-:Y:S01]  /*49f0*/  MUFU.EX2 R130, R130 ;  /* 0x0000008200827308 */ /* 0x000fe20000000800 */
[----:B------:R-:W-:Y:S01]  /*4a00*/  FMUL.FTZ R131, R2, c[0x0][0x23c] ;  /* 0x00008f0002837a20 */ /* 0x000fe20000410000 */
[----:B------:R-:W1:Y:S01]  /*4a10*/  LDSM.16.MT88.4 R36, [R204+0x18000] ;  /* 0x01800000cc24783b */ /* 0x000e620000004200 */
[----:B------:R-:W-:-:S03]  /*4a20*/  IMAD.WIDE.U32 R172, R172, -0x2daee0ad, RZ ;  /* 0xd2511f53acac7825 */ /* 0x000fc600078e00ff */
[----:B------:R-:W-:Y:S01]  /*4a30*/  FSEL R131, R131, RZ, P0 ;  /* 0x000000ff83837208 */ /* 0x000fe20000000000 */
[----:B------:R-:W-:Y:S01]  /*4a40*/  IMAD.WIDE.U32 R168, R168, -0x326172a9, RZ ;  /* 0xcd9e8d57a8a87825 */ /* 0x000fe200078e00ff */
[C---:B------:R-:W-:Y:S01]  /*4a50*/  LOP3.LUT R12, R172.reuse, 0xffff, RZ, 0xc0, !PT ;  /* 0x0000ffffac0c7812 */ /* 0x040fe200078ec0ff */
[----:B------:R-:W-:Y:S01]  /*4a60*/  MUFU.EX2 R125, R125 ;  /* 0x0000007d007d7308 */ /* 0x000fe20000000800 */
[----:B------:R-:W-:Y:S01]  /*4a70*/  LOP3.LUT R11, R172, 0xff, RZ, 0xc0, !PT ;  /* 0x000000ffac0b7812 */ /* 0x000fe200078ec0ff */
[----:B------:R-:W-:Y:S01]  /*4a80*/  FFMA.FTZ R122, R63, c[0x0][0x23c], -R232 ;  /* 0x00008f003f7a7a23 */ /* 0x000fe200000108e8 */
[----:B------:R-:W-:Y:S01]  /*4a90*/  SHF.R.U32.HI R9, RZ, 0x10, R172 ;  /* 0x00000010ff097819 */ /* 0x000fe200000116ac */
[--C-:B------:R-:W-:Y:S01]  /*4aa0*/  FFMA.FTZ R127, R64, c[0x0][0x23c], -R131.reuse ;  /* 0x00008f00407f7a23 */ /* 0x100fe20000010883 */
[----:B------:R-:W-:Y:S01]  /*4ab0*/  SHF.R.U32.HI R12, RZ, 0x8, R12 ;  /* 0x00000008ff0c7819 */ /* 0x000fe2000001160c */
[--C-:B------:R-:W-:Y:S01]  /*4ac0*/  FFMA.FTZ R126, R65, c[0x0][0x23c], -R131.reuse ;  /* 0x00008f00417e7a23 */ /* 0x100fe20000010883 */
[----:B------:R-:W-:Y:S01]  /*4ad0*/  SHF.R.U32.HI R6, RZ, 0x18, R172 ;  /* 0x00000018ff067819 */ /* 0x000fe200000116ac */
[----:B------:R-:W2:Y:S01]  /*4ae0*/  MUFU.EX2 R124, R124 ;  /* 0x0000007c007c7308 */ /* 0x000ea20000000800 */
[----:B------:R-:W-:Y:S01]  /*4af0*/  LOP3.LUT R9, R9, 0xff, RZ, 0xc0, !PT ;  /* 0x000000ff09097812 */ /* 0x000fe200078ec0ff */
[--C-:B------:R-:W-:Y:S01]  /*4b00*/  FFMA.FTZ R234, R60, c[0x0][0x23c], -R131.reuse ;  /* 0x00008f003cea7a23 */ /* 0x100fe20000010883 */
[----:B------:R-:W-:Y:S01]  /*4b10*/  PRMT R11, R11, 0x5410, R12 ;  /* 0x000054100b0b7816 */ /* 0x000fe2000000000c */
[--C-:B------:R-:W-:Y:S01]  /*4b20*/  FFMA.FTZ R129, R10, c[0x0][0x23c], -R131.reuse ;  /* 0x00008f000a817a23 */ /* 0x100fe20000010883 */
[----:B------:R-:W-:Y:S01]  /*4b30*/  LOP3.LUT R12, R173, UR20, R174, 0x96, !PT ;  /* 0x00000014ad0c7c12 */ /* 0x000fe2000f8e96ae */
[----:B------:R-:W-:Y:S01]  /*4b40*/  FFMA.FTZ R221, R59, c[0x0][0x23c], -R232 ;  /* 0x00008f003bdd7a23 */ /* 0x000fe200000108e8 */
[----:B------:R-:W-:Y:S01]  /*4b50*/  PRMT R9, R9, 0x5410, R6 ;  /* 0x0000541009097816 */ /* 0x000fe20000000006 */
[----:B------:R-:W-:Y:S01]  /*4b60*/  MUFU.EX2 R122, R122 ;  /* 0x0000007a007a7308 */ /* 0x000fe20000000800 */
[----:B------:R-:W-:Y:S01]  /*4b70*/  LOP3.LUT R6, R12, 0xffff, RZ, 0xc0, !PT ;  /* 0x0000ffff0c067812 */ /* 0x000fe200078ec0ff */
        /* <DEDUP_REMOVED lines=8> */
[--C-:B------:R-:W-:Y:S01]  /*4c00*/  FFMA.FTZ R228, R76, c[0x0][0x23c], -R131.reuse ;  /* 0x00008f004ce47a23 */ /* 0x100fe20000010883 */
[----:B------:R-:W-:Y:S01]  /*4c10*/  LOP3.LUT R6, R169, UR21, R170, 0x96, !PT ;  /* 0x00000015a9067c12 */ /* 0x000fe2000f8e96aa */
[----:B------:R-:W-:Y:S01]  /*4c20*/  FFMA.FTZ R231, R33, c[0x0][0x23c], -R232 ;  /* 0x00008f0021e77a23 */ /* 0x000fe200000108e8 */
[----:B------:R-:W-:Y:S01]  /*4c30*/  SHF.R.U32.HI R10, RZ, 0x18, R12 ;  /* 0x00000018ff0a7819 */ /* 0x000fe2000001160c */
[----:B------:R-:W-:Y:S01]  /*4c40*/  FFMA.FTZ R230, R79, c[0x0][0x23c], -R232 ;  /* 0x00008f004fe67a23 */ /* 0x000fe200000108e8 */
[--C-:B------:R-:W-:Y:S01]  /*4c50*/  SHF.R.U32.HI R19, RZ, 0x10, R6.reuse ;  /* 0x00000010ff137819 */ /* 0x100fe20000011606 */
[----:B------:R-:W3:Y:S01]  /*4c60*/  MUFU.EX2 R126, R126 ;  /* 0x0000007e007e7308 */ /* 0x000ee20000000800 */
[C---:B------:R-:W-:Y:S01]  /*4c70*/  LOP3.LUT R12, R6.reuse, 0xffff, RZ, 0xc0, !PT ;  /* 0x0000ffff060c7812 */ /* 0x040fe200078ec0ff */
[----:B------:R-:W-:Y:S01]  /*4c80*/  LDSM.16.MT88.4 R76, [R208+0x1c000] ;  /* 0x01c00000d04c783b */ /* 0x000fe20000004200 */
[----:B------:R-:W-:Y:S01]  /*4c90*/  LOP3.LUT R35, R6, 0xff, RZ, 0xc0, !PT ;  /* 0x000000ff06237812 */ /* 0x000fe200078ec0ff */
[--C-:B------:R-:W-:Y:S01]  /*4ca0*/  FFMA.FTZ R220, R106, c[0x0][0x23c], -R131.reuse ;  /* 0x00008f006adc7a23 */ /* 0x100fe20000010883 */
[----:B------:R-:W-:Y:S01]  /*4cb0*/  SHF.R.U32.HI R6, RZ, 0x18, R6 ;  /* 0x00000018ff067819 */ /* 0x000fe20000011606 */
[----:B------:R-:W-:Y:S01]  /*4cc0*/  LDSM.16.MT88.4 R60, [R205+0x1a000] ;  /* 0x01a00000cd3c783b */ /* 0x000fe20000004200 */
[----:B------:R-:W-:Y:S01]  /*4cd0*/  LOP3.LUT R19, R19, 0xff, RZ, 0xc0, !PT ;  /* 0x000000ff13137812 */ /* 0x000fe200078ec0ff */
[----:B------:R-:W-:Y:S01]  /*4ce0*/  MUFU.EX2 R234, R234 ;  /* 0x000000ea00ea7308 */ /* 0x000fe20000000800 */
[----:B------:R-:W-:Y:S01]  /*4cf0*/  SHF.R.U32.HI R14, RZ, 0x10, R168 ;  /* 0x00000010ff0e7819 */ /* 0x000fe200000116a8 */
[--C-:B------:R-:W-:Y:S01]  /*4d00*/  FFMA.FTZ R219, R104, c[0x0][0x23c], -R131.reuse ;  /* 0x00008f0068db7a23 */ /* 0x100fe20000010883 */
[----:B--2---:R-:W-:Y:S01]  /*4d10*/  F2FP.PACK_AB R225, R124, R125 ;  /* 0x0000007d7ce1723e */ /* 0x004fe200000000ff */
[----:B------:R-:W-:Y:S01]  /*4d20*/  FFMA.FTZ R187, R107, c[0x0][0x23c], -R232 ;  /* 0x00008f006bbb7a23 */ /* 0x000fe200000108e8 */
[----:B------:R-:W-:Y:S01]  /*4d30*/  PRMT R19, R19, 0x5410, R6 ;  /* 0x0000541013137816 */ /* 0x000fe20000000006 */
[----:B------:R-:W-:Y:S01]  /*4d40*/  FFMA.FTZ R186, R105, c[0x0][0x23c], -R232 ;  /* 0x00008f0069ba7a23 */ /* 0x000fe200000108e8 */
[----:B------:R-:W-:Y:S01]  /*4d50*/  LOP3.LUT R16, R168, 0xffff, RZ, 0xc0, !PT ;  /* 0x0000ffffa8107812 */ /* 0x000fe200078ec0ff */
[----:B------:R-:W2:Y:S01]  /*4d60*/  MUFU.EX2 R129, R129 ;  /* 0x0000008100817308 */ /* 0x000ea20000000800 */
[----:B------:R-:W-:Y:S01]  /*4d70*/  SHF.R.U32.HI R7, RZ, 0x18, R168 ;  /* 0x00000018ff077819 */ /* 0x000fe200000116a8 */
[----:B------:R-:W-:Y:S01]  /*4d80*/  HSET2.LE.AND R19, R19, R242, PT ;  /* 0x000000f213137233 */ /* 0x000fe20003803000 */
[----:B------:R-:W-:Y:S01]  /*4d90*/  LOP3.LUT R14, R14, 0xff, RZ, 0xc0, !PT ;  /* 0x000000ff0e0e7812 */ /* 0x000fe200078ec0ff */
[--C-:B------:R-:W-:Y:S01]  /*4da0*/  FFMA.FTZ R218, R102, c[0x0][0x23c], -R131.reuse ;  /* 0x00008f0066da7a23 */ /* 0x100fe20000010883 */
[----:B------:R-:W-:Y:S01]  /*4db0*/  PRMT R224, R225, 0x7632, R224 ;  /* 0x00007632e1e07816 */ /* 0x000fe200000000e0 */
[--C-:B------:R-:W-:Y:S01]  /*4dc0*/  FFMA.FTZ R217, R100, c[0x0][0x23c], -R131.reuse ;  /* 0x00008f0064d97a23 */ /* 0x100fe20000010883 */
[----:B------:R-:W-:Y:S01]  /*4dd0*/  LOP3.LUT R17, R168, 0xff, RZ, 0xc0, !PT ;  /* 0x000000ffa8117812 */ /* 0x000fe200078ec0ff */
[----:B------:R-:W4:Y:S01]  /*4de0*/  MUFU.EX2 R221, R221 ;  /* 0x000000dd00dd7308 */ /* 0x000f220000000800 */
[----:B------:R-:W-:Y:S01]  /*4df0*/  SHF.R.U32.HI R16, RZ, 0x8, R16 ;  /* 0x00000008ff107819 */ /* 0x000fe20000011610 */
[----:B------:R-:W-:Y:S01]  /*4e00*/  FFMA.FTZ R216, R98, c[0x0][0x23c], -R131 ;  /* 0x00008f0062d87a23 */ /* 0x000fe20000010883 */
[----:B------:R-:W-:Y:S01]  /*4e10*/  PRMT R7, R14, 0x5410, R7 ;  /* 0x000054100e077816 */ /* 0x000fe20000000007 */
[----:B------:R-:W-:Y:S01]  /*4e20*/  FFMA.FTZ R215, R96, c[0x0][0x23c], -R131 ;  /* 0x00008f0060d77a23 */ /* 0x000fe20000010883 */
[----:B------:R-:W-:-:S02]  /*4e30*/  SHF.R.U32.HI R12, RZ, 0x8, R12 ;  /* 0x00000008ff0c7819 */ /* 0x000fc4000001160c */
[----:B------:R-:W-:Y:S01]  /*4e40*/  PRMT R4, R225, 0x5410, R224 ;  /* 0x00005410e1047816 */ /* 0x000fe200000000e0 */
[--C-:B------:R-:W-:Y:S01]  /*4e50*/  HSET2.LE.AND R8, R7, R242.reuse, PT ;  /* 0x000000f207087233 */ /* 0x100fe20003803000 */
[----:B---3--:R-:W-:Y:S01]  /*4e60*/  F2FP.PACK_AB R227, R126, R127 ;  /* 0x0000007f7ee3723e */ /* 0x008fe200000000ff */
[----:B------:R-:W-:Y:S01]  /*4e70*/  MUFU.EX2 R128, R128 ;  /* 0x0000008000807308 */ /* 0x000fe20000000800 */
[----:B--2---:R-:W-:Y:S02]  /*4e80*/  F2FP.PACK_AB R223, R129, R234 ;  /* 0x000000ea81df723e */ /* 0x004fe400000000ff */
[----:B------:R-:W-:Y:S02]  /*4e90*/  F2FP.PACK_AB R167, R122, R123 ;  /* 0x0000007b7aa7723e */ /* 0x000fe400000000ff */
[----:B------:R-:W-:Y:S02]  /*4ea0*/  PRMT R17, R17, 0x5410, R16 ;  /* 0x0000541011117816 */ /* 0x000fe40000000010 */
[----:B------:R-:W-:Y:S01]  /*4eb0*/  PRMT R35, R35, 0x5410, R12 ;  /* 0x0000541023237816 */ /* 0x000fe2000000000c */
[----:B------:R-:W2:Y:S01]  /*4ec0*/  MUFU.EX2 R229, R229 ;  /* 0x000000e500e57308 */ /* 0x000ea20000000800 */
[----:B------:R-:W-:Y:S01]  /*4ed0*/  LOP3.LUT R133, R19, R4, RZ, 0xc0, !PT ;  /* 0x0000000413857212 */ /* 0x000fe200078ec0ff */
[--C-:B------:R-:W-:Y:S01]  /*4ee0*/  HSET2.LE.AND R17, R17, R242.reuse, PT ;  /* 0x000000f211117233 */ /* 0x100fe20003803000 */
[----:B------:R-:W-:Y:S01]  /*4ef0*/  PRMT R226, R227, 0x7632, R226 ;  /* 0x00007632e3e27816 */ /* 0x000fe200000000e2 */
[----:B------:R-:W3:Y:S01]  /*4f00*/  LDSM.16.MT88.4 R4, [R208+0x18800] ;  /* 0x01880000d004783b */ /* 0x000ee20000004200 */
[----:B------:R-:W-:Y:S01]  /*4f10*/  PRMT R222, R223, 0x7632, R222 ;  /* 0x00007632dfde7816 */ /* 0x000fe200000000de */
[----:B------:R-:W-:Y:S01]  /*4f20*/  HSET2.LE.AND R35, R35, R242, PT ;  /* 0x000000f223237233 */ /* 0x000fe20003803000 */
[----:B------:R-:W-:Y:S01]  /*4f30*/  PRMT R166, R167, 0x7632, R166 ;  /* 0x00007632a7a67816 */ /* 0x000fe200000000a6 */
[----:B------:R-:W-:Y:S01]  /*4f40*/  MUFU.EX2 R228, R228 ;  /* 0x000000e400e47308 */ /* 0x000fe20000000800 */
[----:B------:R-:W-:-:S02]  /*4f50*/  PRMT R132, R227, 0x5410, R226 ;  /* 0x00005410e3847816 */ /* 0x000fc400000000e2 */
[----:B------:R-:W-:Y:S02]  /*4f60*/  PRMT R134, R223, 0x5410, R222 ;  /* 0x00005410df867816 */ /* 0x000fe400000000de */
[----:B------:R-:W-:Y:S02]  /*4f70*/  PRMT R135, R167, 0x5410, R166 ;  /* 0x00005410a7877816 */ /* 0x000fe400000000a6 */
[----:B------:R-:W-:Y:S01]  /*4f80*/  LOP3.LUT R132, R35, R132, RZ, 0xc0, !PT ;  /* 0x0000008423847212 */ /* 0x000fe200078ec0ff */
[----:B------:R-:W1:Y:S01]  /*4f90*/  MUFU.EX2 R233, R233 ;  /* 0x000000e900e97308 */ /* 0x000e620000000800 */
[----:B------:R-:W-:Y:S02]  /*4fa0*/  LOP3.LUT R134, R17, R134, RZ, 0xc0, !PT ;  /* 0x0000008611867212 */ /* 0x000fe400078ec0ff */
[----:B------:R-:W-:Y:S01]  /*4fb0*/  LOP3.LUT R135, R8, R135, RZ, 0xc0, !PT ;  /* 0x0000008708877212 */ /* 0x000fe200078ec0ff */
[--C-:B------:R-:W-:Y:S01]  /*4fc0*/  HSET2.LE.AND R8, R15, R242.reuse, PT ;  /* 0x000000f20f087233 */ /* 0x100fe20003803000 */
[----:B------:R-:W-:Y:S01]  /*4fd0*/  LOP3.LUT R13, R13, 0xff, RZ, 0xc0, !PT ;  /* 0x000000ff0d0d7812 */ /* 0x000fe200078ec0ff */
[----:B------:R-:W-:Y:S01]  /*4fe0*/  LDSM.16.MT88.4 R16, [R206+0x18800] ;  /* 0x01880000ce10783b */ /* 0x000fe20000004200 */
[----:B----4-:R-:W-:Y:S01]  /*4ff0*/  F2FP.PACK_AB R165, R221, R130 ;  /* 0x00000082dda5723e */ /* 0x010fe200000000ff */
[----:B------:R-:W-:Y:S01]  /*5000*/  MUFU.EX2 R231, R231 ;  /* 0x000000e700e77308 */ /* 0x000fe20000000800 */
[----:B------:R-:W-:Y:S01]  /*5010*/  PRMT R13, R13, 0x5410, R10 ;  /* 0x000054100d0d7816 */ /* 0x000fe2000000000a */
[C---:B------:R-:W-:Y:S01]  /*5020*/  HMMA.16816.F32 R136, R132.reuse, R140, RZ ;  /* 0x0000008c8488723c */ /* 0x040fe200000018ff */
[----:B------:R-:W-:Y:S01]  /*5030*/  PRMT R164, R165, 0x7632, R164 ;  /* 0x00007632a5a47816 */ /* 0x000fe200000000a4 */
[--C-:B------:R-:W-:Y:S01]  /*5040*/  HSET2.LE.AND R10, R11, R242.reuse, PT ;  /* 0x000000f20b0a7233 */ /* 0x100fe20003803000 */
[----:B--2---:R-:W-:Y:S01]  /*5050*/  F2FP.PACK_AB R35, R229, R128 ;  /* 0x00000080e523723e */ /* 0x004fe200000000ff */
[--C-:B------:R-:W-:Y:S01]  /*5060*/  HSET2.LE.AND R13, R13, R242.reuse, PT ;  /* 0x000000f20d0d7233 */ /* 0x100fe20003803000 */
[----:B------:R-:W-:Y:S01]  /*5070*/  PRMT R12, R165, 0x5410, R164 ;  /* 0x00005410a50c7816 */ /* 0x000fe200000000a4 */
[----:B------:R-:W2:Y:S01]  /*5080*/  MUFU.EX2 R230, R230 ;  /* 0x000000e600e67308 */ /* 0x000ea20000000800 */
[----:B-1----:R-:W-:Y:S01]  /*5090*/  F2FP.PACK_AB R33, R233, R228 ;  /* 0x000000e4e921723e */ /* 0x002fe200000000ff */
[----:B------:R-:W-:Y:S01]  /*50a0*/  HMMA.16816.F32 R140, R132, R142, RZ ;  /* 0x0000008e848c723c */ /* 0x000fe200000018ff */
[----:B------:R-:W-:Y:S01]  /*50b0*/  PRMT R34, R35, 0x7632, R34 ;  /* 0x0000763223227816 */ /* 0x000fe20000000022 */
[----:B------:R-:W-:Y:S01]  /*50c0*/  HSET2.LE.AND R11, R9, R242, PT ;  /* 0x000000f2090b7233 */ /* 0x000fe20003803000 */
[----:B------:R-:W-:-:S02]  /*50d0*/  PRMT R32, R33, 0x7632, R32 ;  /* 0x0000763221207816 */ /* 0x000fc40000000020 */
[----:B------:R-:W-:Y:S01]  /*50e0*/  LOP3.LUT R9, R13, R12, RZ, 0xc0, !PT ;  /* 0x0000000c0d097212 */ /* 0x000fe200078ec0ff */
[----:B------:R-:W-:Y:S01]  /*50f0*/  MUFU.EX2 R220, R220 ;  /* 0x000000dc00dc7308 */ /* 0x000fe20000000800 */
[----:B------:R-:W-:Y:S01]  /*5100*/  PRMT R15, R35, 0x5410, R34 ;  /* 0x00005410230f7816 */ /* 0x000fe20000000022 */
[C---:B------:R-:W-:Y:S01]  /*5110*/  HMMA.16816.F32 R152, R132.reuse, R156, RZ ;  /* 0x0000009c8498723c */ /* 0x040fe200000018ff */
[----:B------:R-:W-:Y:S02]  /*5120*/  PRMT R13, R33, 0x5410, R32 ;  /* 0x00005410210d7816 */ /* 0x000fe40000000020 */
[----:B------:R-:W-:Y:S02]  /*5130*/  LOP3.LUT R8, R8, R15, RZ, 0xc0, !PT ;  /* 0x0000000f08087212 */ /* 0x000fe400078ec0ff */
[----:B------:R-:W-:Y:S01]  /*5140*/  LOP3.LUT R10, R10, R13, RZ, 0xc0, !PT ;  /* 0x0000000d0a0a7212 */ /* 0x000fe200078ec0ff */
[----:B------:R-:W-:Y:S01]  /*5150*/  MUFU.EX2 R219, R219 ;  /* 0x000000db00db7308 */ /* 0x000fe20000000800 */
[----:B--2---:R-:W-:Y:S01]  /*5160*/  F2FP.PACK_AB R181, R230, R231 ;  /* 0x000000e7e6b5723e */ /* 0x004fe200000000ff */
[----:B------:R-:W-:Y:S01]  /*5170*/  HMMA.16816.F32 R160, R132, R36, RZ ;  /* 0x0000002484a0723c */ /* 0x000fe200000018ff */
[----:B------:R-:W-:-:S02]  /*5180*/  LOP3.LUT R182, R173, UR20, R174, 0x96, !PT ;  /* 0x00000014adb67c12 */ /* 0x000fc4000f8e96ae */
[C---:B------:R-:W-:Y:S02]  /*5190*/  PRMT R180, R181.reuse, 0x7632, R180 ;  /* 0x00007632b5b47816 */ /* 0x040fe400000000b4 */
[C---:B------:R-:W-:Y:S01]  /*51a0*/  LOP3.LUT R185, R168.reuse, 0xffff, RZ, 0xc0, !PT ;  /* 0x0000ffffa8b97812 */ /* 0x040fe200078ec0ff */
[----:B------:R-:W-:Y:S01]  /*51b0*/  MUFU.EX2 R187, R187 ;  /* 0x000000bb00bb7308 */ /* 0x000fe20000000800 */
[----:B------:R-:W-:Y:S01]  /*51c0*/  PRMT R12, R181, 0x5410, R180 ;  /* 0x00005410b50c7816 */ /* 0x000fe200000000b4 */
[C---:B------:R-:W-:Y:S01]  /*51d0*/  HMMA.16816.F32 R156, R132.reuse, R158, RZ ;  /* 0x0000009e849c723c */ /* 0x040fe200000018ff */
[----:B------:R-:W-:Y:S02]  /*51e0*/  SHF.R.U32.HI R184, RZ, 0x10, R168 ;  /* 0x00000010ffb87819 */ /* 0x000fe400000116a8 */
[----:B------:R-:W-:Y:S02]  /*51f0*/  LOP3.LUT R11, R11, R12, RZ, 0xc0, !PT ;  /* 0x0000000c0b0b7212 */ /* 0x000fe400078ec0ff */
[----:B------:R-:W1:Y:S01]  /*5200*/  LDSM.16.MT88.4 R12, [R204+0x18800] ;  /* 0x01880000cc0c783b */ /* 0x000e620000004200 */
[----:B------:R-:W2:Y:S01]  /*5210*/  MUFU.EX2 R186, R186 ;  /* 0x000000ba00ba7308 */ /* 0x000ea20000000800 */
[----:B------:R-:W-:Y:S01]  /*5220*/  LOP3.LUT R183, R168, 0xff, RZ, 0xc0, !PT ;  /* 0x000000ffa8b77812 */ /* 0x000fe200078ec0ff */
[----:B------:R-:W-:Y:S01]  /*5230*/  HMMA.16816.F32 R36, R132, R38, RZ ;  /* 0x000000268424723c */ /* 0x000fe200000018ff */
[----:B------:R-:W-:-:S02]  /*5240*/  SHF.R.U32.HI R241, RZ, 0x10, R172 ;  /* 0x00000010fff17819 */ /* 0x000fc400000116ac */
[----:B------:R-:W-:Y:S02]  /*5250*/  LOP3.LUT R29, R169, UR21, R170, 0x96, !PT ;  /* 0x00000015a91d7c12 */ /* 0x000fe4000f8e96aa */
[----:B------:R-:W-:Y:S01]  /*5260*/  SHF.R.U32.HI R246, RZ, 0x18, R168 ;  /* 0x00000018fff67819 */ /* 0x000fe200000116a8 */
[----:B------:R-:W-:Y:S02]  /*5270*/  MUFU.EX2 R218, R218 ;  /* 0x000000da00da7308 */ /* 0x000fe40000000800 */
[C---:B---3--:R-:W-:Y:S06]  /*5280*/  HMMA.16816.F32 R136, R8.reuse, R4, R136 ;  /* 0x000000040888723c */ /* 0x048fec0000001888 */
[----:B------:R-:W-:Y:S01]  /*5290*/  MUFU.EX2 R217, R217 ;  /* 0x000000d900d97308 */ /* 0x000fe20000000800 */
[----:B--2---:R-:W-:Y:S01]  /*52a0*/  F2FP.PACK_AB R179, R186, R187 ;  /* 0x000000bbbab3723e */ /* 0x004fe200000000ff */
[----:B------:R-:W-:Y:S01]  /*52b0*/  HMMA.16816.F32 R140, R8, R6, R140 ;  /* 0x00000006088c723c */ /* 0x000fe2000000188c */
[----:B------:R-:W2:Y:S05]  /*52c0*/  LDSM.16.MT88.4 R4, [R205+0x18800] ;  /* 0x01880000cd04783b */ /* 0x000eaa0000004200 */
[----:B------:R-:W-:Y:S02]  /*52d0*/  MUFU.EX2 R216, R216 ;  /* 0x000000d800d87308 */ /* 0x000fe40000000800 */
[C---:B------:R-:W-:Y:S06]  /*52e0*/  HMMA.16816.F32 R40, R132.reuse, R44, RZ ;  /* 0x0000002c8428723c */ /* 0x040fec00000018ff */
[----:B------:R-:W3:Y:S02]  /*52f0*/  MUFU.EX2 R215, R215 ;  /* 0x000000d700d77308 */ /* 0x000ee40000000800 */
[----:B------:R-:W-:Y:S08]  /*5300*/  HMMA.16816.F32 R64, R132, R68, RZ ;  /* 0x000000448440723c */ /* 0x000ff000000018ff */
[----:B-1----:R-:W-:Y:S01]  /*5310*/  HMMA.16816.F32 R160, R8, R12, R160 ;  /* 0x0000000c08a0723c */ /* 0x002fe200000018a0 */
[----:B---3--:R-:W-:-:S07]  /*5320*/  F2FP.PACK_AB R169, R215, R216 ;  /* 0x000000d8d7a9723e */ /* 0x008fce00000000ff */
[----:B------:R-:W-:Y:S01]  /*5330*/  HMMA.16816.F32 R36, R8, R14, R36 ;  /* 0x0000000e0824723c */ /* 0x000fe20000001824 */
[----:B------:R-:W-:Y:S01]  /*5340*/  LDSM.16.MT88.4 R12, [R204+0x1a800] ;  /* 0x01a80000cc0c783b */ /* 0x000fe20000004200 */
[----:B------:R-:W-:-:S06]  /*5350*/  PRMT R168, R169, 0x7632, R168 ;  /* 0x00007632a9a87816 */ /* 0x000fcc00000000a8 */
[----:B------:R-:W-:Y:S08]  /*5360*/  HMMA.16816.F32 R44, R132, R46, RZ ;  /* 0x0000002e842c723c */ /* 0x000ff000000018ff */
[C---:B--2---:R-:W-:Y:S08]  /*5370*/  HMMA.16816.F32 R152, R8.reuse, R4, R152 ;  /* 0x000000040898723c */ /* 0x044ff00000001898 */
[----:B------:R-:W-:Y:S01]  /*5380*/  HMMA.16816.F32 R156, R8, R6, R156 ;  /* 0x00000006089c723c */ /* 0x000fe2000000189c */
[----:B------:R-:W1:Y:S07]  /*5390*/  LDSM.16.MT88.4 R4, [R208+0x1a800] ;  /* 0x01a80000d004783b */ /* 0x000e6e0000004200 */
        /* <DEDUP_REMOVED lines=14> */
[C---:B------:R-:W-:Y:S08]  /*5480*/  HMMA.16816.F32 R48, R8.reuse, R72, R48 ;  /* 0x000000480830723c */ /* 0x040ff00000001830 */
[----:B------:R-:W-:Y:S08]  /*5490*/  HMMA.16816.F32 R52, R8, R74, R52 ;  /* 0x0000004a0834723c */ /* 0x000ff00000001834 */
        /* <DEDUP_REMOVED lines=9> */
[C---:B--2---:R-:W-:Y:S07]  /*5530*/  HMMA.16816.F32 R80, R8.reuse, R12, R80 ;  /* 0x0000000c0850723c */ /* 0x044fee0000001850 */
[----:B------:R-:W-:Y:S01]  /*5540*/  LOP3.LUT R12, R177, UR27, R178, 0x96, !PT ;  /* 0x0000001bb10c7c12 */ /* 0x000fe2000f8e96b2 */
[----:B---3--:R-:W-:Y:S01]  /*5550*/  HMMA.16816.F32 R56, R8, R16, R56 ;  /* 0x000000100838723c */ /* 0x008fe20000001838 */
[----:B------:R-:W-:-:S02]  /*5560*/  LOP3.LUT R13, R172, 0xff, RZ, 0xc0, !PT ;  /* 0x000000ffac0d7812 */ /* 0x000fc400078ec0ff */
[----:B------:R-:W-:Y:S02]  /*5570*/  PRMT R178, R179, 0x7632, R178 ;  /* 0x00007632b3b27816 */ /* 0x000fe400000000b2 */
[----:B------:R-:W-:Y:S02]  /*5580*/  ISETP.GE.U32.AND P6, PT, R236, R13, PT ;  /* 0x0000000dec00720c */ /* 0x000fe40003fc6070 */
[----:B------:R-:W-:Y:S01]  /*5590*/  IMAD.WIDE.U32 R16, R12, -0x2daee0ad, RZ ;  /* 0xd2511f530c107825 */ /* 0x000fe200078e00ff */
[----:B------:R-:W-:Y:S01]  /*55a0*/  LOP3.LUT R12, R91, UR26, R88, 0x96, !PT ;  /* 0x0000001a5b0c7c12 */ /* 0x000fe2000f8e9658 */
[----:B------:R-:W-:Y:S03]  /*55b0*/  HMMA.16816.F32 R60, R8, R18, R60 ;  /* 0x00000012083c723c */ /* 0x000fe6000000183c */
[----:B------:R-:W-:-:S04]  /*55c0*/  LOP3.LUT R238, R17, UR19, R90, 0x96, !PT ;  /* 0x0000001311ee7c12 */ /* 0x000fc8000f8e965a */
[----:B------:R-:W-:Y:S01]  /*55d0*/  IMAD.WIDE.U32 R18, R12, -0x326172a9, RZ ;  /* 0xcd9e8d570c127825 */ /* 0x000fe200078e00ff */
[C---:B------:R-:W-:Y:S03]  /*55e0*/  HMMA.16816.F32 R88, R132.reuse, R92, RZ ;  /* 0x0000005c8458723c */ /* 0x040fe600000018ff */
[----:B------:R-:W-:Y:S01]  /*55f0*/  IMAD.WIDE.U32 R238, R238, -0x326172a9, RZ ;  /* 0xcd9e8d57eeee7825 */ /* 0x000fe200078e00ff */
[C-C-:B------:R-:W-:Y:S02]  /*5600*/  LOP3.LUT R12, R19.reuse, UR25, R176.reuse, 0x96, !PT ;  /* 0x00000019130c7c12 */ /* 0x140fe4000f8e96b0 */
[----:B------:R-:W-:Y:S02]  /*5610*/  LOP3.LUT R19, R19, UR25, R176, 0x96, !PT ;  /* 0x0000001913137c12 */ /* 0x000fe4000f8e96b0 */
[----:B------:R-:W-:Y:S01]  /*5620*/  HMMA.16816.F32 R92, R132, R94, RZ ;  /* 0x0000005e845c723c */ /* 0x000fe200000018ff */
[----:B------:R-:W-:-:S05]  /*5630*/  IMAD.WIDE.U32 R176, R12, -0x2daee0ad, RZ ;  /* 0xd2511f530cb07825 */ /* 0x000fca00078e00ff */
[----:B------:R-:W-:Y:S02]  /*5640*/  LOP3.LUT R12, R177, UR5, R16, 0x96, !PT ;  /* 0x00000005b10c7c12 */ /* 0x000fe4000f8e9610 */
[----:B------:R-:W-:Y:S01]  /*5650*/  HMMA.16816.F32 R84, R8, R14, R84 ;  /* 0x0000000e0854723c */ /* 0x000fe20000001854 */
[----:B------:R-:W-:Y:S02]  /*5660*/  F2FP.PACK_AB R177, R219, R220 ;  /* 0x000000dcdbb1723e */ /* 0x000fe400000000ff */
[----:B------:R-:W-:-:S04]  /*5670*/  IMAD.WIDE.U32 R26, R12, -0x326172a9, RZ ;  /* 0xcd9e8d570c1a7825 */ /* 0x000fc800078e00ff */
[C-C-:B------:R-:W-:Y:S01]  /*5680*/  LOP3.LUT R14, R239.reuse, UR18, R18.reuse, 0x96, !PT ;  /* 0x00000012ef0e7c12 */ /* 0x140fe2000f8e9612 */
[C---:B-1----:R-:W-:Y:S01]  /*5690*/  HMMA.16816.F32 R88, R8.reuse, R4, R88 ;  /* 0x000000040858723c */ /* 0x042fe20000001858 */
[----:B------:R-:W-:Y:S02]  /*56a0*/  LOP3.LUT R18, R239, UR18, R18, 0x96, !PT ;  /* 0x00000012ef127c12 */ /* 0x000fe4000f8e9612 */
[----:B------:R-:W-:Y:S01]  /*56b0*/  LOP3.LUT R239, R172, 0xffff, RZ, 0xc0, !PT ;  /* 0x0000ffffacef7812 */ /* 0x000fe200078ec0ff */
[----:B------:R-:W-:Y:S01]  /*56c0*/  IMAD.WIDE.U32 R14, R14, -0x2daee0ad, RZ ;  /* 0xd2511f530e0e7825 */ /* 0x000fe200078e00ff */
[----:B------:R-:W-:Y:S02]  /*56d0*/  SHF.R.U32.HI R173, RZ, 0x18, R172 ;  /* 0x00000018ffad7819 */ /* 0x000fe400000116ac */
[----:B------:R-:W-:Y:S01]  /*56e0*/  LOP3.LUT R4, R27, UR11, R238, 0x96, !PT ;  /* 0x0000000b1b047c12 */ /* 0x000fe2000f8e96ee */
[----:B------:R-:W-:Y:S01]  /*56f0*/  HMMA.16816.F32 R92, R8, R6, R92 ;  /* 0x00000006085c723c */ /* 0x000fe2000000185c */
[----:B------:R-:W-:-:S02]  /*5700*/  LOP3.LUT R15, R15, UR9, R176, 0x96, !PT ;  /* 0x000000090f0f7c12 */ /* 0x000fc4000f8e96b0 */
[----:B------:R-:W-:Y:S02]  /*5710*/  ISETP.GE.U32.AND P0, PT, R236, R173, PT ;  /* 0x000000adec00720c */ /* 0x000fe40003f06070 */
[----:B------:R-:W-:Y:S01]  /*5720*/  PRMT R176, R177, 0x7632, R176 ;  /* 0x00007632b1b07816 */ /* 0x000fe200000000b0 */
[----:B------:R-:W-:Y:S01]  /*5730*/  IMAD.WIDE.U32 R16, R15, -0x326172a9, RZ ;  /* 0xcd9e8d570f107825 */ /* 0x000fe200078e00ff */
[----:B------:R-:W-:Y:S02]  /*5740*/  F2FP.PACK_AB R173, R217, R218 ;  /* 0x000000dad9ad723e */ /* 0x000fe400000000ff */
[----:B------:R-:W-:Y:S02]  /*5750*/  PRMT R12, R177, 0x5410, R176 ;  /* 0x00005410b10c7816 */ /* 0x000fe400000000b0 */
[----:B------:R-:W-:Y:S02]  /*5760*/  LOP3.LUT R15, R16, 0xff, RZ, 0xc0, !PT ;  /* 0x000000ff100f7812 */ /* 0x000fe400078ec0ff */
[----:B------:R-:W-:-:S02]  /*5770*/  LOP3.LUT R7, R17, UR21, R26, 0x96, !PT ;  /* 0x0000001511077c12 */ /* 0x000fc4000f8e961a */
[----:B------:R-:W-:Y:S02]  /*5780*/  ISETP.GE.U32.AND P2, PT, R236, R15, PT ;  /* 0x0000000fec00720c */ /* 0x000fe40003f46070 */
[----:B------:R-:W-:Y:S02]  /*5790*/  LOP3.LUT R15, R7, 0xffff, RZ, 0xc0, !PT ;  /* 0x0000ffff070f7812 */ /* 0x000fe400078ec0ff */
[----:B------:R-:W-:Y:S02]  /*57a0*/  LOP3.LUT R6, R16, 0xffff, RZ, 0xc0, !PT ;  /* 0x0000ffff10067812 */ /* 0x000fe400078ec0ff */
[----:B------:R-:W-:Y:S02]  /*57b0*/  SHF.R.U32.HI R15, RZ, 0x8, R15 ;  /* 0x00000008ff0f7819 */ /* 0x000fe4000001160f */
[--C-:B------:R-:W-:Y:S02]  /*57c0*/  SHF.R.U32.HI R5, RZ, 0x10, R16.reuse ;  /* 0x00000010ff057819 */ /* 0x100fe40000011610 */
[----:B------:R-:W-:Y:S01]  /*57d0*/  SHF.R.U32.HI R13, RZ, 0x18, R16 ;  /* 0x00000018ff0d7819 */ /* 0x000fe20000011610 */
[----:B------:R-:W-:Y:S01]  /*57e0*/  IMAD.WIDE.U32 R16, R4, -0x2daee0ad, RZ ;  /* 0xd2511f5304107825 */ /* 0x000fe200078e00ff */
[----:B------:R-:W-:-:S02]  /*57f0*/  LOP3.LUT R15, R15, 0xffff, RZ, 0xc0, !PT ;  /* 0x0000ffff0f0f7812 */ /* 0x000fc400078ec0ff */
[----:B------:R-:W-:Y:S02]  /*5800*/  @P0 LOP3.LUT R240, R240, 0x1, RZ, 0xfc, !PT ;  /* 0x00000001f0f00812 */ /* 0x000fe400078efcff */
[----:B------:R-:W-:Y:S02]  /*5810*/  LOP3.LUT R4, R17, UR20, R14, 0x96, !PT ;  /* 0x0000001411047c12 */ /* 0x000fe4000f8e960e */
[----:B------:R-:W-:Y:S02]  /*5820*/  LOP3.LUT R243, R16, 0xffff, RZ, 0xc0, !PT ;  /* 0x0000ffff10f37812 */ /* 0x000fe400078ec0ff */
[----:B------:R-:W-:Y:S02]  /*5830*/  LOP3.LUT R17, R7, 0xff, RZ, 0xc0, !PT ;  /* 0x000000ff07117812 */ /* 0x000fe400078ec0ff */
[C---:B------:R-:W-:Y:S02]  /*5840*/  ISETP.GE.U32.AND P1, PT, R236.reuse, R15, PT ;  /* 0x0000000fec00720c */ /* 0x040fe40003f26070 */
[----:B------:R-:W-:-:S02]  /*5850*/  ISETP.GE.U32.AND P0, PT, R236, R17, PT ;  /* 0x00000011ec00720c */ /* 0x000fc40003f06070 */
[----:B------:R-:W-:Y:S02]  /*5860*/  ISETP.GE.U32.AND P4, PT, R236, R13, PT ;  /* 0x0000000dec00720c */ /* 0x000fe40003f86070 */
[--C-:B------:R-:W-:Y:S02]  /*5870*/  SHF.R.U32.HI R13, RZ, 0x18, R7.reuse ;  /* 0x00000018ff0d7819 */ /* 0x100fe40000011607 */
[----:B------:R-:W-:Y:S02]  /*5880*/  SHF.R.U32.HI R7, RZ, 0x10, R7 ;  /* 0x00000010ff077819 */ /* 0x000fe40000011607 */
[----:B------:R-:W-:Y:S02]  /*5890*/  SHF.R.U32.HI R6, RZ, 0x8, R6 ;  /* 0x00000008ff067819 */ /* 0x000fe40000011606 */
[----:B------:R-:W-:Y:S01]  /*58a0*/  LOP3.LUT R7, R7, 0xff, RZ, 0xc0, !PT ;  /* 0x000000ff07077812 */ /* 0x000fe200078ec0ff */
[----:B------:R-:W-:Y:S01]  /*58b0*/  @!P1 HADD2 R120, -R176.H0_H0, -RZ.H0_H0 ;  /* 0xa00000ffb0789230 */ /* 0x000fe20000000900 */
[----:B------:R-:W-:Y:S01]  /*58c0*/  LOP3.LUT R5, R5, 0xff, RZ, 0xc0, !PT ;  /* 0x000000ff05057812 */ /* 0x000fe200078ec0ff */
[----:B------:R-:W-:Y:S01]  /*58d0*/  @!P0 HADD2 R121, -R177.H0_H0, -RZ.H0_H0 ;  /* 0xa00000ffb1798230 */ /* 0x000fe20000000900 */
[----:B------:R-:W-:-:S02]  /*58e0*/  PRMT R172, R173, 0x7632, R172 ;  /* 0x00007632adac7816 */ /* 0x000fc400000000ac */
[----:B------:R-:W-:Y:S01]  /*58f0*/  @!P1 PRMT R176, R120, 0x5410, RZ ;  /* 0x0000541078b09816 */ /* 0x000fe200000000ff */
[----:B------:R-:W-:Y:S01]  /*5900*/  IMAD.MOV.U32 R120, RZ, RZ, R184 ;  /* 0x000000ffff787224 */ /* 0x000fe200078e00b8 */
[C---:B------:R-:W-:Y:S01]  /*5910*/  ISETP.GE.U32.AND P1, PT, R236.reuse, R7, PT ;  /* 0x00000007ec00720c */ /* 0x040fe20003f26070 */
[--C-:B------:R-:W-:Y:S01]  /*5920*/  FFMA.FTZ R184, R101, c[0x0][0x23c], -R232.reuse ;  /* 0x00008f0065b87a23 */ /* 0x100fe200000108e8 */
[----:B------:R-:W-:Y:S01]  /*5930*/  @!P0 PRMT R177, R121, 0x5410, RZ ;  /* 0x0000541079b18816 */ /* 0x000fe200000000ff */
[----:B------:R-:W-:Y:S01]  /*5940*/  IMAD.MOV.U32 R121, RZ, RZ, R185 ;  /* 0x000000ffff797224 */ /* 0x000fe200078e00b9 */
[----:B------:R-:W-:Y:S01]  /*5950*/  ISETP.GE.U32.AND P0, PT, R236, R13, PT ;  /* 0x0000000dec00720c */ /* 0x000fe20003f06070 */
[----:B------:R-:W-:Y:S01]  /*5960*/  FFMA.FTZ R185, R103, c[0x0][0x23c], -R232 ;  /* 0x00008f0067b97a23 */ /* 0x000fe200000108e8 */
[----:B------:R-:W-:Y:S01]  /*5970*/  PRMT R13, R179, 0x5410, R178 ;  /* 0x00005410b30d7816 */ /* 0x000fe200000000b2 */
[----:B------:R-:W-:Y:S01]  /*5980*/  MUFU.EX2 R184, R184 ;  /* 0x000000b800b87308 */ /* 0x000fe20000000800 */
[----:B------:R-:W-:Y:S01]  /*5990*/  LOP3.LUT R7, R6, 0xffff, RZ, 0xc0, !PT ;  /* 0x0000ffff06077812 */ /* 0x000fe200078ec0ff */
[----:B------:R-:W-:Y:S01]  /*59a0*/  @!P2 HADD2 R103, -R173.H0_H0, -RZ.H0_H0 ;  /* 0xa00000ffad67a230 */ /* 0x000fe20000000900 */
[----:B------:R-:W-:-:S02]  /*59b0*/  PRMT R14, R173, 0x5410, R172 ;  /* 0x00005410ad0e7816 */ /* 0x000fc400000000ac */
[----:B------:R-:W-:Y:S01]  /*59c0*/  LOP3.LUT R28, R16, 0xff, RZ, 0xc0, !PT ;  /* 0x000000ff101c7812 */ /* 0x000fe200078ec0ff */
[----:B------:R-:W-:Y:S01]  /*59d0*/  @!P1 HADD2 R111, -R179.H0_H0, -RZ.H0_H0 ;  /* 0xa00000ffb36f9230 */ /* 0x000fe20000000900 */
[----:B------:R-:W-:Y:S01]  /*59e0*/  @!P2 PRMT R173, R103, 0x5410, RZ ;  /* 0x0000541067ada816 */ /* 0x000fe200000000ff */
[----:B------:R-:W1:Y:S01]  /*59f0*/  MUFU.EX2 R185, R185 ;  /* 0x000000b900b97308 */ /* 0x000e620000000800 */
[----:B------:R-:W-:Y:S01]  /*5a00*/  SHF.R.U32.HI R244, RZ, 0x10, R16 ;  /* 0x00000010fff47819 */ /* 0x000fe20000011610 */
[----:B------:R-:W-:Y:S01]  /*5a10*/  @!P0 HADD2 R119, -R178.H0_H0, -RZ.H0_H0 ;  /* 0xa00000ffb2778230 */ /* 0x000fe20000000900 */
[----:B------:R-:W-:Y:S01]  /*5a20*/  @!P1 PRMT R179, R111, 0x5410, RZ ;  /* 0x000054106fb39816 */ /* 0x000fe200000000ff */
[----:B------:R-:W-:Y:S01]  /*5a30*/  IMAD.MOV.U32 R111, RZ, RZ, R182 ;  /* 0x000000ffff6f7224 */ /* 0x000fe200078e00b6 */
[----:B------:R-:W-:Y:S01]  /*5a40*/  ISETP.GE.U32.AND P1, PT, R236, R5, PT ;  /* 0x00000005ec00720c */ /* 0x000fe20003f26070 */
[----:B------:R-:W-:Y:S01]  /*5a50*/  FFMA.FTZ R182, R97, c[0x0][0x23c], -R232 ;  /* 0x00008f0061b67a23 */ /* 0x000fe200000108e8 */
[----:B------:R-:W-:-:S02]  /*5a60*/  SHF.R.U32.HI R5, RZ, 0x10, R4 ;  /* 0x00000010ff057819 */ /* 0x000fc40000011604 */
[----:B------:R-:W-:Y:S01]  /*5a70*/  @!P0 PRMT R178, R119, 0x5410, RZ ;  /* 0x0000541077b28816 */ /* 0x000fe200000000ff */
[----:B------:R-:W-:Y:S01]  /*5a80*/  IMAD.MOV.U32 R119, RZ, RZ, R183 ;  /* 0x000000ffff777224 */ /* 0x000fe200078e00b7 */
[C---:B------:R-:W-:Y:S01]  /*5a90*/  ISETP.GE.U32.AND P0, PT, R236.reuse, R7, PT ;  /* 0x00000007ec00720c */ /* 0x040fe20003f06070 */
[----:B------:R-:W-:Y:S01]  /*5aa0*/  FFMA.FTZ R183, R99, c[0x0][0x23c], -R232 ;  /* 0x00008f0063b77a23 */ /* 0x000fe200000108e8 */
[----:B------:R-:W-:Y:S01]  /*5ab0*/  LOP3.LUT R5, R5, 0xff, RZ, 0xc0, !PT ;  /* 0x000000ff05057812 */ /* 0x000fe200078ec0ff */
[----:B------:R-:W-:Y:S01]  /*5ac0*/  MUFU.EX2 R182, R182 ;  /* 0x000000b600b67308 */ /* 0x000fe20000000800 */
[----:B------:R-:W-:Y:S02]  /*5ad0*/  SHF.R.U32.HI R245, RZ, 0x18, R16 ;  /* 0x00000018fff57819 */ /* 0x000fe40000011610 */
[----:B------:R-:W-:Y:S02]  /*5ae0*/  ISETP.GE.U32.AND P3, PT, R236, R5, PT ;  /* 0x00000005ec00720c */ /* 0x000fe40003f66070 */
[----:B------:R-:W-:-:S02]  /*5af0*/  LOP3.LUT R5, R4, 0xff, RZ, 0xc0, !PT ;  /* 0x000000ff04057812 */ /* 0x000fc400078ec0ff */
[----:B-1----:R-:W-:Y:S01]  /*5b00*/  F2FP.PACK_AB R175, R184, R185 ;  /* 0x000000b9b8af723e */ /* 0x002fe200000000ff */
[----:B------:R-:W1:Y:S01]  /*5b10*/  MUFU.EX2 R183, R183 ;  /* 0x000000b700b77308 */ /* 0x000e620000000800 */
[----:B------:R-:W-:Y:S01]  /*5b20*/  ISETP.GE.U32.AND P2, PT, R236, R5, PT ;  /* 0x00000005ec00720c */ /* 0x000fe20003f46070 */
[----:B------:R-:W-:Y:S01]  /*5b30*/  @!P0 HADD2 R102, -R172.H0_H0, -RZ.H0_H0 ;  /* 0xa00000ffac668230 */ /* 0x000fe20000000900 */
[----:B------:R-:W-:Y:S01]  /*5b40*/  PRMT R174, R175, 0x7632, R174 ;  /* 0x00007632afae7816 */ /* 0x000fe200000000ae */
[----:B------:R-:W-:Y:S01]  /*5b50*/  @!P1 HADD2 R100, -R175.H0_H0, -RZ.H0_H0 ;  /* 0xa00000ffaf649230 */ /* 0x000fe20000000900 */
[----:B------:R-:W-:Y:S02]  /*5b60*/  SHF.R.U32.HI R5, RZ, 0x18, R4 ;  /* 0x00000018ff057819 */ /* 0x000fe40000011604 */
[----:B------:R-:W-:Y:S01]  /*5b70*/  LOP3.LUT R4, R4, 0xffff, RZ, 0xc0, !PT ;  /* 0x0000ffff04047812 */ /* 0x000fe200078ec0ff */
[----:B------:R-:W-:Y:S01]  /*5b80*/  @!P4 HADD2 R101, -R174.H0_H0, -RZ.H0_H0 ;  /* 0xa00000ffae65c230 */ /* 0x000fe20000000900 */
[----:B------:R-:W-:-:S02]  /*5b90*/  @!P0 PRMT R172, R102, 0x5410, RZ ;  /* 0x0000541066ac8816 */ /* 0x000fc400000000ff */
[----:B------:R-:W-:Y:S02]  /*5ba0*/  SHF.R.U32.HI R4, RZ, 0x8, R4 ;  /* 0x00000008ff047819 */ /* 0x000fe40000011604 */
[----:B------:R-:W-:Y:S01]  /*5bb0*/  PRMT R15, R175, 0x5410, R174 ;  /* 0x00005410af0f7816 */ /* 0x000fe200000000ae */
[----:B------:R-:W-:Y:S01]  /*5bc0*/  @!P2 HADD2 R99, -R169.H0_H0, -RZ.H0_H0 ;  /* 0xa00000ffa963a230 */ /* 0x000fe20000000900 */
[----:B------:R-:W-:Y:S02]  /*5bd0*/  ISETP.GE.U32.AND P0, PT, R236, R5, PT ;  /* 0x00000005ec00720c */ /* 0x000fe40003f06070 */
[----:B------:R-:W-:Y:S02]  /*5be0*/  @!P4 PRMT R174, R101, 0x5410, RZ ;  /* 0x0000541065aec816 */ /* 0x000fe400000000ff */
[----:B------:R-:W-:Y:S02]  /*5bf0*/  @!P1 PRMT R175, R100, 0x5410, RZ ;  /* 0x0000541064af9816 */ /* 0x000fe400000000ff */
[----:B------:R-:W-:Y:S01]  /*5c00*/  LOP3.LUT R5, R4, 0xffff, RZ, 0xc0, !PT ;  /* 0x0000ffff04057812 */ /* 0x000fe200078ec0ff */
[----:B------:R-:W2:Y:S01]  /*5c10*/  LDSM.16.MT88.4 R100, [R204+0x1c000] ;  /* 0x01c00000cc64783b */ /* 0x000ea20000004200 */
[----:B------:R-:W-:-:S02]  /*5c20*/  LOP3.LUT R4, R111, 0xffff, RZ, 0xc0, !PT ;  /* 0x0000ffff6f047812 */ /* 0x000fc400078ec0ff */
[----:B------:R-:W-:Y:S02]  /*5c30*/  ISETP.GE.U32.AND P1, PT, R236, R5, PT ;  /* 0x00000005ec00720c */ /* 0x000fe40003f26070 */
[----:B------:R-:W-:Y:S02]  /*5c40*/  SHF.R.U32.HI R4, RZ, 0x8, R4 ;  /* 0x00000008ff047819 */ /* 0x000fe40000011604 */
[----:B-1----:R-:W-:Y:S02]  /*5c50*/  F2FP.PACK_AB R171, R182, R183 ;  /* 0x000000b7b6ab723e */ /* 0x002fe400000000ff */
[----:B------:R-:W-:Y:S02]  /*5c60*/  LOP3.LUT R5, R4, 0xffff, RZ, 0xc0, !PT ;  /* 0x0000ffff04057812 */ /* 0x000fe400078ec0ff */
[----:B------:R-:W-:Y:S01]  /*5c70*/  PRMT R170, R171, 0x7632, R170 ;  /* 0x00007632abaa7816 */ /* 0x000fe200000000aa */
[----:B------:R-:W-:Y:S01]  /*5c80*/  @!P3 HADD2 R97, -R171.H0_H0, -RZ.H0_H0 ;  /* 0xa00000ffab61b230 */ /* 0x000fe20000000900 */
[----:B------:R-:W-:-:S02]  /*5c90*/  ISETP.GE.U32.AND P4, PT, R236, R5, PT ;  /* 0x00000005ec00720c */ /* 0x000fc40003f86070 */
[----:B------:R-:W-:Y:S01]  /*5ca0*/  LOP3.LUT R5, R111, 0xff, RZ, 0xc0, !PT ;  /* 0x000000ff6f057812 */ /* 0x000fe200078ec0ff */
[----:B------:R-:W-:Y:S01]  /*5cb0*/  @!P0 HADD2 R96, -R170.H0_H0, -RZ.H0_H0 ;  /* 0xa00000ffaa608230 */ /* 0x000fe20000000900 */
[----:B------:R-:W-:Y:S01]  /*5cc0*/  PRMT R16, R169, 0x5410, R168 ;  /* 0x00005410a9107816 */ /* 0x000fe200000000a8 */
[----:B------:R-:W-:Y:S01]  /*5cd0*/  @!P1 HADD2 R98, -R168.H0_H0, -RZ.H0_H0 ;  /* 0xa00000ffa8629230 */ /* 0x000fe20000000900 */
[----:B------:R-:W-:Y:S02]  /*5ce0*/  @!P2 PRMT R169, R99, 0x5410, RZ ;  /* 0x0000541063a9a816 */ /* 0x000fe400000000ff */
[----:B------:R-:W-:Y:S02]  /*5cf0*/  ISETP.GE.U32.AND P2, PT, R236, R5, PT ;  /* 0x00000005ec00720c */ /* 0x000fe40003f46070 */
[----:B------:R-:W-:Y:S02]  /*5d00*/  SHF.R.U32.HI R5, RZ, 0x18, R111 ;  /* 0x00000018ff057819 */ /* 0x000fe4000001166f */
[----:B------:R-:W-:Y:S01]  /*5d10*/  PRMT R17, R171, 0x5410, R170 ;  /* 0x00005410ab117816 */ /* 0x000fe200000000aa */
[----:B------:R-:W-:Y:S01]  /*5d20*/  @!P4 HADD2 R107, -R34.H0_H0, -RZ.H0_H0 ;  /* 0xa00000ff226bc230 */ /* 0x000fe20000000900 */
[----:B------:R-:W-:-:S02]  /*5d30*/  @!P0 PRMT R170, R96, 0x5410, RZ ;  /* 0x0000541060aa8816 */ /* 0x000fc400000000ff */
[----:B------:R-:W-:Y:S02]  /*5d40*/  ISETP.GE.U32.AND P0, PT, R236, R5, PT ;  /* 0x00000005ec00720c */ /* 0x000fe40003f06070 */
[----:B------:R-:W1:Y:S01]  /*5d50*/  LDSM.16.MT88.4 R4, [R204+0x1c800] ;  /* 0x01c80000cc04783b */ /* 0x000e620000004200 */
[----:B------:R-:W-:Y:S02]  /*5d60*/  @!P1 PRMT R168, R98, 0x5410, RZ ;  /* 0x0000541062a89816 */ /* 0x000fe400000000ff */
[----:B------:R-:W-:Y:S01]  /*5d70*/  @!P3 PRMT R171, R97, 0x5410, RZ ;  /* 0x0000541061abb816 */ /* 0x000fe200000000ff */
[----:B------:R-:W-:Y:S01]  /*5d80*/  @!P2 HADD2 R108, -R35.H0_H0, -RZ.H0_H0 ;  /* 0xa00000ff236ca230 */ /* 0x000fe20000000900 */
[----:B------:R-:W-:Y:S02]  /*5d90*/  @!P4 PRMT R34, R107, 0x5410, RZ ;  /* 0x000054106b22c816 */ /* 0x000fe400000000ff */
[----:B------:R-:W-:Y:S01]  /*5da0*/  ISETP.GE.U32.AND P4, PT, R236, R119, PT ;  /* 0x00000077ec00720c */ /* 0x000fe20003f86070 */
[----:B--2---:R-:W-:Y:S01]  /*5db0*/  HMMA.16816.F32 R96, R132, R100, RZ ;  /* 0x000000648460723c */ /* 0x004fe200000018ff */
[----:B------:R-:W-:-:S02]  /*5dc0*/  @!P2 PRMT R35, R108, 0x5410, RZ ;  /* 0x000054106c23a816 */ /* 0x000fc400000000ff */
[----:B------:R-:W-:-:S05]  /*5dd0*/  @!P0 HADD2 R109, -R164.H0_H0, -RZ.H0_H0 ;  /* 0xa00000ffa46d8230 */ /* 0x000fca0000000900 */
[----:B------:R-:W-:Y:S01]  /*5de0*/  @!P0 PRMT R164, R109, 0x5410, RZ ;  /* 0x000054106da48816 */ /* 0x000fe200000000ff */
[----:B------:R-:W-:Y:S11]  /*5df0*/  HMMA.16816.F32 R100, R132, R102, RZ ;  /* 0x000000668464723c */ /* 0x000ff600000018ff */
[----:B------:R-:W-:Y:S04]  /*5e00*/  @!UPT UIADD3 URZ, URZ, URZ, URZ ;  /* 0x0000003f3f3ff290 */ /* 0x000fe8000fffe03f */
[C---:B-1----:R-:W-:Y:S07]  /*5e10*/  HMMA.16816.F32 R96, R8.reuse, R4, R96 ;  /* 0x000000040860723c */ /* 0x042fee0000001860 */
[----:B------:R-:W-:Y:S02]  /*5e20*/  SHF.R.U32.HI R5, RZ, 0x10, R111 ;  /* 0x00000010ff057819 */ /* 0x000fe4000001166f */
[----:B------:R-:W-:Y:S01]  /*5e30*/  HMMA.16816.F32 R100, R8, R6, R100 ;  /* 0x000000060864723c */ /* 0x000fe20000001864 */
[----:B------:R-:W-:-:S02]  /*5e40*/  LOP3.LUT R4, R29, 0xffff, RZ, 0xc0, !PT ;  /* 0x0000ffff1d047812 */ /* 0x000fc400078ec0ff */
[----:B------:R-:W-:Y:S02]  /*5e50*/  LOP3.LUT R5, R5, 0xff, RZ, 0xc0, !PT ;  /* 0x000000ff05057812 */ /* 0x000fe400078ec0ff */
[----:B------:R-:W-:Y:S02]  /*5e60*/  SHF.R.U32.HI R4, RZ, 0x8, R4 ;  /* 0x00000008ff047819 */ /* 0x000fe40000011604 */
[----:B------:R-:W-:Y:S02]  /*5e70*/  ISETP.GE.U32.AND P1, PT, R236, R5, PT ;  /* 0x00000005ec00720c */ /* 0x000fe40003f26070 */
[----:B------:R-:W-:-:S04]  /*5e80*/  LOP3.LUT R5, R4, 0xffff, RZ, 0xc0, !PT ;  /* 0x0000ffff04057812 */ /* 0x000fc800078ec0ff */
[----:B------:R-:W-:Y:S02]  /*5e90*/  ISETP.GE.U32.AND P3, PT, R236, R5, PT ;  /* 0x00000005ec00720c */ /* 0x000fe40003f66070 */
[----:B------:R-:W-:-:S04]  /*5ea0*/  LOP3.LUT R5, R29, 0xff, RZ, 0xc0, !PT ;  /* 0x000000ff1d057812 */ /* 0x000fc800078ec0ff */
[----:B------:R-:W-:Y:S01]  /*5eb0*/  ISETP.GE.U32.AND P2, PT, R236, R5, PT ;  /* 0x00000005ec00720c */ /* 0x000fe20003f46070 */
[----:B------:R-:W-:Y:S01]  /*5ec0*/  @!P1 HADD2 R110, -R165.H0_H0, -RZ.H0_H0 ;  /* 0xa00000ffa56e9230 */ /* 0x000fe20000000900 */
[----:B------:R-:W-:-:S04]  /*5ed0*/  SHF.R.U32.HI R5, RZ, 0x10, R29 ;  /* 0x00000010ff057819 */ /* 0x000fc8000001161d */
[----:B------:R-:W-:Y:S01]  /*5ee0*/  @!P1 PRMT R165, R110, 0x5410, RZ ;  /* 0x000054106ea59816 */ /* 0x000fe200000000ff */
[----:B------:R-:W-:Y:S01]  /*5ef0*/  @!P3 HADD2 R105, -R226.H0_H0, -RZ.H0_H0 ;  /* 0xa00000ffe269b230 */ /* 0x000fe20000000900 */
[----:B------:R-:W1:Y:S01]  /*5f00*/  LDSM.16.MT88.4 R108, [R208+0x1e000] ;  /* 0x01e00000d06c783b */ /* 0x000e620000004200 */
[----:B------:R-:W-:-:S04]  /*5f10*/  LOP3.LUT R5, R5, 0xff, RZ, 0xc0, !PT ;  /* 0x000000ff05057812 */ /* 0x000fc800078ec0ff */
[----:B------:R-:W-:Y:S01]  /*5f20*/  @!P2 HADD2 R106, -R227.H0_H0, -RZ.H0_H0 ;  /* 0xa00000ffe36aa230 */ /* 0x000fe20000000900 */
[----:B------:R-:W-:Y:S02]  /*5f30*/  ISETP.GE.U32.AND P0, PT, R236, R5, PT ;  /* 0x00000005ec00720c */ /* 0x000fe40003f06070 */
[----:B------:R-:W-:Y:S02]  /*5f40*/  SHF.R.U32.HI R5, RZ, 0x18, R29 ;  /* 0x00000018ff057819 */ /* 0x000fe4000001161d */
[----:B------:R-:W-:Y:S01]  /*5f50*/  @!P2 PRMT R227, R106, 0x5410, RZ ;  /* 0x000054106ae3a816 */ /* 0x000fe200000000ff */
[----:B------:R-:W-:Y:S01]  /*5f60*/  @!P4 HADD2 R116, -R223.H0_H0, -RZ.H0_H0 ;  /* 0xa00000ffdf74c230 */ /* 0x000fe20000000900 */
[----:B------:R-:W-:Y:S02]  /*5f70*/  ISETP.GE.U32.AND P2, PT, R236, R5, PT ;  /* 0x00000005ec00720c */ /* 0x000fe40003f46070 */
[----:B------:R-:W-:Y:S01]  /*5f80*/  LOP3.LUT R241, R241, 0xff, RZ, 0xc0, !PT ;  /* 0x000000fff1f17812 */ /* 0x000fe200078ec0ff */
[----:B------:R-:W-:Y:S01]  /*5f90*/  @!P6 HADD2 R113, -R33.H0_H0, -RZ.H0_H0 ;  /* 0xa00000ff2171e230 */ /* 0x000fe20000000900 */
[----:B------:R-:W-:Y:S01]  /*5fa0*/  LOP3.LUT R5, R120, 0xff, RZ, 0xc0, !PT ;  /* 0x000000ff78057812 */ /* 0x000fe200078ec0ff */
[----:B------:R-:W-:Y:S01]  /*5fb0*/  ULDC UR4, c[0x0][0x228] ;  /* 0x00008a0000047ab9 */ /* 0x000fe20000000800 */
[----:B------:R-:W-:-:S02]  /*5fc0*/  SHF.R.U32.HI R4, RZ, 0x8, R121 ;  /* 0x00000008ff047819 */ /* 0x000fc40000011679 */
[----:B------:R-:W-:Y:S01]  /*5fd0*/  @!P3 PRMT R226, R105, 0x5410, RZ ;  /* 0x0000541069e2b816 */ /* 0x000fe200000000ff */
[----:B------:R-:W-:Y:S01]  /*5fe0*/  @!P0 HADD2 R104, -R225.H0_H0, -RZ.H0_H0 ;  /* 0xa00000ffe1688230 */ /* 0x000fe20000000900 */
[----:B------:R-:W-:Y:S01]  /*5ff0*/  ISETP.GE.U32.AND P3, PT, R236, R5, PT ;  /* 0x00000005ec00720c */ /* 0x000fe20003f66070 */
[----:B------:R2:W5:Y:S01]  /*6000*/  LDL.LU R29, [R1+0x68] ;  /* 0x00006800011d7983 */ /* 0x0005620000300800 */
[----:B------:R-:W-:Y:S01]  /*6010*/  LOP3.LUT R5, R4, 0xffff, RZ, 0xc0, !PT ;  /* 0x0000ffff04057812 */ /* 0x000fe200078ec0ff */
[----:B------:R-:W-:Y:S01]  /*6020*/  @!P2 HADD2 R118, -R224.H0_H0, -RZ.H0_H0 ;  /* 0xa00000ffe076a230 */ /* 0x000fe20000000900 */
[----:B------:R-:W-:Y:S02]  /*6030*/  @!P0 PRMT R225, R104, 0x5410, RZ ;  /* 0x0000541068e18816 */ /* 0x000fe400000000ff */
[----:B------:R-:W-:Y:S02]  /*6040*/  ISETP.GE.U32.AND P1, PT, R236, R5, PT ;  /* 0x00000005ec00720c */ /* 0x000fe40003f26070 */
[----:B------:R-:W3:Y:S01]  /*6050*/  LDSM.16.MT88.4 R4, [R208+0x1e800] ;  /* 0x01e80000d004783b */ /* 0x000ee20000004200 */
[----:B------:R-:W-:-:S02]  /*6060*/  SHF.R.U32.HI R239, RZ, 0x8, R239 ;  /* 0x00000008ffef7819 */ /* 0x000fc400000116ef */
[----:B------:R-:W-:Y:S02]  /*6070*/  ISETP.GE.U32.AND P0, PT, R236, R246, PT ;  /* 0x000000f6ec00720c */ /* 0x000fe40003f06070 */
[----:B------:R-:W-:Y:S01]  /*6080*/  @!P3 HADD2 R117, -R167.H0_H0, -RZ.H0_H0 ;  /* 0xa00000ffa775b230 */ /* 0x000fe20000000900 */
[----:B------:R-:W-:Y:S02]  /*6090*/  @!P2 PRMT R224, R118, 0x5410, RZ ;  /* 0x0000541076e0a816 */ /* 0x000fe400000000ff */
[----:B------:R-:W-:Y:S01]  /*60a0*/  @!P4 PRMT R223, R116, 0x5410, RZ ;  /* 0x0000541074dfc816 */ /* 0x000fe200000000ff */
[----:B-1----:R-:W-:Y:S02]  /*60b0*/  HMMA.16816.F32 R104, R132, R108, RZ ;  /* 0x0000006c8468723c */ /* 0x002fe400000018ff */
[----:B------:R-:W-:Y:S01]  /*60c0*/  @!P1 HADD2 R115, -R222.H0_H0, -RZ.H0_H0 ;  /* 0xa00000ffde739230 */ /* 0x000fe20000000900 */
[----:B------:R-:W-:Y:S02]  /*60d0*/  LOP3.LUT R239, R239, 0xffff, RZ, 0xc0, !PT ;  /* 0x0000ffffefef7812 */ /* 0x000fe400078ec0ff */
[----:B------:R-:W-:-:S02]  /*60e0*/  @!P3 PRMT R167, R117, 0x5410, RZ ;  /* 0x0000541075a7b816 */ /* 0x000fc400000000ff */
[----:B------:R-:W1:Y:S01]  /*60f0*/  LDSM.16.MT88.4 R116, [R206+0x1e000] ;  /* 0x01e00000ce74783b */ /* 0x000e620000004200 */
[----:B------:R-:W-:Y:S01]  /*6100*/  @!P0 HADD2 R114, -R166.H0_H0, -RZ.H0_H0 ;  /* 0xa00000ffa6728230 */ /* 0x000fe20000000900 */
[----:B------:R-:W-:Y:S01]  /*6110*/  HMMA.16816.F32 R108, R132, R110, RZ ;  /* 0x0000006e846c723c */ /* 0x000fe200000018ff */
[----:B------:R-:W-:Y:S02]  /*6120*/  ISETP.GE.U32.AND P2, PT, R236, R239, PT ;  /* 0x000000efec00720c */ /* 0x000fe40003f46070 */
[----:B------:R-:W-:Y:S02]  /*6130*/  @!P1 PRMT R222, R115, 0x5410, RZ ;  /* 0x0000541073de9816 */ /* 0x000fe400000000ff */
[----:B------:R-:W-:Y:S02]  /*6140*/  SHF.R.U32.HI R243, RZ, 0x8, R243 ;  /* 0x00000008fff37819 */ /* 0x000fe400000116f3 */
[----:B------:R-:W-:Y:S02]  /*6150*/  @!P0 PRMT R166, R114, 0x5410, RZ ;  /* 0x0000541072a68816 */ /* 0x000fe400000000ff */
[----:B------:R-:W-:-:S02]  /*6160*/  ISETP.GE.U32.AND P5, PT, R236, R241, PT ;  /* 0x000000f1ec00720c */ /* 0x000fc40003fa6070 */
[----:B------:R-:W-:-:S04]  /*6170*/  ISETP.GE.U32.AND P4, PT, R236, R28, PT ;  /* 0x0000001cec00720c */ /* 0x000fc80003f86070 */
[----:B---3--:R-:W-:Y:S01]  /*6180*/  HMMA.16816.F32 R104, R8, R4, R104 ;  /* 0x000000040868723c */ /* 0x008fe20000001868 */
[----:B------:R-:W-:Y:S01]  /*6190*/  ISETP.GE.U32.AND P0, PT, R236, R245, PT ;  /* 0x000000f5ec00720c */ /* 0x000fe20003f06070 */
[----:B------:R-:W-:Y:S01]  /*61a0*/  @!P2 HADD2 R112, -R32.H0_H0, -RZ.H0_H0 ;  /* 0xa00000ff2070a230 */ /* 0x000fe20000000900 */
[----:B------:R-:W-:-:S06]  /*61b0*/  LOP3.LUT R243, R243, 0xffff, RZ, 0xc0, !PT ;  /* 0x0000fffff3f37812 */ /* 0x000fcc00078ec0ff */
[----:B------:R-:W-:Y:S01]  /*61c0*/  HMMA.16816.F32 R108, R8, R6, R108 ;  /* 0x00000006086c723c */ /* 0x000fe2000000186c */
[----:B------:R-:W-:Y:S02]  /*61d0*/  LOP3.LUT R5, R244, 0xff, RZ, 0xc0, !PT ;  /* 0x000000fff4057812 */ /* 0x000fe400078ec0ff */
[----:B------:R-:W-:Y:S02]  /*61e0*/  @!P6 PRMT R33, R113, 0x5410, RZ ;  /* 0x000054107121e816 */ /* 0x000fe400000000ff */
[----:B------:R-:W-:Y:S01]  /*61f0*/  LOP3.LUT P3, RZ, R240, 0x1, RZ, 0xc0, !PT ;  /* 0x00000001f0ff7812 */ /* 0x000fe2000786c0ff */
[----:B------:R-:W-:Y:S01]  /*6200*/  @!P5 HADD2 R237, -R181.H0_H0, -RZ.H0_H0 ;  /* 0xa00000ffb5edd230 */ /* 0x000fe20000000900 */
[----:B------:R-:W-:Y:S01]  /*6210*/  ISETP.GE.U32.AND P1, PT, R236, R5, PT ;  /* 0x00000005ec00720c */ /* 0x000fe20003f26070 */
[----:B------:R-:W-:Y:S01]  /*6220*/  IMAD R5, R19, -0x2daee0ad, RZ ;  /* 0xd2511f5313057824 */ /* 0x000fe200078e02ff */
[----:B------:R-:W-:Y:S01]  /*6230*/  USHF.L.U32 UR4, UR4, 0x3, URZ ;  /* 0x0000000304047899 */ /* 0x000fe2000800063f */
[----:B------:R-:W-:Y:S01]  /*6240*/  IMAD.WIDE.U32 R18, R18, -0x2daee0ad, RZ ;  /* 0xd2511f5312127825 */ /* 0x000fe200078e00ff */
[----:B------:R-:W-:Y:S01]  /*6250*/  LOP3.LUT R4, R27, UR11, R238, 0x96, !PT ;  /* 0x0000000b1b047c12 */ /* 0x000fe2000f8e96ee */
[----:B------:R2:W5:Y:S01]  /*6260*/  LDL.LU R28, [R1+0x64] ;  /* 0x00006400011c7983 */ /* 0x0005620000300800 */
[----:B------:R-:W-:Y:S01]  /*6270*/  @!P2 PRMT R32, R112, 0x5410, RZ ;  /* 0x000054107020a816 */ /* 0x000fe200000000ff */
[----:B------:R-:W-:Y:S01]  /*6280*/  FFMA.FTZ R27, R21, c[0x0][0x23c], -R232 ;  /* 0x00008f00151b7a23 */ /* 0x000fe200000108e8 */
[----:B------:R-:W-:Y:S01]  /*6290*/  LOP3.LUT R5, R19, UR9, R5, 0x96, !PT ;  /* 0x0000000913057c12 */ /* 0x000fe2000f8e9605 */
[----:B-1----:R-:W-:Y:S01]  /*62a0*/  HMMA.16816.F32 R112, R132, R116, RZ ;  /* 0x000000748470723c */ /* 0x002fe200000018ff */
[----:B------:R-:W-:-:S02]  /*62b0*/  ISETP.GE.U32.AND P2, PT, R236, R243, PT ;  /* 0x000000f3ec00720c */ /* 0x000fc40003f46070 */
[----:B------:R-:W-:Y:S01]  /*62c0*/  @!P5 PRMT R181, R237, 0x5410, RZ ;  /* 0x00005410edb5d816 */ /* 0x000fe200000000ff */
[----:B------:R-:W-:-:S04]  /*62d0*/  IMAD.WIDE.U32 R244, R5, -0x326172a9, RZ ;  /* 0xcd9e8d5705f47825 */ /* 0x000fc800078e00ff */
[----:B------:R-:W-:Y:S01]  /*62e0*/  IMAD.WIDE.U32 R4, R4, -0x2daee0ad, RZ ;  /* 0xd2511f5304047825 */ /* 0x000fe200078e00ff */
[----:B------:R-:W-:Y:S01]  /*62f0*/  HMMA.16816.F32 R116, R132, R118, RZ ;  /* 0x000000768474723c */ /* 0x000fe200000018ff */
[----:B------:R-:W-:Y:S02]  /*6300*/  LOP3.LUT R121, R245, UR21, R26, 0x96, !PT ;  /* 0x00000015f5797c12 */ /* 0x000fe4000f8e961a */
[----:B------:R-:W-:Y:S02]  /*6310*/  LOP3.LUT R238, R244, 0xffff, RZ, 0xc0, !PT ;  /* 0x0000fffff4ee7812 */ /* 0x000fe400078ec0ff */
[----:B------:R-:W-:Y:S02]  /*6320*/  LOP3.LUT R18, R5, UR20, R18, 0x96, !PT ;  /* 0x0000001405127c12 */ /* 0x000fe4000f8e9612 */
[C---:B------:R-:W-:Y:S02]  /*6330*/  LOP3.LUT R236, R4.reuse, 0xffff, RZ, 0xc0, !PT ;  /* 0x0000ffff04ec7812 */ /* 0x040fe400078ec0ff */
[----:B------:R-:W-:-:S02]  /*6340*/  LOP3.LUT R243, R4, 0xff, RZ, 0xc0, !PT ;  /* 0x000000ff04f37812 */ /* 0x000fc400078ec0ff */
[--C-:B------:R-:W-:Y:S02]  /*6350*/  SHF.R.U32.HI R120, RZ, 0x10, R4.reuse ;  /* 0x00000010ff787819 */ /* 0x100fe40000011604 */
[----:B------:R-:W-:Y:S02]  /*6360*/  SHF.R.U32.HI R19, RZ, 0x18, R4 ;  /* 0x00000018ff137819 */ /* 0x000fe40000011604 */
[----:B------:R-:W1:Y:S01]  /*6370*/  LDSM.16.MT88.4 R4, [R206+0x1e800] ;  /* 0x01e80000ce04783b */ /* 0x000e620000004200 */
[----:B------:R-:W-:Y:S02]  /*6380*/  SHF.R.U32.HI R246, RZ, 0x18, R121 ;  /* 0x00000018fff67819 */ /* 0x000fe40000011679 */
[----:B------:R-:W-:Y:S02]  /*6390*/  SHF.R.U32.HI R245, RZ, 0x18, R18 ;  /* 0x00000018fff57819 */ /* 0x000fe40000011612 */
[----:B------:R-:W-:Y:S02]  /*63a0*/  SHF.R.U32.HI R236, RZ, 0x8, R236 ;  /* 0x00000008ffec7819 */ /* 0x000fe400000116ec */
[----:B------:R-:W-:-:S02]  /*63b0*/  LOP3.LUT R120, R120, 0xff, RZ, 0xc0, !PT ;  /* 0x000000ff78787812 */ /* 0x000fc400078ec0ff */
[----:B------:R-:W-:Y:S02]  /*63c0*/  PRMT R243, R243, 0x5410, R236 ;  /* 0x00005410f3f37816 */ /* 0x000fe400000000ec */
[----:B------:R-:W-:Y:S02]  /*63d0*/  PRMT R19, R120, 0x5410, R19 ;  /* 0x0000541078137816 */ /* 0x000fe40000000013 */
[--C-:B------:R-:W-:Y:S02]  /*63e0*/  SHF.R.U32.HI R239, RZ, 0x10, R244.reuse ;  /* 0x00000010ffef7819 */ /* 0x100fe400000116f4 */
[----:B------:R-:W-:Y:S02]  /*63f0*/  LOP3.LUT R241, R244, 0xff, RZ, 0xc0, !PT ;  /* 0x000000fff4f17812 */ /* 0x000fe400078ec0ff */
[----:B------:R-:W-:Y:S02]  /*6400*/  SHF.R.U32.HI R244, RZ, 0x18, R244 ;  /* 0x00000018fff47819 */ /* 0x000fe400000116f4 */
[----:B------:R-:W-:-:S02]  /*6410*/  LOP3.LUT R239, R239, 0xff, RZ, 0xc0, !PT ;  /* 0x000000ffefef7812 */ /* 0x000fc400078ec0ff */
[----:B------:R-:W-:Y:S02]  /*6420*/  SHF.R.U32.HI R238, RZ, 0x8, R238 ;  /* 0x00000008ffee7819 */ /* 0x000fe400000116ee */
[----:B------:R-:W-:Y:S01]  /*6430*/  PRMT R244, R239, 0x5410, R244 ;  /* 0x00005410eff47816 */ /* 0x000fe200000000f4 */
[----:B------:R-:W-:Y:S01]  /*6440*/  FFMA.FTZ R239, R235, c[0x0][0x23c], -R232 ;  /* 0x00008f00ebef7a23 */ /* 0x000fe200000108e8 */
[----:B------:R-:W-:Y:S01]  /*6450*/  PRMT R241, R241, 0x5410, R238 ;  /* 0x00005410f1f17816 */ /* 0x000fe200000000ee */
[----:B------:R-:W-:Y:S02]  /*6460*/  @!P3 HADD2 R235, -R180.H0_H0, -RZ.H0_H0 ;  /* 0xa00000ffb4ebb230 */ /* 0x000fe40000000900 */
[----:B------:R3:W-:Y:S01]  /*6470*/  MUFU.EX2 R232, R239 ;  /* 0x000000ef00e87308 */ /* 0x0007e20000000800 */
[----:B-1----:R-:W-:Y:S02]  /*6480*/  HMMA.16816.F32 R112, R8, R4, R112 ;  /* 0x000000040870723c */ /* 0x002fe40000001870 */
[----:B------:R-:W-:-:S06]  /*6490*/  @!P3 PRMT R180, R235, 0x5410, RZ ;  /* 0x00005410ebb4b816 */ /* 0x000fcc00000000ff */
[----:B------:R-:W-:Y:S01]  /*64a0*/  HMMA.16816.F32 R116, R8, R6, R116 ;  /* 0x000000060874723c */ /* 0x000fe20000001874 */
[C---:B------:R-:W-:Y:S02]  /*64b0*/  LOP3.LUT R5, R121.reuse, 0xffff, RZ, 0xc0, !PT ;  /* 0x0000ffff79057812 */ /* 0x040fe400078ec0ff */
[----:B------:R-:W-:Y:S01]  /*64c0*/  LOP3.LUT R4, R121, 0xff, RZ, 0xc0, !PT ;  /* 0x000000ff79047812 */ /* 0x000fe200078ec0ff */
[----:B------:R-:W-:Y:S01]  /*64d0*/  HSET2.LE.AND R244, R244, R242, PT ;  /* 0x000000f2f4f47233 */ /* 0x000fe20003803000 */
[----:B------:R-:W-:Y:S02]  /*64e0*/  LOP3.LUT P3, RZ, R240, 0x2, RZ, 0xc0, !PT ;  /* 0x00000002f0ff7812 */ /* 0x000fe4000786c0ff */
[----:B------:R-:W-:Y:S02]  /*64f0*/  SHF.R.U32.HI R6, RZ, 0x10, R121 ;  /* 0x00000010ff067819 */ /* 0x000fe40000011679 */
[----:B------:R-:W-:Y:S02]  /*6500*/  SHF.R.U32.HI R7, RZ, 0x8, R5 ;  /* 0x00000008ff077819 */ /* 0x000fe40000011605 */
[----:B------:R-:W-:-:S02]  /*6510*/  LOP3.LUT R5, R6, 0xff, RZ, 0xc0, !PT ;  /* 0x000000ff06057812 */ /* 0x000fc400078ec0ff */
[----:B------:R-:W-:Y:S02]  /*6520*/  PRMT R26, R4, 0x5410, R7 ;  /* 0x00005410041a7816 */ /* 0x000fe40000000007 */
[----:B------:R-:W-:Y:S02]  /*6530*/  PRMT R246, R5, 0x5410, R246 ;  /* 0x0000541005f67816 */ /* 0x000fe400000000f6 */
[C---:B------:R-:W-:Y:S02]  /*6540*/  LOP3.LUT R4, R18.reuse, 0xffff, RZ, 0xc0, !PT ;  /* 0x0000ffff12047812 */ /* 0x040fe400078ec0ff */
[----:B------:R-:W-:Y:S02]  /*6550*/  SHF.R.U32.HI R5, RZ, 0x10, R18 ;  /* 0x00000010ff057819 */ /* 0x000fe40000011612 */
[----:B------:R-:W-:Y:S02]  /*6560*/  SHF.R.U32.HI R7, RZ, 0x8, R4 ;  /* 0x00000008ff077819 */ /* 0x000fe40000011604 */
[----:B------:R-:W-:Y:S01]  /*6570*/  LOP3.LUT R4, R5, 0xff, RZ, 0xc0, !PT ;  /* 0x000000ff05047812 */ /* 0x000fe200078ec0ff */
[----:B------:R-:W-:Y:S01]  /*6580*/  FADD.FTZ R5, R127, R126 ;  /* 0x0000007e7f057221 */ /* 0x000fe20000010000 */
[----:B------:R-:W-:-:S02]  /*6590*/  LOP3.LUT R6, R18, 0xff, RZ, 0xc0, !PT ;  /* 0x000000ff12067812 */ /* 0x000fc400078ec0ff */
[----:B------:R-:W-:Y:S01]  /*65a0*/  PRMT R245, R4, 0x5410, R245 ;  /* 0x0000541004f57816 */ /* 0x000fe200000000f5 */
[----:B------:R-:W-:Y:S01]  /*65b0*/  FADD.FTZ R4, R125, R124 ;  /* 0x0000007c7d047221 */ /* 0x000fe20000010000 */
[----:B------:R-:W-:Y:S01]  /*65c0*/  PRMT R18, R6, 0x5410, R7 ;  /* 0x0000541006127816 */ /* 0x000fe20000000007 */
[----:B------:R-:W1:Y:S01]  /*65d0*/  LDSM.16.MT88.4 R124, [R205+0x1e000] ;  /* 0x01e00000cd7c783b */ /* 0x000e620000004200 */
[----:B------:R-:W-:Y:S02]  /*65e0*/  FADD.FTZ R234, R234, R5 ;  /* 0x00000005eaea7221 */ /* 0x000fe40000010000 */
[----:B------:R-:W-:Y:S02]  /*65f0*/  FADD.FTZ R123, R123, R4 ;  /* 0x000000047b7b7221 */ /* 0x000fe40000010000 */
[----:B------:R-:W4:Y:S01]  /*6600*/  LDSM.16.MT88.4 R4, [R205+0x1e800] ;  /* 0x01e80000cd04783b */ /* 0x000f220000004200 */
[----:B------:R-:W-:Y:S02]  /*6610*/  FADD.FTZ R129, R129, R234 ;  /* 0x000000ea81817221 */ /* 0x000fe40000010000 */
[----:B------:R-:W-:-:S02]  /*6620*/  FADD.FTZ R236, R122, R123 ;  /* 0x0000007b7aec7221 */ /* 0x000fc40000010000 */
[--C-:B------:R-:W-:Y:S02]  /*6630*/  FFMA.FTZ R234, R22, c[0x0][0x23c], -R131.reuse ;  /* 0x00008f0016ea7a23 */ /* 0x100fe40000010883 */
[----:B------:R-:W-:Y:S02]  /*6640*/  FFMA.FTZ R131, R20, c[0x0][0x23c], -R131 ;  /* 0x00008f0014837a23 */ /* 0x000fe40000010883 */
[----:B------:R-:W-:Y:S02]  /*6650*/  FADD.FTZ R236, R130, R236 ;  /* 0x000000ec82ec7221 */ /* 0x000fe40000010000 */
[----:B---3--:R-:W-:Y:S01]  /*6660*/  IMAD.MOV.U32 R239, RZ, RZ, R131 ;  /* 0x000000ffffef7224 */ /* 0x008fe200078e0083 */
[----:B------:R-:W-:Y:S01]  /*6670*/  MUFU.EX2 R234, R234 ;  /* 0x000000ea00ea7308 */ /* 0x000fe20000000800 */
[----:B------:R-:W-:-:S07]  /*6680*/  FADD.FTZ R238, R128, R129 ;  /* 0x0000008180ee7221 */ /* 0x000fce0000010000 */
[----:B------:R-:W3:Y:S01]  /*6690*/  MUFU.EX2 R239, R239 ;  /* 0x000000ef00ef7308 */ /* 0x000ee20000000800 */
[C---:B-1----:R-:W-:Y:S08]  /*66a0*/  HMMA.16816.F32 R120, R132.reuse, R124, RZ ;  /* 0x0000007c8478723c */ /* 0x042ff000000018ff */
[----:B------:R-:W-:Y:S11]  /*66b0*/  HMMA.16816.F32 R124, R132, R126, RZ ;  /* 0x0000007e847c723c */ /* 0x000ff600000018ff */
[----:B------:R-:W-:Y:S05]  /*66c0*/  @!UPT UIADD3 URZ, URZ, URZ, URZ ;  /* 0x0000003f3f3ff290 */ /* 0x000fea000fffe03f */
[C---:B----4-:R-:W-:Y:S08]  /*66d0*/  HMMA.16816.F32 R120, R8.reuse, R4, R120 ;  /* 0x000000040878723c */ /* 0x050ff00000001878 */
[----:B------:R-:W-:Y:S01]  /*66e0*/  HMMA.16816.F32 R124, R8, R6, R124 ;  /* 0x00000006087c723c */ /* 0x000fe2000000187c */
[----:B------:R-:W1:Y:S01]  /*66f0*/  LDSM.16.MT88.4 R4, [R204+0x1e000] ;  /* 0x01e00000cc04783b */ /* 0x000e620000004200 */
[----:B------:R-:W-:-:S02]  /*6700*/  HSET2.LE.AND R235, R26, R242, PT ;  /* 0x000000f21aeb7233 */ /* 0x000fc40003803000 */
[--C-:B------:R-:W-:Y:S01]  /*6710*/  HSET2.LE.AND R246, R246, R242.reuse, PT ;  /* 0x000000f2f6f67233 */ /* 0x100fe20003803000 */
[----:B---3--:R-:W-:Y:S02]  /*6720*/  F2FP.PACK_AB R240, R239, R234 ;  /* 0x000000eaeff0723e */ /* 0x008fe400000000ff */
[----:B------:R-:W-:Y:S02]  /*6730*/  LOP3.LUT R12, R235, R12, RZ, 0xc0, !PT ;  /* 0x0000000ceb0c7212 */ /* 0x000fe400078ec0ff */
[----:B------:R-:W-:Y:S01]  /*6740*/  PRMT R235, R240, 0x7632, R235 ;  /* 0x00007632f0eb7816 */ /* 0x000fe200000000eb */
[C---:B-1----:R-:W-:Y:S07]  /*6750*/  HMMA.16816.F32 R128, R132.reuse, R4, RZ ;  /* 0x000000048480723c */ /* 0x042fee00000018ff */
[--C-:B------:R-:W-:Y:S01]  /*6760*/  HSET2.LE.AND R5, R241, R242.reuse, PT ;  /* 0x000000f2f1057233 */ /* 0x100fe20003803000 */
[----:B------:R-:W-:Y:S01]  /*6770*/  HMMA.16816.F32 R132, R132, R6, RZ ;  /* 0x000000068484723c */ /* 0x000fe200000018ff */
[----:B------:R-:W1:Y:S06]  /*6780*/  MUFU.EX2 R241, R27 ;  /* 0x0000001b00f17308 */ /* 0x000e6c0000000800 */
[----:B------:R-:W-:-:S02]  /*6790*/  HSET2.LE.AND R7, R19, R242, PT ;  /* 0x000000f213077233 */ /* 0x000fc40003803000 */
[--C-:B------:R-:W-:Y:S02]  /*67a0*/  HSET2.LE.AND R6, R243, R242.reuse, PT ;  /* 0x000000f2f3067233 */ /* 0x100fe40003803000 */
[--C-:B------:R-:W-:Y:S02]  /*67b0*/  HSET2.LE.AND R19, R18, R242.reuse, PT ;  /* 0x000000f212137233 */ /* 0x100fe40003803000 */
[----:B------:R-:W-:Y:S01]  /*67c0*/  HSET2.LE.AND R242, R245, R242, PT ;  /* 0x000000f2f5f27233 */ /* 0x000fe20003803000 */
[----:B------:R-:W-:Y:S02]  /*67d0*/  LOP3.LUT R14, R5, R14, RZ, 0xc0, !PT ;  /* 0x0000000e050e7212 */ /* 0x000fe400078ec0ff */
[----:B------:R-:W-:Y:S02]  /*67e0*/  LOP3.LUT R13, R246, R13, RZ, 0xc0, !PT ;  /* 0x0000000df60d7212 */ /* 0x000fe400078ec0ff */
[----:B------:R-:W-:Y:S01]  /*67f0*/  LOP3.LUT R15, R244, R15, RZ, 0xc0, !PT ;  /* 0x0000000ff40f7212 */ /* 0x000fe200078ec0ff */
[----:B------:R-:W-:Y:S01]  /*6800*/  FADD.FTZ R229, R229, R238 ;  /* 0x000000eee5e57221 */ /* 0x000fe20000010000 */
[----:B------:R-:W-:Y:S01]  /*6810*/  LOP3.LUT R5, R242, R17, RZ, 0xc0, !PT ;  /* 0x00000011f2057212 */ /* 0x000fe200078ec0ff */
[----:B------:R-:W-:Y:S01]  /*6820*/  UIMAD.WIDE UR26, UR4, 0x2, URZ ;  /* 0x00000002041a78a5 */ /* 0x000fe2000f8e023f */
[----:B-1----:R-:W-:Y:S01]  /*6830*/  F2FP.PACK_AB R242, R241, R232 ;  /* 0x000000e8f1f2723e */ /* 0x002fe200000000ff */
[----:B------:R-:W-:Y:S01]  /*6840*/  FADD.FTZ R236, R221, R236 ;  /* 0x000000ecddec7221 */ /* 0x000fe20000010000 */
[----:B------:R-:W-:Y:S01]  /*6850*/  @!P4 HADD2 R22, -R240.H0_H0, -RZ.H0_H0 ;  /* 0xa00000fff016c230 */ /* 0x000fe20000000900 */
[----:B------:R2:W5:Y:S01]  /*6860*/  LDL.LU R27, [R1+0x60] ;  /* 0x00006000011b7983 */ /* 0x0005620000300800 */
[----:B------:R-:W-:-:S02]  /*6870*/  PRMT R237, R242, 0x7632, R237 ;  /* 0x00007632f2ed7816 */ /* 0x000fc400000000ed */
[----:B------:R-:W-:Y:S02]  /*6880*/  LOP3.LUT R4, R19, R16, RZ, 0xc0, !PT ;  /* 0x0000001013047212 */ /* 0x000fe400078ec0ff */
[----:B------:R-:W-:Y:S01]  /*6890*/  PRMT R17, R240, 0x5410, R235 ;  /* 0x00005410f0117816 */ /* 0x000fe200000000eb */
[----:B------:R-:W-:Y:S01]  /*68a0*/  FADD.FTZ R228, R228, R229 ;  /* 0x000000e5e4e47221 */ /* 0x000fe20000010000 */
[----:B------:R-:W-:Y:S01]  /*68b0*/  PRMT R16, R242, 0x5410, R237 ;  /* 0x00005410f2107816 */ /* 0x000fe200000000ed */
[----:B------:R-:W-:Y:S01]  /*68c0*/  FADD.FTZ R231, R231, R236 ;  /* 0x000000ece7e77221 */ /* 0x000fe20000010000 */
[----:B------:R-:W-:Y:S01]  /*68d0*/  LOP3.LUT R6, R6, R17, RZ, 0xc0, !PT ;  /* 0x0000001106067212 */ /* 0x000fe200078ec0ff */
[----:B------:R-:W-:Y:S01]  /*68e0*/  @!P2 HADD2 R21, -R235.H0_H0, -RZ.H0_H0 ;  /* 0xa00000ffeb15a230 */ /* 0x000fe20000000900 */
[----:B------:R-:W-:Y:S01]  /*68f0*/  LOP3.LUT R7, R7, R16, RZ, 0xc0, !PT ;  /* 0x0000001007077212 */ /* 0x000fe200078ec0ff */
[----:B------:R-:W-:Y:S01]  /*6900*/  @!P1 HADD2 R20, -R242.H0_H0, -RZ.H0_H0 ;  /* 0xa00000fff2149230 */ /* 0x000fe20000000900 */
[----:B------:R-:W1:Y:S04]  /*6910*/  LDSM.16.MT88.4 R16, [R204+0x1e800] ;  /* 0x01e80000cc10783b */ /* 0x000e680000004200 */
[----:B------:R2:W5:Y:S01]  /*6920*/  LDL.LU R26, [R1+0x58] ;  /* 0x00005800011a7983 */ /* 0x0005620000300800 */
[----:B------:R-:W-:Y:S01]  /*6930*/  FADD.FTZ R233, R233, R228 ;  /* 0x000000e4e9e97221 */ /* 0x000fe20000010000 */
[----:B------:R-:W-:Y:S01]  /*6940*/  @!P0 HADD2 R3, -R237.H0_H0, -RZ.H0_H0 ;  /* 0xa00000ffed038230 */ /* 0x000fe20000000900 */
[----:B------:R-:W-:Y:S01]  /*6950*/  FADD.FTZ R230, R230, R231 ;  /* 0x000000e7e6e67221 */ /* 0x000fe20000010000 */
[----:B------:R-:W-:Y:S01]  /*6960*/  @!P4 PRMT R240, R22, 0x5410, RZ ;  /* 0x0000541016f0c816 */ /* 0x000fe200000000ff */
[----:B------:R-:W-:Y:S01]  /*6970*/  FADD.FTZ R220, R220, R233 ;  /* 0x000000e9dcdc7221 */ /* 0x000fe20000010000 */
[----:B------:R-:W-:Y:S01]  /*6980*/  @!P2 PRMT R235, R21, 0x5410, RZ ;  /* 0x0000541015eba816 */ /* 0x000fe200000000ff */
[----:B------:R-:W-:Y:S01]  /*6990*/  FADD.FTZ R187, R187, R230 ;  /* 0x000000e6bbbb7221 */ /* 0x000fe20000010000 */
[----:B------:R-:W-:Y:S01]  /*69a0*/  @!P0 PRMT R237, R3, 0x5410, RZ ;  /* 0x0000541003ed8816 */ /* 0x000fe200000000ff */
[----:B------:R-:W-:Y:S01]  /*69b0*/  FADD.FTZ R219, R219, R220 ;  /* 0x000000dcdbdb7221 */ /* 0x000fe20000010000 */
[----:B------:R-:W-:Y:S01]  /*69c0*/  @!P1 PRMT R242, R20, 0x5410, RZ ;  /* 0x0000541014f29816 */ /* 0x000fe200000000ff */
        /* <DEDUP_REMOVED lines=12> */
[C---:B-1----:R-:W-:Y:S04]  /*6a90*/  HMMA.16816.F32 R128, R8.reuse, R16, R128 ;  /* 0x000000100880723c */ /* 0x042fe80000001880 */
[----:B------:R-:W-:Y:S04]  /*6aa0*/  STL [R1+0x2c], R3 ;  /* 0x00002c0301007387 */ /* 0x000fe80000100800 */
        /* <DEDUP_REMOVED lines=99> */
[----:B------:R-:W-:-:S03]  /*70e0*/  IADD3 R12, P0, R8, UR26, RZ ;  /* 0x0000001a080c7c10 */ /* 0x000fc6000ff1e0ff */
[----:B------:R-:W-:Y:S01]  /*70f0*/  STG.E.U16 [R8.64], R227 ;  /* 0x000000e308007986 */ /* 0x000fe2000c10150e */
[----:B------:R-:W-:-:S03]  /*7100*/  IADD3.X R13, R9, UR27, RZ, P0, !PT ;  /* 0x0000001b090d7c10 */ /* 0x000fc600087fe4ff */
[----:B------:R-:W-:Y:S04]  /*7110*/  STG.E.U16 [R8.64+0x2], R226 ;  /* 0x000002e208007986 */ /* 0x000fe8000c10150e */
[----:B------:R-:W-:Y:S04]  /*7120*/  STG.E.U16 [R12.64], R225 ;  /* 0x000000e10c007986 */ /* 0x000fe8000c10150e */
        /* <DEDUP_REMOVED lines=9> */
[----:B------:R2:W-:Y:S01]  /*71c0*/  STG.E.U16 [R8.64+0x30], R33 ;  /* 0x0000302108007986 */ /* 0x0005e2000c10150e */
[----:B-1----:R-:W-:-:S03]  /*71d0*/  FADD.FTZ R167, R241, R232 ;  /* 0x000000e8f1a77221 */ /* 0x002fc60000010000 */
        /* <DEDUP_REMOVED lines=18> */
[----:B------:R2:W-:Y:S01]  /*7300*/  STG.E.U16 [R12.64+0x72], R237 ;  /* 0x000072ed0c007986 */ /* 0x0005e2000c10150e */
[----:B------:R-:W-:Y:S05]  /*7310*/  @!P3 BRA `(.L_x_1519) ;  /* 0x000058500000b947 */ /* 0x000fea0003800000 */
[----:B------:R-:W-:Y:S01]  /*7320*/  USHF.R.S32.HI UR18, URZ, 0x1f, UR22 ;  /* 0x0000001f3f127899 */ /* 0x000fe20008011416 */
[--C-:B-----5:R-:W-:Y:S01]  /*7330*/  SHF.R.S32.HI R11, RZ, 0x1f, R28.reuse ;  /* 0x0000001fff0b7819 */ /* 0x120fe2000001141c */
        /* <DEDUP_REMOVED lines=11> */
[----:B------:R-:W-:Y:S01]  /*73f0*/  UIMAD UR4, UR18, UR4, URZ ;  /* 0x00000004120472a4 */ /* 0x000fe2000f8e023f */
[----:B------:R-:W-:Y:S01]  /*7400*/  IMAD.WIDE.U32 R10, R3, c[0x0][0x1b8], R10 ;  /* 0x00006e00030a7a25 */ /* 0x000fe200078e000a */
[----:B------:R-:W-:Y:S01]  /*7410*/  IADD3 R6, P1, R6, UR24, RZ ;  /* 0x0000001806067c10 */ /* 0x000fe2000ff3e0ff */
[----:B------:R-:W-:-:S02]  /*7420*/  UMOV UR24, URZ ;  /* 0x0000003f00187c82 */ /* 0x000fc40008000000 */
[----:B------:R-:W-:Y:S01]  /*7430*/  UIMAD UR4, UR22, UR5, UR4 ;  /* 0x00000005160472a4 */ /* 0x000fe2000f8e0204 */
[----:B------:R-:W-:Y:S01]  /*7440*/  IMAD.U32 R5, RZ, RZ, UR19 ;  /* 0x00000013ff057e24 */ /* 0x000fe2000f8e00ff */
[----:B------:R-:W-:Y:S01]  /*7450*/  IADD3 R4, P0, R10, UR30, RZ ;  /* 0x0000001e0a047c10 */ /* 0x000fe2000ff1e0ff */
[----:B--2---:R-:W-:Y:S01]  /*7460*/  IMAD.MOV.U32 R165, RZ, RZ, R0 ;  /* 0x000000ffffa57224 */ /* 0x004fe200078e0000 */
[----:B------:R-:W-:Y:S01]  /*7470*/  LEA R12, P2, R6, c[0x0][0x168], 0x1 ;  /* 0x00005a00060c7a11 */ /* 0x000fe200078408ff */
[----:B------:R-:W1:Y:S01]  /*7480*/  LDC.U8 R0, c[0x0][0x2d8] ;  /* 0x0000b600ff007b82 */ /* 0x000e620000000000 */
[----:B------:R-:W-:Y:S01]  /*7490*/  IMAD.U32 R3, RZ, RZ, UR4 ;  /* 0x00000004ff037e24 */ /* 0x000fe2000f8e00ff */
[----:B------:R-:W-:Y:S01]  /*74a0*/  IADD3.X R5, R5, UR23, R7, P1, !PT ;  /* 0x0000001705057c10 */ /* 0x000fe20008ffe407 */
[----:B------:R-:W-:Y:S01]  /*74b0*/  UIADD3 UR22, UR13, -0x2, URZ ;  /* 0xfffffffe0d167890 */ /* 0x000fe2000fffe03f */
[----:B------:R-:W-:Y:S01]  /*74c0*/  LEA R7, P1, R4, c[0x0][0x170], 0x1 ;  /* 0x00005c0004077a11 */ /* 0x000fe200078208ff */
[----:B------:R-:W-:Y:S01]  /*74d0*/  STL [R1+0x24], R12 ;  /* 0x0000240c01007387 */ /* 0x000fe20000100800 */
[----:B------:R-:W-:Y:S01]  /*74e0*/  IADD3.X R3, R3, UR28, R11, P0, !PT ;  /* 0x0000001c03037c10 */ /* 0x000fe200087fe40b */
[----:B------:R-:W-:Y:S01]  /*74f0*/  UIADD3 UR13, UR13, -0x3, URZ ;  /* 0xfffffffd0d0d7890 */ /* 0x000fe2000fffe03f */
[----:B------:R-:W-:Y:S01]  /*7500*/  IADD3 R164, P0, R8, -0x80, RZ ;  /* 0xffffff8008a47810 */ /* 0x000fe20007f1e0ff */
[----:B------:R-:W-:Y:S01]  /*7510*/  STL [R1+0x1c], R7 ;  /* 0x00001c0701007387 */ /* 0x000fe20000100800 */
[----:B------:R-:W-:Y:S01]  /*7520*/  LEA.HI.X R5, R6, c[0x0][0x16c], R5, 0x1, P2 ;  /* 0x00005b0006057a11 */ /* 0x000fe200010f0c05 */
[----:B------:R-:W-:Y:S01]  /*7530*/  ULDC.64 UR18, c[0x0][0x1a0] ;  /* 0x0000680000127ab9 */ /* 0x000fe20000000a00 */
[----:B------:R-:W-:Y:S01]  /*7540*/  LEA.HI.X R3, R4, c[0x0][0x174], R3, 0x1, P1 ;  /* 0x00005d0004037a11 */ /* 0x000fe200008f0c03 */
[----:B------:R-:W-:Y:S01]  /*7550*/  IMAD.MOV.U32 R4, RZ, RZ, R26 ;  /* 0x000000ffff047224 */ /* 0x000fe200078e001a */
[----:B------:R-:W-:Y:S01]  /*7560*/  IADD3.X R166, R9, -0x1, RZ, P0, !PT ;  /* 0xffffffff09a67810 */ /* 0x000fe200007fe4ff */
[----:B------:R2:W-:Y:S01]  /*7570*/  STL [R1+0x20], R5 ;  /* 0x0000200501007387 */ /* 0x0005e20000100800 */
[----:B------:R-:W-:Y:S01]  /*7580*/  ISETP.GE.AND P0, PT, R251, c[0x0][0x220], PT ;  /* 0x00008800fb007a0c */ /* 0x000fe20003f06270 */
[----:B------:R-:W-:-:S02]  /*7590*/  IMAD.WIDE.U32 R8, R25, -0x326172a9, RZ ;  /* 0xcd9e8d5719087825 */ /* 0x000fc400078e00ff */
[----:B------:R3:W-:Y:S03]  /*75a0*/  STL [R1+0x18], R3 ;  /* 0x0000180301007387 */ /* 0x0007e60000100800 */
[----:B------:R-:W-:Y:S02]  /*75b0*/  LOP3.LUT R24, R9, R24, RZ, 0x3c, !PT ;  /* 0x0000001809187212 */ /* 0x000fe400078e3cff */
[----:B-1----:R-:W-:Y:S02]  /*75c0*/  PRMT R0, R0, 0x7054, R0 ;  /* 0x0000705400007816 */ /* 0x002fe40000000000 */
[----:B--2---:R-:W-:Y:S01]  /*75d0*/  SHF.R.S32.HI R5, RZ, 0x1f, R26 ;  /* 0x0000001fff057819 */ /* 0x004fe2000001141a */
[----:B---3--:R-:W-:Y:S01]  /*75e0*/  IMAD.MOV.U32 R3, RZ, RZ, R2 ;  /* 0x000000ffff037224 */ /* 0x008fe200078e0002 */
[----:B------:R-:W-:Y:S02]  /*75f0*/  P2R R2, PR, RZ, 0x1 ;  /* 0x00000001ff027803 */ /* 0x000fe40000000000 */
[----:B------:R-:W-:-:S03]  /*7600*/  IADD3 R6, P0, R26, 0x20, RZ ;  /* 0x000000201a067810 */ /* 0x000fc60007f1e0ff */
[----:B------:R-:W-:Y:S02]  /*7610*/  STL [R1+0x28], R2 ;  /* 0x0000280201007387 */ /* 0x000fe40000100800 */
[----:B------:R-:W-:Y:S02]  /*7620*/  IMAD.X R7, RZ, RZ, R5, P0 ;  /* 0x000000ffff077224 */ /* 0x000fe400000e0605 */
[----:B------:R1:W-:Y:S02]  /*7630*/  STL.64 [R1+0x40], R8 ;  /* 0x0000400801007387 */ /* 0x0003e40000100a00 */
[----:B-1----:R-:W-:-:S05]  /*7640*/  IMAD.WIDE.U32 R8, R23, -0x2daee0ad, RZ ;  /* 0xd2511f5317087825 */ /* 0x002fca00078e00ff */
[----:B------:R-:W-:Y:S04]  /*7650*/  STL.64 [R1+0x48], R8 ;  /* 0x0000480801007387 */ /* 0x000fe80000100a00 */
[----:B------:R1:W-:Y:S04]  /*7660*/  STL.64 [R1+0x50], R6 ;  /* 0x0000500601007387 */ /* 0x0003e80000100a00 */
[----:B------:R2:W-:Y:S01]  /*7670*/  STL.64 [R1+0x30], R4 ;  /* 0x0000300401007387 */ /* 0x0005e20000100a00 */
[----:B-1----:R-:W-:-:S05]  /*7680*/  IMAD.WIDE.U32 R6, R24, -0x2daee0ad, RZ ;  /* 0xd2511f5318067825 */ /* 0x002fca00078e00ff */
[----:B------:R2:W-:Y:S01]  /*7690*/  STL.64 [R1+0x38], R6 ;  /* 0x0000380601007387 */ /* 0x0005e20000100a00 */
[----:B------:R-:W-:Y:S05]  /*76a0*/  BRA `(.L_x_1520) ;  /* 0x000003e000007947 */ /* 0x000fea0003800000 */
.L_x_1522:
        /* <DEDUP_REMOVED lines=14> */
[C---:B---3--:R-:W-:Y:S02]  /*7790*/  @!P4 LEA R172, P1, R171.reuse, c[0x0][0x168], 0x1 ;  /* 0x00005a00abacca11 */ /* 0x048fe400078208ff */
[----:B------:R-:W-:Y:S02]  /*77a0*/  LEA.HI.X R2, R168, R173, R2, 0x6, P0 ;  /* 0x000000ada8027211 */ /* 0x000fe400000f3402 */
        /* <DEDUP_REMOVED lines=46> */
.L_x_1520:
[----:B--2---:R-:W2:Y:S01]  /*7a90*/  LDL.64 R4, [R1+0x30] ;  /* 0x0000300001047983 */ /* 0x004ea20000100a00 */
[----:B------:R-:W-:Y:S01]  /*7aa0*/  UIADD3 UR23, UR22, -UR24, URZ ;  /* 0x8000001816177290 */ /* 0x000fe2000fffe03f */
[----:B------:R-:W-:Y:S04]  /*7ab0*/  DEPBAR.LE SB0, 0x0 ;  /* 0x000080000000791a */ /* 0x000fe80000000000 */
[----:B------:R-:W3:Y:S01]  /*7ac0*/  LDL R0, [R1+0x28] ;  /* 0x0000280001007983 */ /* 0x000ee20000100800 */
[----:B------:R-:W-:Y:S01]  /*7ad0*/  USHF.R.S32.HI UR4, URZ, 0x1f, UR23 ;  /* 0x0000001f3f047899 */ /* 0x000fe20008011417 */
[----:B------:R-:W-:Y:S01]  /*7ae0*/  IMAD.U32 R34, RZ, RZ, UR23 ;  /* 0x00000017ff227e24 */ /* 0x000fe2000f8e00ff */
[----:B------:R-:W-:Y:S01]  /*7af0*/  UIMAD.WIDE.U32 UR28, UR23, UR18, URZ ;  /* 0x00000012171c72a5 */ /* 0x000fe2000f8e003f */
[----:B------:R-:W4:Y:S01]  /*7b00*/  LDL.64 R24, [R1+0x50] ;  /* 0x0000500001187983 */ /* 0x000f220000100a00 */
[----:B------:R-:W-:Y:S01]  /*7b10*/  UIMAD UR4, UR4, UR18, URZ ;  /* 0x00000012040472a4 */ /* 0x000fe2000f8e023f */
[----:B------:R-:W-:Y:S01]  /*7b20*/  IMAD.U32 R33, RZ, RZ, UR23 ;  /* 0x00000017ff217e24 */ /* 0x000fe2000f8e00ff */
[----:B------:R-:W-:Y:S01]  /*7b30*/  MOV R12, c[0x0][0x1a4] ;  /* 0x00006900000c7a02 */ /* 0x000fe20000000f00 */
[----:B------:R-:W5:Y:S01]  /*7b40*/  LDL.64 R6, [R1] ;  /* 0x0000000001067983 */ /* 0x000f620000100a00 */
[----:B------:R-:W-:Y:S01]  /*7b50*/  UIMAD UR4, UR23, UR19, UR4 ;  /* 0x00000013170472a4 */ /* 0x000fe2000f8e0204 */
[----:B------:R-:W-:Y:S01]  /*7b60*/  IMAD.U32 R2, RZ, RZ, UR23 ;  /* 0x00000017ff027e24 */ /* 0x000fe2000f8e00ff */
[----:B------:R-:W-:Y:S01]  /*7b70*/  MOV R186, UR28 ;  /* 0x0000001c00ba7c02 */ /* 0x000fe20008000f00 */
[----:B------:R-:W5:Y:S01]  /*7b80*/  LDL R13, [R1+0x1c] ;  /* 0x00001c00010d7983 */ /* 0x000f620000100800 */
[----:B------:R-:W-:Y:S01]  /*7b90*/  UIADD3 UR4, UR29, UR4, URZ ;  /* 0x000000041d047290 */ /* 0x000fe2000fffe03f */
[----:B------:R-:W-:Y:S01]  /*7ba0*/  IMAD.MOV.U32 R9, RZ, RZ, c[0x0][0x1a0] ;  /* 0x00006800ff097624 */ /* 0x000fe200078e00ff */
[----:B------:R-:W-:Y:S01]  /*7bb0*/  UISETP.GE.AND UP0, UPT, UR23, 0x1, UPT ;  /* 0x000000011700788c */ /* 0x000fe2000bf06270 */
[----:B------:R-:W5:Y:S01]  /*7bc0*/  LDL R8, [R1+0x18] ;  /* 0x0000180001087983 */ /* 0x000f620000100800 */
[----:B------:R-:W-:Y:S03]  /*7bd0*/  IMAD.U32 R187, RZ, RZ, UR29 ;  /* 0x0000001dffbb7e24 */ /* 0x000fe6000f8e00ff */
[----:B------:R-:W-:Y:S06]  /*7be0*/  BAR.SYNC.DEFER_BLOCKING 0x0 ;  /* 0x0000000000007b1d */ /* 0x000fec0000010000 */
[----:B------:R-:W-:Y:S01]  /*7bf0*/  @P4 STS.128 [R248+0x18000], RZ ;  /* 0x018000fff8004388 */ /* 0x000fe20000000c00 */
[----:B--2---:R-:W-:Y:S04]  /*7c00*/  LEA R182, P1, R34, R4, 0x6 ;  /* 0x0000000422b67211 */ /* 0x004fe800078230ff */
[----:B------:R-:W-:Y:S02]  /*7c10*/  LEA.HI.X.SX32 R183, R33, R5, 0x6, P1 ;  /* 0x0000000521b77211 */ /* 0x000fe400008f36ff */
[----:B---3--:R-:W-:Y:S01]  /*7c20*/  ISETP.NE.AND P3, PT, R0, RZ, PT ;  /* 0x000000ff0000720c */ /* 0x008fe20003f65270 */
[----:B------:R-:W-:Y:S02]  /*7c30*/  IMAD.U32 R0, RZ, RZ, UR23 ;  /* 0x00000017ff007e24 */ /* 0x000fe4000f8e00ff */
[----:B------:R-:W-:Y:S01]  /*7c40*/  IMAD R35, R183, c[0x0][0x1a0], RZ ;  /* 0x00006800b7237a24 */ /* 0x000fe200078e02ff */
[----:B----4-:R-:W-:Y:S01]  /*7c50*/  LEA R10, P0, R2, R24, 0x6 ;  /* 0x00000018020a7211 */ /* 0x010fe200078030ff */
[----:B------:R-:W-:Y:S01]  /*7c60*/  IMAD.U32 R2, RZ, RZ, UR4 ;  /* 0x00000004ff027e24 */ /* 0x000fe2000f8e00ff */
[----:B------:R-:W-:Y:S01]  /*7c70*/  UIADD3 UR4, UR13, -UR24, URZ ;  /* 0x800000180d047290 */ /* 0x000fe2000fffe03f */
[----:B------:R-:W-:Y:S01]  /*7c80*/  IMAD R35, R182, c[0x0][0x1a4], R35 ;  /* 0x00006900b6237a24 */ /* 0x000fe200078e0223 */
[----:B------:R-:W-:Y:S02]  /*7c90*/  LEA.HI.X.SX32 R11, R0, R25, 0x6, P0 ;  /* 0x00000019000b7211 */ /* 0x000fe400000f36ff */
[----:B-----5:R-:W-:Y:S01]  /*7ca0*/  LEA R33, P0, R186, R6, 0x6 ;  /* 0x00000006ba217211 */ /* 0x020fe200078030ff */
[----:B------:R-:W-:Y:S03]  /*7cb0*/  IMAD.WIDE.U32 R6, R182, c[0x0][0x1a0], RZ ;  /* 0x00006800b6067a25 */ /* 0x000fe600078e00ff */
[----:B------:R-:W-:Y:S01]  /*7cc0*/  @!P4 LEA R182, P1, R33, c[0x0][0x170], 0x1 ;  /* 0x00005c0021b6ca11 */ /* 0x000fe200078208ff */
[----:B------:R-:W-:Y:S01]  /*7cd0*/  IMAD.IADD R35, R7, 0x1, R35 ;  /* 0x0000000107237824 */ /* 0x000fe200078e0223 */
[----:B------:R-:W-:Y:S01]  /*7ce0*/  LEA.HI.X R2, R186, R247, R2, 0x6, P0 ;  /* 0x000000f7ba027211 */ /* 0x000fe200000f3402 */
[----:B------:R-:W-:Y:S01]  /*7cf0*/  IMAD R34, R11, c[0x0][0x1a0], RZ ;  /* 0x000068000b227a24 */ /* 0x000fe200078e02ff */
[----:B------:R-:W-:Y:S01]  /*7d00*/  LEA R32, P2, R6, R13, 0x1 ;  /* 0x0000000d06207211 */ /* 0x000fe200078408ff */
[C---:B------:R-:W-:Y:S01]  /*7d10*/  IMAD.WIDE.U32 R186, R10.reuse, c[0x0][0x1a0], RZ ;  /* 0x000068000aba7a25 */ /* 0x040fe200078e00ff */
[----:B------:R-:W-:Y:S02]  /*7d20*/  @!P4 LEA.HI.X R183, R33, c[0x0][0x174], R2, 0x1, P1 ;  /* 0x00005d0021b7ca11 */ /* 0x000fe400008f0c02 */
[C---:B------:R-:W-:Y:S01]  /*7d30*/  LEA R0, P0, R9.reuse, R33, 0x5 ;  /* 0x0000002109007211 */ /* 0x040fe200078028ff */
[----:B------:R-:W-:Y:S01]  /*7d40*/  IMAD R34, R10, c[0x0][0x1a4], R34 ;  /* 0x000069000a227a24 */ /* 0x000fe200078e0222 */
[----:B------:R-:W-:Y:S01]  /*7d50*/  LEA.HI.X R33, R6, R8, R35, 0x1, P2 ;  /* 0x0000000806217211 */ /* 0x000fe200010f0c23 */
        /* <DEDUP_REMOVED lines=8> */
[----:B------:R-:W-:Y:S02]  /*7de0*/  LEA R26, P1, R186, R13, 0x1 ;  /* 0x0000000dba1a7211 */ /* 0x000fe400078208ff */
[----:B------:R-:W-:Y:S01]  /*7df0*/  @!P4 LEA.HI.X R11, R0, c[0x0][0x174], R2, 0x1, P0 ;  /* 0x00005d00000bca11 */ /* 0x000fe200000f0c02 */
[----:B------:R-:W-:Y:S01]  /*7e00*/  @!PT LDS RZ, [RZ] ;  /* 0x00000000fffff984 */ /* 0x000fe20000000800 */
[----:B------:R-:W-:Y:S01]  /*7e10*/  @!PT LDS RZ, [RZ] ;  /* 0x00000000fffff984 */ /* 0x000fe20000000800 */
[----:B------:R-:W-:Y:S01]  /*7e20*/  @!PT LDS RZ, [RZ] ;  /* 0x00000000fffff984 */ /* 0x000fe20000000800 */
[----:B------:R2:W-:Y:S01]  /*7e30*/  @!P3 LDGSTS.E.BYPASS.LTC128B.128 [R248+0x1a000], [R32.64+0x80] ;  /* 0x1a00008020f8bfae */ /* 0x0005e2000b901d4e */
[----:B------:R-:W-:Y:S01]  /*7e40*/  LEA.HI.X R27, R186, R8, R34, 0x1, P1 ;  /* 0x00000008ba1b7211 */ /* 0x000fe200008f0c22 */
[----:B------:R-:W-:Y:S01]  /*7e50*/  IMAD.MOV.U32 R34, RZ, RZ, R4 ;  /* 0x000000ffff227224 */ /* 0x000fe200078e0004 */
[----:B------:R-:W-:Y:S01]  /*7e60*/  MOV R35, R5 ;  /* 0x0000000500237202 */ /* 0x000fe20000000f00 */
[----:B------:R-:W-:Y:S01]  /*7e70*/  @P6 STS.128 [R248+0x1c000], RZ ;  /* 0x01c000fff8006388 */ /* 0x000fe20000000c00 */
[----:B------:R-:W-:Y:S03]  /*7e80*/  IMAD.U32 R0, RZ, RZ, UR4 ;  /* 0x00000004ff007e24 */ /* 0x000fe6000f8e00ff */
        /* <DEDUP_REMOVED lines=30> */
[----:B------:R-:W5:Y:S04]  /*8070*/  LDSM.16.M88.4 R172, [R213+0x10000] ;  /* 0x01000000d5ac783b */ /* 0x000f680000000200 */
[----:B------:R-:W2:Y:S04]  /*8080*/  LDSM.16.M88.4 R176, [R213+0x10800] ;  /* 0x01080000d5b0783b */ /* 0x000ea80000000200 */
[----:B-1----:R-:W1:Y:S04]  /*8090*/  LDSM.16.M88.4 R180, [R213+0x11000] ;  /* 0x01100000d5b4783b */ /* 0x002e680000000200 */
[----:B------:R-:W0:Y:S04]  /*80a0*/  LDGDEPBAR ;  /* 0x00000000000079af */ /* 0x000e280000000000 */
[----:B------:R-:W1:Y:S01]  /*80b0*/  LDSM.16.M88.4 R184, [R213+0x11800] ;  /* 0x01180000d5b8783b */ /* 0x000e620000000200 */
[C---:B-----5:R-:W-:Y:S08]  /*80c0*/  HMMA.16816.F32 R4, R168.reuse, R172, RZ ;  /* 0x000000aca804723c */ /* 0x060ff000000018ff */
[C---:B---3--:R-:W-:Y:S01]  /*80d0*/  HMMA.16816.F32 R8, R168.reuse, R174, RZ ;  /* 0x000000aea808723c */ /* 0x048fe200000018ff */
[----:B------:R-:W-:Y:S07]  /*80e0*/  LDSM.16.M88.4 R172, [R212] ;  /* 0x00000000d4ac783b */ /* 0x000fee0000000200 */
[C---:B--2---:R-:W-:Y:S08]  /*80f0*/  HMMA.16816.F32 R12, R168.reuse, R176, RZ ;  /* 0x000000b0a80c723c */ /* 0x044ff000000018ff */
[C---:B------:R-:W-:Y:S01]  /*8100*/  HMMA.16816.F32 R16, R168.reuse, R178, RZ ;  /* 0x000000b2a810723c */ /* 0x040fe200000018ff */
[----:B------:R-:W2:Y:S07]  /*8110*/  LDSM.16.M88.4 R176, [R211] ;  /* 0x00000000d3b0783b */ /* 0x000eae0000000200 */
[C---:B-1----:R-:W-:Y:S07]  /*8120*/  HMMA.16816.F32 R20, R168.reuse, R180, RZ ;  /* 0x000000b4a814723c */ /* 0x042fee00000018ff */
[----:B------:R-:W-:Y:S02]  /*8130*/  IMAD.MOV.U32 R180, RZ, RZ, R24 ;  /* 0x000000ffffb47224 */ /* 0x000fe400078e0018 */
[----:B------:R-:W-:Y:S02]  /*8140*/  IMAD.MOV.U32 R181, RZ, RZ, R25 ;  /* 0x000000ffffb57224 */ /* 0x000fe400078e0019 */
[C---:B----4-:R-:W-:Y:S08]  /*8150*/  HMMA.16816.F32 R24, R168.reuse, R182, RZ ;  /* 0x000000b6a818723c */ /* 0x050ff000000018ff */
[C---:B------:R-:W-:Y:S07]  /*8160*/  HMMA.16816.F32 R28, R168.reuse, R184, RZ ;  /* 0x000000b8a81c723c */ /* 0x040fee00000018ff */
[----:B------:R-:W-:Y:S01]  /*8170*/  IMAD.MOV.U32 R184, RZ, RZ, R34 ;  /* 0x000000ffffb87224 */ /* 0x000fe200078e0022 */
[----:B------:R-:W-:Y:S02]  /*8180*/  MOV R185, R35 ;  /* 0x0000002300b97202 */ /* 0x000fe40000000f00 */
[----:B------:R-:W-:Y:S01]  /*8190*/  HMMA.16816.F32 R32, R168, R186, RZ ;  /* 0x000000baa820723c */ /* 0x000fe200000018ff */
[----:B------:R-:W1:Y:S01]  /*81a0*/  LDSM.16.M88.4 R168, [R203] ;  /* 0x00000000cba8783b */ /* 0x000e620000000200 */
[C---:B------:R-:W-:Y:S04]  /*81b0*/  LEA R182, P1, R0.reuse, R184, 0x6 ;  /* 0x000000b800b67211 */ /* 0x040fe800078230ff */
[----:B------:R-:W-:Y:S01]  /*81c0*/  LEA.HI.X.SX32 R183, R0, R185, 0x6, P1 ;  /* 0x000000b900b77211 */ /* 0x000fe200008f36ff */
[----:B------:R-:W-:Y:S01]  /*81d0*/  IMAD.WIDE.U32 R184, R182, c[0x0][0x198], RZ ;  /* 0x00006600b6b87a25 */ /* 0x000fe200078e00ff */
[C---:B--2---:R-:W-:Y:S05]  /*81e0*/  HMMA.16816.F32 R4, R172.reuse, R176, R4 ;  /* 0x000000b0ac04723c */ /* 0x044fea0000001804 */
[C---:B------:R-:W-:Y:S01]  /*81f0*/  LEA R186, P0, R0.reuse, R180, 0x6 ;  /* 0x000000b400ba7211 */ /* 0x040fe200078030ff */
[----:B------:R-:W-:Y:S02]  /*8200*/  IMAD R2, R183, c[0x0][0x198], RZ ;  /* 0x00006600b7027a24 */ /* 0x000fe400078e02ff */
[C---:B------:R-:W-:Y:S01]  /*8210*/  HMMA.16816.F32 R8, R172.reuse, R178, R8 ;  /* 0x000000b2ac08723c */ /* 0x040fe20000001808 */
[----:B------:R-:W2:Y:S03]  /*8220*/  LDSM.16.M88.4 R176, [R202] ;  /* 0x00000000cab0783b */ /* 0x000ea60000000200 */
[----:B------:R-:W-:Y:S01]  /*8230*/  LEA.HI.X.SX32 R187, R0, R181, 0x6, P0 ;  /* 0x000000b500bb7211 */ /* 0x000fe200000f36ff */
[----:B------:R-:W-:Y:S01]  /*8240*/  IMAD R2, R182, c[0x0][0x19c], R2 ;  /* 0x00006700b6027a24 */ /* 0x000fe200078e0202 */
[----:B------:R-:W-:Y:S01]  /*8250*/  PLOP3.LUT P0, PT, PT, PT, UP0, 0x80, 0x0 ;  /* 0x000000000000781c */ /* 0x000fe20003f0f008 */
[C---:B------:R-:W-:Y:S05]  /*8260*/  IMAD.WIDE.U32 R182, R186.reuse, c[0x0][0x198], RZ ;  /* 0x00006600bab67a25 */ /* 0x040fea00078e00ff */
[----:B------:R-:W-:Y:S02]  /*8270*/  IMAD R0, R187, c[0x0][0x198], RZ ;  /* 0x00006600bb007a24 */ /* 0x000fe400078e02ff */
[----:B------:R-:W-:Y:S02]  /*8280*/  IMAD.IADD R2, R185, 0x1, R2 ;  /* 0x00000001b9027824 */ /* 0x000fe400078e0202 */
[----:B------:R-:W-:Y:S04]  /*8290*/  IMAD R0, R186, c[0x0][0x19c], R0 ;  /* 0x00006700ba007a24 */ /* 0x000fe800078e0200 */
[----:B------:R-:W-:Y:S02]  /*82a0*/  IMAD.IADD R0, R183, 0x1, R0 ;  /* 0x00000001b7007824 */ /* 0x000fe400078e0200 */
[----:B------:R-:W-:Y:S01]  /*82b0*/  IMAD.MOV.U32 R183, RZ, RZ, R166 ;  /* 0x000000ffffb77224 */ /* 0x000fe200078e00a6 */
[C---:B-1----:R-:W-:Y:S08]  /*82c0*/  HMMA.16816.F32 R12, R172.reuse, R168, R12 ;  /* 0x000000a8ac0c723c */ /* 0x042ff0000000180c */
[C---:B------:R-:W-:Y:S01]  /*82d0*/  HMMA.16816.F32 R16, R172.reuse, R170, R16 ;  /* 0x000000aaac10723c */ /* 0x040fe20000001810 */
[----:B------:R-:W1:Y:S07]  /*82e0*/  LDSM.16.M88.4 R168, [R201] ;  /* 0x00000000c9a8783b */ /* 0x000e6e0000000200 */
[C---:B--2---:R-:W-:Y:S08]  /*82f0*/  HMMA.16816.F32 R20, R172.reuse, R176, R20 ;  /* 0x000000b0ac14723c */ /* 0x044ff00000001814 */
[C---:B------:R-:W-:Y:S01]  /*8300*/  HMMA.16816.F32 R24, R172.reuse, R178, R24 ;  /* 0x000000b2ac18723c */ /* 0x040fe20000001818 */
[----:B------:R-:W-:Y:S07]  /*8310*/  LDSM.16.M88.4 R176, [R210] ;  /* 0x00000000d2b0783b */ /* 0x000fee0000000200 */
[C---:B-1----:R-:W-:Y:S08]  /*8320*/  HMMA.16816.F32 R28, R172.reuse, R168, R28 ;  /* 0x000000a8ac1c723c */ /* 0x042ff0000000181c */
[----:B------:R-:W-:Y:S01]  /*8330*/  HMMA.16816.F32 R32, R172, R170, R32 ;  /* 0x000000aaac20723c */ /* 0x000fe20000001820 */
[----:B------:R-:W1:Y:S04]  /*8340*/  LDSM.16.M88.4 R168, [R207+0x10000] ;  /* 0x01000000cfa8783b */ /* 0x000e680000000200 */
[----:B------:R-:W2:Y:S03]  /*8350*/  LDSM.16.M88.4 R172, [R207+0x10800] ;  /* 0x01080000cfac783b */ /* 0x000ea60000000200 */
[C---:B-1----:R-:W-:Y:S08]  /*8360*/  HMMA.16816.F32 R4, R176.reuse, R168, R4 ;  /* 0x000000a8b004723c */ /* 0x042ff00000001804 */
[C---:B------:R-:W-:Y:S01]  /*8370*/  HMMA.16816.F32 R8, R176.reuse, R170, R8 ;  /* 0x000000aab008723c */ /* 0x040fe20000001808 */
[----:B------:R-:W1:Y:S07]  /*8380*/  LDSM.16.M88.4 R168, [R207+0x11000] ;  /* 0x01100000cfa8783b */ /* 0x000e6e0000000200 */
[C---:B--2---:R-:W-:Y:S08]  /*8390*/  HMMA.16816.F32 R12, R176.reuse, R172, R12 ;  /* 0x000000acb00c723c */ /* 0x044ff0000000180c */
[C---:B------:R-:W-:Y:S01]  /*83a0*/  HMMA.16816.F32 R16, R176.reuse, R174, R16 ;  /* 0x000000aeb010723c */ /* 0x040fe20000001810 */
[----:B------:R-:W2:Y:S07]  /*83b0*/  LDSM.16.M88.4 R172, [R207+0x11800] ;  /* 0x01180000cfac783b */ /* 0x000eae0000000200 */
[C---:B-1----:R-:W-:Y:S08]  /*83c0*/  HMMA.16816.F32 R20, R176.reuse, R168, R20 ;  /* 0x000000a8b014723c */ /* 0x042ff00000001814 */
[C---:B------:R-:W-:Y:S01]  /*83d0*/  HMMA.16816.F32 R24, R176.reuse, R170, R24 ;  /* 0x000000aab018723c */ /* 0x040fe20000001818 */
[----:B------:R-:W-:Y:S07]  /*83e0*/  LDSM.16.M88.4 R168, [R209] ;  /* 0x00000000d1a8783b */ /* 0x000fee0000000200 */
[C---:B--2---:R-:W-:Y:S08]  /*83f0*/  HMMA.16816.F32 R28, R176.reuse, R172, R28 ;  /* 0x000000acb01c723c */ /* 0x044ff0000000181c */
[----:B------:R-:W-:Y:S01]  /*8400*/  HMMA.16816.F32 R32, R176, R174, R32 ;  /* 0x000000aeb020723c */ /* 0x000fe20000001820 */
[----:B------:R-:W1:Y:S04]  /*8410*/  LDSM.16.M88.4 R172, [R200] ;  /* 0x00000000c8ac783b */ /* 0x000e680000000200 */
        /* <DEDUP_REMOVED lines=9> */
[----:B------:R-:W-:Y:S07]  /*84b0*/  LDSM.16.M88.4 R172, [R214+0x4000] ;  /* 0x00400000d6ac783b */ /* 0x000fee0000000200 */
[C---:B--2---:R-:W-:Y:S08]  /*84c0*/  HMMA.16816.F32 R28, R168.reuse, R176, R28 ;  /* 0x000000b0a81c723c */ /* 0x044ff0000000181c */
        /* <DEDUP_REMOVED lines=14> */
[----:B------:R-:W1:Y:S04]  /*85b0*/  LDSM.16.M88.4 R172, [R199] ;  /* 0x00000000c7ac783b */ /* 0x000e680000000200 */
[----:B------:R-:W2:Y:S03]  /*85c0*/  LDSM.16.M88.4 R176, [R198] ;  /* 0x00000000c6b0783b */ /* 0x000ea60000000200 */
[C---:B-1----:R-:W-:Y:S08]  /*85d0*/  HMMA.16816.F32 R4, R168.reuse, R172, R4 ;  /* 0x000000aca804723c */ /* 0x042ff00000001804 */
[C---:B------:R-:W-:Y:S01]  /*85e0*/  HMMA.16816.F32 R8, R168.reuse, R174, R8 ;  /* 0x000000aea808723c */ /* 0x040fe20000001808 */
[----:B------:R-:W1:Y:S07]  /*85f0*/  LDSM.16.M88.4 R172, [R197] ;  /* 0x00000000c5ac783b */ /* 0x000e6e0000000200 */
[C---:B--2---:R-:W-:Y:S08]  /*8600*/  HMMA.16816.F32 R12, R168.reuse, R176, R12 ;  /* 0x000000b0a80c723c */ /* 0x044ff0000000180c */
[C---:B------:R-:W-:Y:S01]  /*8610*/  HMMA.16816.F32 R16, R168.reuse, R178, R16 ;  /* 0x000000b2a810723c */ /* 0x040fe20000001810 */
[----:B------:R-:W2:Y:S07]  /*8620*/  LDSM.16.M88.4 R176, [R196] ;  /* 0x00000000c4b0783b */ /* 0x000eae0000000200 */
        /* <DEDUP_REMOVED lines=129> */
[----:B------:R-:W2:Y:S01]  /*8e40*/  LDSM.16.M88.4 R176, [R200+0x7800] ;  /* 0x00780000c8b0783b */ /* 0x000ea20000000200 */
[----:B------:R-:W-:Y:S04]  /*8e50*/  DEPBAR.LE SB0, 0x0 ;  /* 0x000080000000791a */ /* 0x000fe80000000000 */
[----:B------:R-:W-:Y:S02]  /*8e60*/  BAR.SYNC.DEFER_BLOCKING 0x0 ;  /* 0x0000000000007b1d */ /* 0x000fe40000010000 */
[C---:B-1----:R-:W-:Y:S08]  /*8e70*/  HMMA.16816.F32 R20, R168.reuse, R172, R20 ;  /* 0x000000aca814723c */ /* 0x042ff00000001814 */
[C---:B------:R-:W-:Y:S01]  /*8e80*/  HMMA.16816.F32 R24, R168.reuse, R174, R24 ;  /* 0x000000aea818723c */ /* 0x040fe20000001818 */
[----:B------:R-:W3:Y:S04]  /*8e90*/  LDL R172, [R1+0x24] ;  /* 0x0000240001ac7983 */ /* 0x000ee80000100800 */
[----:B------:R-:W4:Y:S03]  /*8ea0*/  LDL R173, [R1+0x20] ;  /* 0x0000200001ad7983 */ /* 0x000f260000100800 */
[C---:B--2---:R-:W-:Y:S08]  /*8eb0*/  HMMA.16816.F32 R28, R168.reuse, R176, R28 ;  /* 0x000000b0a81c723c */ /* 0x044ff0000000181c */
[----:B------:R-:W-:Y:S04]  /*8ec0*/  HMMA.16816.F32 R32, R168, R178, R32 ;  /* 0x000000b2a820723c */ /* 0x000fe80000001820 */
[-C--:B---3--:R-:W-:Y:S02]  /*8ed0*/  LEA R180, P2, R184, R172.reuse, 0x1 ;  /* 0x000000acb8b47211 */ /* 0x088fe400078408ff */
[----:B------:R-:W-:Y:S02]  /*8ee0*/  LEA R186, P1, R182, R172, 0x1 ;  /* 0x000000acb6ba7211 */ /* 0x000fe400078208ff */
[-C--:B----4-:R-:W-:Y:S04]  /*8ef0*/  LEA.HI.X R181, R184, R173.reuse, R2, 0x1, P2 ;  /* 0x000000adb8b57211 */ /* 0x090fe800010f0c02 */
[----:B------:R-:W-:Y:S02]  /*8f00*/  LEA.HI.X R187, R182, R173, R0, 0x1, P1 ;  /* 0x000000adb6bb7211 */ /* 0x000fe400008f0c00 */
[----:B------:R-:W-:Y:S01]  /*8f10*/  MOV R182, R164 ;  /* 0x000000a400b67202 */ /* 0x000fe20000000f00 */
[----:B------:R-:W-:-:S05]  /*8f20*/  @P0 BRA `(.L_x_1522) ;  /* 0xffffe78000000947 */ /* 0x000fca000383ffff */
.L_x_1521:
        /* <DEDUP_REMOVED lines=24> */
[----:B------:R-:W-:Y:S01]  /*90b0*/  ULOP3.LUT UR32, UR32, UR17, URZ, 0x3c, !UPT ;  /* 0x0000001120207292 */ /* 0x000fe2000f8e3c3f */
[----:B------:R-:W-:Y:S02]  /*90c0*/  FMNMX.FTZ R0, R18, R169, !PT ;  /* 0x000000a912007209 */ /* 0x000fe40007810000 */
[----:B------:R-:W-:Y:S02]  /*90d0*/  FMNMX.FTZ R2, R16, R171, !PT ;  /* 0x000000ab10027209 */ /* 0x000fe40007810000 */
        /* <DEDUP_REMOVED lines=20> */
[----:B-1----:R-:W2:Y:S06]  /*9220*/  LDL.64 R188, [R1+0x38] ;  /* 0x0000380001bc7983 */ /* 0x002eac0000100a00 */
[----:B------:R-:W1:Y:S08]  /*9230*/  SHFL.BFLY PT, R2, R175, 0x2, 0x1f ;  /* 0x0c401f00af027f89 */ /* 0x000e7000000e0000 */
[----:B------:R-:W4:Y:S01]  /*9240*/  SHFL.BFLY PT, R0, R173, 0x2, 0x1f ;  /* 0x0c401f00ad007f89 */ /* 0x000f2200000e0000 */
[----:B--2---:R-:W-:Y:S01]  /*9250*/  LOP3.LUT R174, R189, UR4, R186, 0x96, !PT ;  /* 0x00000004bdae7c12 */ /* 0x004fe2000f8e96ba */
[----:B------:R-:W-:Y:S01]  /*9260*/  UIADD3 UR4, UR17, -0x126145ec, URZ ;  /* 0xed9eba1411047890 */ /* 0x000fe2000fffe03f */
[----:B-1----:R-:W-:Y:S02]  /*9270*/  FMNMX.FTZ R171, R175, R2, !PT ;  /* 0x00000002afab7209 */ /* 0x002fe40007810000 */
[----:B----4-:R-:W-:Y:S01]  /*9280*/  FMNMX.FTZ R169, R173, R0, !PT ;  /* 0x00000000ada97209 */ /* 0x010fe20007810000 */
[----:B------:R-:W-:Y:S01]  /*9290*/  IMAD.WIDE.U32 R174, R174, -0x326172a9, RZ ;  /* 0xcd9e8d57aeae7825 */ /* 0x000fe200078e00ff */
[----:B------:R-:W-:Y:S01]  /*92a0*/  LOP3.LUT R164, R187, UR5, RZ, 0x3c, !PT ;  /* 0x00000005bba47c12 */ /* 0x000fe2000f8e3cff */
[----:B------:R-:W1:Y:S01]  /*92b0*/  SHFL.BFLY PT, R2, R171, 0x1, 0x1f ;  /* 0x0c201f00ab027f89 */ /* 0x000e6200000e0000 */
[----:B------:R-:W-:Y:S03]  /*92c0*/  UIADD3 UR5, UR16, 0x78dde6e4, URZ ;  /* 0x78dde6e410057890 */ /* 0x000fe6000fffe03f */
[----:B------:R-:W-:Y:S04]  /*92d0*/  IMAD.WIDE.U32 R172, R164, -0x326172a9, RZ ;  /* 0xcd9e8d57a4ac7825 */ /* 0x000fe800078e00ff */
[----:B------:R-:W2:Y:S01]  /*92e0*/  SHFL.BFLY PT, R0, R169, 0x1, 0x1f ;  /* 0x0c201f00a9007f89 */ /* 0x000ea200000e0000 */
[----:B---3--:R-:W-:Y:S02]  /*92f0*/  LOP3.LUT R166, R173, UR31, R190, 0x96, !PT ;  /* 0x0000001fada67c12 */ /* 0x008fe4000f8e96be */
[----:B------:R-:W-:Y:S03]  /*9300*/  LOP3.LUT R164, R175, UR30, R172, 0x96, !PT ;  /* 0x0000001eafa47c12 */ /* 0x000fe6000f8e96ac */
[----:B------:R-:W-:Y:S04]  /*9310*/  IMAD.WIDE.U32 R176, R166, -0x2daee0ad, RZ ;  /* 0xd2511f53a6b07825 */ /* 0x000fe800078e00ff */
[----:B------:R-:W-:Y:S01]  /*9320*/  IMAD.WIDE.U32 R180, R164, -0x2daee0ad, RZ ;  /* 0xd2511f53a4b47825 */ /* 0x000fe200078e00ff */
[----:B------:R-:W-:Y:S04]  /*9330*/  LOP3.LUT R164, R177, UR29, R188, 0x96, !PT ;  /* 0x0000001db1a47c12 */ /* 0x000fe8000f8e96bc */
[----:B------:R-:W-:Y:S02]  /*9340*/  LOP3.LUT R176, R181, UR25, R176, 0x96, !PT ;  /* 0x00000019b5b07c12 */ /* 0x000fe4000f8e96b0 */
[----:B-1----:R-:W-:Y:S04]  /*9350*/  FMNMX.FTZ R2, R171, R2, !PT ;  /* 0x00000002ab027209 */ /* 0x002fe80007810000 */
[C---:B------:R-:W-:Y:S01]  /*9360*/  FSETP.NEU.FTZ.AND P1, PT, R2.reuse, -INF , PT ;  /* 0xff8000000200780b */ /* 0x040fe20003f3d000 */
[C---:B------:R-:W-:Y:S01]  /*9370*/  FADD.FTZ R3, -R2.reuse, R3 ;  /* 0x0000000302037221 */ /* 0x040fe20000010100 */
[----:B--2---:R-:W-:Y:S01]  /*9380*/  FMNMX.FTZ R0, R169, R0, !PT ;  /* 0x00000000a9007209 */ /* 0x004fe20007810000 */
[----:B------:R-:W-:Y:S03]  /*9390*/  FMUL.FTZ R169, R2, c[0x0][0x23c] ;  /* 0x00008f0002a97a20 */ /* 0x000fe60000410000 */
[C---:B------:R-:W-:Y:S01]  /*93a0*/  FSETP.NEU.FTZ.AND P0, PT, R0.reuse, -INF , PT ;  /* 0xff8000000000780b */ /* 0x040fe20003f1d000 */
[----:B------:R-:W-:Y:S01]  /*93b0*/  FMUL.FTZ R166, R0, c[0x0][0x23c] ;  /* 0x00008f0000a67a20 */ /* 0x000fe20000410000 */
[----:B------:R-:W-:Y:S04]  /*93c0*/  FSEL R169, R169, RZ, P1 ;  /* 0x000000ffa9a97208 */ /* 0x000fe80000800000 */
[----:B------:R-:W-:Y:S01]  /*93d0*/  FSEL R166, R166, RZ, P0 ;  /* 0x000000ffa6a67208 */ /* 0x000fe20000000000 */
        /* <DEDUP_REMOVED lines=9> */
[--C-:B------:R-:W-:Y:S02]  /*9470*/  FFMA.FTZ R9, R16, c[0x0][0x23c], -R169.reuse ;  /* 0x00008f0010097a23 */ /* 0x100fe400000108a9 */
[--C-:B------:R-:W-:Y:S02]  /*9480*/  FFMA.FTZ R172, R28, c[0x0][0x23c], -R169.reuse ;  /* 0x00008f001cac7a23 */ /* 0x100fe400000108a9 */
[--C-:B------:R-:W-:Y:S01]  /*9490*/  FFMA.FTZ R173, R29, c[0x0][0x23c], -R169.reuse ;  /* 0x00008f001dad7a23 */ /* 0x100fe200000108a9 */
[----:B------:R-:W-:Y:S01]  /*94a0*/  MUFU.EX2 R179, R179 ;  /* 0x000000b300b37308 */ /* 0x000fe20000000800 */
[----:B------:R-:W-:Y:S02]  /*94b0*/  IMAD.MOV.U32 R12, RZ, RZ, R186 ;  /* 0x000000ffff0c7224 */ /* 0x000fe400078e00ba */
[--C-:B------:R-:W-:Y:S02]  /*94c0*/  FFMA.FTZ R186, R17, c[0x0][0x23c], -R169.reuse ;  /* 0x00008f0011ba7a23 */ /* 0x100fe400000108a9 */
[----:B------:R-:W-:Y:S02]  /*94d0*/  IMAD.MOV.U32 R17, RZ, RZ, R168 ;  /* 0x000000ffff117224 */ /* 0x000fe400078e00a8 */
[----:B------:R-:W-:Y:S02]  /*94e0*/  FFMA.FTZ R168, R32, c[0x0][0x23c], -R169 ;  /* 0x00008f0020a87a23 */ /* 0x000fe400000108a9 */
[----:B------:R-:W-:Y:S01]  /*94f0*/  IMAD.MOV.U32 R13, RZ, RZ, R187 ;  /* 0x000000ffff0d7224 */ /* 0x000fe200078e00bb */
[----:B------:R-:W-:Y:S01]  /*9500*/  MUFU.EX2 R173, R173 ;  /* 0x000000ad00ad7308 */ /* 0x000fe20000000800 */
[--C-:B------:R-:W-:Y:S02]  /*9510*/  FFMA.FTZ R187, R21, c[0x0][0x23c], -R169.reuse ;  /* 0x00008f0015bb7a23 */ /* 0x100fe400000108a9 */
[----:B------:R-:W-:Y:S02]  /*9520*/  IMAD.MOV.U32 R20, RZ, RZ, R180 ;  /* 0x000000ffff147224 */ /* 0x000fe400078e00b4 */
[----:B------:R-:W-:Y:S02]  /*9530*/  FFMA.FTZ R180, R25, c[0x0][0x23c], -R169 ;  /* 0x00008f0019b47a23 */ /* 0x000fe400000108a9 */
[----:B------:R-:W-:Y:S02]  /*9540*/  IMAD.MOV.U32 R21, RZ, RZ, R181 ;  /* 0x000000ffff157224 */ /* 0x000fe400078e00b5 */
[--C-:B------:R-:W-:Y:S01]  /*9550*/  FFMA.FTZ R181, R24, c[0x0][0x23c], -R169.reuse ;  /* 0x00008f0018b57a23 */ /* 0x100fe200000108a9 */
[----:B------:R-:W-:Y:S01]  /*9560*/  MUFU.EX2 R187, R187 ;  /* 0x000000bb00bb7308 */ /* 0x000fe20000000800 */
[----:B------:R-:W-:Y:S02]  /*9570*/  FFMA.FTZ R169, R33, c[0x0][0x23c], -R169 ;  /* 0x00008f0021a97a23 */ /* 0x000fe400000108a9 */
[----:B------:R-:W-:Y:S02]  /*9580*/  IMAD.MOV.U32 R33, RZ, RZ, R4 ;  /* 0x000000ffff217224 */ /* 0x000fe400078e0004 */
[----:B------:R-:W-:Y:S02]  /*9590*/  FFMA.FTZ R4, R26, c[0x0][0x23c], -R166 ;  /* 0x00008f001a047a23 */ /* 0x000fe400000108a6 */
[----:B------:R-:W-:Y:S02]  /*95a0*/  IMAD.MOV.U32 R26, RZ, RZ, R5 ;  /* 0x000000ffff1a7224 */ /* 0x000fe400078e0005 */
[----:B------:R-:W-:Y:S01]  /*95b0*/  FMUL.FTZ R5, R3, c[0x0][0x23c] ;  /* 0x00008f0003057a20 */ /* 0x000fe20000410000 */
[----:B------:R-:W-:Y:S01]  /*95c0*/  MUFU.EX2 R181, R181 ;  /* 0x000000b500b57308 */ /* 0x000fe20000000800 */
[----:B------:R-:W-:Y:S02]  /*95d0*/  IMAD.MOV.U32 R24, RZ, RZ, R190 ;  /* 0x000000ffff187224 */ /* 0x000fe400078e00be */
[--C-:B------:R-:W-:Y:S02]  /*95e0*/  FFMA.FTZ R190, R10, c[0x0][0x23c], -R166.reuse ;  /* 0x00008f000abe7a23 */ /* 0x100fe400000108a6 */
[--C-:B------:R-:W-:Y:S02]  /*95f0*/  FFMA.FTZ R16, R11, c[0x0][0x23c], -R166.reuse ;  /* 0x00008f000b107a23 */ /* 0x100fe400000108a6 */
[----:B------:R-:W-:Y:S03]  /*9600*/  IMAD.WIDE.U32 R10, R164, -0x326172a9, RZ ;  /* 0xcd9e8d57a40a7825 */ /* 0x000fe600078e00ff */
[----:B------:R-:W1:Y:S01]  /*9610*/  MUFU.EX2 R5, R5 ;  /* 0x0000000500057308 */ /* 0x000e620000000800 */
[----:B------:R-:W-:Y:S01]  /*9620*/  FFMA.FTZ R28, R6, c[0x0][0x23c], -R166 ;  /* 0x00008f00061c7a23 */ /* 0x000fe200000108a6 */
[----:B------:R-:W-:Y:S01]  /*9630*/  LOP3.LUT R6, R11, UR28, R174, 0x96, !PT ;  /* 0x0000001c0b067c12 */ /* 0x000fe2000f8e96ae */
[----:B------:R-:W-:Y:S02]  /*9640*/  IMAD.MOV.U32 R14, RZ, RZ, R20 ;  /* 0x000000ffff0e7224 */ /* 0x000fe400078e0014 */
[--C-:B------:R-:W-:Y:S02]  /*9650*/  FFMA.FTZ R20, R18, c[0x0][0x23c], -R166.reuse ;  /* 0x00008f0012147a23 */ /* 0x100fe400000108a6 */
[----:B------:R-:W-:Y:S02]  /*9660*/  FFMA.FTZ R29, R19, c[0x0][0x23c], -R166 ;  /* 0x00008f00131d7a23 */ /* 0x000fe400000108a6 */
[----:B------:R-:W-:Y:S01]  /*9670*/  IMAD.MOV.U32 R18, RZ, RZ, R12 ;  /* 0x000000ffff127224 */ /* 0x000fe200078e000c */
[----:B------:R-:W-:Y:S01]  /*9680*/  MUFU.EX2 R180, R180 ;  /* 0x000000b400b47308 */ /* 0x000fe20000000800 */
[----:B------:R-:W-:Y:S02]  /*9690*/  IMAD.MOV.U32 R19, RZ, RZ, R13 ;  /* 0x000000ffff137224 */ /* 0x000fe400078e000d */
[----:B------:R-:W-:Y:S04]  /*96a0*/  IMAD.WIDE.U32 R12, R6, -0x2daee0ad, RZ ;  /* 0xd2511f53060c7825 */ /* 0x000fe800078e00ff */
[----:B------:R-:W-:Y:S01]  /*96b0*/  IMAD.MOV.U32 R25, RZ, RZ, R191 ;  /* 0x000000ffff197224 */ /* 0x000fe200078e00bf */
[----:B------:R-:W-:Y:S01]  /*96c0*/  LOP3.LUT R8, R13, UR4, R14, 0x96, !PT ;  /* 0x000000040d087c12 */ /* 0x000fe2000f8e960e */
[--C-:B------:R-:W-:Y:S02]  /*96d0*/  FFMA.FTZ R191, R15, c[0x0][0x23c], -R166.reuse ;  /* 0x00008f000fbf7a23 */ /* 0x100fe400000108a6 */
[----:B------:R-:W-:Y:S02]  /*96e0*/  IMAD.MOV.U32 R15, RZ, RZ, R21 ;  /* 0x000000ffff0f7224 */ /* 0x000fe400078e0015 */
[----:B------:R-:W-:Y:S04]  /*96f0*/  IMAD.WIDE.U32 R14, R176, -0x326172a9, RZ ;  /* 0xcd9e8d57b00e7825 */ /* 0x000fe800078e00ff */
[----:B------:R-:W-:Y:S01]  /*9700*/  FFMA.FTZ R21, R22, c[0x0][0x23c], -R166 ;  /* 0x00008f0016157a23 */ /* 0x000fe200000108a6 */
[----:B------:R-:W-:Y:S01]  /*9710*/  LOP3.LUT R176, R15, UR5, R10, 0x96, !PT ;  /* 0x000000050fb07c12 */ /* 0x000fe2000f8e960a */
[----:B------:R-:W-:Y:S02]  /*9720*/  IMAD.MOV.U32 R10, RZ, RZ, R33 ;  /* 0x000000ffff0a7224 */ /* 0x000fe400078e0021 */
[----:B------:R-:W-:Y:S02]  /*9730*/  IMAD.MOV.U32 R22, RZ, RZ, R171 ;  /* 0x000000ffff167224 */ /* 0x000fe400078e00ab */
[----:B------:R-:W-:Y:S02]  /*9740*/  FFMA.FTZ R171, R30, c[0x0][0x23c], -R166 ;  /* 0x00008f001eab7a23 */ /* 0x000fe400000108a6 */
[----:B------:R-:W-:Y:S02]  /*9750*/  IMAD.MOV.U32 R30, RZ, RZ, R22 ;  /* 0x000000ffff1e7224 */ /* 0x000fe400078e0016 */
[----:B------:R-:W-:Y:S02]  /*9760*/  IMAD.MOV.U32 R22, RZ, RZ, R24 ;  /* 0x000000ffff167224 */ /* 0x000fe400078e0018 */
[C---:B-1----:R-:W-:Y:S01]  /*9770*/  FMUL.FTZ R24, R5.reuse, R152 ;  /* 0x0000009805187220 */ /* 0x042fe20000410000 */
[----:B------:R-:W-:Y:S01]  /*9780*/  MUFU.EX2 R171, R171 ;  /* 0x000000ab00ab7308 */ /* 0x000fe20000000800 */
[----:B------:R-:W-:Y:S02]  /*9790*/  IMAD.MOV.U32 R152, RZ, RZ, R29 ;  /* 0x000000ffff987224 */ /* 0x000fe400078e001d */
[----:B------:R-:W-:Y:S02]  /*97a0*/  FMUL.FTZ R29, R5, R157 ;  /* 0x0000009d051d7220 */ /* 0x000fe40000410000 */
[----:B------:R-:W-:Y:S02]  /*97b0*/  IMAD.MOV.U32 R157, RZ, RZ, R10 ;  /* 0x000000ffff9d7224 */ /* 0x000fe400078e000a */
[----:B------:R-:W2:Y:S01]  /*97c0*/  LDL.LU R10, [R1+0x2c] ;  /* 0x00002c00010a7983 */ /* 0x000ea20000300800 */
[----:B------:R-:W-:Y:S02]  /*97d0*/  FFMA.FTZ R32, R23, c[0x0][0x23c], -R166 ;  /* 0x00008f0017207a23 */ /* 0x000fe400000108a6 */
[----:B------:R-:W-:Y:S01]  /*97e0*/  IMAD.MOV.U32 R23, RZ, RZ, R186 ;  /* 0x000000ffff177224 */ /* 0x000fe200078e00ba */
[----:B------:R-:W-:Y:S01]  /*97f0*/  MUFU.EX2 R152, R152 ;  /* 0x0000009800987308 */ /* 0x000fe20000000800 */
[----:B------:R-:W-:Y:S02]  /*9800*/  FFMA.FTZ R186, R27, c[0x0][0x23c], -R166 ;  /* 0x00008f001bba7a23 */ /* 0x000fe400000108a6 */
[----:B------:R-:W-:Y:S02]  /*9810*/  IMAD.MOV.U32 R27, RZ, RZ, R170 ;  /* 0x000000ffff1b7224 */ /* 0x000fe400078e00aa */
[----:B------:R-:W-:Y:S04]  /*9820*/  IMAD.WIDE.U32 R176, R176, -0x2daee0ad, RZ ;  /* 0xd2511f53b0b07825 */ /* 0x000fe800078e00ff */
[----:B------:R-:W-:Y:S01]  /*9830*/  FADD.FTZ R6, -R0, R165 ;  /* 0x000000a500067221 */ /* 0x000fe20000010100 */
[----:B------:R-:W-:Y:S01]  /*9840*/  MUFU.EX2 R186, R186 ;  /* 0x000000ba00ba7308 */ /* 0x000fe20000000800 */
[--C-:B------:R-:W-:Y:S02]  /*9850*/  FFMA.FTZ R184, R7, c[0x0][0x23c], -R166.reuse ;  /* 0x00008f0007b87a23 */ /* 0x100fe400000108a6 */
[--C-:B------:R-:W-:Y:S02]  /*9860*/  FFMA.FTZ R170, R31, c[0x0][0x23c], -R166.reuse ;  /* 0x00008f001faa7a23 */ /* 0x100fe400000108a6 */
[--C-:B------:R-:W-:Y:S02]  /*9870*/  FFMA.FTZ R164, R34, c[0x0][0x23c], -R166.reuse ;  /* 0x00008f0022a47a23 */ /* 0x100fe400000108a6 */
[----:B------:R-:W-:Y:S02]  /*9880*/  FFMA.FTZ R7, R35, c[0x0][0x23c], -R166 ;  /* 0x00008f0023077a23 */ /* 0x000fe400000108a6 */
[----:B------:R-:W-:Y:S01]  /*9890*/  FMUL.FTZ R3, R6, c[0x0][0x23c] ;  /* 0x00008f0006037a20 */ /* 0x000fe20000410000 */
[----:B------:R1:W-:Y:S01]  /*98a0*/  MUFU.EX2 R166, R27 ;  /* 0x0000001b00a67308 */ /* 0x0003e20000000800 */
[----:B------:R-:W-:Y:S01]  /*98b0*/  LOP3.LUT R6, R177, UR9, R12, 0x96, !PT ;  /* 0x00000009b1067c12 */ /* 0x000fe2000f8e960c */
[----:B------:R-:W-:Y:S02]  /*98c0*/  IMAD.MOV.U32 R11, RZ, RZ, R26 ;  /* 0x000000ffff0b7224 */ /* 0x000fe400078e001a */
[----:B------:R-:W-:Y:S02]  /*98d0*/  IMAD.MOV.U32 R26, RZ, RZ, R18 ;  /* 0x000000ffff1a7224 */ /* 0x000fe400078e0012 */
[----:B------:R-:W-:Y:S04]  /*98e0*/  IMAD.WIDE.U32 R34, R6, -0x326172a9, RZ ;  /* 0xcd9e8d5706227825 */ /* 0x000fe800078e00ff */
[----:B------:R-:W3:Y:S01]  /*98f0*/  MUFU.EX2 R3, R3 ;  /* 0x0000000300037308 */ /* 0x000ee20000000800 */
[----:B------:R-:W-:Y:S02]  /*9900*/  IMAD.MOV.U32 R18, RZ, RZ, R191 ;  /* 0x000000ffff127224 */ /* 0x000fe400078e00bf */
[----:B------:R-:W-:Y:S02]  /*9910*/  IMAD.MOV.U32 R31, RZ, RZ, R23 ;  /* 0x000000ffff1f7224 */ /* 0x000fe400078e0017 */
[----:B------:R-:W-:Y:S02]  /*9920*/  IMAD.MOV.U32 R23, RZ, RZ, R25 ;  /* 0x000000ffff177224 */ /* 0x000fe400078e0019 */
[----:B------:R-:W-:Y:S02]  /*9930*/  IMAD.MOV.U32 R15, RZ, RZ, R20 ;  /* 0x000000ffff0f7224 */ /* 0x000fe400078e0014 */
[C---:B------:R-:W-:Y:S01]  /*9940*/  FMUL.FTZ R12, R5.reuse, R140 ;  /* 0x0000008c050c7220 */ /* 0x040fe20000410000 */
[----:B------:R4:W-:Y:S01]  /*9950*/  MUFU.EX2 R6, R28 ;  /* 0x0000001c00067308 */ /* 0x0009e20000000800 */
[C---:B------:R-:W-:Y:S02]  /*9960*/  FMUL.FTZ R13, R5.reuse, R141 ;  /* 0x0000008d050d7220 */ /* 0x040fe40000410000 */
[C---:B------:R-:W-:Y:S02]  /*9970*/  FMUL.FTZ R20, R5.reuse, R148 ;  /* 0x0000009405147220 */ /* 0x040fe40000410000 */
[----:B-1----:R-:W-:Y:S02]  /*9980*/  IMAD.MOV.U32 R27, RZ, RZ, R19 ;  /* 0x000000ffff1b7224 */ /* 0x002fe400078e0013 */
[----:B------:R-:W-:Y:S02]  /*9990*/  IMAD.MOV.U32 R19, RZ, RZ, R190 ;  /* 0x000000ffff137224 */ /* 0x000fe400078e00be */
[----:B------:R-:W-:Y:S01]  /*99a0*/  IMAD.WIDE.U32 R190, R8, -0x326172a9, RZ ;  /* 0xcd9e8d5708be7825 */ /* 0x000fe200078e00ff */
[----:B------:R-:W1:Y:S03]  /*99b0*/  MUFU.EX2 R184, R184 ;  /* 0x000000b800b87308 */ /* 0x000e660000000800 */
[----:B------:R-:W-:Y:S01]  /*99c0*/  FMUL.FTZ R8, R5, R136 ;  /* 0x0000008805087220 */ /* 0x000fe20000410000 */
[----:B------:R-:W-:Y:S01]  /*99d0*/  LOP3.LUT R165, R191, UR11, R14, 0x96, !PT ;  /* 0x0000000bbfa57c12 */ /* 0x000fe2000f8e960e */
[----:B------:R-:W-:Y:S02]  /*99e0*/  IMAD.MOV.U32 R14, RZ, RZ, R21 ;  /* 0x000000ffff0e7224 */ /* 0x000fe400078e0015 */
[----:B------:R-:W-:Y:S02]  /*99f0*/  IMAD.MOV.U32 R136, RZ, RZ, R9 ;  /* 0x000000ffff887224 */ /* 0x000fe400078e0009 */
[----:B------:R-:W-:Y:S01]  /*9a00*/  FMUL.FTZ R21, R5, R149 ;  /* 0x0000009505157220 */ /* 0x000fe20000410000 */
[----:B------:R-:W-:Y:S01]  /*9a10*/  MUFU.EX2 R170, R170 ;  /* 0x000000aa00aa7308 */ /* 0x000fe20000000800 */
[----:B------:R-:W-:Y:S02]  /*9a20*/  IMAD.MOV.U32 R149, RZ, RZ, R15 ;  /* 0x000000ffff957224 */ /* 0x000fe400078e000f */
[----:B---3--:R-:W-:Y:S02]  /*9a30*/  FMUL.FTZ R15, R3, R143 ;  /* 0x0000008f030f7220 */ /* 0x008fe40000410000 */
[----:B----4-:R-:W-:Y:S02]  /*9a40*/  FMUL.FTZ R28, R5, R156 ;  /* 0x0000009c051c7220 */ /* 0x010fe40000410000 */
[----:B------:R-:W-:Y:S02]  /*9a50*/  IMAD.MOV.U32 R156, RZ, RZ, R14 ;  /* 0x000000ffff9c7224 */ /* 0x000fe400078e000e */
[C---:B------:R-:W-:Y:S01]  /*9a60*/  FMUL.FTZ R14, R3.reuse, R142 ;  /* 0x0000008e030e7220 */ /* 0x040fe20000410000 */
[----:B------:R-:W-:Y:S01]  /*9a70*/  MUFU.EX2 R149, R149 ;  /* 0x0000009500957308 */ /* 0x000fe20000000800 */
[----:B------:R-:W-:Y:S02]  /*9a80*/  IMAD.MOV.U32 R142, RZ, RZ, R19 ;  /* 0x000000ffff8e7224 */ /* 0x000fe400078e0013 */
[C---:B------:R-:W-:Y:S01]  /*9a90*/  FMUL.FTZ R19, R3.reuse, R147 ;  /* 0x0000009303137220 */ /* 0x040fe20000410000 */
[----:B-1----:R-:W-:Y:S01]  /*9aa0*/  F2FP.PACK_AB R140, R184, R6 ;  /* 0x00000006b88c723e */ /* 0x002fe200000000ff */
[----:B------:R-:W-:Y:S02]  /*9ab0*/  IMAD.MOV.U32 R143, RZ, RZ, R18 ;  /* 0x000000ffff8f7224 */ /* 0x000fe400078e0012 */
[C---:B------:R-:W-:Y:S02]  /*9ac0*/  FMUL.FTZ R18, R3.reuse, R146 ;  /* 0x0000009203127220 */ /* 0x040fe40000410000 */
[----:B------:R-:W-:Y:S02]  /*9ad0*/  IMAD.MOV.U32 R146, RZ, RZ, R22 ;  /* 0x000000ffff927224 */ /* 0x000fe400078e0016 */
[C---:B------:R-:W-:Y:S02]  /*9ae0*/  FMUL.FTZ R22, R3.reuse, R150 ;  /* 0x0000009603167220 */ /* 0x040fe40000410000 */
[----:B------:R-:W-:Y:S02]  /*9af0*/  IMAD.MOV.U32 R147, RZ, RZ, R23 ;  /* 0x000000ffff937224 */ /* 0x000fe400078e0017 */
[----:B------:R-:W-:Y:S02]  /*9b00*/  FMUL.FTZ R23, R3, R151 ;  /* 0x0000009703177220 */ /* 0x000fe40000410000 */
[----:B------:R-:W-:Y:S02]  /*9b10*/  IMAD.MOV.U32 R150, RZ, RZ, R26 ;  /* 0x000000ffff967224 */ /* 0x000fe400078e001a */
[----:B------:R-:W-:Y:S02]  /*9b20*/  IMAD.MOV.U32 R151, RZ, RZ, R27 ;  /* 0x000000ffff977224 */ /* 0x000fe400078e001b */
[C---:B------:R-:W-:Y:S02]  /*9b30*/  FMUL.FTZ R9, R5.reuse, R137 ;  /* 0x0000008905097220 */ /* 0x040fe40000410000 */
[C---:B------:R-:W-:Y:S02]  /*9b40*/  FMUL.FTZ R25, R5.reuse, R153 ;  /* 0x0000009905197220 */ /* 0x040fe40000410000 */
[----:B------:R-:W-:Y:S02]  /*9b50*/  IMAD.MOV.U32 R153, RZ, RZ, R32 ;  /* 0x000000ffff997224 */ /* 0x000fe400078e0020 */
[C---:B------:R-:W-:Y:S02]  /*9b60*/  FMUL.FTZ R32, R5.reuse, R160 ;  /* 0x000000a005207220 */ /* 0x040fe40000410000 */
[----:B------:R-:W-:Y:S02]  /*9b70*/  FMUL.FTZ R33, R5, R161 ;  /* 0x000000a105217220 */ /* 0x000fe40000410000 */
[----:B------:R-:W-:Y:S01]  /*9b80*/  IMAD.MOV.U32 R161, RZ, RZ, R136 ;  /* 0x000000ffffa17224 */ /* 0x000fe200078e0088 */
[----:B------:R-:W-:Y:S01]  /*9b90*/  LOP3.LUT R136, R35, UR21, R190, 0x96, !PT ;  /* 0x0000001523887c12 */ /* 0x000fe2000f8e96be */
        /* <DEDUP_REMOVED lines=102> */
[----:B------:R-:W-:Y:S02]  /*a200*/  IMAD.MOV.U32 R141, RZ, RZ, R16 ;  /* 0x000000ffff8d7224 */ /* 0x000fe400078e0010 */
[C---:B------:R-:W-:Y:S02]  /*a210*/  FMUL.FTZ R16, R5.reuse, R144 ;  /* 0x0000009005107220 */ /* 0x040fe40000410000 */
[----:B------:R-:W-:Y:S02]  /*a220*/  IMAD.MOV.U32 R144, RZ, RZ, R17 ;  /* 0x000000ffff907224 */ /* 0x000fe400078e0011 */
[C---:B------:R-:W-:Y:S01]  /*a230*/  FMUL.FTZ R17, R5.reuse, R145 ;  /* 0x0000009105117220 */ /* 0x040fe20000410000 */
[----:B------:R-:W-:Y:S01]  /*a240*/  MUFU.EX2 R141, R141 ;  /* 0x0000008d008d7308 */ /* 0x000fe20000000800 */
[----:B--2---:R-:W-:Y:S02]  /*a250*/  FFMA.FTZ R137, R5, R10, R166 ;  /* 0x0000000a05897223 */ /* 0x004fe400000100a6 */
[C---:B------:R-:W-:Y:S02]  /*a260*/  FMUL.FTZ R10, R3.reuse, R138 ;  /* 0x0000008a030a7220 */ /* 0x040fe40000410000 */
[----:B------:R-:W-:Y:S02]  /*a270*/  IMAD.MOV.U32 R5, RZ, RZ, R11 ;  /* 0x000000ffff057224 */ /* 0x000fe400078e000b */
[C---:B------:R-:W-:Y:S02]  /*a280*/  FMUL.FTZ R11, R3.reuse, R139 ;  /* 0x0000008b030b7220 */ /* 0x040fe40000410000 */
[----:B------:R-:W-:Y:S01]  /*a290*/  IMAD.MOV.U32 R148, RZ, RZ, R31 ;  /* 0x000000ffff947224 */ /* 0x000fe200078e001f */
[----:B------:R-:W-:Y:S01]  /*a2a0*/  MUFU.EX2 R144, R144 ;  /* 0x0000009000907308 */ /* 0x000fe20000000800 */
[C---:B------:R-:W-:Y:S02]  /*a2b0*/  FMUL.FTZ R31, R3.reuse, R159 ;  /* 0x0000009f031f7220 */ /* 0x040fe40000410000 */
[----:B------:R-:W-:Y:S02]  /*a2c0*/  IMAD.MOV.U32 R139, RZ, RZ, R30 ;  /* 0x000000ffff8b7224 */ /* 0x000fe400078e001e */
[C---:B------:R-:W-:Y:S02]  /*a2d0*/  FMUL.FTZ R30, R3.reuse, R158 ;  /* 0x0000009e031e7220 */ /* 0x040fe40000410000 */
[C---:B------:R-:W-:Y:S01]  /*a2e0*/  FFMA.FTZ R167, R3.reuse, R167, R6 ;  /* 0x000000a703a77223 */ /* 0x040fe20000010006 */
[----:B------:R-:W-:Y:S01]  /*a2f0*/  SHF.R.U32.HI R6, RZ, 0x18, R136 ;  /* 0x00000018ff067819 */ /* 0x000fe20000011688 */
[----:B------:R-:W-:Y:S02]  /*a300*/  IMAD.MOV.U32 R158, RZ, RZ, R150 ;  /* 0x000000ffff9e7224 */ /* 0x000fe400078e0096 */
[----:B------:R-:W-:Y:S02]  /*a310*/  IMAD.MOV.U32 R150, RZ, RZ, R34 ;  /* 0x000000ffff967224 */ /* 0x000fe400078e0022 */
[C---:B------:R-:W-:Y:S02]  /*a320*/  FMUL.FTZ R34, R3.reuse, R162 ;  /* 0x000000a203227220 */ /* 0x040fe40000410000 */
[----:B------:R-:W-:Y:S02]  /*a330*/  IMAD.MOV.U32 R159, RZ, RZ, R151 ;  /* 0x000000ffff9f7224 */ /* 0x000fe400078e0097 */
[----:B------:R-:W-:Y:S02]  /*a340*/  IMAD.MOV.U32 R151, RZ, RZ, R35 ;  /* 0x000000ffff977224 */ /* 0x000fe400078e0023 */
[----:B------:R-:W-:Y:S02]  /*a350*/  FMUL.FTZ R35, R3, R163 ;  /* 0x000000a303237220 */ /* 0x000fe40000410000 */
[----:B------:R-:W1:Y:S01]  /*a360*/  LDC.U8 R3, c[0x0][0x2d8] ;  /* 0x0000b600ff037b82 */ /* 0x000e620000000000 */
[----:B------:R-:W-:Y:S02]  /*a370*/  IMAD.MOV.U32 R154, RZ, RZ, R146 ;  /* 0x000000ffff9a7224 */ /* 0x000fe400078e0092 */
[----:B------:R-:W-:Y:S02]  /*a380*/  IMAD.MOV.U32 R146, RZ, RZ, R142 ;  /* 0x000000ffff927224 */ /* 0x000fe400078e008e */
[----:B------:R-:W-:Y:S02]  /*a390*/  IMAD.MOV.U32 R155, RZ, RZ, R147 ;  /* 0x000000ffff9b7224 */ /* 0x000fe400078e0093 */
[----:B------:R-:W-:Y:S02]  /*a3a0*/  IMAD.MOV.U32 R147, RZ, RZ, R143 ;  /* 0x000000ffff937224 */ /* 0x000fe400078e008f */
[----:B------:R-:W2:Y:S01]  /*a3b0*/  MUFU.EX2 R146, R146 ;  /* 0x0000009200927308 */ /* 0x000ea20000000800 */
[----:B------:R-:W-:Y:S01]  /*a3c0*/  IMAD.MOV.U32 R143, RZ, RZ, R5 ;  /* 0x000000ffff8f7224 */ /* 0x000fe200078e0005 */
[----:B------:R-:W-:Y:S01]  /*a3d0*/  LOP3.LUT R5, R136, 0xff, RZ, 0xc0, !PT ;  /* 0x000000ff88057812 */ /* 0x000fe200078ec0ff */
[----:B------:R-:W-:Y:S02]  /*a3e0*/  IMAD.MOV.U32 R142, RZ, RZ, R139 ;  /* 0x000000ffff8e7224 */ /* 0x000fe400078e008b */
[----:B------:R-:W-:Y:S02]  /*a3f0*/  FADD.FTZ R139, R185, R137 ;  /* 0x00000089b98b7221 */ /* 0x000fe40000010000 */
[----:B------:R-:W-:Y:S01]  /*a400*/  FADD.FTZ R137, R184, R167 ;  /* 0x000000a7b8897221 */ /* 0x000fe20000010000 */
[----:B------:R-:W-:Y:S01]  /*a410*/  IADD3 R184, P0, R182, UR26, RZ ;  /* 0x0000001ab6b87c10 */ /* 0x000fe2000ff1e0ff */
[----:B------:R-:W-:Y:S01]  /*a420*/  IMAD.MOV.U32 R167, RZ, RZ, R151 ;  /* 0x000000ffffa77224 */ /* 0x000fe200078e0097 */
[----:B------:R-:W-:Y:S01]  /*a430*/  MUFU.EX2 R142, R142 ;  /* 0x0000008e008e7308 */ /* 0x000fe20000000800 */
[----:B------:R-:W-:Y:S02]  /*a440*/  IMAD.MOV.U32 R162, RZ, RZ, R154 ;  /* 0x000000ffffa27224 */ /* 0x000fe400078e009a */
[----:B------:R-:W-:Y:S01]  /*a450*/  IMAD.MOV.U32 R163, RZ, RZ, R155 ;  /* 0x000000ffffa37224 */ /* 0x000fe200078e009b */
[C---:B-1----:R-:W-:Y:S01]  /*a460*/  ISETP.GE.U32.AND P2, PT, R3.reuse, R5, PT ;  /* 0x000000050300720c */ /* 0x042fe20003f46070 */
[----:B------:R-:W-:Y:S01]  /*a470*/  IMAD.MOV.U32 R155, RZ, RZ, R189 ;  /* 0x000000ffff9b7224 */ /* 0x000fe200078e00bd */
[----:B------:R-:W-:Y:S02]  /*a480*/  LOP3.LUT R5, R136, 0xffff, RZ, 0xc0, !PT ;  /* 0x0000ffff88057812 */ /* 0x000fe400078ec0ff */
[----:B------:R-:W-:Y:S02]  /*a490*/  ISETP.GE.U32.AND P3, PT, R3, R6, PT ;  /* 0x000000060300720c */ /* 0x000fe40003f66070 */
[----:B------:R1:W-:Y:S01]  /*a4a0*/  MUFU.EX2 R154, R157 ;  /* 0x0000009d009a7308 */ /* 0x0003e20000000800 */
[----:B------:R-:W-:Y:S02]  /*a4b0*/  SHF.R.U32.HI R6, RZ, 0x10, R136 ;  /* 0x00000010ff067819 */ /* 0x000fe40000011688 */
[----:B------:R-:W-:Y:S02]  /*a4c0*/  SHF.R.U32.HI R5, RZ, 0x8, R5 ;  /* 0x00000008ff057819 */ /* 0x000fe40000011605 */
[----:B------:R-:W-:Y:S02]  /*a4d0*/  LOP3.LUT R6, R6, 0xff, RZ, 0xc0, !PT ;  /* 0x000000ff06067812 */ /* 0x000fe400078ec0ff */
[----:B------:R-:W-:Y:S02]  /*a4e0*/  LOP3.LUT R5, R5, 0xffff, RZ, 0xc0, !PT ;  /* 0x0000ffff05057812 */ /* 0x000fe400078ec0ff */
[----:B--2---:R-:W-:Y:S02]  /*a4f0*/  F2FP.PACK_AB R145, R141, R146 ;  /* 0x000000928d91723e */ /* 0x004fe400000000ff */
[----:B------:R-:W-:Y:S02]  /*a500*/  ISETP.GE.U32.AND P1, PT, R3, R5, PT ;  /* 0x000000050300720c */ /* 0x000fe40003f26070 */
[----:B------:R-:W-:Y:S01]  /*a510*/  F2FP.PACK_AB R5, R185, R166 ;  /* 0x000000a6b905723e */ /* 0x000fe200000000ff */
[----:B------:R-:W-:Y:S01]  /*a520*/  IMAD.MOV.U32 R166, RZ, RZ, R150 ;  /* 0x000000ffffa67224 */ /* 0x000fe200078e0096 */
[----:B------:R-:W-:Y:S01]  /*a530*/  IADD3.X R185, R183, UR27, RZ, P0, !PT ;  /* 0x0000001bb7b97c10 */ /* 0x000fe200087fe4ff */
[----:B------:R-:W-:Y:S01]  /*a540*/  IMAD.MOV.U32 R150, RZ, RZ, R147 ;  /* 0x000000ffff967224 */ /* 0x000fe200078e0093 */
[----:B------:R-:W-:Y:S01]  /*a550*/  ISETP.GE.U32.AND P0, PT, R3, R6, PT ;  /* 0x000000060300720c */ /* 0x000fe20003f06070 */
[----:B------:R-:W-:Y:S01]  /*a560*/  IMAD.MOV.U32 R147, RZ, RZ, R161 ;  /* 0x000000ffff937224 */ /* 0x000fe200078e00a1 */
[----:B------:R-:W2:Y:S01]  /*a570*/  MUFU.EX2 R6, R178 ;  /* 0x000000b200067308 */ /* 0x000ea20000000800 */
[----:B------:R-:W-:Y:S01]  /*a580*/  IMAD.MOV.U32 R161, RZ, RZ, R148 ;  /* 0x000000ffffa17224 */ /* 0x000fe200078e0094 */
[C---:B------:R-:W-:Y:S01]  /*a590*/  PRMT R138, R5.reuse, 0x7632, R138 ;  /* 0x00007632058a7816 */ /* 0x040fe2000000008a */
[----:B------:R-:W-:Y:S01]  /*a5a0*/  FADD.FTZ R148, R146, R137 ;  /* 0x0000008992947221 */ /* 0x000fe20000010000 */
[C---:B------:R-:W-:Y:S01]  /*a5b0*/  LOP3.LUT R137, R166.reuse, 0xff, RZ, 0xc0, !PT ;  /* 0x000000ffa6897812 */ /* 0x040fe200078ec0ff */
[----:B------:R-:W-:Y:S01]  /*a5c0*/  @!P2 HADD2 R246, -R5.H0_H0, -RZ.H0_H0 ;  /* 0xa00000ff05f6a230 */ /* 0x000fe20000000900 */
[----:B------:R-:W-:Y:S01]  /*a5d0*/  PRMT R136, R5, 0x5410, R138 ;  /* 0x0000541005887816 */ /* 0x000fe2000000008a */
[----:B------:R-:W-:Y:S01]  /*a5e0*/  @!P1 HADD2 R245, -R138.H0_H0, -RZ.H0_H0 ;  /* 0xa00000ff8af59230 */ /* 0x000fe20000000900 */
[----:B------:R-:W-:Y:S02]  /*a5f0*/  FADD.FTZ R141, R141, R148 ;  /* 0x000000948d8d7221 */ /* 0x000fe40000010000 */
[----:B------:R3:W4:Y:S01]  /*a600*/  MUFU.EX2 R146, R143 ;  /* 0x0000008f00927308 */ /* 0x0007220000000800 */
[----:B------:R-:W-:Y:S01]  /*a610*/  @!P0 HADD2 R244, -R140.H0_H0, -RZ.H0_H0 ;  /* 0xa00000ff8cf48230 */ /* 0x000fe20000000900 */
[----:B------:R-:W-:Y:S01]  /*a620*/  @!P1 PRMT R138, R245, 0x5410, RZ ;  /* 0x00005410f58a9816 */ /* 0x000fe200000000ff */
[----:B-1----:R-:W-:Y:S01]  /*a630*/  IMAD.MOV.U32 R157, RZ, RZ, R155 ;  /* 0x000000ffff9d7224 */ /* 0x002fe200078e009b */
[----:B------:R-:W-:Y:S02]  /*a640*/  ISETP.GE.U32.AND P1, PT, R3, R137, PT ;  /* 0x000000890300720c */ /* 0x000fe40003f26070 */
[----:B------:R-:W-:Y:S01]  /*a650*/  LOP3.LUT R137, R166, 0xffff, RZ, 0xc0, !PT ;  /* 0x0000ffffa6897812 */ /* 0x000fe200078ec0ff */
[----:B------:R-:W-:Y:S01]  /*a660*/  STG.E.U16 [R182.64+0x2], R138 ;  /* 0x0000028ab6007986 */ /* 0x000fe2000c10150e */
[----:B------:R-:W-:Y:S02]  /*a670*/  @!P2 PRMT R5, R246, 0x5410, RZ ;  /* 0x00005410f605a816 */ /* 0x000fe400000000ff */
[----:B------:R-:W-:Y:S01]  /*a680*/  SHF.R.U32.HI R137, RZ, 0x8, R137 ;  /* 0x00000008ff897819 */ /* 0x000fe20000011689 */
[----:B------:R-:W-:Y:S02]  /*a690*/  MUFU.EX2 R151, R161 ;  /* 0x000000a100977308 */ /* 0x000fe40000000800 */
[----:B------:R1:W-:Y:S01]  /*a6a0*/  STG.E.U16 [R182.64], R5 ;  /* 0x00000005b6007986 */ /* 0x0003e2000c10150e */
[----:B--2---:R-:W-:Y:S01]  /*a6b0*/  FADD.FTZ R139, R6, R139 ;  /* 0x0000008b068b7221 */ /* 0x004fe20000010000 */
[C---:B------:R-:W-:Y:S03]  /*a6c0*/  F2FP.PACK_AB R6, R142.reuse, R6 ;  /* 0x000000068e06723e */ /* 0x040fe600000000ff */
[--C-:B------:R-:W-:Y:S01]  /*a6d0*/  FADD.FTZ R142, R142, R139.reuse ;  /* 0x0000008b8e8e7221 */ /* 0x100fe20000010000 */
[----:B------:R-:W-:Y:S01]  /*a6e0*/  PRMT R139, R140, 0x7632, R139 ;  /* 0x000076328c8b7816 */ /* 0x000fe2000000008b */
[----:B------:R-:W-:Y:S01]  /*a6f0*/  @!P1 HADD2 R242, -R6.H0_H0, -RZ.H0_H0 ;  /* 0xa00000ff06f29230 */ /* 0x000fe20000000900 */
[----:B------:R-:W-:Y:S01]  /*a700*/  MUFU.EX2 R161, R156 ;  /* 0x0000009c00a17308 */ /* 0x000fe20000000800 */
[----:B------:R-:W-:Y:S01]  /*a710*/  FADD.FTZ R148, R144, R142 ;  /* 0x0000008e90947221 */ /* 0x000fe20000010000 */
[----:B------:R-:W-:Y:S01]  /*a720*/  SHF.R.U32.HI R142, RZ, 0x18, R166 ;  /* 0x00000018ff8e7819 */ /* 0x000fe200000116a6 */
[----:B------:R-:W-:Y:S01]  /*a730*/  @!P3 HADD2 R243, -R139.H0_H0, -RZ.H0_H0 ;  /* 0xa00000ff8bf3b230 */ /* 0x000fe20000000900 */
[----:B---3--:R-:W-:Y:S02]  /*a740*/  LOP3.LUT R143, R137, 0xffff, RZ, 0xc0, !PT ;  /* 0x0000ffff898f7812 */ /* 0x008fe400078ec0ff */
[----:B------:R-:W-:Y:S02]  /*a750*/  PRMT R137, R140, 0x5410, R139 ;  /* 0x000054108c897816 */ /* 0x000fe4000000008b */
[----:B------:R-:W-:Y:S02]  /*a760*/  @!P0 PRMT R140, R244, 0x5410, RZ ;  /* 0x00005410f48c8816 */ /* 0x000fe400000000ff */
[----:B------:R-:W-:Y:S01]  /*a770*/  ISETP.GE.U32.AND P0, PT, R3, R143, PT ;  /* 0x0000008f0300720c */ /* 0x000fe20003f06070 */
[----:B------:R2:W-:Y:S01]  /*a780*/  MUFU.EX2 R156, R153 ;  /* 0x00000099009c7308 */ /* 0x0005e20000000800 */
[----:B------:R-:W-:Y:S01]  /*a790*/  @!P3 PRMT R139, R243, 0x5410, RZ ;  /* 0x00005410f38bb816 */ /* 0x000fe200000000ff */
[----:B------:R3:W-:Y:S01]  /*a7a0*/  STG.E.U16 [R184.64], R140 ;  /* 0x0000008cb8007986 */ /* 0x0007e2000c10150e */
[----:B------:R-:W-:Y:S02]  /*a7b0*/  F2FP.PACK_AB R144, R179, R144 ;  /* 0x00000090b390723e */ /* 0x000fe400000000ff */
[----:B------:R-:W-:Y:S01]  /*a7c0*/  ISETP.GE.U32.AND P2, PT, R3, R142, PT ;  /* 0x0000008e0300720c */ /* 0x000fe20003f46070 */
[----:B------:R3:W-:Y:S01]  /*a7d0*/  STG.E.U16 [R184.64+0x2], R139 ;  /* 0x0000028bb8007986 */ /* 0x0007e2000c10150e */
[----:B----4-:R-:W-:Y:S01]  /*a7e0*/  FADD.FTZ R142, R146, R141 ;  /* 0x0000008d928e7221 */ /* 0x010fe20000010000 */
[C---:B-1----:R-:W-:Y:S02]  /*a7f0*/  PRMT R5, R6.reuse, 0x7632, R5 ;  /* 0x0000763206057816 */ /* 0x042fe40000000005 */
[----:B------:R1:W4:Y:S02]  /*a800*/  MUFU.EX2 R143, R150 ;  /* 0x00000096008f7308 */ /* 0x0003240000000800 */
[----:B------:R-:W-:Y:S01]  /*a810*/  PRMT R138, R6, 0x5410, R5 ;  /* 0x00005410068a7816 */ /* 0x000fe20000000005 */
[----:B------:R-:W-:Y:S01]  /*a820*/  @!P0 HADD2 R240, -R5.H0_H0, -RZ.H0_H0 ;  /* 0xa00000ff05f08230 */ /* 0x000fe20000000900 */
[----:B------:R-:W-:Y:S04]  /*a830*/  @!P1 PRMT R6, R242, 0x5410, RZ ;  /* 0x00005410f2069816 */ /* 0x000fe800000000ff */
[----:B------:R-:W-:Y:S01]  /*a840*/  @!P0 PRMT R5, R240, 0x5410, RZ ;  /* 0x00005410f0058816 */ /* 0x000fe200000000ff */
[----:B------:R-:W-:Y:S04]  /*a850*/  STG.E.U16 [R182.64+0x10], R6 ;  /* 0x00001006b6007986 */ /* 0x000fe8000c10150e */
[----:B------:R4:W-:Y:S01]  /*a860*/  STG.E.U16 [R182.64+0x12], R5 ;  /* 0x00001205b6007986 */ /* 0x0009e2000c10150e */
[----:B--2---:R-:W-:Y:S04]  /*a870*/  IMAD.MOV.U32 R153, RZ, RZ, R191 ;  /* 0x000000ffff997224 */ /* 0x004fe800078e00bf */
[----:B------:R-:W-:Y:S01]  /*a880*/  IMAD.MOV.U32 R157, RZ, RZ, R153 ;  /* 0x000000ffff9d7224 */ /* 0x000fe200078e0099 */
[C---:B---3--:R-:W-:Y:S04]  /*a890*/  PRMT R140, R145.reuse, 0x7632, R140 ;  /* 0x00007632918c7816 */ /* 0x048fe8000000008c */
[----:B------:R-:W-:Y:S01]  /*a8a0*/  PRMT R139, R145, 0x5410, R140 ;  /* 0x00005410918b7816 */ /* 0x000fe2000000008c */
[----:B-1----:R-:W-:Y:S01]  /*a8b0*/  IMAD.MOV.U32 R150, RZ, RZ, R147 ;  /* 0x000000ffff967224 */ /* 0x002fe200078e0093 */
[----:B------:R-:W-:Y:S01]  /*a8c0*/  SHF.R.U32.HI R147, RZ, 0x10, R166 ;  /* 0x00000010ff937819 */ /* 0x000fe200000116a6 */
[C---:B----4-:R-:W-:Y:S01]  /*a8d0*/  FADD.FTZ R142, R143.reuse, R142 ;  /* 0x0000008e8f8e7221 */ /* 0x050fe20000010000 */
[----:B------:R-:W-:Y:S01]  /*a8e0*/  F2FP.PACK_AB R146, R143, R146 ;  /* 0x000000928f92723e */ /* 0x000fe200000000ff */
[----:B------:R-:W-:Y:S01]  /*a8f0*/  @!P2 HADD2 R239, -R140.H0_H0, -RZ.H0_H0 ;  /* 0xa00000ff8cefa230 */ /* 0x000fe20000000900 */
[----:B------:R-:W-:Y:S04]  /*a900*/  LOP3.LUT R147, R147, 0xff, RZ, 0xc0, !PT ;  /* 0x000000ff93937812 */ /* 0x000fe800078ec0ff */
[----:B------:R-:W-:Y:S01]  /*a910*/  ISETP.GE.U32.AND P3, PT, R3, R147, PT ;  /* 0x000000930300720c */ /* 0x000fe20003f66070 */
[----:B------:R-:W-:Y:S01]  /*a920*/  FADD.FTZ R147, R179, R148 ;  /* 0x00000094b3937221 */ /* 0x000fe20000010000 */
[----:B------:R-:W-:Y:S01]  /*a930*/  @!P2 PRMT R140, R239, 0x5410, RZ ;  /* 0x00005410ef8ca816 */ /* 0x000fe200000000ff */
[----:B------:R-:W-:Y:S01]  /*a940*/  IMAD.WIDE.U32 R178, R165, -0x2daee0ad, RZ ;  /* 0xd2511f53a5b27825 */ /* 0x000fe200078e00ff */
[----:B------:R1:W2:Y:S03]  /*a950*/  MUFU.EX2 R148, R150 ;  /* 0x0000009600947308 */ /* 0x0002a60000000800 */
[----:B------:R-:W-:Y:S01]  /*a960*/  STG.E.U16 [R184.64+0x12], R140 ;  /* 0x0000128cb8007986 */ /* 0x000fe2000c10150e */
[--C-:B------:R-:W-:Y:S02]  /*a970*/  LOP3.LUT R143, R179, UR20, R176.reuse, 0x96, !PT ;  /* 0x00000014b38f7c12 */ /* 0x100fe4000f8e96b0 */
[----:B------:R-:W-:Y:S02]  /*a980*/  LOP3.LUT R5, R178, 0xff, RZ, 0xc0, !PT ;  /* 0x000000ffb2057812 */ /* 0x000fe400078ec0ff */
[----:B------:R-:W-:Y:S01]  /*a990*/  LOP3.LUT R141, R143, 0xff, RZ, 0xc0, !PT ;  /* 0x000000ff8f8d7812 */ /* 0x000fe200078ec0ff */
[----:B------:R-:W-:Y:S01]  /*a9a0*/  @!P3 HADD2 R241, -R145.H0_H0, -RZ.H0_H0 ;  /* 0xa00000ff91f1b230 */ /* 0x000fe20000000900 */
[----:B------:R3:W4:Y:S01]  /*a9b0*/  MUFU.EX2 R165, R4 ;  /* 0x0000000400a57308 */ /* 0x0007220000000800 */
[----:B------:R-:W-:Y:S02]  /*a9c0*/  LOP3.LUT R176, R179, UR20, R176, 0x96, !PT ;  /* 0x00000014b3b07c12 */ /* 0x000fe4000f8e96b0 */
[----:B------:R-:W-:Y:S02]  /*a9d0*/  ISETP.GE.U32.AND P1, PT, R3, R141, PT ;  /* 0x0000008d0300720c */ /* 0x000fe40003f26070 */
[----:B------:R-:W-:Y:S02]  /*a9e0*/  LOP3.LUT R141, R143, 0xffff, RZ, 0xc0, !PT ;  /* 0x0000ffff8f8d7812 */ /* 0x000fe400078ec0ff */
[----:B------:R-:W-:Y:S02]  /*a9f0*/  @!P3 PRMT R145, R241, 0x5410, RZ ;  /* 0x00005410f191b816 */ /* 0x000fe400000000ff */
[----:B------:R-:W-:Y:S02]  /*aa00*/  SHF.R.U32.HI R141, RZ, 0x8, R141 ;  /* 0x00000008ff8d7819 */ /* 0x000fe4000001168d */
[----:B------:R-:W-:Y:S01]  /*aa10*/  ISETP.GE.U32.AND P3, PT, R3, R5, PT ;  /* 0x000000050300720c */ /* 0x000fe20003f66070 */
[----:B------:R4:W-:Y:S01]  /*aa20*/  STG.E.U16 [R184.64+0x10], R145 ;  /* 0x00001091b8007986 */ /* 0x0009e2000c10150e */
[----:B------:R-:W-:Y:S02]  /*aa30*/  LOP3.LUT R141, R141, 0xffff, RZ, 0xc0, !PT ;  /* 0x0000ffff8d8d7812 */ /* 0x000fe400078ec0ff */
[----:B-1----:R-:W-:Y:S01]  /*aa40*/  SHF.R.U32.HI R150, RZ, 0x10, R143 ;  /* 0x00000010ff967819 */ /* 0x002fe2000001168f */
[----:B------:R-:W-:Y:S01]  /*aa50*/  @!P1 HADD2 R238, -R144.H0_H0, -RZ.H0_H0 ;  /* 0xa00000ff90ee9230 */ /* 0x000fe20000000900 */
[C---:B------:R-:W-:Y:S02]  /*aa60*/  ISETP.GE.U32.AND P0, PT, R3.reuse, R141, PT ;  /* 0x0000008d0300720c */ /* 0x040fe40003f06070 */
[----:B------:R-:W-:Y:S02]  /*aa70*/  PRMT R141, R144, 0x7632, R141 ;  /* 0x00007632908d7816 */ /* 0x000fe4000000008d */
[----:B------:R-:W-:Y:S02]  /*aa80*/  LOP3.LUT R150, R150, 0xff, RZ, 0xc0, !PT ;  /* 0x000000ff96967812 */ /* 0x000fe400078ec0ff */
[----:B------:R-:W-:Y:S01]  /*aa90*/  SHF.R.U32.HI R143, RZ, 0x18, R143 ;  /* 0x00000018ff8f7819 */ /* 0x000fe2000001168f */
[----:B---3--:R-:W-:Y:S01]  /*aaa0*/  IMAD.MOV.U32 R4, RZ, RZ, R166 ;  /* 0x000000ffff047224 */ /* 0x008fe200078e00a6 */
[----:B------:R-:W-:Y:S01]  /*aab0*/  ISETP.GE.U32.AND P2, PT, R3, R150, PT ;  /* 0x000000960300720c */ /* 0x000fe20003f46070 */
[----:B--2---:R-:W-:Y:S01]  /*aac0*/  FADD.FTZ R150, R148, R147 ;  /* 0x0000009394967221 */ /* 0x004fe20000010000 */
[----:B------:R-:W-:Y:S02]  /*aad0*/  LOP3.LUT R5, R178, 0xffff, RZ, 0xc0, !PT ;  /* 0x0000ffffb2057812 */ /* 0x000fe400078ec0ff */
[C---:B------:R-:W-:Y:S01]  /*aae0*/  F2FP.PACK_AB R6, R151.reuse, R148 ;  /* 0x000000949706723e */ /* 0x040fe200000000ff */
[----:B------:R-:W-:Y:S01]  /*aaf0*/  @!P0 HADD2 R237, -R141.H0_H0, -RZ.H0_H0 ;  /* 0xa00000ff8ded8230 */ /* 0x000fe20000000900 */
[----:B------:R-:W-:Y:S01]  /*ab00*/  FADD.FTZ R147, R151, R150 ;  /* 0x0000009697937221 */ /* 0x000fe20000010000 */
[----:B------:R-:W-:Y:S01]  /*ab10*/  PRMT R150, R144, 0x5410, R141 ;  /* 0x0000541090967816 */ /* 0x000fe2000000008d */
[----:B------:R-:W-:Y:S01]  /*ab20*/  FADD.FTZ R151, R149, R142 ;  /* 0x0000008e95977221 */ /* 0x000fe20000010000 */
[----:B------:R-:W-:Y:S01]  /*ab30*/  @!P1 PRMT R144, R238, 0x5410, RZ ;  /* 0x00005410ee909816 */ /* 0x000fe200000000ff */
[----:B------:R-:W-:Y:S01]  /*ab40*/  @!P3 HADD2 R229, -R6.H0_H0, -RZ.H0_H0 ;  /* 0xa00000ff06e5b230 */ /* 0x000fe20000000900 */
[----:B------:R-:W-:Y:S02]  /*ab50*/  @!P0 PRMT R141, R237, 0x5410, RZ ;  /* 0x00005410ed8d8816 */ /* 0x000fe400000000ff */
[----:B------:R-:W-:Y:S01]  /*ab60*/  ISETP.GE.U32.AND P0, PT, R3, R143, PT ;  /* 0x0000008f0300720c */ /* 0x000fe20003f06070 */
[----:B------:R1:W-:Y:S01]  /*ab70*/  STG.E.U16 [R182.64+0x20], R144 ;  /* 0x00002090b6007986 */ /* 0x0003e2000c10150e */
[----:B------:R-:W-:Y:S01]  /*ab80*/  SHF.R.U32.HI R5, RZ, 0x8, R5 ;  /* 0x00000008ff057819 */ /* 0x000fe20000011605 */
[----:B------:R-:W-:Y:S01]  /*ab90*/  @!P2 HADD2 R235, -R146.H0_H0, -RZ.H0_H0 ;  /* 0xa00000ff92eba230 */ /* 0x000fe20000000900 */
[----:B------:R-:W-:Y:S01]  /*aba0*/  PRMT R143, R146, 0x7632, R143 ;  /* 0x00007632928f7816 */ /* 0x000fe2000000008f */
[----:B------:R2:W-:Y:S01]  /*abb0*/  STG.E.U16 [R182.64+0x22], R141 ;  /* 0x0000228db6007986 */ /* 0x0005e2000c10150e */
[----:B------:R-:W-:Y:S02]  /*abc0*/  LOP3.LUT R5, R5, 0xffff, RZ, 0xc0, !PT ;  /* 0x0000ffff05057812 */ /* 0x000fe400078ec0ff */
[----:B----4-:R-:W-:Y:S02]  /*abd0*/  LOP3.LUT R145, R159, UR32, RZ, 0x3c, !PT ;  /* 0x000000209f917c12 */ /* 0x010fe4000f8e3cff */
[----:B------:R-:W-:Y:S02]  /*abe0*/  ISETP.GE.U32.AND P1, PT, R3, R5, PT ;  /* 0x000000050300720c */ /* 0x000fe40003f26070 */
[--C-:B------:R-:W-:Y:S01]  /*abf0*/  SHF.R.U32.HI R5, RZ, 0x10, R178.reuse ;  /* 0x00000010ff057819 */ /* 0x100fe200000116b2 */
[----:B------:R-:W-:Y:S01]  /*ac00*/  @!P0 HADD2 R232, -R143.H0_H0, -RZ.H0_H0 ;  /* 0xa00000ff8fe88230 */ /* 0x000fe20000000900 */
[----:B------:R-:W-:Y:S01]  /*ac10*/  IMAD.WIDE.U32 R158, R145, -0x326172a9, RZ ;  /* 0xcd9e8d57919e7825 */ /* 0x000fe200078e00ff */
[C---:B------:R-:W-:Y:S02]  /*ac20*/  F2FP.PACK_AB R142, R152.reuse, R149 ;  /* 0x00000095988e723e */ /* 0x040fe400000000ff */
[----:B------:R-:W-:Y:S01]  /*ac30*/  LOP3.LUT R5, R5, 0xff, RZ, 0xc0, !PT ;  /* 0x000000ff05057812 */ /* 0x000fe200078ec0ff */
[----:B------:R-:W-:Y:S01]  /*ac40*/  FADD.FTZ R152, R152, R151 ;  /* 0x0000009798987221 */ /* 0x000fe20000010000 */
[----:B------:R-:W-:Y:S02]  /*ac50*/  PRMT R149, R146, 0x5410, R143 ;  /* 0x0000541092957816 */ /* 0x000fe4000000008f */
[----:B------:R-:W-:Y:S02]  /*ac60*/  @!P0 PRMT R143, R232, 0x5410, RZ ;  /* 0x00005410e88f8816 */ /* 0x000fe400000000ff */
[----:B------:R-:W-:Y:S02]  /*ac70*/  ISETP.GE.U32.AND P0, PT, R3, R5, PT ;  /* 0x000000050300720c */ /* 0x000fe40003f06070 */
[C---:B------:R-:W-:Y:S01]  /*ac80*/  PRMT R5, R6.reuse, 0x7632, R5 ;  /* 0x0000763206057816 */ /* 0x040fe20000000005 */
[----:B------:R-:W-:Y:S01]  /*ac90*/  STG.E.U16 [R184.64+0x22], R143 ;  /* 0x0000228fb8007986 */ /* 0x000fe2000c10150e */
[----:B------:R-:W-:Y:S02]  /*aca0*/  SHF.R.U32.HI R151, RZ, 0x18, R178 ;  /* 0x00000018ff977819 */ /* 0x000fe400000116b2 */
[----:B------:R-:W-:Y:S01]  /*acb0*/  PRMT R148, R6, 0x5410, R5 ;  /* 0x0000541006947816 */ /* 0x000fe20000000005 */
[----:B------:R-:W-:Y:S01]  /*acc0*/  @!P1 HADD2 R233, -R5.H0_H0, -RZ.H0_H0 ;  /* 0xa00000ff05e99230 */ /* 0x000fe20000000900 */
[----:B------:R-:W-:Y:S02]  /*acd0*/  @!P3 PRMT R6, R229, 0x5410, RZ ;  /* 0x00005410e506b816 */ /* 0x000fe400000000ff */
[----:B------:R-:W-:Y:S02]  /*ace0*/  ISETP.GE.U32.AND P3, PT, R3, R151, PT ;  /* 0x000000970300720c */ /* 0x000fe40003f66070 */
[----:B------:R-:W-:Y:S01]  /*acf0*/  LOP3.LUT R151, R159, UR31, R162, 0x96, !PT ;  /* 0x0000001f9f977c12 */ /* 0x000fe2000f8e96a2 */
[----:B------:R-:W-:Y:S01]  /*ad00*/  @!P0 HADD2 R236, -R142.H0_H0, -RZ.H0_H0 ;  /* 0xa00000ff8eec8230 */ /* 0x000fe20000000900 */
[----:B------:R-:W-:Y:S01]  /*ad10*/  LOP3.LUT R145, R175, UR30, R158, 0x96, !PT ;  /* 0x0000001eaf917c12 */ /* 0x000fe2000f8e969e */
[----:B------:R-:W-:Y:S01]  /*ad20*/  FADD.FTZ R158, R154, R147 ;  /* 0x000000939a9e7221 */ /* 0x000fe20000010000 */
[----:B------:R-:W-:Y:S01]  /*ad30*/  F2FP.PACK_AB R140, R187, R154 ;  /* 0x0000009abb8c723e */ /* 0x000fe200000000ff */
[----:B------:R-:W-:Y:S01]  /*ad40*/  IMAD.MOV.U32 R154, RZ, RZ, R188 ;  /* 0x000000ffff9a7224 */ /* 0x000fe200078e00bc */
[----:B------:R-:W-:Y:S01]  /*ad50*/  @!P2 PRMT R146, R235, 0x5410, RZ ;  /* 0x00005410eb92a816 */ /* 0x000fe200000000ff */
[----:B------:R-:W-:Y:S01]  /*ad60*/  IMAD.WIDE.U32 R162, R151, -0x2daee0ad, RZ ;  /* 0xd2511f5397a27825 */ /* 0x000fe200078e00ff */
[----:B------:R-:W-:Y:S02]  /*ad70*/  @!P1 PRMT R5, R233, 0x5410, RZ ;  /* 0x00005410e9059816 */ /* 0x000fe400000000ff */
[----:B------:R-:W-:Y:S01]  /*ad80*/  PRMT R159, R140, 0x7632, R159 ;  /* 0x000076328c9f7816 */ /* 0x000fe2000000009f */
[----:B------:R-:W-:Y:S01]  /*ad90*/  FADD.FTZ R151, R161, R152 ;  /* 0x00000098a1977221 */ /* 0x000fe20000010000 */
[C---:B------:R-:W-:Y:S01]  /*ada0*/  F2FP.PACK_AB R161, R156.reuse, R161 ;  /* 0x000000a19ca1723e */ /* 0x040fe200000000ff */
[----:B------:R-:W-:Y:S01]  /*adb0*/  IMAD.MOV.U32 R152, RZ, RZ, R190 ;  /* 0x000000ffff987224 */ /* 0x000fe200078e00be */
[----:B------:R-:W-:Y:S01]  /*adc0*/  STG.E.U16 [R184.64+0x20], R146 ;  /* 0x00002092b8007986 */ /* 0x000fe2000c10150e */
[----:B-1----:R-:W-:Y:S01]  /*add0*/  FADD.FTZ R144, R156, R151 ;  /* 0x000000979c907221 */ /* 0x002fe20000010000 */
[----:B------:R-:W-:Y:S01]  /*ade0*/  PRMT R160, R161, 0x7632, R160 ;  /* 0x00007632a1a07816 */ /* 0x000fe200000000a0 */
[----:B------:R-:W-:Y:S01]  /*adf0*/  IMAD.MOV.U32 R156, RZ, RZ, R154 ;  /* 0x000000ffff9c7224 */ /* 0x000fe200078e009a */
[----:B------:R1:W-:Y:S01]  /*ae00*/  STG.E.U16 [R182.64+0x32], R5 ;  /* 0x00003205b6007986 */ /* 0x0003e2000c10150e */
[----:B------:R-:W-:Y:S01]  /*ae10*/  IMAD.WIDE.U32 R154, R145, -0x2daee0ad, RZ ;  /* 0xd2511f53919a7825 */ /* 0x000fe200078e00ff */
[----:B------:R-:W-:Y:S02]  /*ae20*/  SHF.R.U32.HI R151, RZ, 0x10, R178 ;  /* 0x00000010ff977819 */ /* 0x000fe400000116b2 */
[----:B------:R-:W-:Y:S01]  /*ae30*/  LOP3.LUT R145, R163, UR29, R156, 0x96, !PT ;  /* 0x0000001da3917c12 */ /* 0x000fe2000f8e969c */
[----:B------:R-:W-:Y:S01]  /*ae40*/  IMAD.MOV.U32 R156, RZ, RZ, R152 ;  /* 0x000000ffff9c7224 */ /* 0x000fe200078e0098 */
[----:B--2---:R-:W-:Y:S01]  /*ae50*/  LOP3.LUT R141, R155, UR25, R162, 0x96, !PT ;  /* 0x000000199b8d7c12 */ /* 0x004fe2000f8e96a2 */
[----:B------:R2:W-:Y:S01]  /*ae60*/  STG.E.U16 [R182.64+0x30], R6 ;  /* 0x00003006b6007986 */ /* 0x0005e2000c10150e */
[----:B------:R-:W-:Y:S01]  /*ae70*/  FADD.FTZ R147, R187, R158 ;  /* 0x0000009ebb937221 */ /* 0x000fe20000010000 */
[----:B------:R-:W-:Y:S01]  /*ae80*/  PRMT R158, R140, 0x5410, R159 ;  /* 0x000054108c9e7816 */ /* 0x000fe2000000009f */
[----:B------:R-:W-:Y:S01]  /*ae90*/  IMAD.WIDE.U32 R162, R145, -0x326172a9, RZ ;  /* 0xcd9e8d5791a27825 */ /* 0x000fe200078e00ff */
[----:B------:R3:W5:Y:S01]  /*aea0*/  LDL.LU.64 R190, [R1+0x68] ;  /* 0x0000680001be7983 */ /* 0x0007620000300a00 */
[----:B------:R-:W-:Y:S02]  /*aeb0*/  LOP3.LUT R151, R151, 0xff, RZ, 0xc0, !PT ;  /* 0x000000ff97977812 */ /* 0x000fe400078ec0ff */
[----:B------:R-:W-:Y:S01]  /*aec0*/  IMAD.WIDE.U32 R152, R141, -0x326172a9, RZ ;  /* 0xcd9e8d578d987825 */ /* 0x000fe200078e00ff */
[----:B------:R-:W-:Y:S02]  /*aed0*/  LOP3.LUT R174, R163, UR28, R174, 0x96, !PT ;  /* 0x0000001ca3ae7c12 */ /* 0x000fe4000f8e96ae */
[----:B------:R3:W5:Y:S01]  /*aee0*/  LDL.LU.64 R188, [R1+0x60] ;  /* 0x0000600001bc7983 */ /* 0x0007620000300a00 */
[----:B------:R-:W-:Y:S01]  /*aef0*/  FADD.FTZ R147, R181, R147 ;  /* 0x00000093b5937221 */ /* 0x000fe20000010000 */
[----:B------:R-:W-:Y:S01]  /*af00*/  LOP3.LUT R162, R153, UR5, R162, 0x96, !PT ;  /* 0x0000000599a27c12 */ /* 0x000fe2000f8e96a2 */
[----:B------:R-:W-:Y:S01]  /*af10*/  IMAD.WIDE.U32 R174, R174, -0x2daee0ad, RZ ;  /* 0xd2511f53aeae7825 */ /* 0x000fe200078e00ff */
[----:B------:R-:W-:Y:S03]  /*af20*/  LOP3.LUT R153, R178, 0xff, RZ, 0xc0, !PT ;  /* 0x000000ffb2997812 */ /* 0x000fe600078ec0ff */
[----:B------:R-:W-:Y:S01]  /*af30*/  IMAD.WIDE.U32 R162, R162, -0x2daee0ad, RZ ;  /* 0xd2511f53a2a27825 */ /* 0x000fe200078e00ff */
[----:B------:R-:W-:Y:S03]  /*af40*/  LOP3.LUT R154, R175, UR4, R154, 0x96, !PT ;  /* 0x00000004af9a7c12 */ /* 0x000fe6000f8e969a */
[----:B-1----:R-:W-:Y:S01]  /*af50*/  IMAD.MOV.U32 R5, RZ, RZ, R167 ;  /* 0x000000ffff057224 */ /* 0x002fe200078e00a7 */
[----:B------:R-:W-:Y:S01]  /*af60*/  LOP3.LUT R174, R163, UR9, R174, 0x96, !PT ;  /* 0x00000009a3ae7c12 */ /* 0x000fe2000f8e96ae */
[----:B------:R-:W-:Y:S04]  /*af70*/  IMAD.WIDE.U32 R154, R154, -0x326172a9, RZ ;  /* 0xcd9e8d579a9a7825 */ /* 0x000fe800078e00ff */
[----:B------:R-:W-:Y:S01]  /*af80*/  IMAD.WIDE.U32 R174, R174, -0x326172a9, RZ ;  /* 0xcd9e8d57aeae7825 */ /* 0x000fe200078e00ff */
[----:B------:R-:W-:Y:S02]  /*af90*/  LOP3.LUT R163, R155, UR11, R152, 0x96, !PT ;  /* 0x0000000b9ba37c12 */ /* 0x000fe4000f8e9698 */
[----:B------:R-:W-:Y:S01]  /*afa0*/  LOP3.LUT R155, R176, 0xff, RZ, 0xc0, !PT ;  /* 0x000000ffb09b7812 */ /* 0x000fe200078ec0ff */
[C---:B------:R-:W-:Y:S01]  /*afb0*/  FADD.FTZ R167, R180.reuse, R147 ;  /* 0x00000093b4a77221 */ /* 0x040fe20000010000 */
[----:B------:R-:W-:Y:S01]  /*afc0*/  LOP3.LUT R145, R175, UR21, R154, 0x96, !PT ;  /* 0x00000015af917c12 */ /* 0x000fe2000f8e969a */
[----:B------:R-:W-:Y:S01]  /*afd0*/  IMAD.MOV.U32 R147, RZ, RZ, R5 ;  /* 0x000000ffff937224 */ /* 0x000fe200078e0005 */
[----:B--2---:R-:W-:Y:S01]  /*afe0*/  F2FP.PACK_AB R6, R180, R181 ;  /* 0x000000b5b406723e */ /* 0x004fe200000000ff */
[----:B------:R-:W-:Y:S01]  /*aff0*/  FADD.FTZ R5, R165, R144 ;  /* 0x00000090a5057221 */ /* 0x000fe20000010000 */
[----:B------:R-:W-:Y:S01]  /*b000*/  LOP3.LUT R141, R145, 0xff, RZ, 0xc0, !PT ;  /* 0x000000ff918d7812 */ /* 0x000fe200078ec0ff */
[----:B------:R-:W-:Y:S01]  /*b010*/  IMAD.MOV.U32 R187, RZ, RZ, R157 ;  /* 0x000000ffffbb7224 */ /* 0x000fe200078e009d */
[C---:B------:R-:W-:Y:S01]  /*b020*/  F2FP.PACK_AB R165, R186.reuse, R165 ;  /* 0x000000a5baa5723e */ /* 0x040fe200000000ff */
[----:B------:R-:W-:Y:S01]  /*b030*/  FADD.FTZ R166, R186, R5 ;  /* 0x00000005baa67221 */ /* 0x000fe20000010000 */
[----:B------:R-:W-:Y:S01]  /*b040*/  ISETP.GE.U32.AND P2, PT, R3, R141, PT ;  /* 0x0000008d0300720c */ /* 0x000fe20003f46070 */
[----:B------:R-:W-:Y:S01]  /*b050*/  IMAD.MOV.U32 R186, RZ, RZ, R156 ;  /* 0x000000ffffba7224 */ /* 0x000fe200078e009c */
[----:B------:R-:W-:Y:S01]  /*b060*/  LOP3.LUT R141, R145, 0xffff, RZ, 0xc0, !PT ;  /* 0x0000ffff918d7812 */ /* 0x000fe200078ec0ff */
[----:B------:R-:W1:Y:S01]  /*b070*/  LDC.U8 R187, c[0x0][0x2d8] ;  /* 0x0000b600ffbb7b82 */ /* 0x000e620000000000 */
[----:B------:R-:W-:Y:S01]  /*b080*/  PRMT R157, R161, 0x5410, R160 ;  /* 0x00005410a19d7816 */ /* 0x000fe200000000a0 */
[----:B------:R-:W-:Y:S01]  /*b090*/  MUFU.EX2 R181, R168 ;  /* 0x000000a800b57308 */ /* 0x000fe20000000800 */
[--C-:B------:R-:W-:Y:S02]  /*b0a0*/  SHF.R.U32.HI R146, RZ, 0x8, R141.reuse ;  /* 0x00000008ff927819 */ /* 0x100fe4000001168d */
[----:B------:R-:W-:Y:S02]  /*b0b0*/  PRMT R141, R142, 0x7632, R141 ;  /* 0x000076328e8d7816 */ /* 0x000fe4000000008d */
[----:B------:R-:W-:Y:S01]  /*b0c0*/  LOP3.LUT R143, R146, 0xffff, RZ, 0xc0, !PT ;  /* 0x0000ffff928f7812 */ /* 0x000fe200078ec0ff */
[----:B------:R-:W-:Y:S01]  /*b0d0*/  IMAD.MOV.U32 R146, RZ, RZ, R4 ;  /* 0x000000ffff927224 */ /* 0x000fe200078e0004 */
[----:B------:R-:W-:Y:S01]  /*b0e0*/  PRMT R152, R142, 0x5410, R141 ;  /* 0x000054108e987816 */ /* 0x000fe2000000008d */
[----:B------:R-:W-:Y:S01]  /*b0f0*/  @!P3 HADD2 R234, -R141.H0_H0, -RZ.H0_H0 ;  /* 0xa00000ff8deab230 */ /* 0x000fe20000000900 */
[----:B------:R-:W-:Y:S01]  /*b100*/  @!P0 PRMT R142, R236, 0x5410, RZ ;  /* 0x00005410ec8e8816 */ /* 0x000fe200000000ff */
[----:B------:R-:W-:Y:S01]  /*b110*/  @!P2 HADD2 R231, -R140.H0_H0, -RZ.H0_H0 ;  /* 0xa00000ff8ce7a230 */ /* 0x000fe20000000900 */
[----:B------:R-:W-:Y:S02]  /*b120*/  ISETP.GE.U32.AND P1, PT, R3, R143, PT ;  /* 0x0000008f0300720c */ /* 0x000fe40003f26070 */
[----:B------:R-:W-:Y:S01]  /*b130*/  @!P3 PRMT R141, R234, 0x5410, RZ ;  /* 0x00005410ea8db816 */ /* 0x000fe200000000ff */
[----:B------:R2:W-:Y:S01]  /*b140*/  STG.E.U16 [R184.64+0x30], R142 ;  /* 0x0000308eb8007986 */ /* 0x0005e2000c10150e */
[--C-:B------:R-:W-:Y:S02]  /*b150*/  SHF.R.U32.HI R143, RZ, 0x10, R145.reuse ;  /* 0x00000010ff8f7819 */ /* 0x100fe40000011691 */
[----:B------:R-:W-:Y:S01]  /*b160*/  SHF.R.U32.HI R145, RZ, 0x18, R145 ;  /* 0x00000018ff917819 */ /* 0x000fe20000011691 */
[----:B------:R4:W-:Y:S01]  /*b170*/  STG.E.U16 [R184.64+0x32], R141 ;  /* 0x0000328db8007986 */ /* 0x0009e2000c10150e */
[----:B------:R-:W-:Y:S02]  /*b180*/  @!P2 PRMT R140, R231, 0x5410, RZ ;  /* 0x00005410e78ca816 */ /* 0x000fe400000000ff */
[----:B------:R-:W-:Y:S02]  /*b190*/  ISETP.GE.U32.AND P2, PT, R3, R145, PT ;  /* 0x000000910300720c */ /* 0x000fe40003f46070 */
[----:B------:R-:W-:Y:S01]  /*b1a0*/  LOP3.LUT R143, R143, 0xff, RZ, 0xc0, !PT ;  /* 0x000000ff8f8f7812 */ /* 0x000fe200078ec0ff */
[----:B------:R3:W-:Y:S01]  /*b1b0*/  STG.E.U16 [R182.64+0x40], R140 ;  /* 0x0000408cb6007986 */ /* 0x0007e2000c10150e */
[----:B-1----:R-:W-:Y:S01]  /*b1c0*/  PRMT R4, R187, 0x7054, R187 ;  /* 0x00007054bb047816 */ /* 0x002fe200000000bb */
[----:B------:R-:W-:Y:S01]  /*b1d0*/  @!P1 HADD2 R230, -R159.H0_H0, -RZ.H0_H0 ;  /* 0xa00000ff9fe69230 */ /* 0x000fe20000000900 */
[----:B------:R-:W-:Y:S01]  /*b1e0*/  ISETP.GE.U32.AND P0, PT, R3, R143, PT ;  /* 0x0000008f0300720c */ /* 0x000fe20003f06070 */
[----:B------:R-:W1:Y:S01]  /*b1f0*/  MUFU.EX2 R187, R169 ;  /* 0x000000a900bb7308 */ /* 0x000e620000000800 */
[----:B------:R-:W-:Y:S02]  /*b200*/  LOP3.LUT R143, R147, UR21, R186, 0x96, !PT ;  /* 0x00000015938f7c12 */ /* 0x000fe4000f8e96ba */
[----:B------:R-:W-:Y:S02]  /*b210*/  SHF.R.U32.HI R144, RZ, 0x18, R146 ;  /* 0x00000018ff907819 */ /* 0x000fe40000011692 */
[----:B------:R-:W-:Y:S01]  /*b220*/  SHF.R.U32.HI R145, RZ, 0x18, R176 ;  /* 0x00000018ff917819 */ /* 0x000fe200000116b0 */
[----:B------:R-:W-:Y:S01]  /*b230*/  @!P2 HADD2 R227, -R160.H0_H0, -RZ.H0_H0 ;  /* 0xa00000ffa0e3a230 */ /* 0x000fe20000000900 */
[----:B------:R-:W-:Y:S02]  /*b240*/  @!P1 PRMT R159, R230, 0x5410, RZ ;  /* 0x00005410e69f9816 */ /* 0x000fe400000000ff */
[----:B------:R-:W-:Y:S02]  /*b250*/  LOP3.LUT R5, R174, 0xff, RZ, 0xc0, !PT ;  /* 0x000000ffae057812 */ /* 0x000fe400078ec0ff */
[----:B------:R-:W-:Y:S01]  /*b260*/  @!P2 PRMT R160, R227, 0x5410, RZ ;  /* 0x00005410e3a0a816 */ /* 0x000fe200000000ff */
[----:B------:R-:W-:Y:S01]  /*b270*/  STG.E.U16 [R182.64+0x42], R159 ;  /* 0x0000429fb6007986 */ /* 0x000fe2000c10150e */
[----:B--2---:R-:W-:Y:S01]  /*b280*/  SHF.R.U32.HI R142, RZ, 0x18, R174 ;  /* 0x00000018ff8e7819 */ /* 0x004fe200000116ae */
[----:B------:R-:W-:Y:S01]  /*b290*/  @!P0 HADD2 R228, -R161.H0_H0, -RZ.H0_H0 ;  /* 0xa00000ffa1e48230 */ /* 0x000fe20000000900 */
[----:B------:R-:W-:Y:S01]  /*b2a0*/  ISETP.GE.U32.AND P3, PT, R3, R5, PT ;  /* 0x000000050300720c */ /* 0x000fe20003f66070 */
[----:B------:R-:W-:Y:S01]  /*b2b0*/  STG.E.U16 [R184.64+0x42], R160 ;  /* 0x000042a0b8007986 */ /* 0x000fe2000c10150e */
[----:B----4-:R-:W-:Y:S02]  /*b2c0*/  LOP3.LUT R141, R143, 0xffff, RZ, 0xc0, !PT ;  /* 0x0000ffff8f8d7812 */ /* 0x010fe400078ec0ff */
[----:B------:R-:W-:Y:S02]  /*b2d0*/  ISETP.GE.U32.AND P2, PT, R3, R142, PT ;  /* 0x0000008e0300720c */ /* 0x000fe40003f46070 */
[----:B------:R-:W-:Y:S02]  /*b2e0*/  LOP3.LUT R142, R143, 0xff, RZ, 0xc0, !PT ;  /* 0x000000ff8f8e7812 */ /* 0x000fe400078ec0ff */
[----:B------:R-:W-:Y:S02]  /*b2f0*/  SHF.R.U32.HI R141, RZ, 0x8, R141 ;  /* 0x00000008ff8d7819 */ /* 0x000fe4000001168d */
[----:B------:R-:W-:Y:S02]  /*b300*/  @!P0 PRMT R161, R228, 0x5410, RZ ;  /* 0x00005410e4a18816 */ /* 0x000fe400000000ff */
[----:B------:R-:W-:Y:S01]  /*b310*/  PRMT R141, R142, 0x5410, R141 ;  /* 0x000054108e8d7816 */ /* 0x000fe2000000008d */
[----:B------:R-:W-:Y:S01]  /*b320*/  @!P3 HADD2 R225, -R6.H0_H0, -RZ.H0_H0 ;  /* 0xa00000ff06e1b230 */ /* 0x000fe20000000900 */
[--C-:B------:R-:W-:Y:S01]  /*b330*/  SHF.R.U32.HI R142, RZ, 0x10, R143.reuse ;  /* 0x00000010ff8e7819 */ /* 0x100fe2000001168f */
[----:B------:R-:W-:Y:S01]  /*b340*/  STG.E.U16 [R184.64+0x40], R161 ;  /* 0x000040a1b8007986 */ /* 0x000fe2000c10150e */
[----:B------:R-:W-:Y:S01]  /*b350*/  SHF.R.U32.HI R143, RZ, 0x18, R143 ;  /* 0x00000018ff8f7819 */ /* 0x000fe2000001168f */
[--C-:B------:R-:W-:Y:S01]  /*b360*/  HSET2.LE.AND R141, R141, R4.reuse, PT ;  /* 0x000000048d8d7233 */ /* 0x100fe20003803000 */
[----:B------:R-:W-:Y:S02]  /*b370*/  LOP3.LUT R142, R142, 0xff, RZ, 0xc0, !PT ;  /* 0x000000ff8e8e7812 */ /* 0x000fe400078ec0ff */
[----:B-1----:R-:W-:Y:S02]  /*b380*/  F2FP.PACK_AB R180, R187, R181 ;  /* 0x000000b5bbb4723e */ /* 0x002fe400000000ff */
[----:B---3--:R-:W-:Y:S02]  /*b390*/  PRMT R140, R142, 0x5410, R143 ;  /* 0x000054108e8c7816 */ /* 0x008fe4000000008f */
        /* <DEDUP_REMOVED lines=10> */
[----:B------:R-:W-:Y:S02]  /*b440*/  PRMT R177, R180, 0x7632, R177 ;  /* 0x00007632b4b17816 */ /* 0x000fe400000000b1 */
[----:B------:R-:W-:Y:S02]  /*b450*/  PRMT R144, R143, 0x5410, R144 ;  /* 0x000054108f907816 */ /* 0x000fe40000000090 */
[----:B------:R-:W-:Y:S02]  /*b460*/  LOP3.LUT R138, R141, R138, RZ, 0xc0, !PT ;  /* 0x0000008a8d8a7212 */ /* 0x000fe400078ec0ff */
[----:B------:R-:W1:Y:S01]  /*b470*/  LDSM.16.MT88.4 R140, [R208+0x18000] ;  /* 0x01800000d08c783b */ /* 0x000e620000004200 */
[--C-:B------:R-:W-:Y:S01]  /*b480*/  HSET2.LE.AND R144, R144, R4.reuse, PT ;  /* 0x0000000490907233 */ /* 0x100fe20003803000 */
[----:B------:R-:W-:Y:S04]  /*b490*/  LOP3.LUT R5, R174, 0xffff, RZ, 0xc0, !PT ;  /* 0x0000ffffae057812 */ /* 0x000fe800078ec0ff */
[----:B------:R-:W-:Y:S02]  /*b4a0*/  LOP3.LUT R139, R144, R139, RZ, 0xc0, !PT ;  /* 0x0000008b908b7212 */ /* 0x000fe400078ec0ff */
[----:B------:R-:W-:Y:S02]  /*b4b0*/  LOP3.LUT R144, R178, 0xffff, RZ, 0xc0, !PT ;  /* 0x0000ffffb2907812 */ /* 0x000fe400078ec0ff */
[----:B------:R-:W-:Y:S02]  /*b4c0*/  SHF.R.U32.HI R178, RZ, 0x18, R178 ;  /* 0x00000018ffb27819 */ /* 0x000fe400000116b2 */
[----:B------:R-:W-:Y:S02]  /*b4d0*/  SHF.R.U32.HI R144, RZ, 0x8, R144 ;  /* 0x00000008ff907819 */ /* 0x000fe40000011690 */
[----:B------:R-:W-:Y:S02]  /*b4e0*/  PRMT R178, R151, 0x5410, R178 ;  /* 0x0000541097b27816 */ /* 0x000fe400000000b2 */
[----:B------:R-:W-:Y:S02]  /*b4f0*/  PRMT R153, R153, 0x5410, R144 ;  /* 0x0000541099997816 */ /* 0x000fe40000000090 */
[----:B------:R-:W-:Y:S02]  /*b500*/  LOP3.LUT R144, R176, 0xffff, RZ, 0xc0, !PT ;  /* 0x0000ffffb0907812 */ /* 0x000fe400078ec0ff */
[----:B------:R-:W-:Y:S02]  /*b510*/  SHF.R.U32.HI R5, RZ, 0x8, R5 ;  /* 0x00000008ff057819 */ /* 0x000fe40000011605 */
[----:B------:R-:W-:Y:S02]  /*b520*/  SHF.R.U32.HI R146, RZ, 0x8, R144 ;  /* 0x00000008ff927819 */ /* 0x000fe40000011690 */
[----:B------:R-:W-:Y:S02]  /*b530*/  LOP3.LUT R5, R5, 0xffff, RZ, 0xc0, !PT ;  /* 0x0000ffff05057812 */ /* 0x000fe400078ec0ff */
[----:B------:R-:W-:Y:S02]  /*b540*/  PRMT R155, R155, 0x5410, R146 ;  /* 0x000054109b9b7816 */ /* 0x000fe40000000092 */
[----:B------:R-:W-:Y:S02]  /*b550*/  ISETP.GE.U32.AND P0, PT, R3, R5, PT ;  /* 0x000000050300720c */ /* 0x000fe40003f06070 */
[----:B------:R-:W-:Y:S04]  /*b560*/  SHF.R.U32.HI R5, RZ, 0x10, R174 ;  /* 0x00000010ff057819 */ /* 0x000fe800000116ae */
[----:B------:R-:W-:Y:S04]  /*b570*/  LOP3.LUT R5, R5, 0xff, RZ, 0xc0, !PT ;  /* 0x000000ff05057812 */ /* 0x000fe800078ec0ff */
[----:B------:R-:W-:Y:S01]  /*b580*/  ISETP.GE.U32.AND P1, PT, R3, R5, PT ;  /* 0x000000050300720c */ /* 0x000fe20003f26070 */
[C---:B-1----:R-:W-:Y:S01]  /*b590*/  HMMA.16816.F32 R8, R136.reuse, R140, R8 ;  /* 0x0000008c8808723c */ /* 0x042fe20000001808 */
[C---:B------:R-:W-:Y:S04]  /*b5a0*/  PRMT R5, R6.reuse, 0x7632, R5 ;  /* 0x0000763206057816 */ /* 0x040fe80000000005 */
[----:B------:R-:W-:Y:S01]  /*b5b0*/  PRMT R156, R6, 0x5410, R5 ;  /* 0x00005410069c7816 */ /* 0x000fe20000000005 */
[----:B------:R-:W-:Y:S01]  /*b5c0*/  @!P0 HADD2 R220, -R5.H0_H0, -RZ.H0_H0 ;  /* 0xa00000ff05dc8230 */ /* 0x000fe20000000900 */
[----:B------:R-:W-:Y:S01]  /*b5d0*/  @!P3 PRMT R6, R225, 0x5410, RZ ;  /* 0x00005410e106b816 */ /* 0x000fe200000000ff */
[C---:B------:R-:W-:Y:S01]  /*b5e0*/  HMMA.16816.F32 R12, R136.reuse, R142, R12 ;  /* 0x0000008e880c723c */ /* 0x040fe2000000180c */
[----:B------:R-:W1:Y:S03]  /*b5f0*/  LDSM.16.MT88.4 R140, [R206+0x18000] ;  /* 0x01800000ce8c783b */ /* 0x000e660000004200 */
[----:B------:R-:W-:Y:S01]  /*b600*/  @!P0 PRMT R5, R220, 0x5410, RZ ;  /* 0x00005410dc058816 */ /* 0x000fe200000000ff */
[----:B------:R-:W-:Y:S04]  /*b610*/  @!P1 HADD2 R224, -R165.H0_H0, -RZ.H0_H0 ;  /* 0xa00000ffa5e09230 */ /* 0x000fe80000000900 */
[----:B------:R-:W-:Y:S04]  /*b620*/  STG.E.U16 [R182.64+0x52], R5 ;  /* 0x00005205b6007986 */ /* 0x000fe8000c10150e */
[----:B------:R-:W-:Y:S01]  /*b630*/  STG.E.U16 [R182.64+0x50], R6 ;  /* 0x00005006b6007986 */ /* 0x000fe2000c10150e */
        /* <DEDUP_REMOVED lines=45> */
[----:B------:R1:W2:Y:S03]  /*b910*/  MUFU.EX2 R176, R172 ;  /* 0x000000ac00b07308 */ /* 0x0002a60000000800 */
[----:B------:R-:W-:Y:S02]  /*b920*/  LOP3.LUT R144, R140, 0xff, RZ, 0xc0, !PT ;  /* 0x000000ff8c907812 */ /* 0x000fe400078ec0ff */
[----:B------:R-:W3:Y:S01]  /*b930*/  LDSM.16.MT88.4 R140, [R208+0x18800] ;  /* 0x01880000d08c783b */ /* 0x000ee20000004200 */
[--C-:B------:R-:W-:Y:S01]  /*b940*/  HSET2.LE.AND R137, R155, R4.reuse, PT ;  /* 0x000000049b897233 */ /* 0x100fe20003803000 */
[----:B------:R-:W-:Y:S01]  /*b950*/  PRMT R138, R144, 0x5410, R145 ;  /* 0x00005410908a7816 */ /* 0x000fe20000000091 */
[--C-:B------:R-:W-:Y:S03]  /*b960*/  HSET2.LE.AND R139, R153, R4.reuse, PT ;  /* 0x00000004998b7233 */ /* 0x100fe60003803000 */
[----:B------:R-:W-:Y:S01]  /*b970*/  LOP3.LUT R136, R137, R150, RZ, 0xc0, !PT ;  /* 0x0000009689887212 */ /* 0x000fe200078ec0ff */
[--C-:B------:R-:W-:Y:S01]  /*b980*/  HSET2.LE.AND R138, R138, R4.reuse, PT ;  /* 0x000000048a8a7233 */ /* 0x100fe20003803000 */
[----:B------:R-:W4:Y:S04]  /*b990*/  LDSM.16.MT88.4 R144, [R206+0x18800] ;  /* 0x01880000ce90783b */ /* 0x000f280000004200 */
[----:B------:R-:W-:Y:S02]  /*b9a0*/  LOP3.LUT R137, R138, R149, RZ, 0xc0, !PT ;  /* 0x000000958a897212 */ /* 0x000fe400078ec0ff */
[----:B------:R-:W-:Y:S01]  /*b9b0*/  LOP3.LUT R138, R139, R148, RZ, 0xc0, !PT ;  /* 0x000000948b8a7212 */ /* 0x000fe200078ec0ff */
[--C-:B------:R-:W-:Y:S01]  /*b9c0*/  HSET2.LE.AND R139, R178, R4.reuse, PT ;  /* 0x00000004b28b7233 */ /* 0x100fe20003803000 */
[----:B------:R-:W2:Y:S01]  /*b9d0*/  LDSM.16.MT88.4 R148, [R205+0x18800] ;  /* 0x01880000cd94783b */ /* 0x000ea20000004200 */
[----:B------:R-:W-:Y:S02]  /*b9e0*/  F2FP.PACK_AB R178, R170, R171 ;  /* 0x000000abaab2723e */ /* 0x000fe400000000ff */
[----:B-1----:R-:W-:Y:S02]  /*b9f0*/  PRMT R172, R165, 0x7632, R172 ;  /* 0x00007632a5ac7816 */ /* 0x002fe400000000ac */
[----:B------:R-:W-:Y:S03]  /*ba00*/  LOP3.LUT R139, R139, R152, RZ, 0xc0, !PT ;  /* 0x000000988b8b7212 */ /* 0x000fe600078ec0ff */
[----:B------:R-:W-:Y:S04]  /*ba10*/  @!P2 HADD2 R223, -R172.H0_H0, -RZ.H0_H0 ;  /* 0xa00000ffacdfa230 */ /* 0x000fe80000000900 */
[C---:B---3--:R-:W-:Y:S08]  /*ba20*/  HMMA.16816.F32 R8, R136.reuse, R140, R8 ;  /* 0x0000008c8808723c */ /* 0x048ff00000001808 */
[C---:B------:R-:W-:Y:S01]  /*ba30*/  HMMA.16816.F32 R12, R136.reuse, R142, R12 ;  /* 0x0000008e880c723c */ /* 0x040fe2000000180c */
[----:B------:R-:W1:Y:S07]  /*ba40*/  LDSM.16.MT88.4 R140, [R204+0x18800] ;  /* 0x01880000cc8c783b */ /* 0x000e6e0000004200 */
[C---:B----4-:R-:W-:Y:S08]  /*ba50*/  HMMA.16816.F32 R16, R136.reuse, R144, R16 ;  /* 0x000000908810723c */ /* 0x050ff00000001810 */
        /* <DEDUP_REMOVED lines=36> */
[----:B------:R-:W-:Y:S01]  /*bca0*/  LOP3.LUT R144, R175, UR21, R154, 0x96, !PT ;  /* 0x00000015af907c12 */ /* 0x000fe2000f8e969a */
[C---:B------:R-:W-:Y:S01]  /*bcb0*/  HMMA.16816.F32 R116, R136.reuse, R146, R116 ;  /* 0x000000928874723c */ /* 0x040fe20000001874 */
[----:B------:R-:W3:Y:S03]  /*bcc0*/  LDSM.16.MT88.4 R152, [R208+0x19000] ;  /* 0x01900000d098783b */ /* 0x000ee60000004200 */
[----:B------:R-:W-:Y:S03]  /*bcd0*/  SHF.R.U32.HI R145, RZ, 0x10, R174 ;  /* 0x00000010ff917819 */ /* 0x000fe600000116ae */
[C---:B------:R-:W-:Y:S01]  /*bce0*/  LOP3.LUT R146, R174.reuse, 0xffff, RZ, 0xc0, !PT ;  /* 0x0000ffffae927812 */ /* 0x040fe200078ec0ff */
[C---:B--2---:R-:W-:Y:S01]  /*bcf0*/  HMMA.16816.F32 R120, R136.reuse, R148, R120 ;  /* 0x000000948878723c */ /* 0x044fe20000001878 */
[----:B------:R-:W-:Y:S03]  /*bd00*/  LOP3.LUT R147, R174, 0xff, RZ, 0xc0, !PT ;  /* 0x000000ffae937812 */ /* 0x000fe600078ec0ff */
[----:B------:R-:W-:Y:S02]  /*bd10*/  SHF.R.U32.HI R146, RZ, 0x8, R146 ;  /* 0x00000008ff927819 */ /* 0x000fe40000011692 */
[----:B------:R-:W-:Y:S02]  /*bd20*/  SHF.R.U32.HI R175, RZ, 0x18, R174 ;  /* 0x00000018ffaf7819 */ /* 0x000fe400000116ae */
[C---:B------:R-:W-:Y:S01]  /*bd30*/  HMMA.16816.F32 R124, R136.reuse, R150, R124 ;  /* 0x00000096887c723c */ /* 0x040fe2000000187c */
[C---:B------:R-:W-:Y:S03]  /*bd40*/  LOP3.LUT R148, R144.reuse, 0xffff, RZ, 0xc0, !PT ;  /* 0x0000ffff90947812 */ /* 0x040fe600078ec0ff */
[----:B------:R-:W-:Y:S02]  /*bd50*/  PRMT R147, R147, 0x5410, R146 ;  /* 0x0000541093937816 */ /* 0x000fe40000000092 */
[----:B------:R-:W-:Y:S02]  /*bd60*/  SHF.R.U32.HI R146, RZ, 0x8, R148 ;  /* 0x00000008ff927819 */ /* 0x000fe40000011694 */
[----:B------:R-:W-:Y:S01]  /*bd70*/  LOP3.LUT R174, R145, 0xff, RZ, 0xc0, !PT ;  /* 0x000000ff91ae7812 */ /* 0x000fe200078ec0ff */
[C---:B-1----:R-:W-:Y:S01]  /*bd80*/  HMMA.16816.F32 R128, R136.reuse, R140, R128 ;  /* 0x0000008c8880723c */ /* 0x042fe20000001880 */
[----:B------:R-:W1:Y:S02]  /*bd90*/  LDSM.16.MT88.4 R148, [R206+0x19000] ;  /* 0x01900000ce94783b */ /* 0x000e640000004200 */
[----:B------:R-:W-:Y:S01]  /*bda0*/  LOP3.LUT R145, R144, 0xff, RZ, 0xc0, !PT ;  /* 0x000000ff90917812 */ /* 0x000fe200078ec0ff */
[--C-:B------:R-:W-:Y:S01]  /*bdb0*/  HSET2.LE.AND R147, R147, R4.reuse, PT ;  /* 0x0000000493937233 */ /* 0x100fe20003803000 */
[----:B------:R-:W-:Y:S02]  /*bdc0*/  PRMT R174, R174, 0x5410, R175 ;  /* 0x00005410aeae7816 */ /* 0x000fe400000000af */
[----:B------:R-:W-:Y:S01]  /*bdd0*/  PRMT R145, R145, 0x5410, R146 ;  /* 0x0000541091917816 */ /* 0x000fe20000000092 */
[----:B------:R-:W-:Y:S01]  /*bde0*/  HMMA.16816.F32 R132, R136, R142, R132 ;  /* 0x0000008e8884723c */ /* 0x000fe20000001884 */
[--C-:B------:R-:W-:Y:S03]  /*bdf0*/  SHF.R.U32.HI R146, RZ, 0x10, R144.reuse ;  /* 0x00000010ff927819 */ /* 0x100fe60000011690 */
[----:B------:R-:W-:Y:S01]  /*be00*/  SHF.R.U32.HI R144, RZ, 0x18, R144 ;  /* 0x00000018ff907819 */ /* 0x000fe20000011690 */
[--C-:B------:R-:W-:Y:S01]  /*be10*/  HSET2.LE.AND R145, R145, R4.reuse, PT ;  /* 0x0000000491917233 */ /* 0x100fe20003803000 */
[----:B------:R-:W-:Y:S01]  /*be20*/  LOP3.LUT R175, R146, 0xff, RZ, 0xc0, !PT ;  /* 0x000000ff92af7812 */ /* 0x000fe200078ec0ff */
[----:B------:R-:W-:Y:S01]  /*be30*/  FADD.FTZ R140, R176, R167 ;  /* 0x000000a7b08c7221 */ /* 0x000fe20000010000 */
[----:B------:R-:W-:Y:S04]  /*be40*/  PRMT R136, R165, 0x5410, R172 ;  /* 0x00005410a5887816 */ /* 0x000fe800000000ac */
[----:B------:R-:W-:Y:S01]  /*be50*/  PRMT R146, R175, 0x5410, R144 ;  /* 0x00005410af927816 */ /* 0x000fe20000000090 */
[----:B------:R-:W-:Y:S01]  /*be60*/  FADD.FTZ R179, R173, R140 ;  /* 0x0000008cadb37221 */ /* 0x000fe20000010000 */
[----:B------:R-:W-:Y:S01]  /*be70*/  LOP3.LUT R144, R145, R158, RZ, 0xc0, !PT ;  /* 0x0000009e91907212 */ /* 0x000fe200078ec0ff */
[----:B------:R-:W-:Y:S01]  /*be80*/  LDSM.16.MT88.4 R140, [R208+0x1b000] ;  /* 0x01b00000d08c783b */ /* 0x000fe20000004200 */
[----:B------:R-:W-:Y:S01]  /*be90*/  @!P1 PRMT R165, R224, 0x5410, RZ ;  /* 0x00005410e0a59816 */ /* 0x000fe200000000ff */
[--C-:B------:R-:W-:Y:S01]  /*bea0*/  HSET2.LE.AND R146, R146, R4.reuse, PT ;  /* 0x0000000492927233 */ /* 0x100fe20003803000 */
[----:B------:R-:W-:Y:S02]  /*beb0*/  @!P2 PRMT R172, R223, 0x5410, RZ ;  /* 0x00005410dfaca816 */ /* 0x000fe400000000ff */
[----:B------:R-:W-:Y:S02]  /*bec0*/  F2FP.PACK_AB R176, R173, R176 ;  /* 0x000000b0adb0723e */ /* 0x000fe400000000ff */
[----:B------:R-:W-:Y:S01]  /*bed0*/  LOP3.LUT R145, R146, R157, RZ, 0xc0, !PT ;  /* 0x0000009d92917212 */ /* 0x000fe200078ec0ff */
[----:B------:R-:W-:Y:S01]  /*bee0*/  STG.E.U16 [R184.64+0x52], R172 ;  /* 0x000052acb8007986 */ /* 0x000fe2000c10150e */
[----:B------:R-:W-:Y:S01]  /*bef0*/  LOP3.LUT R146, R147, R156, RZ, 0xc0, !PT ;  /* 0x0000009c93927212 */ /* 0x000fe200078ec0ff */
[--C-:B------:R-:W-:Y:S01]  /*bf00*/  HSET2.LE.AND R147, R174, R4.reuse, PT ;  /* 0x00000004ae937233 */ /* 0x100fe20003803000 */
[C---:B------:R-:W-:Y:S01]  /*bf10*/  PRMT R175, R176.reuse, 0x7632, R175 ;  /* 0x00007632b0af7816 */ /* 0x040fe200000000af */
[----:B------:R-:W2:Y:S01]  /*bf20*/  LDSM.16.MT88.4 R156, [R205+0x19000] ;  /* 0x01900000cd9c783b */ /* 0x000ea20000004200 */
[----:B------:R4:W-:Y:S02]  /*bf30*/  MUFU.EX2 R173, R164 ;  /* 0x000000a400ad7308 */ /* 0x0009e40000000800 */
[----:B------:R-:W-:Y:S05]  /*bf40*/  LOP3.LUT R147, R147, R136, RZ, 0xc0, !PT ;  /* 0x0000008893937212 */ /* 0x000fea00078ec0ff */
[----:B------:R-:W2:Y:S02]  /*bf50*/  LDSM.16.MT88.4 R136, [R204+0x19000] ;  /* 0x01900000cc88783b */ /* 0x000ea40000004200 */
[C---:B---3--:R-:W-:Y:S01]  /*bf60*/  HMMA.16816.F32 R8, R144.reuse, R152, R8 ;  /* 0x000000989008723c */ /* 0x048fe20000001808 */
[----:B------:R3:W3:Y:S05]  /*bf70*/  MUFU.EX2 R174, R7 ;  /* 0x0000000700ae7308 */ /* 0x0006ea0000000800 */
[----:B------:R2:W-:Y:S02]  /*bf80*/  STG.E.U16 [R184.64+0x50], R165 ;  /* 0x000050a5b8007986 */ /* 0x0005e4000c10150e */
[C---:B------:R-:W-:Y:S02]  /*bf90*/  HMMA.16816.F32 R12, R144.reuse, R154, R12 ;  /* 0x0000009a900c723c */ /* 0x040fe4000000180c */
[----:B------:R-:W2:Y:S02]  /*bfa0*/  LDSM.16.MT88.4 R152, [R206+0x1b000] ;  /* 0x01b00000ce98783b */ /* 0x000ea40000004200 */
[----:B----4-:R-:W-:Y:S04]  /*bfb0*/  PRMT R164, R176, 0x5410, R175 ;  /* 0x00005410b0a47816 */ /* 0x010fe800000000af */
[C---:B-1----:R-:W-:Y:S08]  /*bfc0*/  HMMA.16816.F32 R16, R144.reuse, R148, R16 ;  /* 0x000000949010723c */ /* 0x042ff00000001810 */
[C---:B------:R-:W-:Y:S01]  /*bfd0*/  HMMA.16816.F32 R20, R144.reuse, R150, R20 ;  /* 0x000000969014723c */ /* 0x040fe20000001814 */
[----:B------:R-:W1:Y:S03]  /*bfe0*/  LDSM.16.MT88.4 R148, [R205+0x1b000] ;  /* 0x01b00000cd94783b */ /* 0x000e660000004200 */
[----:B---3--:R-:W-:Y:S02]  /*bff0*/  PRMT R7, R178, 0x7632, R7 ;  /* 0x00007632b2077816 */ /* 0x008fe40000000007 */
[----:B------:R-:W-:Y:S02]  /*c000*/  F2FP.PACK_AB R6, R174, R173 ;  /* 0x000000adae06723e */ /* 0x000fe400000000ff */
[C---:B--2---:R-:W-:Y:S01]  /*c010*/  HMMA.16816.F32 R24, R144.reuse, R156, R24 ;  /* 0x0000009c9018723c */ /* 0x044fe20000001818 */
[----:B------:R-:W-:Y:S07]  /*c020*/  PRMT R165, R178, 0x5410, R7 ;  /* 0x00005410b2a57816 */ /* 0x000fee0000000007 */
        /* <DEDUP_REMOVED lines=23> */
[----:B------:R-:W-:Y:S03]  /*c1a0*/  FADD.FTZ R186, R170, R141 ;  /* 0x0000008daaba7221 */ /* 0x000fe60000010000 */
[----:B------:R-:W-:Y:S01]  /*c1b0*/  IMAD.WIDE.U32 R142, R163, -0x2daee0ad, RZ ;  /* 0xd2511f53a38e7825 */ /* 0x000fe200078e00ff */
[C---:B------:R-:W-:Y:S04]  /*c1c0*/  HMMA.16816.F32 R88, R144.reuse, R152, R88 ;  /* 0x000000989058723c */ /* 0x040fe80000001858 */
[----:B------:R-:W-:Y:S02]  /*c1d0*/  IMAD.MOV.U32 R171, RZ, RZ, R143 ;  /* 0x000000ffffab7224 */ /* 0x000fe400078e008f */
[----:B------:R-:W-:Y:S02]  /*c1e0*/  IMAD.MOV.U32 R170, RZ, RZ, R142 ;  /* 0x000000ffffaa7224 */ /* 0x000fe400078e008e */
[C---:B------:R-:W-:Y:S01]  /*c1f0*/  HMMA.16816.F32 R92, R144.reuse, R154, R92 ;  /* 0x0000009a905c723c */ /* 0x040fe2000000185c */
[----:B------:R-:W-:Y:S03]  /*c200*/  LOP3.LUT R163, R171, UR20, R162, 0x96, !PT ;  /* 0x00000014aba37c12 */ /* 0x000fe6000f8e96a2 */
[----:B------:R-:W-:Y:S02]  /*c210*/  SHF.R.U32.HI R167, RZ, 0x10, R170 ;  /* 0x00000010ffa77819 */ /* 0x000fe400000116aa */
[----:B------:R-:W-:Y:S02]  /*c220*/  LOP3.LUT R140, R163, 0xff, RZ, 0xc0, !PT ;  /* 0x000000ffa38c7812 */ /* 0x000fe400078ec0ff */
[C---:B-1----:R-:W-:Y:S01]  /*c230*/  HMMA.16816.F32 R96, R144.reuse, R148, R96 ;  /* 0x000000949060723c */ /* 0x042fe20000001860 */
[C---:B------:R-:W-:Y:S02]  /*c240*/  LOP3.LUT R166, R170.reuse, 0xff, RZ, 0xc0, !PT ;  /* 0x000000ffaaa67812 */ /* 0x040fe400078ec0ff */
[----:B------:R-:W-:Y:S02]  /*c250*/  ISETP.GE.U32.AND P0, PT, R3, R140, PT ;  /* 0x0000008c0300720c */ /* 0x000fe40003f06070 */
[----:B------:R-:W1:Y:S01]  /*c260*/  LDSM.16.MT88.4 R140, [R205+0x1f000] ;  /* 0x01f00000cd8c783b */ /* 0x000e620000004200 */
[----:B------:R-:W-:Y:S02]  /*c270*/  LOP3.LUT R162, R171, UR20, R162, 0x96, !PT ;  /* 0x00000014aba27c12 */ /* 0x000fe4000f8e96a2 */
[C---:B------:R-:W-:Y:S01]  /*c280*/  HMMA.16816.F32 R100, R144.reuse, R150, R100 ;  /* 0x000000969064723c */ /* 0x040fe20000001864 */
[----:B------:R-:W-:Y:S03]  /*c290*/  LOP3.LUT R148, R163, 0xffff, RZ, 0xc0, !PT ;  /* 0x0000ffffa3947812 */ /* 0x000fe600078ec0ff */
[----:B------:R-:W-:Y:S02]  /*c2a0*/  LOP3.LUT R149, R170, 0xffff, RZ, 0xc0, !PT ;  /* 0x0000ffffaa957812 */ /* 0x000fe400078ec0ff */
[----:B------:R-:W-:Y:S02]  /*c2b0*/  SHF.R.U32.HI R148, RZ, 0x8, R148 ;  /* 0x00000008ff947819 */ /* 0x000fe40000011694 */
[C---:B--2---:R-:W-:Y:S01]  /*c2c0*/  HMMA.16816.F32 R104, R144.reuse, R156, R104 ;  /* 0x0000009c9068723c */ /* 0x044fe20000001868 */
[----:B------:R-:W-:Y:S03]  /*c2d0*/  SHF.R.U32.HI R150, RZ, 0x18, R170 ;  /* 0x00000018ff967819 */ /* 0x000fe600000116aa */
[----:B------:R-:W-:Y:S01]  /*c2e0*/  SHF.R.U32.HI R149, RZ, 0x8, R149 ;  /* 0x00000008ff957819 */ /* 0x000fe20000011695 */
[----:B------:R-:W-:Y:S01]  /*c2f0*/  @!P0 HADD2 R219, -R176.H0_H0, -RZ.H0_H0 ;  /* 0xa00000ffb0db8230 */ /* 0x000fe20000000900 */
[----:B------:R-:W-:Y:S02]  /*c300*/  LOP3.LUT R148, R148, 0xffff, RZ, 0xc0, !PT ;  /* 0x0000ffff94947812 */ /* 0x000fe400078ec0ff */
[C---:B------:R-:W-:Y:S01]  /*c310*/  HMMA.16816.F32 R108, R144.reuse, R158, R108 ;  /* 0x0000009e906c723c */ /* 0x040fe2000000186c */
[----:B------:R-:W-:Y:S01]  /*c320*/  LOP3.LUT R167, R167, 0xff, RZ, 0xc0, !PT ;  /* 0x000000ffa7a77812 */ /* 0x000fe200078ec0ff */
[----:B------:R-:W-:Y:S01]  /*c330*/  LDSM.16.MT88.4 R156, [R206+0x19800] ;  /* 0x01980000ce9c783b */ /* 0x000fe20000004200 */
[----:B------:R-:W-:Y:S02]  /*c340*/  ISETP.GE.U32.AND P1, PT, R3, R148, PT ;  /* 0x000000940300720c */ /* 0x000fe40003f26070 */
[----:B------:R-:W-:Y:S02]  /*c350*/  PRMT R167, R167, 0x5410, R150 ;  /* 0x00005410a7a77816 */ /* 0x000fe40000000096 */
[----:B------:R-:W-:Y:S01]  /*c360*/  PRMT R166, R166, 0x5410, R149 ;  /* 0x00005410a6a67816 */ /* 0x000fe20000000095 */
[C---:B---3--:R-:W-:Y:S01]  /*c370*/  HMMA.16816.F32 R112, R144.reuse, R136, R112 ;  /* 0x000000889070723c */ /* 0x048fe20000001870 */
[C---:B------:R-:W-:Y:S01]  /*c380*/  LOP3.LUT R155, R162.reuse, 0xffff, RZ, 0xc0, !PT ;  /* 0x0000ffffa29b7812 */ /* 0x040fe200078ec0ff */
[----:B------:R-:W2:Y:S02]  /*c390*/  LDSM.16.MT88.4 R148, [R204+0x1f000] ;  /* 0x01f00000cc94783b */ /* 0x000ea40000004200 */
[----:B------:R-:W-:Y:S01]  /*c3a0*/  SHF.R.U32.HI R153, RZ, 0x18, R163 ;  /* 0x00000018ff997819 */ /* 0x000fe200000116a3 */
[--C-:B------:R-:W-:Y:S01]  /*c3b0*/  HSET2.LE.AND R167, R167, R4.reuse, PT ;  /* 0x00000004a7a77233 */ /* 0x100fe20003803000 */
[----:B------:R-:W-:Y:S01]  /*c3c0*/  LOP3.LUT R152, R162, 0xff, RZ, 0xc0, !PT ;  /* 0x000000ffa2987812 */ /* 0x000fe200078ec0ff */
[--C-:B------:R-:W-:Y:S01]  /*c3d0*/  HSET2.LE.AND R166, R166, R4.reuse, PT ;  /* 0x00000004a6a67233 */ /* 0x100fe20003803000 */
[C---:B------:R-:W-:Y:S01]  /*c3e0*/  HMMA.16816.F32 R116, R144.reuse, R138, R116 ;  /* 0x0000008a9074723c */ /* 0x040fe20000001874 */
[----:B------:R-:W-:Y:S02]  /*c3f0*/  SHF.R.U32.HI R155, RZ, 0x8, R155 ;  /* 0x00000008ff9b7819 */ /* 0x000fe4000001169b */
[----:B------:R-:W-:Y:S01]  /*c400*/  ISETP.GE.U32.AND P3, PT, R3, R153, PT ;  /* 0x000000990300720c */ /* 0x000fe20003f66070 */
[----:B------:R-:W-:Y:S01]  /*c410*/  @!P1 HADD2 R217, -R175.H0_H0, -RZ.H0_H0 ;  /* 0xa00000ffafd99230 */ /* 0x000fe20000000900 */
[----:B------:R-:W-:Y:S02]  /*c420*/  PRMT R136, R152, 0x5410, R155 ;  /* 0x0000541098887816 */ /* 0x000fe4000000009b */
[----:B------:R-:W3:Y:S01]  /*c430*/  LDSM.16.MT88.4 R152, [R208+0x19800] ;  /* 0x01980000d098783b */ /* 0x000ee20000004200 */
[C---:B-1----:R-:W-:Y:S01]  /*c440*/  HMMA.16816.F32 R120, R144.reuse, R140, R120 ;  /* 0x0000008c9078723c */ /* 0x042fe20000001878 */
[--C-:B------:R-:W-:Y:S03]  /*c450*/  SHF.R.U32.HI R137, RZ, 0x10, R162.reuse ;  /* 0x00000010ff897819 */ /* 0x100fe600000116a2 */
[----:B------:R-:W-:Y:S01]  /*c460*/  SHF.R.U32.HI R162, RZ, 0x18, R162 ;  /* 0x00000018ffa27819 */ /* 0x000fe200000116a2 */
[----:B------:R-:W-:Y:S01]  /*c470*/  IMAD.MOV.U32 R138, RZ, RZ, R170 ;  /* 0x000000ffff8a7224 */ /* 0x000fe200078e00aa */
[----:B------:R-:W-:Y:S01]  /*c480*/  @!P0 PRMT R176, R219, 0x5410, RZ ;  /* 0x00005410dbb08816 */ /* 0x000fe200000000ff */
[----:B------:R-:W-:Y:S01]  /*c490*/  IMAD.MOV.U32 R139, RZ, RZ, R171 ;  /* 0x000000ffff8b7224 */ /* 0x000fe200078e00ab */
[C---:B------:R-:W-:Y:S01]  /*c4a0*/  HMMA.16816.F32 R124, R144.reuse, R142, R124 ;  /* 0x0000008e907c723c */ /* 0x040fe2000000187c */
[----:B------:R-:W-:Y:S01]  /*c4b0*/  LOP3.LUT R137, R137, 0xff, RZ, 0xc0, !PT ;  /* 0x000000ff89897812 */ /* 0x000fe200078ec0ff */
[----:B------:R-:W-:Y:S02]  /*c4c0*/  LDSM.16.MT88.4 R168, [R204+0x19800] ;  /* 0x01980000cca8783b */ /* 0x000fe40000004200 */
[----:B------:R-:W-:Y:S01]  /*c4d0*/  SHF.R.U32.HI R163, RZ, 0x10, R163 ;  /* 0x00000010ffa37819 */ /* 0x000fe200000116a3 */
[----:B------:R-:W-:Y:S01]  /*c4e0*/  @!P3 HADD2 R216, -R7.H0_H0, -RZ.H0_H0 ;  /* 0xa00000ff07d8b230 */ /* 0x000fe20000000900 */
[----:B------:R-:W-:Y:S01]  /*c4f0*/  PRMT R137, R137, 0x5410, R162 ;  /* 0x0000541089897816 */ /* 0x000fe200000000a2 */
[--C-:B------:R-:W-:Y:S01]  /*c500*/  HSET2.LE.AND R5, R136, R4.reuse, PT ;  /* 0x0000000488057233 */ /* 0x100fe20003803000 */
[----:B------:R-:W-:Y:S02]  /*c510*/  LOP3.LUT R163, R163, 0xff, RZ, 0xc0, !PT ;  /* 0x000000ffa3a37812 */ /* 0x000fe400078ec0ff */
[----:B------:R-:W-:Y:S02]  /*c520*/  STG.E.U16 [R182.64+0x60], R176 ;  /* 0x000060b0b6007986 */ /* 0x000fe4000c10150e */
[----:B------:R-:W-:Y:S01]  /*c530*/  ISETP.GE.U32.AND P0, PT, R3, R163, PT ;  /* 0x000000a30300720c */ /* 0x000fe20003f06070 */
[----:B------:R-:W-:Y:S01]  /*c540*/  HSET2.LE.AND R136, R137, R4, PT ;  /* 0x0000000489887233 */ /* 0x000fe20003803000 */
[----:B------:R-:W1:Y:S01]  /*c550*/  LDSM.16.MT88.4 R160, [R205+0x19800] ;  /* 0x01980000cda0783b */ /* 0x000e620000004200 */
[----:B------:R-:W-:Y:S01]  /*c560*/  @!P1 PRMT R175, R217, 0x5410, RZ ;  /* 0x00005410d9af9816 */ /* 0x000fe200000000ff */
[----:B------:R-:W-:Y:S01]  /*c570*/  IMAD.MOV.U32 R4, RZ, RZ, R138 ;  /* 0x000000ffff047224 */ /* 0x000fe200078e008a */
[----:B------:R-:W-:Y:S01]  /*c580*/  @!P3 PRMT R7, R216, 0x5410, RZ ;  /* 0x00005410d807b816 */ /* 0x000fe200000000ff */
[C---:B--2---:R-:W-:Y:S01]  /*c590*/  HMMA.16816.F32 R128, R144.reuse, R148, R128 ;  /* 0x000000949080723c */ /* 0x044fe20000001880 */
[----:B------:R-:W-:Y:S02]  /*c5a0*/  LOP3.LUT R164, R5, R164, RZ, 0xc0, !PT ;  /* 0x000000a405a47212 */ /* 0x000fe400078ec0ff */
[----:B------:R-:W-:Y:S01]  /*c5b0*/  PRMT R5, R180, 0x5410, R177 ;  /* 0x00005410b4057816 */ /* 0x000fe200000000b1 */
[----:B------:R-:W-:Y:S01]  /*c5c0*/  STG.E.U16 [R182.64+0x62], R175 ;  /* 0x000062afb6007986 */ /* 0x000fe2000c10150e */
[----:B------:R-:W-:Y:S02]  /*c5d0*/  LOP3.LUT R167, R167, R6, RZ, 0xc0, !PT ;  /* 0x00000006a7a77212 */ /* 0x000fe400078ec0ff */
[----:B------:R-:W-:Y:S01]  /*c5e0*/  LOP3.LUT R165, R136, R165, RZ, 0xc0, !PT ;  /* 0x000000a588a57212 */ /* 0x000fe200078ec0ff */
[----:B------:R-:W-:Y:S01]  /*c5f0*/  HMMA.16816.F32 R132, R144, R150, R132 ;  /* 0x000000969084723c */ /* 0x000fe20000001884 */
[----:B------:R-:W-:Y:S01]  /*c600*/  LOP3.LUT R166, R166, R5, RZ, 0xc0, !PT ;  /* 0x00000005a6a67212 */ /* 0x000fe200078ec0ff */
[----:B------:R-:W-:Y:S02]  /*c610*/  STG.E.U16 [R184.64+0x62], R7 ;  /* 0x00006207b8007986 */ /* 0x000fe4000c10150e */
[----:B------:R-:W-:Y:S01]  /*c620*/  IMAD.MOV.U32 R5, RZ, RZ, R139 ;  /* 0x000000ffff057224 */ /* 0x000fe200078e008b */
[----:B------:R-:W-:Y:S03]  /*c630*/  @!P0 HADD2 R215, -R178.H0_H0, -RZ.H0_H0 ;  /* 0xa00000ffb2d78230 */ /* 0x000fe60000000900 */
[C---:B---3--:R-:W-:Y:S01]  /*c640*/  HMMA.16816.F32 R136, R164.reuse, R152, R8 ;  /* 0x00000098a488723c */ /* 0x048fe20000001808 */
[----:B------:R-:W2:Y:S03]  /*c650*/  LDSM.16.MT88.4 R8, [R208+0x1b800] ;  /* 0x01b80000d008783b */ /* 0x000ea60000004200 */
[----:B------:R-:W-:Y:S04]  /*c660*/  @!P0 PRMT R178, R215, 0x5410, RZ ;  /* 0x00005410d7b28816 */ /* 0x000fe800000000ff */
[C---:B------:R-:W-:Y:S01]  /*c670*/  HMMA.16816.F32 R140, R164.reuse, R154, R12 ;  /* 0x0000009aa48c723c */ /* 0x040fe2000000180c */
[----:B------:R-:W3:Y:S07]  /*c680*/  LDSM.16.MT88.4 R12, [R206+0x1b800] ;  /* 0x01b80000ce0c783b */ /* 0x000eee0000004200 */
[C---:B------:R-:W-:Y:S01]  /*c690*/  HMMA.16816.F32 R144, R164.reuse, R156, R16 ;  /* 0x0000009ca490723c */ /* 0x040fe20000001810 */
[----:B------:R-:W4:Y:S07]  /*c6a0*/  LDSM.16.MT88.4 R16, [R205+0x1b800] ;  /* 0x01b80000cd10783b */ /* 0x000f2e0000004200 */
[C---:B------:R-:W-:Y:S01]  /*c6b0*/  HMMA.16816.F32 R148, R164.reuse, R158, R20 ;  /* 0x0000009ea494723c */ /* 0x040fe20000001814 */
[----:B------:R-:W3:Y:S07]  /*c6c0*/  LDSM.16.MT88.4 R20, [R204+0x1b800] ;  /* 0x01b80000cc14783b */ /* 0x000eee0000004200 */
[C---:B-1----:R-:W-:Y:S01]  /*c6d0*/  HMMA.16816.F32 R152, R164.reuse, R160, R24 ;  /* 0x000000a0a498723c */ /* 0x042fe20000001818 */
[----:B------:R-:W1:Y:S07]  /*c6e0*/  LDSM.16.MT88.4 R24, [R208+0x1d800] ;  /* 0x01d80000d018783b */ /* 0x000e6e0000004200 */
[C---:B------:R-:W-:Y:S01]  /*c6f0*/  HMMA.16816.F32 R156, R164.reuse, R162, R28 ;  /* 0x000000a2a49c723c */ /* 0x040fe2000000181c */
[----:B------:R-:W-:Y:S07]  /*c700*/  LDSM.16.MT88.4 R28, [R204+0x1d800] ;  /* 0x01d80000cc1c783b */ /* 0x000fee0000004200 */
[C---:B------:R-:W-:Y:S01]  /*c710*/  HMMA.16816.F32 R160, R164.reuse, R168, R32 ;  /* 0x000000a8a4a0723c */ /* 0x040fe20000001820 */
[----:B------:R-:W-:Y:S06]  /*c720*/  STG.E.U16 [R184.64+0x60], R178 ;  /* 0x000060b2b8007986 */ /* 0x000fec000c10150e */
[----:B------:R-:W-:Y:S01]  /*c730*/  IMAD.MOV.U32 R34, RZ, RZ, R4 ;  /* 0x000000ffff227224 */ /* 0x000fe200078e0004 */
[C---:B------:R-:W-:Y:S01]  /*c740*/  HMMA.16816.F32 R36, R164.reuse, R170, R36 ;  /* 0x000000aaa424723c */ /* 0x040fe20000001824 */
[----:B------:R-:W-:Y:S03]  /*c750*/  IMAD.MOV.U32 R35, RZ, RZ, R5 ;  /* 0x000000ffff237224 */ /* 0x000fe600078e0005 */
[----:B------:R-:W-:Y:S04]  /*c760*/  LOP3.LUT R5, R34, 0xff, RZ, 0xc0, !PT ;  /* 0x000000ff22057812 */ /* 0x000fe800078ec0ff */
[C---:B--2---:R-:W-:Y:S01]  /*c770*/  HMMA.16816.F32 R40, R164.reuse, R8, R40 ;  /* 0x00000008a428723c */ /* 0x044fe20000001828 */
[----:B------:R-:W-:Y:S03]  /*c780*/  ISETP.GE.U32.AND P2, PT, R3, R5, PT ;  /* 0x000000050300720c */ /* 0x000fe60003f46070 */
[--C-:B------:R-:W-:Y:S04]  /*c790*/  SHF.R.U32.HI R5, RZ, 0x10, R34.reuse ;  /* 0x00000010ff057819 */ /* 0x100fe80000011622 */
[C---:B------:R-:W-:Y:S01]  /*c7a0*/  HMMA.16816.F32 R44, R164.reuse, R10, R44 ;  /* 0x0000000aa42c723c */ /* 0x040fe2000000182c */
[----:B------:R-:W2:Y:S03]  /*c7b0*/  LDSM.16.MT88.4 R8, [R206+0x1d800] ;  /* 0x01d80000ce08783b */ /* 0x000ea60000004200 */
[----:B------:R-:W-:Y:S02]  /*c7c0*/  LOP3.LUT R5, R5, 0xff, RZ, 0xc0, !PT ;  /* 0x000000ff05057812 */ /* 0x000fe400078ec0ff */
[----:B------:R-:W-:Y:S02]  /*c7d0*/  @!P2 HADD2 R218, -R180.H0_H0, -RZ.H0_H0 ;  /* 0xa00000ffb4daa230 */ /* 0x000fe40000000900 */
[C---:B---3--:R-:W-:Y:S01]  /*c7e0*/  HMMA.16816.F32 R48, R164.reuse, R12, R48 ;  /* 0x0000000ca430723c */ /* 0x048fe20000001830 */
[C---:B------:R-:W-:Y:S03]  /*c7f0*/  ISETP.GE.U32.AND P1, PT, R3.reuse, R5, PT ;  /* 0x000000050300720c */ /* 0x040fe60003f26070 */
[----:B------:R-:W-:Y:S04]  /*c800*/  @!P2 PRMT R180, R218, 0x5410, RZ ;  /* 0x00005410dab4a816 */ /* 0x000fe800000000ff */
[C---:B------:R-:W-:Y:S01]  /*c810*/  HMMA.16816.F32 R52, R164.reuse, R14, R52 ;  /* 0x0000000ea434723c */ /* 0x040fe20000001834 */
[----:B------:R-:W3:Y:S05]  /*c820*/  LDSM.16.MT88.4 R12, [R205+0x1d800] ;  /* 0x01d80000cd0c783b */ /* 0x000eea0000004200 */
[C---:B------:R-:W-:Y:S02]  /*c830*/  @!P1 HADD2 R222, -R6.reuse.H0_H0, -RZ.H0_H0 ;  /* 0xa00000ff06de9230 */ /* 0x040fe40000000900 */
[C---:B----4-:R-:W-:Y:S01]  /*c840*/  HMMA.16816.F32 R56, R164.reuse, R16, R56 ;  /* 0x00000010a438723c */ /* 0x050fe20000001838 */
[----:B------:R-:W-:Y:S07]  /*c850*/  STG.E.U16 [R182.64+0x70], R180 ;  /* 0x000070b4b6007986 */ /* 0x000fee000c10150e */
[C---:B------:R-:W-:Y:S01]  /*c860*/  HMMA.16816.F32 R60, R164.reuse, R18, R60 ;  /* 0x00000012a43c723c */ /* 0x040fe2000000183c */
[----:B------:R-:W4:Y:S07]  /*c870*/  LDSM.16.MT88.4 R16, [R208+0x1f800] ;  /* 0x01f80000d010783b */ /* 0x000f2e0000004200 */
[C---:B------:R-:W-:Y:S08]  /*c880*/  HMMA.16816.F32 R64, R164.reuse, R20, R64 ;  /* 0x00000014a440723c */ /* 0x040ff00000001840 */
[C---:B------:R-:W-:Y:S01]  /*c890*/  HMMA.16816.F32 R68, R164.reuse, R22, R68 ;  /* 0x00000016a444723c */ /* 0x040fe20000001844 */
[----:B------:R-:W4:Y:S07]  /*c8a0*/  LDSM.16.MT88.4 R20, [R206+0x1f800] ;  /* 0x01f80000ce14783b */ /* 0x000f2e0000004200 */
        /* <DEDUP_REMOVED lines=8> */
[C---:B------:R-:W-:Y:S08]  /*c930*/  HMMA.16816.F32 R96, R164.reuse, R28, R96 ;  /* 0x0000001ca460723c */ /* 0x040ff00000001860 */
[C---:B------:R-:W-:Y:S08]  /*c940*/  HMMA.16816.F32 R100, R164.reuse, R30, R100 ;  /* 0x0000001ea464723c */ /* 0x040ff00000001864 */
[C---:B----4-:R-:W-:Y:S07]  /*c950*/  HMMA.16816.F32 R104, R164.reuse, R16, R104 ;  /* 0x00000010a468723c */ /* 0x050fee0000001868 */
[----:B------:R-:W-:Y:S01]  /*c960*/  SHF.R.U32.HI R17, RZ, 0x18, R34 ;  /* 0x00000018ff117819 */ /* 0x000fe20000011622 */
[C---:B------:R-:W-:Y:S01]  /*c970*/  HMMA.16816.F32 R108, R164.reuse, R18, R108 ;  /* 0x00000012a46c723c */ /* 0x040fe2000000186c */
[----:B------:R-:W-:Y:S02]  /*c980*/  LOP3.LUT R16, R34, 0xffff, RZ, 0xc0, !PT ;  /* 0x0000ffff22107812 */ /* 0x000fe400078ec0ff */
[C---:B------:R-:W-:Y:S02]  /*c990*/  ISETP.GE.U32.AND P0, PT, R3.reuse, R17, PT ;  /* 0x000000110300720c */ /* 0x040fe40003f06070 */
[----:B------:R-:W-:Y:S03]  /*c9a0*/  SHF.R.U32.HI R16, RZ, 0x8, R16 ;  /* 0x00000008ff107819 */ /* 0x000fe60000011610 */
[C---:B------:R-:W-:Y:S01]  /*c9b0*/  HMMA.16816.F32 R112, R164.reuse, R20, R112 ;  /* 0x00000014a470723c */ /* 0x040fe20000001870 */
[----:B------:R-:W-:Y:S04]  /*c9c0*/  LOP3.LUT R5, R16, 0xffff, RZ, 0xc0, !PT ;  /* 0x0000ffff10057812 */ /* 0x000fe800078ec0ff */
[----:B------:R-:W-:Y:S03]  /*c9d0*/  ISETP.GE.U32.AND P2, PT, R3, R5, PT ;  /* 0x000000050300720c */ /* 0x000fe60003f46070 */
[C---:B------:R-:W-:Y:S01]  /*c9e0*/  HMMA.16816.F32 R116, R164.reuse, R22, R116 ;  /* 0x00000016a474723c */ /* 0x040fe20000001874 */
[----:B------:R-:W-:Y:S03]  /*c9f0*/  @P0 PRMT R5, R6, 0x7632, R5 ;  /* 0x0000763206050816 */ /* 0x000fe60000000005 */
[----:B------:R-:W-:Y:S01]  /*ca00*/  @!P0 HADD2 R221, -R6.H1_H1, -RZ.H0_H0 ;  /* 0xa00000ff06dd8230 */ /* 0x000fe20000000d00 */
[----:B------:R-:W-:Y:S02]  /*ca10*/  @!P1 PRMT R6, R222, 0x5410, RZ ;  /* 0x00005410de069816 */ /* 0x000fe400000000ff */
[----:B------:R-:W-:Y:S01]  /*ca20*/  ISETP.LT.AND P1, PT, RZ, UR23, PT ;  /* 0x00000017ff007c0c */ /* 0x000fe2000bf21270 */
[C---:B-1----:R-:W-:Y:S01]  /*ca30*/  HMMA.16816.F32 R120, R164.reuse, R8, R120 ;  /* 0x00000008a478723c */ /* 0x042fe20000001878 */
[----:B------:R-:W-:Y:S03]  /*ca40*/  @!P0 PRMT R5, R221, 0x5410, RZ ;  /* 0x00005410dd058816 */ /* 0x000fe600000000ff */
[----:B------:R-:W-:Y:S03]  /*ca50*/  @!P2 HADD2 R226, -R177.H0_H0, -RZ.H0_H0 ;  /* 0xa00000ffb1e2a230 */ /* 0x000fe60000000900 */
[----:B------:R-:W-:Y:S01]  /*ca60*/  FADD.FTZ R8, R181, R179 ;  /* 0x000000b3b5087221 */ /* 0x000fe20000010000 */
[C---:B------:R-:W-:Y:S01]  /*ca70*/  HMMA.16816.F32 R124, R164.reuse, R10, R124 ;  /* 0x0000000aa47c723c */ /* 0x040fe2000000187c */
[----:B------:R-:W-:Y:S03]  /*ca80*/  @!P2 PRMT R177, R226, 0x5410, RZ ;  /* 0x00005410e2b1a816 */ /* 0x000fe600000000ff */
[----:B------:R-:W-:Y:S02]  /*ca90*/  FADD.FTZ R3, R187, R8 ;  /* 0x00000008bb037221 */ /* 0x000fe40000010000 */
[----:B------:R-:W-:Y:S02]  /*caa0*/  STG.E.U16 [R182.64+0x72], R177 ;  /* 0x000072b1b6007986 */ /* 0x000fe4000c10150e */
[C---:B--2---:R-:W-:Y:S02]  /*cab0*/  HMMA.16816.F32 R128, R164.reuse, R12, R128 ;  /* 0x0000000ca480723c */ /* 0x044fe40000001880 */
[----:B------:R1:W-:Y:S04]  /*cac0*/  STL [R1+0x2c], R3 ;  /* 0x00002c0301007387 */ /* 0x0003e80000100800 */
[----:B------:R2:W-:Y:S02]  /*cad0*/  STG.E.U16 [R184.64+0x70], R6 ;  /* 0x00007006b8007986 */ /* 0x0005e4000c10150e */
[----:B------:R-:W-:Y:S02]  /*cae0*/  HMMA.16816.F32 R132, R164, R14, R132 ;  /* 0x0000000ea484723c */ /* 0x000fe40000001884 */
[----:B------:R2:W-:Y:S05]  /*caf0*/  STG.E.U16 [R184.64+0x72], R5 ;  /* 0x00007205b8007986 */ /* 0x0005ea000c10150e */
[----:B------:R-:W-:Y:S01]  /*cb00*/  FADD.FTZ R167, R173, R186 ;  /* 0x000000baada77221 */ /* 0x000fe20000010000 */
[----:B------:R-:W-:Y:S01]  /*cb10*/  IADD3 R164, P0, R182, -0x80, RZ ;  /* 0xffffff80b6a47810 */ /* 0x000fe20007f1e0ff */
[----:B------:R-:W-:Y:S03]  /*cb20*/  IMAD.MOV.U32 R165, RZ, RZ, R0 ;  /* 0x000000ffffa57224 */ /* 0x000fe600078e0000 */
[----:B------:R-:W-:Y:S01]  /*cb30*/  FADD.FTZ R167, R174, R167 ;  /* 0x000000a7aea77221 */ /* 0x000fe20000010000 */
[----:B------:R-:W-:Y:S01]  /*cb40*/  IADD3.X R166, R183, -0x1, RZ, P0, !PT ;  /* 0xffffffffb7a67810 */ /* 0x000fe200007fe4ff */
[----:B-1----:R-:W-:Y:S01]  /*cb50*/  IMAD.MOV.U32 R3, RZ, RZ, R2 ;  /* 0x000000ffff037224 */ /* 0x002fe200078e0002 */
[----:B--2--5:R-:W-:-:S05]  /*cb60*/  @P1 BRA `(.L_x_1520) ;  /* 0xffffaf2000001947 */ /* 0x024fca000383ffff */
.L_x_1519:
[----:B------:R-:W3:Y:S01]  /*cb70*/  LDL.LU R5, [R1+0x2c] ;  /* 0x00002c0001057983 */ /* 0x000ee20000300800 */
[----:B--2---:R-:W-:Y:S01]  /*cb80*/  MOV R12, 0x3f800000 ;  /* 0x3f800000000c7802 */ /* 0x004fe20000000f00 */
[----:B------:R-:W1:Y:S01]  /*cb90*/  S2UR UR6, SR_CTAID.Y ;  /* 0x00000000000679c3 */ /* 0x000e620000002600 */
[----:B------:R-:W-:Y:S01]  /*cba0*/  MOV R13, 0x3f800000 ;  /* 0x3f800000000d7802 */ /* 0x000fe20000000f00 */
[----:B------:R-:W2:Y:S01]  /*cbb0*/  SHFL.BFLY PT, R4, R167, 0x2, 0x1f ;  /* 0x0c401f00a7047f89 */ /* 0x000ea200000e0000 */
[----:B------:R-:W-:Y:S01]  /*cbc0*/  UISETP.NE.AND UP0, UPT, UR8, -0x1, UPT ;  /* 0xffffffff0800788c */ /* 0x000fe2000bf05270 */
[----:B------:R-:W-:Y:S01]  /*cbd0*/  BSSY B0, `(.L_x_1523) ;  /* 0x0000186000007945 */ /* 0x000fe20003800000 */
[----:B------:R-:W-:Y:S01]  /*cbe0*/  ULDC.64 UR4, c[0x0][0x1e8] ;  /* 0x00007a0000047ab9 */ /* 0x000fe20000000a00 */
[----:B------:R-:W4:Y:S01]  /*cbf0*/  S2R R6, SR_TID.X ;  /* 0x0000000000067919 */ /* 0x000f220000002100 */
[----:B------:R-:W-:Y:S01]  /*cc00*/  ULDC.U8 UR11, c[0x0][0x329] ;  /* 0x0000ca40000b7ab9 */ /* 0x000fe20000000000 */
[----:B------:R-:W4:Y:S01]  /*cc10*/  S2UR UR13, SR_CTAID.Z ;  /* 0x00000000000d79c3 */ /* 0x000f220000002700 */
[----:B------:R-:W-:-:S02]  /*cc20*/  UISETP.NE.AND UP1, UPT, UR11, URZ, UPT ;  /* 0x0000003f0b00728c */ /* 0x000fc4000bf25270 */
[----:B------:R-:W-:Y:S02]  /*cc30*/  ULDC UR9, c[0x0][0x214] ;  /* 0x0000850000097ab9 */ /* 0x000fe40000000800 */
[----:B------:R-:W-:Y:S02]  /*cc40*/  UMOV UR24, URZ ;  /* 0x0000003f00187c82 */ /* 0x000fe40008000000 */
[----:B------:R-:W-:Y:S02]  /*cc50*/  @UP0 UIMAD.WIDE.U32 UR18, UR8, UR4, URZ ;  /* 0x00000004081202a5 */ /* 0x000fe4000f8e003f */
[----:B------:R-:W-:Y:S02]  /*cc60*/  UMOV UR25, URZ ;  /* 0x0000003f00197c82 */ /* 0x000fe40008000000 */
[----:B------:R-:W-:Y:S02]  /*cc70*/  @UP0 UIMAD UR7, UR8, UR5, UR19 ;  /* 0x00000005080702a4 */ /* 0x000fe4000f8e0213 */
[----:B------:R-:W-:-:S02]  /*cc80*/  @UP1 ULDC UR17, c[0x0][0x210] ;  /* 0x0000840000111ab9 */ /* 0x000fc40000000800 */
[----:B------:R-:W-:Y:S02]  /*cc90*/  ULDC.64 UR4, c[0x0][0x1e0] ;  /* 0x0000780000047ab9 */ /* 0x000fe40000000a00 */
[----:B-1----:R-:W-:Y:S01]  /*cca0*/  @!UP0 USHF.R.S32.HI UR16, URZ, 0x1f, UR6 ;  /* 0x0000001f3f108899 */ /* 0x002fe20008011406 */
[----:B--2---:R-:W-:Y:S01]  /*ccb0*/  FADD.FTZ R4, R4, R167 ;  /* 0x000000a704047221 */ /* 0x004fe20000010000 */
[----:B------:R-:W-:Y:S02]  /*ccc0*/  @!UP0 UIMAD.WIDE.U32 UR22, UR6, UR4, URZ ;  /* 0x00000004061682a5 */ /* 0x000fe4000f8e003f */
[----:B------:R-:W-:Y:S02]  /*ccd0*/  @!UP0 UIMAD UR16, UR16, UR4, URZ ;  /* 0x00000004101082a4 */ /* 0x000fe4000f8e023f */
[----:B------:R-:W1:Y:S01]  /*cce0*/  SHFL.BFLY PT, R7, R4, 0x1, 0x1f ;  /* 0x0c201f0004077f89 */ /* 0x000e6200000e0000 */
[----:B------:R-:W-:Y:S02]  /*ccf0*/  ULDC.U8 UR4, c[0x0][0x328] ;  /* 0x0000ca0000047ab9 */ /* 0x000fe40000000000 */
[----:B------:R-:W-:-:S02]  /*cd00*/  UISETP.NE.AND UP2, UPT, UR4, URZ, UPT ;  /* 0x0000003f0400728c */ /* 0x000fc4000bf45270 */
[----:B------:R-:W-:Y:S02]  /*cd10*/  @!UP0 UIMAD UR16, UR6, UR5, UR16 ;  /* 0x00000005061082a4 */ /* 0x000fe4000f8e0210 */
[----:B------:R-:W-:Y:S01]  /*cd20*/  UISETP.NE.OR UP3, UPT, UR11, URZ, !UP2 ;  /* 0x0000003f0b00728c */ /* 0x000fe2000d765670 */
[----:B------:R-:W2:Y:S01]  /*cd30*/  S2UR UR11, SR_CTAID.X ;  /* 0x00000000000b79c3 */ /* 0x000ea20000002500 */
[----:B------:R-:W-:Y:S02]  /*cd40*/  ULDC UR5, c[0x0][0x234] ;  /* 0x00008d0000057ab9 */ /* 0x000fe40000000800 */
[----:B------:R-:W-:Y:S02]  /*cd50*/  @UP1 UIMAD UR17, UR17, UR9, URZ ;  /* 0x00000009111112a4 */ /* 0x000fe4000f8e023f */
[----:B------:R-:W-:Y:S02]  /*cd60*/  @!UP1 USEL UR17, UR9, UR5, !UP2 ;  /* 0x0000000509119287 */ /* 0x000fe4000d000000 */
[----:B------:R-:W-:-:S02]  /*cd70*/  ULDC UR4, c[0x0][0x1c0] ;  /* 0x0000700000047ab9 */ /* 0x000fc40000000800 */
[----:B------:R-:W-:Y:S02]  /*cd80*/  @UP1 UMOV UR19, 0x1 ;  /* 0x0000000100131882 */ /* 0x000fe40000000000 */
[----:B------:R-:W-:Y:S02]  /*cd90*/  @!UP1 UIMAD UR19, UR17, UR4, URZ ;  /* 0x00000004111392a4 */ /* 0x000fe4000f8e023f */
[----:B------:R-:W-:Y:S02]  /*cda0*/  @!UP3 UIMAD UR9, UR6, UR9, URZ ;  /* 0x000000090609b2a4 */ /* 0x000fe4000f8e023f */
[----:B------:R-:W-:Y:S01]  /*cdb0*/  @UP1 ULDC UR20, c[0x0][0x210] ;  /* 0x0000840000141ab9 */ /* 0x000fe20000000800 */
[----:B-1----:R-:W-:Y:S01]  /*cdc0*/  FADD.FTZ R7, R4, R7 ;  /* 0x0000000704077221 */ /* 0x002fe20000010000 */
[----:B------:R-:W-:Y:S02]  /*cdd0*/  UIMAD UR5, UR6, UR19, URZ ;  /* 0x00000013060572a4 */ /* 0x000fe4000f8e023f */
[----:B------:R-:W-:-:S02]  /*cde0*/  @!UP1 UMOV UR20, 0x1 ;  /* 0x0000000100149882 */ /* 0x000fc40000000000 */
[----:B------:R-:W-:Y:S01]  /*cdf0*/  FSETP.NE.FTZ.AND P0, PT, R7, RZ, PT ;  /* 0x000000ff0700720b */ /* 0x000fe20003f15000 */
[----:B------:R-:W-:Y:S02]  /*ce00*/  @!UP3 USEL UR9, UR9, UR8, !UP0 ;  /* 0x000000080909b287 */ /* 0x000fe4000c000000 */
[----:B--2---:R-:W-:Y:S02]  /*ce10*/  UIMAD UR4, UR11, UR20, URZ ;  /* 0x000000140b0472a4 */ /* 0x004fe4000f8e023f */
[----:B------:R-:W-:Y:S02]  /*ce20*/  USEL UR5, UR5, URZ, UP3 ;  /* 0x0000003f05057287 */ /* 0x000fe40009800000 */
[----:B------:R-:W-:Y:S02]  /*ce30*/  USHF.L.U32 UR4, UR4, 0x7, URZ ;  /* 0x0000000704047899 */ /* 0x000fe4000800063f */
[----:B----4-:R-:W-:Y:S02]  /*ce40*/  UIMAD UR17, UR13, UR17, UR5 ;  /* 0x000000110d1172a4 */ /* 0x010fe4000f8e0205 */
[----:B------:R-:W-:-:S02]  /*ce50*/  @!UP3 UMOV UR24, UR9 ;  /* 0x000000090018bc82 */ /* 0x000fc40008000000 */
[----:B------:R-:W1:Y:S01]  /*ce60*/  @P0 MUFU.RCP R13, R7 ;  /* 0x00000007000d0308 */ /* 0x000e620000001000 */
[----:B------:R-:W-:Y:S02]  /*ce70*/  USHF.R.S32.HI UR5, URZ, 0x1f, UR4 ;  /* 0x0000001f3f057899 */ /* 0x000fe40008011404 */
[----:B------:R-:W-:Y:S02]  /*ce80*/  @!UP3 USHF.R.S32.HI UR25, URZ, 0x1f, UR9 ;  /* 0x0000001f3f19b899 */ /* 0x000fe40008011409 */
[----:B------:R-:W-:Y:S02]  /*ce90*/  USHF.R.S32.HI UR6, URZ, 0x1f, UR17 ;  /* 0x0000001f3f067899 */ /* 0x000fe40008011411 */
[----:B------:R-:W-:Y:S01]  /*cea0*/  UIADD3 UR4, UP2, UP1, UR4, UR24, UR17 ;  /* 0x0000001804047290 */ /* 0x000fe2000f95e011 */
[----:B------:R-:W2:Y:S01]  /*ceb0*/  @P0 MUFU.LG2 R7, R7 ;  /* 0x0000000700070308 */ /* 0x000ea20000000c00 */
[----:B------:R-:W-:Y:S02]  /*cec0*/  @!UP0 UIADD3 UR7, UR23, UR16, URZ ;  /* 0x0000001017078290 */ /* 0x000fe4000fffe03f */
[----:B------:R-:W-:-:S02]  /*ced0*/  UIADD3.X UR5, UR5, UR25, UR6, UP2, UP1 ;  /* 0x0000001905057290 */ /* 0x000fc400097e2406 */
[----:B------:R-:W-:Y:S01]  /*cee0*/  @!UP0 UMOV UR18, UR22 ;  /* 0x0000001600128c82 */ /* 0x000fe20008000000 */
[----:B-1----:R-:W-:-:S04]  /*cef0*/  FMUL.FTZ R13, R13, c[0x0][0x2dc] ;  /* 0x0000b7000d0d7a20 */ /* 0x002fc80000410000 */
[C---:B------:R-:W-:Y:S02]  /*cf00*/  FMUL.FTZ R138, R13.reuse, R138 ;  /* 0x0000008a0d8a7220 */ /* 0x040fe40000410000 */
        /* <DEDUP_REMOVED lines=94> */
[----:B--2---:R-:W-:-:S03]  /*d4f0*/  @P0 FMUL.FTZ R7, R7, 0.69314718246459960938 ;  /* 0x3f31721807070820 */ /* 0x004fc60000410000 */
[----:B------:R-:W-:Y:S01]  /*d500*/  F2FP.PACK_AB R13, R13, R134 ;  /* 0x000000860d0d723e */ /* 0x000fe200000000ff */
[----:B---3--:R-:W1:Y:S02]  /*d510*/  SHFL.BFLY PT, R3, R5, 0x2, 0x1f ;  /* 0x0c401f0005037f89 */ /* 0x008e6400000e0000 */
[----:B-1----:R-:W-:Y:S01]  /*d520*/  FADD.FTZ R3, R3, R5 ;  /* 0x0000000503037221 */ /* 0x002fe20000010000 */
[----:B------:R-:W-:-:S04]  /*d530*/  SHF.R.S32.HI R5, RZ, 0x1f, R6 ;  /* 0x0000001fff057819 */ /* 0x000fc80000011406 */
[----:B------:R-:W1:Y:S01]  /*d540*/  SHFL.BFLY PT, R8, R3, 0x1, 0x1f ;  /* 0x0c201f0003087f89 */ /* 0x000e6200000e0000 */
[CC--:B------:R-:W-:Y:S02]  /*d550*/  LEA.HI R15, R5.reuse, R6.reuse, RZ, 0x2 ;  /* 0x00000006050f7211 */ /* 0x0c0fe400078f10ff */
[----:B------:R-:W-:Y:S02]  /*d560*/  LEA.HI R4, R5, R6, RZ, 0x5 ;  /* 0x0000000605047211 */ /* 0x000fe400078f28ff */
[--C-:B------:R-:W-:Y:S02]  /*d570*/  SHF.R.S32.HI R11, RZ, 0x2, R15.reuse ;  /* 0x00000002ff0b7819 */ /* 0x100fe4000001140f */
[----:B------:R-:W-:Y:S02]  /*d580*/  SHF.R.S32.HI R10, RZ, 0x1f, R15 ;  /* 0x0000001fff0a7819 */ /* 0x000fe4000001140f */
[----:B------:R-:W-:Y:S02]  /*d590*/  LOP3.LUT R15, R15, 0x3ffffffc, RZ, 0xc0, !PT ;  /* 0x3ffffffc0f0f7812 */ /* 0x000fe400078ec0ff */
[----:B------:R-:W-:-:S02]  /*d5a0*/  LEA.HI R9, R10, R11, RZ, 0x3 ;  /* 0x0000000b0a097211 */ /* 0x000fc400078f18ff */
[----:B------:R-:W-:Y:S02]  /*d5b0*/  IADD3 R10, -R15, R6, RZ ;  /* 0x000000060f0a7210 */ /* 0x000fe40007ffe1ff */
[----:B------:R-:W-:-:S04]  /*d5c0*/  LOP3.LUT R14, R9, 0xfffffff8, RZ, 0xc0, !PT ;  /* 0xfffffff8090e7812 */ /* 0x000fc800078ec0ff */
[----:B------:R-:W-:-:S04]  /*d5d0*/  IADD3 R14, R11, -R14, RZ ;  /* 0x8000000e0b0e7210 */ /* 0x000fc80007ffe0ff */
[----:B------:R-:W-:Y:S01]  /*d5e0*/  SHF.L.U32 R9, R14, 0x6, RZ ;  /* 0x000000060e097819 */ /* 0x000fe200000006ff */
[----:B-1----:R-:W-:Y:S01]  /*d5f0*/  FADD.FTZ R8, R3, R8 ;  /* 0x0000000803087221 */ /* 0x002fe20000010000 */
[----:B------:R-:W-:Y:S02]  /*d600*/  SHF.R.S32.HI R3, RZ, 0x5, R4 ;  /* 0x00000005ff037819 */ /* 0x000fe40000011404 */
[----:B------:R-:W-:Y:S02]  /*d610*/  LOP3.LUT R9, R9, 0x1c0, RZ, 0xc0, !PT ;  /* 0x000001c009097812 */ /* 0x000fe400078ec0ff */
[----:B------:R-:W-:Y:S02]  /*d620*/  FSETP.NE.FTZ.AND P3, PT, R8, RZ, PT ;  /* 0x000000ff0800720b */ /* 0x000fe40003f75000 */
[----:B------:R-:W-:Y:S02]  /*d630*/  LEA R3, R3, R10, 0x9 ;  /* 0x0000000a03037211 */ /* 0x000fe400078e48ff */
[----:B------:R-:W-:-:S02]  /*d640*/  R2P PR, R14, 0x6 ;  /* 0x000000060e007804 */ /* 0x000fc40000000000 */
[----:B------:R-:W-:Y:S02]  /*d650*/  LOP3.LUT R14, R14, 0x1, RZ, 0xc0, !PT ;  /* 0x000000010e0e7812 */ /* 0x000fe400078ec0ff */
[----:B------:R-:W-:Y:S02]  /*d660*/  LEA.HI R10, R9, R9, RZ, 0x1d ;  /* 0x00000009090a7211 */ /* 0x000fe400078fe8ff */
[----:B------:R-:W-:Y:S02]  /*d670*/  ISETP.NE.U32.AND P4, PT, R14, 0x1, PT ;  /* 0x000000010e00780c */ /* 0x000fe40003f85070 */
[----:B------:R-:W-:Y:S01]  /*d680*/  LEA R3, R3, R10, 0x1 ;  /* 0x0000000a03037211 */ /* 0x000fe200078e08ff */
[----:B------:R-:W1:Y:S01]  /*d690*/  @P3 MUFU.RCP R12, R8 ;  /* 0x00000008000c3308 */ /* 0x000e620000001000 */
[----:B------:R-:W-:Y:S02]  /*d6a0*/  MOV R9, 0x20 ;  /* 0x0000002000097802 */ /* 0x000fe40000000f00 */
[----:B------:R-:W-:-:S02]  /*d6b0*/  SHF.L.U32 R3, R3, 0x1, RZ ;  /* 0x0000000103037819 */ /* 0x000fc400000006ff */
[----:B------:R-:W-:Y:S02]  /*d6c0*/  SEL R10, R9, 0xffffffe0, !P1 ;  /* 0xffffffe0090a7807 */ /* 0x000fe40004800000 */
[----:B------:R-:W-:Y:S01]  /*d6d0*/  MOV R9, 0x40 ;  /* 0x0000004000097802 */ /* 0x000fe20000000f00 */
[----:B------:R-:W-:Y:S01]  /*d6e0*/  STS [R3+0x400], R138 ;  /* 0x0004008a03007388 */ /* 0x000fe20000000800 */
[C---:B------:R-:W-:Y:S01]  /*d6f0*/  IADD3 R11, R3.reuse, -0x10, RZ ;  /* 0xfffffff0030b7810 */ /* 0x040fe20007ffe0ff */
[----:B------:R-:W2:Y:S01]  /*d700*/  @P3 MUFU.LG2 R8, R8 ;  /* 0x0000000800083308 */ /* 0x000ea20000000c00 */
[C---:B------:R-:W-:Y:S02]  /*d710*/  @P4 IADD3 R11, R3.reuse, 0x10, RZ ;  /* 0x00000010030b4810 */ /* 0x040fe40007ffe0ff */
[----:B------:R-:W-:Y:S01]  /*d720*/  IADD3 R15, R3, R10, RZ ;  /* 0x0000000a030f7210 */ /* 0x000fe20007ffe0ff */
[----:B-1----:R-:W-:-:S04]  /*d730*/  FMUL.FTZ R12, R12, c[0x0][0x2dc] ;  /* 0x0000b7000c0c7a20 */ /* 0x002fc80000410000 */
        /* <DEDUP_REMOVED lines=99> */
[----:B------:R-:W-:Y:S02]  /*dd70*/  SEL R12, R9, 0xffffffc0, !P2 ;  /* 0xffffffc0090c7807 */ /* 0x000fe40005000000 */
[----:B------:R-:W-:-:S02]  /*dd80*/  IADD3 R9, R10, R11, RZ ;  /* 0x0000000b0a097210 */ /* 0x000fc40007ffe0ff */
[-C--:B------:R-:W-:Y:S02]  /*dd90*/  IADD3 R17, R3, R12.reuse, RZ ;  /* 0x0000000c03117210 */ /* 0x080fe40007ffe0ff */
[----:B------:R-:W-:Y:S01]  /*dda0*/  IADD3 R19, R12, R11, RZ ;  /* 0x0000000b0c137210 */ /* 0x000fe20007ffe0ff */
[----:B------:R-:W-:Y:S01]  /*ddb0*/  STS [R9], R148 ;  /* 0x0000009409007388 */ /* 0x000fe20000000800 */
[-C--:B------:R-:W-:Y:S02]  /*ddc0*/  IADD3 R21, R15, R12.reuse, RZ ;  /* 0x0000000c0f157210 */ /* 0x080fe40007ffe0ff */
[----:B------:R-:W-:Y:S01]  /*ddd0*/  IADD3 R23, R9, R12, RZ ;  /* 0x0000000c09177210 */ /* 0x000fe20007ffe0ff */
[----:B------:R-:W-:Y:S01]  /*dde0*/  STS [R9+0x400], R150 ;  /* 0x0004009609007388 */ /* 0x000fe20000000800 */
[----:B------:R-:W-:Y:S02]  /*ddf0*/  F2FP.PACK_AB R128, R129, R128 ;  /* 0x000000808180723e */ /* 0x000fe400000000ff */
[----:B------:R-:W-:Y:S01]  /*de00*/  F2FP.PACK_AB R132, R133, R132 ;  /* 0x000000848584723e */ /* 0x000fe200000000ff */
        /* <DEDUP_REMOVED lines=98> */
.L_x_1524:
[----:B--234-:R-:W-:Y:S05]  /*e430*/  BSYNC B0 ;  /* 0x0000000000007941 */ /* 0x01cfea0003800000 */
.L_x_1523:
[----:B------:R-:W2:Y:S01]  /*e440*/  S2R R0, SR_TID.X ;  /* 0x0000000000007919 */ /* 0x000ea20000002100 */
[----:B------:R-:W-:Y:S01]  /*e450*/  LEA.HI R5, R5, R6, RZ, 0x3 ;  /* 0x0000000605057211 */ /* 0x000fe200078f18ff */
[----:B------:R-:W-:Y:S01]  /*e460*/  UIMAD UR11, UR11, -0x80, UR12 ;  /* 0xffffff800b0b78a4 */ /* 0x000fe2000f8e020c */
[----:B------:R-:W-:Y:S01]  /*e470*/  BSSY B0, `(.L_x_1525) ;  /* 0x0000025000007945 */ /* 0x000fe20003800000 */
[----:B------:R-:W3:Y:S01]  /*e480*/  S2R R2, SR_CTAID.Z ;  /* 0x0000000000027919 */ /* 0x000ee20000002700 */
[----:B------:R-:W-:Y:S01]  /*e490*/  LOP3.LUT R3, R5, 0xfffffff8, RZ, 0xc0, !PT ;  /* 0xfffffff805037812 */ /* 0x000fe200078ec0ff */
[----:B------:R-:W-:-:S02]  /*e4a0*/  USHF.R.S32.HI UR6, URZ, 0x1f, UR13 ;  /* 0x0000001f3f067899 */ /* 0x000fc4000801140d */
[----:B------:R-:W-:Y:S02]  /*e4b0*/  ULDC.64 UR4, c[0x0][0x1f0] ;  /* 0x00007c0000047ab9 */ /* 0x000fe40000000a00 */
[----:B------:R-:W-:Y:S01]  /*e4c0*/  IMAD.IADD R4, R6, 0x1, -R3 ;  /* 0x0000000106047824 */ /* 0x000fe200078e0a03 */
[----:B------:R-:W-:-:S03]  /*e4d0*/  UIMAD UR4, UR6, UR4, URZ ;  /* 0x00000004060472a4 */ /* 0x000fc6000f8e023f */
[----:B------:R-:W-:Y:S01]  /*e4e0*/  IMAD.SHL.U32 R4, R4, 0x8, RZ ;  /* 0x0000000804047824 */ /* 0x000fe200078e00ff */
[----:B------:R-:W-:-:S04]  /*e4f0*/  UIMAD UR4, UR13, UR5, UR4 ;  /* 0x000000050d0472a4 */ /* 0x000fc8000f8e0204 */
[----:B------:R-:W-:-:S04]  /*e500*/  IADD3 R6, P0, R4, UR18, RZ ;  /* 0x0000001204067c10 */ /* 0x000fc8000ff1e0ff */
[----:B------:R-:W-:Y:S02]  /*e510*/  LEA.HI.X.SX32 R7, R4, UR7, 0x1, P0 ;  /* 0x0000000704077c11 */ /* 0x000fe400080f0eff */
[----:B--2---:R-:W-:-:S03]  /*e520*/  SHF.R.S32.HI R3, RZ, 0x1f, R0 ;  /* 0x0000001fff037819 */ /* 0x004fc60000011400 */
[----:B---3--:R-:W-:Y:S01]  /*e530*/  IMAD.WIDE.U32 R6, R2, c[0x0][0x1f0], R6 ;  /* 0x00007c0002067a25 */ /* 0x008fe200078e0006 */
[----:B------:R-:W-:Y:S02]  /*e540*/  LEA.HI R3, R3, R0, RZ, 0x3 ;  /* 0x0000000003037211 */ /* 0x000fe400078f18ff */
[----:B------:R-:W-:Y:S02]  /*e550*/  SHF.R.S32.HI R0, RZ, 0x3, R5 ;  /* 0x00000003ff007819 */ /* 0x000fe40000011405 */
[----:B------:R-:W-:Y:S02]  /*e560*/  SHF.R.S32.HI R8, RZ, 0x3, R3 ;  /* 0x00000003ff087819 */ /* 0x000fe40000011403 */
[----:B------:R-:W-:Y:S01]  /*e570*/  ISETP.GE.AND P0, PT, R0, UR11, PT ;  /* 0x0000000b00007c0c */ /* 0x000fe2000bf06270 */
[----:B------:R-:W-:Y:S01]  /*e580*/  IMAD.U32 R0, RZ, RZ, UR10 ;  /* 0x0000000aff007e24 */ /* 0x000fe2000f8e00ff */
[----:B------:R-:W-:Y:S02]  /*e590*/  SHF.R.S32.HI R9, RZ, 0x1f, R8 ;  /* 0x0000001fff097819 */ /* 0x000fe40000011408 */
[----:B------:R-:W-:-:S03]  /*e5a0*/  IADD3 R11, R7, UR4, RZ ;  /* 0x00000004070b7c10 */ /* 0x000fc6000fffe0ff */
[----:B------:R-:W-:-:S06]  /*e5b0*/  IMAD.WIDE R8, R0, 0x80, R8 ;  /* 0x0000008000087825 */ /* 0x000fcc00078e0208 */
        /* <DEDUP_REMOVED lines=16> */
.L_x_1526:
[----:B------:R-:W-:Y:S05]  /*e6c0*/  BSYNC B0 ;  /* 0x0000000000007941 */ /* 0x000fea0003800000 */
.L_x_1525:
        /* <DEDUP_REMOVED lines=22> */
.L_x_1528:
[----:B------:R-:W-:Y:S05]  /*e830*/  BSYNC B0 ;  /* 0x0000000000007941 */ /* 0x000fea0003800000 */
.L_x_1527:
        /* <DEDUP_REMOVED lines=22> */
.L_x_1530:
[----:B------:R-:W-:Y:S05]  /*e9a0*/  BSYNC B0 ;  /* 0x0000000000007941 */ /* 0x000fea0003800000 */
.L_x_1529:
[----:B------:R-:W-:-:S04]  /*e9b0*/  LEA.HI.SX32 R5, R5, 0x60, 0x1d ;  /* 0x0000006005057811 */ /* 0x000fc800078feaff */
[----:B------:R-:W-:-:S13]  /*e9c0*/  ISETP.GE.AND P0, PT, R5, UR11, PT ;  /* 0x0000000b05007c0c */ /* 0x000fda000bf06270 */
[----:B------:R-:W-:Y:S05]  /*e9d0*/  @P0 EXIT ;  /* 0x000000000000094d */ /* 0x000fea0003800000 */
[----:B------:R-:W-:Y:S01]  /*e9e0*/  IADD3 R0, P0, R8, 0x60, RZ ;  /* 0x0000006008007810 */ /* 0x000fe20007f1e0ff */
[----:B------:R-:W-:Y:S01]  /*e9f0*/  IMAD.MOV.U32 R7, RZ, RZ, R11 ;  /* 0x000000ffff077224 */ /* 0x000fe200078e000b */
[----:B------:R-:W-:Y:S02]  /*ea00*/  ISETP.GE.AND P2, PT, R4, c[0x0][0x220], PT ;  /* 0x0000880004007a0c */ /* 0x000fe40003f46270 */
        /* <DEDUP_REMOVED lines=16> */
.L_x_1497:
        /* <DEDUP_REMOVED lines=81> */
.L_x_1532:
[----:B------:R-:W-:Y:S05]  /*f020*/  BSYNC B0 ;  /* 0x0000000000007941 */ /* 0x000fea0003800000 */
.L_x_1531:
        /* <DEDUP_REMOVED lines=22> */
.L_x_1534:
[----:B------:R-:W-:Y:S05]  /*f190*/  BSYNC B0 ;  /* 0x0000000000007941 */ /* 0x000fea0003800000 */
.L_x_1533:
        /* <DEDUP_REMOVED lines=22> */
.L_x_1536:
[----:B------:R-:W-:Y:S05]  /*f300*/  BSYNC B0 ;  /* 0x0000000000007941 */ /* 0x000fea0003800000 */
.L_x_1535:
        /* <DEDUP_REMOVED lines=21> */
.L_x_1538:
[----:B------:R-:W-:Y:S05]  /*f460*/  BSYNC B0 ;  /* 0x0000000000007941 */ /* 0x000fea0003800000 */
.L_x_1537:
[----:B------:R-:W-:-:S04]  /*f470*/  ISETP.NE.AND P3, PT, R20, RZ, PT ;  /* 0x000000ff1400720c */ /* 0x000fc80003f65270 */
[----:B------:R-:W-:Y:S02]  /*f480*/  ISETP.GE.OR P2, PT, R10, UR12, P3 ;  /* 0x0000000c0a007c0c */ /* 0x000fe40009f46670 */
[----:B------:R-:W-:Y:S02]  /*f490*/  ISETP.GE.OR P1, PT, R5, UR12, P3 ;  /* 0x0000000c05007c0c */ /* 0x000fe40009f26670 */
[----:B------:R-:W-:-:S09]  /*f4a0*/  ISETP.GE.OR P0, PT, R4, UR12, P3 ;  /* 0x0000000c04007c0c */ /* 0x000fd20009f06670 */
        /* <DEDUP_REMOVED lines=8> */
[----:B------:R-:W-:Y:S02]  /*f530*/  @!P2 LEA.HI.X R11, R6, c[0x0][0x204], R7, 0x2, P5 ;  /* 0x00008100060baa11 */ /* 0x000fe400028f1407 */
[----:B------:R-:W-:Y:S02]  /*f540*/  @!P1 LEA.HI.X.SX32 R0, R0, UR6, 0x1, P6 ;  /* 0x0000000600009c11 */ /* 0x000fe4000b0f0eff */
        /* <DEDUP_REMOVED lines=11> */
[----:B------:R-:W-:-:S13]  /*f600*/  ISETP.GE.OR P0, PT, R2, UR12, P3 ;  /* 0x0000000c02007c0c */ /* 0x000fda0009f06670 */
        /* <DEDUP_REMOVED lines=9> */
.L_x_1539:
        /* <DEDUP_REMOVED lines=14> */
.L_x_2055:


//--------------------- .text._ZN5flash16flash_fwd_kernelI23Flash_fwd_kernel_traitsILi256ELi128ELi64ELi8ELb0ELb0EN7cutlass6half_tE19Flash_kernel_traitsILi256ELi128ELi64ELi8ES3_EELb0ELb0ELb0ELb0ELb0ELb0ELb1ELb0EEEvNS_16Flash_fwd_paramsE --------------------------
	.section	.text._ZN5flash16flash_fwd_kernelI23Flash_fwd_kernel_traitsILi256ELi128ELi64ELi8ELb0ELb0EN7cutlass6half_tE19Flash_kernel_traitsILi256ELi128ELi64ELi8ES3_EELb0ELb0ELb0ELb0ELb0ELb0ELb1ELb0EEEvNS_16Flash_fwd_paramsE,"ax",@progbits
	.sectioninfo	@"SHI_REGISTERS=255"
	.align	128
        .global         _ZN5flash16flash_fwd_kernelI23Flash_fwd_kernel_traitsILi256ELi128ELi64ELi8ELb0ELb0EN7cutlass6half_tE19Flash_kernel_traitsILi256ELi128ELi64ELi8ES3_EELb0ELb0ELb0ELb0ELb0ELb0ELb1ELb0EEEvNS_16Flash_fwd_paramsE
        .type           _ZN5flash16flash_fwd_kernelI23Flash_fwd_kernel_traitsILi256ELi128ELi64ELi8ELb0ELb0EN7cutlass6half_tE19Flash_kernel_traitsILi256ELi128ELi64ELi8ES3_EELb0ELb0ELb0ELb0ELb0ELb0ELb1ELb0EEEvNS_16Flash_fwd_paramsE,@function
        .size           _ZN5flash16flash_fwd_kernelI23Flash_fwd_kernel_traitsILi256ELi128ELi64ELi8ELb0ELb0EN7cutlass6half_tE19Flash_kernel_traitsILi256ELi128ELi64ELi8ES3_EELb0ELb0ELb0ELb0ELb0ELb0ELb1ELb0EEEvNS_16Flash_fwd_paramsE,(.L_x_2056 - _ZN5flash16flash_fwd_kernelI23Flash_fwd_kernel_traitsILi256ELi128ELi64ELi8ELb0ELb0EN7cutlass6half_tE19Flash_kernel_traitsILi256ELi128ELi64ELi8ES3_EELb0ELb0ELb0ELb0ELb0ELb0ELb1ELb0EEEvNS_16Flash_fwd_paramsE)
        .other          _ZN5flash16flash_fwd_kernelI23Flash_fwd_kernel_traitsILi256ELi128ELi64ELi8ELb0ELb0EN7cutlass6half_tE19Flash_kernel_traitsILi256ELi128ELi64ELi8ES3_EELb0ELb0ELb0ELb0ELb0ELb0ELb1ELb0EEEvNS_16Flash_fwd_paramsE,@"STO_CUDA_ENTRY STV_DEFAULT"
_ZN5flash16flash_fwd_kernelI23Flash_fwd_kernel_traitsILi256ELi128ELi64ELi8ELb0ELb0EN7cutlass6half_tE19Flash_kernel_traitsILi256ELi128ELi64ELi8ES3_EELb0ELb0ELb0ELb0ELb0ELb0ELb1ELb0EEEvNS_16Flash_fwd_paramsE:
.text._ZN5flash16flash_fwd_kernelI23Flash_fwd_kernel_traitsILi256ELi128ELi64ELi8ELb0ELb0EN7cutlass6half_tE19Flash_kernel_traitsILi256ELi128ELi64ELi8ES3_EELb0ELb0ELb0ELb0ELb0ELb0ELb1ELb0EEEvNS_16Flash_fwd_paramsE:
        /* <DEDUP_REMOVED lines=57> */
.L_x_1540:
[----:B------:R-:W-:Y:S02]  /*0390*/  ULDC UR6, c[0x0][0x218] ;  /* 0x0000860000067ab9 */ /* 0x000fe40000000800 */
.L_x_1541:
        /* <DEDUP_REMOVED lines=60> */
.L_x_1543:
        /* <DEDUP_REMOVED lines=15> */
[----:B--2---:R-:W-:Y:S02]  /*0850*/  UIMAD.WIDE.U32 UR20, UR21, UR5, URZ ;  /* 0x00000005151472a5 */ /* 0x004fe4000f8e003f */
        /* <DEDUP_REMOVED lines=34> */
.L_x_1544:
        /* <DEDUP_REMOVED lines=10> */
[----:B------:R-:W-:Y:S01]  /*0b20*/  LOP3.LUT R3, R248, 0xfffffff8, RZ, 0xc0, !PT ;  /* 0xfffffff8f8037812 */ /* 0x000fe200078ec0ff */
[----:B------:R-:W-:Y:S01]  /*0b30*/  IMAD.U32 R17, RZ, RZ, UR13 ;  /* 0x0000000dff117e24 */ /* 0x000fe2000f8e00ff */
[----:B------:R-:W-:Y:S01]  /*0b40*/  LEA.HI R233, R5, R0, RZ, 0x1 ;  /* 0x0000000005e97211 */ /* 0x000fe200078f08ff */
[----:B------:R-:W-:Y:S01]  /*0b50*/  BSSY B0, `(.L_x_1545) ;  /* 0x000006a000007945 */ /* 0x000fe20003800000 */
[----:B------:R-:W-:Y:S01]  /*0b60*/  SHF.R.S32.HI R248, RZ, 0x3, R248 ;  /* 0x00000003fff87819 */ /* 0x000fe200000114f8 */
[----:B------:R-:W-:Y:S01]  /*0b70*/  IMAD.IADD R2, R4, 0x1, -R3 ;  /* 0x0000000104027824 */ /* 0x000fe200078e0a03 */
[----:B------:R-:W-:-:S02]  /*0b80*/  LOP3.LUT R233, R233, 0xfffffffe, RZ, 0xc0, !PT ;  /* 0xfffffffee9e97812 */ /* 0x000fc400078ec0ff */
[----:B------:R-:W-:Y:S01]  /*0b90*/  LOP3.LUT R5, R5, 0xfffffff0, RZ, 0xc0, !PT ;  /* 0xfffffff005057812 */ /* 0x000fe200078ec0ff */
[----:B------:R-:W-:Y:S01]  /*0ba0*/  IMAD.SHL.U32 R3, R248, 0x40, RZ ;  /* 0x00000040f8037824 */ /* 0x000fe200078e00ff */
[----:B------:R-:W-:Y:S01]  /*0bb0*/  SHF.R.S32.HI R249, RZ, 0x1f, R248 ;  /* 0x0000001ffff97819 */ /* 0x000fe200000114f8 */
[----:B------:R-:W-:Y:S01]  /*0bc0*/  IMAD.IADD R233, R0, 0x1, -R233 ;  /* 0x0000000100e97824 */ /* 0x000fe200078e0ae9 */
[----:B------:R-:W-:Y:S01]  /*0bd0*/  LEA.HI R7, R9, R4, RZ, 0x6 ;  /* 0x0000000409077211 */ /* 0x000fe200078f30ff */
[----:B------:R-:W-:Y:S01]  /*0be0*/  IMAD.SHL.U32 R246, R2, 0x8, RZ ;  /* 0x0000000802f67824 */ /* 0x000fe200078e00ff */
[----:B------:R-:W-:Y:S01]  /*0bf0*/  LOP3.LUT R3, R3, 0x1c0, RZ, 0xc0, !PT ;  /* 0x000001c003037812 */ /* 0x000fe200078ec0ff */
[----:B------:R-:W-:Y:S02]  /*0c00*/  IMAD.IADD R0, R4, 0x1, -R5 ;  /* 0x0000000104007824 */ /* 0x000fe400078e0a05 */
        /* <DEDUP_REMOVED lines=17> */
[----:B------:R-:W-:Y:S01]  /*0d20*/  IADD3 R10, P0, R18, UR12, RZ ;  /* 0x0000000c120a7c10 */ /* 0x000fe2000ff1e0ff */
[----:B------:R-:W-:Y:S01]  /*0d30*/  IMAD.IADD R5, R0, 0x1, -R5 ;  /* 0x0000000100057824 */ /* 0x000fe200078e0a05 */
[----:B------:R-:W-:Y:S01]  /*0d40*/  LOP3.LUT R236, R236, 0xfffffe00, R7, 0xf8, !PT ;  /* 0xfffffe00ecec7812 */ /* 0x000fe200078ef807 */
[----:B------:R-:W-:Y:S01]  /*0d50*/  IMAD R0, R248, c[0x0][0x19c], R11 ;  /* 0x00006700f8007a24 */ /* 0x000fe200078e020b */
[----:B------:R-:W-:Y:S01]  /*0d60*/  ULDC.64 UR4, c[0x0][0x1a8] ;  /* 0x00006a0000047ab9 */ /* 0x000fe20000000a00 */
[----:B-1----:R-:W-:Y:S01]  /*0d70*/  IMAD.WIDE.U32 R12, R12, c[0x0][0x1a8], R14 ;  /* 0x00006a000c0c7a25 */ /* 0x002fe200078e000e */
[----:B------:R-:W-:Y:S01]  /*0d80*/  LOP3.LUT P2, RZ, R5, 0x4, RZ, 0xc0, !PT ;  /* 0x0000000405ff7812 */ /* 0x000fe2000784c0ff */
[----:B------:R-:W-:Y:S01]  /*0d90*/  UIMAD UR4, UR20, UR4, URZ ;  /* 0x00000004140472a4 */ /* 0x000fe2000f8e023f */
[----:B------:R-:W-:Y:S01]  /*0da0*/  IADD3.X R11, R19, UR10, R0, P0, !PT ;  /* 0x0000000a130b7c10 */ /* 0x000fe200087fe400 */
[----:B------:R-:W-:Y:S01]  /*0db0*/  IMAD R7, R249, c[0x0][0x1a0], RZ ;  /* 0x00006800f9077a24 */ /* 0x000fe200078e02ff */
[C---:B------:R-:W-:Y:S01]  /*0dc0*/  LOP3.LUT P1, RZ, R5.reuse, 0x2, RZ, 0xc0, !PT ;  /* 0x0000000205ff7812 */ /* 0x040fe2000782c0ff */
[----:B------:R-:W-:Y:S01]  /*0dd0*/  IMAD.WIDE.U32 R14, R248, c[0x0][0x1a0], R246 ;  /* 0x00006800f80e7a25 */ /* 0x000fe200078e00f6 */
[----:B------:R-:W-:Y:S01]  /*0de0*/  UIMAD UR6, UR8, UR7, UR6 ;  /* 0x00000007080672a4 */ /* 0x000fe2000f8e0206 */
[----:B------:R-:W-:Y:S01]  /*0df0*/  IADD3 R239, R246, 0x40, RZ ;  /* 0x00000040f6ef7810 */ /* 0x000fe20007ffe0ff */
[----:B------:R-:W-:Y:S01]  /*0e00*/  UIMAD UR4, UR15, UR5, UR4 ;  /* 0x000000050f0472a4 */ /* 0x000fe2000f8e0204 */
[----:B------:R-:W-:Y:S01]  /*0e10*/  IMAD R0, R248, c[0x0][0x1a4], R7 ;  /* 0x00006900f8007a24 */ /* 0x000fe200078e0207 */
[----:B------:R-:W-:Y:S01]  /*0e20*/  IADD3 R6, P0, R14, UR24, RZ ;  /* 0x000000180e067c10 */ /* 0x000fe2000ff1e0ff */
[----:B------:R-:W-:Y:S01]  /*0e30*/  IMAD.SHL.U32 R5, R5, 0x40, RZ ;  /* 0x0000004005057824 */ /* 0x000fe200078e00ff */
[----:B------:R-:W-:Y:S01]  /*0e40*/  IADD3 R238, R246, 0x80, RZ ;  /* 0x00000080f6ee7810 */ /* 0x000fe20007ffe0ff */
[----:B------:R-:W-:Y:S01]  /*0e50*/  IMAD.WIDE.U32 R242, R242, c[0x0][0x1b0], R10 ;  /* 0x00006c00f2f27a25 */ /* 0x000fe200078e000a */
[----:B------:R-:W-:-:S02]  /*0e60*/  IADD3.X R7, R15, UR23, R0, P0, !PT ;  /* 0x000000170f077c10 */ /* 0x000fc400087fe400 */
[----:B------:R-:W-:Y:S01]  /*0e70*/  ISETP.GE.AND P0, PT, R248, UR19, PT ;  /* 0x00000013f8007c0c */ /* 0x000fe2000bf06270 */
[----:B------:R-:W-:Y:S01]  /*0e80*/  IMAD.SHL.U32 R3, R3, 0x40, RZ ;  /* 0x0000004003037824 */ /* 0x000fe200078e00ff */
[----:B------:R-:W-:Y:S01]  /*0e90*/  LOP3.LUT R5, R5, 0x1c0, RZ, 0xc0, !PT ;  /* 0x000001c005057812 */ /* 0x000fe200078ec0ff */
[----:B------:R-:W-:Y:S01]  /*0ea0*/  IMAD.WIDE.U32 R240, R240, c[0x0][0x1b8], R6 ;  /* 0x00006e00f0f07a25 */ /* 0x000fe200078e0006 */
[----:B------:R-:W-:Y:S02]  /*0eb0*/  IADD3 R15, R13, UR4, RZ ;  /* 0x000000040d0f7c10 */ /* 0x000fe4000fffe0ff */
[----:B------:R-:W-:Y:S01]  /*0ec0*/  LOP3.LUT R8, R5, 0x8, R8, 0xf8, !PT ;  /* 0x0000000805087812 */ /* 0x000fe200078ef808 */
[----:B------:R-:W-:Y:S01]  /*0ed0*/  IMAD.MOV.U32 R7, RZ, RZ, 0x10 ;  /* 0x00000010ff077424 */ /* 0x000fe200078e00ff */
[----:B------:R-:W-:Y:S01]  /*0ee0*/  SHF.R.U32.HI R5, RZ, 0x3, R5 ;  /* 0x00000003ff057819 */ /* 0x000fe20000011605 */
[----:B------:R-:W-:Y:S01]  /*0ef0*/  IMAD.MOV.U32 R6, RZ, RZ, 0x20 ;  /* 0x00000020ff067424 */ /* 0x000fe200078e00ff */
[----:B------:R-:W-:Y:S01]  /*0f00*/  IADD3 R245, R243, UR22, RZ ;  /* 0x00000016f3f57c10 */ /* 0x000fe2000fffe0ff */
[----:B------:R-:W-:Y:S01]  /*0f10*/  IMAD.SHL.U32 R236, R236, 0x2, RZ ;  /* 0x00000002ecec7824 */ /* 0x000fe200078e00ff */
[----:B------:R-:W-:-:S02]  /*0f20*/  LOP3.LUT R0, R8, R5, RZ, 0x3c, !PT ;  /* 0x0000000508007212 */ /* 0x000fc400078e3cff */
[----:B------:R-:W-:Y:S02]  /*0f30*/  IADD3 R235, R241, UR6, RZ ;  /* 0x00000006f1eb7c10 */ /* 0x000fe4000fffe0ff */
[----:B------:R-:W-:Y:S02]  /*0f40*/  LOP3.LUT R0, R0, 0xfffffe00, R3, 0xf8, !PT ;  /* 0xfffffe0000007812 */ /* 0x000fe400078ef803 */
        /* <DEDUP_REMOVED lines=42> */
.L_x_1546:
[----:B------:R-:W-:Y:S05]  /*11f0*/  BSYNC B0 ;  /* 0x0000000000007941 */ /* 0x000fea0003800000 */
.L_x_1545:
        /* <DEDUP_REMOVED lines=45> */
.L_x_1548:
[----:B------:R-:W-:Y:S05]  /*14d0*/  BSYNC B0 ;  /* 0x0000000000007941 */ /* 0x000fea0003800000 */
.L_x_1547:
        /* <DEDUP_REMOVED lines=45> */
.L_x_1550:
[----:B------:R-:W-:Y:S05]  /*17b0*/  BSYNC B0 ;  /* 0x0000000000007941 */ /* 0x000fea0003800000 */
.L_x_1549:
        /* <DEDUP_REMOVED lines=48> */
.L_x_1552:
[----:B------:R-:W-:Y:S05]  /*1ac0*/  BSYNC B0 ;  /* 0x0000000000007941 */ /* 0x000fea0003800000 */
.L_x_1551:
        /* <DEDUP_REMOVED lines=45> */
.L_x_1554:
[----:B------:R-:W-:Y:S05]  /*1da0*/  BSYNC B0 ;  /* 0x0000000000007941 */ /* 0x000fea0003800000 */
.L_x_1553:
        /* <DEDUP_REMOVED lines=42> */
.L_x_1556:
[----:B------:R-:W-:Y:S05]  /*2050*/  BSYNC B0 ;  /* 0x0000000000007941 */ /* 0x000fea0003800000 */
.L_x_1555:
        /* <DEDUP_REMOVED lines=53> */
.L_x_1558:
[----:B------:R-:W-:Y:S05]  /*23b0*/  BSYNC B0 ;  /* 0x0000000000007941 */ /* 0x000fea0003800000 */
.L_x_1557:
        /* <DEDUP_REMOVED lines=10> */
[----:B--2---:R-:W-:Y:S01]  /*2460*/  IMAD.WIDE.U32 R14, R6, c[0x0][0x1a0], RZ ;  /* 0x00006800060e7a25 */ /* 0x004fe200078e00ff */
        /* <DEDUP_REMOVED lines=35> */
.L_x_1560:
[----:B------:R-:W-:Y:S05]  /*26a0*/  BSYNC B0 ;  /* 0x0000000000007941 */ /* 0x000fea0003800000 */
.L_x_1559:
[C---:B------:R-:W-:Y:S01]  /*26b0*/  IMAD.SHL.U32 R6, R2.reuse, 0x40, RZ ;  /* 0x0000004002067824 */ /* 0x040fe200078e00ff */
[----:B------:R-:W-:Y:S01]  /*26c0*/  R2P PR, R2, 0x6 ;  /* 0x0000000602007804 */ /* 0x000fe20000000000 */
[----:B------:R-:W-:Y:S01]  /*26d0*/  IMAD.SHL.U32 R11, R248, 0x8, RZ ;  /* 0x00000008f80b7824 */ /* 0x000fe200078e00ff */
[----:B------:R-:W0:Y:S01]  /*26e0*/  LDGDEPBAR ;  /* 0x00000000000079af */ /* 0x000e220000000000 */
[----:B------:R-:W-:Y:S01]  /*26f0*/  IMAD R234, R9, 0x400, R0 ;  /* 0x0000040009ea7824 */ /* 0x000fe200078e0200 */
[----:B------:R-:W-:Y:S01]  /*2700*/  LOP3.LUT R6, R6, 0x1c0, RZ, 0xc0, !PT ;  /* 0x000001c006067812 */ /* 0x000fe200078ec0ff */
[----:B------:R-:W-:Y:S02]  /*2710*/  UISETP.GE.AND UP0, UPT, UR18, 0x41, UPT ;  /* 0x000000411200788c */ /* 0x000fe4000bf06270 */
        /* <DEDUP_REMOVED lines=8> */
[----:B------:R-:W-:Y:S03]  /*27a0*/  LDSM.16.M88.4 R28, [R232] ;  /* 0x00000000e81c783b */ /* 0x000fe60000000200 */
[----:B------:R-:W-:Y:S01]  /*27b0*/  IMAD R233, R233, 0x200, R6 ;  /* 0x00000200e9e97824 */ /* 0x000fe200078e0206 */
[----:B------:R-:W-:Y:S03]  /*27c0*/  LDSM.16.M88.4 R72, [R230] ;  /* 0x00000000e648783b */ /* 0x000fe60000000200 */
[----:B------:R-:W-:Y:S01]  /*27d0*/  IMAD.SHL.U32 R233, R233, 0x2, RZ ;  /* 0x00000002e9e97824 */ /* 0x000fe200078e00ff */
[----:B------:R-:W-:Y:S04]  /*27e0*/  LDSM.16.M88.4 R84, [R230+0x8000] ;  /* 0x00800000e654783b */ /* 0x000fe80000000200 */
[----:B------:R-:W4:Y:S01]  /*27f0*/  LDSM.16.M88.4 R20, [R233+0x10000] ;  /* 0x01000000e914783b */ /* 0x000f220000000200 */
[----:B------:R-:W-:-:S02]  /*2800*/  IADD3 R2, R233, 0x10000, RZ ;  /* 0x00010000e9027810 */ /* 0x000fc40007ffe0ff */
[----:B------:R-:W-:Y:S01]  /*2810*/  IADD3 R231, R233, 0x10020, RZ ;  /* 0x00010020e9e77810 */ /* 0x000fe20007ffe0ff */
[----:B------:R-:W5:Y:S01]  /*2820*/  LDSM.16.M88.4 R44, [R233+0x10800] ;  /* 0x01080000e92c783b */ /* 0x000f620000000200 */
[----:B------:R-:W-:Y:S01]  /*2830*/  @P1 IADD3 R231, R2, -0x20, RZ ;  /* 0xffffffe002e71810 */ /* 0x000fe20007ffe0ff */
[----:B------:R-:W-:Y:S02]  /*2840*/  IMAD.MOV.U32 R2, RZ, RZ, 0x40 ;  /* 0x00000040ff027424 */ /* 0x000fe400078e00ff */
[----:B------:R-:W-:Y:S01]  /*2850*/  LDSM.16.M88.4 R56, [R233+0x11000] ;  /* 0x01100000e938783b */ /* 0x000fe20000000200 */
[C---:B------:R-:W-:Y:S02]  /*2860*/  IADD3 R223, R231.reuse, 0x800, RZ ;  /* 0x00000800e7df7810 */ /* 0x040fe40007ffe0ff */
[----:B------:R-:W-:Y:S01]  /*2870*/  SEL R2, R2, 0xffffffc0, !P2 ;  /* 0xffffffc002027807 */ /* 0x000fe20005000000 */
[----:B--2---:R-:W2:Y:S01]  /*2880*/  LDSM.16.M88.4 R16, [R231] ;  /* 0x00000000e710783b */ /* 0x004ea20000000200 */
[----:B------:R-:W-:-:S02]  /*2890*/  IADD3 R222, R231, 0x1000, RZ ;  /* 0x00001000e7de7810 */ /* 0x000fc40007ffe0ff */
[----:B------:R-:W-:Y:S01]  /*28a0*/  IADD3 R221, R231, 0x1800, RZ ;  /* 0x00001800e7dd7810 */ /* 0x000fe20007ffe0ff */
[----:B------:R-:W1:Y:S01]  /*28b0*/  LDSM.16.M88.4 R24, [R233+0x11800] ;  /* 0x01180000e918783b */ /* 0x000e620000000200 */
[----:B------:R-:W-:Y:S01]  /*28c0*/  IMAD.IADD R227, R233, 0x1, R2 ;  /* 0x00000001e9e37824 */ /* 0x000fe200078e0202 */
[C---:B------:R-:W-:Y:S01]  /*28d0*/  IADD3 R219, R231.reuse, 0x2000, RZ ;  /* 0x00002000e7db7810 */ /* 0x040fe20007ffe0ff */
[----:B------:R-:W-:Y:S01]  /*28e0*/  IMAD.IADD R220, R2, 0x1, R231 ;  /* 0x0000000102dc7824 */ /* 0x000fe200078e02e7 */
[----:B------:R-:W-:Y:S01]  /*28f0*/  LDSM.16.M88.4 R52, [R231+0x800] ;  /* 0x00080000e734783b */ /* 0x000fe20000000200 */
[C---:B------:R-:W-:Y:S02]  /*2900*/  IADD3 R218, R231.reuse, 0x2800, RZ ;  /* 0x00002800e7da7810 */ /* 0x040fe40007ffe0ff */
[C---:B------:R-:W-:Y:S01]  /*2910*/  IADD3 R217, R231.reuse, 0x3000, RZ ;  /* 0x00003000e7d97810 */ /* 0x040fe20007ffe0ff */
[----:B------:R-:W3:Y:S01]  /*2920*/  LDSM.16.M88.4 R12, [R227+0x10000] ;  /* 0x01000000e30c783b */ /* 0x000ee20000000200 */
[----:B------:R-:W-:-:S02]  /*2930*/  IADD3 R216, R231, 0x3800, RZ ;  /* 0x00003800e7d87810 */ /* 0x000fc40007ffe0ff */
[C---:B------:R-:W-:Y:S01]  /*2940*/  IADD3 R215, R231.reuse, 0x4000, RZ ;  /* 0x00004000e7d77810 */ /* 0x040fe20007ffe0ff */
[----:B------:R-:W1:Y:S01]  /*2950*/  LDSM.16.M88.4 R48, [R231+0x1000] ;  /* 0x00100000e730783b */ /* 0x000e620000000200 */
[C---:B------:R-:W-:Y:S02]  /*2960*/  IADD3 R214, R231.reuse, 0x4800, RZ ;  /* 0x00004800e7d67810 */ /* 0x040fe40007ffe0ff */
[C---:B------:R-:W-:Y:S01]  /*2970*/  IADD3 R213, R231.reuse, 0x5000, RZ ;  /* 0x00005000e7d57810 */ /* 0x040fe20007ffe0ff */
[----:B------:R-:W1:Y:S01]  /*2980*/  LDSM.16.M88.4 R40, [R231+0x1800] ;  /* 0x00180000e728783b */ /* 0x000e620000000200 */
[C---:B------:R-:W-:Y:S02]  /*2990*/  IADD3 R212, R231.reuse, 0x5800, RZ ;  /* 0x00005800e7d47810 */ /* 0x040fe40007ffe0ff */
[C---:B------:R-:W-:Y:S01]  /*29a0*/  IADD3 R211, R231.reuse, 0x6000, RZ ;  /* 0x00006000e7d37810 */ /* 0x040fe20007ffe0ff */
[----:B------:R-:W-:Y:S01]  /*29b0*/  LDSM.16.M88.4 R80, [R227+0x10800] ;  /* 0x01080000e350783b */ /* 0x000fe20000000200 */
[----:B------:R-:W-:-:S02]  /*29c0*/  IADD3 R210, R231, 0x6800, RZ ;  /* 0x00006800e7d27810 */ /* 0x000fc40007ffe0ff */
[C---:B------:R-:W-:Y:S01]  /*29d0*/  IADD3 R209, R231.reuse, 0x7000, RZ ;  /* 0x00007000e7d17810 */ /* 0x040fe20007ffe0ff */
[----:B----4-:R-:W-:Y:S01]  /*29e0*/  HMMA.16816.F32 R8, R36, R20, RZ ;  /* 0x000000142408723c */ /* 0x010fe200000018ff */
[----:B------:R-:W-:Y:S01]  /*29f0*/  LDSM.16.M88.4 R68, [R227+0x11000] ;  /* 0x01100000e344783b */ /* 0x000fe20000000200 */
[----:B------:R-:W-:-:S03]  /*2a00*/  IADD3 R208, R231, 0x7800, RZ ;  /* 0x00007800e7d07810 */ /* 0x000fc60007ffe0ff */
[----:B------:R-:W-:Y:S03]  /*2a10*/  LDSM.16.M88.4 R64, [R227+0x11800] ;  /* 0x01180000e340783b */ /* 0x000fe60000000200 */
[C---:B------:R-:W-:Y:S01]  /*2a20*/  HMMA.16816.F32 R20, R36.reuse, R22, RZ ;  /* 0x000000162414723c */ /* 0x040fe200000018ff */
[----:B------:R-:W-:Y:S04]  /*2a30*/  LDSM.16.M88.4 R92, [R233+0x16800] ;  /* 0x01680000e95c783b */ /* 0x000fe80000000200 */
[----:B------:R-:W-:Y:S03]  /*2a40*/  LDSM.16.M88.4 R88, [R227+0x16000] ;  /* 0x01600000e358783b */ /* 0x000fe60000000200 */
[----:B-----5:R-:W-:Y:S08]  /*2a50*/  HMMA.16816.F32 R32, R36, R44, RZ ;  /* 0x0000002c2420723c */ /* 0x020ff000000018ff */
[----:B--2---:R-:W-:Y:S08]  /*2a60*/  HMMA.16816.F32 R8, R28, R16, R8 ;  /* 0x000000101c08723c */ /* 0x004ff00000001808 */
[C---:B------:R-:W-:Y:S08]  /*2a70*/  HMMA.16816.F32 R60, R36.reuse, R56, RZ ;  /* 0x00000038243c723c */ /* 0x040ff000000018ff */
[C---:B------:R-:W-:Y:S08]  /*2a80*/  HMMA.16816.F32 R44, R36.reuse, R46, RZ ;  /* 0x0000002e242c723c */ /* 0x040ff000000018ff */
[C---:B------:R-:W-:Y:S08]  /*2a90*/  HMMA.16816.F32 R56, R36.reuse, R58, RZ ;  /* 0x0000003a2438723c */ /* 0x040ff000000018ff */
[C---:B-1----:R-:W-:Y:S08]  /*2aa0*/  HMMA.16816.F32 R76, R36.reuse, R24, RZ ;  /* 0x00000018244c723c */ /* 0x042ff000000018ff */
[----:B------:R-:W-:Y:S01]  /*2ab0*/  HMMA.16816.F32 R36, R36, R26, RZ ;  /* 0x0000001a2424723c */ /* 0x000fe200000018ff */
[----:B------:R-:W-:Y:S07]  /*2ac0*/  LDSM.16.M88.4 R24, [R229] ;  /* 0x00000000e518783b */ /* 0x000fee0000000200 */
[----:B------:R-:W-:Y:S01]  /*2ad0*/  HMMA.16816.F32 R20, R28, R18, R20 ;  /* 0x000000121c14723c */ /* 0x000fe20000001814 */
[----:B------:R-:W1:Y:S07]  /*2ae0*/  LDSM.16.M88.4 R16, [R220] ;  /* 0x00000000dc10783b */ /* 0x000e6e0000000200 */
[----:B---3--:R-:W-:Y:S08]  /*2af0*/  HMMA.16816.F32 R8, R72, R12, R8 ;  /* 0x0000000c4808723c */ /* 0x008ff00000001808 */
        /* <DEDUP_REMOVED lines=104> */
[C---:B-1----:R-:W-:Y:S08]  /*3180*/  HMMA.16816.F32 R32, R16.reuse, R40, R32 ;  /* 0x000000281020723c */ /* 0x042ff00000001820 */
[----:B------:R-:W-:Y:S01]  /*3190*/  HMMA.16816.F32 R44, R16, R42, R44 ;  /* 0x0000002a102c723c */ /* 0x000fe2000000182c */
[----:B------:R-:W-:Y:S07]  /*31a0*/  LDSM.16.M88.4 R40, [R232+0xc000] ;  /* 0x00c00000e828783b */ /* 0x000fee0000000200 */
[----:B------:R-:W-:Y:S01]  /*31b0*/  HMMA.16816.F32 R20, R84, R26, R20 ;  /* 0x0000001a5414723c */ /* 0x000fe20000001814 */
[----:B------:R-:W-:Y:S07]  /*31c0*/  LDSM.16.M88.4 R24, [R227+0x15000] ;  /* 0x01500000e318783b */ /* 0x000fee0000000200 */
[----:B------:R-:W-:Y:S08]  /*31d0*/  HMMA.16816.F32 R8, R68, R28, R8 ;  /* 0x0000001c4408723c */ /* 0x000ff00000001808 */
        /* <DEDUP_REMOVED lines=10> */
[----:B------:R-:W-:Y:S07]  /*3280*/  LDSM.16.M88.4 R36, [R231+0x6800] ;  /* 0x00680000e724783b */ /* 0x000fee0000000200 */
[----:B-1----:R-:W-:Y:S08]  /*3290*/  HMMA.16816.F32 R32, R68, R12, R32 ;  /* 0x0000000c4420723c */ /* 0x002ff00000001820 */
[----:B------:R-:W-:Y:S08]  /*32a0*/  HMMA.16816.F32 R8, R40, R48, R8 ;  /* 0x000000302808723c */ /* 0x000ff00000001808 */
[----:B------:R-:W-:Y:S01]  /*32b0*/  HMMA.16816.F32 R44, R68, R14, R44 ;  /* 0x0000000e442c723c */ /* 0x000fe2000000182c */
[----:B------:R-:W-:Y:S07]  /*32c0*/  LDSM.16.M88.4 R12, [R220+0x6000] ;  /* 0x00600000dc0c783b */ /* 0x000fee0000000200 */
[C---:B------:R-:W-:Y:S08]  /*32d0*/  HMMA.16816.F32 R76, R16.reuse, R64, R76 ;  /* 0x00000040104c723c */ /* 0x040ff0000000184c */
[----:B------:R-:W-:Y:S01]  /*32e0*/  HMMA.16816.F32 R72, R16, R66, R72 ;  /* 0x000000421048723c */ /* 0x000fe20000001848 */
[----:B------:R-:W1:Y:S04]  /*32f0*/  LDSM.16.M88.4 R64, [R220+0x5000] ;  /* 0x00500000dc40783b */ /* 0x000e680000000200 */
[----:B------:R-:W2:Y:S03]  /*3300*/  LDSM.16.M88.4 R16, [R229+0xc000] ;  /* 0x00c00000e510783b */ /* 0x000ea60000000200 */
[----:B------:R-:W-:Y:S08]  /*3310*/  HMMA.16816.F32 R60, R84, R24, R60 ;  /* 0x00000018543c723c */ /* 0x000ff0000000183c */
[----:B------:R-:W-:Y:S08]  /*3320*/  HMMA.16816.F32 R32, R52, R92, R32 ;  /* 0x0000005c3420723c */ /* 0x000ff00000001820 */
[----:B------:R-:W-:Y:S01]  /*3330*/  HMMA.16816.F32 R20, R40, R50, R20 ;  /* 0x000000322814723c */ /* 0x000fe20000001814 */
[----:B------:R-:W4:Y:S07]  /*3340*/  LDSM.16.M88.4 R48, [R233+0x17000] ;  /* 0x01700000e930783b */ /* 0x000f2e0000000200 */
[----:B---3--:R-:W-:Y:S08]  /*3350*/  HMMA.16816.F32 R8, R28, R88, R8 ;  /* 0x000000581c08723c */ /* 0x008ff00000001808 */
[----:B------:R-:W-:Y:S08]  /*3360*/  HMMA.16816.F32 R44, R52, R94, R44 ;  /* 0x0000005e342c723c */ /* 0x000ff0000000182c */
[----:B------:R-:W-:Y:S01]  /*3370*/  HMMA.16816.F32 R56, R84, R26, R56 ;  /* 0x0000001a5438723c */ /* 0x000fe20000001838 */
[----:B------:R-:W3:Y:S07]  /*3380*/  LDSM.16.M88.4 R24, [R227+0x16800] ;  /* 0x01680000e318783b */ /* 0x000eee0000000200 */
[----:B-1----:R-:W-:Y:S08]  /*3390*/  HMMA.16816.F32 R60, R68, R64, R60 ;  /* 0x00000040443c723c */ /* 0x002ff0000000183c */
[----:B------:R-:W-:Y:S08]  /*33a0*/  HMMA.16816.F32 R32, R40, R36, R32 ;  /* 0x000000242820723c */ /* 0x000ff00000001820 */
[----:B------:R-:W-:Y:S01]  /*33b0*/  HMMA.16816.F32 R20, R28, R90, R20 ;  /* 0x0000005a1c14723c */ /* 0x000fe20000001814 */
[----:B------:R-:W-:Y:S07]  /*33c0*/  LDSM.16.M88.4 R88, [R231+0x7000] ;  /* 0x00700000e758783b */ /* 0x000fee0000000200 */
[----:B--2---:R-:W-:Y:S08]  /*33d0*/  HMMA.16816.F32 R8, R16, R12, R8 ;  /* 0x0000000c1008723c */ /* 0x004ff00000001808 */
[----:B------:R-:W-:Y:S01]  /*33e0*/  HMMA.16816.F32 R44, R40, R38, R44 ;  /* 0x00000026282c723c */ /* 0x000fe2000000182c */
[----:B------:R-:W1:Y:S07]  /*33f0*/  LDSM.16.M88.4 R36, [R220+0x5800] ;  /* 0x00580000dc24783b */ /* 0x000e6e0000000200 */
[C---:B------:R-:W-:Y:S08]  /*3400*/  HMMA.16816.F32 R76, R84.reuse, R80, R76 ;  /* 0x00000050544c723c */ /* 0x040ff0000000184c */
[----:B------:R-:W-:Y:S01]  /*3410*/  HMMA.16816.F32 R80, R84, R82, R72 ;  /* 0x000000525450723c */ /* 0x000fe20000001848 */
[----:B------:R-:W2:Y:S01]  /*3420*/  LDSM.16.M88.4 R72, [R220+0x6800] ;  /* 0x00680000dc48783b */ /* 0x000ea20000000200 */
[----:B------:R-:W-:-:S02]  /*3430*/  FMUL.FTZ R2, R8, c[0x0][0x2ec] ;  /* 0x0000bb0008027a20 */ /* 0x000fc40000410000 */
[----:B------:R-:W-:-:S04]  /*3440*/  FMUL.FTZ R6, R9, c[0x0][0x2ec] ;  /* 0x0000bb0009067a20 */ /* 0x000fc80000410000 */
[----:B------:R-:W-:Y:S01]  /*3450*/  HMMA.16816.F32 R56, R68, R66, R56 ;  /* 0x000000424438723c */ /* 0x000fe20000001838 */
[----:B------:R-:W5:Y:S07]  /*3460*/  MUFU.TANH R2, R2 ;  /* 0x0000000200027308 */ /* 0x000f6e0000002400 */
[----:B----4-:R-:W-:Y:S01]  /*3470*/  HMMA.16816.F32 R60, R52, R48, R60 ;  /* 0x00000030343c723c */ /* 0x010fe2000000183c */
[----:B------:R-:W-:Y:S06]  /*3480*/  MUFU.TANH R6, R6 ;  /* 0x0000000600067308 */ /* 0x000fec0000002400 */
[----:B------:R-:W-:Y:S01]  /*3490*/  FMUL.FTZ R48, R10, c[0x0][0x2ec] ;  /* 0x0000bb000a307a20 */ /* 0x000fe20000410000 */
[----:B---3--:R-:W-:Y:S01]  /*34a0*/  HMMA.16816.F32 R32, R28, R24, R32 ;  /* 0x000000181c20723c */ /* 0x008fe20000001820 */
[----:B------:R-:W-:-:S02]  /*34b0*/  FMUL.FTZ R49, R11, c[0x0][0x2ec] ;  /* 0x0000bb000b317a20 */ /* 0x000fc40000410000 */
[----:B------:R-:W3:Y:S02]  /*34c0*/  LDSM.16.M88.4 R8, [R233+0x17800] ;  /* 0x01780000e908783b */ /* 0x000ee40000000200 */
[----:B------:R-:W4:Y:S03]  /*34d0*/  MUFU.TANH R48, R48 ;  /* 0x0000003000307308 */ /* 0x000f260000002400 */
[----:B------:R-:W-:Y:S01]  /*34e0*/  HMMA.16816.F32 R20, R16, R14, R20 ;  /* 0x0000000e1014723c */ /* 0x000fe20000001814 */
[----:B------:R-:W-:Y:S04]  /*34f0*/  LDSM.16.M88.4 R12, [R227+0x17000] ;  /* 0x01700000e30c783b */ /* 0x000fe80000000200 */
[----:B------:R-:W2:Y:S03]  /*3500*/  MUFU.TANH R49, R49 ;  /* 0x0000003100317308 */ /* 0x000ea60000002400 */
[C---:B-1----:R-:W-:Y:S08]  /*3510*/  HMMA.16816.F32 R76, R68.reuse, R36, R76 ;  /* 0x00000024444c723c */ /* 0x042ff0000000184c */
[----:B------:R-:W-:Y:S08]  /*3520*/  HMMA.16816.F32 R80, R68, R38, R80 ;  /* 0x000000264450723c */ /* 0x000ff00000001850 */
[----:B------:R-:W-:Y:S01]  /*3530*/  HMMA.16816.F32 R56, R52, R50, R56 ;  /* 0x000000323438723c */ /* 0x000fe20000001838 */
[----:B------:R-:W-:-:S02]  /*3540*/  FMUL.FTZ R64, R20, c[0x0][0x2ec] ;  /* 0x0000bb0014407a20 */ /* 0x000fc40000410000 */
[----:B------:R-:W-:Y:S02]  /*3550*/  FMUL.FTZ R36, R22, c[0x0][0x2ec] ;  /* 0x0000bb0016247a20 */ /* 0x000fe40000410000 */
[----:B------:R-:W-:Y:S02]  /*3560*/  FMUL.FTZ R37, R23, c[0x0][0x2ec] ;  /* 0x0000bb0017257a20 */ /* 0x000fe40000410000 */
[----:B------:R-:W-:Y:S01]  /*3570*/  FMUL.FTZ R50, R21, c[0x0][0x2ec] ;  /* 0x0000bb0015327a20 */ /* 0x000fe20000410000 */
[----:B--2---:R-:W-:Y:S01]  /*3580*/  HMMA.16816.F32 R32, R16, R72, R32 ;  /* 0x000000481020723c */ /* 0x004fe20000001820 */
[----:B------:R-:W1:Y:S01]  /*3590*/  LDSM.16.M88.4 R20, [R231+0x7800] ;  /* 0x00780000e714783b */ /* 0x000e620000000200 */
[----:B------:R-:W-:Y:S06]  /*35a0*/  MUFU.TANH R64, R64 ;  /* 0x0000004000407308 */ /* 0x000fec0000002400 */
[C---:B---3--:R-:W-:Y:S02]  /*35b0*/  HMMA.16816.F32 R76, R52.reuse, R8, R76 ;  /* 0x00000008344c723c */ /* 0x048fe4000000184c */
[----:B------:R-:W2:Y:S06]  /*35c0*/  MUFU.TANH R36, R36 ;  /* 0x0000002400247308 */ /* 0x000eac0000002400 */
[----:B------:R-:W-:Y:S02]  /*35d0*/  HMMA.16816.F32 R80, R52, R10, R80 ;  /* 0x0000000a3450723c */ /* 0x000fe40000001850 */
[----:B------:R-:W-:Y:S05]  /*35e0*/  MUFU.TANH R50, R50 ;  /* 0x0000003200327308 */ /* 0x000fea0000002400 */
[----:B------:R-:W-:Y:S01]  /*35f0*/  IMAD.SHL.U32 R11, R4, 0x2, RZ ;  /* 0x00000002040b7824 */ /* 0x000fe200078e00ff */
[----:B------:R-:W-:Y:S01]  /*3600*/  HMMA.16816.F32 R56, R40, R90, R56 ;  /* 0x0000005a2838723c */ /* 0x000fe20000001838 */
[----:B------:R-:W-:Y:S01]  /*3610*/  FMUL.FTZ R51, R32, c[0x0][0x2ec] ;  /* 0x0000bb0020337a20 */ /* 0x000fe20000410000 */
[----:B------:R-:W3:Y:S01]  /*3620*/  MUFU.TANH R37, R37 ;  /* 0x0000002500257308 */ /* 0x000ee20000002400 */
[----:B------:R-:W-:Y:S01]  /*3630*/  FMUL.FTZ R65, R33, c[0x0][0x2ec] ;  /* 0x0000bb0021417a20 */ /* 0x000fe20000410000 */
[----:B------:R-:W-:Y:S01]  /*3640*/  LOP3.LUT R11, R11, 0x6, RZ, 0xc0, !PT ;  /* 0x000000060b0b7812 */ /* 0x000fe200078ec0ff */
[----:B------:R-:W-:-:S02]  /*3650*/  FMUL.FTZ R8, R34, c[0x0][0x2ec] ;  /* 0x0000bb0022087a20 */ /* 0x000fc40000410000 */
[----:B------:R-:W-:Y:S01]  /*3660*/  FMUL.FTZ R9, R35, c[0x0][0x2ec] ;  /* 0x0000bb0023097a20 */ /* 0x000fe20000410000 */
[----:B------:R-:W-:Y:S01]  /*3670*/  HMMA.16816.F32 R60, R40, R88, R60 ;  /* 0x00000058283c723c */ /* 0x000fe2000000183c */
[----:B------:R-:W2:Y:S01]  /*3680*/  LDSM.16.M88.4 R32, [R227+0x17800] ;  /* 0x01780000e320783b */ /* 0x000ea20000000200 */
[----:B------:R-:W-:Y:S06]  /*3690*/  MUFU.TANH R51, R51 ;  /* 0x0000003300337308 */ /* 0x000fec0000002400 */
[----:B------:R-:W-:Y:S01]  /*36a0*/  HMMA.16816.F32 R44, R28, R26, R44 ;  /* 0x0000001a1c2c723c */ /* 0x000fe2000000182c */
[----:B------:R-:W3:Y:S01]  /*36b0*/  LDSM.16.M88.4 R24, [R220+0x7000] ;  /* 0x00700000dc18783b */ /* 0x000ee20000000200 */
[----:B------:R-:W2:Y:S06]  /*36c0*/  MUFU.TANH R8, R8 ;  /* 0x0000000800087308 */ /* 0x000eac0000002400 */
[C---:B-1----:R-:W-:Y:S02]  /*36d0*/  HMMA.16816.F32 R76, R40.reuse, R20, R76 ;  /* 0x00000014284c723c */ /* 0x042fe4000000184c */
[----:B------:R-:W-:Y:S06]  /*36e0*/  MUFU.TANH R65, R65 ;  /* 0x0000004100417308 */ /* 0x000fec0000002400 */
[----:B------:R-:W-:Y:S02]  /*36f0*/  HMMA.16816.F32 R80, R40, R22, R80 ;  /* 0x000000162850723c */ /* 0x000fe40000001850 */
[----:B------:R-:W1:Y:S06]  /*3700*/  MUFU.TANH R9, R9 ;  /* 0x0000000900097308 */ /* 0x000e6c0000002400 */
[C---:B------:R-:W-:Y:S08]  /*3710*/  HMMA.16816.F32 R56, R28.reuse, R14, R56 ;  /* 0x0000000e1c38723c */ /* 0x040ff00000001838 */
[----:B------:R-:W-:Y:S01]  /*3720*/  HMMA.16816.F32 R60, R28, R12, R60 ;  /* 0x0000000c1c3c723c */ /* 0x000fe2000000183c */
[----:B------:R-:W1:Y:S01]  /*3730*/  LDSM.16.M88.4 R12, [R220+0x7800] ;  /* 0x00780000dc0c783b */ /* 0x000e620000000200 */
[----:B------:R-:W-:-:S06]  /*3740*/  DEPBAR.LE SB0, 0x0 ;  /* 0x000080000000791a */ /* 0x000fcc0000000000 */
[C---:B--2---:R-:W-:Y:S08]  /*3750*/  HMMA.16816.F32 R76, R28.reuse, R32, R76 ;  /* 0x000000201c4c723c */ /* 0x044ff0000000184c */
[----:B------:R-:W-:Y:S08]  /*3760*/  HMMA.16816.F32 R80, R28, R34, R80 ;  /* 0x000000221c50723c */ /* 0x000ff00000001850 */
[C---:B---3--:R-:W-:Y:S07]  /*3770*/  HMMA.16816.F32 R56, R16.reuse, R26, R56 ;  /* 0x0000001a1038723c */ /* 0x048fee0000001838 */
[----:B------:R-:W-:Y:S01]  /*3780*/  IMAD.U32 R26, RZ, RZ, UR21 ;  /* 0x00000015ff1a7e24 */ /* 0x000fe2000f8e00ff */
[----:B------:R-:W-:Y:S03]  /*3790*/  HMMA.16816.F32 R60, R16, R24, R60 ;  /* 0x00000018103c723c */ /* 0x000fe6000000183c */
[----:B------:R-:W-:-:S05]  /*37a0*/  IMAD R26, R26, 0x40, R11 ;  /* 0x000000401a1a7824 */ /* 0x000fca00078e020b */
[C---:B------:R-:W-:Y:S01]  /*37b0*/  HMMA.16816.F32 R44, R16.reuse, R74, R44 ;  /* 0x0000004a102c723c */ /* 0x040fe2000000182c */
[C---:B------:R-:W-:Y:S02]  /*37c0*/  IADD3 R4, R26.reuse, 0x8, RZ ;  /* 0x000000081a047810 */ /* 0x040fe40007ffe0ff */
[----:B------:R-:W-:Y:S02]  /*37d0*/  IADD3 R10, R26, 0x1, RZ ;  /* 0x000000011a0a7810 */ /* 0x000fe40007ffe0ff */
[----:B------:R-:W-:Y:S02]  /*37e0*/  ISETP.GE.AND P0, PT, R4, UR18, PT ;  /* 0x0000001204007c0c */ /* 0x000fe4000bf06270 */
[C---:B------:R-:W-:Y:S01]  /*37f0*/  IADD3 R4, R26.reuse, 0x11, RZ ;  /* 0x000000111a047810 */ /* 0x040fe20007ffe0ff */
[C---:B-1----:R-:W-:Y:S01]  /*3800*/  HMMA.16816.F32 R76, R16.reuse, R12, R76 ;  /* 0x0000000c104c723c */ /* 0x042fe2000000184c */
[----:B------:R-:W-:Y:S01]  /*3810*/  ISETP.GE.AND P2, PT, R26, UR18, PT ;  /* 0x000000121a007c0c */ /* 0x000fe2000bf46270 */
[----:B------:R-:W-:Y:S01]  /*3820*/  FMUL.FTZ R56, R56, c[0x0][0x2ec] ;  /* 0x0000bb0038387a20 */ /* 0x000fe20000410000 */
[----:B------:R-:W-:Y:S01]  /*3830*/  ISETP.GE.AND P4, PT, R4, UR18, PT ;  /* 0x0000001204007c0c */ /* 0x000fe2000bf86270 */
[----:B------:R-:W-:Y:S01]  /*3840*/  FMUL.FTZ R57, R57, c[0x0][0x2ec] ;  /* 0x0000bb0039397a20 */ /* 0x000fe20000410000 */
[----:B------:R-:W-:Y:S01]  /*3850*/  IADD3 R4, R26, 0x18, RZ ;  /* 0x000000181a047810 */ /* 0x000fe20007ffe0ff */
[----:B------:R-:W-:Y:S01]  /*3860*/  FMUL.FTZ R58, R58, c[0x0][0x2ec] ;  /* 0x0000bb003a3a7a20 */ /* 0x000fe20000410000 */
[----:B------:R-:W-:Y:S01]  /*3870*/  ISETP.GE.AND P1, PT, R10, UR18, PT ;  /* 0x000000120a007c0c */ /* 0x000fe2000bf26270 */
[----:B------:R-:W-:Y:S01]  /*3880*/  HMMA.16816.F32 R80, R16, R14, R80 ;  /* 0x0000000e1050723c */ /* 0x000fe20000001850 */
[----:B------:R-:W-:Y:S01]  /*3890*/  ISETP.GE.AND P3, PT, R4, UR18, PT ;  /* 0x0000001204007c0c */ /* 0x000fe2000bf66270 */
[----:B------:R-:W-:Y:S01]  /*38a0*/  FMUL.FTZ R61, R61, c[0x0][0x2ec] ;  /* 0x0000bb003d3d7a20 */ /* 0x000fe20000410000 */
[----:B------:R-:W-:Y:S01]  /*38b0*/  IADD3 R4, R26, 0x19, RZ ;  /* 0x000000191a047810 */ /* 0x000fe20007ffe0ff */
[----:B------:R-:W-:Y:S01]  /*38c0*/  FMUL.FTZ R63, R63, c[0x0][0x2ec] ;  /* 0x0000bb003f3f7a20 */ /* 0x000fe20000410000 */
[----:B-----5:R-:W-:Y:S01]  /*38d0*/  FSEL R22, R2, -INF , !P2 ;  /* 0xff80000002167808 */ /* 0x020fe20005000000 */
[----:B------:R-:W-:Y:S01]  /*38e0*/  MUFU.TANH R185, R61 ;  /* 0x0000003d00b97308 */ /* 0x000fe20000002400 */
[----:B------:R-:W-:Y:S01]  /*38f0*/  IADD3 R2, R26, 0x20, RZ ;  /* 0x000000201a027810 */ /* 0x000fe20007ffe0ff */
[----:B------:R-:W-:Y:S01]  /*3900*/  FMUL.FTZ R24, R44, c[0x0][0x2ec] ;  /* 0x0000bb002c187a20 */ /* 0x000fe20000410000 */
[----:B----4-:R-:W-:Y:S01]  /*3910*/  FSEL R48, R48, -INF , !P2 ;  /* 0xff80000030307808 */ /* 0x010fe20005000000 */
[----:B------:R-:W-:Y:S01]  /*3920*/  FMUL.FTZ R21, R46, c[0x0][0x2ec] ;  /* 0x0000bb002e157a20 */ /* 0x000fe20000410000 */
[----:B------:R-:W-:Y:S01]  /*3930*/  IADD3 R11, R26, 0x9, RZ ;  /* 0x000000091a0b7810 */ /* 0x000fe20007ffe0ff */
[----:B------:R-:W-:Y:S01]  /*3940*/  FMUL.FTZ R25, R45, c[0x0][0x2ec] ;  /* 0x0000bb002d197a20 */ /* 0x000fe20000410000 */
[----:B------:R-:W-:Y:S01]  /*3950*/  ISETP.GE.AND P2, PT, R4, UR18, PT ;  /* 0x0000001204007c0c */ /* 0x000fe2000bf46270 */
[----:B------:R-:W1:Y:S01]  /*3960*/  MUFU.TANH R198, R63 ;  /* 0x0000003f00c67308 */ /* 0x000e620000002400 */
[----:B------:R-:W-:Y:S01]  /*3970*/  FSEL R4, R49, -INF , !P1 ;  /* 0xff80000031047808 */ /* 0x000fe20004800000 */
[----:B------:R-:W-:Y:S01]  /*3980*/  FMUL.FTZ R20, R47, c[0x0][0x2ec] ;  /* 0x0000bb002f147a20 */ /* 0x000fe20000410000 */
[----:B------:R-:W-:Y:S01]  /*3990*/  FSEL R23, R6, -INF , !P1 ;  /* 0xff80000006177808 */ /* 0x000fe20004800000 */
[----:B------:R-:W-:Y:S01]  /*39a0*/  FMUL.FTZ R60, R60, c[0x0][0x2ec] ;  /* 0x0000bb003c3c7a20 */ /* 0x000fe20000410000 */
[----:B------:R-:W-:Y:S01]  /*39b0*/  ISETP.GE.AND P1, PT, R2, UR18, PT ;  /* 0x0000001202007c0c */ /* 0x000fe2000bf26270 */
[----:B------:R-:W-:Y:S01]  /*39c0*/  FMUL.FTZ R62, R62, c[0x0][0x2ec] ;  /* 0x0000bb003e3e7a20 */ /* 0x000fe20000410000 */
[C---:B------:R-:W-:Y:S01]  /*39d0*/  IADD3 R2, R26.reuse, 0x21, RZ ;  /* 0x000000211a027810 */ /* 0x040fe20007ffe0ff */
[----:B------:R-:W-:Y:S01]  /*39e0*/  MUFU.TANH R24, R24 ;  /* 0x0000001800187308 */ /* 0x000fe20000002400 */
[----:B------:R-:W-:Y:S01]  /*39f0*/  ISETP.GE.AND P6, PT, R11, UR18, PT ;  /* 0x000000120b007c0c */ /* 0x000fe2000bfc6270 */
[----:B------:R-:W-:Y:S01]  /*3a00*/  FMUL.FTZ R59, R59, c[0x0][0x2ec] ;  /* 0x0000bb003b3b7a20 */ /* 0x000fe20000410000 */
[----:B------:R-:W-:Y:S01]  /*3a10*/  IADD3 R10, R26, 0x10, RZ ;  /* 0x000000101a0a7810 */ /* 0x000fe20007ffe0ff */
[----:B------:R-:W-:Y:S01]  /*3a20*/  FMUL.FTZ R76, R76, c[0x0][0x2ec] ;  /* 0x0000bb004c4c7a20 */ /* 0x000fe20000410000 */
[----:B------:R-:W-:Y:S01]  /*3a30*/  IADD3 R6, R26, 0x28, RZ ;  /* 0x000000281a067810 */ /* 0x000fe20007ffe0ff */
[----:B------:R-:W-:Y:S01]  /*3a40*/  FMUL.FTZ R77, R77, c[0x0][0x2ec] ;  /* 0x0000bb004d4d7a20 */ /* 0x000fe20000410000 */
[----:B------:R-:W-:Y:S01]  /*3a50*/  FSEL R36, R36, -INF , !P0 ;  /* 0xff80000024247808 */ /* 0x000fe20004000000 */
[----:B------:R-:W2:Y:S01]  /*3a60*/  MUFU.TANH R21, R21 ;  /* 0x0000001500157308 */ /* 0x000ea20000002400 */
[----:B------:R-:W-:Y:S01]  /*3a70*/  FSEL R27, R64, -INF , !P0 ;  /* 0xff800000401b7808 */ /* 0x000fe20004000000 */
[----:B------:R-:W-:Y:S01]  /*3a80*/  FMUL.FTZ R78, R78, c[0x0][0x2ec] ;  /* 0x0000bb004e4e7a20 */ /* 0x000fe20000410000 */
[----:B------:R-:W-:Y:S01]  /*3a90*/  ISETP.GE.AND P0, PT, R2, UR18, PT ;  /* 0x0000001202007c0c */ /* 0x000fe2000bf06270 */
[----:B------:R-:W-:Y:S01]  /*3aa0*/  FMUL.FTZ R79, R79, c[0x0][0x2ec] ;  /* 0x0000bb004f4f7a20 */ /* 0x000fe20000410000 */
[----:B------:R-:W-:Y:S01]  /*3ab0*/  FSEL R2, R37, -INF , !P6 ;  /* 0xff80000025027808 */ /* 0x000fe20007000000 */
[----:B------:R-:W-:Y:S01]  /*3ac0*/  FMUL.FTZ R80, R80, c[0x0][0x2ec] ;  /* 0x0000bb0050507a20 */ /* 0x000fe20000410000 */
[----:B------:R-:W-:Y:S01]  /*3ad0*/  FSEL R29, R50, -INF , !P6 ;  /* 0xff800000321d7808 */ /* 0x000fe20007000000 */
[----:B------:R-:W-:Y:S01]  /*3ae0*/  MUFU.TANH R25, R25 ;  /* 0x0000001900197308 */ /* 0x000fe20000002400 */
[----:B------:R-:W-:Y:S01]  /*3af0*/  ISETP.GE.AND P5, PT, R10, UR18, PT ;  /* 0x000000120a007c0c */ /* 0x000fe2000bfa6270 */
[----:B------:R-:W-:Y:S01]  /*3b00*/  FMUL.FTZ R81, R81, c[0x0][0x2ec] ;  /* 0x0000bb0051517a20 */ /* 0x000fe20000410000 */
[----:B------:R-:W-:Y:S01]  /*3b10*/  ISETP.GE.AND P6, PT, R6, UR18, PT ;  /* 0x0000001206007c0c */ /* 0x000fe2000bfc6270 */
[----:B------:R-:W-:Y:S01]  /*3b20*/  FMUL.FTZ R82, R82, c[0x0][0x2ec] ;  /* 0x0000bb0052527a20 */ /* 0x000fe20000410000 */
[----:B------:R-:W-:Y:S01]  /*3b30*/  IADD3 R6, R26, 0x29, RZ ;  /* 0x000000291a067810 */ /* 0x000fe20007ffe0ff */
[----:B------:R-:W-:Y:S01]  /*3b40*/  FMUL.FTZ R83, R83, c[0x0][0x2ec] ;  /* 0x0000bb0053537a20 */ /* 0x000fe20000410000 */
[----:B------:R-:W-:Y:S01]  /*3b50*/  FSEL R12, R8, -INF , !P5 ;  /* 0xff800000080c7808 */ /* 0x000fe20006800000 */
[----:B------:R-:W3:Y:S01]  /*3b60*/  MUFU.TANH R20, R20 ;  /* 0x0000001400147308 */ /* 0x000ee20000002400 */
[----:B------:R-:W-:-:S02]  /*3b70*/  FSEL R15, R51, -INF , !P5 ;  /* 0xff800000330f7808 */ /* 0x000fc40006800000 */
[----:B------:R-:W-:Y:S02]  /*3b80*/  ISETP.GE.AND P5, PT, R6, UR18, PT ;  /* 0x0000001206007c0c */ /* 0x000fe4000bfa6270 */
[----:B------:R-:W-:Y:S02]  /*3b90*/  IADD3 R6, R26, 0x30, RZ ;  /* 0x000000301a067810 */ /* 0x000fe40007ffe0ff */
[----:B------:R-:W-:Y:S01]  /*3ba0*/  FSEL R16, R9, -INF , !P4 ;  /* 0xff80000009107808 */ /* 0x000fe20006000000 */
[----:B------:R-:W-:Y:S01]  /*3bb0*/  MUFU.TANH R191, R60 ;  /* 0x0000003c00bf7308 */ /* 0x000fe20000002400 */
[----:B------:R-:W-:Y:S02]  /*3bc0*/  FSEL R13, R65, -INF , !P4 ;  /* 0xff800000410d7808 */ /* 0x000fe40006000000 */
[----:B-1----:R-:W-:Y:S02]  /*3bd0*/  FSEL R198, R198, -INF , !P0 ;  /* 0xff800000c6c67808 */ /* 0x002fe40004000000 */
[----:B------:R-:W-:-:S02]  /*3be0*/  FSEL R185, R185, -INF , !P0 ;  /* 0xff800000b9b97808 */ /* 0x000fc40004000000 */
[----:B------:R-:W-:Y:S01]  /*3bf0*/  ISETP.GE.AND P4, PT, R6, UR18, PT ;  /* 0x0000001206007c0c */ /* 0x000fe2000bf86270 */
[----:B------:R-:W1:Y:S01]  /*3c00*/  MUFU.TANH R186, R62 ;  /* 0x0000003e00ba7308 */ /* 0x000e620000002400 */
[----:B------:R-:W-:Y:S02]  /*3c10*/  PLOP3.LUT P0, PT, PT, PT, UP0, 0x80, 0x0 ;  /* 0x000000000000781c */ /* 0x000fe40003f0f008 */
[----:B------:R-:W-:Y:S02]  /*3c20*/  IADD3 R6, R26, 0x31, RZ ;  /* 0x000000311a067810 */ /* 0x000fe40007ffe0ff */
[----:B--2---:R-:W-:Y:S02]  /*3c30*/  FSEL R10, R21, -INF , !P3 ;  /* 0xff800000150a7808 */ /* 0x004fe40005800000 */
[----:B------:R-:W-:Y:S01]  /*3c40*/  FSEL R11, R24, -INF , !P3 ;  /* 0xff800000180b7808 */ /* 0x000fe20005800000 */
[----:B------:R-:W2:Y:S01]  /*3c50*/  MUFU.TANH R189, R56 ;  /* 0x0000003800bd7308 */ /* 0x000ea20000002400 */
[----:B------:R-:W-:-:S02]  /*3c60*/  ISETP.GE.AND P3, PT, R6, UR18, PT ;  /* 0x0000001206007c0c */ /* 0x000fc4000bf66270 */
[C---:B------:R-:W-:Y:S02]  /*3c70*/  IADD3 R6, R26.reuse, 0x38, RZ ;  /* 0x000000381a067810 */ /* 0x040fe40007ffe0ff */
[----:B------:R-:W-:Y:S02]  /*3c80*/  IADD3 R26, R26, 0x39, RZ ;  /* 0x000000391a1a7810 */ /* 0x000fe40007ffe0ff */
[----:B---3--:R-:W-:Y:S01]  /*3c90*/  FSEL R8, R20, -INF , !P2 ;  /* 0xff80000014087808 */ /* 0x008fe20005000000 */
[----:B------:R-:W3:Y:S01]  /*3ca0*/  MUFU.TANH R187, R57 ;  /* 0x0000003900bb7308 */ /* 0x000ee20000002400 */
[----:B------:R-:W-:Y:S02]  /*3cb0*/  FSEL R9, R25, -INF , !P2 ;  /* 0xff80000019097808 */ /* 0x000fe40005000000 */
[----:B-1----:R-:W-:Y:S02]  /*3cc0*/  FSEL R186, R186, -INF , !P1 ;  /* 0xff800000baba7808 */ /* 0x002fe40004800000 */
[----:B------:R-:W-:-:S02]  /*3cd0*/  FSEL R191, R191, -INF , !P1 ;  /* 0xff800000bfbf7808 */ /* 0x000fc40004800000 */
[----:B------:R-:W-:Y:S01]  /*3ce0*/  ISETP.GE.AND P2, PT, R6, UR18, PT ;  /* 0x0000001206007c0c */ /* 0x000fe2000bf46270 */
[----:B------:R-:W1:Y:S01]  /*3cf0*/  MUFU.TANH R190, R58 ;  /* 0x0000003a00be7308 */ /* 0x000e620000002400 */
[----:B------:R-:W-:Y:S02]  /*3d00*/  ISETP.GE.AND P1, PT, R26, UR18, PT ;  /* 0x000000121a007c0c */ /* 0x000fe4000bf26270 */
[----:B--2---:R-:W-:-:S05]  /*3d10*/  FSEL R189, R189, -INF , !P6 ;  /* 0xff800000bdbd7808 */ /* 0x004fca0007000000 */
[----:B------:R-:W2:Y:S01]  /*3d20*/  MUFU.TANH R196, R59 ;  /* 0x0000003b00c47308 */ /* 0x000ea20000002400 */
[----:B---3--:R-:W-:-:S07]  /*3d30*/  FSEL R187, R187, -INF , !P5 ;  /* 0xff800000bbbb7808 */ /* 0x008fce0006800000 */
[----:B------:R-:W3:Y:S01]  /*3d40*/  MUFU.TANH R197, R76 ;  /* 0x0000004c00c57308 */ /* 0x000ee20000002400 */
[----:B-1----:R-:W-:-:S07]  /*3d50*/  FSEL R190, R190, -INF , !P6 ;  /* 0xff800000bebe7808 */ /* 0x002fce0007000000 */
[----:B------:R-:W1:Y:S01]  /*3d60*/  MUFU.TANH R195, R77 ;  /* 0x0000004d00c37308 */ /* 0x000e620000002400 */
[----:B--2---:R-:W-:-:S07]  /*3d70*/  FSEL R196, R196, -INF , !P5 ;  /* 0xff800000c4c47808 */ /* 0x004fce0006800000 */
        /* <DEDUP_REMOVED lines=11> */
[----:B--2---:R-:W-:Y:S02]  /*3e30*/  FSEL R170, R170, -INF , !P2 ;  /* 0xff800000aaaa7808 */ /* 0x004fe40005000000 */
[----:B---3--:R-:W-:Y:S02]  /*3e40*/  FSEL R168, R168, -INF , !P1 ;  /* 0xff800000a8a87808 */ /* 0x008fe40004800000 */
[----:B-1----:R-:W-:Y:S01]  /*3e50*/  FSEL R171, R171, -INF , !P1 ;  /* 0xff800000abab7808 */ /* 0x002fe20004800000 */
        /* <DEDUP_REMOVED lines=72> */
.L_x_1563:
[----:B------:R-:W-:Y:S05]  /*42e0*/  BSYNC B0 ;  /* 0x0000000000007941 */ /* 0x000fea0003800000 */
.L_x_1562:
[----:B------:R-:W0:Y:S02]  /*42f0*/  LDGDEPBAR ;  /* 0x00000000000079af */ /* 0x000e240000000000 */
.L_x_1561:
[----:B------:R-:W-:Y:S02]  /*4300*/  FMNMX.FTZ R14, R22, R23, !PT ;  /* 0x00000017160e7209 */ /* 0x000fe40007810000 */
[----:B-1----:R-:W-:Y:S02]  /*4310*/  FMNMX.FTZ R19, R48, R4, !PT ;  /* 0x0000000430137209 */ /* 0x002fe40007810000 */
        /* <DEDUP_REMOVED lines=70> */
[----:B------:R-:W2:Y:S01]  /*4780*/  LDSM.16.MT88.4 R4, [R224+0x1e000] ;  /* 0x01e00000e004783b */ /* 0x000ea20000004200 */
[--C-:B------:R-:W-:Y:S01]  /*4790*/  FFMA.FTZ R177, R15, c[0x0][0x23c], -R194.reuse ;  /* 0x00008f000fb17a23 */ /* 0x100fe200000108c2 */
[----:B------:R-:W3:Y:S01]  /*47a0*/  MUFU.EX2 R178, R178 ;  /* 0x000000b200b27308 */ /* 0x000ee20000000800 */
        /* <DEDUP_REMOVED lines=14> */
[----:B---3--:R-:W-:Y:S01]  /*4890*/  F2FP.PACK_AB R128, R178, R179 ;  /* 0x000000b3b280723e */ /* 0x008fe200000000ff */
        /* <DEDUP_REMOVED lines=11> */
[----:B------:R-:W3:Y:S01]  /*4950*/  MUFU.EX2 R180, R180 ;  /* 0x000000b400b47308 */ /* 0x000ee20000000800 */
        /* <DEDUP_REMOVED lines=10> */
[----:B---3--:R-:W-:Y:S01]  /*4a00*/  F2FP.PACK_AB R129, R180, R181 ;  /* 0x000000b5b481723e */ /* 0x008fe200000000ff */
[----:B------:R-:W-:Y:S02]  /*4a10*/  FFMA.FTZ R199, R168, c[0x0][0x23c], -R169 ;  /* 0x00008f00a8c77a23 */ /* 0x000fe400000108a9 */
[----:B------:R-:W-:Y:S01]  /*4a20*/  FADD.FTZ R180, R181, R180 ;  /* 0x000000b4b5b47221 */ /* 0x000fe20000010000 */
[----:B------:R-:W-:Y:S01]  /*4a30*/  LDSM.16.MT88.4 R168, [R225+0x1b800] ;  /* 0x01b80000e1a8783b */ /* 0x000fe20000004200 */
[----:B------:R-:W-:-:S02]  /*4a40*/  FADD.FTZ R179, R179, R178 ;  /* 0x000000b2b3b37221 */ /* 0x000fc40000010000 */
[----:B------:R-:W-:Y:S02]  /*4a50*/  MUFU.EX2 R177, R177 ;  /* 0x000000b100b17308 */ /* 0x000fe40000000800 */
[----:B------:R-:W-:-:S04]  /*4a60*/  FADD.FTZ R176, R176, R179 ;  /* 0x000000b3b0b07221 */ /* 0x000fc80000010000 */
[----:B------:R-:W-:Y:S01]  /*4a70*/  FADD.FTZ R176, R173, R176 ;  /* 0x000000b0adb07221 */ /* 0x000fe20000010000 */
[----:B-1----:R-:W-:Y:S01]  /*4a80*/  F2FP.PACK_AB R131, R174, R183 ;  /* 0x000000b7ae83723e */ /* 0x002fe200000000ff */
        /* <DEDUP_REMOVED lines=55> */
[C---:B--2---:R-:W-:Y:S07]  /*4e00*/  HMMA.16816.F32 R124, R128.reuse, R4, RZ ;  /* 0x00000004807c723c */ /* 0x044fee00000018ff */
        /* <DEDUP_REMOVED lines=8> */
[C---:B------:R-:W-:Y:S01]  /*4e90*/  F2FP.PACK_AB R7, R0.reuse, R165 ;  /* 0x000000a50007723e */ /* 0x040fe200000000ff */
        /* <DEDUP_REMOVED lines=126> */
[----:B------:R-:W1:Y:S04]  /*5680*/  LDSM.16.MT88.4 R12, [R228+0x1d800] ;  /* 0x01d80000e40c783b */ /* 0x000e680000004200 */
[----:B------:R-:W-:Y:S03]  /*5690*/  STL [R1+0x4], R0 ;  /* 0x0000040001007387 */ /* 0x000fe60000100800 */
[C---:B--2---:R-:W-:Y:S01]  /*56a0*/  HMMA.16816.F32 R44, R4.reuse, R8, R44 ;  /* 0x00000008042c723c */ /* 0x044fe2000000182c */
[----:B------:R-:W-:Y:S07]  /*56b0*/  STL [R1+0x8], R2 ;  /* 0x0000080201007387 */ /* 0x000fee0000100800 */
        /* <DEDUP_REMOVED lines=51> */
[----:B------:R-:W-:-:S02]  /*59f0*/  IADD3 R7, P1, R10, UR12, RZ ;  /* 0x0000000c0a077c10 */ /* 0x000fc4000ff3e0ff */
        /* <DEDUP_REMOVED lines=12> */
[----:B------:R-:W-:Y:S01]  /*5ac0*/  LEA R251, P0, R5, c[0x0][0x170], 0x1 ;  /* 0x00005c0005fb7a11 */ /* 0x000fe200078008ff */
[----:B------:R1:W-:Y:S01]  /*5ad0*/  STL [R1], R0 ;  /* 0x0000000001007387 */ /* 0x0003e20000100800 */
[----:B------:R-:W-:Y:S01]  /*5ae0*/  LEA.HI.X R252, R7, c[0x0][0x16c], R252, 0x1, P1 ;  /* 0x00005b0007fc7a11 */ /* 0x000fe200008f0cfc */
[----:B------:R-:W-:Y:S01]  /*5af0*/  UMOV UR10, URZ ;  /* 0x0000003f000a7c82 */ /* 0x000fe20008000000 */
[----:B------:R-:W-:Y:S01]  /*5b00*/  LEA.HI.X R250, R5, c[0x0][0x174], R250, 0x1, P0 ;  /* 0x00005d0005fa7a11 */ /* 0x000fe200000f0cfa */
[----:B------:R-:W-:Y:S01]  /*5b10*/  ULDC.64 UR4, c[0x0][0x1a0] ;  /* 0x0000680000047ab9 */ /* 0x000fe20000000a00 */
[----:B------:R-:W-:-:S02]  /*5b20*/  IADD3 R4, P0, R248, 0x20, RZ ;  /* 0x00000020f8047810 */ /* 0x000fc40007f1e0ff */
[----:B------:R-:W-:Y:S01]  /*5b30*/  ISETP.GE.AND P1, PT, R237, c[0x0][0x220], PT ;  /* 0x00008800ed007a0c */ /* 0x000fe20003f26270 */
[----:B-1----:R-:W-:Y:S01]  /*5b40*/  IMAD.MOV.U32 R0, RZ, RZ, R3 ;  /* 0x000000ffff007224 */ /* 0x002fe200078e0003 */
[----:B------:R-:W-:-:S05]  /*5b50*/  SHF.R.S32.HI R3, RZ, 0x1f, R248 ;  /* 0x0000001fff037819 */ /* 0x000fca00000114f8 */
[----:B------:R-:W-:Y:S01]  /*5b60*/  IMAD.X R5, RZ, RZ, R3, P0 ;  /* 0x000000ffff057224 */ /* 0x000fe200000e0603 */
[----:B------:R1:W-:Y:S04]  /*5b70*/  STL.64 [R1+0x10], R2 ;  /* 0x0000100201007387 */ /* 0x0003e80000100a00 */
[----:B------:R1:W-:Y:S01]  /*5b80*/  STL.64 [R1+0x18], R4 ;  /* 0x0000180401007387 */ /* 0x0003e20000100a00 */
[----:B------:R-:W-:Y:S05]  /*5b90*/  BRA `(.L_x_1565) ;  /* 0x0000045000007947 */ /* 0x000fea0003800000 */
.L_x_1567:
        /* <DEDUP_REMOVED lines=11> */
[----:B------:R-:W-:Y:S02]  /*5c50*/  @!P4 IMAD R6, R6, c[0x0][0x198], RZ ;  /* 0x000066000606ca24 */ /* 0x000fe400078e02ff */
[----:B------:R-:W-:Y:S02]  /*5c60*/  @!P4 IMAD R2, R7, c[0x0][0x198], RZ ;  /* 0x000066000702ca24 */ /* 0x000fe400078e02ff */
[----:B------:R-:W-:Y:S01]  /*5c70*/  @!P4 IMAD R6, R3, c[0x0][0x19c], R6 ;  /* 0x000067000306ca24 */ /* 0x000fe200078e0206 */
[-C--:B------:R-:W-:Y:S01]  /*5c80*/  @!P4 LEA R3, P0, R12, R242.reuse, 0x6 ;  /* 0x000000f20c03c211 */ /* 0x080fe200078030ff */
[----:B------:R-:W-:Y:S04]  /*5c90*/  @!P4 IMAD.WIDE.U32 R16, R4, c[0x0][0x198], RZ ;  /* 0x000066000410ca25 */ /* 0x000fe800078e00ff */
[----:B------:R-:W-:Y:S01]  /*5ca0*/  @!P4 IMAD R2, R5, c[0x0][0x19c], R2 ;  /* 0x000067000502ca24 */ /* 0x000fe200078e0202 */
[----:B------:R-:W-:Y:S01]  /*5cb0*/  @!P4 LEA R4, P6, R16, R242, 0x6 ;  /* 0x000000f21004c211 */ /* 0x000fe200078c30ff */
[----:B------:R-:W-:Y:S02]  /*5cc0*/  @!P4 IMAD.IADD R5, R13, 0x1, R6 ;  /* 0x000000010d05c824 */ /* 0x000fe400078e0206 */
        /* <DEDUP_REMOVED lines=50> */
.L_x_1565:
[----:B------:R-:W2:Y:S01]  /*5ff0*/  LDL.64 R8, [R1+0x18] ;  /* 0x0000180001087983 */ /* 0x000ea20000100a00 */
[----:B------:R-:W-:Y:S01]  /*6000*/  UIADD3 UR8, UR6, -UR10, URZ ;  /* 0x8000000a06087290 */ /* 0x000fe2000fffe03f */
[----:B------:R-:W-:Y:S04]  /*6010*/  DEPBAR.LE SB0, 0x0 ;  /* 0x000080000000791a */ /* 0x000fe80000000000 */
[----:B-1----:R-:W3:Y:S01]  /*6020*/  LDL.64 R4, [R1+0x10] ;  /* 0x0000100001047983 */ /* 0x002ee20000100a00 */
[----:B------:R-:W-:Y:S01]  /*6030*/  USHF.R.S32.HI UR7, URZ, 0x1f, UR8 ;  /* 0x0000001f3f077899 */ /* 0x000fe20008011408 */
[----:B------:R-:W-:Y:S01]  /*6040*/  MOV R164, UR8 ;  /* 0x0000000800a47c02 */ /* 0x000fe20008000f00 */
[----:B------:R-:W-:Y:S01]  /*6050*/  UIMAD.WIDE.U32 UR22, UR8, UR4, URZ ;  /* 0x00000004081672a5 */ /* 0x000fe2000f8e003f */
[----:B------:R-:W-:Y:S01]  /*6060*/  MOV R165, UR8 ;  /* 0x0000000800a57c02 */ /* 0x000fe20008000f00 */
[----:B------:R-:W-:Y:S01]  /*6070*/  UIMAD UR7, UR7, UR4, URZ ;  /* 0x00000004070772a4 */ /* 0x000fe2000f8e023f */
[----:B------:R-:W-:Y:S01]  /*6080*/  BAR.SYNC.DEFER_BLOCKING 0x0 ;  /* 0x0000000000007b1d */ /* 0x000fe20000010000 */
[----:B------:R-:W-:Y:S01]  /*6090*/  MOV R2, UR8 ;  /* 0x0000000800027c02 */ /* 0x000fe20008000f00 */
[----:B------:R-:W-:Y:S01]  /*60a0*/  IMAD.MOV.U32 R12, RZ, RZ, c[0x0][0x1a0] ;  /* 0x00006800ff0c7624 */ /* 0x000fe200078e00ff */
[----:B------:R-:W-:Y:S01]  /*60b0*/  UIMAD UR7, UR8, UR5, UR7 ;  /* 0x00000005080772a4 */ /* 0x000fe2000f8e0207 */
[----:B------:R-:W-:Y:S02]  /*60c0*/  MOV R6, UR22 ;  /* 0x0000001600067c02 */ /* 0x000fe40008000f00 */
[----:B------:R-:W-:Y:S01]  /*60d0*/  MOV R3, UR8 ;  /* 0x0000000800037c02 */ /* 0x000fe20008000f00 */
[----:B------:R-:W-:Y:S01]  /*60e0*/  UIADD3 UR7, UR23, UR7, URZ ;  /* 0x0000000717077290 */ /* 0x000fe2000fffe03f */
[----:B------:R-:W-:Y:S02]  /*60f0*/  MOV R7, UR23 ;  /* 0x0000001700077c02 */ /* 0x000fe40008000f00 */
[----:B------:R-:W-:Y:S01]  /*6100*/  MOV R13, c[0x0][0x1a4] ;  /* 0x00006900000d7a02 */ /* 0x000fe20000000f00 */
[----:B------:R-:W-:Y:S01]  /*6110*/  @P4 STS.128 [R236+0x18000], RZ ;  /* 0x018000ffec004388 */ /* 0x000fe20000000c00 */
[----:B---3--:R-:W-:Y:S02]  /*6120*/  LEA R14, P5, R165, R4, 0x6 ;  /* 0x00000004a50e7211 */ /* 0x008fe400078a30ff */
[----:B--2---:R-:W-:Y:S02]  /*6130*/  LEA R18, P0, R164, R8, 0x6 ;  /* 0x00000008a4127211 */ /* 0x004fe400078030ff */
[----:B------:R-:W-:Y:S02]  /*6140*/  LEA.HI.X.SX32 R15, R3, R5, 0x6, P5 ;  /* 0x00000005030f7211 */ /* 0x000fe400028f36ff */
[----:B------:R-:W-:Y:S01]  /*6150*/  LEA.HI.X.SX32 R19, R2, R9, 0x6, P0 ;  /* 0x0000000902137211 */ /* 0x000fe200000f36ff */
[----:B------:R-:W-:Y:S01]  /*6160*/  IMAD.WIDE.U32 R10, R18, c[0x0][0x1a0], RZ ;  /* 0x00006800120a7a25 */ /* 0x000fe200078e00ff */
[C---:B------:R-:W-:Y:S02]  /*6170*/  LEA R164, P0, R6.reuse, R240, 0x6 ;  /* 0x000000f006a47211 */ /* 0x040fe400078030ff */
[----:B------:R-:W-:Y:S01]  /*6180*/  MOV R2, UR7 ;  /* 0x0000000700027c02 */ /* 0x000fe20008000f00 */
[----:B------:R-:W-:Y:S01]  /*6190*/  IMAD R166, R15, c[0x0][0x1a0], RZ ;  /* 0x000068000fa67a24 */ /* 0x000fe200078e02ff */
[----:B------:R-:W-:Y:S01]  /*61a0*/  UIADD3 UR7, UR9, -UR10, URZ ;  /* 0x8000000a09077290 */ /* 0x000fe2000fffe03f */
[----:B------:R-:W-:Y:S01]  /*61b0*/  IMAD R165, R19, c[0x0][0x1a0], RZ ;  /* 0x0000680013a57a24 */ /* 0x000fe200078e02ff */
[----:B------:R-:W-:Y:S01]  /*61c0*/  LEA.HI.X R3, R6, R235, R2, 0x6, P0 ;  /* 0x000000eb06037211 */ /* 0x000fe200000f3402 */
[----:B------:R-:W-:Y:S01]  /*61d0*/  IMAD R166, R14, c[0x0][0x1a4], R166 ;  /* 0x000069000ea67a24 */ /* 0x000fe200078e02a6 */
[----:B------:R-:W-:Y:S01]  /*61e0*/  @!P4 LEA R6, P5, R164, c[0x0][0x170], 0x1 ;  /* 0x00005c00a406ca11 */ /* 0x000fe200078a08ff */
[----:B------:R-:W-:Y:S01]  /*61f0*/  IMAD.WIDE.U32 R14, R14, c[0x0][0x1a0], RZ ;  /* 0x000068000e0e7a25 */ /* 0x000fe200078e00ff */
[----:B------:R-:W-:Y:S02]  /*6200*/  LEA R2, P0, R12, R164, 0x5 ;  /* 0x000000a40c027211 */ /* 0x000fe400078028ff */
[----:B------:R-:W-:Y:S01]  /*6210*/  @!P4 LEA.HI.X R7, R164, c[0x0][0x174], R3, 0x1, P5 ;  /* 0x00005d00a407ca11 */ /* 0x000fe200028f0c03 */
[----:B------:R-:W-:Y:S01]  /*6220*/  IMAD R165, R18, c[0x0][0x1a4], R165 ;  /* 0x0000690012a57a24 */ /* 0x000fe200078e02a5 */
[----:B------:R-:W-:Y:S02]  /*6230*/  LEA R18, P6, R14, R251, 0x1 ;  /* 0x000000fb0e127211 */ /* 0x000fe400078c08ff */
[----:B------:R-:W-:Y:S01]  /*6240*/  IADD3 R166, R15, R166, RZ ;  /* 0x000000a60fa67210 */ /* 0x000fe20007ffe0ff */
[----:B------:R-:W-:Y:S01]  /*6250*/  @!PT LDS RZ, [RZ] ;  /* 0x00000000fffff984 */ /* 0x000fe20000000800 */
[----:B------:R-:W-:Y:S01]  /*6260*/  @!PT LDS RZ, [RZ] ;  /* 0x00000000fffff984 */ /* 0x000fe20000000800 */
[----:B------:R-:W-:Y:S01]  /*6270*/  @!PT LDS RZ, [RZ] ;  /* 0x00000000fffff984 */ /* 0x000fe20000000800 */
[----:B------:R1:W-:Y:S01]  /*6280*/  @!P4 LDGSTS.E.BYPASS.LTC128B.128 [R236+0x18000], [R6.64] ;  /* 0x1800000006eccfae */ /* 0x0003e2000b901d50 */
[----:B------:R-:W-:Y:S02]  /*6290*/  LEA.HI.X R3, R12, R3, R13, 0x5, P0 ;  /* 0x000000030c037211 */ /* 0x000fe400000f2c0d */
[----:B------:R-:W-:Y:S02]  /*62a0*/  LEA.HI.X R19, R14, R250, R166, 0x1, P6 ;  /* 0x000000fa0e137211 */ /* 0x000fe400030f0ca6 */
[----:B------:R-:W-:Y:S01]  /*62b0*/  @!P4 LEA R22, P0, R2, c[0x0][0x170], 0x1 ;  /* 0x00005c000216ca11 */ /* 0x000fe200078008ff */
[----:B------:R-:W-:Y:S01]  /*62c0*/  @P3 STS.128 [R236+0x1a000], RZ ;  /* 0x01a000ffec003388 */ /* 0x000fe20000000c00 */
[----:B------:R-:W-:Y:S02]  /*62d0*/  LEA R164, P5, R10, R251, 0x1 ;  /* 0x000000fb0aa47211 */ /* 0x000fe400078a08ff */
[----:B------:R-:W-:Y:S02]  /*62e0*/  @!P4 LEA.HI.X R23, R2, c[0x0][0x174], R3, 0x1, P0 ;  /* 0x00005d000217ca11 */ /* 0x000fe400000f0c03 */
[----:B------:R-:W-:Y:S01]  /*62f0*/  IADD3 R165, R11, R165, RZ ;  /* 0x000000a50ba57210 */ /* 0x000fe20007ffe0ff */
[----:B------:R-:W-:Y:S01]  /*6300*/  @!PT LDS RZ, [RZ] ;  /* 0x00000000fffff984 */ /* 0x000fe20000000800 */
[----:B------:R-:W-:Y:S01]  /*6310*/  @!PT LDS RZ, [RZ] ;  /* 0x00000000fffff984 */ /* 0x000fe20000000800 */
[----:B------:R-:W-:Y:S01]  /*6320*/  @!PT LDS RZ, [RZ] ;  /* 0x00000000fffff984 */ /* 0x000fe20000000800 */
[----:B------:R2:W-:Y:S01]  /*6330*/  @!P3 LDGSTS.E.BYPASS.LTC128B.128 [R236+0x1a000], [R18.64+0x80] ;  /* 0x1a00008012ecbfae */ /* 0x0005e2000b901d50 */
[----:B------:R-:W-:Y:S02]  /*6340*/  MOV R2, R8 ;  /* 0x0000000800027202 */ /* 0x000fe40000000f00 */
[----:B------:R-:W-:Y:S02]  /*6350*/  LEA.HI.X R165, R10, R250, R165, 0x1, P5 ;  /* 0x000000fa0aa57211 */ /* 0x000fe400028f0ca5 */
[----:B------:R-:W-:Y:S01]  /*6360*/  MOV R3, R9 ;  /* 0x0000000900037202 */ /* 0x000fe20000000f00 */
[----:B------:R-:W-:Y:S06]  /*6370*/  @P2 STS.128 [R236+0x1c000], RZ ;  /* 0x01c000ffec002388 */ /* 0x000fec0000000c00 */
[----:B------:R-:W-:Y:S01]  /*6380*/  @!PT LDS RZ, [RZ] ;  /* 0x00000000fffff984 */ /* 0x000fe20000000800 */
[----:B------:R-:W-:Y:S01]  /*6390*/  @!PT LDS RZ, [RZ] ;  /* 0x00000000fffff984 */ /* 0x000fe20000000800 */
[----:B------:R-:W-:Y:S01]  /*63a0*/  @!PT LDS RZ, [RZ] ;  /* 0x00000000fffff984 */ /* 0x000fe20000000800 */
[----:B------:R2:W-:Y:S06]  /*63b0*/  @!P2 LDGSTS.E.BYPASS.LTC128B.128 [R236+0x1c000], [R18.64+0x100] ;  /* 0x1c00010012ecafae */ /* 0x0005ec000b901d50 */
        /* <DEDUP_REMOVED lines=9> */
[----:B------:R3:W-:Y:S06]  /*6450*/  @!P4 LDGSTS.E.BYPASS.LTC128B.128 [R236+0x19000], [R22.64] ;  /* 0x1900000016eccfae */ /* 0x0007ec000b901d50 */
        /* <DEDUP_REMOVED lines=15> */
[----:B------:R-:W-:Y:S06]  /*6550*/  LDSM.16.M88.4 R168, [R234] ;  /* 0x00000000eaa8783b */ /* 0x000fec0000000200 */
[----:B------:R-:W1:Y:S06]  /*6560*/  LDSM.16.M88.4 R172, [R233+0x10000] ;  /* 0x01000000e9ac783b */ /* 0x000e6c0000000200 */
[----:B------:R-:W5:Y:S06]  /*6570*/  LDSM.16.M88.4 R176, [R233+0x10800] ;  /* 0x01080000e9b0783b */ /* 0x000f6c0000000200 */
[----:B------:R-:W3:Y:S01]  /*6580*/  LDSM.16.M88.4 R180, [R233+0x11000] ;  /* 0x01100000e9b4783b */ /* 0x000ee20000000200 */
[----:B----4-:R-:W-:Y:S01]  /*6590*/  IMAD.MOV.U32 R164, RZ, RZ, R4 ;  /* 0x000000ffffa47224 */ /* 0x010fe200078e0004 */
[----:B------:R-:W-:Y:S04]  /*65a0*/  MOV R165, R5 ;  /* 0x0000000500a57202 */ /* 0x000fe80000000f00 */
[----:B------:R-:W0:Y:S06]  /*65b0*/  LDGDEPBAR ;  /* 0x00000000000079af */ /* 0x000e2c0000000000 */
[----:B------:R-:W4:Y:S06]  /*65c0*/  LDSM.16.M88.4 R184, [R233+0x11800] ;  /* 0x01180000e9b8783b */ /* 0x000f2c0000000200 */
[----:B------:R-:W-:Y:S06]  /*65d0*/  LDSM.16.M88.4 R188, [R232] ;  /* 0x00000000e8bc783b */ /* 0x000fec0000000200 */
[----:B------:R-:W4:Y:S01]  /*65e0*/  LDSM.16.M88.4 R192, [R231] ;  /* 0x00000000e7c0783b */ /* 0x000f220000000200 */
[C---:B-1----:R-:W-:Y:S05]  /*65f0*/  HMMA.16816.F32 R4, R168.reuse, R172, RZ ;  /* 0x000000aca804723c */ /* 0x042fea00000018ff */
[----:B------:R-:W1:Y:S03]  /*6600*/  LDSM.16.M88.4 R196, [R223] ;  /* 0x00000000dfc4783b */ /* 0x000e660000000200 */
[C---:B------:R-:W-:Y:S03]  /*6610*/  HMMA.16816.F32 R8, R168.reuse, R174, RZ ;  /* 0x000000aea808723c */ /* 0x040fe600000018ff */
[----:B------:R-:W1:Y:S06]  /*6620*/  LDSM.16.M88.4 R200, [R222] ;  /* 0x00000000dec8783b */ /* 0x000e6c0000000200 */
[----:B------:R-:W1:Y:S01]  /*6630*/  LDSM.16.M88.4 R204, [R221] ;  /* 0x00000000ddcc783b */ /* 0x000e620000000200 */
[C---:B-----5:R-:W-:Y:S05]  /*6640*/  HMMA.16816.F32 R12, R168.reuse, R176, RZ ;  /* 0x000000b0a80c723c */ /* 0x060fea00000018ff */
[----:B------:R-:W-:Y:S03]  /*6650*/  LDSM.16.M88.4 R172, [R230] ;  /* 0x00000000e6ac783b */ /* 0x000fe60000000200 */
[C---:B--2---:R-:W-:Y:S03]  /*6660*/  HMMA.16816.F32 R16, R168.reuse, R178, RZ ;  /* 0x000000b2a810723c */ /* 0x044fe600000018ff */
[----:B------:R-:W2:Y:S05]  /*6670*/  LDSM.16.M88.4 R176, [R227+0x10000] ;  /* 0x01000000e3b0783b */ /* 0x000eaa0000000200 */
[C---:B---3--:R-:W-:Y:S08]  /*6680*/  HMMA.16816.F32 R20, R168.reuse, R180, RZ ;  /* 0x000000b4a814723c */ /* 0x048ff000000018ff */
[C---:B------:R-:W-:Y:S01]  /*6690*/  HMMA.16816.F32 R24, R168.reuse, R182, RZ ;  /* 0x000000b6a818723c */ /* 0x040fe200000018ff */
[----:B------:R-:W-:Y:S07]  /*66a0*/  LDSM.16.M88.4 R180, [R227+0x11000] ;  /* 0x01100000e3b4783b */ /* 0x000fee0000000200 */
[C---:B----4-:R-:W-:Y:S08]  /*66b0*/  HMMA.16816.F32 R28, R168.reuse, R184, RZ ;  /* 0x000000b8a81c723c */ /* 0x050ff000000018ff */
[----:B------:R-:W-:Y:S01]  /*66c0*/  HMMA.16816.F32 R32, R168, R186, RZ ;  /* 0x000000baa820723c */ /* 0x000fe200000018ff */
[----:B------:R-:W3:Y:S06]  /*66d0*/  LDSM.16.M88.4 R168, [R227+0x10800] ;  /* 0x01080000e3a8783b */ /* 0x000eec0000000200 */
[----:B------:R-:W4:Y:S01]  /*66e0*/  LDSM.16.M88.4 R184, [R227+0x11800] ;  /* 0x01180000e3b8783b */ /* 0x000f220000000200 */
[C---:B------:R-:W-:Y:S08]  /*66f0*/  HMMA.16816.F32 R4, R188.reuse, R192, R4 ;  /* 0x000000c0bc04723c */ /* 0x040ff00000001804 */
[C---:B------:R-:W-:Y:S01]  /*6700*/  HMMA.16816.F32 R8, R188.reuse, R194, R8 ;  /* 0x000000c2bc08723c */ /* 0x040fe20000001808 */
[----:B------:R-:W-:Y:S07]  /*6710*/  LDSM.16.M88.4 R192, [R229] ;  /* 0x00000000e5c0783b */ /* 0x000fee0000000200 */
[C---:B-1----:R-:W-:Y:S08]  /*6720*/  HMMA.16816.F32 R12, R188.reuse, R196, R12 ;  /* 0x000000c4bc0c723c */ /* 0x042ff0000000180c */
[C---:B------:R-:W-:Y:S01]  /*6730*/  HMMA.16816.F32 R16, R188.reuse, R198, R16 ;  /* 0x000000c6bc10723c */ /* 0x040fe20000001810 */
[----:B------:R-:W1:Y:S07]  /*6740*/  LDSM.16.M88.4 R196, [R220] ;  /* 0x00000000dcc4783b */ /* 0x000e6e0000000200 */
[C---:B------:R-:W-:Y:S08]  /*6750*/  HMMA.16816.F32 R20, R188.reuse, R200, R20 ;  /* 0x000000c8bc14723c */ /* 0x040ff00000001814 */
[C---:B------:R-:W-:Y:S01]  /*6760*/  HMMA.16816.F32 R24, R188.reuse, R202, R24 ;  /* 0x000000cabc18723c */ /* 0x040fe20000001818 */
[----:B------:R-:W-:Y:S07]  /*6770*/  LDSM.16.M88.4 R200, [R220+0x1000] ;  /* 0x00100000dcc8783b */ /* 0x000fee0000000200 */
[C---:B------:R-:W-:Y:S01]  /*6780*/  HMMA.16816.F32 R28, R188.reuse, R204, R28 ;  /* 0x000000ccbc1c723c */ /* 0x040fe2000000181c */
[----:B------:R-:W5:Y:S07]  /*6790*/  LDL R204, [R1] ;  /* 0x0000000001cc7983 */ /* 0x000f6e0000100800 */
[----:B------:R-:W-:Y:S01]  /*67a0*/  HMMA.16816.F32 R32, R188, R206, R32 ;  /* 0x000000cebc20723c */ /* 0x000fe20000001820 */
[----:B------:R-:W1:Y:S06]  /*67b0*/  LDSM.16.M88.4 R188, [R220+0x800] ;  /* 0x00080000dcbc783b */ /* 0x000e6c0000000200 */
[----:B------:R-:W-:Y:S01]  /*67c0*/  MOV R206, R164 ;  /* 0x000000a400ce7202 */ /* 0x000fe20000000f00 */
[C---:B--2---:R-:W-:Y:S05]  /*67d0*/  HMMA.16816.F32 R4, R172.reuse, R176, R4 ;  /* 0x000000b0ac04723c */ /* 0x044fea0000001804 */
[----:B------:R-:W-:Y:S03]  /*67e0*/  MOV R207, R165 ;  /* 0x000000a500cf7202 */ /* 0x000fe60000000f00 */
[C---:B------:R-:W-:Y:S01]  /*67f0*/  HMMA.16816.F32 R8, R172.reuse, R178, R8 ;  /* 0x000000b2ac08723c */ /* 0x040fe20000001808 */
[----:B------:R-:W-:Y:S07]  /*6800*/  LDSM.16.M88.4 R176, [R234+0x4000] ;  /* 0x00400000eab0783b */ /* 0x000fee0000000200 */
[C---:B---3--:R-:W-:Y:S08]  /*6810*/  HMMA.16816.F32 R12, R172.reuse, R168, R12 ;  /* 0x000000a8ac0c723c */ /* 0x048ff0000000180c */
[C---:B------:R-:W-:Y:S01]  /*6820*/  HMMA.16816.F32 R16, R172.reuse, R170, R16 ;  /* 0x000000aaac10723c */ /* 0x040fe20000001810 */
[----:B------:R-:W2:Y:S07]  /*6830*/  LDSM.16.M88.4 R168, [R220+0x1800] ;  /* 0x00180000dca8783b */ /* 0x000eae0000000200 */
[C---:B------:R-:W-:Y:S08]  /*6840*/  HMMA.16816.F32 R20, R172.reuse, R180, R20 ;  /* 0x000000b4ac14723c */ /* 0x040ff00000001814 */
[C---:B------:R-:W-:Y:S01]  /*6850*/  HMMA.16816.F32 R24, R172.reuse, R182, R24 ;  /* 0x000000b6ac18723c */ /* 0x040fe20000001818 */
[----:B------:R-:W3:Y:S07]  /*6860*/  LDSM.16.M88.4 R180, [R233+0x12000] ;  /* 0x01200000e9b4783b */ /* 0x000eee0000000200 */
[C---:B----4-:R-:W-:Y:S08]  /*6870*/  HMMA.16816.F32 R28, R172.reuse, R184, R28 ;  /* 0x000000b8ac1c723c */ /* 0x050ff0000000181c */
[----:B------:R-:W-:Y:S01]  /*6880*/  HMMA.16816.F32 R32, R172, R186, R32 ;  /* 0x000000baac20723c */ /* 0x000fe20000001820 */
[----:B------:R-:W4:Y:S06]  /*6890*/  LDSM.16.M88.4 R172, [R233+0x12800] ;  /* 0x01280000e9ac783b */ /* 0x000f2c0000000200 */
[----:B------:R-:W2:Y:S01]  /*68a0*/  LDSM.16.M88.4 R184, [R233+0x13000] ;  /* 0x01300000e9b8783b */ /* 0x000ea20000000200 */
        /* <DEDUP_REMOVED lines=8> */
[----:B------:R-:W1:Y:S07]  /*6930*/  LDSM.16.M88.4 R200, [R219] ;  /* 0x00000000dbc8783b */ /* 0x000e6e0000000200 */
[C---:B--2---:R-:W-:Y:S08]  /*6940*/  HMMA.16816.F32 R28, R192.reuse, R168, R28 ;  /* 0x000000a8c01c723c */ /* 0x044ff0000000181c */
[----:B------:R-:W-:Y:S01]  /*6950*/  HMMA.16816.F32 R32, R192, R170, R32 ;  /* 0x000000aac020723c */ /* 0x000fe20000001820 */
[----:B------:R-:W2:Y:S06]  /*6960*/  LDSM.16.M88.4 R168, [R218] ;  /* 0x00000000daa8783b */ /* 0x000eac0000000200 */
[----:B------:R-:W1:Y:S01]  /*6970*/  LDSM.16.M88.4 R192, [R217] ;  /* 0x00000000d9c0783b */ /* 0x000e620000000200 */
[C---:B---3--:R-:W-:Y:S08]  /*6980*/  HMMA.16816.F32 R4, R176.reuse, R180, R4 ;  /* 0x000000b4b004723c */ /* 0x048ff00000001804 */
[C---:B------:R-:W-:Y:S01]  /*6990*/  HMMA.16816.F32 R8, R176.reuse, R182, R8 ;  /* 0x000000b6b008723c */ /* 0x040fe20000001808 */
[----:B------:R-:W3:Y:S07]  /*69a0*/  LDSM.16.M88.4 R180, [R216] ;  /* 0x00000000d8b4783b */ /* 0x000eee0000000200 */
[C---:B----4-:R-:W-:Y:S08]  /*69b0*/  HMMA.16816.F32 R12, R176.reuse, R172, R12 ;  /* 0x000000acb00c723c */ /* 0x050ff0000000180c */
        /* <DEDUP_REMOVED lines=8> */
[----:B------:R-:W4:Y:S01]  /*6a40*/  LDSM.16.M88.4 R188, [R227+0x13000] ;  /* 0x01300000e3bc783b */ /* 0x000f220000000200 */
[C---:B------:R-:W-:Y:S08]  /*6a50*/  HMMA.16816.F32 R4, R196.reuse, R200, R4 ;  /* 0x000000c8c404723c */ /* 0x040ff00000001804 */
[C---:B------:R-:W-:Y:S01]  /*6a60*/  HMMA.16816.F32 R8, R196.reuse, R202, R8 ;  /* 0x000000cac408723c */ /* 0x040fe20000001808 */
[----:B------:R-:W1:Y:S07]  /*6a70*/  LDSM.16.M88.4 R200, [R227+0x13800] ;  /* 0x01380000e3c8783b */ /* 0x000e6e0000000200 */
        /* <DEDUP_REMOVED lines=8> */
[----:B------:R-:W3:Y:S06]  /*6b00*/  LDSM.16.M88.4 R180, [R220+0x2800] ;  /* 0x00280000dcb4783b */ /* 0x000eec0000000200 */
[----:B------:R-:W2:Y:S01]  /*6b10*/  LDSM.16.M88.4 R196, [R220+0x3000] ;  /* 0x00300000dcc4783b */ /* 0x000ea20000000200 */
[C---:B-1----:R-:W-:Y:S08]  /*6b20*/  HMMA.16816.F32 R4, R172.reuse, R176, R4 ;  /* 0x000000b0ac04723c */ /* 0x042ff00000001804 */
[C---:B------:R-:W-:Y:S01]  /*6b30*/  HMMA.16816.F32 R8, R172.reuse, R178, R8 ;  /* 0x000000b2ac08723c */ /* 0x040fe20000001808 */
[----:B------:R-:W1:Y:S07]  /*6b40*/  LDSM.16.M88.4 R176, [R220+0x3800] ;  /* 0x00380000dcb0783b */ /* 0x000e6e0000000200 */
        /* <DEDUP_REMOVED lines=8> */
[----:B------:R-:W1:Y:S06]  /*6bd0*/  LDSM.16.M88.4 R172, [R233+0x14800] ;  /* 0x01480000e9ac783b */ /* 0x000e6c0000000200 */
[----:B------:R-:W1:Y:S01]  /*6be0*/  LDSM.16.M88.4 R200, [R233+0x15000] ;  /* 0x01500000e9c8783b */ /* 0x000e620000000200 */
        /* <DEDUP_REMOVED lines=8> */
[----:B------:R-:W3:Y:S07]  /*6c70*/  LDSM.16.M88.4 R196, [R215] ;  /* 0x00000000d7c4783b */ /* 0x000eee0000000200 */
[C---:B-1----:R-:W-:Y:S08]  /*6c80*/  HMMA.16816.F32 R28, R168.reuse, R176, R28 ;  /* 0x000000b0a81c723c */ /* 0x042ff0000000181c */
[----:B------:R-:W-:Y:S01]  /*6c90*/  HMMA.16816.F32 R32, R168, R178, R32 ;  /* 0x000000b2a820723c */ /* 0x000fe20000001820 */
[----:B------:R-:W1:Y:S06]  /*6ca0*/  LDSM.16.M88.4 R168, [R214] ;  /* 0x00000000d6a8783b */ /* 0x000e6c0000000200 */
[----:B------:R-:W-:Y:S01]  /*6cb0*/  LDSM.16.M88.4 R176, [R212] ;  /* 0x00000000d4b0783b */ /* 0x000fe20000000200 */
[C---:B----4-:R-:W-:Y:S08]  /*6cc0*/  HMMA.16816.F32 R4, R184.reuse, R188, R4 ;  /* 0x000000bcb804723c */ /* 0x050ff00000001804 */
[C---:B------:R-:W-:Y:S01]  /*6cd0*/  HMMA.16816.F32 R8, R184.reuse, R190, R8 ;  /* 0x000000beb808723c */ /* 0x040fe20000001808 */
[----:B------:R-:W-:Y:S07]  /*6ce0*/  LDSM.16.M88.4 R188, [R230+0x8000] ;  /* 0x00800000e6bc783b */ /* 0x000fee0000000200 */
[C---:B------:R-:W-:Y:S08]  /*6cf0*/  HMMA.16816.F32 R12, R184.reuse, R172, R12 ;  /* 0x000000acb80c723c */ /* 0x040ff0000000180c */
[C---:B------:R-:W-:Y:S01]  /*6d00*/  HMMA.16816.F32 R16, R184.reuse, R174, R16 ;  /* 0x000000aeb810723c */ /* 0x040fe20000001810 */
[----:B------:R-:W4:Y:S07]  /*6d10*/  LDSM.16.M88.4 R172, [R213] ;  /* 0x00000000d5ac783b */ /* 0x000f2e0000000200 */
[C---:B------:R-:W-:Y:S08]  /*6d20*/  HMMA.16816.F32 R20, R184.reuse, R200, R20 ;  /* 0x000000c8b814723c */ /* 0x040ff00000001814 */
[C---:B------:R-:W-:Y:S01]  /*6d30*/  HMMA.16816.F32 R24, R184.reuse, R202, R24 ;  /* 0x000000cab818723c */ /* 0x040fe20000001818 */
[----:B------:R-:W4:Y:S07]  /*6d40*/  LDSM.16.M88.4 R200, [R227+0x14000] ;  /* 0x01400000e3c8783b */ /* 0x000f2e0000000200 */
[C---:B--2---:R-:W-:Y:S08]  /*6d50*/  HMMA.16816.F32 R28, R184.reuse, R180, R28 ;  /* 0x000000b4b81c723c */ /* 0x044ff0000000181c */
[----:B------:R-:W-:Y:S01]  /*6d60*/  HMMA.16816.F32 R32, R184, R182, R32 ;  /* 0x000000b6b820723c */ /* 0x000fe20000001820 */
[----:B------:R-:W2:Y:S06]  /*6d70*/  LDSM.16.M88.4 R180, [R227+0x14800] ;  /* 0x01480000e3b4783b */ /* 0x000eac0000000200 */
[----:B------:R-:W2:Y:S01]  /*6d80*/  LDSM.16.M88.4 R184, [R227+0x15000] ;  /* 0x01500000e3b8783b */ /* 0x000ea20000000200 */
[C---:B---3--:R-:W-:Y:S08]  /*6d90*/  HMMA.16816.F32 R4, R192.reuse, R196, R4 ;  /* 0x000000c4c004723c */ /* 0x048ff00000001804 */
[C---:B------:R-:W-:Y:S01]  /*6da0*/  HMMA.16816.F32 R8, R192.reuse, R198, R8 ;  /* 0x000000c6c008723c */ /* 0x040fe20000001808 */
[----:B------:R-:W3:Y:S07]  /*6db0*/  LDSM.16.M88.4 R196, [R227+0x15800] ;  /* 0x01580000e3c4783b */ /* 0x000eee0000000200 */
[C---:B-1----:R-:W-:Y:S08]  /*6dc0*/  HMMA.16816.F32 R12, R192.reuse, R168, R12 ;  /* 0x000000a8c00c723c */ /* 0x042ff0000000180c */
[C---:B------:R-:W-:Y:S01]  /*6dd0*/  HMMA.16816.F32 R16, R192.reuse, R170, R16 ;  /* 0x000000aac010723c */ /* 0x040fe20000001810 */
[----:B------:R-:W-:Y:S07]  /*6de0*/  LDSM.16.M88.4 R168, [R229+0x8000] ;  /* 0x00800000e5a8783b */ /* 0x000fee0000000200 */
[C---:B----4-:R-:W-:Y:S08]  /*6df0*/  HMMA.16816.F32 R20, R192.reuse, R172, R20 ;  /* 0x000000acc014723c */ /* 0x050ff00000001814 */
[C---:B------:R-:W-:Y:S01]  /*6e00*/  HMMA.16816.F32 R24, R192.reuse, R174, R24 ;  /* 0x000000aec018723c */ /* 0x040fe20000001818 */
[----:B------:R-:W1:Y:S07]  /*6e10*/  LDSM.16.M88.4 R172, [R220+0x4000] ;  /* 0x00400000dcac783b */ /* 0x000e6e0000000200 */
[C---:B------:R-:W-:Y:S08]  /*6e20*/  HMMA.16816.F32 R28, R192.reuse, R176, R28 ;  /* 0x000000b0c01c723c */ /* 0x040ff0000000181c */
[----:B------:R-:W-:Y:S01]  /*6e30*/  HMMA.16816.F32 R32, R192, R178, R32 ;  /* 0x000000b2c020723c */ /* 0x000fe20000001820 */
[----:B------:R-:W4:Y:S06]  /*6e40*/  LDSM.16.M88.4 R176, [R220+0x4800] ;  /* 0x00480000dcb0783b */ /* 0x000f2c0000000200 */
[----:B------:R-:W1:Y:S01]  /*6e50*/  LDSM.16.M88.4 R192, [R220+0x5000] ;  /* 0x00500000dcc0783b */ /* 0x000e620000000200 */
        /* <DEDUP_REMOVED lines=16> */
[C---:B----4-:R-:W-:Y:S08]  /*6f60*/  HMMA.16816.F32 R12, R168.reuse, R176, R12 ;  /* 0x000000b0a80c723c */ /* 0x050ff0000000180c */
[C---:B------:R-:W-:Y:S01]  /*6f70*/  HMMA.16816.F32 R16, R168.reuse, R178, R16 ;  /* 0x000000b2a810723c */ /* 0x040fe20000001810 */
[----:B------:R-:W-:Y:S07]  /*6f80*/  LDSM.16.M88.4 R176, [R232+0xc000] ;  /* 0x00c00000e8b0783b */ /* 0x000fee0000000200 */
[C---:B------:R-:W-:Y:S08]  /*6f90*/  HMMA.16816.F32 R20, R168.reuse, R192, R20 ;  /* 0x000000c0a814723c */ /* 0x040ff00000001814 */
[C---:B------:R-:W-:Y:S01]  /*6fa0*/  HMMA.16816.F32 R24, R168.reuse, R194, R24 ;  /* 0x000000c2a818723c */ /* 0x040fe20000001818 */
[----:B------:R-:W4:Y:S07]  /*6fb0*/  LDSM.16.M88.4 R192, [R211] ;  /* 0x00000000d3c0783b */ /* 0x000f2e0000000200 */
[C---:B------:R-:W-:Y:S08]  /*6fc0*/  HMMA.16816.F32 R28, R168.reuse, R200, R28 ;  /* 0x000000c8a81c723c */ /* 0x040ff0000000181c */
[----:B------:R-:W-:Y:S01]  /*6fd0*/  HMMA.16816.F32 R32, R168, R202, R32 ;  /* 0x000000caa820723c */ /* 0x000fe20000001820 */
[----:B------:R-:W1:Y:S06]  /*6fe0*/  LDSM.16.M88.4 R168, [R210] ;  /* 0x00000000d2a8783b */ /* 0x000e6c0000000200 */
[----:B------:R-:W1:Y:S01]  /*6ff0*/  LDSM.16.M88.4 R200, [R209] ;  /* 0x00000000d1c8783b */ /* 0x000e620000000200 */
[C---:B--2---:R-:W-:Y:S08]  /*7000*/  HMMA.16816.F32 R4, R180.reuse, R184, R4 ;  /* 0x000000b8b404723c */ /* 0x044ff00000001804 */
[C---:B------:R-:W-:Y:S01]  /*7010*/  HMMA.16816.F32 R8, R180.reuse, R186, R8 ;  /* 0x000000bab408723c */ /* 0x040fe20000001808 */
[----:B------:R-:W2:Y:S07]  /*7020*/  LDSM.16.M88.4 R184, [R208] ;  /* 0x00000000d0b8783b */ /* 0x000eae0000000200 */
[C---:B---3--:R-:W-:Y:S08]  /*7030*/  HMMA.16816.F32 R12, R180.reuse, R188, R12 ;  /* 0x000000bcb40c723c */ /* 0x048ff0000000180c */
[C---:B------:R-:W-:Y:S01]  /*7040*/  HMMA.16816.F32 R16, R180.reuse, R190, R16 ;  /* 0x000000beb410723c */ /* 0x040fe20000001810 */
[----:B------:R-:W-:Y:S07]  /*7050*/  LDSM.16.M88.4 R188, [R230+0xc000] ;  /* 0x00c00000e6bc783b */ /* 0x000fee0000000200 */
[C---:B------:R-:W-:Y:S08]  /*7060*/  HMMA.16816.F32 R20, R180.reuse, R196, R20 ;  /* 0x000000c4b414723c */ /* 0x040ff00000001814 */
[C---:B------:R-:W-:Y:S01]  /*7070*/  HMMA.16816.F32 R24, R180.reuse, R198, R24 ;  /* 0x000000c6b418723c */ /* 0x040fe20000001818 */
[----:B------:R-:W3:Y:S07]  /*7080*/  LDSM.16.M88.4 R196, [R227+0x16000] ;  /* 0x01600000e3c4783b */ /* 0x000eee0000000200 */
[C---:B-1----:R-:W-:Y:S08]  /*7090*/  HMMA.16816.F32 R28, R180.reuse, R172, R28 ;  /* 0x000000acb41c723c */ /* 0x042ff0000000181c */
[----:B------:R-:W-:Y:S01]  /*70a0*/  HMMA.16816.F32 R32, R180, R174, R32 ;  /* 0x000000aeb420723c */ /* 0x000fe20000001820 */
[----:B------:R-:W-:Y:S06]  /*70b0*/  LDSM.16.M88.4 R172, [R227+0x17000] ;  /* 0x01700000e3ac783b */ /* 0x000fec0000000200 */
[----:B------:R-:W-:Y:S01]  /*70c0*/  LDSM.16.M88.4 R180, [R227+0x17800] ;  /* 0x01780000e3b4783b */ /* 0x000fe20000000200 */
[C---:B----4-:R-:W-:Y:S08]  /*70d0*/  HMMA.16816.F32 R4, R176.reuse, R192, R4 ;  /* 0x000000c0b004723c */ /* 0x050ff00000001804 */
[C---:B------:R-:W-:Y:S01]  /*70e0*/  HMMA.16816.F32 R8, R176.reuse, R194, R8 ;  /* 0x000000c2b008723c */ /* 0x040fe20000001808 */
[----:B------:R-:W-:Y:S07]  /*70f0*/  LDSM.16.M88.4 R192, [R229+0xc000] ;  /* 0x00c00000e5c0783b */ /* 0x000fee0000000200 */
[C---:B------:R-:W-:Y:S08]  /*7100*/  HMMA.16816.F32 R12, R176.reuse, R168, R12 ;  /* 0x000000a8b00c723c */ /* 0x040ff0000000180c */
[C---:B------:R-:W-:Y:S01]  /*7110*/  HMMA.16816.F32 R16, R176.reuse, R170, R16 ;  /* 0x000000aab010723c */ /* 0x040fe20000001810 */
[----:B------:R-:W1:Y:S07]  /*7120*/  LDSM.16.M88.4 R168, [R227+0x16800] ;  /* 0x01680000e3a8783b */ /* 0x000e6e0000000200 */
[C---:B------:R-:W-:Y:S08]  /*7130*/  HMMA.16816.F32 R20, R176.reuse, R200, R20 ;  /* 0x000000c8b014723c */ /* 0x040ff00000001814 */
[C---:B------:R-:W-:Y:S01]  /*7140*/  HMMA.16816.F32 R24, R176.reuse, R202, R24 ;  /* 0x000000cab018723c */ /* 0x040fe20000001818 */
[----:B------:R-:W4:Y:S07]  /*7150*/  LDSM.16.M88.4 R200, [R220+0x6000] ;  /* 0x00600000dcc8783b */ /* 0x000f2e0000000200 */
[C---:B--2---:R-:W-:Y:S08]  /*7160*/  HMMA.16816.F32 R28, R176.reuse, R184, R28 ;  /* 0x000000b8b01c723c */ /* 0x044ff0000000181c */
[----:B------:R-:W-:Y:S07]  /*7170*/  HMMA.16816.F32 R32, R176, R186, R32 ;  /* 0x000000bab020723c */ /* 0x000fee0000001820 */
[----:B------:R-:W-:Y:S01]  /*7180*/  MOV R179, R3 ;  /* 0x0000000300b37202 */ /* 0x000fe20000000f00 */
[C---:B---3--:R-:W-:Y:S05]  /*7190*/  HMMA.16816.F32 R4, R188.reuse, R196, R4 ;  /* 0x000000c4bc04723c */ /* 0x048fea0000001804 */
[----:B------:R-:W-:Y:S03]  /*71a0*/  MOV R178, R2 ;  /* 0x0000000200b27202 */ /* 0x000fe60000000f00 */
[C---:B------:R-:W-:Y:S08]  /*71b0*/  HMMA.16816.F32 R8, R188.reuse, R198, R8 ;  /* 0x000000c6bc08723c */ /* 0x040ff00000001808 */
[C---:B-1----:R-:W-:Y:S08]  /*71c0*/  HMMA.16816.F32 R12, R188.reuse, R168, R12 ;  /* 0x000000a8bc0c723c */ /* 0x042ff0000000180c */
[C---:B------:R-:W-:Y:S01]  /*71d0*/  HMMA.16816.F32 R16, R188.reuse, R170, R16 ;  /* 0x000000aabc10723c */ /* 0x040fe20000001810 */
[----:B------:R-:W1:Y:S07]  /*71e0*/  LDSM.16.M88.4 R168, [R220+0x6800] ;  /* 0x00680000dca8783b */ /* 0x000e6e0000000200 */
[C---:B------:R-:W-:Y:S08]  /*71f0*/  HMMA.16816.F32 R20, R188.reuse, R172, R20 ;  /* 0x000000acbc14723c */ /* 0x040ff00000001814 */
[C---:B------:R-:W-:Y:S01]  /*7200*/  HMMA.16816.F32 R24, R188.reuse, R174, R24 ;  /* 0x000000aebc18723c */ /* 0x040fe20000001818 */
[----:B------:R-:W2:Y:S07]  /*7210*/  LDSM.16.M88.4 R172, [R220+0x7000] ;  /* 0x00700000dcac783b */ /* 0x000eae0000000200 */
[C---:B------:R-:W-:Y:S08]  /*7220*/  HMMA.16816.F32 R28, R188.reuse, R180, R28 ;  /* 0x000000b4bc1c723c */ /* 0x040ff0000000181c */
[----:B------:R-:W-:Y:S08]  /*7230*/  HMMA.16816.F32 R32, R188, R182, R32 ;  /* 0x000000b6bc20723c */ /* 0x000ff00000001820 */
[C---:B----4-:R-:W-:Y:S08]  /*7240*/  HMMA.16816.F32 R4, R192.reuse, R200, R4 ;  /* 0x000000c8c004723c */ /* 0x050ff00000001804 */
[C---:B------:R-:W-:Y:S08]  /*7250*/  HMMA.16816.F32 R8, R192.reuse, R202, R8 ;  /* 0x000000cac008723c */ /* 0x040ff00000001808 */
[C---:B-1----:R-:W-:Y:S08]  /*7260*/  HMMA.16816.F32 R12, R192.reuse, R168, R12 ;  /* 0x000000a8c00c723c */ /* 0x042ff0000000180c */
[C---:B------:R-:W-:Y:S01]  /*7270*/  HMMA.16816.F32 R16, R192.reuse, R170, R16 ;  /* 0x000000aac010723c */ /* 0x040fe20000001810 */
[----:B------:R-:W1:Y:S01]  /*7280*/  LDSM.16.M88.4 R168, [R220+0x7800] ;  /* 0x00780000dca8783b */ /* 0x000e620000000200 */
[----:B------:R-:W-:Y:S04]  /*7290*/  DEPBAR.LE SB0, 0x0 ;  /* 0x000080000000791a */ /* 0x000fe80000000000 */
[----:B------:R-:W-:Y:S02]  /*72a0*/  FMUL.FTZ R3, R5, c[0x0][0x2ec] ;  /* 0x0000bb0005037a20 */ /* 0x000fe40000410000 */
[C---:B--2---:R-:W-:Y:S02]  /*72b0*/  HMMA.16816.F32 R20, R192.reuse, R172, R20 ;  /* 0x000000acc014723c */ /* 0x044fe40000001814 */
[----:B------:R2:W3:Y:S01]  /*72c0*/  MUFU.TANH R190, R3 ;  /* 0x0000000300be7308 */ /* 0x0004e20000002400 */
[----:B------:R-:W-:Y:S02]  /*72d0*/  BAR.SYNC.DEFER_BLOCKING 0x0 ;  /* 0x0000000000007b1d */ /* 0x000fe40000010000 */
[----:B------:R-:W-:Y:S02]  /*72e0*/  FMUL.FTZ R2, R6, c[0x0][0x2ec] ;  /* 0x0000bb0006027a20 */ /* 0x000fe40000410000 */
[----:B------:R-:W-:Y:S01]  /*72f0*/  FMUL.FTZ R164, R8, c[0x0][0x2ec] ;  /* 0x0000bb0008a47a20 */ /* 0x000fe20000410000 */
[C---:B------:R-:W-:Y:S04]  /*7300*/  HMMA.16816.F32 R24, R192.reuse, R174, R24 ;  /* 0x000000aec018723c */ /* 0x040fe80000001818 */
[----:B------:R4:W3:Y:S01]  /*7310*/  MUFU.TANH R187, R2 ;  /* 0x0000000200bb7308 */ /* 0x0008e20000002400 */
[----:B------:R-:W-:Y:S01]  /*7320*/  FMUL.FTZ R165, R7, c[0x0][0x2ec] ;  /* 0x0000bb0007a57a20 */ /* 0x000fe20000410000 */
[----:B------:R-:W-:Y:S01]  /*7330*/  MOV R7, R179 ;  /* 0x000000b300077202 */ /* 0x000fe20000000f00 */
[----:B------:R-:W-:Y:S02]  /*7340*/  FMUL.FTZ R166, R4, c[0x0][0x2ec] ;  /* 0x0000bb0004a67a20 */ /* 0x000fe40000410000 */
[----:B------:R-:W-:Y:S03]  /*7350*/  FMUL.FTZ R6, R9, c[0x0][0x2ec] ;  /* 0x0000bb0009067a20 */ /* 0x000fe60000410000 */
[----:B------:R-:W-:Y:S02]  /*7360*/  FMUL.FTZ R13, R13, c[0x0][0x2ec] ;  /* 0x0000bb000d0d7a20 */ /* 0x000fe40000410000 */
[----:B------:R3:W3:Y:S01]  /*7370*/  MUFU.TANH R189, R164 ;  /* 0x000000a400bd7308 */ /* 0x0006e20000002400 */
[----:B------:R-:W-:Y:S01]  /*7380*/  FMUL.FTZ R5, R12, c[0x0][0x2ec] ;  /* 0x0000bb000c057a20 */ /* 0x000fe20000410000 */
[----:B------:R-:W-:Y:S01]  /*7390*/  MOV R12, R206 ;  /* 0x000000ce000c7202 */ /* 0x000fe20000000f00 */
[----:B------:R-:W-:Y:S02]  /*73a0*/  FMUL.FTZ R17, R17, c[0x0][0x2ec] ;  /* 0x0000bb0011117a20 */ /* 0x000fe40000410000 */
[----:B--2---:R-:W-:Y:S05]  /*73b0*/  FMUL.FTZ R3, R10, c[0x0][0x2ec] ;  /* 0x0000bb000a037a20 */ /* 0x004fea0000410000 */
[----:B------:R2:W2:Y:S01]  /*73c0*/  MUFU.TANH R185, R165 ;  /* 0x000000a500b97308 */ /* 0x0004a20000002400 */
[C---:B-1----:R-:W-:Y:S03]  /*73d0*/  HMMA.16816.F32 R28, R192.reuse, R168, R28 ;  /* 0x000000a8c01c723c */ /* 0x042fe6000000181c */
[----:B----4-:R-:W-:Y:S02]  /*73e0*/  FMUL.FTZ R2, R11, c[0x0][0x2ec] ;  /* 0x0000bb000b027a20 */ /* 0x010fe40000410000 */
[----:B------:R-:W-:Y:S02]  /*73f0*/  FMUL.FTZ R25, R25, c[0x0][0x2ec] ;  /* 0x0000bb0019197a20 */ /* 0x000fe40000410000 */
[----:B------:R-:W-:Y:S01]  /*7400*/  FMUL.FTZ R26, R26, c[0x0][0x2ec] ;  /* 0x0000bb001a1a7a20 */ /* 0x000fe20000410000 */
[----:B------:R-:W-:Y:S01]  /*7410*/  HMMA.16816.F32 R32, R192, R170, R32 ;  /* 0x000000aac020723c */ /* 0x000fe20000001820 */
[----:B------:R1:W4:Y:S03]  /*7420*/  MUFU.TANH R186, R166 ;  /* 0x000000a600ba7308 */ /* 0x0003260000002400 */
[----:B---3--:R-:W-:Y:S07]  /*7430*/  FMUL.FTZ R164, R16, c[0x0][0x2ec] ;  /* 0x0000bb0010a47a20 */ /* 0x008fee0000410000 */
[----:B------:R3:W3:Y:S01]  /*7440*/  MUFU.TANH R10, R3 ;  /* 0x00000003000a7308 */ /* 0x0006e20000002400 */
[----:B--2---:R-:W-:Y:S04]  /*7450*/  FMUL.FTZ R165, R15, c[0x0][0x2ec] ;  /* 0x0000bb000fa57a20 */ /* 0x004fe80000410000 */
[----:B------:R-:W-:Y:S05]  /*7460*/  FMUL.FTZ R31, R31, c[0x0][0x2ec] ;  /* 0x0000bb001f1f7a20 */ /* 0x000fea0000410000 */
[----:B------:R2:W2:Y:S03]  /*7470*/  MUFU.TANH R9, R2 ;  /* 0x0000000200097308 */ /* 0x0004a60000002400 */
[----:B------:R-:W-:Y:S02]  /*7480*/  FMUL.FTZ R33, R33, c[0x0][0x2ec] ;  /* 0x0000bb0021217a20 */ /* 0x000fe40000410000 */
[----:B-1----:R-:W-:Y:S02]  /*7490*/  FMUL.FTZ R166, R14, c[0x0][0x2ec] ;  /* 0x0000bb000ea67a20 */ /* 0x002fe40000410000 */
[----:B------:R-:W-:Y:S03]  /*74a0*/  FMUL.FTZ R35, R35, c[0x0][0x2ec] ;  /* 0x0000bb0023237a20 */ /* 0x000fe60000410000 */
[----:B------:R1:W1:Y:S01]  /*74b0*/  MUFU.TANH R203, R164 ;  /* 0x000000a400cb7308 */ /* 0x0002620000002400 */
[----:B---3--:R-:W-:Y:S09]  /*74c0*/  FMUL.FTZ R3, R18, c[0x0][0x2ec] ;  /* 0x0000bb0012037a20 */ /* 0x008ff20000410000 */
[----:B------:R3:W3:Y:S01]  /*74d0*/  MUFU.TANH R201, R165 ;  /* 0x000000a500c97308 */ /* 0x0006e20000002400 */
[----:B--2---:R-:W-:Y:S09]  /*74e0*/  FMUL.FTZ R2, R19, c[0x0][0x2ec] ;  /* 0x0000bb0013027a20 */ /* 0x004ff20000410000 */
[----:B------:R2:W2:Y:S01]  /*74f0*/  MUFU.TANH R196, R166 ;  /* 0x000000a600c47308 */ /* 0x0004a20000002400 */
[----:B-1----:R-:W-:Y:S09]  /*7500*/  FMUL.FTZ R164, R23, c[0x0][0x2ec] ;  /* 0x0000bb0017a47a20 */ /* 0x002ff20000410000 */
        /* <DEDUP_REMOVED lines=9> */
[----:B--2---:R-:W-:Y:S09]  /*75a0*/  MOV R13, R207 ;  /* 0x000000cf000d7202 */ /* 0x004ff20000000f00 */
        /* <DEDUP_REMOVED lines=9> */
[----:B---3--:R-:W-:Y:S09]  /*7640*/  MOV R2, UR7 ;  /* 0x0000000700027c02 */ /* 0x008ff20008000f00 */
[----:B------:R3:W3:Y:S01]  /*7650*/  MUFU.TANH R202, R165 ;  /* 0x000000a500ca7308 */ /* 0x0006e20000002400 */
[----:B--2---:R-:W-:Y:S05]  /*7660*/  LEA R164, P5, R2, R12, 0x6 ;  /* 0x0000000c02a47211 */ /* 0x004fea00078a30ff */
[----:B------:R-:W-:Y:S04]  /*7670*/  IMAD.WIDE.U32 R22, R164, c[0x0][0x198], RZ ;  /* 0x00006600a4167a25 */ /* 0x000fe800078e00ff */
[----:B------:R2:W2:Y:S01]  /*7680*/  MUFU.TANH R197, R166 ;  /* 0x000000a600c57308 */ /* 0x0004a20000002400 */
[----:B-1----:R-:W-:Y:S01]  /*7690*/  IMAD.MOV.U32 R6, RZ, RZ, R178 ;  /* 0x000000ffff067224 */ /* 0x002fe200078e00b2 */
[----:B-----5:R-:W-:Y:S04]  /*76a0*/  LEA R18, P6, R22, R204, 0x1 ;  /* 0x000000cc16127211 */ /* 0x020fe800078c08ff */
[C---:B------:R-:W-:Y:S04]  /*76b0*/  LEA R14, P0, R2.reuse, R6, 0x6 ;  /* 0x00000006020e7211 */ /* 0x040fe800078030ff */
[----:B------:R1:W1:Y:S01]  /*76c0*/  MUFU.TANH R200, R5 ;  /* 0x0000000500c87308 */ /* 0x0002620000002400 */
[----:B------:R-:W-:Y:S01]  /*76d0*/  LEA.HI.X.SX32 R15, R2, R7, 0x6, P0 ;  /* 0x00000007020f7211 */ /* 0x000fe200000f36ff */
[----:B------:R-:W-:Y:S01]  /*76e0*/  IMAD.WIDE.U32 R6, R14, c[0x0][0x198], RZ ;  /* 0x000066000e067a25 */ /* 0x000fe200078e00ff */
[----:B---3--:R-:W-:Y:S02]  /*76f0*/  LEA.HI.X.SX32 R165, R2, R13, 0x6, P5 ;  /* 0x0000000d02a57211 */ /* 0x008fe400028f36ff */
[----:B------:R-:W-:Y:S01]  /*7700*/  ISETP.LT.AND P5, PT, RZ, UR8, PT ;  /* 0x00000008ff007c0c */ /* 0x000fe2000bfa1270 */
[----:B------:R-:W-:Y:S04]  /*7710*/  IMAD R2, R15, c[0x0][0x198], RZ ;  /* 0x000066000f027a24 */ /* 0x000fe800078e02ff */
[----:B------:R3:W3:Y:S01]  /*7720*/  MUFU.TANH R194, R3 ;  /* 0x0000000300c27308 */ /* 0x0006e20000002400 */
[----:B------:R-:W-:Y:S01]  /*7730*/  IMAD R2, R14, c[0x0][0x19c], R2 ;  /* 0x000067000e027a24 */ /* 0x000fe200078e0202 */
[----:B------:R-:W-:Y:S01]  /*7740*/  LEA R14, P0, R6, R204, 0x1 ;  /* 0x000000cc060e7211 */ /* 0x000fe200078008ff */
[----:B--2---:R-:W-:Y:S03]  /*7750*/  FMUL.FTZ R166, R34, c[0x0][0x2ec] ;  /* 0x0000bb0022a67a20 */ /* 0x004fe60000410000 */
[----:B------:R-:W-:Y:S04]  /*7760*/  IADD3 R2, R7, R2, RZ ;  /* 0x0000000207027210 */ /* 0x000fe80007ffe0ff */
[----:B------:R2:W2:Y:S01]  /*7770*/  MUFU.TANH R179, R17 ;  /* 0x0000001100b37308 */ /* 0x0004a20000002400 */
[-C--:B------:R-:W-:Y:S01]  /*7780*/  LEA.HI.X R15, R6, R252.reuse, R2, 0x1, P0 ;  /* 0x000000fc060f7211 */ /* 0x080fe200000f0c02 */
[----:B-1----:R-:W-:Y:S08]  /*7790*/  FMUL.FTZ R5, R20, c[0x0][0x2ec] ;  /* 0x0000bb0014057a20 */ /* 0x002ff00000410000 */
[----:B------:R1:W1:Y:S01]  /*77a0*/  MUFU.TANH R178, R5 ;  /* 0x0000000500b27308 */ /* 0x0002620000002400 */
[----:B---3--:R-:W-:Y:S04]  /*77b0*/  IMAD R3, R165, c[0x0][0x198], RZ ;  /* 0x00006600a5037a24 */ /* 0x008fe800078e02ff */
[----:B------:R-:W-:Y:S05]  /*77c0*/  IMAD R3, R164, c[0x0][0x19c], R3 ;  /* 0x00006700a4037a24 */ /* 0x000fea00078e0203 */
[----:B------:R3:W1:Y:S01]  /*77d0*/  MUFU.TANH R182, R25 ;  /* 0x0000001900b67308 */ /* 0x0006620000002400 */
[----:B------:R-:W-:Y:S04]  /*77e0*/  IADD3 R3, R23, R3, RZ ;  /* 0x0000000317037210 */ /* 0x000fe80007ffe0ff */
[----:B------:R-:W-:Y:S05]  /*77f0*/  LEA.HI.X R19, R22, R252, R3, 0x1, P6 ;  /* 0x000000fc16137211 */ /* 0x000fea00030f0c03 */
[----:B------:R3:W1:Y:S10]  /*7800*/  MUFU.TANH R206, R26 ;  /* 0x0000001a00ce7308 */ /* 0x0006740000002400 */
[----:B------:R3:W1:Y:S10]  /*7810*/  MUFU.TANH R195, R31 ;  /* 0x0000001f00c37308 */ /* 0x0006740000002400 */
[----:B------:R3:W1:Y:S10]  /*7820*/  MUFU.TANH R193, R33 ;  /* 0x0000002100c17308 */ /* 0x0006740000002400 */
[----:B------:R-:W1:Y:S10]  /*7830*/  MUFU.TANH R166, R166 ;  /* 0x000000a600a67308 */ /* 0x000e740000002400 */
[----:B------:R3:W1:Y:S02]  /*7840*/  MUFU.TANH R165, R35 ;  /* 0x0000002300a57308 */ /* 0x0006640000002400 */
[----:B-1234-:R-:W-:-:S05]  /*7850*/  @P5 BRA `(.L_x_1567) ;  /* 0xffffe34000005947 */ /* 0x01efca000383ffff */
.L_x_1566:
[----:B------:R-:W-:Y:S01]  /*7860*/  FMNMX.FTZ R3, R186, R167, !PT ;  /* 0x000000a7ba037209 */ /* 0x000fe20007810000 */
[----:B-1----:R-:W-:Y:S01]  /*7870*/  LDSM.16.MT88.4 R12, [R228+0x18000] ;  /* 0x01800000e40c783b */ /* 0x002fe20000004200 */
[----:B------:R-:W-:Y:S01]  /*7880*/  FMNMX.FTZ R2, R187, R0, !PT ;  /* 0x00000000bb027209 */ /* 0x000fe20007810000 */
[----:B------:R-:W-:Y:S01]  /*7890*/  UIADD3 UR10, UR10, 0x1, URZ ;  /* 0x000000010a0a7890 */ /* 0x000fe2000fffe03f */
[----:B------:R-:W-:Y:S02]  /*78a0*/  FMNMX.FTZ R4, R190, R3, !PT ;  /* 0x00000003be047209 */ /* 0x000fe40007810000 */
[----:B------:R-:W-:Y:S02]  /*78b0*/  FMNMX.FTZ R5, R185, R2, !PT ;  /* 0x00000002b9057209 */ /* 0x000fe40007810000 */
[----:B------:R-:W-:Y:S01]  /*78c0*/  FMNMX.FTZ R3, R189, R4, !PT ;  /* 0x00000004bd037209 */ /* 0x000fe20007810000 */
[----:B------:R-:W-:Y:S01]  /*78d0*/  LDSM.16.MT88.4 R20, [R226+0x18000] ;  /* 0x01800000e214783b */ /* 0x000fe20000004200 */
[----:B------:R-:W-:Y:S02]  /*78e0*/  FMNMX.FTZ R2, R10, R5, !PT ;  /* 0x000000050a027209 */ /* 0x000fe40007810000 */
[----:B------:R-:W-:Y:S04]  /*78f0*/  FMNMX.FTZ R3, R8, R3, !PT ;  /* 0x0000000308037209 */ /* 0x000fe80007810000 */
        /* <DEDUP_REMOVED lines=33> */
[C---:B------:R-:W-:Y:S02]  /*7b10*/  FMUL.FTZ R168, R3.reuse, c[0x0][0x23c] ;  /* 0x00008f0003a87a20 */ /* 0x040fe40000410000 */
[----:B------:R-:W-:Y:S01]  /*7b20*/  FADD.FTZ R5, -R3, R0 ;  /* 0x0000000003057221 */ /* 0x000fe20000010100 */
        /* <DEDUP_REMOVED lines=29> */
[----:B------:R-:W-:Y:S02]  /*7d00*/  FMUL.FTZ R5, R2, R161 ;  /* 0x000000a102057220 */ /* 0x000fe40000410000 */
[----:B------:R-:W-:Y:S01]  /*7d10*/  FMUL.FTZ R6, R0, R162 ;  /* 0x000000a200067220 */ /* 0x000fe20000410000 */
[----:B------:R-:W-:Y:S01]  /*7d20*/  MUFU.EX2 R187, R187 ;  /* 0x000000bb00bb7308 */ /* 0x000fe20000000800 */
[C---:B------:R-:W-:Y:S02]  /*7d30*/  FMUL.FTZ R8, R2.reuse, R156 ;  /* 0x0000009c02087220 */ /* 0x040fe40000410000 */
[C---:B------:R-:W-:Y:S02]  /*7d40*/  FMUL.FTZ R9, R2.reuse, R157 ;  /* 0x0000009d02097220 */ /* 0x040fe40000410000 */
[C---:B------:R-:W-:Y:S01]  /*7d50*/  FMUL.FTZ R16, R2.reuse, R148 ;  /* 0x0000009402107220 */ /* 0x040fe20000410000 */
[----:B------:R-:W-:Y:S01]  /*7d60*/  LDSM.16.MT88.4 R156, [R225+0x1a800] ;  /* 0x01a80000e19c783b */ /* 0x000fe20000004200 */
[C---:B------:R-:W-:Y:S02]  /*7d70*/  FMUL.FTZ R17, R2.reuse, R149 ;  /* 0x0000009502117220 */ /* 0x040fe40000410000 */
[C---:B------:R-:W-:Y:S01]  /*7d80*/  FMUL.FTZ R24, R2.reuse, R140 ;  /* 0x0000008c02187220 */ /* 0x040fe20000410000 */
[----:B------:R-:W2:Y:S01]  /*7d90*/  MUFU.EX2 R186, R186 ;  /* 0x000000ba00ba7308 */ /* 0x000ea20000000800 */
[----:B------:R-:W-:Y:S02]  /*7da0*/  FMUL.FTZ R25, R2, R141 ;  /* 0x0000008d02197220 */ /* 0x000fe40000410000 */
[----:B------:R-:W-:Y:S01]  /*7db0*/  FMUL.FTZ R27, R0, R143 ;  /* 0x0000008f001b7220 */ /* 0x000fe20000410000 */
[----:B-1----:R-:W-:Y:S01]  /*7dc0*/  F2FP.PACK_AB R160, R190, R191 ;  /* 0x000000bfbea0723e */ /* 0x002fe200000000ff */
        /* <DEDUP_REMOVED lines=11> */
[----:B------:R-:W1:Y:S01]  /*7e80*/  MUFU.EX2 R188, R188 ;  /* 0x000000bc00bc7308 */ /* 0x000e620000000800 */
[C---:B------:R-:W-:Y:S01]  /*7e90*/  FMUL.FTZ R40, R2.reuse, R40 ;  /* 0x0000002802287220 */ /* 0x040fe20000410000 */
[----:B------:R-:W-:Y:S01]  /*7ea0*/  LDSM.16.MT88.4 R148, [R224+0x18800] ;  /* 0x01880000e094783b */ /* 0x000fe20000004200 */
        /* <DEDUP_REMOVED lines=28> */
[--C-:B------:R-:W-:Y:S02]  /*8070*/  FFMA.FTZ R174, R174, c[0x0][0x23c], -R169.reuse ;  /* 0x00008f00aeae7a23 */ /* 0x100fe400000108a9 */
[--C-:B------:R-:W-:Y:S01]  /*8080*/  FFMA.FTZ R173, R173, c[0x0][0x23c], -R168.reuse ;  /* 0x00008f00adad7a23 */ /* 0x100fe200000108a8 */
[----:B------:R-:W-:Y:S01]  /*8090*/  MUFU.EX2 R167, R178 ;  /* 0x000000b200a77308 */ /* 0x000fe20000000800 */
[C---:B------:R-:W-:Y:S05]  /*80a0*/  HMMA.16816.F32 R4, R160.reuse, R12, R4 ;  /* 0x0000000ca004723c */ /* 0x040fea0000001804 */
[--C-:B------:R-:W-:Y:S02]  /*80b0*/  FFMA.FTZ R183, R183, c[0x0][0x23c], -R168.reuse ;  /* 0x00008f00b7b77a23 */ /* 0x100fe400000108a8 */
        /* <DEDUP_REMOVED lines=8> */
[----:B------:R-:W1:Y:S01]  /*8140*/  LDSM.16.MT88.4 R152, [R224+0x18000] ;  /* 0x01800000e098783b */ /* 0x000e620000004200 */
[--C-:B------:R-:W-:Y:S02]  /*8150*/  FFMA.FTZ R181, R181, c[0x0][0x23c], -R169.reuse ;  /* 0x00008f00b5b57a23 */ /* 0x100fe400000108a9 */
[--C-:B------:R-:W-:Y:S02]  /*8160*/  FFMA.FTZ R182, R182, c[0x0][0x23c], -R169.reuse ;  /* 0x00008f00b6b67a23 */ /* 0x100fe400000108a9 */
[C---:B------:R-:W-:Y:S02]  /*8170*/  HMMA.16816.F32 R12, R160.reuse, R20, R12 ;  /* 0x00000014a00c723c */ /* 0x040fe4000000180c */
[----:B------:R-:W-:Y:S01]  /*8180*/  MUFU.EX2 R172, R183 ;  /* 0x000000b700ac7308 */ /* 0x000fe20000000800 */
[----:B------:R-:W-:Y:S02]  /*8190*/  FMUL.FTZ R63, R0, R63 ;  /* 0x0000003f003f7220 */ /* 0x000fe40000410000 */
[C---:B------:R-:W-:Y:S02]  /*81a0*/  FMUL.FTZ R64, R2.reuse, R64 ;  /* 0x0000004002407220 */ /* 0x040fe40000410000 */
[C---:B------:R-:W-:Y:S01]  /*81b0*/  FMUL.FTZ R20, R2.reuse, R144 ;  /* 0x0000009002147220 */ /* 0x040fe20000410000 */
[C---:B------:R-:W-:Y:S04]  /*81c0*/  HMMA.16816.F32 R16, R160.reuse, R22, R16 ;  /* 0x00000016a010723c */ /* 0x040fe80000001810 */
[C---:B------:R-:W-:Y:S01]  /*81d0*/  FMUL.FTZ R21, R2.reuse, R145 ;  /* 0x0000009102157220 */ /* 0x040fe20000410000 */
[----:B------:R-:W-:Y:S01]  /*81e0*/  MUFU.EX2 R170, R181 ;  /* 0x000000b500aa7308 */ /* 0x000fe20000000800 */
[----:B------:R-:W-:Y:S02]  /*81f0*/  FMUL.FTZ R65, R2, R65 ;  /* 0x0000004102417220 */ /* 0x000fe40000410000 */
[C---:B------:R-:W-:Y:S04]  /*8200*/  FMUL.FTZ R22, R0.reuse, R146 ;  /* 0x0000009200167220 */ /* 0x040fe80000410000 */
[C---:B------:R-:W-:Y:S02]  /*8210*/  FMUL.FTZ R23, R0.reuse, R147 ;  /* 0x0000009300177220 */ /* 0x040fe40000410000 */
[----:B------:R-:W2:Y:S01]  /*8220*/  LDSM.16.MT88.4 R144, [R228+0x1a000] ;  /* 0x01a00000e490783b */ /* 0x000ea20000004200 */
[----:B------:R3:W-:Y:S01]  /*8230*/  MUFU.EX2 R171, R182 ;  /* 0x000000b600ab7308 */ /* 0x0007e20000000800 */
[C---:B------:R-:W-:Y:S02]  /*8240*/  FMUL.FTZ R66, R0.reuse, R66 ;  /* 0x0000004200427220 */ /* 0x040fe40000410000 */
[----:B------:R-:W-:Y:S01]  /*8250*/  FMUL.FTZ R67, R0, R67 ;  /* 0x0000004300437220 */ /* 0x000fe20000410000 */
        /* <DEDUP_REMOVED lines=8> */
[C---:B------:R-:W-:Y:S01]  /*82e0*/  FMUL.FTZ R31, R0.reuse, R139 ;  /* 0x0000008b001f7220 */ /* 0x040fe20000410000 */
[----:B---3--:R-:W-:Y:S01]  /*82f0*/  LDSM.16.MT88.4 R180, [R226+0x1b800] ;  /* 0x01b80000e2b4783b */ /* 0x008fe20000004200 */
[----:B------:R-:W-:Y:S02]  /*8300*/  FMUL.FTZ R71, R0, R71 ;  /* 0x0000004700477220 */ /* 0x000fe40000410000 */
[C---:B------:R-:W-:Y:S02]  /*8310*/  FMUL.FTZ R72, R2.reuse, R72 ;  /* 0x0000004802487220 */ /* 0x040fe40000410000 */
[----:B------:R-:W-:Y:S01]  /*8320*/  FMUL.FTZ R73, R2, R73 ;  /* 0x0000004902497220 */ /* 0x000fe20000410000 */
[C---:B-1----:R-:W-:Y:S02]  /*8330*/  HMMA.16816.F32 R28, R160.reuse, R152, R28 ;  /* 0x00000098a01c723c */ /* 0x042fe4000000181c */
[----:B------:R-:W1:Y:S01]  /*8340*/  LDSM.16.MT88.4 R136, [R226+0x1a000] ;  /* 0x01a00000e288783b */ /* 0x000e620000004200 */
[C---:B------:R-:W-:Y:S02]  /*8350*/  FMUL.FTZ R74, R0.reuse, R74 ;  /* 0x0000004a004a7220 */ /* 0x040fe40000410000 */
[----:B------:R-:W-:Y:S02]  /*8360*/  FMUL.FTZ R75, R0, R75 ;  /* 0x0000004b004b7220 */ /* 0x000fe40000410000 */
[C---:B------:R-:W-:Y:S01]  /*8370*/  FMUL.FTZ R76, R2.reuse, R76 ;  /* 0x0000004c024c7220 */ /* 0x040fe20000410000 */
[C---:B------:R-:W-:Y:S02]  /*8380*/  HMMA.16816.F32 R32, R160.reuse, R154, R32 ;  /* 0x0000009aa020723c */ /* 0x040fe40000001820 */
[----:B------:R-:W-:Y:S02]  /*8390*/  LDSM.16.MT88.4 R152, [R228+0x1a800] ;  /* 0x01a80000e498783b */ /* 0x000fe40000004200 */
[----:B------:R-:W-:Y:S02]  /*83a0*/  FMUL.FTZ R77, R2, R77 ;  /* 0x0000004d024d7220 */ /* 0x000fe40000410000 */
[C---:B------:R-:W-:Y:S02]  /*83b0*/  FMUL.FTZ R78, R0.reuse, R78 ;  /* 0x0000004e004e7220 */ /* 0x040fe40000410000 */
[C---:B--2---:R-:W-:Y:S04]  /*83c0*/  HMMA.16816.F32 R36, R160.reuse, R144, R36 ;  /* 0x00000090a024723c */ /* 0x044fe80000001824 */
[----:B------:R-:W-:Y:S02]  /*83d0*/  FMUL.FTZ R79, R0, R79 ;  /* 0x0000004f004f7220 */ /* 0x000fe40000410000 */
[C---:B------:R-:W-:Y:S02]  /*83e0*/  FMUL.FTZ R80, R2.reuse, R80 ;  /* 0x0000005002507220 */ /* 0x040fe40000410000 */
[C---:B------:R-:W-:Y:S01]  /*83f0*/  HMMA.16816.F32 R40, R160.reuse, R146, R40 ;  /* 0x00000092a028723c */ /* 0x040fe20000001828 */
[----:B------:R-:W-:Y:S03]  /*8400*/  LDSM.16.MT88.4 R144, [R225+0x18800] ;  /* 0x01880000e190783b */ /* 0x000fe60000004200 */
[----:B------:R-:W-:Y:S02]  /*8410*/  FMUL.FTZ R81, R2, R81 ;  /* 0x0000005102517220 */ /* 0x000fe40000410000 */
[C---:B------:R-:W-:Y:S02]  /*8420*/  FMUL.FTZ R82, R0.reuse, R82 ;  /* 0x0000005200527220 */ /* 0x040fe40000410000 */
[----:B------:R-:W-:Y:S04]  /*8430*/  FMUL.FTZ R83, R0, R83 ;  /* 0x0000005300537220 */ /* 0x000fe80000410000 */
        /* <DEDUP_REMOVED lines=11> */
[C---:B------:R-:W-:Y:S04]  /*84f0*/  HMMA.16816.F32 R52, R160.reuse, R132, R52 ;  /* 0x00000084a034723c */ /* 0x040fe80000001834 */
[C---:B------:R-:W-:Y:S02]  /*8500*/  FMUL.FTZ R92, R2.reuse, R92 ;  /* 0x0000005c025c7220 */ /* 0x040fe40000410000 */
[----:B------:R-:W-:Y:S02]  /*8510*/  FMUL.FTZ R93, R2, R93 ;  /* 0x0000005d025d7220 */ /* 0x000fe40000410000 */
[C---:B------:R-:W-:Y:S01]  /*8520*/  HMMA.16816.F32 R56, R160.reuse, R134, R56 ;  /* 0x00000086a038723c */ /* 0x040fe20000001838 */
[----:B------:R-:W2:Y:S03]  /*8530*/  LDSM.16.MT88.4 R132, [R226+0x1c000] ;  /* 0x01c00000e284783b */ /* 0x000ea60000004200 */
[C---:B------:R-:W-:Y:S02]  /*8540*/  FMUL.FTZ R94, R0.reuse, R94 ;  /* 0x0000005e005e7220 */ /* 0x040fe40000410000 */
[----:B------:R-:W-:Y:S02]  /*8550*/  FMUL.FTZ R95, R0, R95 ;  /* 0x0000005f005f7220 */ /* 0x000fe40000410000 */
[C---:B------:R-:W-:Y:S04]  /*8560*/  HMMA.16816.F32 R60, R160.reuse, R140, R60 ;  /* 0x0000008ca03c723c */ /* 0x040fe8000000183c */
        /* <DEDUP_REMOVED lines=39> */
[--C-:B------:R-:W-:Y:S02]  /*87e0*/  FFMA.FTZ R192, R200, c[0x0][0x23c], -R169.reuse ;  /* 0x00008f00c8c07a23 */ /* 0x100fe400000108a9 */
[--C-:B------:R-:W-:Y:S02]  /*87f0*/  FFMA.FTZ R200, R179, c[0x0][0x23c], -R169.reuse ;  /* 0x00008f00b3c87a23 */ /* 0x100fe400000108a9 */
[C---:B------:R-:W-:Y:S01]  /*8800*/  HMMA.16816.F32 R104, R160.reuse, R134, R104 ;  /* 0x00000086a068723c */ /* 0x040fe20000001868 */
[----:B------:R-:W2:Y:S01]  /*8810*/  LDSM.16.MT88.4 R132, [R224+0x1e000] ;  /* 0x01e00000e084783b */ /* 0x000ea20000004200 */
[----:B------:R-:W-:Y:S02]  /*8820*/  MUFU.EX2 R192, R192 ;  /* 0x000000c000c07308 */ /* 0x000fe40000000800 */
[C---:B------:R-:W-:Y:S02]  /*8830*/  FMUL.FTZ R120, R2.reuse, R120 ;  /* 0x0000007802787220 */ /* 0x040fe40000410000 */
[----:B------:R-:W-:Y:S02]  /*8840*/  FMUL.FTZ R121, R2, R121 ;  /* 0x0000007902797220 */ /* 0x000fe40000410000 */
[C---:B---3--:R-:W-:Y:S04]  /*8850*/  HMMA.16816.F32 R108, R160.reuse, R140, R108 ;  /* 0x0000008ca06c723c */ /* 0x048fe8000000186c */
[C---:B------:R-:W-:Y:S01]  /*8860*/  FMUL.FTZ R122, R0.reuse, R122 ;  /* 0x0000007a007a7220 */ /* 0x040fe20000410000 */
[----:B------:R-:W-:Y:S01]  /*8870*/  MUFU.EX2 R200, R200 ;  /* 0x000000c800c87308 */ /* 0x000fe20000000800 */
[----:B------:R-:W-:Y:S02]  /*8880*/  FMUL.FTZ R123, R0, R123 ;  /* 0x0000007b007b7220 */ /* 0x000fe40000410000 */
[C---:B------:R-:W-:Y:S01]  /*8890*/  HMMA.16816.F32 R112, R160.reuse, R142, R112 ;  /* 0x0000008ea070723c */ /* 0x040fe20000001870 */
[----:B------:R-:W3:Y:S03]  /*88a0*/  LDSM.16.MT88.4 R140, [R228+0x18800] ;  /* 0x01880000e48c783b */ /* 0x000ee60000004200 */
[C---:B------:R-:W-:Y:S02]  /*88b0*/  FMUL.FTZ R124, R2.reuse, R124 ;  /* 0x0000007c027c7220 */ /* 0x040fe40000410000 */
[----:B------:R-:W-:Y:S02]  /*88c0*/  FMUL.FTZ R125, R2, R125 ;  /* 0x0000007d027d7220 */ /* 0x000fe40000410000 */
[----:B------:R-:W-:Y:S01]  /*88d0*/  FMUL.FTZ R126, R0, R126 ;  /* 0x0000007e007e7220 */ /* 0x000fe20000410000 */
[C---:B-1----:R-:W-:Y:S03]  /*88e0*/  HMMA.16816.F32 R116, R160.reuse, R136, R116 ;  /* 0x00000088a074723c */ /* 0x042fe60000001874 */
[--C-:B------:R-:W-:Y:S02]  /*88f0*/  FFMA.FTZ R199, R199, c[0x0][0x23c], -R169.reuse ;  /* 0x00008f00c7c77a23 */ /* 0x100fe400000108a9 */
[--C-:B------:R-:W-:Y:S02]  /*8900*/  FFMA.FTZ R196, R196, c[0x0][0x23c], -R168.reuse ;  /* 0x00008f00c4c47a23 */ /* 0x100fe400000108a8 */
[--C-:B------:R-:W-:Y:S01]  /*8910*/  FFMA.FTZ R201, R201, c[0x0][0x23c], -R168.reuse ;  /* 0x00008f00c9c97a23 */ /* 0x100fe200000108a8 */
[C---:B------:R-:W-:Y:S01]  /*8920*/  HMMA.16816.F32 R120, R160.reuse, R138, R120 ;  /* 0x0000008aa078723c */ /* 0x040fe20000001878 */
[----:B------:R-:W1:Y:S01]  /*8930*/  MUFU.EX2 R199, R199 ;  /* 0x000000c700c77308 */ /* 0x000e620000000800 */
[----:B------:R-:W4:Y:S02]  /*8940*/  LDSM.16.MT88.4 R136, [R226+0x18800] ;  /* 0x01880000e288783b */ /* 0x000f240000004200 */
[--C-:B------:R-:W-:Y:S02]  /*8950*/  FFMA.FTZ R203, R203, c[0x0][0x23c], -R169.reuse ;  /* 0x00008f00cbcb7a23 */ /* 0x100fe400000108a9 */
[--C-:B------:R-:W-:Y:S02]  /*8960*/  FFMA.FTZ R205, R205, c[0x0][0x23c], -R168.reuse ;  /* 0x00008f00cdcd7a23 */ /* 0x100fe400000108a8 */
[----:B------:R-:W-:Y:S03]  /*8970*/  FMUL.FTZ R127, R0, R127 ;  /* 0x0000007f007f7220 */ /* 0x000fe60000410000 */
[----:B------:R-:W-:Y:S01]  /*8980*/  MUFU.EX2 R196, R196 ;  /* 0x000000c400c47308 */ /* 0x000fe20000000800 */
[C---:B------:R-:W-:Y:S02]  /*8990*/  FMUL.FTZ R128, R2.reuse, R128 ;  /* 0x0000008002807220 */ /* 0x040fe40000410000 */
[----:B------:R-:W-:Y:S01]  /*89a0*/  FMUL.FTZ R129, R2, R129 ;  /* 0x0000008102817220 */ /* 0x000fe20000410000 */
[C---:B--2---:R-:W-:Y:S03]  /*89b0*/  HMMA.16816.F32 R124, R160.reuse, R132, R124 ;  /* 0x00000084a07c723c */ /* 0x044fe6000000187c */
[C---:B------:R-:W-:Y:S02]  /*89c0*/  FMUL.FTZ R130, R0.reuse, R130 ;  /* 0x0000008200827220 */ /* 0x040fe40000410000 */
[----:B------:R-:W-:Y:S01]  /*89d0*/  FMUL.FTZ R131, R0, R131 ;  /* 0x0000008300837220 */ /* 0x000fe20000410000 */
[----:B------:R-:W2:Y:S01]  /*89e0*/  MUFU.EX2 R201, R201 ;  /* 0x000000c900c97308 */ /* 0x000ea20000000800 */
[--C-:B------:R-:W-:Y:S02]  /*89f0*/  FFMA.FTZ R206, R206, c[0x0][0x23c], -R168.reuse ;  /* 0x00008f00cece7a23 */ /* 0x100fe400000108a8 */
[--C-:B------:R-:W-:Y:S03]  /*8a00*/  FFMA.FTZ R207, R207, c[0x0][0x23c], -R168.reuse ;  /* 0x00008f00cfcf7a23 */ /* 0x100fe600000108a8 */
[----:B------:R-:W-:Y:S01]  /*8a10*/  HMMA.16816.F32 R128, R160, R134, R128 ;  /* 0x00000086a080723c */ /* 0x000fe20000001880 */
[----:B------:R-:W-:Y:S02]  /*8a20*/  LDSM.16.MT88.4 R160, [R224+0x1a800] ;  /* 0x01a80000e0a0783b */ /* 0x000fe40000004200 */
[----:B-1----:R-:W-:Y:S01]  /*8a30*/  F2FP.PACK_AB R132, R199, R192 ;  /* 0x000000c0c784723e */ /* 0x002fe200000000ff */
[----:B------:R-:W1:Y:S01]  /*8a40*/  MUFU.EX2 R203, R203 ;  /* 0x000000cb00cb7308 */ /* 0x000e620000000800 */
[--C-:B------:R-:W-:Y:S02]  /*8a50*/  FFMA.FTZ R202, R202, c[0x0][0x23c], -R169.reuse ;  /* 0x00008f00caca7a23 */ /* 0x100fe400000108a9 */
[--C-:B------:R-:W-:Y:S02]  /*8a60*/  FFMA.FTZ R198, R198, c[0x0][0x23c], -R169.reuse ;  /* 0x00008f00c6c67a23 */ /* 0x100fe400000108a9 */
[--C-:B------:R-:W-:Y:S03]  /*8a70*/  FFMA.FTZ R197, R197, c[0x0][0x23c], -R168.reuse ;  /* 0x00008f00c5c57a23 */ /* 0x100fe600000108a8 */
[--C-:B------:R-:W-:Y:S02]  /*8a80*/  FFMA.FTZ R195, R195, c[0x0][0x23c], -R168.reuse ;  /* 0x00008f00c3c37a23 */ /* 0x100fe400000108a8 */
[----:B------:R-:W5:Y:S01]  /*8a90*/  MUFU.EX2 R205, R205 ;  /* 0x000000cd00cd7308 */ /* 0x000f620000000800 */
[--C-:B------:R-:W-:Y:S02]  /*8aa0*/  FFMA.FTZ R194, R194, c[0x0][0x23c], -R169.reuse ;  /* 0x00008f00c2c27a23 */ /* 0x100fe400000108a9 */
[----:B------:R-:W-:Y:S01]  /*8ab0*/  FFMA.FTZ R169, R193, c[0x0][0x23c], -R169 ;  /* 0x00008f00c1a97a23 */ /* 0x000fe200000108a9 */
[----:B--2---:R-:W-:Y:S01]  /*8ac0*/  F2FP.PACK_AB R133, R201, R196 ;  /* 0x000000c4c985723e */ /* 0x004fe200000000ff */
[--C-:B------:R-:W-:Y:S02]  /*8ad0*/  FFMA.FTZ R166, R166, c[0x0][0x23c], -R168.reuse ;  /* 0x00008f00a6a67a23 */ /* 0x100fe400000108a8 */
[----:B------:R-:W-:Y:S03]  /*8ae0*/  FFMA.FTZ R168, R165, c[0x0][0x23c], -R168 ;  /* 0x00008f00a5a87a23 */ /* 0x000fe600000108a8 */
[----:B------:R-:W-:Y:S01]  /*8af0*/  MUFU.EX2 R193, R169 ;  /* 0x000000a900c17308 */ /* 0x000fe20000000800 */
[----:B-1----:R-:W-:Y:S09]  /*8b00*/  F2FP.PACK_AB R134, R200, R203 ;  /* 0x000000cbc886723e */ /* 0x002ff200000000ff */
[----:B------:R-:W-:Y:S01]  /*8b10*/  MUFU.EX2 R165, R168 ;  /* 0x000000a800a57308 */ /* 0x000fe20000000800 */
[----:B-----5:R-:W-:Y:S09]  /*8b20*/  F2FP.PACK_AB R135, R205, R204 ;  /* 0x000000cccd87723e */ /* 0x020ff200000000ff */
[----:B------:R-:W-:Y:S01]  /*8b30*/  MUFU.EX2 R206, R206 ;  /* 0x000000ce00ce7308 */ /* 0x000fe20000000800 */
[C---:B---3--:R-:W-:Y:S08]  /*8b40*/  HMMA.16816.F32 R4, R132.reuse, R140, R4 ;  /* 0x0000008c8404723c */ /* 0x048ff00000001804 */
[C---:B------:R-:W-:Y:S01]  /*8b50*/  HMMA.16816.F32 R8, R132.reuse, R142, R8 ;  /* 0x0000008e8408723c */ /* 0x040fe20000001808 */
[----:B------:R-:W1:Y:S01]  /*8b60*/  LDSM.16.MT88.4 R140, [R226+0x1a800] ;  /* 0x01a80000e28c783b */ /* 0x000e620000004200 */
[----:B------:R-:W-:Y:S06]  /*8b70*/  MUFU.EX2 R207, R207 ;  /* 0x000000cf00cf7308 */ /* 0x000fec0000000800 */
[C---:B----4-:R-:W-:Y:S04]  /*8b80*/  HMMA.16816.F32 R12, R132.reuse, R136, R12 ;  /* 0x00000088840c723c */ /* 0x050fe8000000180c */
[----:B------:R-:W-:Y:S04]  /*8b90*/  MUFU.EX2 R202, R202 ;  /* 0x000000ca00ca7308 */ /* 0x000fe80000000800 */
[C---:B------:R-:W-:Y:S01]  /*8ba0*/  HMMA.16816.F32 R16, R132.reuse, R138, R16 ;  /* 0x0000008a8410723c */ /* 0x040fe20000001810 */
[----:B------:R-:W2:Y:S05]  /*8bb0*/  LDSM.16.MT88.4 R136, [R228+0x1c800] ;  /* 0x01c80000e488783b */ /* 0x000eaa0000004200 */
[----:B------:R-:W3:Y:S02]  /*8bc0*/  MUFU.EX2 R198, R198 ;  /* 0x000000c600c67308 */ /* 0x000ee40000000800 */
[C---:B------:R-:W-:Y:S08]  /*8bd0*/  HMMA.16816.F32 R20, R132.reuse, R144, R20 ;  /* 0x000000908414723c */ /* 0x040ff00000001814 */
[C---:B------:R-:W-:Y:S01]  /*8be0*/  HMMA.16816.F32 R24, R132.reuse, R146, R24 ;  /* 0x000000928418723c */ /* 0x040fe20000001818 */
[----:B------:R-:W4:Y:S01]  /*8bf0*/  LDSM.16.MT88.4 R144, [R226+0x1c800] ;  /* 0x01c80000e290783b */ /* 0x000f220000004200 */
[----:B------:R-:W-:Y:S06]  /*8c00*/  MUFU.EX2 R197, R197 ;  /* 0x000000c500c57308 */ /* 0x000fec0000000800 */
[C---:B------:R-:W-:Y:S04]  /*8c10*/  HMMA.16816.F32 R28, R132.reuse, R148, R28 ;  /* 0x00000094841c723c */ /* 0x040fe8000000181c */
[----:B------:R-:W5:Y:S01]  /*8c20*/  MUFU.EX2 R195, R195 ;  /* 0x000000c300c37308 */ /* 0x000f620000000800 */
[----:B---3--:R-:W-:Y:S03]  /*8c30*/  F2FP.PACK_AB R168, R198, R202 ;  /* 0x000000cac6a8723e */ /* 0x008fe600000000ff */
[C---:B------:R-:W-:Y:S01]  /*8c40*/  HMMA.16816.F32 R32, R132.reuse, R150, R32 ;  /* 0x000000968420723c */ /* 0x040fe20000001820 */
[----:B------:R-:W3:Y:S05]  /*8c50*/  LDSM.16.MT88.4 R148, [R225+0x1c800] ;  /* 0x01c80000e194783b */ /* 0x000eea0000004200 */
[----:B------:R-:W2:Y:S02]  /*8c60*/  MUFU.EX2 R194, R194 ;  /* 0x000000c200c27308 */ /* 0x000ea40000000800 */
[C---:B------:R-:W-:Y:S08]  /*8c70*/  HMMA.16816.F32 R36, R132.reuse, R152, R36 ;  /* 0x000000988424723c */ /* 0x040ff00000001824 */
[C---:B------:R-:W-:Y:S01]  /*8c80*/  HMMA.16816.F32 R40, R132.reuse, R154, R40 ;  /* 0x0000009a8428723c */ /* 0x040fe20000001828 */
[----:B------:R-:W-:Y:S01]  /*8c90*/  LDSM.16.MT88.4 R152, [R225+0x1e800] ;  /* 0x01e80000e198783b */ /* 0x000fe20000004200 */
[----:B------:R-:W2:Y:S02]  /*8ca0*/  MUFU.EX2 R166, R166 ;  /* 0x000000a600a67308 */ /* 0x000ea40000000800 */
[----:B-----5:R-:W-:Y:S04]  /*8cb0*/  F2FP.PACK_AB R169, R195, R197 ;  /* 0x000000c5c3a9723e */ /* 0x020fe800000000ff */
[C---:B-1----:R-:W-:Y:S08]  /*8cc0*/  HMMA.16816.F32 R44, R132.reuse, R140, R44 ;  /* 0x0000008c842c723c */ /* 0x042ff0000000182c */
[C---:B------:R-:W-:Y:S01]  /*8cd0*/  HMMA.16816.F32 R48, R132.reuse, R142, R48 ;  /* 0x0000008e8430723c */ /* 0x040fe20000001830 */
[----:B------:R-:W1:Y:S07]  /*8ce0*/  LDSM.16.MT88.4 R140, [R224+0x1c800] ;  /* 0x01c80000e08c783b */ /* 0x000e6e0000004200 */
[C---:B------:R-:W-:Y:S08]  /*8cf0*/  HMMA.16816.F32 R52, R132.reuse, R156, R52 ;  /* 0x0000009c8434723c */ /* 0x040ff00000001834 */
        /* <DEDUP_REMOVED lines=27> */
[----:B------:R-:W-:Y:S01]  /*8eb0*/  HMMA.16816.F32 R128, R132, R150, R128 ;  /* 0x000000968480723c */ /* 0x000fe20000001880 */
[----:B------:R-:W-:Y:S06]  /*8ec0*/  LDSM.16.MT88.4 R148, [R226+0x1b000] ;  /* 0x01b00000e294783b */ /* 0x000fec0000004200 */
[----:B------:R-:W-:Y:S02]  /*8ed0*/  F2FP.PACK_AB R132, R176, R167 ;  /* 0x000000a7b084723e */ /* 0x000fe400000000ff */
[-C--:B------:R-:W-:Y:S03]  /*8ee0*/  F2FP.PACK_AB R133, R172, R175.reuse ;  /* 0x000000afac85723e */ /* 0x080fe600000000ff */
[----:B------:R-:W-:Y:S02]  /*8ef0*/  F2FP.PACK_AB R134, R171, R170 ;  /* 0x000000aaab86723e */ /* 0x000fe400000000ff */
[----:B------:R-:W-:Y:S07]  /*8f00*/  F2FP.PACK_AB R135, R207, R206 ;  /* 0x000000cecf87723e */ /* 0x000fee00000000ff */
        /* <DEDUP_REMOVED lines=23> */
[----:B------:R-:W-:Y:S07]  /*9080*/  LDSM.16.MT88.4 R156, [R228+0x19800] ;  /* 0x01980000e49c783b */ /* 0x000fee0000004200 */
[C---:B------:R-:W-:Y:S08]  /*9090*/  HMMA.16816.F32 R68, R132.reuse, R160, R68 ;  /* 0x000000a08444723c */ /* 0x040ff00000001844 */
[C---:B------:R-:W-:Y:S08]  /*90a0*/  HMMA.16816.F32 R72, R132.reuse, R162, R72 ;  /* 0x000000a28448723c */ /* 0x040ff00000001848 */
[C---:B--2---:R-:W-:Y:S08]  /*90b0*/  HMMA.16816.F32 R76, R132.reuse, R136, R76 ;  /* 0x00000088844c723c */ /* 0x044ff0000000184c */
[C---:B------:R-:W-:Y:S01]  /*90c0*/  HMMA.16816.F32 R80, R132.reuse, R138, R80 ;  /* 0x0000008a8450723c */ /* 0x040fe20000001850 */
[----:B------:R-:W2:Y:S07]  /*90d0*/  LDSM.16.MT88.4 R136, [R226+0x1f000] ;  /* 0x01f00000e288783b */ /* 0x000eae0000004200 */
[C---:B----4-:R-:W-:Y:S08]  /*90e0*/  HMMA.16816.F32 R84, R132.reuse, R144, R84 ;  /* 0x000000908454723c */ /* 0x050ff00000001854 */
[C---:B------:R-:W-:Y:S01]  /*90f0*/  HMMA.16816.F32 R88, R132.reuse, R146, R88 ;  /* 0x000000928458723c */ /* 0x040fe20000001858 */
[----:B------:R-:W3:Y:S07]  /*9100*/  LDSM.16.MT88.4 R144, [R225+0x1f000] ;  /* 0x01f00000e190783b */ /* 0x000eee0000004200 */
[C---:B-1----:R-:W-:Y:S08]  /*9110*/  HMMA.16816.F32 R92, R132.reuse, R140, R92 ;  /* 0x0000008c845c723c */ /* 0x042ff0000000185c */
[C---:B------:R-:W-:Y:S01]  /*9120*/  HMMA.16816.F32 R96, R132.reuse, R142, R96 ;  /* 0x0000008e8460723c */ /* 0x040fe20000001860 */
[----:B------:R-:W-:Y:S07]  /*9130*/  LDSM.16.MT88.4 R140, [R225+0x19800] ;  /* 0x01980000e18c783b */ /* 0x000fee0000004200 */
[C---:B-----5:R-:W-:Y:S08]  /*9140*/  HMMA.16816.F32 R100, R132.reuse, R148, R100 ;  /* 0x000000948464723c */ /* 0x060ff00000001864 */
[C---:B------:R-:W-:Y:S01]  /*9150*/  HMMA.16816.F32 R104, R132.reuse, R150, R104 ;  /* 0x000000968468723c */ /* 0x040fe20000001868 */
[----:B------:R-:W1:Y:S07]  /*9160*/  LDSM.16.MT88.4 R148, [R226+0x19800] ;  /* 0x01980000e294783b */ /* 0x000e6e0000004200 */
[C---:B--2---:R-:W-:Y:S07]  /*9170*/  HMMA.16816.F32 R108, R132.reuse, R136, R108 ;  /* 0x00000088846c723c */ /* 0x044fee000000186c */
[----:B------:R-:W-:Y:S01]  /*9180*/  MOV R137, R175 ;  /* 0x000000af00897202 */ /* 0x000fe20000000f00 */
[C---:B------:R-:W-:Y:S04]  /*9190*/  HMMA.16816.F32 R112, R132.reuse, R138, R112 ;  /* 0x0000008a8470723c */ /* 0x040fe80000001870 */
[----:B------:R-:W-:Y:S02]  /*91a0*/  MOV R136, R176 ;  /* 0x000000b000887202 */ /* 0x000fe40000000f00 */
[----:B------:R-:W-:Y:S01]  /*91b0*/  LDSM.16.MT88.4 R176, [R228+0x1b800] ;  /* 0x01b80000e4b0783b */ /* 0x000fe20000004200 */
[----:B------:R-:W-:Y:S01]  /*91c0*/  MOV R139, R172 ;  /* 0x000000ac008b7202 */ /* 0x000fe20000000f00 */
[C---:B---3--:R-:W-:Y:S06]  /*91d0*/  HMMA.16816.F32 R116, R132.reuse, R144, R116 ;  /* 0x000000908474723c */ /* 0x048fec0000001874 */
[----:B------:R-:W2:Y:S02]  /*91e0*/  LDSM.16.MT88.4 R172, [R224+0x19800] ;  /* 0x01980000e0ac783b */ /* 0x000ea40000004200 */
[C---:B------:R-:W-:Y:S08]  /*91f0*/  HMMA.16816.F32 R120, R132.reuse, R146, R120 ;  /* 0x000000928478723c */ /* 0x040ff00000001878 */
[C---:B------:R-:W-:Y:S08]  /*9200*/  HMMA.16816.F32 R124, R132.reuse, R152, R124 ;  /* 0x00000098847c723c */ /* 0x040ff0000000187c */
[----:B------:R-:W-:Y:S07]  /*9210*/  HMMA.16816.F32 R128, R132, R154, R128 ;  /* 0x0000009a8480723c */ /* 0x000fee0000001880 */
[----:B------:R-:W-:Y:S02]  /*9220*/  MOV R134, R171 ;  /* 0x000000ab00867202 */ /* 0x000fe40000000f00 */
[----:B------:R-:W-:Y:S03]  /*9230*/  MOV R135, R170 ;  /* 0x000000aa00877202 */ /* 0x000fe60000000f00 */
[----:B------:R-:W-:Y:S02]  /*9240*/  F2FP.PACK_AB R170, R193, R194 ;  /* 0x000000c2c1aa723e */ /* 0x000fe400000000ff */
[----:B------:R-:W-:Y:S07]  /*9250*/  F2FP.PACK_AB R171, R165, R166 ;  /* 0x000000a6a5ab723e */ /* 0x000fee00000000ff */
[C---:B------:R-:W-:Y:S01]  /*9260*/  HMMA.16816.F32 R160, R168.reuse, R156, R4 ;  /* 0x0000009ca8a0723c */ /* 0x040fe20000001804 */
[----:B------:R-:W3:Y:S07]  /*9270*/  LDSM.16.MT88.4 R4, [R225+0x1b800] ;  /* 0x01b80000e104783b */ /* 0x000eee0000004200 */
[C---:B------:R-:W-:Y:S01]  /*9280*/  HMMA.16816.F32 R156, R168.reuse, R158, R8 ;  /* 0x0000009ea89c723c */ /* 0x040fe20000001808 */
[----:B------:R-:W4:Y:S07]  /*9290*/  LDSM.16.MT88.4 R8, [R224+0x1b800] ;  /* 0x01b80000e008783b */ /* 0x000f2e0000004200 */
[C---:B-1----:R-:W-:Y:S07]  /*92a0*/  HMMA.16816.F32 R152, R168.reuse, R148, R12 ;  /* 0x00000094a898723c */ /* 0x042fee000000180c */
[----:B------:R-:W-:Y:S01]  /*92b0*/  MOV R14, R139 ;  /* 0x0000008b000e7202 */ /* 0x000fe20000000f00 */
[C---:B------:R-:W-:Y:S04]  /*92c0*/  HMMA.16816.F32 R148, R168.reuse, R150, R16 ;  /* 0x00000096a894723c */ /* 0x040fe80000001810 */
[----:B------:R-:W-:Y:S03]  /*92d0*/  MOV R15, R136 ;  /* 0x00000088000f7202 */ /* 0x000fe60000000f00 */
[----:B------:R-:W-:Y:S01]  /*92e0*/  MOV R19, R137 ;  /* 0x0000008900137202 */ /* 0x000fe20000000f00 */
[C---:B------:R-:W-:Y:S01]  /*92f0*/  HMMA.16816.F32 R144, R168.reuse, R140, R20 ;  /* 0x0000008ca890723c */ /* 0x040fe20000001814 */
[----:B------:R-:W-:Y:S07]  /*9300*/  LDSM.16.MT88.4 R20, [R225+0x1d800] ;  /* 0x01d80000e114783b */ /* 0x000fee0000004200 */
[C---:B------:R-:W-:Y:S01]  /*9310*/  HMMA.16816.F32 R140, R168.reuse, R142, R24 ;  /* 0x0000008ea88c723c */ /* 0x040fe20000001818 */
[----:B------:R-:W-:Y:S07]  /*9320*/  LDSM.16.MT88.4 R24, [R224+0x1d800] ;  /* 0x01d80000e018783b */ /* 0x000fee0000004200 */
[C---:B--2---:R-:W-:Y:S01]  /*9330*/  HMMA.16816.F32 R136, R168.reuse, R172, R28 ;  /* 0x000000aca888723c */ /* 0x044fe2000000181c */
[----:B------:R-:W-:Y:S06]  /*9340*/  LDSM.16.MT88.4 R28, [R228+0x1f800] ;  /* 0x01f80000e41c783b */ /* 0x000fec0000004200 */
[----:B------:R-:W-:Y:S02]  /*9350*/  MOV R173, R134 ;  /* 0x0000008600ad7202 */ /* 0x000fe40000000f00 */
[----:B------:R-:W-:Y:S02]  /*9360*/  MOV R172, R135 ;  /* 0x0000008700ac7202 */ /* 0x000fe40000000f00 */
[C---:B------:R-:W-:Y:S01]  /*9370*/  HMMA.16816.F32 R132, R168.reuse, R174, R32 ;  /* 0x000000aea884723c */ /* 0x040fe20000001820 */
[----:B------:R-:W-:Y:S06]  /*9380*/  LDSM.16.MT88.4 R32, [R226+0x1f800] ;  /* 0x01f80000e220783b */ /* 0x000fec0000004200 */
[----:B------:R-:W-:Y:S01]  /*9390*/  MOV R175, R14 ;  /* 0x0000000e00af7202 */ /* 0x000fe20000000f00 */
[C---:B------:R-:W-:Y:S01]  /*93a0*/  HMMA.16816.F32 R36, R168.reuse, R176, R36 ;  /* 0x000000b0a824723c */ /* 0x040fe20000001824 */
[----:B------:R-:W2:Y:S03]  /*93b0*/  LDL.LU R176, [R1+0x4] ;  /* 0x0000040001b07983 */ /* 0x000ea60000300800 */
[----:B------:R-:W-:Y:S02]  /*93c0*/  MOV R174, R15 ;  /* 0x0000000f00ae7202 */ /* 0x000fe40000000f00 */
[----:B------:R-:W1:Y:S01]  /*93d0*/  LDSM.16.MT88.4 R12, [R228+0x1d800] ;  /* 0x01d80000e40c783b */ /* 0x000e620000004200 */
[----:B------:R-:W-:Y:S01]  /*93e0*/  MOV R177, R19 ;  /* 0x0000001300b17202 */ /* 0x000fe20000000f00 */
[C---:B------:R-:W-:Y:S06]  /*93f0*/  HMMA.16816.F32 R40, R168.reuse, R178, R40 ;  /* 0x000000b2a828723c */ /* 0x040fec0000001828 */
[----:B------:R-:W5:Y:S02]  /*9400*/  LDL.LU R179, [R1+0x8] ;  /* 0x0000080001b37983 */ /* 0x000f640000300800 */
[C---:B------:R-:W-:Y:S02]  /*9410*/  HMMA.16816.F32 R44, R168.reuse, R180, R44 ;  /* 0x000000b4a82c723c */ /* 0x040fe4000000182c */
[----:B------:R-:W1:Y:S06]  /*9420*/  LDSM.16.MT88.4 R16, [R226+0x1d800] ;  /* 0x01d80000e210783b */ /* 0x000e6c0000004200 */
        /* <DEDUP_REMOVED lines=21> */
[C---:B----4-:R-:W-:Y:S08]  /*9580*/  HMMA.16816.F32 R124, R168.reuse, R8, R124 ;  /* 0x00000008a87c723c */ /* 0x050ff0000000187c */
[----:B------:R-:W-:Y:S04]  /*9590*/  HMMA.16816.F32 R128, R168, R10, R128 ;  /* 0x0000000aa880723c */ /* 0x000fe80000001880 */
[----:B--2---:R-:W-:Y:S04]  /*95a0*/  FFMA.FTZ R187, R0, R176, R187 ;  /* 0x000000b000bb7223 */ /* 0x004fe800000100bb */
[----:B------:R-:W-:Y:S04]  /*95b0*/  FADD.FTZ R186, R186, R187 ;  /* 0x000000bbbaba7221 */ /* 0x000fe80000010000 */
[----:B------:R-:W-:Y:S04]  /*95c0*/  FADD.FTZ R15, R185, R186 ;  /* 0x000000bab90f7221 */ /* 0x000fe80000010000 */
[----:B------:R-:W-:Y:S02]  /*95d0*/  FADD.FTZ R15, R184, R15 ;  /* 0x0000000fb80f7221 */ /* 0x000fe40000010000 */
[----:B-----5:R-:W-:Y:S02]  /*95e0*/  FFMA.FTZ R191, R2, R179, R191 ;  /* 0x000000b302bf7223 */ /* 0x020fe400000100bf */
[----:B------:R-:W-:Y:S02]  /*95f0*/  FADD.FTZ R196, R196, R15 ;  /* 0x0000000fc4c47221 */ /* 0x000fe40000010000 */
        /* <DEDUP_REMOVED lines=12> */
[----:B------:R-:W-:Y:S04]  /*96c0*/  FADD.FTZ R200, R200, R203 ;  /* 0x000000cbc8c87221 */ /* 0x000fe80000010000 */
[----:B------:R-:W-:Y:S01]  /*96d0*/  FADD.FTZ R0, R167, R200 ;  /* 0x000000c8a7007221 */ /* 0x000fe20000010000 */
[----:B------:R-:W-:Y:S03]  /*96e0*/  MOV R167, R164 ;  /* 0x000000a400a77202 */ /* 0x000fe60000000f00 */
[----:B------:R-:W-:Y:S04]  /*96f0*/  FADD.FTZ R0, R174, R0 ;  /* 0x00000000ae007221 */ /* 0x000fe80000010000 */
[----:B------:R-:W-:Y:S04]  /*9700*/  FADD.FTZ R0, R172, R0 ;  /* 0x00000000ac007221 */ /* 0x000fe80000010000 */
        /* <DEDUP_REMOVED lines=9> */
[----:B------:R-:W-:Y:S03]  /*97a0*/  FADD.FTZ R2, R165, R166 ;  /* 0x000000a6a5027221 */ /* 0x000fe60000010000 */
[----:B------:R1:W-:Y:S04]  /*97b0*/  STL [R1+0x8], R0 ;  /* 0x0000080001007387 */ /* 0x0003e80000100800 */
[----:B------:R2:W-:Y:S01]  /*97c0*/  STL [R1+0x4], R2 ;  /* 0x0000040201007387 */ /* 0x0005e20000100800 */
[----:B-1----:R-:W-:Y:S01]  /*97d0*/  MOV R0, R3 ;  /* 0x0000000300007202 */ /* 0x002fe20000000f00 */
[----:B--2---:R-:W-:-:S05]  /*97e0*/  @P5 BRA `(.L_x_1565) ;  /* 0xffffc80000005947 */ /* 0x004fca000383ffff */
.L_x_1564:
[----:B------:R-:W2:Y:S01]  /*97f0*/  LDL.LU R2, [R1+0x8] ;  /* 0x0000080001027983 */ /* 0x000ea20000300800 */
[----:B------:R-:W-:Y:S01]  /*9800*/  MOV R5, 0x3f800000 ;  /* 0x3f80000000057802 */ /* 0x000fe20000000f00 */
[----:B------:R-:W1:Y:S01]  /*9810*/  S2UR UR6, SR_CTAID.Y ;  /* 0x00000000000679c3 */ /* 0x000e620000002600 */
[----:B------:R-:W-:Y:S01]  /*9820*/  UISETP.NE.AND UP0, UPT, UR11, -0x1, UPT ;  /* 0xffffffff0b00788c */ /* 0x000fe2000bf05270 */
[----:B------:R-:W3:Y:S01]  /*9830*/  LDL.LU R4, [R1+0x4] ;  /* 0x0000040001047983 */ /* 0x000ee20000300800 */
[----:B------:R-:W-:Y:S01]  /*9840*/  ULDC.64 UR4, c[0x0][0x1e8] ;  /* 0x00007a0000047ab9 */ /* 0x000fe20000000a00 */
[----:B------:R-:W-:Y:S01]  /*9850*/  BSSY B0, `(.L_x_1568) ;  /* 0x000018d000007945 */ /* 0x000fe20003800000 */
[----:B------:R-:W-:-:S02]  /*9860*/  ULDC UR8, c[0x0][0x214] ;  /* 0x0000850000087ab9 */ /* 0x000fc40000000800 */
[----:B------:R-:W-:Y:S01]  /*9870*/  UMOV UR26, URZ ;  /* 0x0000003f001a7c82 */ /* 0x000fe20008000000 */
[----:B------:R-:W4:Y:S01]  /*9880*/  S2UR UR9, SR_CTAID.X ;  /* 0x00000000000979c3 */ /* 0x000f220000002500 */
[----:B------:R-:W-:-:S03]  /*9890*/  UMOV UR27, URZ ;  /* 0x0000003f001b7c82 */ /* 0x000fc60008000000 */
[----:B------:R-:W-:-:S04]  /*98a0*/  @UP0 UIMAD.WIDE.U32 UR20, UR11, UR4, URZ ;  /* 0x000000040b1402a5 */ /* 0x000fc8000f8e003f */
[----:B------:R-:W-:Y:S01]  /*98b0*/  @UP0 UIMAD UR7, UR11, UR5, UR21 ;  /* 0x000000050b0702a4 */ /* 0x000fe2000f8e0215 */
[----:B------:R-:W5:Y:S02]  /*98c0*/  S2UR UR10, SR_CTAID.Z ;  /* 0x00000000000a79c3 */ /* 0x000f640000002700 */
        /* <DEDUP_REMOVED lines=27> */
[----:B-----5:R-:W-:-:S02]  /*9a80*/  UIMAD UR15, UR10, UR15, UR4 ;  /* 0x0000000f0a0f72a4 */ /* 0x020fc4000f8e0204 */
        /* <DEDUP_REMOVED lines=10> */
[----:B------:R-:W1:Y:S01]  /*9b30*/  SHFL.BFLY PT, R2, R9, 0x1, 0x1f ;  /* 0x0c201f0009027f89 */ /* 0x000e6200000e0000 */
[----:B------:R-:W-:-:S03]  /*9b40*/  MOV R4, 0x3f800000 ;  /* 0x3f80000000047802 */ /* 0x000fc60000000f00 */
[----:B------:R-:W2:Y:S01]  /*9b50*/  SHFL.BFLY PT, R0, R7, 0x1, 0x1f ;  /* 0x0c201f0007007f89 */ /* 0x000ea200000e0000 */
[----:B-1----:R-:W-:Y:S02]  /*9b60*/  FADD.FTZ R2, R9, R2 ;  /* 0x0000000209027221 */ /* 0x002fe40000010000 */
[----:B--2---:R-:W-:-:S03]  /*9b70*/  FADD.FTZ R0, R7, R0 ;  /* 0x0000000007007221 */ /* 0x004fc60000010000 */
[----:B------:R-:W-:Y:S02]  /*9b80*/  FSETP.NE.FTZ.AND P4, PT, R2, RZ, PT ;  /* 0x000000ff0200720b */ /* 0x000fe40003f95000 */
[----:B------:R-:W-:-:S11]  /*9b90*/  FSETP.NE.FTZ.AND P3, PT, R0, RZ, PT ;  /* 0x000000ff0000720b */ /* 0x000fd60003f75000 */
[----:B------:R-:W1:Y:S08]  /*9ba0*/  @P4 MUFU.RCP R4, R2 ;  /* 0x0000000200044308 */ /* 0x000e700000001000 */
[----:B------:R-:W2:Y:S01]  /*9bb0*/  @P3 MUFU.RCP R5, R0 ;  /* 0x0000000000053308 */ /* 0x000ea20000001000 */
[----:B-1----:R-:W-:-:S07]  /*9bc0*/  FMUL.FTZ R160, R4, R160 ;  /* 0x000000a004a07220 */ /* 0x002fce0000410000 */
[----:B------:R-:W1:Y:S01]  /*9bd0*/  @P4 MUFU.LG2 R2, R2 ;  /* 0x0000000200024308 */ /* 0x000e620000000c00 */
[C---:B------:R-:W-:Y:S02]  /*9be0*/  FMUL.FTZ R161, R4.reuse, R161 ;  /* 0x000000a104a17220 */ /* 0x040fe40000410000 */
        /* <DEDUP_REMOVED lines=339> */
.L_x_1569:
[----:B---34-:R-:W-:Y:S05]  /*b120*/  BSYNC B0 ;  /* 0x0000000000007941 */ /* 0x018fea0003800000 */
.L_x_1568:
[----:B------:R-:W3:Y:S01]  /*b130*/  S2R R4, SR_TID.X ;  /* 0x0000000000047919 */ /* 0x000ee20000002100 */
[----:B------:R-:W-:Y:S01]  /*b140*/  SHF.R.S32.HI R2, RZ, 0x1f, R246 ;  /* 0x0000001fff027819 */ /* 0x000fe200000114f6 */
[----:B------:R-:W-:Y:S01]  /*b150*/  USHF.R.S32.HI UR6, URZ, 0x1f, UR10 ;  /* 0x0000001f3f067899 */ /* 0x000fe2000801140a */
[----:B------:R-:W-:Y:S01]  /*b160*/  IADD3 R6, P0, R246, UR20, RZ ;  /* 0x00000014f6067c10 */ /* 0x000fe2000ff1e0ff */
[----:B------:R-:W4:Y:S01]  /*b170*/  S2R R0, SR_CTAID.Z ;  /* 0x0000000000007919 */ /* 0x000f220000002700 */
[----:B------:R-:W-:Y:S01]  /*b180*/  ULDC.64 UR4, c[0x0][0x1f0] ;  /* 0x00007c0000047ab9 */ /* 0x000fe20000000a00 */
[----:B------:R-:W-:Y:S01]  /*b190*/  BSSY B0, `(.L_x_1570) ;  /* 0x000001d000007945 */ /* 0x000fe20003800000 */
[----:B------:R-:W-:Y:S01]  /*b1a0*/  IADD3.X R7, R2, UR7, RZ, P0, !PT ;  /* 0x0000000702077c10 */ /* 0x000fe200087fe4ff */
[----:B------:R-:W-:Y:S01]  /*b1b0*/  UIMAD UR4, UR6, UR4, URZ ;  /* 0x00000004060472a4 */ /* 0x000fe2000f8e023f */
[----:B------:R-:W-:-:S03]  /*b1c0*/  ISETP.GE.AND P0, PT, R248, UR19, PT ;  /* 0x00000013f8007c0c */ /* 0x000fc6000bf06270 */
[----:B------:R-:W-:Y:S01]  /*b1d0*/  UIMAD UR4, UR10, UR5, UR4 ;  /* 0x000000050a0472a4 */ /* 0x000fe2000f8e0204 */
[----:B---3--:R-:W-:-:S04]  /*b1e0*/  SHF.R.S32.HI R3, RZ, 0x1f, R4 ;  /* 0x0000001fff037819 */ /* 0x008fc80000011404 */
[----:B------:R-:W-:Y:S01]  /*b1f0*/  LEA.HI R3, R3, R4, RZ, 0x3 ;  /* 0x0000000403037211 */ /* 0x000fe200078f18ff */
[----:B----4-:R-:W-:-:S03]  /*b200*/  IMAD.WIDE.U32 R6, R0, c[0x0][0x1f0], R6 ;  /* 0x00007c0000067a25 */ /* 0x010fc600078e0006 */
        /* <DEDUP_REMOVED lines=17> */
[----:B-1----:R1:W-:Y:S04]  /*b320*/  @!P4 STG.E.128 [R76.64], R64 ;  /* 0x000000404c00c986 */ /* 0x0023e8000c101d10 */
[----:B------:R1:W-:Y:S04]  /*b330*/  @!P3 STG.E.128 [R76.64+0x80], R48 ;  /* 0x000080304c00b986 */ /* 0x0003e8000c101d10 */
[----:B------:R1:W-:Y:S04]  /*b340*/  @!P2 STG.E.128 [R76.64+0x100], R32 ;  /* 0x000100204c00a986 */ /* 0x0003e8000c101d10 */
[----:B------:R1:W-:Y:S02]  /*b350*/  @!P1 STG.E.128 [R76.64+0x180], R16 ;  /* 0x000180104c009986 */ /* 0x0003e4000c101d10 */
.L_x_1571:
[----:B------:R-:W-:Y:S05]  /*b360*/  BSYNC B0 ;  /* 0x0000000000007941 */ /* 0x000fea0003800000 */
.L_x_1570:
[----:B------:R-:W-:Y:S01]  /*b370*/  IADD3 R0, R4, 0x20, RZ ;  /* 0x0000002004007810 */ /* 0x000fe20007ffe0ff */
[----:B------:R-:W-:Y:S03]  /*b380*/  BSSY B0, `(.L_x_1572) ;  /* 0x0000015000007945 */ /* 0x000fe60003800000 */
[----:B------:R-:W-:-:S13]  /*b390*/  ISETP.GE.AND P0, PT, R0, UR19, PT ;  /* 0x0000001300007c0c */ /* 0x000fda000bf06270 */
[----:B------:R-:W-:Y:S05]  /*b3a0*/  @P0 BRA `(.L_x_1573) ;  /* 0x0000012000000947 */ /* 0x000fea0003800000 */
[----:B------:R-:W-:Y:S01]  /*b3b0*/  IADD3 R2, P0, R74, 0x20, RZ ;  /* 0x000000204a027810 */ /* 0x000fe20007f1e0ff */
[----:B-1----:R-:W-:Y:S01]  /*b3c0*/  IMAD.MOV.U32 R16, RZ, RZ, R6 ;  /* 0x000000ffff107224 */ /* 0x002fe200078e0006 */
        /* <DEDUP_REMOVED lines=16> */
.L_x_1573:
[----:B------:R-:W-:Y:S05]  /*b4d0*/  BSYNC B0 ;  /* 0x0000000000007941 */ /* 0x000fea0003800000 */
.L_x_1572:
[----:B------:R-:W-:Y:S01]  /*b4e0*/  IADD3 R0, R4, 0x40, RZ ;  /* 0x0000004004007810 */ /* 0x000fe20007ffe0ff */
        /* <DEDUP_REMOVED lines=21> */
.L_x_1575:
[----:B------:R-:W-:Y:S05]  /*b640*/  BSYNC B0 ;  /* 0x0000000000007941 */ /* 0x000fea0003800000 */
.L_x_1574:
        /* <DEDUP_REMOVED lines=23> */
.L_x_1542:
        /* <DEDUP_REMOVED lines=80> */
.L_x_1577:
[----:B------:R-:W-:Y:S05]  /*bcc0*/  BSYNC B0 ;  /* 0x0000000000007941 */ /* 0x000fea0003800000 */
.L_x_1576:
        /* <DEDUP_REMOVED lines=22> */
.L_x_1579:
[----:B------:R-:W-:Y:S05]  /*be30*/  BSYNC B0 ;  /* 0x0000000000007941 */ /* 0x000fea0003800000 */
.L_x_1578:
        /* <DEDUP_REMOVED lines=22> */
.L_x_1581:
[----:B------:R-:W-:Y:S05]  /*bfa0*/  BSYNC B0 ;  /* 0x0000000000007941 */ /* 0x000fea0003800000 */
.L_x_1580:
        /* <DEDUP_REMOVED lines=21> */
.L_x_1583:
[----:B------:R-:W-:Y:S05]  /*c100*/  BSYNC B0 ;  /* 0x0000000000007941 */ /* 0x000fea0003800000 */
.L_x_1582:
        /* <DEDUP_REMOVED lines=35> */
.L_x_1584:
        /* <DEDUP_REMOVED lines=12> */
.L_x_2056:


//--------------------- .text._ZN5flash16flash_fwd_kernelI23Flash_fwd_kernel_traitsILi256ELi128ELi64ELi8ELb0ELb0EN7cutlass6half_tE19Flash_kernel_traitsILi256ELi128ELi64ELi8ES3_EELb1ELb0ELb0ELb1ELb0ELb0ELb0ELb1EEEvNS_16Flash_fwd_paramsE --------------------------
	.section	.text._ZN5flash16flash_fwd_kernelI23Flash_fwd_kernel_traitsILi256ELi128ELi64ELi8ELb0ELb0EN7cutlass6half_tE19Flash_kernel_traitsILi256ELi128ELi64ELi8ES3_EELb1ELb0ELb0ELb1ELb0ELb0ELb0ELb1EEEvNS_16Flash_fwd_paramsE,"ax",@progbits
	.sectioninfo	@"SHI_REGISTERS=255"
	.align	128
        .global         _ZN5flash16flash_fwd_kernelI23Flash_fwd_kernel_traitsILi256ELi128ELi64ELi8ELb0ELb0EN7cutlass6half_tE19Flash_kernel_traitsILi256ELi128ELi64ELi8ES3_EELb1ELb0ELb0ELb1ELb0ELb0ELb0ELb1EEEvNS_16Flash_fwd_paramsE
        .type           _ZN5flash16flash_fwd_kernelI23Flash_fwd_kernel_traitsILi256ELi128ELi64ELi8ELb0ELb0EN7cutlass6half_tE19Flash_kernel_traitsILi256ELi128ELi64ELi8ES3_EELb1ELb0ELb0ELb1ELb0ELb0ELb0ELb1EEEvNS_16Flash_fwd_paramsE,@function
        .size           _ZN5flash16flash_fwd_kernelI23Flash_fwd_kernel_traitsILi256ELi128ELi64ELi8ELb0ELb0EN7cutlass6half_tE19Flash_kernel_traitsILi256ELi128ELi64ELi8ES3_EELb1ELb0ELb0ELb1ELb0ELb0ELb0ELb1EEEvNS_16Flash_fwd_paramsE,(.L_x_2057 - _ZN5flash16flash_fwd_kernelI23Flash_fwd_kernel_traitsILi256ELi128ELi64ELi8ELb0ELb0EN7cutlass6half_tE19Flash_kernel_traitsILi256ELi128ELi64ELi8ES3_EELb1ELb0ELb0ELb1ELb0ELb0ELb0ELb1EEEvNS_16Flash_fwd_paramsE)
        .other          _ZN5flash16flash_fwd_kernelI23Flash_fwd_kernel_traitsILi256ELi128ELi64ELi8ELb0ELb0EN7cutlass6half_tE19Flash_kernel_traitsILi256ELi128ELi64ELi8ES3_EELb1ELb0ELb0ELb1ELb0ELb0ELb0ELb1EEEvNS_16Flash_fwd_paramsE,@"STO_CUDA_ENTRY STV_DEFAULT"
_ZN5flash16flash_fwd_kernelI23Flash_fwd_kernel_traitsILi256ELi128ELi64ELi8ELb0ELb0EN7cutlass6half_tE19Flash_kernel_traitsILi256ELi128ELi64ELi8ES3_EELb1ELb0ELb0ELb1ELb0ELb0ELb0ELb1EEEvNS_16Flash_fwd_paramsE:
.text._ZN5flash16flash_fwd_kernelI23Flash_fwd_kernel_traitsILi256ELi128ELi64ELi8ELb0ELb0EN7cutlass6half_tE19Flash_kernel_traitsILi256ELi128ELi64ELi8ES3_EELb1ELb0ELb0ELb1ELb0ELb0ELb0ELb1EEEvNS_16Flash_fwd_paramsE:
        /* <DEDUP_REMOVED lines=55> */
[----:B------:R4:W5:Y:S01]  /*0370*/  @P1 LDG.E R4, [R10.64] ;  /* 0x000000140a041981 */ /* 0x000962000c1e1900 */
[----:B-1----:R-:W-:Y:S01]  /*0380*/  MOV R6, UR6 ;  /* 0x0000000600067c02 */ /* 0x002fe20008000f00 */
[----:B------:R-:W-:-:S05]  /*0390*/  IMAD.U32 R7, RZ, RZ, UR7 ;  /* 0x00000007ff077e24 */ /* 0x000fca000f8e00ff */
[----:B------:R-:W5:Y:S01]  /*03a0*/  @!P2 LDG.E R8, [R6.64] ;  /* 0x000000140608a981 */ /* 0x000f62000c1e1900 */
[----:B------:R-:W-:Y:S01]  /*03b0*/  UMOV UR11, 0xffffffff ;  /* 0xffffffff000b7882 */ /* 0x000fe20000000000 */
[----:B------:R-:W1:Y:S01]  /*03c0*/  LDC.U8 R125, c[0x0][0x2d8] ;  /* 0x0000b600ff7d7b82 */ /* 0x000e620000000000 */
[----:B------:R-:W-:Y:S02]  /*03d0*/  UMOV UR7, URZ ;  /* 0x0000003f00077c82 */ /* 0x000fe40008000000 */
[----:B------:R-:W-:Y:S01]  /*03e0*/  UMOV UR24, 0xffffffff ;  /* 0xffffffff00187882 */ /* 0x000fe20000000000 */
[----:B----4-:R-:W-:-:S04]  /*03f0*/  SHF.R.S32.HI R11, RZ, 0x1f, R20 ;  /* 0x0000001fff0b7819 */ /* 0x010fc80000011414 */
[----:B--2---:R-:W2:Y:S08]  /*0400*/  @P0 R2UR UR11, R5 ;  /* 0x00000000050b03c2 */ /* 0x004eb000000e0000 */
[----:B---3--:R-:W2:Y:S01]  /*0410*/  @P0 R2UR UR16, R0 ;  /* 0x00000000001003c2 */ /* 0x008ea200000e0000 */
[----:B------:R-:W-:-:S04]  /*0420*/  ISETP.NE.U32.AND P0, PT, RZ, c[0x0][0x248], PT ;  /* 0x00009200ff007a0c */ /* 0x000fc80003f05070 */
[----:B------:R-:W-:-:S03]  /*0430*/  ISETP.NE.AND.EX P0, PT, RZ, c[0x0][0x24c], PT, P0 ;  /* 0x00009300ff007a0c */ /* 0x000fc60003f05300 */
[----:B-----5:R3:W4:Y:S01]  /*0440*/  @P1 R2UR UR7, R4 ;  /* 0x00000000040713c2 */ /* 0x02072200000e0000 */
[----:B--2---:R-:W-:-:S07]  /*0450*/  @UP2 UIADD3 UR16, UR16, -UR11, URZ ;  /* 0x8000000b10102290 */ /* 0x004fce000fffe03f */
[----:B------:R3:W2:Y:S01]  /*0460*/  @!P2 R2UR UR24, R8 ;  /* 0x000000000818a3c2 */ /* 0x0006a200000e0000 */
        /* <DEDUP_REMOVED lines=10> */
.L_x_1585:
[----:B-1----:R-:W-:Y:S02]  /*0510*/  ULDC UR6, c[0x0][0x218] ;  /* 0x0000860000067ab9 */ /* 0x002fe40000000800 */
.L_x_1586:
        /* <DEDUP_REMOVED lines=34> */
[----:B------:R-:W-:Y:S02]  /*0740*/  ULDC UR25, c[0x0][0x228] ;  /* 0x00008a0000197ab9 */ /* 0x000fe40000000800 */
        /* <DEDUP_REMOVED lines=8> */
[----:B------:R-:W-:Y:S02]  /*07d0*/  @UP0 UIMAD UR10, UR10, UR5, UR27 ;  /* 0x000000050a0a02a4 */ /* 0x000fe4000f8e021b */
[----:B------:R-:W-:Y:S02]  /*07e0*/  ULDC UR8, c[0x0][0x1c0] ;  /* 0x0000700000087ab9 */ /* 0x000fe40000000800 */
[----:B------:R-:W-:Y:S02]  /*07f0*/  UIMAD UR8, UR19, UR8, UR18 ;  /* 0x00000008130872a4 */ /* 0x000fe4000f8e0212 */
[----:B------:R-:W-:Y:S02]  /*0800*/  ULDC UR5, c[0x0][0x224] ;  /* 0x0000890000057ab9 */ /* 0x000fe40000000800 */
[----:B------:R-:W-:-:S02]  /*0810*/  UIMAD UR5, UR8, UR5, UR14 ;  /* 0x00000005080572a4 */ /* 0x000fc4000f8e020e */
[----:B------:R-:W-:Y:S02]  /*0820*/  USHF.L.U32 UR8, UR8, 0x5, URZ ;  /* 0x0000000508087899 */ /* 0x000fe4000800063f */
[----:B------:R-:W-:Y:S02]  /*0830*/  UIMAD UR25, UR5, UR25, URZ ;  /* 0x00000019051972a4 */ /* 0x000fe4000f8e023f */
[----:B------:R-:W-:Y:S02]  /*0840*/  USHF.R.S32.HI UR5, URZ, 0x1f, UR8 ;  /* 0x0000001f3f057899 */ /* 0x000fe40008011408 */
[--C-:B------:R-:W-:Y:S01]  /*0850*/  IADD3 R21, P2, P1, R2, UR8, R9.reuse ;  /* 0x0000000802157c10 */ /* 0x100fe2000f95e009 */
[----:B------:R-:W-:Y:S01]  /*0860*/  @!UP1 UIMAD UR4, UR19, UR9, UR17 ;  /* 0x00000009130492a4 */ /* 0x000fe2000f8e0211 */
[----:B------:R-:W-:Y:S01]  /*0870*/  SHF.R.S32.HI R2, RZ, 0x1f, R9 ;  /* 0x0000001fff027819 */ /* 0x000fe20000011409 */
[----:B------:R-:W-:Y:S02]  /*0880*/  USHF.R.S32.HI UR9, URZ, 0x6, UR12 ;  /* 0x000000063f097899 */ /* 0x000fe4000801140c */
[----:B------:R-:W-:Y:S01]  /*0890*/  USHF.R.S32.HI UR17, URZ, 0x1f, UR18 ;  /* 0x0000001f3f117899 */ /* 0x000fe20008011412 */
[----:B------:R-:W-:Y:S01]  /*08a0*/  IADD3.X R2, R3, UR5, R2, P2, P1 ;  /* 0x0000000503027c10 */ /* 0x000fe200097e2402 */
        /* <DEDUP_REMOVED lines=17> */
.L_x_1588:
        /* <DEDUP_REMOVED lines=49> */
.L_x_1589:
[CC--:B------:R-:W-:Y:S01]  /*0cd0*/  LEA.HI R3, R11.reuse, R20.reuse, RZ, 0x3 ;  /* 0x000000140b037211 */ /* 0x0c0fe200078f18ff */
[----:B------:R-:W1:Y:S01]  /*0ce0*/  S2R R12, SR_CTAID.Z ;  /* 0x00000000000c7919 */ /* 0x000e620000002700 */
[-C--:B------:R-:W-:Y:S01]  /*0cf0*/  LEA.HI R7, R11, R20.reuse, RZ, 0x4 ;  /* 0x000000140b077211 */ /* 0x080fe200078f20ff */
[----:B------:R-:W-:Y:S01]  /*0d00*/  ULDC.64 UR4, c[0x0][0x1b8] ;  /* 0x00006e0000047ab9 */ /* 0x000fe20000000a00 */
[----:B------:R-:W-:Y:S01]  /*0d10*/  SHF.R.S32.HI R24, RZ, 0x3, R3 ;  /* 0x00000003ff187819 */ /* 0x000fe20000011403 */
[----:B------:R-:W-:Y:S01]  /*0d20*/  IMAD.U32 R17, RZ, RZ, UR13 ;  /* 0x0000000dff117e24 */ /* 0x000fe2000f8e00ff */
[----:B------:R-:W-:Y:S01]  /*0d30*/  LOP3.LUT R3, R3, 0xfffffff8, RZ, 0xc0, !PT ;  /* 0xfffffff803037812 */ /* 0x000fe200078ec0ff */
[----:B------:R-:W-:Y:S01]  /*0d40*/  BSSY B0, `(.L_x_1590) ;  /* 0x000007b000007945 */ /* 0x000fe20003800000 */
[----:B------:R-:W-:Y:S01]  /*0d50*/  SHF.R.S32.HI R6, RZ, 0x4, R7 ;  /* 0x00000004ff067819 */ /* 0x000fe20000011407 */
[----:B------:R-:W-:Y:S01]  /*0d60*/  IMAD.SHL.U32 R13, R24, 0x40, RZ ;  /* 0x00000040180d7824 */ /* 0x000fe200078e00ff */
[----:B------:R-:W-:Y:S01]  /*0d70*/  LEA.HI R11, R11, R20, RZ, 0x6 ;  /* 0x000000140b0b7211 */ /* 0x000fe200078f30ff */
[----:B------:R-:W-:Y:S01]  /*0d80*/  IMAD.IADD R0, R20, 0x1, -R3 ;  /* 0x0000000114007824 */ /* 0x000fe200078e0a03 */
[----:B------:R-:W-:-:S02]  /*0d90*/  LEA.HI R213, R7, R6, RZ, 0x1 ;  /* 0x0000000607d57211 */ /* 0x000fc400078f08ff */
[----:B------:R-:W-:Y:S01]  /*0da0*/  LOP3.LUT R7, R7, 0xfffffff0, RZ, 0xc0, !PT ;  /* 0xfffffff007077812 */ /* 0x000fe200078ec0ff */
[----:B------:R-:W-:Y:S01]  /*0db0*/  IMAD.SHL.U32 R26, R0, 0x8, RZ ;  /* 0x00000008001a7824 */ /* 0x000fe200078e00ff */
[----:B------:R-:W-:Y:S01]  /*0dc0*/  LOP3.LUT R13, R13, 0x1c0, RZ, 0xc0, !PT ;  /* 0x000001c00d0d7812 */ /* 0x000fe200078ec0ff */
[----:B------:R-:W-:Y:S01]  /*0dd0*/  IMAD.SHL.U32 R11, R11, 0x8, RZ ;  /* 0x000000080b0b7824 */ /* 0x000fe200078e00ff */
[----:B------:R-:W-:Y:S01]  /*0de0*/  LOP3.LUT R213, R213, 0xfffffffe, RZ, 0xc0, !PT ;  /* 0xfffffffed5d57812 */ /* 0x000fe200078ec0ff */
[----:B------:R-:W-:Y:S01]  /*0df0*/  IMAD.IADD R4, R20, 0x1, -R7 ;  /* 0x0000000114047824 */ /* 0x000fe200078e0a07 */
[--C-:B------:R-:W-:Y:S02]  /*0e00*/  LOP3.LUT R3, R13, 0x38, R26.reuse, 0xf8, !PT ;  /* 0x000000380d037812 */ /* 0x100fe400078ef81a */
[----:B------:R-:W-:Y:S01]  /*0e10*/  SHF.R.U32.HI R248, RZ, 0x3, R13 ;  /* 0x00000003fff87819 */ /* 0x000fe2000001160d */
[----:B------:R-:W-:Y:S01]  /*0e20*/  IMAD.IADD R213, R6, 0x1, -R213 ;  /* 0x0000000106d57824 */ /* 0x000fe200078e0ad5 */
[----:B------:R-:W-:-:S02]  /*0e30*/  SHF.R.S32.HI R27, RZ, 0x1f, R26 ;  /* 0x0000001fff1b7819 */ /* 0x000fc4000001141a */
[----:B------:R-:W-:Y:S01]  /*0e40*/  LOP3.LUT R248, R3, R248, RZ, 0x3c, !PT ;  /* 0x000000f803f87212 */ /* 0x000fe200078e3cff */
[----:B------:R-:W-:Y:S01]  /*0e50*/  IMAD.SHL.U32 R8, R213, 0x8, RZ ;  /* 0x00000008d5087824 */ /* 0x000fe200078e00ff */
[----:B------:R-:W-:Y:S02]  /*0e60*/  SHF.R.S32.HI R3, RZ, 0x1f, R4 ;  /* 0x0000001fff037819 */ /* 0x000fe40000011404 */
[----:B------:R-:W-:Y:S02]  /*0e70*/  IADD3 R18, P0, R26, UR28, RZ ;  /* 0x0000001c1a127c10 */ /* 0x000fe4000ff1e0ff */
[----:B------:R-:W-:Y:S02]  /*0e80*/  LEA.HI R3, R3, R4, RZ, 0x3 ;  /* 0x0000000403037211 */ /* 0x000fe400078f18ff */
[----:B------:R-:W-:Y:S02]  /*0e90*/  SHF.R.S32.HI R25, RZ, 0x1f, R24 ;  /* 0x0000001fff197819 */ /* 0x000fe40000011418 */
[C---:B------:R-:W-:Y:S01]  /*0ea0*/  LOP3.LUT R7, R3.reuse, 0xfffffff8, RZ, 0xc0, !PT ;  /* 0xfffffff803077812 */ /* 0x040fe200078ec0ff */
[----:B------:R-:W-:Y:S01]  /*0eb0*/  IMAD.SHL.U32 R3, R3, 0x40, RZ ;  /* 0x0000004003037824 */ /* 0x000fe200078e00ff */
[----:B------:R-:W-:Y:S01]  /*0ec0*/  IADD3.X R19, R27, UR6, RZ, P0, !PT ;  /* 0x000000061b137c10 */ /* 0x000fe200087fe4ff */
[----:B------:R-:W-:Y:S01]  /*0ed0*/  IMAD R15, R25, c[0x0][0x198], RZ ;  /* 0x00006600190f7a24 */ /* 0x000fe200078e02ff */
[----:B------:R-:W-:Y:S01]  /*0ee0*/  LOP3.LUT R248, R248, 0xfffffe00, R11, 0xf8, !PT ;  /* 0xfffffe00f8f87812 */ /* 0x000fe200078ef80b */
[----:B------:R-:W-:Y:S01]  /*0ef0*/  IMAD.IADD R7, R4, 0x1, -R7 ;  /* 0x0000000104077824 */ /* 0x000fe200078e0a07 */
[----:B------:R-:W-:Y:S01]  /*0f00*/  ULDC.64 UR6, c[0x0][0x1b0] ;  /* 0x00006c0000067ab9 */ /* 0x000fe20000000a00 */
[----:B-1----:R-:W-:Y:S01]  /*0f10*/  IMAD.WIDE.U32 R12, R12, c[0x0][0x1a8], R18 ;  /* 0x00006a000c0c7a25 */ /* 0x002fe200078e0012 */
[----:B------:R-:W-:Y:S01]  /*0f20*/  UIMAD UR6, UR27, UR6, URZ ;  /* 0x000000061b0672a4 */ /* 0x000fe2000f8e023f */
[----:B------:R-:W-:Y:S01]  /*0f30*/  IADD3 R251, R26, 0x40, RZ ;  /* 0x000000401afb7810 */ /* 0x000fe20007ffe0ff */
[----:B------:R-:W-:Y:S01]  /*0f40*/  UIMAD UR27, UR27, UR4, URZ ;  /* 0x000000041b1b72a4 */ /* 0x000fe2000f8e023f */
[----:B------:R-:W-:Y:S01]  /*0f50*/  LOP3.LUT P3, RZ, R7, 0x4, RZ, 0xc0, !PT ;  /* 0x0000000407ff7812 */ /* 0x000fe2000786c0ff */
[----:B------:R-:W-:Y:S01]  /*0f60*/  IMAD R11, R25, c[0x0][0x1a0], RZ ;  /* 0x00006800190b7a24 */ /* 0x000fe200078e02ff */
[C---:B------:R-:W-:Y:S01]  /*0f70*/  LOP3.LUT P2, RZ, R7.reuse, 0x2, RZ, 0xc0, !PT ;  /* 0x0000000207ff7812 */ /* 0x040fe2000784c0ff */
[----:B------:R-:W-:Y:S01]  /*0f80*/  IMAD.SHL.U32 R7, R7, 0x40, RZ ;  /* 0x0000004007077824 */ /* 0x000fe200078e00ff */
[----:B------:R-:W-:Y:S01]  /*0f90*/  UIMAD UR7, UR8, UR7, UR6 ;  /* 0x00000007080772a4 */ /* 0x000fe2000f8e0206 */
[C---:B------:R-:W-:Y:S01]  /*0fa0*/  IMAD R6, R24.reuse, c[0x0][0x19c], R15 ;  /* 0x0000670018067a24 */ /* 0x040fe200078e020f */
[----:B------:R-:W-:Y:S01]  /*0fb0*/  UIADD3 UR6, -UR14, UR16, URZ ;  /* 0x000000100e067290 */ /* 0x000fe2000fffe13f */
[--C-:B------:R-:W-:Y:S01]  /*0fc0*/  IMAD.WIDE.U32 R18, R24, c[0x0][0x1a0], R26.reuse ;  /* 0x0000680018127a25 */ /* 0x100fe200078e001a */
[----:B------:R-:W-:Y:S01]  /*0fd0*/  LOP3.LUT R7, R7, 0x1c0, RZ, 0xc0, !PT ;  /* 0x000001c007077812 */ /* 0x000fe200078ec0ff */
[----:B------:R-:W-:Y:S01]  /*0fe0*/  UIMAD UR27, UR8, UR5, UR27 ;  /* 0x00000005081b72a4 */ /* 0x000fe2000f8e021b */
[----:B------:R-:W-:Y:S01]  /*0ff0*/  IADD3 R250, R26, 0x80, RZ ;  /* 0x000000801afa7810 */ /* 0x000fe20007ffe0ff */
[----:B------:R-:W-:Y:S01]  /*1000*/  IMAD.WIDE.U32 R14, R24, c[0x0][0x198], R26 ;  /* 0x00006600180e7a25 */ /* 0x000fe200078e001a */
[----:B------:R-:W-:Y:S01]  /*1010*/  IADD3 R10, P0, R18, UR26, RZ ;  /* 0x0000001a120a7c10 */ /* 0x000fe2000ff1e0ff */
[----:B------:R-:W-:Y:S01]  /*1020*/  ULDC.64 UR4, c[0x0][0x1a8] ;  /* 0x00006a0000047ab9 */ /* 0x000fe20000000a00 */
[----:B------:R-:W-:Y:S01]  /*1030*/  LOP3.LUT R8, R7, 0x8, R8, 0xf8, !PT ;  /* 0x0000000807087812 */ /* 0x000fe200078ef808 */
[----:B------:R-:W-:Y:S01]  /*1040*/  IMAD R4, R24, c[0x0][0x1a4], R11 ;  /* 0x0000690018047a24 */ /* 0x000fe200078e020b */
[----:B------:R-:W-:Y:S01]  /*1050*/  IADD3 R14, P1, R14, UR12, RZ ;  /* 0x0000000c0e0e7c10 */ /* 0x000fe2000ff3e0ff */
[----:B------:R-:W-:Y:S01]  /*1060*/  UIMAD UR4, UR17, UR4, URZ ;  /* 0x00000004110472a4 */ /* 0x000fe2000f8e023f */
[----:B------:R-:W-:Y:S01]  /*1070*/  SHF.R.U32.HI R7, RZ, 0x3, R7 ;  /* 0x00000003ff077819 */ /* 0x000fe20000011607 */
[----:B------:R-:W-:Y:S01]  /*1080*/  IMAD.WIDE R16, R17, 0x80, R24 ;  /* 0x0000008011107825 */ /* 0x000fe200078e0218 */
[----:B------:R-:W-:Y:S01]  /*1090*/  IADD3.X R11, R19, UR24, R4, P0, !PT ;  /* 0x00000018130b7c10 */ /* 0x000fe200087fe404 */
[----:B------:R-:W-:Y:S01]  /*10a0*/  UIMAD UR4, UR18, UR5, UR4 ;  /* 0x00000005120472a4 */ /* 0x000fe2000f8e0204 */
[----:B------:R-:W-:Y:S01]  /*10b0*/  IADD3.X R15, R15, UR10, R6, P1, !PT ;  /* 0x0000000a0f0f7c10 */ /* 0x000fe20008ffe406 */
[----:B------:R-:W-:Y:S01]  /*10c0*/  IMAD.U32 R6, RZ, RZ, UR8 ;  /* 0x00000008ff067e24 */ /* 0x000fe2000f8e00ff */
[----:B------:R-:W-:Y:S01]  /*10d0*/  LOP3.LUT R4, R8, R7, RZ, 0x3c, !PT ;  /* 0x0000000708047212 */ /* 0x000fe200078e3cff */
[----:B------:R-:W-:Y:S01]  /*10e0*/  IMAD.U32 R7, RZ, RZ, UR8 ;  /* 0x00000008ff077e24 */ /* 0x000fe2000f8e00ff */
[----:B------:R-:W-:Y:S01]  /*10f0*/  ISETP.GE.AND P0, PT, R24, UR6, PT ;  /* 0x0000000618007c0c */ /* 0x000fe2000bf06270 */
[----:B------:R-:W-:Y:S01]  /*1100*/  IMAD.WIDE.U32 R36, R6, c[0x0][0x1b8], R10 ;  /* 0x00006e0006247a25 */ /* 0x000fe200078e000a */
[----:B------:R-:W-:-:S02]  /*1110*/  SHF.R.S32.HI R6, RZ, 0x1f, R5 ;  /* 0x0000001fff067819 */ /* 0x000fc40000011405 */
[----:B------:R-:W-:Y:S01]  /*1120*/  SHF.R.S32.HI R10, RZ, 0x1f, R9 ;  /* 0x0000001fff0a7819 */ /* 0x000fe20000011409 */
[----:B------:R-:W-:Y:S01]  /*1130*/  IMAD.WIDE.U32 R38, R7, c[0x0][0x1b0], R14 ;  /* 0x00006c0007267a25 */ /* 0x000fe200078e000e */
[----:B------:R-:W-:Y:S02]  /*1140*/  SHF.R.S32.HI R7, RZ, 0x5, R5 ;  /* 0x00000005ff077819 */ /* 0x000fe40000011405 */
[----:B------:R-:W-:Y:S01]  /*1150*/  LEA.HI R10, R10, R9, RZ, 0x2 ;  /* 0x000000090a0a7211 */ /* 0x000fe200078f10ff */
[----:B------:R-:W-:Y:S01]  /*1160*/  IMAD.MOV.U32 R5, RZ, RZ, 0x10 ;  /* 0x00000010ff057424 */ /* 0x000fe200078e00ff */
[----:B------:R-:W-:Y:S01]  /*1170*/  IADD3 R41, R39, UR7, RZ ;  /* 0x0000000727297c10 */ /* 0x000fe2000fffe0ff */
[----:B------:R1:W-:Y:S01]  /*1180*/  STL.64 [R1+0x8], R38 ;  /* 0x0000082601007387 */ /* 0x0003e20000100a00 */
[----:B------:R-:W-:Y:S01]  /*1190*/  LEA.HI R6, R6, R7, RZ, 0x3 ;  /* 0x0000000706067211 */ /* 0x000fe200078f18ff */
[----:B------:R-:W-:Y:S01]  /*11a0*/  IMAD.MOV.U32 R8, RZ, RZ, 0x20 ;  /* 0x00000020ff087424 */ /* 0x000fe200078e00ff */
[----:B------:R-:W-:Y:S01]  /*11b0*/  LOP3.LUT R4, R4, 0xfffffe00, R3, 0xf8, !PT ;  /* 0xfffffe0004047812 */ /* 0x000fe200078ef803 */
[----:B------:R1:W-:Y:S01]  /*11c0*/  STL.64 [R1], R36 ;  /* 0x0000002401007387 */ /* 0x0003e20000100a00 */
[----:B------:R-:W-:Y:S01]  /*11d0*/  LOP3.LUT R6, R6, 0xffffff8, RZ, 0xc0, !PT ;  /* 0x0ffffff806067812 */ /* 0x000fe200078ec0ff */
[----:B------:R-:W-:Y:S01]  /*11e0*/  IMAD.SHL.U32 R248, R248, 0x2, RZ ;  /* 0x00000002f8f87824 */ /* 0x000fe200078e00ff */
[----:B------:R-:W-:Y:S01]  /*11f0*/  SHF.R.S32.HI R22, RZ, 0x2, R10 ;  /* 0x00000002ff167819 */ /* 0x000fe2000001140a */
[----:B------:R1:W-:Y:S01]  /*1200*/  STL [R1+0x14], R41 ;  /* 0x0000142901007387 */ /* 0x0003e20000100800 */
[----:B------:R-:W-:Y:S01]  /*1210*/  IADD3 R15, R13, UR4, RZ ;  /* 0x000000040d0f7c10 */ /* 0x000fe2000fffe0ff */
[----:B------:R-:W-:Y:S01]  /*1220*/  IMAD.IADD R3, R7, 0x1, -R6 ;  /* 0x0000000107037824 */ /* 0x000fe200078e0a06 */
[----:B------:R-:W-:-:S02]  /*1230*/  IADD3 R247, R37, UR27, RZ ;  /* 0x0000001b25f77c10 */ /* 0x000fc4000fffe0ff */
[----:B------:R-:W-:Y:S01]  /*1240*/  IADD3 R249, R26, 0xc0, RZ ;  /* 0x000000c01af97810 */ /* 0x000fe20007ffe0ff */
[----:B------:R-:W-:Y:S01]  /*1250*/  IMAD R252, R3, 0x10, R22 ;  /* 0x0000001003fc7824 */ /* 0x000fe200078e0216 */
        /* <DEDUP_REMOVED lines=41> */
.L_x_1591:
[----:B------:R-:W-:Y:S05]  /*14f0*/  BSYNC B0 ;  /* 0x0000000000007941 */ /* 0x000fea0003800000 */
.L_x_1590:
        /* <DEDUP_REMOVED lines=55> */
.L_x_1593:
[----:B------:R-:W-:Y:S05]  /*1870*/  BSYNC B0 ;  /* 0x0000000000007941 */ /* 0x000fea0003800000 */
.L_x_1592:
        /* <DEDUP_REMOVED lines=45> */
.L_x_1595:
[----:B------:R-:W-:Y:S05]  /*1b50*/  BSYNC B0 ;  /* 0x0000000000007941 */ /* 0x000fea0003800000 */
.L_x_1594:
        /* <DEDUP_REMOVED lines=48> */
.L_x_1597:
[----:B------:R-:W-:Y:S05]  /*1e60*/  BSYNC B0 ;  /* 0x0000000000007941 */ /* 0x000fea0003800000 */
.L_x_1596:
        /* <DEDUP_REMOVED lines=48> */
.L_x_1599:
[----:B------:R-:W-:Y:S05]  /*2170*/  BSYNC B0 ;  /* 0x0000000000007941 */ /* 0x000fea0003800000 */
.L_x_1598:
        /* <DEDUP_REMOVED lines=42> */
.L_x_1601:
[----:B------:R-:W-:Y:S05]  /*2420*/  BSYNC B0 ;  /* 0x0000000000007941 */ /* 0x000fea0003800000 */
.L_x_1600:
        /* <DEDUP_REMOVED lines=16> */
[----:B--2-4-:R-:W-:Y:S01]  /*2530*/  IMAD.U32 R12, RZ, RZ, UR6 ;  /* 0x00000006ff0c7e24 */ /* 0x014fe2000f8e00ff */
[----:B------:R-:W2:Y:S01]  /*2540*/  @P0 MUFU.RCP R10, c[0x0][0x238] ;  /* 0x00008e00000a0b08 */ /* 0x000ea20000001000 */
[----:B------:R-:W-:Y:S01]  /*2550*/  ISETP.GE.AND P1, PT, R24, UR28, PT ;  /* 0x0000001c18007c0c */ /* 0x000fe2000bf26270 */
[----:B------:R-:W-:Y:S02]  /*2560*/  ULDC.64 UR4, c[0x0][0x1a0] ;  /* 0x0000680000047ab9 */ /* 0x000fe40000000a00 */
[----:B------:R-:W-:-:S05]  /*2570*/  IMAD.U32 R13, RZ, RZ, UR7 ;  /* 0x00000007ff0d7e24 */ /* 0x000fca000f8e00ff */
[----:B------:R4:W2:Y:S01]  /*2580*/  @P0 LDG.E R11, [R12.64] ;  /* 0x000000140c0b0981 */ /* 0x0008a2000c1e1900 */
[----:B------:R-:W-:Y:S01]  /*2590*/  UIMAD.WIDE.U32 UR18, UR29, UR4, URZ ;  /* 0x000000041d1272a5 */ /* 0x000fe2000f8e003f */
[----:B------:R-:W-:Y:S01]  /*25a0*/  BSSY B0, `(.L_x_1602) ;  /* 0x0000034000007945 */ /* 0x000fe20003800000 */
[----:B------:R-:W-:Y:S01]  /*25b0*/  UIMAD UR4, UR32, UR4, URZ ;  /* 0x00000004200472a4 */ /* 0x000fe2000f8e023f */
[----:B------:R-:W-:Y:S03]  /*25c0*/  BAR.SYNC.DEFER_BLOCKING 0x0 ;  /* 0x0000000000007b1d */ /* 0x000fe60000010000 */
[----:B------:R-:W-:-:S04]  /*25d0*/  UIMAD UR4, UR29, UR5, UR4 ;  /* 0x000000051d0472a4 */ /* 0x000fc8000f8e0204 */
[----:B------:R-:W-:Y:S01]  /*25e0*/  UIADD3 UR4, UR19, UR4, URZ ;  /* 0x0000000413047290 */ /* 0x000fe2000fffe03f */
[----:B----4-:R-:W-:Y:S01]  /*25f0*/  MOV R12, UR18 ;  /* 0x00000012000c7c02 */ /* 0x010fe20008000f00 */
[----:B------:R-:W-:Y:S01]  /*2600*/  IMAD.U32 R13, RZ, RZ, UR19 ;  /* 0x00000013ff0d7e24 */ /* 0x000fe2000f8e00ff */
        /* <DEDUP_REMOVED lines=12> */
[----:B----4-:R-:W-:Y:S02]  /*26d0*/  ISETP.GE.AND P5, PT, R26, c[0x0][0x220], PT ;  /* 0x000088001a007a0c */ /* 0x010fe40003fa6270 */
        /* <DEDUP_REMOVED lines=32> */
.L_x_1603:
[----:B----4-:R-:W-:Y:S05]  /*28e0*/  BSYNC B0 ;  /* 0x0000000000007941 */ /* 0x010fea0003800000 */
.L_x_1602:
        /* <DEDUP_REMOVED lines=44> */
.L_x_1605:
[----:B------:R-:W-:Y:S05]  /*2bb0*/  BSYNC B0 ;  /* 0x0000000000007941 */ /* 0x000fea0003800000 */
.L_x_1604:
[C---:B--2---:R-:W-:Y:S01]  /*2bc0*/  IMAD.SHL.U32 R9, R0.reuse, 0x40, RZ ;  /* 0x0000004000097824 */ /* 0x044fe200078e00ff */
        /* <DEDUP_REMOVED lines=22> */
[----:B------:R-:W2:Y:S01]  /*2d30*/  LDSM.16.M88.4 R60, [R213+0x10000] ;  /* 0x01000000d53c783b */ /* 0x000ea20000000200 */
        /* <DEDUP_REMOVED lines=8> */
[----:B------:R-:W3:Y:S01]  /*2dc0*/  LDSM.16.M88.4 R32, [R213+0x11800] ;  /* 0x01180000d520783b */ /* 0x000ee20000000200 */
[----:B------:R-:W-:-:S02]  /*2dd0*/  IADD3 R202, R211, 0x1000, RZ ;  /* 0x00001000d3ca7810 */ /* 0x000fc40007ffe0ff */
[----:B------:R-:W-:Y:S01]  /*2de0*/  IADD3 R201, R211, 0x1800, RZ ;  /* 0x00001800d3c97810 */ /* 0x000fe20007ffe0ff */
[----:B-1----:R-:W1:Y:S01]  /*2df0*/  LDSM.16.M88.4 R36, [R211] ;  /* 0x00000000d324783b */ /* 0x002e620000000200 */
        /* <DEDUP_REMOVED lines=18> */
[----:B--2---:R-:W-:Y:S01]  /*2f20*/  HMMA.16816.F32 R64, R88, R60, RZ ;  /* 0x0000003c5840723c */ /* 0x004fe200000018ff */
[----:B------:R-:W-:Y:S01]  /*2f30*/  LDSM.16.M88.4 R76, [R200+0x800] ;  /* 0x00080000c84c783b */ /* 0x000fe20000000200 */
[----:B------:R-:W-:-:S02]  /*2f40*/  IADD3 R98, R0, 0x28, RZ ;  /* 0x0000002800627810 */ /* 0x000fc40007ffe0ff */
[C---:B------:R-:W-:Y:S01]  /*2f50*/  IADD3 R100, R0.reuse, 0x29, RZ ;  /* 0x0000002900647810 */ /* 0x040fe20007ffe0ff */
[----:B------:R-:W-:Y:S01]  /*2f60*/  LDSM.16.M88.4 R72, [R200+0x1000] ;  /* 0x00100000c848783b */ /* 0x000fe20000000200 */
[C---:B------:R-:W-:Y:S02]  /*2f70*/  IADD3 R104, R0.reuse, 0x38, RZ ;  /* 0x0000003800687810 */ /* 0x040fe40007ffe0ff */
[C---:B-----5:R-:W-:Y:S01]  /*2f80*/  HMMA.16816.F32 R56, R88.reuse, R52, RZ ;  /* 0x000000345838723c */ /* 0x060fe200000018ff */
[C---:B------:R-:W-:Y:S02]  /*2f90*/  IADD3 R108, R0.reuse, 0x39, RZ ;  /* 0x00000039006c7810 */ /* 0x040fe40007ffe0ff */
[----:B------:R-:W-:Y:S02]  /*2fa0*/  ISETP.GE.AND P2, PT, R0, UR15, PT ;  /* 0x0000000f00007c0c */ /* 0x000fe4000bf46270 */
[C---:B------:R-:W-:Y:S02]  /*2fb0*/  IADD3 R195, R211.reuse, 0x4000, RZ ;  /* 0x00004000d3c37810 */ /* 0x040fe40007ffe0ff */
[C---:B------:R-:W-:Y:S01]  /*2fc0*/  IADD3 R194, R211.reuse, 0x4800, RZ ;  /* 0x00004800d3c27810 */ /* 0x040fe20007ffe0ff */
[----:B------:R-:W-:Y:S01]  /*2fd0*/  HMMA.16816.F32 R16, R88, R12, RZ ;  /* 0x0000000c5810723c */ /* 0x000fe200000018ff */
[----:B------:R-:W-:-:S02]  /*2fe0*/  IADD3 R193, R211, 0x5000, RZ ;  /* 0x00005000d3c17810 */ /* 0x000fc40007ffe0ff */
[C---:B------:R-:W-:Y:S02]  /*2ff0*/  IADD3 R192, R211.reuse, 0x5800, RZ ;  /* 0x00005800d3c07810 */ /* 0x040fe40007ffe0ff */
[C---:B------:R-:W-:Y:S02]  /*3000*/  IADD3 R191, R211.reuse, 0x6000, RZ ;  /* 0x00006000d3bf7810 */ /* 0x040fe40007ffe0ff */
[C---:B------:R-:W-:Y:S01]  /*3010*/  IADD3 R190, R211.reuse, 0x6800, RZ ;  /* 0x00006800d3be7810 */ /* 0x040fe20007ffe0ff */
[----:B------:R-:W-:Y:S01]  /*3020*/  HMMA.16816.F32 R60, R88, R62, RZ ;  /* 0x0000003e583c723c */ /* 0x000fe200000018ff */
[C---:B------:R-:W-:Y:S02]  /*3030*/  IADD3 R189, R211.reuse, 0x7000, RZ ;  /* 0x00007000d3bd7810 */ /* 0x040fe40007ffe0ff */
[----:B------:R-:W-:-:S05]  /*3040*/  IADD3 R188, R211, 0x7800, RZ ;  /* 0x00007800d3bc7810 */ /* 0x000fca0007ffe0ff */
[C---:B------:R-:W-:Y:S08]  /*3050*/  HMMA.16816.F32 R52, R88.reuse, R54, RZ ;  /* 0x000000365834723c */ /* 0x040ff000000018ff */
[C---:B------:R-:W-:Y:S08]  /*3060*/  HMMA.16816.F32 R12, R88.reuse, R14, RZ ;  /* 0x0000000e580c723c */ /* 0x040ff000000018ff */
[C---:B---3--:R-:W-:Y:S08]  /*3070*/  HMMA.16816.F32 R8, R88.reuse, R32, RZ ;  /* 0x000000205808723c */ /* 0x048ff000000018ff */
[----:B------:R-:W-:Y:S01]  /*3080*/  HMMA.16816.F32 R88, R88, R34, RZ ;  /* 0x000000225858723c */ /* 0x000fe200000018ff */
[----:B------:R-:W2:Y:S07]  /*3090*/  LDSM.16.M88.4 R32, [R211+0x1000] ;  /* 0x00100000d320783b */ /* 0x000eae0000000200 */
[C---:B-1----:R-:W-:Y:S08]  /*30a0*/  HMMA.16816.F32 R64, R48.reuse, R36, R64 ;  /* 0x000000243040723c */ /* 0x042ff00000001840 */
[C---:B------:R-:W-:Y:S01]  /*30b0*/  HMMA.16816.F32 R60, R48.reuse, R38, R60 ;  /* 0x00000026303c723c */ /* 0x040fe2000000183c */
[----:B------:R-:W1:Y:S07]  /*30c0*/  LDSM.16.M88.4 R36, [R210] ;  /* 0x00000000d224783b */ /* 0x000e6e0000000200 */
[C---:B----4-:R-:W-:Y:S08]  /*30d0*/  HMMA.16816.F32 R56, R48.reuse, R40, R56 ;  /* 0x000000283038723c */ /* 0x050ff00000001838 */
[C---:B------:R-:W-:Y:S01]  /*30e0*/  HMMA.16816.F32 R52, R48.reuse, R42, R52 ;  /* 0x0000002a3034723c */ /* 0x040fe20000001834 */
[----:B------:R-:W3:Y:S07]  /*30f0*/  LDSM.16.M88.4 R40, [R207+0x10800] ;  /* 0x01080000cf28783b */ /* 0x000eee0000000200 */
[C---:B------:R-:W-:Y:S08]  /*3100*/  HMMA.16816.F32 R8, R48.reuse, R68, R8 ;  /* 0x000000443008723c */ /* 0x040ff00000001808 */
[C---:B--2---:R-:W-:Y:S08]  /*3110*/  HMMA.16816.F32 R16, R48.reuse, R32, R16 ;  /* 0x000000203010723c */ /* 0x044ff00000001810 */
[C---:B------:R-:W-:Y:S01]  /*3120*/  HMMA.16816.F32 R12, R48.reuse, R34, R12 ;  /* 0x00000022300c723c */ /* 0x040fe2000000180c */
[----:B------:R-:W2:Y:S07]  /*3130*/  LDSM.16.M88.4 R32, [R207+0x11000] ;  /* 0x01100000cf20783b */ /* 0x000eae0000000200 */
[----:B------:R-:W-:Y:S01]  /*3140*/  HMMA.16816.F32 R88, R48, R70, R88 ;  /* 0x000000463058723c */ /* 0x000fe20000001858 */
[----:B------:R-:W4:Y:S04]  /*3150*/  LDSM.16.M88.4 R68, [R200+0x1800] ;  /* 0x00180000c844783b */ /* 0x000f280000000200 */
        /* <DEDUP_REMOVED lines=10> */
[C---:B------:R-:W-:Y:S07]  /*3200*/  HMMA.16816.F32 R8, R36.reuse, R92, R8 ;  /* 0x0000005c2408723c */ /* 0x040fee0000001808 */
[C---:B------:R-:W-:Y:S01]  /*3210*/  IADD3 R92, R0.reuse, 0x20, RZ ;  /* 0x00000020005c7810 */ /* 0x040fe20007ffe0ff */
        /* <DEDUP_REMOVED lines=23> */
[C---:B-----5:R-:W-:Y:S01]  /*3390*/  HMMA.16816.F32 R80, R48.reuse, R36, R8 ;  /* 0x000000243050723c */ /* 0x060fe20000001808 */
[----:B------:R-:W4:Y:S07]  /*33a0*/  LDSM.16.M88.4 R8, [R207+0x12000] ;  /* 0x01200000cf08783b */ /* 0x000f2e0000000200 */
[----:B------:R-:W-:Y:S01]  /*33b0*/  HMMA.16816.F32 R88, R48, R38, R88 ;  /* 0x000000263058723c */ /* 0x000fe20000001858 */
[----:B------:R-:W5:Y:S04]  /*33c0*/  LDSM.16.M88.4 R36, [R207+0x12800] ;  /* 0x01280000cf24783b */ /* 0x000f680000000200 */
[----:B------:R-:W2:Y:S03]  /*33d0*/  LDSM.16.M88.4 R48, [R207+0x13000] ;  /* 0x01300000cf30783b */ /* 0x000ea60000000200 */
[C---:B-1----:R-:W-:Y:S08]  /*33e0*/  HMMA.16816.F32 R64, R68.reuse, R44, R64 ;  /* 0x0000002c4440723c */ /* 0x042ff00000001840 */
[C---:B------:R-:W-:Y:S01]  /*33f0*/  HMMA.16816.F32 R60, R68.reuse, R46, R60 ;  /* 0x0000002e443c723c */ /* 0x040fe2000000183c */
[----:B------:R-:W1:Y:S07]  /*3400*/  LDSM.16.M88.4 R44, [R207+0x13800] ;  /* 0x01380000cf2c783b */ /* 0x000e6e0000000200 */
[C---:B------:R-:W-:Y:S08]  /*3410*/  HMMA.16816.F32 R16, R68.reuse, R72, R16 ;  /* 0x000000484410723c */ /* 0x040ff00000001810 */
[C---:B---3--:R-:W-:Y:S08]  /*3420*/  HMMA.16816.F32 R56, R68.reuse, R40, R56 ;  /* 0x000000284438723c */ /* 0x048ff00000001838 */
[C---:B------:R-:W-:Y:S01]  /*3430*/  HMMA.16816.F32 R52, R68.reuse, R42, R52 ;  /* 0x0000002a4434723c */ /* 0x040fe20000001834 */
[----:B------:R-:W-:Y:S07]  /*3440*/  LDSM.16.M88.4 R40, [R209+0x4000] ;  /* 0x00400000d128783b */ /* 0x000fee0000000200 */
[C---:B------:R-:W-:Y:S01]  /*3450*/  HMMA.16816.F32 R72, R68.reuse, R74, R12 ;  /* 0x0000004a4448723c */ /* 0x040fe2000000180c */
[----:B------:R-:W3:Y:S07]  /*3460*/  LDSM.16.M88.4 R12, [R200+0x2000] ;  /* 0x00200000c80c783b */ /* 0x000eee0000000200 */
[C---:B--2---:R-:W-:Y:S08]  /*3470*/  HMMA.16816.F32 R80, R68.reuse, R32, R80 ;  /* 0x000000204450723c */ /* 0x044ff00000001850 */
        /* <DEDUP_REMOVED lines=12> */
[C---:B-1----:R-:W-:Y:S08]  /*3540*/  HMMA.16816.F32 R80, R76.reuse, R44, R80 ;  /* 0x0000002c4c50723c */ /* 0x042ff00000001850 */
        /* <DEDUP_REMOVED lines=18> */
[C---:B-1----:R-:W-:Y:S01]  /*3670*/  HMMA.16816.F32 R68, R48.reuse, R76, R16 ;  /* 0x0000004c3044723c */ /* 0x042fe20000001810 */
[----:B------:R-:W-:Y:S07]  /*3680*/  LDSM.16.M88.4 R16, [R207+0x14000] ;  /* 0x01400000cf10783b */ /* 0x000fee0000000200 */
[C---:B------:R-:W-:Y:S01]  /*3690*/  HMMA.16816.F32 R72, R48.reuse, R78, R72 ;  /* 0x0000004e3048723c */ /* 0x040fe20000001848 */
[----:B------:R-:W-:Y:S07]  /*36a0*/  LDSM.16.M88.4 R76, [R200+0x5800] ;  /* 0x00580000c84c783b */ /* 0x000fee0000000200 */
[C---:B------:R-:W-:Y:S08]  /*36b0*/  HMMA.16816.F32 R56, R48.reuse, R44, R56 ;  /* 0x0000002c3038723c */ /* 0x040ff00000001838 */
[C---:B------:R-:W-:Y:S01]  /*36c0*/  HMMA.16816.F32 R52, R48.reuse, R46, R52 ;  /* 0x0000002e3034723c */ /* 0x040fe20000001834 */
[----:B------:R-:W1:Y:S07]  /*36d0*/  LDSM.16.M88.4 R44, [R210+0x8000] ;  /* 0x00800000d22c783b */ /* 0x000e6e0000000200 */
[C---:B--2---:R-:W-:Y:S08]  /*36e0*/  HMMA.16816.F32 R80, R48.reuse, R32, R80 ;  /* 0x000000203050723c */ /* 0x044ff00000001850 */
[----:B------:R-:W-:Y:S01]  /*36f0*/  HMMA.16816.F32 R88, R48, R34, R88 ;  /* 0x000000223058723c */ /* 0x000fe20000001858 */
[----:B------:R-:W-:Y:S04]  /*3700*/  LDSM.16.M88.4 R32, [R207+0x15000] ;  /* 0x01500000cf20783b */ /* 0x000fe80000000200 */
[----:B------:R-:W-:Y:S03]  /*3710*/  LDSM.16.M88.4 R48, [R200+0x4800] ;  /* 0x00480000c830783b */ /* 0x000fe60000000200 */
[C---:B---3--:R-:W-:Y:S08]  /*3720*/  HMMA.16816.F32 R64, R12.reuse, R8, R64 ;  /* 0x000000080c40723c */ /* 0x048ff00000001840 */
[C---:B------:R-:W-:Y:S01]  /*3730*/  HMMA.16816.F32 R60, R12.reuse, R10, R60 ;  /* 0x0000000a0c3c723c */ /* 0x040fe2000000183c */
[----:B------:R-:W2:Y:S07]  /*3740*/  LDSM.16.M88.4 R8, [R207+0x14800] ;  /* 0x01480000cf08783b */ /* 0x000eae0000000200 */
[C---:B----4-:R-:W-:Y:S08]  /*3750*/  HMMA.16816.F32 R68, R12.reuse, R36, R68 ;  /* 0x000000240c44723c */ /* 0x050ff00000001844 */
[C---:B------:R-:W-:Y:S01]  /*3760*/  HMMA.16816.F32 R72, R12.reuse, R38, R72 ;  /* 0x000000260c48723c */ /* 0x040fe20000001848 */
[----:B------:R-:W3:Y:S07]  /*3770*/  LDSM.16.M88.4 R36, [R207+0x15800] ;  /* 0x01580000cf24783b */ /* 0x000eee0000000200 */
[C---:B------:R-:W-:Y:S08]  /*3780*/  HMMA.16816.F32 R56, R12.reuse, R40, R56 ;  /* 0x000000280c38723c */ /* 0x040ff00000001838 */
[C---:B------:R-:W-:Y:S01]  /*3790*/  HMMA.16816.F32 R52, R12.reuse, R42, R52 ;  /* 0x0000002a0c34723c */ /* 0x040fe20000001834 */
[----:B------:R-:W-:Y:S07]  /*37a0*/  LDSM.16.M88.4 R40, [R209+0x8000] ;  /* 0x00800000d128783b */ /* 0x000fee0000000200 */
[C---:B------:R-:W-:Y:S07]  /*37b0*/  HMMA.16816.F32 R80, R12.reuse, R84, R80 ;  /* 0x000000540c50723c */ /* 0x040fee0000001850 */
[----:B------:R-:W-:Y:S01]  /*37c0*/  IADD3 R84, R0, 0x18, RZ ;  /* 0x0000001800547810 */ /* 0x000fe20007ffe0ff */
[----:B------:R-:W-:Y:S01]  /*37d0*/  HMMA.16816.F32 R88, R12, R86, R88 ;  /* 0x000000560c58723c */ /* 0x000fe20000001858 */
[----:B------:R-:W4:Y:S02]  /*37e0*/  LDSM.16.M88.4 R12, [R200+0x4000] ;  /* 0x00400000c80c783b */ /* 0x000f240000000200 */
[----:B------:R-:W-:-:S04]  /*37f0*/  ISETP.GE.AND P3, PT, R84, UR15, PT ;  /* 0x0000000f54007c0c */ /* 0x000fc8000bf66270 */
[C---:B------:R-:W-:Y:S01]  /*3800*/  IADD3 R86, R0.reuse, 0x19, RZ ;  /* 0x0000001900567810 */ /* 0x040fe20007ffe0ff */
[C---:B-1----:R-:W-:Y:S08]  /*3810*/  HMMA.16816.F32 R64, R44.reuse, R16, R64 ;  /* 0x000000102c40723c */ /* 0x042ff00000001840 */
        /* <DEDUP_REMOVED lines=24> */
[C---:B-1----:R-:W-:Y:S08]  /*39a0*/  HMMA.16816.F32 R68, R40.reuse, R16, R68 ;  /* 0x000000102844723c */ /* 0x042ff00000001844 */
[----:B------:R-:W-:Y:S01]  /*39b0*/  HMMA.16816.F32 R72, R40, R18, R72 ;  /* 0x000000122848723c */ /* 0x000fe20000001848 */
[----:B------:R-:W1:Y:S06]  /*39c0*/  LDSM.16.M88.4 R16, [R211+0x6000] ;  /* 0x00600000d310783b */ /* 0x000e6c0000000200 */
[----:B------:R-:W-:Y:S01]  /*39d0*/  IMAD.U32 R43, RZ, RZ, UR15 ;  /* 0x0000000fff2b7e24 */ /* 0x000fe2000f8e00ff */
[----:B--2---:R-:W-:Y:S01]  /*39e0*/  HMMA.16816.F32 R64, R32, R8, R64 ;  /* 0x000000082040723c */ /* 0x004fe20000001840 */
[----:B------:R-:W-:-:S03]  /*39f0*/  IADD3 R40, R0, 0x8, RZ ;  /* 0x0000000800287810 */ /* 0x000fc60007ffe0ff */
[----:B------:R-:W-:Y:S02]  /*3a00*/  IADD3 R43, R43, -UR16, R28 ;  /* 0x800000102b2b7c10 */ /* 0x000fe4000fffe01c */
[----:B------:R-:W-:Y:S02]  /*3a10*/  ISETP.GE.AND P0, PT, R40, UR15, PT ;  /* 0x0000000f28007c0c */ /* 0x000fe4000bf06270 */
[C---:B------:R-:W-:Y:S01]  /*3a20*/  HMMA.16816.F32 R60, R32.reuse, R10, R60 ;  /* 0x0000000a203c723c */ /* 0x040fe2000000183c */
[----:B------:R-:W2:Y:S01]  /*3a30*/  LDSM.16.M88.4 R8, [R211+0x6800] ;  /* 0x00680000d308783b */ /* 0x000ea20000000200 */
[C---:B------:R-:W-:Y:S02]  /*3a40*/  IMAD.IADD R77, R43.reuse, 0x1, -R106 ;  /* 0x000000012b4d7824 */ /* 0x040fe400078e0a6a */
[C---:B------:R-:W-:Y:S02]  /*3a50*/  IMAD.IADD R94, R43.reuse, 0x1, -R100 ;  /* 0x000000012b5e7824 */ /* 0x040fe400078e0a64 */
[C---:B------:R-:W-:Y:S01]  /*3a60*/  IMAD.IADD R85, R43.reuse, 0x1, -R104 ;  /* 0x000000012b557824 */ /* 0x040fe200078e0a68 */
[----:B------:R-:W-:Y:S01]  /*3a70*/  IABS R77, R77 ;  /* 0x0000004d004d7213 */ /* 0x000fe20000000000 */
[----:B---3--:R-:W-:Y:S01]  /*3a80*/  HMMA.16816.F32 R80, R32, R12, R80 ;  /* 0x0000000c2050723c */ /* 0x008fe20000001850 */
[----:B------:R-:W-:Y:S01]  /*3a90*/  IMAD.IADD R79, R43, 0x1, -R108 ;  /* 0x000000012b4f7824 */ /* 0x000fe200078e0a6c */
[----:B------:R-:W-:-:S02]  /*3aa0*/  IABS R94, R94 ;  /* 0x0000005e005e7213 */ /* 0x000fc40000000000 */
[----:B------:R-:W-:Y:S02]  /*3ab0*/  IABS R85, R85 ;  /* 0x0000005500557213 */ /* 0x000fe40000000000 */
[----:B------:R-:W-:Y:S02]  /*3ac0*/  IABS R79, R79 ;  /* 0x0000004f004f7213 */ /* 0x000fe40000000000 */
[C---:B------:R-:W-:Y:S01]  /*3ad0*/  HMMA.16816.F32 R88, R32.reuse, R14, R88 ;  /* 0x0000000e2058723c */ /* 0x040fe20000001858 */
[----:B------:R-:W3:Y:S01]  /*3ae0*/  LDSM.16.M88.4 R12, [R211+0x7000] ;  /* 0x00700000d30c783b */ /* 0x000ee20000000200 */
[----:B------:R-:W-:Y:S06]  /*3af0*/  I2F R94, R94 ;  /* 0x0000005e005e7306 */ /* 0x000fec0000201400 */
[C---:B------:R-:W-:Y:S02]  /*3b00*/  HMMA.16816.F32 R56, R32.reuse, R36, R56 ;  /* 0x000000242038723c */ /* 0x040fe40000001838 */
[----:B------:R-:W-:Y:S06]  /*3b10*/  I2F R116, R79 ;  /* 0x0000004f00747306 */ /* 0x000fec0000201400 */
[----:B------:R-:W-:Y:S08]  /*3b20*/  HMMA.16816.F32 R68, R32, R44, R68 ;  /* 0x0000002c2044723c */ /* 0x000ff00000001844 */
[----:B-1----:R-:W-:Y:S07]  /*3b30*/  HMMA.16816.F32 R64, R48, R16, R64 ;  /* 0x000000103040723c */ /* 0x002fee0000001840 */
[C---:B------:R-:W-:Y:S01]  /*3b40*/  IMAD.IADD R16, R43.reuse, 0x1, -R0 ;  /* 0x000000012b107824 */ /* 0x040fe200078e0a00 */
[----:B------:R-:W-:Y:S01]  /*3b50*/  HMMA.16816.F32 R52, R32, R38, R52 ;  /* 0x000000262034723c */ /* 0x000fe20000001834 */
[----:B------:R-:W-:Y:S01]  /*3b60*/  IMAD.IADD R17, R43, 0x1, -R22 ;  /* 0x000000012b117824 */ /* 0x000fe200078e0a16 */
[----:B------:R-:W-:Y:S02]  /*3b70*/  LDSM.16.M88.4 R36, [R210+0xc000] ;  /* 0x00c00000d224783b */ /* 0x000fe40000000200 */
[----:B------:R-:W-:-:S04]  /*3b80*/  IABS R16, R16 ;  /* 0x0000001000107213 */ /* 0x000fc80000000000 */
[----:B--2---:R-:W-:Y:S01]  /*3b90*/  HMMA.16816.F32 R56, R48, R8, R56 ;  /* 0x000000083038723c */ /* 0x004fe20000001838 */
[----:B------:R-:W-:Y:S01]  /*3ba0*/  IMAD.MOV.U32 R23, RZ, RZ, R16 ;  /* 0x000000ffff177224 */ /* 0x000fe200078e0010 */
[----:B------:R-:W-:-:S05]  /*3bb0*/  IABS R16, R17 ;  /* 0x0000001100107213 */ /* 0x000fca0000000000 */
[----:B------:R-:W-:Y:S01]  /*3bc0*/  IMAD.IADD R8, R43, 0x1, -R40 ;  /* 0x000000012b087824 */ /* 0x000fe200078e0a28 */
[----:B------:R-:W-:Y:S01]  /*3bd0*/  HMMA.16816.F32 R72, R32, R46, R72 ;  /* 0x0000002e2048723c */ /* 0x000fe20000001848 */
[----:B------:R-:W1:Y:S01]  /*3be0*/  LDSM.16.M88.4 R32, [R211+0x7800] ;  /* 0x00780000d320783b */ /* 0x000e620000000200 */
[----:B------:R-:W-:Y:S01]  /*3bf0*/  IMAD.MOV.U32 R20, RZ, RZ, R16 ;  /* 0x000000ffff147224 */ /* 0x000fe200078e0010 */
[----:B------:R-:W-:Y:S01]  /*3c00*/  I2F R23, R23 ;  /* 0x0000001700177306 */ /* 0x000fe20000201400 */
[----:B------:R-:W-:-:S03]  /*3c10*/  IABS R8, R8 ;  /* 0x0000000800087213 */ /* 0x000fc60000000000 */
[----:B------:R-:W-:Y:S01]  /*3c20*/  IADD3 R46, R0, 0x9, RZ ;  /* 0x00000009002e7810 */ /* 0x000fe20007ffe0ff */
[----:B------:R-:W-:Y:S01]  /*3c30*/  HMMA.16816.F32 R60, R48, R18, R60 ;  /* 0x00000012303c723c */ /* 0x000fe2000000183c */
[----:B------:R-:W2:Y:S01]  /*3c40*/  LDSM.16.M88.4 R16, [R207+0x16000] ;  /* 0x01600000cf10783b */ /* 0x000ea20000000200 */
[----:B------:R-:W-:Y:S01]  /*3c50*/  IMAD.MOV.U32 R41, RZ, RZ, R8 ;  /* 0x000000ffff297224 */ /* 0x000fe200078e0008 */
[----:B------:R-:W4:Y:S01]  /*3c60*/  I2F R20, R20 ;  /* 0x0000001400147306 */ /* 0x000f220000201400 */
[----:B------:R-:W-:Y:S01]  /*3c70*/  IMAD.IADD R9, R43, 0x1, -R46 ;  /* 0x000000012b097824 */ /* 0x000fe200078e0a2e */
[----:B------:R-:W-:-:S03]  /*3c80*/  ISETP.GE.AND P6, PT, R46, UR15, PT ;  /* 0x0000000f2e007c0c */ /* 0x000fc6000bfc6270 */
[C---:B---3--:R-:W-:Y:S01]  /*3c90*/  HMMA.16816.F32 R68, R48.reuse, R12, R68 ;  /* 0x0000000c3044723c */ /* 0x048fe20000001844 */
[----:B------:R-:W-:Y:S02]  /*3ca0*/  IABS R8, R9 ;  /* 0x0000000900087213 */ /* 0x000fe40000000000 */
[----:B------:R-:W-:Y:S03]  /*3cb0*/  I2F R41, R41 ;  /* 0x0000002900297306 */ /* 0x000fe60000201400 */
[----:B------:R-:W-:Y:S02]  /*3cc0*/  IMAD.MOV.U32 R42, RZ, RZ, R8 ;  /* 0x000000ffff2a7224 */ /* 0x000fe400078e0008 */
[C---:B------:R-:W-:Y:S01]  /*3cd0*/  IMAD.IADD R12, R43.reuse, 0x1, -R76 ;  /* 0x000000012b0c7824 */ /* 0x040fe200078e0a4c */
[----:B------:R-:W-:Y:S01]  /*3ce0*/  HMMA.16816.F32 R52, R48, R10, R52 ;  /* 0x0000000a3034723c */ /* 0x000fe20000001834 */
[----:B------:R-:W3:Y:S01]  /*3cf0*/  LDSM.16.M88.4 R8, [R207+0x16800] ;  /* 0x01680000cf08783b */ /* 0x000ee20000000200 */
[----:B------:R-:W-:Y:S01]  /*3d00*/  IMAD.IADD R13, R43, 0x1, -R78 ;  /* 0x000000012b0d7824 */ /* 0x000fe200078e0a4e */
[----:B------:R-:W-:Y:S01]  /*3d10*/  I2F R42, R42 ;  /* 0x0000002a002a7306 */ /* 0x000fe20000201400 */
[----:B------:R-:W-:-:S04]  /*3d20*/  IABS R12, R12 ;  /* 0x0000000c000c7213 */ /* 0x000fc80000000000 */
[----:B------:R-:W-:Y:S01]  /*3d30*/  HMMA.16816.F32 R72, R48, R14, R72 ;  /* 0x0000000e3048723c */ /* 0x000fe20000001848 */
[----:B------:R-:W-:Y:S01]  /*3d40*/  IMAD.MOV.U32 R31, RZ, RZ, R12 ;  /* 0x000000ffff1f7224 */ /* 0x000fe200078e000c */
[----:B------:R-:W-:Y:S01]  /*3d50*/  IABS R12, R13 ;  /* 0x0000000d000c7213 */ /* 0x000fe20000000000 */
[----:B------:R-:W-:-:S04]  /*3d60*/  IMAD.IADD R13, R43, 0x1, -R84 ;  /* 0x000000012b0d7824 */ /* 0x000fc800078e0a54 */
[----:B------:R-:W-:Y:S01]  /*3d70*/  IMAD.MOV.U32 R44, RZ, RZ, R12 ;  /* 0x000000ffff2c7224 */ /* 0x000fe200078e000c */
[----:B------:R-:W-:Y:S01]  /*3d80*/  IABS R12, R13 ;  /* 0x0000000d000c7213 */ /* 0x000fe20000000000 */
[----:B-1----:R-:W-:Y:S01]  /*3d90*/  HMMA.16816.F32 R80, R48, R32, R80 ;  /* 0x000000203050723c */ /* 0x002fe20000001850 */
[----:B------:R-:W-:Y:S03]  /*3da0*/  I2F R31, R31 ;  /* 0x0000001f001f7306 */ /* 0x000fe60000201400 */
[----:B------:R-:W-:Y:S02]  /*3db0*/  IMAD.MOV.U32 R45, RZ, RZ, R12 ;  /* 0x000000ffff2d7224 */ /* 0x000fe400078e000c */
[----:B------:R-:W1:Y:S01]  /*3dc0*/  LDSM.16.M88.4 R12, [R207+0x17000] ;  /* 0x01700000cf0c783b */ /* 0x000e620000000200 */
[----:B------:R-:W-:Y:S01]  /*3dd0*/  IMAD.IADD R32, R43, 0x1, -R86 ;  /* 0x000000012b207824 */ /* 0x000fe200078e0a56 */
[----:B--2---:R-:W-:Y:S01]  /*3de0*/  HMMA.16816.F32 R64, R36, R16, R64 ;  /* 0x000000102440723c */ /* 0x004fe20000001840 */
[----:B------:R-:W-:Y:S03]  /*3df0*/  I2F R44, R44 ;  /* 0x0000002c002c7306 */ /* 0x000fe60000201400 */
[----:B------:R-:W-:-:S03]  /*3e00*/  IABS R32, R32 ;  /* 0x0000002000207213 */ /* 0x000fc60000000000 */
[C---:B------:R-:W-:Y:S01]  /*3e10*/  IMAD.IADD R16, R43.reuse, 0x1, -R92 ;  /* 0x000000012b107824 */ /* 0x040fe200078e0a5c */
[----:B------:R-:W-:Y:S01]  /*3e20*/  HMMA.16816.F32 R88, R48, R34, R88 ;  /* 0x000000223058723c */ /* 0x000fe20000001858 */
[----:B------:R-:W-:Y:S01]  /*3e30*/  IMAD.IADD R17, R43, 0x1, -R96 ;  /* 0x000000012b117824 */ /* 0x000fe200078e0a60 */
[----:B------:R2:W-:Y:S02]  /*3e40*/  I2F R48, R32 ;  /* 0x0000002000307306 */ /* 0x0005e40000201400 */
[----:B------:R-:W-:-:S03]  /*3e50*/  IABS R16, R16 ;  /* 0x0000001000107213 */ /* 0x000fc60000000000 */
[C---:B------:R-:W-:Y:S01]  /*3e60*/  IMAD.IADD R51, R43.reuse, 0x1, -R102 ;  /* 0x000000012b337824 */ /* 0x040fe200078e0a66 */
[C---:B---3--:R-:W-:Y:S01]  /*3e70*/  HMMA.16816.F32 R56, R36.reuse, R8, R56 ;  /* 0x000000082438723c */ /* 0x048fe20000001838 */
[----:B------:R-:W-:Y:S01]  /*3e80*/  IMAD.MOV.U32 R47, RZ, RZ, R16 ;  /* 0x000000ffff2f7224 */ /* 0x000fe200078e0010 */
[----:B------:R-:W-:Y:S01]  /*3e90*/  IABS R16, R17 ;  /* 0x0000001100107213 */ /* 0x000fe20000000000 */
[----:B------:R-:W-:Y:S01]  /*3ea0*/  IMAD.IADD R49, R43, 0x1, -R98 ;  /* 0x000000012b317824 */ /* 0x000fe200078e0a62 */
[----:B------:R-:W-:Y:S01]  /*3eb0*/  IABS R112, R51 ;  /* 0x0000003300707213 */ /* 0x000fe20000000000 */
[----:B------:R-:W-:Y:S02]  /*3ec0*/  I2F R45, R45 ;  /* 0x0000002d002d7306 */ /* 0x000fe40000201400 */
[----:B------:R-:W-:Y:S01]  /*3ed0*/  IMAD.MOV.U32 R50, RZ, RZ, R16 ;  /* 0x000000ffff327224 */ /* 0x000fe200078e0010 */
[----:B------:R-:W-:Y:S01]  /*3ee0*/  HMMA.16816.F32 R52, R36, R10, R52 ;  /* 0x0000000a2434723c */ /* 0x000fe20000001834 */
[----:B------:R-:W-:Y:S01]  /*3ef0*/  LDSM.16.M88.4 R8, [R200+0x6000] ;  /* 0x00600000c808783b */ /* 0x000fe20000000200 */
[----:B------:R-:W-:-:S03]  /*3f00*/  IABS R49, R49 ;  /* 0x0000003100317213 */ /* 0x000fc60000000000 */
[----:B--2---:R-:W2:Y:S01]  /*3f10*/  LDSM.16.M88.4 R32, [R209+0xc000] ;  /* 0x00c00000d120783b */ /* 0x004ea20000000200 */
[----:B------:R3:W-:Y:S02]  /*3f20*/  I2F R51, R77 ;  /* 0x0000004d00337306 */ /* 0x0007e40000201400 */
[C---:B------:R-:W-:Y:S01]  /*3f30*/  HMMA.16816.F32 R60, R36.reuse, R18, R60 ;  /* 0x00000012243c723c */ /* 0x040fe2000000183c */
[----:B------:R-:W5:Y:S05]  /*3f40*/  LDSM.16.M88.4 R16, [R207+0x17800] ;  /* 0x01780000cf10783b */ /* 0x000f6a0000000200 */
[----:B------:R-:W-:Y:S02]  /*3f50*/  I2F R47, R47 ;  /* 0x0000002f002f7306 */ /* 0x000fe40000201400 */
[----:B-1----:R-:W-:Y:S01]  /*3f60*/  HMMA.16816.F32 R68, R36, R12, R68 ;  /* 0x0000000c2444723c */ /* 0x002fe20000001844 */
[----:B---3--:R-:W-:-:S05]  /*3f70*/  IADD3 R77, R43, 0x8, RZ ;  /* 0x000000082b4d7810 */ /* 0x008fca0007ffe0ff */
[----:B------:R-:W-:Y:S02]  /*3f80*/  I2F R50, R50 ;  /* 0x0000003200327306 */ /* 0x000fe40000201400 */
[----:B------:R-:W-:Y:S01]  /*3f90*/  HMMA.16816.F32 R72, R36, R14, R72 ;  /* 0x0000000e2448723c */ /* 0x000fe20000001848 */
[----:B------:R-:W1:Y:S01]  /*3fa0*/  LDSM.16.M88.4 R12, [R200+0x6800] ;  /* 0x00680000c80c783b */ /* 0x000e620000000200 */
[----:B------:R-:W-:-:S04]  /*3fb0*/  IMAD.IADD R84, R77, 0x1, -R84 ;  /* 0x000000014d547824 */ /* 0x000fc800078e0a54 */
[----:B------:R-:W-:Y:S01]  /*3fc0*/  I2F R112, R112 ;  /* 0x0000007000707306 */ /* 0x000fe20000201400 */
[----:B------:R-:W-:-:S07]  /*3fd0*/  IABS R84, R84 ;  /* 0x0000005400547213 */ /* 0x000fce0000000000 */
[----:B------:R-:W-:Y:S01]  /*3fe0*/  I2F R49, R49 ;  /* 0x0000003100317306 */ /* 0x000fe20000201400 */
[----:B--2---:R-:W-:Y:S07]  /*3ff0*/  HMMA.16816.F32 R64, R32, R8, R64 ;  /* 0x000000082040723c */ /* 0x004fee0000001840 */
[----:B------:R-:W-:Y:S01]  /*4000*/  I2F R43, R85 ;  /* 0x00000055002b7306 */ /* 0x000fe20000201400 */
[----:B------:R-:W-:Y:S01]  /*4010*/  IMAD.IADD R8, R77, 0x1, -R46 ;  /* 0x000000014d087824 */ /* 0x000fe200078e0a2e */
[----:B-----5:R-:W-:Y:S04]  /*4020*/  HMMA.16816.F32 R80, R36, R16, R80 ;  /* 0x000000102450723c */ /* 0x020fe80000001850 */
[----:B------:R-:W-:-:S03]  /*4030*/  IABS R8, R8 ;  /* 0x0000000800087213 */ /* 0x000fc60000000000 */
[C---:B------:R-:W-:Y:S01]  /*4040*/  IMAD.IADD R16, R77.reuse, 0x1, -R0 ;  /* 0x000000014d107824 */ /* 0x040fe200078e0a00 */
[----:B------:R-:W-:Y:S01]  /*4050*/  HMMA.16816.F32 R88, R36, R18, R88 ;  /* 0x000000122458723c */ /* 0x000fe20000001858 */
[----:B------:R-:W-:-:S03]  /*4060*/  IMAD.IADD R0, R77, 0x1, -R76 ;  /* 0x000000014d007824 */ /* 0x000fc600078e0a4c */
[----:B------:R-:W-:-:S03]  /*4070*/  IABS R16, R16 ;  /* 0x0000001000107213 */ /* 0x000fc60000000000 */
[C---:B------:R-:W-:Y:S01]  /*4080*/  IMAD.IADD R18, R77.reuse, 0x1, -R22 ;  /* 0x000000014d127824 */ /* 0x040fe200078e0a16 */
[C---:B------:R-:W-:Y:S01]  /*4090*/  HMMA.16816.F32 R60, R32.reuse, R10, R60 ;  /* 0x0000000a203c723c */ /* 0x040fe2000000183c */
[----:B------:R-:W-:Y:S01]  /*40a0*/  IMAD.MOV.U32 R22, RZ, RZ, R8 ;  /* 0x000000ffff167224 */ /* 0x000fe200078e0008 */
[----:B------:R-:W-:Y:S01]  /*40b0*/  IABS R39, R0 ;  /* 0x0000000000277213 */ /* 0x000fe20000000000 */
[----:B------:R-:W2:Y:S01]  /*40c0*/  LDSM.16.M88.4 R8, [R200+0x7000] ;  /* 0x00700000c808783b */ /* 0x000ea20000000200 */
[----:B------:R-:W-:Y:S01]  /*40d0*/  IMAD.MOV.U32 R17, RZ, RZ, R16 ;  /* 0x000000ffff117224 */ /* 0x000fe200078e0010 */
[----:B------:R-:W-:Y:S01]  /*40e0*/  IABS R16, R18 ;  /* 0x0000001200107213 */ /* 0x000fe20000000000 */
[C---:B------:R-:W-:Y:S01]  /*40f0*/  IMAD.IADD R18, R77.reuse, 0x1, -R40 ;  /* 0x000000014d127824 */ /* 0x040fe200078e0a28 */
[----:B------:R-:W3:Y:S01]  /*4100*/  I2F R22, R22 ;  /* 0x0000001600167306 */ /* 0x000ee20000201400 */
[----:B-1----:R-:W-:Y:S01]  /*4110*/  HMMA.16816.F32 R56, R32, R12, R56 ;  /* 0x0000000c2038723c */ /* 0x002fe20000001838 */
[----:B------:R-:W-:-:S02]  /*4120*/  IMAD.IADD R0, R77, 0x1, -R78 ;  /* 0x000000014d007824 */ /* 0x000fc400078e0a4e */
[----:B------:R-:W-:Y:S01]  /*4130*/  IABS R37, R18 ;  /* 0x0000001200257213 */ /* 0x000fe20000000000 */
[----:B----4-:R-:W-:Y:S02]  /*4140*/  FFMA.FTZ R65, R20, -UR4, R65 ;  /* 0x8000000414417c23 */ /* 0x010fe40008010041 */
[----:B------:R-:W-:Y:S01]  /*4150*/  IABS R0, R0 ;  /* 0x0000000000007213 */ /* 0x000fe20000000000 */
[----:B------:R-:W1:Y:S01]  /*4160*/  I2F R17, R17 ;  /* 0x0000001100117306 */ /* 0x000e620000201400 */
[----:B------:R-:W-:Y:S01]  /*4170*/  HMMA.16816.F32 R52, R32, R14, R52 ;  /* 0x0000000e2034723c */ /* 0x000fe20000001834 */
[----:B------:R-:W4:Y:S01]  /*4180*/  LDSM.16.M88.4 R12, [R200+0x7800] ;  /* 0x00780000c80c783b */ /* 0x000f220000000200 */
[----:B------:R-:W-:Y:S01]  /*4190*/  IMAD.IADD R38, R77, 0x1, -R96 ;  /* 0x000000014d267824 */ /* 0x000fe200078e0a60 */
[----:B------:R-:W-:-:S04]  /*41a0*/  DEPBAR.LE SB0, 0x0 ;  /* 0x000080000000791a */ /* 0x000fc80000000000 */
[----:B------:R5:W5:Y:S01]  /*41b0*/  I2F R18, R16 ;  /* 0x0000001000127306 */ /* 0x000b620000201400 */
[----:B---3--:R-:W-:Y:S01]  /*41c0*/  FFMA.FTZ R22, R22, -UR4, R63 ;  /* 0x8000000416167c23 */ /* 0x008fe2000801003f */
[----:B------:R-:W-:Y:S01]  /*41d0*/  IABS R38, R38 ;  /* 0x0000002600267213 */ /* 0x000fe20000000000 */
[----:B------:R-:W-:-:S03]  /*41e0*/  FFMA.FTZ R40, R42, -UR4, R61 ;  /* 0x800000042a287c23 */ /* 0x000fc6000801003d */
[----:B------:R-:W-:Y:S02]  /*41f0*/  FSEL R42, R22, -INF , !P6 ;  /* 0xff800000162a7808 */ /* 0x000fe40007000000 */
[----:B------:R-:W3:Y:S01]  /*4200*/  I2F R37, R37 ;  /* 0x0000002500257306 */ /* 0x000ee20000201400 */
[----:B-1----:R-:W-:Y:S01]  /*4210*/  FFMA.FTZ R17, R17, -UR4, R66 ;  /* 0x8000000411117c23 */ /* 0x002fe20008010042 */
[----:B------:R-:W-:Y:S01]  /*4220*/  FSEL R40, R40, -INF , !P6 ;  /* 0xff80000028287808 */ /* 0x000fe20007000000 */
[----:B------:R-:W-:Y:S01]  /*4230*/  FFMA.FTZ R31, R31, -UR4, R56 ;  /* 0x800000041f1f7c23 */ /* 0x000fe20008010038 */
[----:B------:R-:W-:Y:S02]  /*4240*/  ISETP.GE.AND P6, PT, R98, UR15, PT ;  /* 0x0000000f62007c0c */ /* 0x000fe4000bfc6270 */
[----:B------:R-:W-:Y:S01]  /*4250*/  FSEL R36, R17, -INF , !P2 ;  /* 0xff80000011247808 */ /* 0x000fe20005000000 */
[----:B-----5:R-:W-:Y:S01]  /*4260*/  FFMA.FTZ R16, R23, -UR4, R64 ;  /* 0x8000000417107c23 */ /* 0x020fe20008010040 */
[----:B------:R-:W-:Y:S01]  /*4270*/  FSEL R17, R65, -INF , !P1 ;  /* 0xff80000041117808 */ /* 0x000fe20004800000 */
[----:B------:R-:W-:Y:S01]  /*4280*/  FFMA.FTZ R19, R18, -UR4, R67 ;  /* 0x8000000412137c23 */ /* 0x000fe20008010043 */
[----:B------:R1:W5:Y:S01]  /*4290*/  I2F R20, R0 ;  /* 0x0000000000147306 */ /* 0x0003620000201400 */
[C---:B--2---:R-:W-:Y:S01]  /*42a0*/  HMMA.16816.F32 R68, R32.reuse, R8, R68 ;  /* 0x000000082044723c */ /* 0x044fe20000001844 */
[----:B------:R-:W-:Y:S01]  /*42b0*/  FSEL R16, R16, -INF , !P2 ;  /* 0xff80000010107808 */ /* 0x000fe20005000000 */
[----:B------:R-:W-:Y:S01]  /*42c0*/  FFMA.FTZ R18, R41, -UR4, R60 ;  /* 0x8000000429127c23 */ /* 0x000fe2000801003c */
[----:B------:R-:W-:Y:S01]  /*42d0*/  ISETP.GE.AND P2, PT, R86, UR15, PT ;  /* 0x0000000f56007c0c */ /* 0x000fe2000bf46270 */
[----:B------:R-:W-:Y:S01]  /*42e0*/  IMAD.IADD R86, R77, 0x1, -R86 ;  /* 0x000000014d567824 */ /* 0x000fe200078e0a56 */
[----:B------:R-:W-:Y:S01]  /*42f0*/  FSEL R19, R19, -INF , !P1 ;  /* 0xff80000013137808 */ /* 0x000fe20004800000 */
[----:B---3--:R-:W-:Y:S01]  /*4300*/  FFMA.FTZ R46, R37, -UR4, R62 ;  /* 0x80000004252e7c23 */ /* 0x008fe2000801003e */
[----:B------:R-:W-:Y:S01]  /*4310*/  ISETP.GE.AND P1, PT, R92, UR15, PT ;  /* 0x0000000f5c007c0c */ /* 0x000fe2000bf26270 */
[C---:B------:R-:W-:Y:S01]  /*4320*/  IMAD.IADD R92, R77.reuse, 0x1, -R92 ;  /* 0x000000014d5c7824 */ /* 0x040fe200078e0a5c */
[----:B------:R-:W2:Y:S01]  /*4330*/  I2F R23, R84 ;  /* 0x0000005400177306 */ /* 0x000ea20000201400 */
[C---:B------:R-:W-:Y:S01]  /*4340*/  IMAD.IADD R8, R77.reuse, 0x1, -R98 ;  /* 0x000000014d087824 */ /* 0x040fe200078e0a62 */
[----:B------:R-:W-:Y:S01]  /*4350*/  HMMA.16816.F32 R72, R32, R10, R72 ;  /* 0x0000000a2048723c */ /* 0x000fe20000001848 */
[----:B------:R-:W-:Y:S01]  /*4360*/  IMAD.IADD R9, R77, 0x1, -R100 ;  /* 0x000000014d097824 */ /* 0x000fe200078e0a64 */
[----:B------:R-:W-:-:S02]  /*4370*/  IABS R37, R92 ;  /* 0x0000005c00257213 */ /* 0x000fc40000000000 */
[----:B-1----:R-:W-:Y:S02]  /*4380*/  IABS R0, R86 ;  /* 0x0000005600007213 */ /* 0x002fe40000000000 */
[----:B------:R-:W-:Y:S01]  /*4390*/  IABS R8, R8 ;  /* 0x0000000800087213 */ /* 0x000fe20000000000 */
[----:B------:R1:W-:Y:S01]  /*43a0*/  I2F R22, R38 ;  /* 0x0000002600167306 */ /* 0x0003e20000201400 */
[C---:B----4-:R-:W-:Y:S01]  /*43b0*/  HMMA.16816.F32 R80, R32.reuse, R12, R80 ;  /* 0x0000000c2050723c */ /* 0x050fe20000001850 */
[----:B------:R-:W-:Y:S01]  /*43c0*/  IABS R11, R9 ;  /* 0x00000009000b7213 */ /* 0x000fe20000000000 */
[----:B-----5:R-:W-:Y:S01]  /*43d0*/  FFMA.FTZ R10, R20, -UR4, R59 ;  /* 0x80000004140a7c23 */ /* 0x020fe2000801003b */
[----:B------:R-:W-:Y:S01]  /*43e0*/  FSEL R18, R18, -INF , !P0 ;  /* 0xff80000012127808 */ /* 0x000fe20004000000 */
[----:B------:R-:W-:Y:S01]  /*43f0*/  IMAD.MOV.U32 R41, RZ, RZ, R8 ;  /* 0x000000ffff297224 */ /* 0x000fe200078e0008 */
[----:B------:R-:W-:Y:S01]  /*4400*/  FSEL R46, R46, -INF , !P0 ;  /* 0xff8000002e2e7808 */ /* 0x000fe20004000000 */
[----:B------:R-:W-:Y:S01]  /*4410*/  FFMA.FTZ R8, R44, -UR4, R57 ;  /* 0x800000042c087c23 */ /* 0x000fe20008010039 */
[----:B------:R-:W3:Y:S01]  /*4420*/  I2F R0, R0 ;  /* 0x0000000000007306 */ /* 0x000ee20000201400 */
[----:B------:R-:W-:Y:S01]  /*4430*/  IMAD.IADD R44, R77, 0x1, -R106 ;  /* 0x000000014d2c7824 */ /* 0x000fe200078e0a6a */
[----:B------:R-:W-:Y:S01]  /*4440*/  HMMA.16816.F32 R88, R32, R14, R88 ;  /* 0x0000000e2058723c */ /* 0x000fe20000001858 */
[----:B------:R-:W-:Y:S01]  /*4450*/  IMAD.MOV.U32 R20, RZ, RZ, R11 ;  /* 0x000000ffff147224 */ /* 0x000fe200078e000b */
[----:B------:R-:W-:Y:S01]  /*4460*/  ISETP.GE.AND P0, PT, R96, UR15, PT ;  /* 0x0000000f60007c0c */ /* 0x000fe2000bf06270 */
[----:B------:R-:W-:Y:S01]  /*4470*/  FFMA.FTZ R47, R47, -UR4, R68 ;  /* 0x800000042f2f7c23 */ /* 0x000fe20008010044 */
[----:B------:R-:W-:Y:S01]  /*4480*/  IABS R11, R44 ;  /* 0x0000002c000b7213 */ /* 0x000fe20000000000 */
[----:B--2---:R-:W-:Y:S01]  /*4490*/  FFMA.FTZ R44, R23, -UR4, R54 ;  /* 0x80000004172c7c23 */ /* 0x004fe20008010036 */
[----:B------:R-:W2:Y:S01]  /*44a0*/  I2F R37, R37 ;  /* 0x0000002500257306 */ /* 0x000ea20000201400 */
[----:B-1----:R-:W-:Y:S01]  /*44b0*/  FSEL R38, R31, -INF , !P5 ;  /* 0xff8000001f267808 */ /* 0x002fe20006800000 */
[----:B------:R-:W-:Y:S01]  /*44c0*/  IMAD.IADD R31, R77, 0x1, -R102 ;  /* 0x000000014d1f7824 */ /* 0x000fe200078e0a66 */
[----:B------:R-:W-:Y:S01]  /*44d0*/  FSEL R114, R47, -INF , !P1 ;  /* 0xff8000002f727808 */ /* 0x000fe20004800000 */
[C---:B------:R-:W-:Y:S01]  /*44e0*/  IMAD.IADD R23, R77.reuse, 0x1, -R104 ;  /* 0x000000014d177824 */ /* 0x040fe200078e0a68 */
[----:B------:R-:W-:Y:S01]  /*44f0*/  FSEL R8, R8, -INF , !P4 ;  /* 0xff80000008087808 */ /* 0x000fe20006000000 */
[----:B------:R-:W-:Y:S01]  /*4500*/  IMAD.IADD R77, R77, 0x1, -R108 ;  /* 0x000000014d4d7824 */ /* 0x000fe200078e0a6c */
[----:B------:R-:W-:Y:S01]  /*4510*/  IABS R13, R31 ;  /* 0x0000001f000d7213 */ /* 0x000fe20000000000 */
[----:B---3--:R-:W-:Y:S01]  /*4520*/  FFMA.FTZ R0, R0, -UR4, R55 ;  /* 0x8000000400007c23 */ /* 0x008fe20008010037 */
[----:B------:R-:W1:Y:S01]  /*4530*/  I2F R39, R39 ;  /* 0x0000002700277306 */ /* 0x000e620000201400 */
[----:B------:R-:W-:Y:S01]  /*4540*/  IABS R23, R23 ;  /* 0x0000001700177213 */ /* 0x000fe20000000000 */
[----:B------:R-:W-:Y:S01]  /*4550*/  FFMA.FTZ R50, R50, -UR4, R69 ;  /* 0x8000000432327c23 */ /* 0x000fe20008010045 */
[----:B------:R-:W-:Y:S01]  /*4560*/  IABS R77, R77 ;  /* 0x0000004d004d7213 */ /* 0x000fe20000000000 */
[----:B------:R-:W-:Y:S01]  /*4570*/  FFMA.FTZ R22, R22, -UR4, R71 ;  /* 0x8000000416167c23 */ /* 0x000fe20008010047 */
[----:B------:R-:W-:Y:S01]  /*4580*/  FSEL R32, R0, -INF , !P2 ;  /* 0xff80000000207808 */ /* 0x000fe20005000000 */
[----:B------:R-:W-:Y:S01]  /*4590*/  FFMA.FTZ R81, R112, -UR4, R81 ;  /* 0x8000000470517c23 */ /* 0x000fe20008010051 */
[----:B------:R-:W-:Y:S01]  /*45a0*/  FSEL R112, R50, -INF , !P0 ;  /* 0xff80000032707808 */ /* 0x000fe20004000000 */
[----:B--2---:R-:W-:Y:S01]  /*45b0*/  FFMA.FTZ R37, R37, -UR4, R70 ;  /* 0x8000000425257c23 */ /* 0x004fe20008010046 */
[----:B------:R-:W2:Y:S01]  /*45c0*/  I2F R20, R20 ;  /* 0x0000001400147306 */ /* 0x000ea20000201400 */
[----:B------:R-:W-:Y:S01]  /*45d0*/  FFMA.FTZ R12, R45, -UR4, R52 ;  /* 0x800000042d0c7c23 */ /* 0x000fe20008010034 */
[----:B------:R-:W-:Y:S01]  /*45e0*/  FSEL R10, R10, -INF , !P4 ;  /* 0xff8000000a0a7808 */ /* 0x000fe20006000000 */
[----:B------:R-:W-:Y:S01]  /*45f0*/  FFMA.FTZ R34, R48, -UR4, R53 ;  /* 0x8000000430227c23 */ /* 0x000fe20008010035 */
[----:B------:R-:W-:Y:S01]  /*4600*/  FSEL R110, R37, -INF , !P1 ;  /* 0xff800000256e7808 */ /* 0x000fe20004800000 */
[----:B------:R-:W-:Y:S01]  /*4610*/  FFMA.FTZ R49, R49, -UR4, R72 ;  /* 0x8000000431317c23 */ /* 0x000fe20008010048 */
[----:B------:R-:W-:Y:S01]  /*4620*/  ISETP.GE.AND P1, PT, R108, UR15, PT ;  /* 0x0000000f6c007c0c */ /* 0x000fe2000bf26270 */
[----:B-1----:R-:W-:Y:S01]  /*4630*/  FFMA.FTZ R39, R39, -UR4, R58 ;  /* 0x8000000427277c23 */ /* 0x002fe2000801003a */
[----:B------:R-:W1:Y:S01]  /*4640*/  I2F R9, R41 ;  /* 0x0000002900097306 */ /* 0x000e620000201400 */
[----:B------:R-:W-:Y:S01]  /*4650*/  FSEL R108, R22, -INF , !P0 ;  /* 0xff800000166c7808 */ /* 0x000fe20004000000 */
[----:B------:R-:W-:Y:S01]  /*4660*/  FFMA.FTZ R73, R94, -UR4, R73 ;  /* 0x800000045e497c23 */ /* 0x000fe20008010049 */
[----:B------:R-:W-:Y:S01]  /*4670*/  PLOP3.LUT P0, PT, PT, PT, UP0, 0x80, 0x0 ;  /* 0x000000000000781c */ /* 0x000fe20003f0f008 */
[----:B------:R-:W-:Y:S01]  /*4680*/  FFMA.FTZ R51, R51, -UR4, R80 ;  /* 0x8000000433337c23 */ /* 0x000fe20008010050 */
[----:B------:R-:W-:Y:S01]  /*4690*/  FSEL R56, R39, -INF , !P5 ;  /* 0xff80000027387808 */ /* 0x000fe20006800000 */
[----:B------:R-:W-:Y:S01]  /*46a0*/  FFMA.FTZ R43, R43, -UR4, R88 ;  /* 0x800000042b2b7c23 */ /* 0x000fe20008010058 */
[----:B------:R-:W-:Y:S01]  /*46b0*/  FSEL R12, R12, -INF , !P3 ;  /* 0xff8000000c0c7808 */ /* 0x000fe20005800000 */
[----:B------:R-:W3:Y:S01]  /*46c0*/  I2F R11, R11 ;  /* 0x0000000b000b7306 */ /* 0x000ee20000201400 */
[----:B--2---:R-:W-:Y:S01]  /*46d0*/  FFMA.FTZ R75, R20, -UR4, R75 ;  /* 0x80000004144b7c23 */ /* 0x004fe2000801004b */
[----:B------:R-:W-:Y:S01]  /*46e0*/  FSEL R44, R44, -INF , !P3 ;  /* 0xff8000002c2c7808 */ /* 0x000fe20005800000 */
[----:B------:R-:W-:Y:S01]  /*46f0*/  FFMA.FTZ R89, R116, -UR4, R89 ;  /* 0x8000000474597c23 */ /* 0x000fe20008010059 */
[----:B------:R-:W-:-:S02]  /*4700*/  FSEL R34, R34, -INF , !P2 ;  /* 0xff80000022227808 */ /* 0x000fc40005000000 */
[----:B------:R-:W-:Y:S02]  /*4710*/  ISETP.GE.AND P5, PT, R100, UR15, PT ;  /* 0x0000000f64007c0c */ /* 0x000fe4000bfa6270 */
[----:B------:R-:W2:Y:S01]  /*4720*/  I2F R14, R13 ;  /* 0x0000000d000e7306 */ /* 0x000ea20000201400 */
[----:B-1----:R-:W-:Y:S01]  /*4730*/  FFMA.FTZ R9, R9, -UR4, R74 ;  /* 0x8000000409097c23 */ /* 0x002fe2000801004a */
[----:B------:R-:W-:Y:S02]  /*4740*/  ISETP.GE.AND P4, PT, R106, UR15, PT ;  /* 0x0000000f6a007c0c */ /* 0x000fe4000bf86270 */
[----:B------:R-:W-:Y:S02]  /*4750*/  ISETP.GE.AND P3, PT, R102, UR15, PT ;  /* 0x0000000f66007c0c */ /* 0x000fe4000bf66270 */
[----:B------:R-:W-:Y:S02]  /*4760*/  ISETP.GE.AND P2, PT, R104, UR15, PT ;  /* 0x0000000f68007c0c */ /* 0x000fe4000bf46270 */
[----:B------:R-:W1:Y:S01]  /*4770*/  I2F R15, R23 ;  /* 0x00000017000f7306 */ /* 0x000e620000201400 */
[----:B---3--:R-:W-:Y:S01]  /*4780*/  FFMA.FTZ R11, R11, -UR4, R82 ;  /* 0x800000040b0b7c23 */ /* 0x008fe20008010052 */
[----:B------:R-:W-:-:S02]  /*4790*/  FSEL R106, R49, -INF , !P6 ;  /* 0xff800000316a7808 */ /* 0x000fc40007000000 */
[----:B------:R-:W-:Y:S02]  /*47a0*/  FSEL R102, R9, -INF , !P6 ;  /* 0xff80000009667808 */ /* 0x000fe40007000000 */
[----:B------:R-:W-:Y:S02]  /*47b0*/  FSEL R104, R73, -INF , !P5 ;  /* 0xff80000049687808 */ /* 0x000fe40006800000 */
[----:B------:R-:W3:Y:S01]  /*47c0*/  I2F R0, R77 ;  /* 0x0000004d00007306 */ /* 0x000ee20000201400 */
[----:B--2---:R-:W-:Y:S01]  /*47d0*/  FFMA.FTZ R14, R14, -UR4, R83 ;  /* 0x800000040e0e7c23 */ /* 0x004fe20008010053 */
[----:B------:R-:W-:Y:S02]  /*47e0*/  FSEL R98, R75, -INF , !P5 ;  /* 0xff8000004b627808 */ /* 0x000fe40006800000 */
[----:B------:R-:W-:Y:S02]  /*47f0*/  FSEL R100, R51, -INF , !P4 ;  /* 0xff80000033647808 */ /* 0x000fe40006000000 */
[----:B------:R-:W-:Y:S01]  /*4800*/  FSEL R94, R11, -INF , !P4 ;  /* 0xff8000000b5e7808 */ /* 0x000fe20006000000 */
[----:B-1----:R-:W-:Y:S01]  /*4810*/  FFMA.FTZ R90, R15, -UR4, R90 ;  /* 0x800000040f5a7c23 */ /* 0x002fe2000801005a */
[----:B------:R-:W-:-:S02]  /*4820*/  FSEL R96, R81, -INF , !P3 ;  /* 0xff80000051607808 */ /* 0x000fc40005800000 */
[----:B------:R-:W-:Y:S02]  /*4830*/  FSEL R92, R14, -INF , !P3 ;  /* 0xff8000000e5c7808 */ /* 0x000fe40005800000 */
[----:B------:R-:W-:Y:S02]  /*4840*/  FSEL R236, R43, -INF , !P2 ;  /* 0xff8000002bec7808 */ /* 0x000fe40005000000 */
[----:B------:R-:W-:Y:S01]  /*4850*/  FSEL R124, R90, -INF , !P2 ;  /* 0xff8000005a7c7808 */ /* 0x000fe20005000000 */
[----:B---3--:R-:W-:Y:S01]  /*4860*/  FFMA.FTZ R20, R0, -UR4, R91 ;  /* 0x8000000400147c23 */ /* 0x008fe2000801005b */
        /* <DEDUP_REMOVED lines=74> */
.L_x_1608:
[----:B------:R-:W-:Y:S05]  /*4d10*/  BSYNC B0 ;  /* 0x0000000000007941 */ /* 0x000fea0003800000 */
.L_x_1607:
[----:B------:R-:W0:Y:S02]  /*4d20*/  LDGDEPBAR ;  /* 0x00000000000079af */ /* 0x000e240000000000 */
.L_x_1606:
[----:B------:R-:W-:Y:S01]  /*4d30*/  FMNMX.FTZ R11, R36, R19, !PT ;  /* 0x00000013240b7209 */ /* 0x000fe20007810000 */
[----:B-1----:R-:W-:Y:S01]  /*4d40*/  IMAD.U32 R14, RZ, RZ, UR13 ;  /* 0x0000000dff0e7e24 */ /* 0x002fe2000f8e00ff */
[----:B------:R-:W-:Y:S01]  /*4d50*/  FMNMX.FTZ R9, R16, R17, !PT ;  /* 0x0000001110097209 */ /* 0x000fe20007810000 */
[----:B------:R-:W-:Y:S01]  /*4d60*/  USHF.L.U32 UR6, UR29, 0x1, URZ ;  /* 0x000000011d067899 */ /* 0x000fe2000800063f */
[----:B------:R-:W-:Y:S01]  /*4d70*/  FMNMX.FTZ R11, R46, R11, !PT ;  /* 0x0000000b2e0b7209 */ /* 0x000fe20007810000 */
[----:B------:R-:W-:Y:S01]  /*4d80*/  IMAD R23, R14, 0x8, R7 ;  /* 0x000000080e177824 */ /* 0x000fe200078e0207 */
        /* <DEDUP_REMOVED lines=35> */
[C---:B------:R-:W-:Y:S01]  /*4fc0*/  IMAD R204, R3.reuse, 0x2, R206 ;  /* 0x0000000203cc7824 */ /* 0x040fe200078e02ce */
        /* <DEDUP_REMOVED lines=17> */
[----:B------:R-:W-:Y:S02]  /*50e0*/  LOP3.LUT R22, R2, UR22, RZ, 0x3c, !PT ;  /* 0x0000001602167c12 */ /* 0x000fe4000f8e3cff */
[----:B------:R-:W-:Y:S01]  /*50f0*/  LOP3.LUT R48, R169, UR5, RZ, 0x3c, !PT ;  /* 0x00000005a9307c12 */ /* 0x000fe2000f8e3cff */
[----:B------:R-:W1:Y:S01]  /*5100*/  SHFL.BFLY PT, R11, R6, 0x2, 0x1f ;  /* 0x0c401f00060b7f89 */ /* 0x000e6200000e0000 */
[----:B------:R-:W-:Y:S01]  /*5110*/  LOP3.LUT R84, R87, R22, RZ, 0x3c, !PT ;  /* 0x0000001657547212 */ /* 0x000fe200078e3cff */
[----:B------:R-:W-:Y:S01]  /*5120*/  UIADD3 UR5, UR23, -0x4498517b, URZ ;  /* 0xbb67ae8517057890 */ /* 0x000fe2000fffe03f */
[----:B------:R-:W-:Y:S01]  /*5130*/  LOP3.LUT R169, R169, UR6, RZ, 0x3c, !PT ;  /* 0x00000006a9a97c12 */ /* 0x000fe2000f8e3cff */
[----:B------:R-:W-:Y:S01]  /*5140*/  IMAD.WIDE.U32 R48, R48, -0x326172a9, RZ ;  /* 0xcd9e8d5730307825 */ /* 0x000fe200078e00ff */
[----:B------:R-:W-:Y:S03]  /*5150*/  LDSM.16.MT88.4 R80, [R206+0x1c000] ;  /* 0x01c00000ce50783b */ /* 0x000fe60000004200 */
[----:B------:R-:W-:Y:S01]  /*5160*/  IMAD.WIDE.U32 R84, R84, -0x2daee0ad, RZ ;  /* 0xd2511f5354547825 */ /* 0x000fe200078e00ff */
[----:B------:R-:W-:Y:S01]  /*5170*/  LOP3.LUT R14, R49, UR31, R86, 0x96, !PT ;  /* 0x0000001f310e7c12 */ /* 0x000fe2000f8e9656 */
[----:B------:R-:W-:Y:S02]  /*5180*/  LDSM.16.MT88.4 R64, [R204+0x1a000] ;  /* 0x01a00000cc40783b */ /* 0x000fe40000004200 */
[----:B------:R-:W-:Y:S01]  /*5190*/  IMAD.WIDE.U32 R180, R169, -0x326172a9, RZ ;  /* 0xcd9e8d57a9b47825 */ /* 0x000fe200078e00ff */
[----:B------:R-:W-:Y:S01]  /*51a0*/  LOP3.LUT R178, R85, UR5, R168, 0x96, !PT ;  /* 0x0000000555b27c12 */ /* 0x000fe2000f8e96a8 */
[----:B------:R-:W-:Y:S01]  /*51b0*/  UIADD3 UR5, UR23, -0x56f99767, URZ ;  /* 0xa906689917057890 */ /* 0x000fe2000fffe03f */
[----:B------:R-:W-:Y:S01]  /*51c0*/  LDSM.16.MT88.4 R88, [R205+0x1c000] ;  /* 0x01c00000cd58783b */ /* 0x000fe20000004200 */
[----:B------:R-:W-:Y:S01]  /*51d0*/  IMAD.WIDE.U32 R14, R14, -0x2daee0ad, RZ ;  /* 0xd2511f530e0e7825 */ /* 0x000fe200078e00ff */
[----:B------:R-:W-:-:S02]  /*51e0*/  LOP3.LUT R86, R181, UR31, R86, 0x96, !PT ;  /* 0x0000001fb5567c12 */ /* 0x000fc4000f8e9656 */
[----:B------:R-:W-:Y:S01]  /*51f0*/  STL.64 [R1+0x68], R26 ;  /* 0x0000681a01007387 */ /* 0x000fe20000100a00 */
[----:B------:R-:W-:Y:S01]  /*5200*/  IMAD.WIDE.U32 R178, R178, -0x326172a9, RZ ;  /* 0xcd9e8d57b2b27825 */ /* 0x000fe200078e00ff */
[----:B------:R-:W-:Y:S02]  /*5210*/  LOP3.LUT R176, R15, UR18, R84, 0x96, !PT ;  /* 0x000000120fb07c12 */ /* 0x000fe4000f8e9654 */
[----:B------:R-:W-:Y:S01]  /*5220*/  STL [R1+0x60], R24 ;  /* 0x0000601801007387 */ /* 0x000fe20000100800 */
[----:B-1----:R-:W-:Y:S01]  /*5230*/  FMNMX.FTZ R11, R6, R11, !PT ;  /* 0x0000000b060b7209 */ /* 0x002fe20007810000 */
[----:B------:R-:W-:Y:S01]  /*5240*/  IMAD.WIDE.U32 R240, R86, -0x2daee0ad, RZ ;  /* 0xd2511f5356f07825 */ /* 0x000fe200078e00ff */
[----:B------:R-:W-:Y:S01]  /*5250*/  LOP3.LUT R180, R179, UR19, R180, 0x96, !PT ;  /* 0x00000013b3b47c12 */ /* 0x000fe2000f8e96b4 */
[----:B------:R-:W1:Y:S02]  /*5260*/  SHFL.BFLY PT, R6, R9, 0x2, 0x1f ;  /* 0x0c401f0009067f89 */ /* 0x000e6400000e0000 */
[----:B------:R-:W-:-:S02]  /*5270*/  IMAD.WIDE.U32 R176, R176, -0x326172a9, RZ ;  /* 0xcd9e8d57b0b07825 */ /* 0x000fc400078e00ff */
[----:B------:R-:W2:Y:S02]  /*5280*/  SHFL.BFLY PT, R0, R11, 0x1, 0x1f ;  /* 0x0c201f000b007f89 */ /* 0x000ea400000e0000 */
[----:B------:R-:W-:Y:S01]  /*5290*/  IMAD.WIDE.U32 R180, R180, -0x2daee0ad, RZ ;  /* 0xd2511f53b4b47825 */ /* 0x000fe200078e00ff */
[----:B------:R-:W-:-:S04]  /*52a0*/  LOP3.LUT R170, R177, UR9, R178, 0x96, !PT ;  /* 0x00000009b1aa7c12 */ /* 0x000fc8000f8e96b2 */
[----:B------:R-:W-:Y:S01]  /*52b0*/  LOP3.LUT R240, R181, UR7, R240, 0x96, !PT ;  /* 0x00000007b5f07c12 */ /* 0x000fe2000f8e96f0 */
[----:B------:R-:W-:Y:S01]  /*52c0*/  IMAD.WIDE.U32 R170, R170, -0x2daee0ad, RZ ;  /* 0xd2511f53aaaa7825 */ /* 0x000fe200078e00ff */
[----:B-1----:R-:W-:Y:S02]  /*52d0*/  FMNMX.FTZ R2, R9, R6, !PT ;  /* 0x0000000609027209 */ /* 0x002fe40007810000 */
[----:B------:R-:W-:Y:S02]  /*52e0*/  LOP3.LUT R6, R179, UR19, R48, 0x96, !PT ;  /* 0x00000013b3067c12 */ /* 0x000fe4000f8e9630 */
[----:B--2---:R-:W-:Y:S01]  /*52f0*/  FMNMX.FTZ R0, R11, R0, !PT ;  /* 0x000000000b007209 */ /* 0x004fe20007810000 */
[----:B------:R-:W1:Y:S02]  /*5300*/  SHFL.BFLY PT, R7, R2, 0x1, 0x1f ;  /* 0x0c201f0002077f89 */ /* 0x000e6400000e0000 */
[----:B------:R-:W-:Y:S01]  /*5310*/  IMAD.WIDE.U32 R174, R6, -0x2daee0ad, RZ ;  /* 0xd2511f5306ae7825 */ /* 0x000fe200078e00ff */
[C---:B------:R-:W-:Y:S01]  /*5320*/  FSETP.NEU.FTZ.AND P1, PT, R0.reuse, -INF , PT ;  /* 0xff8000000000780b */ /* 0x040fe20003f3d000 */
[----:B------:R-:W-:Y:S02]  /*5330*/  LDSM.16.MT88.4 R48, [R206+0x1a000] ;  /* 0x01a00000ce30783b */ /* 0x000fe40000004200 */
[----:B------:R-:W-:Y:S01]  /*5340*/  FMUL.FTZ R235, R0, c[0x0][0x23c] ;  /* 0x00008f0000eb7a20 */ /* 0x000fe20000410000 */
[----:B------:R-:W-:-:S02]  /*5350*/  LOP3.LUT R6, R175, UR7, R14, 0x96, !PT ;  /* 0x00000007af067c12 */ /* 0x000fc4000f8e960e */
[----:B------:R-:W-:Y:S02]  /*5360*/  LOP3.LUT R174, R171, UR17, R174, 0x96, !PT ;  /* 0x00000011abae7c12 */ /* 0x000fe4000f8e96ae */
[----:B------:R-:W-:Y:S01]  /*5370*/  FSEL R235, R235, RZ, P1 ;  /* 0x000000ffebeb7208 */ /* 0x000fe20000800000 */
[----:B------:R-:W-:-:S04]  /*5380*/  IMAD.WIDE.U32 R172, R6, -0x326172a9, RZ ;  /* 0xcd9e8d5706ac7825 */ /* 0x000fc800078e00ff */
        /* <DEDUP_REMOVED lines=11> */
[--C-:B------:R-:W-:Y:S01]  /*5440*/  SHF.R.U32.HI R9, RZ, 0x10, R172.reuse ;  /* 0x00000010ff097819 */ /* 0x100fe200000116ac */
[----:B------:R-:W-:Y:S01]  /*5450*/  IMAD.WIDE.U32 R170, R170, -0x326172a9, RZ ;  /* 0xcd9e8d57aaaa7825 */ /* 0x000fe200078e00ff */
[----:B------:R-:W-:Y:S02]  /*5460*/  LOP3.LUT R11, R172, 0xffff, RZ, 0xc0, !PT ;  /* 0x0000ffffac0b7812 */ /* 0x000fe400078ec0ff */
[----:B------:R-:W-:Y:S01]  /*5470*/  FSEL R233, R233, RZ, P1 ;  /* 0x000000ffe9e97208 */ /* 0x000fe20000800000 */
[--C-:B------:R-:W-:Y:S01]  /*5480*/  FFMA.FTZ R120, R19, c[0x0][0x23c], -R235.reuse ;  /* 0x00008f0013787a23 */ /* 0x100fe200000108eb */
[----:B------:R-:W-:Y:S01]  /*5490*/  LOP3.LUT R7, R170, 0xffff, RZ, 0xc0, !PT ;  /* 0x0000ffffaa077812 */ /* 0x000fe200078ec0ff */
[----:B------:R-:W-:Y:S01]  /*54a0*/  FFMA.FTZ R223, R10, c[0x0][0x23c], -R235 ;  /* 0x00008f000adf7a23 */ /* 0x000fe200000108eb */
[----:B------:R-:W-:Y:S01]  /*54b0*/  LOP3.LUT R6, R170, 0xff, RZ, 0xc0, !PT ;  /* 0x000000ffaa067812 */ /* 0x000fe200078ec0ff */
[----:B------:R-:W-:Y:S01]  /*54c0*/  FFMA.FTZ R237, R16, c[0x0][0x23c], -R233 ;  /* 0x00008f0010ed7a23 */ /* 0x000fe200000108e9 */
[----:B------:R-:W-:Y:S01]  /*54d0*/  SHF.R.U32.HI R7, RZ, 0x8, R7 ;  /* 0x00000008ff077819 */ /* 0x000fe20000011607 */
[--C-:B------:R-:W-:Y:S01]  /*54e0*/  FFMA.FTZ R122, R17, c[0x0][0x23c], -R233.reuse ;  /* 0x00008f00117a7a23 */ /* 0x100fe200000108e9 */
[----:B------:R-:W1:Y:S01]  /*54f0*/  MUFU.EX2 R120, R120 ;  /* 0x0000007800787308 */ /* 0x000e620000000800 */
[--C-:B------:R-:W-:Y:S01]  /*5500*/  FFMA.FTZ R232, R18, c[0x0][0x23c], -R233.reuse ;  /* 0x00008f0012e87a23 */ /* 0x100fe200000108e9 */
[----:B------:R-:W-:Y:S01]  /*5510*/  SHF.R.U32.HI R10, RZ, 0x18, R172 ;  /* 0x00000018ff0a7819 */ /* 0x000fe200000116ac */
[----:B------:R-:W-:Y:S01]  /*5520*/  FFMA.FTZ R119, R40, c[0x0][0x23c], -R233 ;  /* 0x00008f0028777a23 */ /* 0x000fe200000108e9 */
[----:B------:R-:W-:Y:S01]  /*5530*/  LOP3.LUT R9, R9, 0xff, RZ, 0xc0, !PT ;  /* 0x000000ff09097812 */ /* 0x000fe200078ec0ff */
[----:B------:R-:W-:Y:S01]  /*5540*/  FFMA.FTZ R121, R46, c[0x0][0x23c], -R235 ;  /* 0x00008f002e797a23 */ /* 0x000fe200000108eb */
[----:B------:R-:W-:Y:S01]  /*5550*/  PRMT R6, R6, 0x5410, R7 ;  /* 0x0000541006067816 */ /* 0x000fe20000000007 */
[----:B------:R-:W-:Y:S01]  /*5560*/  FFMA.FTZ R118, R42, c[0x0][0x23c], -R235 ;  /* 0x00008f002a767a23 */ /* 0x000fe200000108eb */
[----:B------:R-:W-:Y:S01]  /*5570*/  MUFU.EX2 R237, R237 ;  /* 0x000000ed00ed7308 */ /* 0x000fe20000000800 */
[----:B------:R-:W-:Y:S01]  /*5580*/  LOP3.LUT R7, R171, UR30, R174, 0x96, !PT ;  /* 0x0000001eab077c12 */ /* 0x000fe2000f8e96ae */
[--C-:B------:R-:W-:Y:S01]  /*5590*/  FFMA.FTZ R231, R8, c[0x0][0x23c], -R233.reuse ;  /* 0x00008f0008e77a23 */ /* 0x100fe200000108e9 */
[----:B------:R-:W-:Y:S01]  /*55a0*/  PRMT R10, R9, 0x5410, R10 ;  /* 0x00005410090a7816 */ /* 0x000fe2000000000a */
[--C-:B------:R-:W-:Y:S01]  /*55b0*/  FFMA.FTZ R238, R38, c[0x0][0x23c], -R233.reuse ;  /* 0x00008f0026ee7a23 */ /* 0x100fe200000108e9 */
[C---:B------:R-:W-:Y:S01]  /*55c0*/  LOP3.LUT R9, R7.reuse, 0xffff, RZ, 0xc0, !PT ;  /* 0x0000ffff07097812 */ /* 0x040fe200078ec0ff */
[----:B------:R-:W-:Y:S01]  /*55d0*/  FFMA.FTZ R230, R12, c[0x0][0x23c], -R233 ;  /* 0x00008f000ce67a23 */ /* 0x000fe200000108e9 */
[----:B------:R-:W-:Y:S01]  /*55e0*/  LOP3.LUT R18, R7, 0xff, RZ, 0xc0, !PT ;  /* 0x000000ff07127812 */ /* 0x000fe200078ec0ff */
[----:B------:R-:W2:Y:S01]  /*55f0*/  MUFU.EX2 R122, R122 ;  /* 0x0000007a007a7308 */ /* 0x000ea20000000800 */
[----:B------:R-:W-:Y:S01]  /*5600*/  SHF.R.U32.HI R16, RZ, 0x10, R7 ;  /* 0x00000010ff107819 */ /* 0x000fe20000011607 */
[----:B------:R-:W-:Y:S01]  /*5610*/  FFMA.FTZ R229, R34, c[0x0][0x23c], -R233 ;  /* 0x00008f0022e57a23 */ /* 0x000fe200000108e9 */
[----:B------:R-:W-:Y:S01]  /*5620*/  SHF.R.U32.HI R9, RZ, 0x8, R9 ;  /* 0x00000008ff097819 */ /* 0x000fe20000011609 */
[--C-:B------:R-:W-:Y:S01]  /*5630*/  HSET2.LE.AND R6, R6, R239.reuse, PT ;  /* 0x000000ef06067233 */ /* 0x100fe20003803000 */
[----:B------:R-:W-:Y:S01]  /*5640*/  SHF.R.U32.HI R7, RZ, 0x18, R7 ;  /* 0x00000018ff077819 */ /* 0x000fe20000011607 */
[----:B------:R-:W-:Y:S01]  /*5650*/  FFMA.FTZ R228, R32, c[0x0][0x23c], -R235 ;  /* 0x00008f0020e47a23 */ /* 0x000fe200000108eb */
[----:B------:R-:W-:Y:S01]  /*5660*/  LOP3.LUT R16, R16, 0xff, RZ, 0xc0, !PT ;  /* 0x000000ff10107812 */ /* 0x000fe200078ec0ff */
[----:B------:R-:W-:Y:S01]  /*5670*/  MUFU.EX2 R232, R232 ;  /* 0x000000e800e87308 */ /* 0x000fe20000000800 */
[----:B------:R-:W-:Y:S01]  /*5680*/  PRMT R18, R18, 0x5410, R9 ;  /* 0x0000541012127816 */ /* 0x000fe20000000009 */
[--C-:B------:R-:W-:Y:S01]  /*5690*/  FFMA.FTZ R234, R56, c[0x0][0x23c], -R235.reuse ;  /* 0x00008f0038ea7a23 */ /* 0x100fe200000108eb */
[----:B-1----:R-:W-:Y:S01]  /*56a0*/  F2FP.PACK_AB R227, R120, R123 ;  /* 0x0000007b78e3723e */ /* 0x002fe200000000ff */
[----:B------:R-:W-:Y:S01]  /*56b0*/  FFMA.FTZ R221, R44, c[0x0][0x23c], -R235 ;  /* 0x00008f002cdd7a23 */ /* 0x000fe200000108eb */
[----:B------:R-:W-:Y:S01]  /*56c0*/  PRMT R16, R16, 0x5410, R7 ;  /* 0x0000541010107816 */ /* 0x000fe20000000007 */
[--C-:B------:R-:W-:Y:S01]  /*56d0*/  HSET2.LE.AND R18, R18, R239.reuse, PT ;  /* 0x000000ef12127233 */ /* 0x100fe20003803000 */
[----:B------:R-:W-:Y:S01]  /*56e0*/  PRMT R226, R227, 0x7632, R226 ;  /* 0x00007632e3e27816 */ /* 0x000fe200000000e2 */
[----:B------:R-:W1:Y:S01]  /*56f0*/  MUFU.EX2 R119, R119 ;  /* 0x0000007700777308 */ /* 0x000e620000000800 */
[----:B--2---:R-:W-:Y:S01]  /*5700*/  F2FP.PACK_AB R222, R122, R237 ;  /* 0x000000ed7ade723e */ /* 0x004fe200000000ff */
[----:B------:R-:W-:Y:S01]  /*5710*/  HSET2.LE.AND R16, R16, R239, PT ;  /* 0x000000ef10107233 */ /* 0x000fe20003803000 */
[----:B------:R-:W-:Y:S01]  /*5720*/  LOP3.LUT R8, R173, UR29, R176, 0x96, !PT ;  /* 0x0000001dad087c12 */ /* 0x000fe2000f8e96b0 */
[----:B------:R-:W-:Y:S01]  /*5730*/  LDSM.16.MT88.4 R40, [R208+0x1a000] ;  /* 0x01a00000d028783b */ /* 0x000fe20000004200 */
[----:B------:R-:W-:Y:S01]  /*5740*/  PRMT R219, R222, 0x7632, R219 ;  /* 0x00007632dedb7816 */ /* 0x000fe200000000db */
[----:B------:R-:W-:Y:S01]  /*5750*/  FFMA.FTZ R220, R114, c[0x0][0x23c], -R233 ;  /* 0x00008f0072dc7a23 */ /* 0x000fe200000108e9 */
[----:B------:R-:W-:Y:S01]  /*5760*/  LOP3.LUT R36, R172, 0xff, RZ, 0xc0, !PT ;  /* 0x000000ffac247812 */ /* 0x000fe200078ec0ff */
[----:B------:R-:W-:Y:S01]  /*5770*/  MUFU.EX2 R121, R121 ;  /* 0x0000007900797308 */ /* 0x000fe20000000800 */
[----:B------:R-:W-:Y:S01]  /*5780*/  PRMT R5, R222, 0x5410, R219 ;  /* 0x00005410de057816 */ /* 0x000fe200000000db */
[----:B------:R-:W-:Y:S01]  /*5790*/  LDSM.16.MT88.4 R56, [R205+0x1a000] ;  /* 0x01a00000cd38783b */ /* 0x000fe20000004200 */
[----:B------:R-:W-:Y:S01]  /*57a0*/  SHF.R.U32.HI R11, RZ, 0x8, R11 ;  /* 0x00000008ff0b7819 */ /* 0x000fe2000001160b */
[----:B------:R-:W-:Y:S01]  /*57b0*/  FFMA.FTZ R217, R112, c[0x0][0x23c], -R233 ;  /* 0x00008f0070d97a23 */ /* 0x000fe200000108e9 */
[----:B------:R-:W-:Y:S01]  /*57c0*/  LOP3.LUT R128, R18, R5, RZ, 0xc0, !PT ;  /* 0x0000000512807212 */ /* 0x000fe200078ec0ff */
[----:B------:R-:W-:Y:S01]  /*57d0*/  LDSM.16.MT88.4 R44, [R204+0x18800] ;  /* 0x01880000cc2c783b */ /* 0x000fe20000004200 */
[----:B------:R-:W-:Y:S01]  /*57e0*/  PRMT R129, R227, 0x5410, R226 ;  /* 0x00005410e3817816 */ /* 0x000fe200000000e2 */
[----:B------:R-:W2:Y:S01]  /*57f0*/  MUFU.EX2 R118, R118 ;  /* 0x0000007600767308 */ /* 0x000ea20000000800 */
[----:B-1----:R-:W-:Y:S01]  /*5800*/  F2FP.PACK_AB R225, R119, R232 ;  /* 0x000000e877e1723e */ /* 0x002fe200000000ff */
[--C-:B------:R-:W-:Y:S01]  /*5810*/  FFMA.FTZ R186, R110, c[0x0][0x23c], -R235.reuse ;  /* 0x00008f006eba7a23 */ /* 0x100fe200000108eb */
[----:B------:R-:W-:Y:S01]  /*5820*/  SHF.R.U32.HI R14, RZ, 0x10, R170 ;  /* 0x00000010ff0e7819 */ /* 0x000fe200000116aa */
[----:B------:R-:W-:Y:S01]  /*5830*/  FFMA.FTZ R185, R108, c[0x0][0x23c], -R235 ;  /* 0x00008f006cb97a23 */ /* 0x000fe200000108eb */
[----:B------:R-:W-:Y:S01]  /*5840*/  LOP3.LUT R5, R8, 0xffff, RZ, 0xc0, !PT ;  /* 0x0000ffff08057812 */ /* 0x000fe200078ec0ff */
[--C-:B------:R-:W-:Y:S01]  /*5850*/  FFMA.FTZ R218, R106, c[0x0][0x23c], -R233.reuse ;  /* 0x00008f006ada7a23 */ /* 0x100fe200000108e9 */
[----:B------:R-:W-:Y:S01]  /*5860*/  SHF.R.U32.HI R7, RZ, 0x10, R8 ;  /* 0x00000010ff077819 */ /* 0x000fe20000011608 */
[----:B------:R-:W-:Y:S01]  /*5870*/  MUFU.EX2 R238, R238 ;  /* 0x000000ee00ee7308 */ /* 0x000fe20000000800 */
[----:B------:R-:W-:Y:S01]  /*5880*/  PRMT R224, R225, 0x7632, R224 ;  /* 0x00007632e1e07816 */ /* 0x000fe200000000e0 */
[----:B------:R-:W-:Y:S01]  /*5890*/  FFMA.FTZ R215, R104, c[0x0][0x23c], -R233 ;  /* 0x00008f0068d77a23 */ /* 0x000fe200000108e9 */
[----:B------:R-:W-:Y:S01]  /*58a0*/  PRMT R36, R36, 0x5410, R11 ;  /* 0x0000541024247816 */ /* 0x000fe2000000000b */
[----:B------:R-:W-:Y:S01]  /*58b0*/  FFMA.FTZ R181, R92, c[0x0][0x23c], -R235 ;  /* 0x00008f005cb57a23 */ /* 0x000fe200000108eb */
[----:B------:R-:W-:-:S02]  /*58c0*/  LOP3.LUT R129, R16, R129, RZ, 0xc0, !PT ;  /* 0x0000008110817212 */ /* 0x000fc400078ec0ff */
[----:B------:R-:W-:Y:S01]  /*58d0*/  SHF.R.U32.HI R11, RZ, 0x18, R170 ;  /* 0x00000018ff0b7819 */ /* 0x000fe200000116aa */
[----:B------:R-:W1:Y:S01]  /*58e0*/  MUFU.EX2 R231, R231 ;  /* 0x000000e700e77308 */ /* 0x000e620000000800 */
[----:B------:R-:W-:Y:S01]  /*58f0*/  LOP3.LUT R14, R14, 0xff, RZ, 0xc0, !PT ;  /* 0x000000ff0e0e7812 */ /* 0x000fe200078ec0ff */
[----:B------:R-:W-:Y:S01]  /*5900*/  HSET2.LE.AND R36, R36, R239, PT ;  /* 0x000000ef24247233 */ /* 0x000fe20003803000 */
[----:B------:R-:W-:Y:S02]  /*5910*/  LOP3.LUT R16, R8, 0xff, RZ, 0xc0, !PT ;  /* 0x000000ff08107812 */ /* 0x000fe400078ec0ff */
[----:B------:R-:W-:Y:S02]  /*5920*/  SHF.R.U32.HI R5, RZ, 0x8, R5 ;  /* 0x00000008ff057819 */ /* 0x000fe40000011605 */
[----:B------:R-:W-:Y:S01]  /*5930*/  LOP3.LUT R7, R7, 0xff, RZ, 0xc0, !PT ;  /* 0x000000ff07077812 */ /* 0x000fe200078ec0ff */
[----:B------:R-:W-:Y:S01]  /*5940*/  MUFU.EX2 R230, R230 ;  /* 0x000000e600e67308 */ /* 0x000fe20000000800 */
[----:B------:R-:W-:-:S02]  /*5950*/  SHF.R.U32.HI R8, RZ, 0x18, R8 ;  /* 0x00000018ff087819 */ /* 0x000fc40000011608 */
[----:B------:R-:W-:Y:S02]  /*5960*/  PRMT R9, R225, 0x5410, R224 ;  /* 0x00005410e1097816 */ /* 0x000fe400000000e0 */
[----:B--2---:R-:W-:Y:S02]  /*5970*/  F2FP.PACK_AB R32, R118, R121 ;  /* 0x000000797620723e */ /* 0x004fe400000000ff */
[----:B------:R-:W-:Y:S01]  /*5980*/  PRMT R14, R14, 0x5410, R11 ;  /* 0x000054100e0e7816 */ /* 0x000fe2000000000b */
[----:B------:R-:W2:Y:S01]  /*5990*/  MUFU.EX2 R229, R229 ;  /* 0x000000e500e57308 */ /* 0x000ea20000000800 */
[----:B------:R-:W-:Y:S02]  /*59a0*/  LOP3.LUT R130, R6, R9, RZ, 0xc0, !PT ;  /* 0x0000000906827212 */ /* 0x000fe400078ec0ff */
[----:B------:R-:W-:Y:S01]  /*59b0*/  PRMT R16, R16, 0x5410, R5 ;  /* 0x0000541010107816 */ /* 0x000fe20000000005 */
[----:B------:R-:W-:Y:S01]  /*59c0*/  HSET2.LE.AND R14, R14, R239, PT ;  /* 0x000000ef0e0e7233 */ /* 0x000fe20003803000 */
[----:B------:R-:W-:-:S02]  /*59d0*/  PRMT R8, R7, 0x5410, R8 ;  /* 0x0000541007087816 */ /* 0x000fc40000000008 */
[C---:B------:R-:W-:Y:S01]  /*59e0*/  PRMT R31, R32.reuse, 0x7632, R31 ;  /* 0x00007632201f7816 */ /* 0x040fe2000000001f */
[----:B------:R-:W3:Y:S01]  /*59f0*/  LDSM.16.MT88.4 R4, [R206+0x18800] ;  /* 0x01880000ce04783b */ /* 0x000ee20000004200 */
[----:B------:R-:W-:Y:S01]  /*5a00*/  MUFU.EX2 R234, R234 ;  /* 0x000000ea00ea7308 */ /* 0x000fe20000000800 */
[----:B-1----:R-:W-:Y:S01]  /*5a10*/  F2FP.PACK_AB R166, R231, R238 ;  /* 0x000000eee7a6723e */ /* 0x002fe200000000ff */
[--C-:B------:R-:W-:Y:S01]  /*5a20*/  HSET2.LE.AND R16, R16, R239.reuse, PT ;  /* 0x000000ef10107233 */ /* 0x100fe20003803000 */
[----:B------:R-:W-:Y:S01]  /*5a30*/  PRMT R131, R32, 0x5410, R31 ;  /* 0x0000541020837816 */ /* 0x000fe2000000001f */
[----:B------:R-:W-:Y:S01]  /*5a40*/  HSET2.LE.AND R9, R8, R239, PT ;  /* 0x000000ef08097233 */ /* 0x000fe20003803000 */
[----:B------:R-:W-:Y:S02]  /*5a50*/  PRMT R165, R166, 0x7632, R165 ;  /* 0x00007632a6a57816 */ /* 0x000fe400000000a5 */
[----:B------:R-:W-:Y:S01]  /*5a60*/  LOP3.LUT R131, R14, R131, RZ, 0xc0, !PT ;  /* 0x000000830e837212 */ /* 0x000fe200078ec0ff */
[----:B------:R-:W1:Y:S01]  /*5a70*/  MUFU.EX2 R223, R223 ;  /* 0x000000df00df7308 */ /* 0x000e620000000800 */
[----:B------:R-:W4:Y:S01]  /*5a80*/  LDSM.16.MT88.4 R12, [R208+0x18800] ;  /* 0x01880000d00c783b */ /* 0x000f220000004200 */
[----:B--2---:R-:W-:-:S02]  /*5a90*/  F2FP.PACK_AB R34, R229, R230 ;  /* 0x000000e6e522723e */ /* 0x004fc400000000ff */
[----:B------:R-:W-:Y:S02]  /*5aa0*/  PRMT R11, R166, 0x5410, R165 ;  /* 0x00005410a60b7816 */ /* 0x000fe400000000a5 */
[C---:B------:R-:W-:Y:S01]  /*5ab0*/  HMMA.16816.F32 R140, R128.reuse, R144, RZ ;  /* 0x00000090808c723c */ /* 0x040fe200000018ff */
[----:B------:R-:W-:Y:S01]  /*5ac0*/  PRMT R33, R34, 0x7632, R33 ;  /* 0x0000763222217816 */ /* 0x000fe20000000021 */
[----:B------:R-:W-:Y:S01]  /*5ad0*/  MUFU.EX2 R221, R221 ;  /* 0x000000dd00dd7308 */ /* 0x000fe20000000800 */
[----:B------:R-:W-:Y:S01]  /*5ae0*/  LOP3.LUT R8, R16, R11, RZ, 0xc0, !PT ;  /* 0x0000000b10087212 */ /* 0x000fe200078ec0ff */
[----:B------:R-:W-:Y:S01]  /*5af0*/  HSET2.LE.AND R11, R10, R239, PT ;  /* 0x000000ef0a0b7233 */ /* 0x000fe20003803000 */
[----:B------:R-:W-:Y:S02]  /*5b00*/  PRMT R37, R34, 0x5410, R33 ;  /* 0x0000541022257816 */ /* 0x000fe40000000021 */
[----:B------:R-:W-:Y:S01]  /*5b10*/  LOP3.LUT R182, R173, UR29, R176, 0x96, !PT ;  /* 0x0000001dadb67c12 */ /* 0x000fe2000f8e96b0 */
[----:B------:R-:W-:Y:S01]  /*5b20*/  HMMA.16816.F32 R144, R128, R146, RZ ;  /* 0x000000928090723c */ /* 0x000fe200000018ff */
[----:B------:R-:W-:Y:S01]  /*5b30*/  LOP3.LUT R10, R36, R37, RZ, 0xc0, !PT ;  /* 0x00000025240a7212 */ /* 0x000fe200078ec0ff */
[----:B------:R-:W2:Y:S01]  /*5b40*/  MUFU.EX2 R228, R228 ;  /* 0x000000e400e47308 */ /* 0x000ea20000000800 */
[----:B-1----:R-:W-:-:S02]  /*5b50*/  F2FP.PACK_AB R168, R223, R234 ;  /* 0x000000eadfa8723e */ /* 0x002fc400000000ff */
[----:B------:R-:W-:Y:S02]  /*5b60*/  LOP3.LUT R216, R171, UR30, R174, 0x96, !PT ;  /* 0x0000001eabd87c12 */ /* 0x000fe4000f8e96ae */
[----:B------:R-:W-:Y:S01]  /*5b70*/  PRMT R167, R168, 0x7632, R167 ;  /* 0x00007632a8a77816 */ /* 0x000fe200000000a7 */
[C---:B------:R-:W-:Y:S01]  /*5b80*/  HMMA.16816.F32 R132, R128.reuse, R136, RZ ;  /* 0x000000888084723c */ /* 0x040fe200000018ff */
[----:B------:R-:W-:Y:S01]  /*5b90*/  LOP3.LUT R187, R170, 0xff, RZ, 0xc0, !PT ;  /* 0x000000ffaabb7812 */ /* 0x000fe200078ec0ff */
[----:B------:R-:W-:Y:S01]  /*5ba0*/  MUFU.EX2 R220, R220 ;  /* 0x000000dc00dc7308 */ /* 0x000fe20000000800 */
[----:B------:R-:W-:Y:S02]  /*5bb0*/  PRMT R16, R168, 0x5410, R167 ;  /* 0x00005410a8107816 */ /* 0x000fe400000000a7 */
[----:B------:R-:W-:Y:S02]  /*5bc0*/  LOP3.LUT R183, R170, 0xffff, RZ, 0xc0, !PT ;  /* 0x0000ffffaab77812 */ /* 0x000fe400078ec0ff */
[----:B------:R-:W-:Y:S01]  /*5bd0*/  LOP3.LUT R9, R9, R16, RZ, 0xc0, !PT ;  /* 0x0000001009097212 */ /* 0x000fe200078ec0ff */
[----:B------:R-:W-:Y:S01]  /*5be0*/  HMMA.16816.F32 R136, R128, R138, RZ ;  /* 0x0000008a8088723c */ /* 0x000fe200000018ff */
[----:B------:R-:W-:Y:S01]  /*5bf0*/  LDSM.16.MT88.4 R16, [R205+0x18800] ;  /* 0x01880000cd10783b */ /* 0x000fe20000004200 */
[----:B--2---:R-:W-:Y:S01]  /*5c00*/  F2FP.PACK_AB R164, R228, R221 ;  /* 0x000000dde4a4723e */ /* 0x004fe200000000ff */
[----:B------:R-:W-:Y:S01]  /*5c10*/  MUFU.EX2 R217, R217 ;  /* 0x000000d900d97308 */ /* 0x000fe20000000800 */
[----:B------:R-:W-:-:S02]  /*5c20*/  SHF.R.U32.HI R184, RZ, 0x10, R170 ;  /* 0x00000010ffb87819 */ /* 0x000fc400000116aa */
[C---:B------:R-:W-:Y:S02]  /*5c30*/  PRMT R35, R164.reuse, 0x7632, R35 ;  /* 0x00007632a4237816 */ /* 0x040fe40000000023 */
[C---:B------:R-:W-:Y:S01]  /*5c40*/  HMMA.16816.F32 R156, R128.reuse, R160, RZ ;  /* 0x000000a0809c723c */ /* 0x040fe200000018ff */
[----:B------:R-:W-:Y:S02]  /*5c50*/  SHF.R.U32.HI R246, RZ, 0x18, R170 ;  /* 0x00000018fff67819 */ /* 0x000fe400000116aa */
[----:B------:R-:W-:Y:S01]  /*5c60*/  PRMT R36, R164, 0x5410, R35 ;  /* 0x00005410a4247816 */ /* 0x000fe20000000023 */
[----:B------:R-:W-:Y:S01]  /*5c70*/  MUFU.EX2 R186, R186 ;  /* 0x000000ba00ba7308 */ /* 0x000fe20000000800 */
[----:B------:R-:W-:Y:S02]  /*5c80*/  SHF.R.U32.HI R242, RZ, 0x10, R172 ;  /* 0x00000010fff27819 */ /* 0x000fe400000116ac */
[----:B------:R-:W-:Y:S01]  /*5c90*/  LOP3.LUT R11, R11, R36, RZ, 0xc0, !PT ;  /* 0x000000240b0b7212 */ /* 0x000fe200078ec0ff */
[----:B------:R-:W-:Y:S01]  /*5ca0*/  HMMA.16816.F32 R160, R128, R162, RZ ;  /* 0x000000a280a0723c */ /* 0x000fe200000018ff */
[----:B------:R-:W-:-:S03]  /*5cb0*/  LOP3.LUT R242, R242, 0xff, RZ, 0xc0, !PT ;  /* 0x000000fff2f27812 */ /* 0x000fc600078ec0ff */
[----:B------:R-:W-:Y:S04]  /*5cc0*/  MUFU.EX2 R185, R185 ;  /* 0x000000b900b97308 */ /* 0x000fe80000000800 */
[C---:B---3--:R-:W-:Y:S04]  /*5cd0*/  HMMA.16816.F32 R140, R8.reuse, R4, R140 ;  /* 0x00000004088c723c */ /* 0x048fe8000000188c */
[----:B------:R-:W-:Y:S04]  /*5ce0*/  MUFU.EX2 R218, R218 ;  /* 0x000000da00da7308 */ /* 0x000fe80000000800 */
[C---:B------:R-:W-:Y:S01]  /*5cf0*/  HMMA.16816.F32 R144, R8.reuse, R6, R144 ;  /* 0x000000060890723c */ /* 0x040fe20000001890 */
[----:B------:R-:W1:Y:S03]  /*5d00*/  LDSM.16.MT88.4 R4, [R208+0x1a800] ;  /* 0x01a80000d004783b */ /* 0x000e660000004200 */
[----:B------:R-:W2:Y:S04]  /*5d10*/  MUFU.EX2 R215, R215 ;  /* 0x000000d700d77308 */ /* 0x000ea80000000800 */
[C---:B----4-:R-:W-:Y:S04]  /*5d20*/  HMMA.16816.F32 R132, R8.reuse, R12, R132 ;  /* 0x0000000c0884723c */ /* 0x050fe80000001884 */
[----:B------:R-:W-:Y:S04]  /*5d30*/  MUFU.EX2 R181, R181 ;  /* 0x000000b500b57308 */ /* 0x000fe80000000800 */
[----:B------:R-:W-:Y:S01]  /*5d40*/  HMMA.16816.F32 R136, R8, R14, R136 ;  /* 0x0000000e0888723c */ /* 0x000fe20000001888 */
[----:B------:R-:W3:Y:S01]  /*5d50*/  LDSM.16.MT88.4 R12, [R205+0x1a800] ;  /* 0x01a80000cd0c783b */ /* 0x000ee20000004200 */
[----:B--2---:R-:W-:-:S06]  /*5d60*/  F2FP.PACK_AB R174, R215, R218 ;  /* 0x000000dad7ae723e */ /* 0x004fcc00000000ff */
[C---:B------:R-:W-:Y:S08]  /*5d70*/  HMMA.16816.F32 R36, R128.reuse, R40, RZ ;  /* 0x000000288024723c */ /* 0x040ff000000018ff */
        /* <DEDUP_REMOVED lines=14> */
[----:B------:R-:W2:Y:S07]  /*5e60*/  LDSM.16.MT88.4 R12, [R206+0x1c800] ;  /* 0x01c80000ce0c783b */ /* 0x000eae0000004200 */
[C---:B------:R-:W-:Y:S08]  /*5e70*/  HMMA.16816.F32 R44, R8.reuse, R68, R44 ;  /* 0x00000044082c723c */ /* 0x040ff0000000182c */
[C---:B------:R-:W-:Y:S08]  /*5e80*/  HMMA.16816.F32 R48, R8.reuse, R70, R48 ;  /* 0x000000460830723c */ /* 0x040ff00000001830 */
[C---:B------:R-:W-:Y:S08]  /*5e90*/  HMMA.16816.F32 R148, R8.reuse, R16, R148 ;  /* 0x000000100894723c */ /* 0x040ff00000001894 */
[----:B------:R-:W-:Y:S01]  /*5ea0*/  HMMA.16816.F32 R152, R8, R18, R152 ;  /* 0x000000120898723c */ /* 0x000fe20000001898 */
[----:B------:R-:W3:Y:S07]  /*5eb0*/  LDSM.16.MT88.4 R16, [R204+0x1a800] ;  /* 0x01a80000cc10783b */ /* 0x000eee0000004200 */
        /* <DEDUP_REMOVED lines=8> */
[----:B--2---:R-:W-:Y:S07]  /*5f40*/  HMMA.16816.F32 R76, R8, R12, R76 ;  /* 0x0000000c084c723c */ /* 0x004fee000000184c */
[----:B------:R-:W-:Y:S01]  /*5f50*/  LOP3.LUT R12, R241, UR18, R84, 0x96, !PT ;  /* 0x00000012f10c7c12 */ /* 0x000fe2000f8e9654 */
[----:B------:R-:W-:Y:S01]  /*5f60*/  HMMA.16816.F32 R80, R128, R82, RZ ;  /* 0x000000528050723c */ /* 0x000fe200000018ff */
[----:B------:R-:W-:-:S07]  /*5f70*/  IMAD.WIDE.U32 R240, R240, -0x326172a9, RZ ;  /* 0xcd9e8d57f0f07825 */ /* 0x000fce00078e00ff */
[----:B---3--:R-:W-:Y:S07]  /*5f80*/  HMMA.16816.F32 R64, R8, R18, R64 ;  /* 0x000000120840723c */ /* 0x008fee0000001840 */
[----:B------:R-:W-:Y:S01]  /*5f90*/  IMAD.WIDE.U32 R18, R12, -0x326172a9, RZ ;  /* 0xcd9e8d570c127825 */ /* 0x000fe200078e00ff */
[----:B------:R-:W-:Y:S04]  /*5fa0*/  HMMA.16816.F32 R84, R128, R88, RZ ;  /* 0x000000588054723c */ /* 0x000fe800000018ff */
[----:B------:R-:W-:-:S02]  /*5fb0*/  LOP3.LUT R12, R19, UR9, R178, 0x96, !PT ;  /* 0x00000009130c7c12 */ /* 0x000fc4000f8e96b2 */
[----:B------:R-:W-:Y:S02]  /*5fc0*/  LOP3.LUT R19, R19, UR9, R178, 0x96, !PT ;  /* 0x0000000913137c12 */ /* 0x000fe4000f8e96b2 */
[----:B------:R-:W-:Y:S01]  /*5fd0*/  HMMA.16816.F32 R88, R128, R90, RZ ;  /* 0x0000005a8058723c */ /* 0x000fe200000018ff */
[----:B------:R-:W-:Y:S01]  /*5fe0*/  IMAD.WIDE.U32 R176, R12, -0x2daee0ad, RZ ;  /* 0xd2511f530cb07825 */ /* 0x000fe200078e00ff */
[----:B------:R-:W-:-:S03]  /*5ff0*/  F2FP.PACK_AB R178, R217, R220 ;  /* 0x000000dcd9b2723e */ /* 0x000fc600000000ff */
[----:B------:R-:W-:Y:S01]  /*6000*/  IMAD R19, R19, -0x2daee0ad, RZ ;  /* 0xd2511f5313137824 */ /* 0x000fe200078e02ff */
[----:B------:R-:W-:Y:S02]  /*6010*/  LOP3.LUT R12, R177, UR17, R180, 0x96, !PT ;  /* 0x00000011b10c7c12 */ /* 0x000fe4000f8e96b4 */
[----:B------:R-:W-:Y:S01]  /*6020*/  HMMA.16816.F32 R60, R8, R16, R60 ;  /* 0x00000010083c723c */ /* 0x000fe2000000183c */
[----:B------:R-:W-:Y:S02]  /*6030*/  PRMT R177, R178, 0x7632, R177 ;  /* 0x00007632b2b17816 */ /* 0x000fe400000000b1 */
[----:B------:R-:W-:Y:S01]  /*6040*/  IMAD.WIDE.U32 R26, R12, -0x326172a9, RZ ;  /* 0xcd9e8d570c1a7825 */ /* 0x000fe200078e00ff */
[----:B------:R-:W-:-:S03]  /*6050*/  F2FP.PACK_AB R180, R185, R186 ;  /* 0x000000bab9b4723e */ /* 0x000fc600000000ff */
[C-C-:B------:R-:W-:Y:S01]  /*6060*/  LOP3.LUT R16, R241.reuse, UR28, R18.reuse, 0x96, !PT ;  /* 0x0000001cf1107c12 */ /* 0x140fe2000f8e9612 */
[C---:B------:R-:W-:Y:S01]  /*6070*/  HMMA.16816.F32 R80, R8.reuse, R14, R80 ;  /* 0x0000000e0850723c */ /* 0x040fe20000001850 */
[----:B------:R-:W-:Y:S02]  /*6080*/  PRMT R179, R180, 0x7632, R179 ;  /* 0x00007632b4b37816 */ /* 0x000fe400000000b3 */
[----:B------:R-:W-:Y:S01]  /*6090*/  LOP3.LUT R18, R241, UR28, R18, 0x96, !PT ;  /* 0x0000001cf1127c12 */ /* 0x000fe2000f8e9612 */
[----:B------:R-:W-:Y:S01]  /*60a0*/  IMAD.WIDE.U32 R16, R16, -0x2daee0ad, RZ ;  /* 0xd2511f5310107825 */ /* 0x000fe200078e00ff */
[C---:B------:R-:W-:Y:S02]  /*60b0*/  LOP3.LUT R241, R172.reuse, 0xffff, RZ, 0xc0, !PT ;  /* 0x0000ffffacf17812 */ /* 0x040fe400078ec0ff */
[----:B------:R-:W-:Y:S01]  /*60c0*/  LOP3.LUT R14, R172, 0xff, RZ, 0xc0, !PT ;  /* 0x000000ffac0e7812 */ /* 0x000fe200078ec0ff */
[----:B-1----:R-:W-:Y:S01]  /*60d0*/  HMMA.16816.F32 R84, R8, R4, R84 ;  /* 0x000000040854723c */ /* 0x002fe20000001854 */
[----:B------:R-:W-:-:S02]  /*60e0*/  LOP3.LUT R13, R17, UR5, R176, 0x96, !PT ;  /* 0x00000005110d7c12 */ /* 0x000fc4000f8e96b0 */
[----:B------:R-:W-:Y:S02]  /*60f0*/  ISETP.GE.U32.AND P2, PT, R125, R14, PT ;  /* 0x0000000e7d00720c */ /* 0x000fe40003f46070 */
[----:B------:R-:W-:Y:S01]  /*6100*/  PRMT R173, R174, 0x7632, R173 ;  /* 0x00007632aead7816 */ /* 0x000fe200000000ad */
[----:B------:R-:W-:Y:S01]  /*6110*/  IMAD.WIDE.U32 R170, R13, -0x326172a9, RZ ;  /* 0xcd9e8d570daa7825 */ /* 0x000fe200078e00ff */
[----:B------:R-:W-:Y:S01]  /*6120*/  LOP3.LUT R4, R27, UR14, R240, 0x96, !PT ;  /* 0x0000000e1b047c12 */ /* 0x000fe2000f8e96f0 */
[----:B------:R-:W-:Y:S01]  /*6130*/  HMMA.16816.F32 R88, R8, R6, R88 ;  /* 0x000000060858723c */ /* 0x000fe20000001858 */
[----:B------:R-:W-:Y:S02]  /*6140*/  PRMT R13, R180, 0x5410, R179 ;  /* 0x00005410b40d7816 */ /* 0x000fe400000000b3 */
[----:B------:R-:W-:Y:S01]  /*6150*/  LOP3.LUT R14, R170, 0xff, RZ, 0xc0, !PT ;  /* 0x000000ffaa0e7812 */ /* 0x000fe200078ec0ff */
[----:B------:R-:W-:Y:S01]  /*6160*/  IMAD.WIDE.U32 R244, R4, -0x2daee0ad, RZ ;  /* 0xd2511f5304f47825 */ /* 0x000fe200078e00ff */
[----:B------:R-:W-:-:S02]  /*6170*/  SHF.R.U32.HI R12, RZ, 0x18, R170 ;  /* 0x00000018ff0c7819 */ /* 0x000fc400000116aa */
[----:B------:R-:W-:Y:S01]  /*6180*/  LOP3.LUT R7, R171, UR30, R26, 0x96, !PT ;  /* 0x0000001eab077c12 */ /* 0x000fe2000f8e961a */
[----:B------:R-:W-:Y:S01]  /*6190*/  @!P2 HADD2 R109, -R34.H0_H0, -RZ.H0_H0 ;  /* 0xa00000ff226da230 */ /* 0x000fe20000000900 */
[----:B------:R-:W-:Y:S02]  /*61a0*/  ISETP.GE.U32.AND P6, PT, R125, R14, PT ;  /* 0x0000000e7d00720c */ /* 0x000fe40003fc6070 */
[----:B------:R-:W-:Y:S02]  /*61b0*/  LOP3.LUT R14, R7, 0xffff, RZ, 0xc0, !PT ;  /* 0x0000ffff070e7812 */ /* 0x000fe400078ec0ff */
[----:B------:R-:W-:Y:S02]  /*61c0*/  LOP3.LUT R4, R245, UR29, R16, 0x96, !PT ;  /* 0x0000001df5047c12 */ /* 0x000fe4000f8e9610 */
[----:B------:R-:W-:Y:S02]  /*61d0*/  LOP3.LUT R16, R7, 0xff, RZ, 0xc0, !PT ;  /* 0x000000ff07107812 */ /* 0x000fe400078ec0ff */
[----:B------:R-:W-:-:S02]  /*61e0*/  SHF.R.U32.HI R14, RZ, 0x8, R14 ;  /* 0x00000008ff0e7819 */ /* 0x000fc4000001160e */
[C---:B------:R-:W-:Y:S02]  /*61f0*/  ISETP.GE.U32.AND P3, PT, R125.reuse, R16, PT ;  /* 0x000000107d00720c */ /* 0x040fe40003f66070 */
[----:B------:R-:W-:Y:S01]  /*6200*/  LOP3.LUT R14, R14, 0xffff, RZ, 0xc0, !PT ;  /* 0x0000ffff0e0e7812 */ /* 0x000fe200078ec0ff */
[----:B------:R-:W-:Y:S01]  /*6210*/  @!P6 HADD2 R99, -R174.H0_H0, -RZ.H0_H0 ;  /* 0xa00000ffae63e230 */ /* 0x000fe20000000900 */
[C---:B------:R-:W-:Y:S02]  /*6220*/  ISETP.GE.U32.AND P1, PT, R125.reuse, R12, PT ;  /* 0x0000000c7d00720c */ /* 0x040fe40003f26070 */
[----:B------:R-:W-:Y:S02]  /*6230*/  ISETP.GE.U32.AND P4, PT, R125, R14, PT ;  /* 0x0000000e7d00720c */ /* 0x000fe40003f86070 */
[--C-:B------:R-:W-:Y:S02]  /*6240*/  SHF.R.U32.HI R14, RZ, 0x18, R7.reuse ;  /* 0x00000018ff0e7819 */ /* 0x100fe40000011607 */
[----:B------:R-:W-:-:S02]  /*6250*/  SHF.R.U32.HI R7, RZ, 0x10, R7 ;  /* 0x00000010ff077819 */ /* 0x000fc40000011607 */
[----:B------:R-:W-:Y:S01]  /*6260*/  PRMT R12, R178, 0x5410, R177 ;  /* 0x00005410b20c7816 */ /* 0x000fe200000000b1 */
[----:B------:R-:W-:Y:S01]  /*6270*/  @!P3 HADD2 R117, -R178.H0_H0, -RZ.H0_H0 ;  /* 0xa00000ffb275b230 */ /* 0x000fe20000000900 */
[----:B------:R-:W-:Y:S02]  /*6280*/  LOP3.LUT R6, R170, 0xffff, RZ, 0xc0, !PT ;  /* 0x0000ffffaa067812 */ /* 0x000fe400078ec0ff */
[----:B------:R-:W-:Y:S02]  /*6290*/  SHF.R.U32.HI R5, RZ, 0x10, R170 ;  /* 0x00000010ff057819 */ /* 0x000fe400000116aa */
[----:B------:R-:W-:Y:S01]  /*62a0*/  @!P3 PRMT R178, R117, 0x5410, RZ ;  /* 0x0000541075b2b816 */ /* 0x000fe200000000ff */
[----:B------:R-:W-:Y:S01]  /*62b0*/  @!P4 HADD2 R116, -R177.H0_H0, -RZ.H0_H0 ;  /* 0xa00000ffb174c230 */ /* 0x000fe20000000900 */
[----:B------:R-:W-:Y:S01]  /*62c0*/  ISETP.GE.U32.AND P3, PT, R125, R14, PT ;  /* 0x0000000e7d00720c */ /* 0x000fe20003f66070 */
[----:B------:R-:W-:Y:S01]  /*62d0*/  IMAD.MOV.U32 R117, RZ, RZ, R183 ;  /* 0x000000ffff757224 */ /* 0x000fe200078e00b7 */
[----:B------:R-:W-:Y:S01]  /*62e0*/  LOP3.LUT R14, R7, 0xff, RZ, 0xc0, !PT ;  /* 0x000000ff070e7812 */ /* 0x000fe200078ec0ff */
[----:B------:R-:W-:Y:S01]  /*62f0*/  IMAD.MOV.U32 R7, RZ, RZ, R184 ;  /* 0x000000ffff077224 */ /* 0x000fe200078e00b8 */
[----:B------:R-:W-:Y:S01]  /*6300*/  @!P4 PRMT R177, R116, 0x5410, RZ ;  /* 0x0000541074b1c816 */ /* 0x000fe200000000ff */
[--C-:B------:R-:W-:Y:S01]  /*6310*/  FFMA.FTZ R184, R102, c[0x0][0x23c], -R235.reuse ;  /* 0x00008f0066b87a23 */ /* 0x100fe200000108eb */
[----:B------:R-:W-:Y:S01]  /*6320*/  ISETP.GE.U32.AND P4, PT, R125, R14, PT ;  /* 0x0000000e7d00720c */ /* 0x000fe20003f86070 */
[----:B------:R-:W-:Y:S01]  /*6330*/  FFMA.FTZ R183, R98, c[0x0][0x23c], -R235 ;  /* 0x00008f0062b77a23 */ /* 0x000fe200000108eb */
[----:B------:R-:W-:Y:S01]  /*6340*/  SHF.R.U32.HI R6, RZ, 0x8, R6 ;  /* 0x00000008ff067819 */ /* 0x000fe20000011606 */
[----:B------:R-:W-:Y:S01]  /*6350*/  IMAD.MOV.U32 R116, RZ, RZ, R182 ;  /* 0x000000ffff747224 */ /* 0x000fe200078e00b6 */
[----:B------:R-:W-:Y:S01]  /*6360*/  PRMT R14, R174, 0x5410, R173 ;  /* 0x00005410ae0e7816 */ /* 0x000fe200000000ad */
[----:B------:R-:W-:Y:S01]  /*6370*/  MUFU.EX2 R184, R184 ;  /* 0x000000b800b87308 */ /* 0x000fe20000000800 */
[----:B------:R-:W-:Y:S01]  /*6380*/  LOP3.LUT R6, R6, 0xffff, RZ, 0xc0, !PT ;  /* 0x0000ffff06067812 */ /* 0x000fe200078ec0ff */
[----:B------:R-:W-:Y:S01]  /*6390*/  @!P3 HADD2 R115, -R179.H0_H0, -RZ.H0_H0 ;  /* 0xa00000ffb373b230 */ /* 0x000fe20000000900 */
[----:B------:R-:W-:Y:S01]  /*63a0*/  @!P6 PRMT R174, R99, 0x5410, RZ ;  /* 0x0000541063aee816 */ /* 0x000fe200000000ff */
[----:B------:R-:W-:Y:S01]  /*63b0*/  FFMA.FTZ R182, R94, c[0x0][0x23c], -R235 ;  /* 0x00008f005eb67a23 */ /* 0x000fe200000108eb */
[----:B------:R-:W-:-:S02]  /*63c0*/  SHF.R.U32.HI R172, RZ, 0x18, R172 ;  /* 0x00000018ffac7819 */ /* 0x000fc400000116ac */
[----:B------:R-:W-:Y:S01]  /*63d0*/  @!P3 PRMT R179, R115, 0x5410, RZ ;  /* 0x0000541073b3b816 */ /* 0x000fe200000000ff */
[----:B------:R-:W-:Y:S01]  /*63e0*/  @!P4 HADD2 R114, -R180.H0_H0, -RZ.H0_H0 ;  /* 0xa00000ffb472c230 */ /* 0x000fe20000000900 */
[----:B------:R-:W-:Y:S01]  /*63f0*/  ISETP.GE.U32.AND P3, PT, R125, R6, PT ;  /* 0x000000067d00720c */ /* 0x000fe20003f66070 */
[----:B------:R-:W1:Y:S01]  /*6400*/  MUFU.EX2 R183, R183 ;  /* 0x000000b700b77308 */ /* 0x000e620000000800 */
[----:B------:R-:W-:Y:S01]  /*6410*/  LOP3.LUT R6, R5, 0xff, RZ, 0xc0, !PT ;  /* 0x000000ff05067812 */ /* 0x000fe200078ec0ff */
[----:B------:R-:W-:Y:S01]  /*6420*/  IMAD.MOV.U32 R115, RZ, RZ, R216 ;  /* 0x000000ffff737224 */ /* 0x000fe200078e00d8 */
[----:B------:R-:W-:Y:S01]  /*6430*/  @!P4 PRMT R180, R114, 0x5410, RZ ;  /* 0x0000541072b4c816 */ /* 0x000fe200000000ff */
[----:B------:R-:W-:Y:S01]  /*6440*/  IMAD.MOV.U32 R114, RZ, RZ, R187 ;  /* 0x000000ffff727224 */ /* 0x000fe200078e00bb */
[C---:B------:R-:W-:Y:S01]  /*6450*/  ISETP.GE.U32.AND P4, PT, R125.reuse, R6, PT ;  /* 0x000000067d00720c */ /* 0x040fe20003f86070 */
[--C-:B------:R-:W-:Y:S01]  /*6460*/  FFMA.FTZ R216, R100, c[0x0][0x23c], -R233.reuse ;  /* 0x00008f0064d87a23 */ /* 0x100fe200000108e9 */
[----:B------:R-:W-:Y:S01]  /*6470*/  SHF.R.U32.HI R6, RZ, 0x10, R4 ;  /* 0x00000010ff067819 */ /* 0x000fe20000011604 */
[----:B------:R-:W-:Y:S01]  /*6480*/  FFMA.FTZ R187, R96, c[0x0][0x23c], -R233 ;  /* 0x00008f0060bb7a23 */ /* 0x000fe200000108e9 */
[----:B------:R-:W-:Y:S01]  /*6490*/  MUFU.EX2 R182, R182 ;  /* 0x000000b600b67308 */ /* 0x000fe20000000800 */
[----:B------:R-:W-:-:S02]  /*64a0*/  ISETP.GE.U32.AND P5, PT, R125, R172, PT ;  /* 0x000000ac7d00720c */ /* 0x000fc40003fa6070 */
[----:B------:R-:W-:Y:S01]  /*64b0*/  LOP3.LUT R6, R6, 0xff, RZ, 0xc0, !PT ;  /* 0x000000ff06067812 */ /* 0x000fe200078ec0ff */
[----:B------:R-:W-:Y:S01]  /*64c0*/  @!P3 HADD2 R98, -R173.H0_H0, -RZ.H0_H0 ;  /* 0xa00000ffad62b230 */ /* 0x000fe20000000900 */
[----:B------:R-:W-:Y:S02]  /*64d0*/  SHF.R.U32.HI R241, RZ, 0x8, R241 ;  /* 0x00000008fff17819 */ /* 0x000fe400000116f1 */
[C---:B------:R-:W-:Y:S01]  /*64e0*/  ISETP.GE.U32.AND P6, PT, R125.reuse, R6, PT ;  /* 0x000000067d00720c */ /* 0x040fe20003fc6070 */
[----:B------:R-:W-:Y:S01]  /*64f0*/  MUFU.EX2 R216, R216 ;  /* 0x000000d800d87308 */ /* 0x000fe20000000800 */
[----:B------:R-:W-:Y:S02]  /*6500*/  LOP3.LUT R6, R4, 0xff, RZ, 0xc0, !PT ;  /* 0x000000ff04067812 */ /* 0x000fe400078ec0ff */
[----:B------:R-:W-:Y:S02]  /*6510*/  @!P3 PRMT R173, R98, 0x5410, RZ ;  /* 0x0000541062adb816 */ /* 0x000fe400000000ff */
[----:B------:R-:W-:-:S02]  /*6520*/  ISETP.GE.U32.AND P3, PT, R125, R6, PT ;  /* 0x000000067d00720c */ /* 0x000fc40003f66070 */
[----:B------:R-:W-:Y:S01]  /*6530*/  SHF.R.U32.HI R6, RZ, 0x18, R4 ;  /* 0x00000018ff067819 */ /* 0x000fe20000011604 */
[----:B------:R-:W2:Y:S01]  /*6540*/  MUFU.EX2 R187, R187 ;  /* 0x000000bb00bb7308 */ /* 0x000ea20000000800 */
[----:B------:R-:W-:Y:S02]  /*6550*/  LOP3.LUT R4, R4, 0xffff, RZ, 0xc0, !PT ;  /* 0x0000ffff04047812 */ /* 0x000fe400078ec0ff */
[----:B-1----:R-:W-:Y:S02]  /*6560*/  F2FP.PACK_AB R176, R183, R184 ;  /* 0x000000b8b7b0723e */ /* 0x002fe400000000ff */
[----:B------:R-:W-:Y:S02]  /*6570*/  SHF.R.U32.HI R4, RZ, 0x8, R4 ;  /* 0x00000008ff047819 */ /* 0x000fe40000011604 */
[----:B------:R-:W-:Y:S01]  /*6580*/  PRMT R175, R176, 0x7632, R175 ;  /* 0x00007632b0af7816 */ /* 0x000fe200000000af */
[----:B------:R-:W-:Y:S01]  /*6590*/  @!P4 HADD2 R96, -R176.H0_H0, -RZ.H0_H0 ;  /* 0xa00000ffb060c230 */ /* 0x000fe20000000900 */
[----:B------:R-:W-:-:S02]  /*65a0*/  LOP3.LUT R4, R4, 0xffff, RZ, 0xc0, !PT ;  /* 0x0000ffff04047812 */ /* 0x000fc400078ec0ff */
[----:B------:R-:W-:Y:S01]  /*65b0*/  PRMT R15, R176, 0x5410, R175 ;  /* 0x00005410b00f7816 */ /* 0x000fe200000000af */
[----:B------:R-:W-:Y:S01]  /*65c0*/  @!P1 HADD2 R97, -R175.H0_H0, -RZ.H0_H0 ;  /* 0xa00000ffaf619230 */ /* 0x000fe20000000900 */
[----:B------:R-:W-:Y:S02]  /*65d0*/  @!P4 PRMT R176, R96, 0x5410, RZ ;  /* 0x0000541060b0c816 */ /* 0x000fe400000000ff */
[----:B------:R-:W-:Y:S02]  /*65e0*/  ISETP.GE.U32.AND P4, PT, R125, R4, PT ;  /* 0x000000047d00720c */ /* 0x000fe40003f86070 */
[----:B------:R-:W-:Y:S02]  /*65f0*/  LOP3.LUT R4, R116, 0xffff, RZ, 0xc0, !PT ;  /* 0x0000ffff74047812 */ /* 0x000fe400078ec0ff */
[----:B--2---:R-:W-:Y:S02]  /*6600*/  F2FP.PACK_AB R170, R187, R216 ;  /* 0x000000d8bbaa723e */ /* 0x004fe400000000ff */
[----:B------:R-:W-:-:S02]  /*6610*/  @!P1 PRMT R175, R97, 0x5410, RZ ;  /* 0x0000541061af9816 */ /* 0x000fc400000000ff */
[----:B------:R-:W-:Y:S01]  /*6620*/  ISETP.GE.U32.AND P1, PT, R125, R6, PT ;  /* 0x000000067d00720c */ /* 0x000fe20003f26070 */
[----:B------:R-:W-:Y:S01]  /*6630*/  @!P3 HADD2 R95, -R170.H0_H0, -RZ.H0_H0 ;  /* 0xa00000ffaa5fb230 */ /* 0x000fe20000000900 */
[----:B------:R-:W-:Y:S01]  /*6640*/  SHF.R.U32.HI R4, RZ, 0x8, R4 ;  /* 0x00000008ff047819 */ /* 0x000fe20000011604 */
[----:B------:R-:W1:Y:S01]  /*6650*/  LDSM.16.MT88.4 R96, [R204+0x1c000] ;  /* 0x01c00000cc60783b */ /* 0x000e620000004200 */
[----:B------:R-:W-:Y:S02]  /*6660*/  PRMT R169, R170, 0x7632, R169 ;  /* 0x00007632aaa97816 */ /* 0x000fe400000000a9 */
[----:B------:R-:W-:Y:S02]  /*6670*/  F2FP.PACK_AB R172, R181, R182 ;  /* 0x000000b6b5ac723e */ /* 0x000fe400000000ff */
[----:B------:R-:W-:Y:S01]  /*6680*/  LOP3.LUT R4, R4, 0xffff, RZ, 0xc0, !PT ;  /* 0x0000ffff04047812 */ /* 0x000fe200078ec0ff */
[----:B------:R-:W-:Y:S01]  /*6690*/  @!P4 HADD2 R94, -R169.H0_H0, -RZ.H0_H0 ;  /* 0xa00000ffa95ec230 */ /* 0x000fe20000000900 */
[----:B------:R-:W-:Y:S01]  /*66a0*/  PRMT R16, R170, 0x5410, R169 ;  /* 0x00005410aa107816 */ /* 0x000fe200000000a9 */
[----:B------:R-:W-:Y:S01]  /*66b0*/  @!P6 HADD2 R92, -R172.H0_H0, -RZ.H0_H0 ;  /* 0xa00000ffac5ce230 */ /* 0x000fe20000000900 */
[----:B------:R-:W-:-:S02]  /*66c0*/  @!P3 PRMT R170, R95, 0x5410, RZ ;  /* 0x000054105faab816 */ /* 0x000fc400000000ff */
[----:B------:R-:W-:Y:S02]  /*66d0*/  PRMT R171, R172, 0x7632, R171 ;  /* 0x00007632acab7816 */ /* 0x000fe400000000ab */
[C---:B------:R-:W-:Y:S02]  /*66e0*/  ISETP.GE.U32.AND P3, PT, R125.reuse, R4, PT ;  /* 0x000000047d00720c */ /* 0x040fe40003f66070 */
[----:B------:R-:W-:Y:S01]  /*66f0*/  LOP3.LUT R4, R116, 0xff, RZ, 0xc0, !PT ;  /* 0x000000ff74047812 */ /* 0x000fe200078ec0ff */
[----:B------:R-:W-:Y:S01]  /*6700*/  @!P1 HADD2 R93, -R171.H0_H0, -RZ.H0_H0 ;  /* 0xa00000ffab5d9230 */ /* 0x000fe20000000900 */
[----:B------:R-:W-:Y:S02]  /*6710*/  @!P4 PRMT R169, R94, 0x5410, RZ ;  /* 0x000054105ea9c816 */ /* 0x000fe400000000ff */
[----:B------:R-:W-:Y:S02]  /*6720*/  ISETP.GE.U32.AND P4, PT, R125, R4, PT ;  /* 0x000000047d00720c */ /* 0x000fe40003f86070 */
[----:B------:R-:W-:-:S02]  /*6730*/  SHF.R.U32.HI R4, RZ, 0x18, R116 ;  /* 0x00000018ff047819 */ /* 0x000fc40000011674 */
[----:B------:R-:W-:Y:S02]  /*6740*/  PRMT R17, R172, 0x5410, R171 ;  /* 0x00005410ac117816 */ /* 0x000fe400000000ab */
[----:B------:R-:W-:Y:S01]  /*6750*/  @!P1 PRMT R171, R93, 0x5410, RZ ;  /* 0x000054105dab9816 */ /* 0x000fe200000000ff */
[----:B------:R-:W-:Y:S01]  /*6760*/  @!P3 HADD2 R106, -R165.H0_H0, -RZ.H0_H0 ;  /* 0xa00000ffa56ab230 */ /* 0x000fe20000000900 */
[----:B------:R-:W-:Y:S02]  /*6770*/  ISETP.GE.U32.AND P1, PT, R125, R4, PT ;  /* 0x000000047d00720c */ /* 0x000fe40003f26070 */
[----:B------:R-:W-:Y:S01]  /*6780*/  SHF.R.U32.HI R4, RZ, 0x10, R116 ;  /* 0x00000010ff047819 */ /* 0x000fe20000011674 */
[----:B------:R-:W-:Y:S01]  /*6790*/  IMAD.MOV.U32 R116, RZ, RZ, R7 ;  /* 0x000000ffff747224 */ /* 0x000fe200078e0007 */
[----:B------:R-:W-:Y:S01]  /*67a0*/  @!P6 PRMT R172, R92, 0x5410, RZ ;  /* 0x000054105cace816 */ /* 0x000fe200000000ff */
[----:B------:R-:W-:Y:S01]  /*67b0*/  @!P4 HADD2 R107, -R166.H0_H0, -RZ.H0_H0 ;  /* 0xa00000ffa66bc230 */ /* 0x000fe20000000900 */
[----:B------:R-:W-:-:S02]  /*67c0*/  LOP3.LUT R4, R4, 0xff, RZ, 0xc0, !PT ;  /* 0x000000ff04047812 */ /* 0x000fc400078ec0ff */
[----:B------:R-:W-:Y:S02]  /*67d0*/  @!P3 PRMT R165, R106, 0x5410, RZ ;  /* 0x000054106aa5b816 */ /* 0x000fe400000000ff */
[----:B------:R-:W-:Y:S02]  /*67e0*/  ISETP.GE.U32.AND P6, PT, R125, R4, PT ;  /* 0x000000047d00720c */ /* 0x000fe40003fc6070 */
[----:B------:R-:W2:Y:S01]  /*67f0*/  LDSM.16.MT88.4 R4, [R204+0x1c800] ;  /* 0x01c80000cc04783b */ /* 0x000ea20000004200 */
[----:B-1----:R-:W-:Y:S01]  /*6800*/  HMMA.16816.F32 R92, R128, R96, RZ ;  /* 0x00000060805c723c */ /* 0x002fe200000018ff */
[----:B------:R-:W-:Y:S01]  /*6810*/  @!P4 PRMT R166, R107, 0x5410, RZ ;  /* 0x000054106ba6c816 */ /* 0x000fe200000000ff */
[----:B------:R-:W-:Y:S01]  /*6820*/  @!P1 HADD2 R102, -R167.H0_H0, -RZ.H0_H0 ;  /* 0xa00000ffa7669230 */ /* 0x000fe20000000900 */
[----:B------:R-:W-:Y:S02]  /*6830*/  LOP3.LUT R243, R244, 0xffff, RZ, 0xc0, !PT ;  /* 0x0000fffff4f37812 */ /* 0x000fe400078ec0ff */
[----:B------:R-:W-:-:S02]  /*6840*/  SHF.R.U32.HI R245, RZ, 0x10, R244 ;  /* 0x00000010fff57819 */ /* 0x000fc400000116f4 */
[----:B------:R-:W-:Y:S01]  /*6850*/  @!P1 PRMT R167, R102, 0x5410, RZ ;  /* 0x0000541066a79816 */ /* 0x000fe200000000ff */
[----:B------:R-:W-:Y:S01]  /*6860*/  HMMA.16816.F32 R96, R128, R98, RZ ;  /* 0x000000628060723c */ /* 0x000fe200000018ff */
[----:B------:R-:W-:Y:S01]  /*6870*/  SHF.R.U32.HI R243, RZ, 0x8, R243 ;  /* 0x00000008fff37819 */ /* 0x000fe200000116f3 */
[----:B------:R-:W-:Y:S01]  /*6880*/  @!P6 HADD2 R103, -R168.H0_H0, -RZ.H0_H0 ;  /* 0xa00000ffa867e230 */ /* 0x000fe20000000900 */
[----:B------:R-:W-:Y:S02]  /*6890*/  @!P2 PRMT R34, R109, 0x5410, RZ ;  /* 0x000054106d22a816 */ /* 0x000fe400000000ff */
[----:B------:R-:W-:Y:S02]  /*68a0*/  LOP3.LUT R240, R27, UR14, R240, 0x96, !PT ;  /* 0x0000000e1bf07c12 */ /* 0x000fe4000f8e96f0 */
[----:B------:R-:W-:Y:S02]  /*68b0*/  @!P6 PRMT R168, R103, 0x5410, RZ ;  /* 0x0000541067a8e816 */ /* 0x000fe400000000ff */
[----:B------:R-:W-:Y:S01]  /*68c0*/  ISETP.GE.U32.AND P6, PT, R125, R114, PT ;  /* 0x000000727d00720c */ /* 0x000fe20003fc6070 */
[----:B------:R-:W-:Y:S01]  /*68d0*/  FADD.FTZ R120, R123, R120 ;  /* 0x000000787b787221 */ /* 0x000fe20000010000 */
[----:B------:R-:W-:-:S02]  /*68e0*/  LOP3.LUT R24, R244, 0xff, RZ, 0xc0, !PT ;  /* 0x000000fff4187812 */ /* 0x000fc400078ec0ff */
[----:B------:R-:W-:-:S09]  /*68f0*/  SHF.R.U32.HI R244, RZ, 0x18, R244 ;  /* 0x00000018fff47819 */ /* 0x000fd200000116f4 */
[----:B------:R-:W-:-:S05]  /*6900*/  @!P6 HADD2 R113, -R225.H0_H0, -RZ.H0_H0 ;  /* 0xa00000ffe171e230 */ /* 0x000fca0000000900 */
[----:B------:R-:W-:Y:S02]  /*6910*/  @!P6 PRMT R225, R113, 0x5410, RZ ;  /* 0x0000541071e1e816 */ /* 0x000fe400000000ff */
[----:B------:R-:W-:Y:S01]  /*6920*/  ISETP.GE.U32.AND P6, PT, R125, R242, PT ;  /* 0x000000f27d00720c */ /* 0x000fe20003fc6070 */
[C---:B--2---:R-:W-:Y:S07]  /*6930*/  HMMA.16816.F32 R92, R8.reuse, R4, R92 ;  /* 0x00000004085c723c */ /* 0x044fee000000185c */
[----:B------:R-:W-:Y:S01]  /*6940*/  LOP3.LUT R4, R115, 0xff, RZ, 0xc0, !PT ;  /* 0x000000ff73047812 */ /* 0x000fe200078ec0ff */
[----:B------:R-:W-:Y:S03]  /*6950*/  HMMA.16816.F32 R96, R8, R6, R96 ;  /* 0x000000060860723c */ /* 0x000fe60000001860 */
[----:B------:R-:W-:-:S02]  /*6960*/  ISETP.GE.U32.AND P4, PT, R125, R4, PT ;  /* 0x000000047d00720c */ /* 0x000fc40003f86070 */
[----:B------:R-:W-:-:S04]  /*6970*/  LOP3.LUT R4, R115, 0xffff, RZ, 0xc0, !PT ;  /* 0x0000ffff73047812 */ /* 0x000fc800078ec0ff */
[----:B------:R-:W-:-:S04]  /*6980*/  SHF.R.U32.HI R4, RZ, 0x8, R4 ;  /* 0x00000008ff047819 */ /* 0x000fc80000011604 */
[----:B------:R-:W-:-:S03]  /*6990*/  LOP3.LUT R4, R4, 0xffff, RZ, 0xc0, !PT ;  /* 0x0000ffff04047812 */ /* 0x000fc600078ec0ff */
[----:B------:R-:W-:Y:S01]  /*69a0*/  @!P4 HADD2 R105, -R222.H0_H0, -RZ.H0_H0 ;  /* 0xa00000ffde69c230 */ /* 0x000fe20000000900 */
[----:B------:R-:W-:Y:S02]  /*69b0*/  ISETP.GE.U32.AND P3, PT, R125, R4, PT ;  /* 0x000000047d00720c */ /* 0x000fe40003f66070 */
[--C-:B------:R-:W-:Y:S02]  /*69c0*/  SHF.R.U32.HI R4, RZ, 0x18, R115.reuse ;  /* 0x00000018ff047819 */ /* 0x100fe40000011673 */
[----:B------:R-:W-:Y:S02]  /*69d0*/  @!P4 PRMT R222, R105, 0x5410, RZ ;  /* 0x0000541069dec816 */ /* 0x000fe400000000ff */
[----:B------:R-:W-:Y:S02]  /*69e0*/  ISETP.GE.U32.AND P1, PT, R125, R4, PT ;  /* 0x000000047d00720c */ /* 0x000fe40003f26070 */
[----:B------:R-:W-:-:S04]  /*69f0*/  SHF.R.U32.HI R4, RZ, 0x10, R115 ;  /* 0x00000010ff047819 */ /* 0x000fc80000011673 */
[----:B------:R-:W-:Y:S01]  /*6a00*/  LOP3.LUT R4, R4, 0xff, RZ, 0xc0, !PT ;  /* 0x000000ff04047812 */ /* 0x000fe200078ec0ff */
[----:B------:R-:W-:-:S03]  /*6a10*/  @!P3 HADD2 R104, -R219.H0_H0, -RZ.H0_H0 ;  /* 0xa00000ffdb68b230 */ /* 0x000fc60000000900 */
[----:B------:R-:W-:Y:S02]  /*6a20*/  ISETP.GE.U32.AND P4, PT, R125, R4, PT ;  /* 0x000000047d00720c */ /* 0x000fe40003f86070 */
[----:B------:R-:W-:Y:S01]  /*6a30*/  @!P3 PRMT R219, R104, 0x5410, RZ ;  /* 0x0000541068dbb816 */ /* 0x000fe200000000ff */
[----:B------:R-:W-:Y:S01]  /*6a40*/  @!P1 HADD2 R100, -R226.H0_H0, -RZ.H0_H0 ;  /* 0xa00000ffe2649230 */ /* 0x000fe20000000900 */
[----:B------:R-:W1:Y:S01]  /*6a50*/  LDSM.16.MT88.4 R104, [R208+0x1e000] ;  /* 0x01e00000d068783b */ /* 0x000e620000004200 */
[----:B------:R-:W-:-:S03]  /*6a60*/  LOP3.LUT R4, R116, 0xff, RZ, 0xc0, !PT ;  /* 0x000000ff74047812 */ /* 0x000fc600078ec0ff */
[----:B------:R-:W-:Y:S02]  /*6a70*/  @!P1 PRMT R226, R100, 0x5410, RZ ;  /* 0x0000541064e29816 */ /* 0x000fe400000000ff */
[C---:B------:R-:W-:Y:S02]  /*6a80*/  ISETP.GE.U32.AND P3, PT, R125.reuse, R4, PT ;  /* 0x000000047d00720c */ /* 0x040fe40003f66070 */
[----:B------:R-:W-:Y:S01]  /*6a90*/  SHF.R.U32.HI R4, RZ, 0x8, R117 ;  /* 0x00000008ff047819 */ /* 0x000fe20000011675 */
[----:B------:R-:W-:Y:S01]  /*6aa0*/  @!P4 HADD2 R101, -R227.H0_H0, -RZ.H0_H0 ;  /* 0xa00000ffe365c230 */ /* 0x000fe20000000900 */
[----:B------:R-:W-:Y:S02]  /*6ab0*/  ISETP.GE.U32.AND P1, PT, R125, R246, PT ;  /* 0x000000f67d00720c */ /* 0x000fe40003f26070 */
[----:B------:R-:W-:Y:S02]  /*6ac0*/  LOP3.LUT R4, R4, 0xffff, RZ, 0xc0, !PT ;  /* 0x0000ffff04047812 */ /* 0x000fe400078ec0ff */
[----:B------:R-:W-:-:S02]  /*6ad0*/  @!P4 PRMT R227, R101, 0x5410, RZ ;  /* 0x0000541065e3c816 */ /* 0x000fc400000000ff */
[----:B------:R-:W-:Y:S02]  /*6ae0*/  ISETP.GE.U32.AND P4, PT, R125, R4, PT ;  /* 0x000000047d00720c */ /* 0x000fe40003f86070 */
[----:B------:R-:W2:Y:S01]  /*6af0*/  LDSM.16.MT88.4 R4, [R208+0x1e800] ;  /* 0x01e80000d004783b */ /* 0x000ea20000004200 */
[----:B------:R-:W-:-:S04]  /*6b00*/  @!P3 HADD2 R111, -R32.H0_H0, -RZ.H0_H0 ;  /* 0xa00000ff206fb230 */ /* 0x000fc80000000900 */
[----:B------:R-:W-:Y:S01]  /*6b10*/  @!P1 HADD2 R110, -R31.H0_H0, -RZ.H0_H0 ;  /* 0xa00000ff1f6e9230 */ /* 0x000fe20000000900 */
[----:B------:R-:W-:-:S04]  /*6b20*/  @!P3 PRMT R32, R111, 0x5410, RZ ;  /* 0x000054106f20b816 */ /* 0x000fc800000000ff */
[----:B------:R-:W-:Y:S01]  /*6b30*/  @!P1 PRMT R31, R110, 0x5410, RZ ;  /* 0x000054106e1f9816 */ /* 0x000fe200000000ff */
[----:B------:R-:W-:Y:S01]  /*6b40*/  @!P4 HADD2 R112, -R224.H0_H0, -RZ.H0_H0 ;  /* 0xa00000ffe070c230 */ /* 0x000fe20000000900 */
[----:B------:R-:W-:-:S04]  /*6b50*/  ISETP.GE.U32.AND P1, PT, R125, R244, PT ;  /* 0x000000f47d00720c */ /* 0x000fc80003f26070 */
[----:B------:R-:W-:Y:S02]  /*6b60*/  @!P4 PRMT R224, R112, 0x5410, RZ ;  /* 0x0000541070e0c816 */ /* 0x000fe400000000ff */
[----:B------:R-:W3:Y:S01]  /*6b70*/  LDSM.16.MT88.4 R112, [R206+0x1e000] ;  /* 0x01e00000ce70783b */ /* 0x000ee20000004200 */
[----:B------:R-:W-:Y:S01]  /*6b80*/  ISETP.GE.U32.AND P4, PT, R125, R24, PT ;  /* 0x000000187d00720c */ /* 0x000fe20003f86070 */
[C---:B-1----:R-:W-:Y:S08]  /*6b90*/  HMMA.16816.F32 R100, R128.reuse, R104, RZ ;  /* 0x000000688064723c */ /* 0x042ff000000018ff */
[----:B------:R-:W-:Y:S11]  /*6ba0*/  HMMA.16816.F32 R104, R128, R106, RZ ;  /* 0x0000006a8068723c */ /* 0x000ff600000018ff */
[----:B------:R-:W-:Y:S05]  /*6bb0*/  @!UPT UIADD3 URZ, URZ, URZ, URZ ;  /* 0x0000003f3f3ff290 */ /* 0x000fea000fffe03f */
[C---:B--2---:R-:W-:Y:S07]  /*6bc0*/  HMMA.16816.F32 R100, R8.reuse, R4, R100 ;  /* 0x000000040864723c */ /* 0x044fee0000001864 */
[----:B------:R-:W-:Y:S01]  /*6bd0*/  LOP3.LUT R4, R241, 0xffff, RZ, 0xc0, !PT ;  /* 0x0000fffff1047812 */ /* 0x000fe200078ec0ff */
[----:B------:R-:W-:Y:S03]  /*6be0*/  HMMA.16816.F32 R104, R8, R6, R104 ;  /* 0x000000060868723c */ /* 0x000fe60000001868 */
[----:B------:R-:W-:-:S02]  /*6bf0*/  ISETP.GE.U32.AND P3, PT, R125, R4, PT ;  /* 0x000000047d00720c */ /* 0x000fc40003f66070 */
[----:B------:R-:W-:-:S04]  /*6c00*/  LOP3.LUT R4, R245, 0xff, RZ, 0xc0, !PT ;  /* 0x000000fff5047812 */ /* 0x000fc800078ec0ff */
[----:B------:R-:W-:Y:S02]  /*6c10*/  ISETP.GE.U32.AND P2, PT, R125, R4, PT ;  /* 0x000000047d00720c */ /* 0x000fe40003f46070 */
[----:B------:R-:W-:-:S05]  /*6c20*/  LOP3.LUT R4, R243, 0xffff, RZ, 0xc0, !PT ;  /* 0x0000fffff3047812 */ /* 0x000fca00078ec0ff */
[----:B------:R-:W-:-:S05]  /*6c30*/  @!P3 HADD2 R108, -R33.H0_H0, -RZ.H0_H0 ;  /* 0xa00000ff216cb230 */ /* 0x000fca0000000900 */
[----:B------:R-:W-:Y:S02]  /*6c40*/  @!P3 PRMT R33, R108, 0x5410, RZ ;  /* 0x000054106c21b816 */ /* 0x000fe400000000ff */
[----:B------:R-:W-:Y:S01]  /*6c50*/  ISETP.GE.U32.AND P3, PT, R125, R4, PT ;  /* 0x000000047d00720c */ /* 0x000fe20003f66070 */
[----:B------:R-:W-:-:S05]  /*6c60*/  IMAD.WIDE.U32 R4, R18, -0x2daee0ad, RZ ;  /* 0xd2511f5312047825 */ /* 0x000fca00078e00ff */
[----:B------:R-:W-:-:S05]  /*6c70*/  LOP3.LUT R5, R5, UR5, R19, 0x96, !PT ;  /* 0x0000000505057c12 */ /* 0x000fca000f8e9613 */
[----:B------:R-:W-:-:S05]  /*6c80*/  IMAD.WIDE.U32 R6, R5, -0x326172a9, RZ ;  /* 0xcd9e8d5705067825 */ /* 0x000fca00078e00ff */
[----:B------:R-:W-:Y:S01]  /*6c90*/  LOP3.LUT R5, R6, 0xffff, RZ, 0xc0, !PT ;  /* 0x0000ffff06057812 */ /* 0x000fe200078ec0ff */
[----:B------:R-:W-:Y:S01]  /*6ca0*/  IMAD.WIDE.U32 R240, R240, -0x2daee0ad, RZ ;  /* 0xd2511f53f0f07825 */ /* 0x000fe200078e00ff */
[----:B------:R-:W-:Y:S02]  /*6cb0*/  LOP3.LUT R18, R6, 0xff, RZ, 0xc0, !PT ;  /* 0x000000ff06127812 */ /* 0x000fe400078ec0ff */
[----:B------:R-:W-:Y:S02]  /*6cc0*/  SHF.R.U32.HI R5, RZ, 0x8, R5 ;  /* 0x00000008ff057819 */ /* 0x000fe40000011605 */
[----:B------:R-:W-:Y:S02]  /*6cd0*/  LOP3.LUT R116, R7, UR30, R26, 0x96, !PT ;  /* 0x0000001e07747c12 */ /* 0x000fe4000f8e961a */
[--C-:B------:R-:W-:Y:S01]  /*6ce0*/  SHF.R.U32.HI R242, RZ, 0x10, R6.reuse ;  /* 0x00000010fff27819 */ /* 0x100fe20000011606 */
[C---:B---3--:R-:W-:Y:S01]  /*6cf0*/  HMMA.16816.F32 R108, R128.reuse, R112, RZ ;  /* 0x00000070806c723c */ /* 0x048fe200000018ff */
[----:B------:R-:W-:Y:S01]  /*6d00*/  SHF.R.U32.HI R246, RZ, 0x18, R6 ;  /* 0x00000018fff67819 */ /* 0x000fe20000011606 */
[----:B------:R-:W-:Y:S01]  /*6d10*/  FFMA.FTZ R236, R236, c[0x0][0x23c], -R233 ;  /* 0x00008f00ecec7a23 */ /* 0x000fe200000108e9 */
[----:B------:R-:W-:Y:S01]  /*6d20*/  LOP3.LUT R19, R241, UR29, R4, 0x96, !PT ;  /* 0x0000001df1137c12 */ /* 0x000fe2000f8e9604 */
[----:B------:R-:W-:Y:S01]  /*6d30*/  FFMA.FTZ R245, R20, c[0x0][0x23c], -R235 ;  /* 0x00008f0014f57a23 */ /* 0x000fe200000108eb */
[----:B------:R-:W-:Y:S01]  /*6d40*/  PRMT R18, R18, 0x5410, R5 ;  /* 0x0000541012127816 */ /* 0x000fe20000000005 */
[----:B------:R-:W-:Y:S01]  /*6d50*/  @!P6 HADD2 R127, -R164.H0_H0, -RZ.H0_H0 ;  /* 0xa00000ffa47fe230 */ /* 0x000fe20000000900 */
[----:B------:R-:W1:Y:S01]  /*6d60*/  LDSM.16.MT88.4 R4, [R206+0x1e800] ;  /* 0x01e80000ce04783b */ /* 0x000e620000004200 */
[----:B------:R-:W-:Y:S01]  /*6d70*/  HMMA.16816.F32 R112, R128, R114, RZ ;  /* 0x000000728070723c */ /* 0x000fe200000018ff */
[----:B------:R-:W-:-:S02]  /*6d80*/  LOP3.LUT R243, R116, 0xff, RZ, 0xc0, !PT ;  /* 0x000000ff74f37812 */ /* 0x000fc400078ec0ff */
[C---:B------:R-:W-:Y:S01]  /*6d90*/  LOP3.LUT R117, R240.reuse, 0xffff, RZ, 0xc0, !PT ;  /* 0x0000fffff0757812 */ /* 0x040fe200078ec0ff */
[----:B------:R-:W-:Y:S01]  /*6da0*/  ULDC UR6, c[0x0][0x228] ;  /* 0x00008a0000067ab9 */ /* 0x000fe20000000800 */
[--C-:B------:R-:W-:Y:S01]  /*6db0*/  SHF.R.U32.HI R241, RZ, 0x10, R240.reuse ;  /* 0x00000010fff17819 */ /* 0x100fe200000116f0 */
[----:B------:R2:W5:Y:S01]  /*6dc0*/  LDL.LU.64 R26, [R1+0x68] ;  /* 0x00006800011a7983 */ /* 0x0005620000300a00 */
[----:B------:R-:W-:Y:S02]  /*6dd0*/  LOP3.LUT R244, R240, 0xff, RZ, 0xc0, !PT ;  /* 0x000000fff0f47812 */ /* 0x000fe400078ec0ff */
[----:B------:R-:W-:Y:S02]  /*6de0*/  SHF.R.U32.HI R240, RZ, 0x18, R240 ;  /* 0x00000018fff07819 */ /* 0x000fe400000116f0 */
[----:B------:R-:W-:Y:S02]  /*6df0*/  LOP3.LUT R241, R241, 0xff, RZ, 0xc0, !PT ;  /* 0x000000fff1f17812 */ /* 0x000fe400078ec0ff */
[----:B------:R-:W-:-:S02]  /*6e00*/  SHF.R.U32.HI R117, RZ, 0x8, R117 ;  /* 0x00000008ff757819 */ /* 0x000fc40000011675 */
[----:B------:R-:W-:Y:S02]  /*6e10*/  PRMT R240, R241, 0x5410, R240 ;  /* 0x00005410f1f07816 */ /* 0x000fe400000000f0 */
[----:B------:R-:W-:Y:S02]  /*6e20*/  LOP3.LUT R241, R19, 0xff, RZ, 0xc0, !PT ;  /* 0x000000ff13f17812 */ /* 0x000fe400078ec0ff */
[----:B------:R-:W-:Y:S01]  /*6e30*/  PRMT R244, R244, 0x5410, R117 ;  /* 0x00005410f4f47816 */ /* 0x000fe20000000075 */
[C---:B-1----:R-:W-:Y:S07]  /*6e40*/  HMMA.16816.F32 R108, R8.reuse, R4, R108 ;  /* 0x00000004086c723c */ /* 0x042fee000000186c */
[----:B------:R-:W-:Y:S01]  /*6e50*/  LOP3.LUT R5, R242, 0xff, RZ, 0xc0, !PT ;  /* 0x000000fff2057812 */ /* 0x000fe200078ec0ff */
[----:B------:R-:W-:Y:S01]  /*6e60*/  HMMA.16816.F32 R112, R8, R6, R112 ;  /* 0x000000060870723c */ /* 0x000fe20000001870 */
[----:B------:R-:W-:-:S02]  /*6e70*/  LOP3.LUT R4, R116, 0xffff, RZ, 0xc0, !PT ;  /* 0x0000ffff74047812 */ /* 0x000fc400078ec0ff */
[----:B------:R-:W-:Y:S02]  /*6e80*/  PRMT R246, R5, 0x5410, R246 ;  /* 0x0000541005f67816 */ /* 0x000fe400000000f6 */
[----:B------:R-:W-:Y:S02]  /*6e90*/  SHF.R.U32.HI R5, RZ, 0x10, R116 ;  /* 0x00000010ff057819 */ /* 0x000fe40000011674 */
[----:B------:R-:W-:Y:S02]  /*6ea0*/  SHF.R.U32.HI R4, RZ, 0x8, R4 ;  /* 0x00000008ff047819 */ /* 0x000fe40000011604 */
[----:B------:R-:W-:Y:S02]  /*6eb0*/  SHF.R.U32.HI R242, RZ, 0x18, R116 ;  /* 0x00000018fff27819 */ /* 0x000fe40000011674 */
[----:B------:R-:W-:Y:S02]  /*6ec0*/  LOP3.LUT R5, R5, 0xff, RZ, 0xc0, !PT ;  /* 0x000000ff05057812 */ /* 0x000fe400078ec0ff */
[----:B------:R-:W-:-:S02]  /*6ed0*/  PRMT R243, R243, 0x5410, R4 ;  /* 0x00005410f3f37816 */ /* 0x000fc40000000004 */
[----:B------:R-:W-:Y:S02]  /*6ee0*/  PRMT R242, R5, 0x5410, R242 ;  /* 0x0000541005f27816 */ /* 0x000fe400000000f2 */
[----:B------:R-:W-:Y:S02]  /*6ef0*/  LOP3.LUT R4, R19, 0xffff, RZ, 0xc0, !PT ;  /* 0x0000ffff13047812 */ /* 0x000fe400078ec0ff */
[--C-:B------:R-:W-:Y:S02]  /*6f00*/  SHF.R.U32.HI R5, RZ, 0x10, R19.reuse ;  /* 0x00000010ff057819 */ /* 0x100fe40000011613 */
[----:B------:R-:W-:Y:S02]  /*6f10*/  SHF.R.U32.HI R6, RZ, 0x8, R4 ;  /* 0x00000008ff067819 */ /* 0x000fe40000011604 */
[----:B------:R-:W-:Y:S01]  /*6f20*/  LOP3.LUT R4, R5, 0xff, RZ, 0xc0, !PT ;  /* 0x000000ff05047812 */ /* 0x000fe200078ec0ff */
[----:B------:R-:W-:Y:S01]  /*6f30*/  FADD.FTZ R5, R237, R122 ;  /* 0x0000007aed057221 */ /* 0x000fe20000010000 */
[----:B------:R-:W-:Y:S01]  /*6f40*/  SHF.R.U32.HI R19, RZ, 0x18, R19 ;  /* 0x00000018ff137819 */ /* 0x000fe20000011613 */
[----:B------:R-:W-:Y:S01]  /*6f50*/  FADD.FTZ R237, R121, R120 ;  /* 0x0000007879ed7221 */ /* 0x000fe20000010000 */
[----:B------:R-:W-:Y:S01]  /*6f60*/  PRMT R241, R241, 0x5410, R6 ;  /* 0x00005410f1f17816 */ /* 0x000fe20000000006 */
[----:B------:R-:W1:Y:S01]  /*6f70*/  LDSM.16.MT88.4 R120, [R205+0x1e000] ;  /* 0x01e00000cd78783b */ /* 0x000e620000004200 */
[----:B------:R-:W-:Y:S01]  /*6f80*/  PRMT R19, R4, 0x5410, R19 ;  /* 0x0000541004137816 */ /* 0x000fe20000000013 */
[----:B------:R-:W-:-:S02]  /*6f90*/  FADD.FTZ R4, R232, R5 ;  /* 0x00000005e8047221 */ /* 0x000fc40000010000 */
[----:B------:R-:W-:Y:S02]  /*6fa0*/  FADD.FTZ R237, R118, R237 ;  /* 0x000000ed76ed7221 */ /* 0x000fe40000010000 */
[----:B------:R-:W-:Y:S02]  /*6fb0*/  FADD.FTZ R24, R119, R4 ;  /* 0x0000000477187221 */ /* 0x000fe40000010000 */
[----:B------:R-:W3:Y:S01]  /*6fc0*/  LDSM.16.MT88.4 R4, [R205+0x1e800] ;  /* 0x01e80000cd04783b */ /* 0x000ee20000004200 */
[----:B------:R-:W-:Y:S02]  /*6fd0*/  FFMA.FTZ R232, R126, c[0x0][0x23c], -R233 ;  /* 0x00008f007ee87a23 */ /* 0x000fe400000108e9 */
[----:B------:R4:W-:Y:S01]  /*6fe0*/  MUFU.EX2 R233, R236 ;  /* 0x000000ec00e97308 */ /* 0x0009e20000000800 */
[--C-:B------:R-:W-:Y:S01]  /*6ff0*/  HSET2.LE.AND R242, R242, R239.reuse, PT ;  /* 0x000000eff2f27233 */ /* 0x100fe20003803000 */
[----:B------:R-:W-:Y:S01]  /*7000*/  @!P6 PRMT R164, R127, 0x5410, RZ ;  /* 0x000054107fa4e816 */ /* 0x000fe200000000ff */
[----:B------:R-:W-:Y:S01]  /*7010*/  HSET2.LE.AND R241, R241, R239, PT ;  /* 0x000000eff1f17233 */ /* 0x000fe20003803000 */
[----:B------:R-:W-:-:S04]  /*7020*/  FADD.FTZ R238, R238, R24 ;  /* 0x00000018eeee7221 */ /* 0x000fc80000010000 */
[----:B------:R-:W1:Y:S01]  /*7030*/  MUFU.EX2 R232, R232 ;  /* 0x000000e800e87308 */ /* 0x000e620000000800 */
[----:B----4-:R-:W-:Y:S01]  /*7040*/  FADD.FTZ R236, R234, R237 ;  /* 0x000000edeaec7221 */ /* 0x010fe20000010000 */
[C---:B-1----:R-:W-:Y:S01]  /*7050*/  HMMA.16816.F32 R116, R128.reuse, R120, RZ ;  /* 0x000000788074723c */ /* 0x042fe200000018ff */
[----:B------:R-:W-:Y:S01]  /*7060*/  LOP3.LUT R13, R242, R13, RZ, 0xc0, !PT ;  /* 0x0000000df20d7212 */ /* 0x000fe200078ec0ff */
[----:B------:R-:W-:Y:S01]  /*7070*/  @!P5 HADD2 R126, -R35.H0_H0, -RZ.H0_H0 ;  /* 0xa00000ff237ed230 */ /* 0x000fe20000000900 */
[----:B------:R-:W-:Y:S01]  /*7080*/  USHF.L.U32 UR6, UR6, 0x3, URZ ;  /* 0x0000000306067899 */ /* 0x000fe2000800063f */
[--C-:B------:R-:W-:Y:S01]  /*7090*/  HSET2.LE.AND R246, R246, R239.reuse, PT ;  /* 0x000000eff6f67233 */ /* 0x100fe20003803000 */
[----:B------:R2:W5:Y:S03]  /*70a0*/  LDL.LU R24, [R1+0x60] ;  /* 0x0000600001187983 */ /* 0x0005660000300800 */
[----:B------:R-:W-:Y:S11]  /*70b0*/  HMMA.16816.F32 R120, R128, R122, RZ ;  /* 0x0000007a8078723c */ /* 0x000ff600000018ff */
[----:B------:R-:W-:Y:S05]  /*70c0*/  @!UPT UIADD3 URZ, URZ, URZ, URZ ;  /* 0x0000003f3f3ff290 */ /* 0x000fea000fffe03f */
[C---:B---3--:R-:W-:Y:S07]  /*70d0*/  HMMA.16816.F32 R116, R8.reuse, R4, R116 ;  /* 0x000000040874723c */ /* 0x048fee0000001874 */
[----:B------:R-:W-:Y:S01]  /*70e0*/  FFMA.FTZ R5, R124, c[0x0][0x23c], -R235 ;  /* 0x00008f007c057a23 */ /* 0x000fe200000108eb */
[----:B------:R-:W-:Y:S03]  /*70f0*/  HMMA.16816.F32 R120, R8, R6, R120 ;  /* 0x000000060878723c */ /* 0x000fe60000001878 */
[----:B------:R-:W-:Y:S01]  /*7100*/  IMAD.MOV.U32 R237, RZ, RZ, R5 ;  /* 0x000000ffffed7224 */ /* 0x000fe200078e0005 */
[----:B------:R-:W-:-:S05]  /*7110*/  HSET2.LE.AND R5, R243, R239, PT ;  /* 0x000000eff3057233 */ /* 0x000fca0003803000 */
[----:B------:R-:W-:Y:S02]  /*7120*/  LOP3.LUT R12, R5, R12, RZ, 0xc0, !PT ;  /* 0x0000000c050c7212 */ /* 0x000fe400078ec0ff */
[----:B------:R-:W1:Y:S01]  /*7130*/  LDSM.16.MT88.4 R4, [R204+0x1e000] ;  /* 0x01e00000cc04783b */ /* 0x000e620000004200 */
[----:B------:R-:W-:Y:S01]  /*7140*/  F2FP.PACK_AB R235, R232, R233 ;  /* 0x000000e9e8eb723e */ /* 0x000fe200000000ff */
[----:B------:R-:W-:Y:S03]  /*7150*/  MUFU.EX2 R237, R237 ;  /* 0x000000ed00ed7308 */ /* 0x000fe60000000800 */
[----:B------:R-:W-:-:S05]  /*7160*/  PRMT R234, R235, 0x7632, R234 ;  /* 0x00007632ebea7816 */ /* 0x000fca00000000ea */
[----:B------:R-:W3:Y:S01]  /*7170*/  MUFU.EX2 R242, R245 ;  /* 0x000000f500f27308 */ /* 0x000ee20000000800 */
[----:B------:R-:W-:Y:S02]  /*7180*/  @!P4 HADD2 R125, -R235.H0_H0, -RZ.H0_H0 ;  /* 0xa00000ffeb7dc230 */ /* 0x000fe40000000900 */
[----:B------:R-:W-:Y:S01]  /*7190*/  @!P3 HADD2 R124, -R234.H0_H0, -RZ.H0_H0 ;  /* 0xa00000ffea7cb230 */ /* 0x000fe20000000900 */
[----:B------:R-:W-:Y:S02]  /*71a0*/  PRMT R243, R235, 0x5410, R234 ;  /* 0x00005410ebf37816 */ /* 0x000fe400000000ea */
[----:B------:R-:W-:Y:S02]  /*71b0*/  @!P5 PRMT R35, R126, 0x5410, RZ ;  /* 0x000054107e23d816 */ /* 0x000fe400000000ff */
[----:B------:R-:W-:Y:S02]  /*71c0*/  @!P4 PRMT R235, R125, 0x5410, RZ ;  /* 0x000054107debc816 */ /* 0x000fe400000000ff */
[----:B------:R-:W-:-:S02]  /*71d0*/  @!P3 PRMT R234, R124, 0x5410, RZ ;  /* 0x000054107ceab816 */ /* 0x000fc400000000ff */
[C---:B-1----:R-:W-:Y:S08]  /*71e0*/  HMMA.16816.F32 R124, R128.reuse, R4, RZ ;  /* 0x00000004807c723c */ /* 0x042ff000000018ff */
[----:B------:R-:W-:Y:S01]  /*71f0*/  HMMA.16816.F32 R128, R128, R6, RZ ;  /* 0x000000068080723c */ /* 0x000fe200000018ff */
[--C-:B------:R-:W-:Y:S02]  /*7200*/  HSET2.LE.AND R5, R18, R239.reuse, PT ;  /* 0x000000ef12057233 */ /* 0x100fe40003803000 */
[----:B------:R-:W-:-:S04]  /*7210*/  HSET2.LE.AND R18, R19, R239, PT ;  /* 0x000000ef13127233 */ /* 0x000fc80003803000 */
[--C-:B------:R-:W-:Y:S01]  /*7220*/  HSET2.LE.AND R7, R240, R239.reuse, PT ;  /* 0x000000eff0077233 */ /* 0x100fe20003803000 */
[----:B---3--:R-:W-:Y:S01]  /*7230*/  F2FP.PACK_AB R240, R242, R237 ;  /* 0x000000edf2f0723e */ /* 0x008fe200000000ff */
[----:B------:R-:W-:-:S03]  /*7240*/  HSET2.LE.AND R6, R244, R239, PT ;  /* 0x000000eff4067233 */ /* 0x000fc60003803000 */
[C---:B------:R-:W-:Y:S02]  /*7250*/  PRMT R239, R240.reuse, 0x7632, R239 ;  /* 0x00007632f0ef7816 */ /* 0x040fe400000000ef */
[----:B------:R-:W-:Y:S02]  /*7260*/  LOP3.LUT R4, R241, R16, RZ, 0xc0, !PT ;  /* 0x00000010f1047212 */ /* 0x000fe400078ec0ff */
[----:B------:R-:W-:Y:S02]  /*7270*/  PRMT R16, R240, 0x5410, R239 ;  /* 0x00005410f0107816 */ /* 0x000fe400000000ef */
[----:B------:R-:W-:Y:S02]  /*7280*/  LOP3.LUT R14, R5, R14, RZ, 0xc0, !PT ;  /* 0x0000000e050e7212 */ /* 0x000fe400078ec0ff */
[----:B------:R-:W-:Y:S02]  /*7290*/  LOP3.LUT R5, R18, R17, RZ, 0xc0, !PT ;  /* 0x0000001112057212 */ /* 0x000fe400078ec0ff */
[----:B------:R-:W-:-:S02]  /*72a0*/  LOP3.LUT R7, R7, R16, RZ, 0xc0, !PT ;  /* 0x0000001007077212 */ /* 0x000fc400078ec0ff */
[----:B------:R-:W1:Y:S01]  /*72b0*/  LDSM.16.MT88.4 R16, [R204+0x1e800] ;  /* 0x01e80000cc10783b */ /* 0x000e620000004200 */
[----:B------:R-:W-:Y:S01]  /*72c0*/  LOP3.LUT R15, R246, R15, RZ, 0xc0, !PT ;  /* 0x0000000ff60f7212 */ /* 0x000fe200078ec0ff */
        /* <DEDUP_REMOVED lines=47> */
[----:B------:R-:W-:Y:S01]  /*75c0*/  HMMA.16816.F32 R120, R12, R10, R120 ;  /* 0x0000000a0c78723c */ /* 0x000fe20000001878 */
[----:B------:R-:W1:Y:S01]  /*75d0*/  LDSM.16.MT88.4 R8, [R208+0x19800] ;  /* 0x01980000d008783b */ /* 0x000e620000004200 */
[----:B------:R-:W-:-:S06]  /*75e0*/  LOP3.LUT R6, R6, R243, RZ, 0xc0, !PT ;  /* 0x000000f306067212 */ /* 0x000fcc00078ec0ff */
[C---:B---3--:R-:W-:Y:S08]  /*75f0*/  HMMA.16816.F32 R124, R12.reuse, R16, R124 ;  /* 0x000000100c7c723c */ /* 0x048ff0000000187c */
[----:B------:R-:W-:Y:S01]  /*7600*/  HMMA.16816.F32 R128, R12, R18, R128 ;  /* 0x000000120c80723c */ /* 0x000fe20000001880 */
[----:B------:R-:W3:Y:S04]  /*7610*/  LDSM.16.MT88.4 R12, [R205+0x19800] ;  /* 0x01980000cd0c783b */ /* 0x000ee80000004200 */
[----:B------:R-:W-:Y:S03]  /*7620*/  LDSM.16.MT88.4 R16, [R206+0x19800] ;  /* 0x01980000ce10783b */ /* 0x000fe60000004200 */
        /* <DEDUP_REMOVED lines=34> */
[----:B------:R-:W-:Y:S01]  /*7850*/  HMMA.16816.F32 R104, R4, R10, R104 ;  /* 0x0000000a0468723c */ /* 0x000fe20000001868 */
[----:B------:R-:W1:Y:S01]  /*7860*/  LDSM.16.MT88.4 R8, [R204+0x1f800] ;  /* 0x01f80000cc08783b */ /* 0x000e620000004200 */
[----:B------:R-:W-:-:S02]  /*7870*/  FADD.FTZ R231, R231, R238 ;  /* 0x000000eee7e77221 */ /* 0x000fc40000010000 */
[----:B------:R-:W-:-:S04]  /*7880*/  FADD.FTZ R236, R223, R236 ;  /* 0x000000ecdfec7221 */ /* 0x000fc80000010000 */
[----:B----4-:R-:W-:Y:S01]  /*7890*/  HMMA.16816.F32 R84, R4, R16, R84 ;  /* 0x000000100454723c */ /* 0x010fe20000001854 */
[----:B------:R-:W-:-:S07]  /*78a0*/  FADD.FTZ R230, R230, R231 ;  /* 0x000000e7e6e67221 */ /* 0x000fce0000010000 */
[----:B------:R-:W-:Y:S01]  /*78b0*/  HMMA.16816.F32 R88, R4, R18, R88 ;  /* 0x000000120458723c */ /* 0x000fe20000001858 */
[----:B------:R-:W4:Y:S01]  /*78c0*/  LDSM.16.MT88.4 R16, [R206+0x1f800] ;  /* 0x01f80000ce10783b */ /* 0x000f220000004200 */
[----:B------:R-:W-:Y:S02]  /*78d0*/  FADD.FTZ R221, R221, R236 ;  /* 0x000000ecdddd7221 */ /* 0x000fe40000010000 */
[----:B------:R-:W-:Y:S02]  /*78e0*/  FADD.FTZ R229, R229, R230 ;  /* 0x000000e6e5e57221 */ /* 0x000fe40000010000 */
[----:B------:R-:W-:Y:S01]  /*78f0*/  FADD.FTZ R221, R228, R221 ;  /* 0x000000dde4dd7221 */ /* 0x000fe20000010000 */
[----:B------:R-:W-:Y:S01]  /*7900*/  @!P1 HADD2 R3, -R239.H0_H0, -RZ.H0_H0 ;  /* 0xa00000ffef039230 */ /* 0x000fe20000000900 */
[----:B------:R-:W-:Y:S02]  /*7910*/  FADD.FTZ R220, R220, R229 ;  /* 0x000000e5dcdc7221 */ /* 0x000fe40000010000 */
[----:B------:R-:W-:Y:S01]  /*7920*/  FADD.FTZ R186, R186, R221 ;  /* 0x000000ddbaba7221 */ /* 0x000fe20000010000 */
[----:B------:R-:W-:Y:S01]  /*7930*/  UIMAD.WIDE UR32, UR6, 0x2, URZ ;  /* 0x00000002062078a5 */ /* 0x000fe2000f8e023f */
[----:B------:R-:W-:Y:S01]  /*7940*/  FADD.FTZ R217, R217, R220 ;  /* 0x000000dcd9d97221 */ /* 0x000fe20000010000 */
[----:B------:R-:W-:Y:S01]  /*7950*/  @!P1 PRMT R239, R3, 0x5410, RZ ;  /* 0x0000541003ef9816 */ /* 0x000fe200000000ff */
[----:B------:R-:W-:-:S02]  /*7960*/  FADD.FTZ R185, R185, R186 ;  /* 0x000000bab9b97221 */ /* 0x000fc40000010000 */
[----:B------:R-:W-:Y:S01]  /*7970*/  FADD.FTZ R218, R218, R217 ;  /* 0x000000d9dada7221 */ /* 0x000fe20000010000 */
[----:B---3--:R-:W-:Y:S01]  /*7980*/  HMMA.16816.F32 R116, R4, R12, R116 ;  /* 0x0000000c0474723c */ /* 0x008fe20000001874 */
[----:B------:R-:W-:-:S07]  /*7990*/  FADD.FTZ R184, R184, R185 ;  /* 0x000000b9b8b87221 */ /* 0x000fce0000010000 */
[----:B-1----:R-:W-:Y:S01]  /*79a0*/  HMMA.16816.F32 R124, R4, R8, R124 ;  /* 0x00000008047c723c */ /* 0x002fe2000000187c */
[----:B------:R-:W-:-:S06]  /*79b0*/  FADD.FTZ R215, R215, R218 ;  /* 0x000000dad7d77221 */ /* 0x000fcc0000010000 */
[----:B------:R-:W-:Y:S01]  /*79c0*/  LEA R8, P1, R30, c[0x0][0x1f8], 0x1 ;  /* 0x00007e001e087a11 */ /* 0x000fe200078208ff */
[----:B------:R-:W-:-:S03]  /*79d0*/  FADD.FTZ R183, R183, R184 ;  /* 0x000000b8b7b77221 */ /* 0x000fc60000010000 */
[----:B------:R-:W-:Y:S02]  /*79e0*/  LEA.HI.X R9, R30, c[0x0][0x1fc], R29, 0x1, P1 ;  /* 0x00007f001e097a11 */ /* 0x000fe400008f0c1d */
[----:B------:R-:W-:Y:S01]  /*79f0*/  IADD3 R12, P1, R8, UR32, RZ ;  /* 0x00000020080c7c10 */ /* 0x000fe2000ff3e0ff */
[----:B------:R-:W-:-:S03]  /*7a00*/  FADD.FTZ R216, R216, R215 ;  /* 0x000000d7d8d87221 */ /* 0x000fc60000010000 */
[----:B------:R-:W-:Y:S01]  /*7a10*/  IADD3.X R13, R9, UR33, RZ, P1, !PT ;  /* 0x00000021090d7c10 */ /* 0x000fe20008ffe4ff */
[----:B------:R-:W-:Y:S01]  /*7a20*/  FADD.FTZ R182, R182, R183 ;  /* 0x000000b7b6b67221 */ /* 0x000fe20000010000 */
[----:B------:R2:W-:Y:S01]  /*7a30*/  STG.E.U16 [R8.64], R222 ;  /* 0x000000de08007986 */ /* 0x0005e2000c101514 */
[----:B------:R-:W-:-:S03]  /*7a40*/  FADD.FTZ R216, R187, R216 ;  /* 0x000000d8bbd87221 */ /* 0x000fc60000010000 */
[----:B------:R2:W-:Y:S01]  /*7a50*/  STG.E.U16 [R8.64+0x2], R219 ;  /* 0x000002db08007986 */ /* 0x0005e2000c101514 */
[----:B------:R-:W-:-:S03]  /*7a60*/  FADD.FTZ R182, R181, R182 ;  /* 0x000000b6b5b67221 */ /* 0x000fc60000010000 */
[----:B------:R2:W-:Y:S04]  /*7a70*/  STG.E.U16 [R12.64], R227 ;  /* 0x000000e30c007986 */ /* 0x0005e8000c101514 */
[----:B------:R2:W-:Y:S01]  /*7a80*/  STG.E.U16 [R12.64+0x2], R226 ;  /* 0x000002e20c007986 */ /* 0x0005e2000c101514 */
[----:B------:R-:W-:-:S03]  /*7a90*/  @!P2 HADD2 R20, -R240.H0_H0, -RZ.H0_H0 ;  /* 0xa00000fff014a230 */ /* 0x000fc60000000900 */
[----:B------:R2:W-:Y:S01]  /*7aa0*/  STG.E.U16 [R8.64+0x10], R225 ;  /* 0x000010e108007986 */ /* 0x0005e2000c101514 */
[----:B------:R-:W-:-:S03]  /*7ab0*/  FADD.FTZ R233, R233, R216 ;  /* 0x000000d8e9e97221 */ /* 0x000fc60000010000 */
[----:B------:R2:W-:Y:S01]  /*7ac0*/  STG.E.U16 [R8.64+0x12], R224 ;  /* 0x000012e008007986 */ /* 0x0005e2000c101514 */
[----:B------:R-:W-:-:S03]  /*7ad0*/  FADD.FTZ R237, R237, R182 ;  /* 0x000000b6eded7221 */ /* 0x000fc60000010000 */
[----:B------:R2:W-:Y:S04]  /*7ae0*/  STG.E.U16 [R12.64+0x10], R32 ;  /* 0x000010200c007986 */ /* 0x0005e8000c101514 */
[----:B------:R2:W-:Y:S04]  /*7af0*/  STG.E.U16 [R12.64+0x12], R31 ;  /* 0x0000121f0c007986 */ /* 0x0005e8000c101514 */
[----:B------:R2:W-:Y:S04]  /*7b00*/  STG.E.U16 [R8.64+0x20], R166 ;  /* 0x000020a608007986 */ /* 0x0005e8000c101514 */
[----:B------:R2:W-:Y:S04]  /*7b10*/  STG.E.U16 [R8.64+0x22], R165 ;  /* 0x000022a508007986 */ /* 0x0005e8000c101514 */
[----:B------:R2:W-:Y:S04]  /*7b20*/  STG.E.U16 [R12.64+0x20], R168 ;  /* 0x000020a80c007986 */ /* 0x0005e8000c101514 */
[----:B------:R2:W-:Y:S01]  /*7b30*/  STG.E.U16 [R12.64+0x22], R167 ;  /* 0x000022a70c007986 */ /* 0x0005e2000c101514 */
[----:B----4-:R-:W-:Y:S03]  /*7b40*/  HMMA.16816.F32 R108, R4, R16, R108 ;  /* 0x00000010046c723c */ /* 0x010fe6000000186c */
[----:B------:R2:W-:Y:S01]  /*7b50*/  STG.E.U16 [R8.64+0x30], R34 ;  /* 0x0000302208007986 */ /* 0x0005e2000c101514 */
[----:B------:R-:W-:-:S03]  /*7b60*/  FADD.FTZ R3, R232, R233 ;  /* 0x000000e9e8037221 */ /* 0x000fc60000010000 */
[----:B------:R2:W-:Y:S01]  /*7b70*/  STG.E.U16 [R8.64+0x32], R33 ;  /* 0x0000322108007986 */ /* 0x0005e2000c101514 */
[----:B------:R-:W-:Y:S03]  /*7b80*/  HMMA.16816.F32 R112, R4, R18, R112 ;  /* 0x000000120470723c */ /* 0x000fe60000001870 */
[----:B------:R2:W-:Y:S01]  /*7b90*/  STG.E.U16 [R12.64+0x30], R164 ;  /* 0x000030a40c007986 */ /* 0x0005e2000c101514 */
[----:B------:R-:W-:-:S03]  /*7ba0*/  @!P2 PRMT R240, R20, 0x5410, RZ ;  /* 0x0000541014f0a816 */ /* 0x000fc600000000ff */
[----:B------:R2:W-:Y:S01]  /*7bb0*/  STG.E.U16 [R12.64+0x32], R35 ;  /* 0x000032230c007986 */ /* 0x0005e2000c101514 */
[C---:B------:R-:W-:Y:S03]  /*7bc0*/  HMMA.16816.F32 R120, R4.reuse, R14, R120 ;  /* 0x0000000e0478723c */ /* 0x040fe60000001878 */
[----:B------:R2:W-:Y:S04]  /*7bd0*/  STG.E.U16 [R8.64+0x40], R178 ;  /* 0x000040b208007986 */ /* 0x0005e8000c101514 */
[----:B------:R2:W-:Y:S01]  /*7be0*/  STG.E.U16 [R8.64+0x42], R177 ;  /* 0x000042b108007986 */ /* 0x0005e2000c101514 */
[----:B------:R-:W-:Y:S03]  /*7bf0*/  HMMA.16816.F32 R128, R4, R10, R128 ;  /* 0x0000000a0480723c */ /* 0x000fe60000001880 */
[----:B------:R2:W-:Y:S04]  /*7c00*/  STG.E.U16 [R12.64+0x40], R180 ;  /* 0x000040b40c007986 */ /* 0x0005e8000c101514 */
[----:B------:R2:W-:Y:S01]  /*7c10*/  STG.E.U16 [R12.64+0x42], R179 ;  /* 0x000042b30c007986 */ /* 0x0005e2000c101514 */
[----:B------:R-:W-:-:S03]  /*7c20*/  FADD.FTZ R4, R242, R237 ;  /* 0x000000edf2047221 */ /* 0x000fc60000010000 */
        /* <DEDUP_REMOVED lines=14> */
[----:B------:R-:W-:Y:S05]  /*7d10*/  @!P0 BRA `(.L_x_1609) ;  /* 0x000060a000008947 */ /* 0x000fea0003800000 */
[----:B--2---:R-:W1:Y:S01]  /*7d20*/  S2R R3, SR_TID.X ;  /* 0x0000000000037919 */ /* 0x004e620000002100 */
[----:B------:R-:W-:Y:S01]  /*7d30*/  USHF.R.S32.HI UR9, URZ, 0x1f, UR8 ;  /* 0x0000001f3f097899 */ /* 0x000fe20008011408 */
[--C-:B-----5:R-:W-:Y:S01]  /*7d40*/  SHF.R.S32.HI R15, RZ, 0x1f, R26.reuse ;  /* 0x0000001fff0f7819 */ /* 0x120fe2000001141a */
[----:B------:R-:W-:Y:S01]  /*7d50*/  ULDC.64 UR18, c[0x0][0x1b0] ;  /* 0x00006c0000127ab9 */ /* 0x000fe20000000a00 */
[----:B------:R-:W-:Y:S01]  /*7d60*/  IMAD.U32 R4, RZ, RZ, UR8 ;  /* 0x00000008ff047e24 */ /* 0x000fe2000f8e00ff */
[----:B------:R-:W-:Y:S01]  /*7d70*/  UIMAD UR18, UR9, UR18, URZ ;  /* 0x00000012091272a4 */ /* 0x000fe2000f8e023f */
[----:B------:R-:W-:Y:S01]  /*7d80*/  IMAD.MOV.U32 R14, RZ, RZ, R26 ;  /* 0x000000ffff0e7224 */ /* 0x000fe200078e001a */
[----:B------:R-:W-:Y:S01]  /*7d90*/  ULDC.64 UR6, c[0x0][0x1b8] ;  /* 0x00006e0000067ab9 */ /* 0x000fe20000000a00 */
[----:B------:R-:W-:Y:S01]  /*7da0*/  IMAD.U32 R10, RZ, RZ, UR8 ;  /* 0x00000008ff0a7e24 */ /* 0x000fe2000f8e00ff */
[----:B------:R-:W-:Y:S01]  /*7db0*/  UIMAD UR18, UR8, UR19, UR18 ;  /* 0x00000013081272a4 */ /* 0x000fe2000f8e0212 */
[----:B------:R-:W-:Y:S01]  /*7dc0*/  IMAD.WIDE.U32 R12, R4, c[0x0][0x1b0], R14 ;  /* 0x00006c00040c7a25 */ /* 0x000fe200078e000e */
[----:B------:R-:W-:Y:S01]  /*7dd0*/  UIMAD UR6, UR9, UR6, URZ ;  /* 0x00000006090672a4 */ /* 0x000fe2000f8e023f */
[----:B------:R-:W-:-:S02]  /*7de0*/  ISETP.GE.AND P4, PT, R26, c[0x0][0x220], PT ;  /* 0x000088001a007a0c */ /* 0x000fc40003f86270 */
[----:B------:R-:W-:Y:S01]  /*7df0*/  IMAD.WIDE.U32 R10, R10, c[0x0][0x1b8], R14 ;  /* 0x00006e000a0a7a25 */ /* 0x000fe200078e000e */
[----:B------:R-:W-:Y:S01]  /*7e00*/  UIMAD UR6, UR8, UR7, UR6 ;  /* 0x00000007080672a4 */ /* 0x000fe2000f8e0206 */
[----:B------:R-:W-:Y:S01]  /*7e10*/  IADD3 R5, P0, R12, UR12, RZ ;  /* 0x0000000c0c057c10 */ /* 0x000fe2000ff1e0ff */
[----:B------:R-:W-:Y:S01]  /*7e20*/  UIADD3 UR7, UR15, 0x3f, URZ ;  /* 0x0000003f0f077890 */ /* 0x000fe2000fffe03f */
[----:B------:R-:W-:Y:S01]  /*7e30*/  IMAD.U32 R6, RZ, RZ, UR18 ;  /* 0x00000012ff067e24 */ /* 0x000fe2000f8e00ff */
[----:B------:R-:W-:Y:S01]  /*7e40*/  ISETP.GE.AND P3, PT, R251, c[0x0][0x220], PT ;  /* 0x00008800fb007a0c */ /* 0x000fe20003f66270 */
[----:B------:R-:W-:Y:S01]  /*7e50*/  IMAD.U32 R7, RZ, RZ, UR15 ;  /* 0x0000000fff077e24 */ /* 0x000fe2000f8e00ff */
[----:B------:R-:W-:Y:S01]  /*7e60*/  LEA R12, P1, R5, c[0x0][0x168], 0x1 ;  /* 0x00005a00050c7a11 */ /* 0x000fe200078208ff */
[----:B------:R-:W-:Y:S01]  /*7e70*/  IMAD.MOV.U32 R165, RZ, RZ, R0 ;  /* 0x000000ffffa57224 */ /* 0x000fe200078e0000 */
[----:B------:R-:W-:Y:S01]  /*7e80*/  IADD3.X R6, R6, UR10, R13, P0, !PT ;  /* 0x0000000a06067c10 */ /* 0x000fe200087fe40d */
[----:B------:R-:W2:Y:S01]  /*7e90*/  LDC.U8 R0, c[0x0][0x2d8] ;  /* 0x0000b600ff007b82 */ /* 0x000ea20000000000 */
[----:B-1----:R-:W-:Y:S01]  /*7ea0*/  LOP3.LUT R3, R3, 0x3, RZ, 0xc0, !PT ;  /* 0x0000000303037812 */ /* 0x002fe200078ec0ff */
[----:B------:R-:W-:Y:S01]  /*7eb0*/  STL [R1+0x24], R12 ;  /* 0x0000240c01007387 */ /* 0x000fe20000100800 */
[----:B------:R-:W-:Y:S01]  /*7ec0*/  IADD3 R4, P0, R10, UR26, RZ ;  /* 0x0000001a0a047c10 */ /* 0x000fe2000ff1e0ff */
[----:B------:R-:W-:Y:S01]  /*7ed0*/  USHF.R.S32.HI UR8, URZ, 0x1f, UR7 ;  /* 0x0000001f3f087899 */ /* 0x000fe20008011407 */
[----:B------:R-:W-:Y:S01]  /*7ee0*/  LEA.HI.X R6, R5, c[0x0][0x16c], R6, 0x1, P1 ;  /* 0x00005b0005067a11 */ /* 0x000fe200008f0c06 */
[----:B------:R-:W-:Y:S01]  /*7ef0*/  IMAD R28, R3, -0x2, R28 ;  /* 0xfffffffe031c7824 */ /* 0x000fe200078e021c */
[----:B------:R-:W-:Y:S01]  /*7f00*/  LEA R5, P1, R4, c[0x0][0x170], 0x1 ;  /* 0x00005c0004057a11 */ /* 0x000fe200078208ff */
[----:B------:R-:W-:Y:S01]  /*7f10*/  IMAD.U32 R3, RZ, RZ, UR6 ;  /* 0x00000006ff037e24 */ /* 0x000fe2000f8e00ff */
[----:B------:R-:W-:Y:S01]  /*7f20*/  ULEA.HI UR8, UR8, UR7, URZ, 0x6 ;  /* 0x0000000708087291 */ /* 0x000fe2000f8f303f */
[----:B------:R-:W-:Y:S01]  /*7f30*/  ISETP.GE.AND P2, PT, R250, c[0x0][0x220], PT ;  /* 0x00008800fa007a0c */ /* 0x000fe20003f46270 */
[----:B------:R-:W-:Y:S01]  /*7f40*/  UMOV UR18, URZ ;  /* 0x0000003f00127c82 */ /* 0x000fe20008000000 */
[----:B------:R-:W-:Y:S01]  /*7f50*/  IADD3 R7, R7, -UR16, R28 ;  /* 0x8000001007077c10 */ /* 0x000fe2000fffe01c */
[----:B------:R-:W-:Y:S01]  /*7f60*/  USHF.R.S32.HI UR8, URZ, 0x6, UR8 ;  /* 0x000000063f087899 */ /* 0x000fe20008011408 */
[----:B------:R-:W-:-:S02]  /*7f70*/  IADD3.X R3, R3, UR24, R11, P0, !PT ;  /* 0x0000001803037c10 */ /* 0x000fc400087fe40b */
[----:B------:R-:W-:Y:S01]  /*7f80*/  IADD3 R164, P0, R8, -0x80, RZ ;  /* 0xffffff8008a47810 */ /* 0x000fe20007f1e0ff */
[----:B------:R-:W-:Y:S01]  /*7f90*/  STL [R1+0x28], R7 ;  /* 0x0000280701007387 */ /* 0x000fe20000100800 */
[----:B------:R-:W-:Y:S01]  /*7fa0*/  LEA.HI.X R3, R4, c[0x0][0x174], R3, 0x1, P1 ;  /* 0x00005d0004037a11 */ /* 0x000fe200008f0c03 */
[----:B------:R-:W-:Y:S01]  /*7fb0*/  IMAD.MOV.U32 R4, RZ, RZ, R24 ;  /* 0x000000ffff047224 */ /* 0x000fe200078e0018 */
[----:B------:R-:W-:Y:S01]  /*7fc0*/  IADD3.X R167, R9, -0x1, RZ, P0, !PT ;  /* 0xffffffff09a77810 */ /* 0x000fe200007fe4ff */
[----:B------:R1:W-:Y:S01]  /*7fd0*/  STL [R1+0x20], R6 ;  /* 0x0000200601007387 */ /* 0x0003e20000100800 */
[----:B------:R-:W-:Y:S01]  /*7fe0*/  IMAD.WIDE.U32 R8, R23, -0x326172a9, RZ ;  /* 0xcd9e8d5717087825 */ /* 0x000fe200078e00ff */
[----:B------:R-:W-:Y:S01]  /*7ff0*/  ISETP.GE.AND P1, PT, R249, c[0x0][0x220], PT ;  /* 0x00008800f9007a0c */ /* 0x000fe20003f26270 */
[----:B------:R-:W-:Y:S01]  /*8000*/  UIADD3 UR10, UR8, -0x2, URZ ;  /* 0xfffffffe080a7890 */ /* 0x000fe2000fffe03f */
[----:B------:R3:W-:Y:S01]  /*8010*/  STL [R1+0x1c], R5 ;  /* 0x00001c0501007387 */ /* 0x0007e20000100800 */
[----:B--2---:R-:W-:Y:S01]  /*8020*/  PRMT R0, R0, 0x7054, R0 ;  /* 0x0000705400007816 */ /* 0x004fe20000000000 */
[----:B------:R-:W-:Y:S01]  /*8030*/  UIADD3 UR12, UR8, -0x3, URZ ;  /* 0xfffffffd080c7890 */ /* 0x000fe2000fffe03f */
[----:B------:R-:W-:Y:S01]  /*8040*/  LOP3.LUT R22, R9, R22, RZ, 0x3c, !PT ;  /* 0x0000001609167212 */ /* 0x000fe200078e3cff */
[----:B------:R2:W-:Y:S01]  /*8050*/  STL [R1+0x18], R3 ;  /* 0x0000180301007387 */ /* 0x0005e20000100800 */
[----:B------:R-:W-:-:S03]  /*8060*/  ULDC.64 UR8, c[0x0][0x1a0] ;  /* 0x0000680000087ab9 */ /* 0x000fc60000000a00 */
[----:B------:R4:W-:Y:S01]  /*8070*/  STL.64 [R1+0x40], R8 ;  /* 0x0000400801007387 */ /* 0x0009e20000100a00 */
[----:B-1----:R-:W-:Y:S02]  /*8080*/  IADD3 R6, P0, R24, 0x20, RZ ;  /* 0x0000002018067810 */ /* 0x002fe40007f1e0ff */
[----:B---3--:R-:W-:Y:S01]  /*8090*/  SHF.R.S32.HI R5, RZ, 0x1f, R24 ;  /* 0x0000001fff057819 */ /* 0x008fe20000011418 */
[----:B--2---:R-:W-:-:S04]  /*80a0*/  IMAD.MOV.U32 R3, RZ, RZ, R2 ;  /* 0x000000ffff037224 */ /* 0x004fc800078e0002 */
[----:B------:R-:W-:Y:S02]  /*80b0*/  IMAD.X R7, RZ, RZ, R5, P0 ;  /* 0x000000ffff077224 */ /* 0x000fe400000e0605 */
[----:B----4-:R-:W-:-:S05]  /*80c0*/  IMAD.WIDE.U32 R8, R21, -0x2daee0ad, RZ ;  /* 0xd2511f5315087825 */ /* 0x010fca00078e00ff */
[----:B------:R-:W-:Y:S04]  /*80d0*/  STL.64 [R1+0x48], R8 ;  /* 0x0000480801007387 */ /* 0x000fe80000100a00 */
[----:B------:R1:W-:Y:S04]  /*80e0*/  STL.64 [R1+0x50], R6 ;  /* 0x0000500601007387 */ /* 0x0003e80000100a00 */
[----:B------:R2:W-:Y:S01]  /*80f0*/  STL.64 [R1+0x30], R4 ;  /* 0x0000300401007387 */ /* 0x0005e20000100a00 */
[----:B-1----:R-:W-:-:S05]  /*8100*/  IMAD.WIDE.U32 R6, R22, -0x2daee0ad, RZ ;  /* 0xd2511f5316067825 */ /* 0x002fca00078e00ff */
[----:B------:R2:W-:Y:S01]  /*8110*/  STL.64 [R1+0x38], R6 ;  /* 0x0000380601007387 */ /* 0x0005e20000100a00 */
[----:B------:R-:W-:Y:S05]  /*8120*/  BRA `(.L_x_1610) ;  /* 0x000003e000007947 */ /* 0x000fea0003800000 */
.L_x_1612:
        /* <DEDUP_REMOVED lines=14> */
[C---:B------:R-:W-:Y:S02]  /*8210*/  @!P4 LEA R170, P6, R169.reuse, c[0x0][0x168], 0x1 ;  /* 0x00005a00a9aaca11 */ /* 0x040fe400078c08ff */
        /* <DEDUP_REMOVED lines=47> */
.L_x_1610:
[----:B--2---:R-:W2:Y:S01]  /*8510*/  LDL.64 R4, [R1+0x30] ;  /* 0x0000300001047983 */ /* 0x004ea20000100a00 */
[----:B------:R-:W-:Y:S01]  /*8520*/  UIADD3 UR15, UR10, -UR18, URZ ;  /* 0x800000120a0f7290 */ /* 0x000fe2000fffe03f */
[----:B------:R-:W-:Y:S04]  /*8530*/  DEPBAR.LE SB0, 0x0 ;  /* 0x000080000000791a */ /* 0x000fe80000000000 */
[----:B------:R-:W3:Y:S01]  /*8540*/  LDL.64 R24, [R1+0x50] ;  /* 0x0000500001187983 */ /* 0x000ee20000100a00 */
[----:B------:R-:W-:Y:S01]  /*8550*/  USHF.R.S32.HI UR6, URZ, 0x1f, UR15 ;  /* 0x0000001f3f067899 */ /* 0x000fe2000801140f */
[----:B------:R-:W-:Y:S01]  /*8560*/  IMAD.U32 R33, RZ, RZ, UR15 ;  /* 0x0000000fff217e24 */ /* 0x000fe2000f8e00ff */
[----:B------:R-:W-:Y:S01]  /*8570*/  UIMAD.WIDE.U32 UR34, UR15, UR8, URZ ;  /* 0x000000080f2272a5 */ /* 0x000fe2000f8e003f */
[----:B------:R-:W4:Y:S01]  /*8580*/  LDL.64 R6, [R1] ;  /* 0x0000000001067983 */ /* 0x000f220000100a00 */
[----:B------:R-:W-:Y:S01]  /*8590*/  UIMAD UR6, UR6, UR8, URZ ;  /* 0x00000008060672a4 */ /* 0x000fe2000f8e023f */
[----:B------:R-:W-:Y:S01]  /*85a0*/  IMAD.U32 R166, RZ, RZ, UR15 ;  /* 0x0000000fffa67e24 */ /* 0x000fe2000f8e00ff */
[----:B------:R-:W-:Y:S01]  /*85b0*/  MOV R0, UR15 ;  /* 0x0000000f00007c02 */ /* 0x000fe20008000f00 */
[----:B------:R-:W5:Y:S01]  /*85c0*/  LDL R13, [R1+0x1c] ;  /* 0x00001c00010d7983 */ /* 0x000f620000100800 */
[----:B------:R-:W-:Y:S01]  /*85d0*/  UIMAD UR6, UR15, UR9, UR6 ;  /* 0x000000090f0672a4 */ /* 0x000fe2000f8e0206 */
[----:B------:R-:W-:Y:S01]  /*85e0*/  IMAD.U32 R2, RZ, RZ, UR15 ;  /* 0x0000000fff027e24 */ /* 0x000fe2000f8e00ff */
[----:B------:R-:W-:Y:S01]  /*85f0*/  MOV R9, c[0x0][0x1a0] ;  /* 0x0000680000097a02 */ /* 0x000fe20000000f00 */
[----:B------:R-:W5:Y:S01]  /*8600*/  LDL R8, [R1+0x18] ;  /* 0x0000180001087983 */ /* 0x000f620000100800 */
[----:B------:R-:W-:Y:S01]  /*8610*/  UIADD3 UR6, UR35, UR6, URZ ;  /* 0x0000000623067290 */ /* 0x000fe2000fffe03f */
[----:B------:R-:W-:Y:S01]  /*8620*/  IMAD.U32 R186, RZ, RZ, UR34 ;  /* 0x00000022ffba7e24 */ /* 0x000fe2000f8e00ff */
[----:B------:R-:W-:Y:S01]  /*8630*/  UISETP.GE.AND UP0, UPT, UR15, 0x1, UPT ;  /* 0x000000010f00788c */ /* 0x000fe2000bf06270 */
[----:B------:R-:W-:Y:S01]  /*8640*/  BAR.SYNC.DEFER_BLOCKING 0x0 ;  /* 0x0000000000007b1d */ /* 0x000fe20000010000 */
[----:B------:R-:W-:Y:S02]  /*8650*/  IMAD.MOV.U32 R12, RZ, RZ, c[0x0][0x1a4] ;  /* 0x00006900ff0c7624 */ /* 0x000fe400078e00ff */
[----:B------:R-:W-:Y:S03]  /*8660*/  IMAD.U32 R187, RZ, RZ, UR35 ;  /* 0x00000023ffbb7e24 */ /* 0x000fe6000f8e00ff */
[----:B------:R-:W-:Y:S01]  /*8670*/  @P4 STS.128 [R248+0x18000], RZ ;  /* 0x018000fff8004388 */ /* 0x000fe20000000c00 */
[----:B--2---:R-:W-:Y:S04]  /*8680*/  LEA R182, P5, R33, R4, 0x6 ;  /* 0x0000000421b67211 */ /* 0x004fe800078a30ff */
[----:B------:R-:W-:Y:S02]  /*8690*/  LEA.HI.X.SX32 R183, R166, R5, 0x6, P5 ;  /* 0x00000005a6b77211 */ /* 0x000fe400028f36ff */
[----:B---3--:R-:W-:Y:S01]  /*86a0*/  LEA R32, P0, R2, R24, 0x6 ;  /* 0x0000001802207211 */ /* 0x008fe200078030ff */
[----:B------:R-:W-:Y:S01]  /*86b0*/  IMAD.U32 R2, RZ, RZ, UR6 ;  /* 0x00000006ff027e24 */ /* 0x000fe2000f8e00ff */
[----:B------:R-:W-:Y:S01]  /*86c0*/  UIADD3 UR6, UR12, -UR18, URZ ;  /* 0x800000120c067290 */ /* 0x000fe2000fffe03f */
[----:B------:R-:W-:Y:S01]  /*86d0*/  IMAD R34, R183, c[0x0][0x1a0], RZ ;  /* 0x00006800b7227a24 */ /* 0x000fe200078e02ff */
[----:B------:R-:W-:Y:S02]  /*86e0*/  LEA.HI.X.SX32 R33, R0, R25, 0x6, P0 ;  /* 0x0000001900217211 */ /* 0x000fe400000f36ff */
[----:B----4-:R-:W-:Y:S01]  /*86f0*/  LEA R166, P0, R186, R6, 0x6 ;  /* 0x00000006baa67211 */ /* 0x010fe200078030ff */
[C---:B------:R-:W-:Y:S02]  /*8700*/  IMAD R34, R182.reuse, c[0x0][0x1a4], R34 ;  /* 0x00006900b6227a24 */ /* 0x040fe400078e0222 */
[----:B------:R-:W-:Y:S01]  /*8710*/  IMAD.WIDE.U32 R6, R182, c[0x0][0x1a0], RZ ;  /* 0x00006800b6067a25 */ /* 0x000fe200078e00ff */
[----:B------:R-:W-:Y:S02]  /*8720*/  @!P4 LEA R182, P5, R166, c[0x0][0x170], 0x1 ;  /* 0x00005c00a6b6ca11 */ /* 0x000fe400078a08ff */
[----:B------:R-:W-:Y:S01]  /*8730*/  LEA.HI.X R2, R186, R247, R2, 0x6, P0 ;  /* 0x000000f7ba027211 */ /* 0x000fe200000f3402 */
[----:B------:R-:W-:Y:S01]  /*8740*/  IMAD R33, R33, c[0x0][0x1a0], RZ ;  /* 0x0000680021217a24 */ /* 0x000fe200078e02ff */
[----:B------:R-:W-:Y:S01]  /*8750*/  LEA R0, P0, R9, R166, 0x5 ;  /* 0x000000a609007211 */ /* 0x000fe200078028ff */
[----:B------:R-:W-:Y:S01]  /*8760*/  IMAD.WIDE.U32 R186, R32, c[0x0][0x1a0], RZ ;  /* 0x0000680020ba7a25 */ /* 0x000fe200078e00ff */
[----:B------:R-:W-:Y:S02]  /*8770*/  @!P4 LEA.HI.X R183, R166, c[0x0][0x174], R2, 0x1, P5 ;  /* 0x00005d00a6b7ca11 */ /* 0x000fe400028f0c02 */
[-C--:B-----5:R-:W-:Y:S01]  /*8780*/  LEA R10, P6, R6, R13.reuse, 0x1 ;  /* 0x0000000d060a7211 */ /* 0x0a0fe200078c08ff */
[----:B------:R-:W-:Y:S01]  /*8790*/  IMAD.IADD R166, R7, 0x1, R34 ;  /* 0x0000000107a67824 */ /* 0x000fe200078e0222 */
[----:B------:R-:W-:Y:S01]  /*87a0*/  LEA.HI.X R2, R9, R2, R12, 0x5, P0 ;  /* 0x0000000209027211 */ /* 0x000fe200000f2c0c */
[----:B------:R-:W-:Y:S01]  /*87b0*/  @!PT LDS RZ, [RZ] ;  /* 0x00000000fffff984 */ /* 0x000fe20000000800 */
[----:B------:R-:W-:Y:S01]  /*87c0*/  @!PT LDS RZ, [RZ] ;  /* 0x00000000fffff984 */ /* 0x000fe20000000800 */
[----:B------:R-:W-:Y:S01]  /*87d0*/  @!PT LDS RZ, [RZ] ;  /* 0x00000000fffff984 */ /* 0x000fe20000000800 */
[----:B------:R1:W-:Y:S01]  /*87e0*/  @!P4 LDGSTS.E.BYPASS.LTC128B.128 [R248+0x18000], [R182.64] ;  /* 0x18000000b6f8cfae */ /* 0x0003e2000b901d54 */
[----:B------:R-:W-:Y:S01]  /*87f0*/  @!P4 LEA R34, P0, R0, c[0x0][0x170], 0x1 ;  /* 0x00005c000022ca11 */ /* 0x000fe200078008ff */
[----:B------:R-:W-:Y:S01]  /*8800*/  IMAD R33, R32, c[0x0][0x1a4], R33 ;  /* 0x0000690020217a24 */ /* 0x000fe200078e0221 */
[-C--:B------:R-:W-:Y:S01]  /*8810*/  LEA.HI.X R11, R6, R8.reuse, R166, 0x1, P6 ;  /* 0x00000008060b7211 */ /* 0x080fe200030f0ca6 */
[----:B------:R-:W-:Y:S01]  /*8820*/  @P3 STS.128 [R248+0x1a000], RZ ;  /* 0x01a000fff8003388 */ /* 0x000fe20000000c00 */
[----:B------:R-:W-:Y:S01]  /*8830*/  @!P4 LEA.HI.X R35, R0, c[0x0][0x174], R2, 0x1, P0 ;  /* 0x00005d000023ca11 */ /* 0x000fe200000f0c02 */
[----:B------:R-:W-:Y:S01]  /*8840*/  IMAD.IADD R33, R187, 0x1, R33 ;  /* 0x00000001bb217824 */ /* 0x000fe200078e0221 */
[C---:B------:R-:W-:Y:S01]  /*8850*/  LEA R32, P5, R186.reuse, R13, 0x1 ;  /* 0x0000000dba207211 */ /* 0x040fe200078a08ff */
[----:B------:R-:W-:Y:S01]  /*8860*/  @!PT LDS RZ, [RZ] ;  /* 0x00000000fffff984 */ /* 0x000fe20000000800 */
[----:B------:R-:W-:Y:S01]  /*8870*/  @!PT LDS RZ, [RZ] ;  /* 0x00000000fffff984 */ /* 0x000fe20000000800 */
[----:B------:R-:W-:Y:S01]  /*8880*/  @!PT LDS RZ, [RZ] ;  /* 0x00000000fffff984 */ /* 0x000fe20000000800 */
[----:B------:R2:W-:Y:S01]  /*8890*/  @!P3 LDGSTS.E.BYPASS.LTC128B.128 [R248+0x1a000], [R10.64+0x80] ;  /* 0x1a0000800af8bfae */ /* 0x0005e2000b901d54 */
[----:B------:R-:W-:Y:S02]  /*88a0*/  MOV R0, UR6 ;  /* 0x0000000600007c02 */ /* 0x000fe40008000f00 */
[----:B------:R-:W-:Y:S01]  /*88b0*/  LEA.HI.X R33, R186, R8, R33, 0x1, P5 ;  /* 0x00000008ba217211 */ /* 0x000fe200028f0c21 */
        /* <DEDUP_REMOVED lines=31> */
[----:B------:R-:W-:Y:S01]  /*8ab0*/  LDSM.16.M88.4 R168, [R214] ;  /* 0x00000000d6a8783b */ /* 0x000fe20000000200 */
[----:B------:R-:W-:Y:S03]  /*8ac0*/  IMAD.MOV.U32 R35, RZ, RZ, R5 ;  /* 0x000000ffff237224 */ /* 0x000fe600078e0005 */
[----:B------:R-:W3:Y:S04]  /*8ad0*/  LDSM.16.M88.4 R172, [R213+0x10000] ;  /* 0x01000000d5ac783b */ /* 0x000ee80000000200 */
[----:B------:R-:W5:Y:S04]  /*8ae0*/  LDSM.16.M88.4 R176, [R213+0x10800] ;  /* 0x01080000d5b0783b */ /* 0x000f680000000200 */
[----:B-1----:R-:W1:Y:S04]  /*8af0*/  LDSM.16.M88.4 R180, [R213+0x11000] ;  /* 0x01100000d5b4783b */ /* 0x002e680000000200 */
[----:B------:R-:W4:Y:S04]  /*8b00*/  LDL R166, [R1+0x20] ;  /* 0x0000200001a67983 */ /* 0x000f280000100800 */
[----:B------:R-:W1:Y:S04]  /*8b10*/  LDSM.16.M88.4 R184, [R213+0x11800] ;  /* 0x01180000d5b8783b */ /* 0x000e680000000200 */
[----:B------:R-:W0:Y:S01]  /*8b20*/  LDGDEPBAR ;  /* 0x00000000000079af */ /* 0x000e220000000000 */
[C---:B---3--:R-:W-:Y:S08]  /*8b30*/  HMMA.16816.F32 R4, R168.reuse, R172, RZ ;  /* 0x000000aca804723c */ /* 0x048ff000000018ff */
[C---:B--2---:R-:W-:Y:S01]  /*8b40*/  HMMA.16816.F32 R8, R168.reuse, R174, RZ ;  /* 0x000000aea808723c */ /* 0x044fe200000018ff */
[----:B------:R-:W-:Y:S07]  /*8b50*/  LDSM.16.M88.4 R172, [R212] ;  /* 0x00000000d4ac783b */ /* 0x000fee0000000200 */
[C---:B-----5:R-:W-:Y:S08]  /*8b60*/  HMMA.16816.F32 R12, R168.reuse, R176, RZ ;  /* 0x000000b0a80c723c */ /* 0x060ff000000018ff */
[C---:B------:R-:W-:Y:S01]  /*8b70*/  HMMA.16816.F32 R16, R168.reuse, R178, RZ ;  /* 0x000000b2a810723c */ /* 0x040fe200000018ff */
[----:B------:R-:W2:Y:S07]  /*8b80*/  LDSM.16.M88.4 R176, [R211] ;  /* 0x00000000d3b0783b */ /* 0x000eae0000000200 */
[C---:B-1----:R-:W-:Y:S07]  /*8b90*/  HMMA.16816.F32 R20, R168.reuse, R180, RZ ;  /* 0x000000b4a814723c */ /* 0x042fee00000018ff */
[----:B------:R-:W-:Y:S01]  /*8ba0*/  IMAD.MOV.U32 R180, RZ, RZ, R24 ;  /* 0x000000ffffb47224 */ /* 0x000fe200078e0018 */
[----:B------:R-:W-:Y:S02]  /*8bb0*/  MOV R181, R25 ;  /* 0x0000001900b57202 */ /* 0x000fe40000000f00 */
[C---:B------:R-:W-:Y:S08]  /*8bc0*/  HMMA.16816.F32 R24, R168.reuse, R182, RZ ;  /* 0x000000b6a818723c */ /* 0x040ff000000018ff */
[C---:B------:R-:W-:Y:S07]  /*8bd0*/  HMMA.16816.F32 R28, R168.reuse, R184, RZ ;  /* 0x000000b8a81c723c */ /* 0x040fee00000018ff */
[----:B------:R-:W-:Y:S02]  /*8be0*/  IMAD.MOV.U32 R184, RZ, RZ, R34 ;  /* 0x000000ffffb87224 */ /* 0x000fe400078e0022 */
[----:B------:R-:W-:Y:S02]  /*8bf0*/  IMAD.MOV.U32 R185, RZ, RZ, R35 ;  /* 0x000000ffffb97224 */ /* 0x000fe400078e0023 */
        /* <DEDUP_REMOVED lines=208> */
[----:B------:R-:W3:Y:S07]  /*9900*/  LDL R173, [R1+0x24] ;  /* 0x0000240001ad7983 */ /* 0x000eee0000100800 */
        /* <DEDUP_REMOVED lines=8> */
.L_x_1611:
[----:B------:R-:W2:Y:S01]  /*9990*/  LDL R0, [R1+0x28] ;  /* 0x0000280001007983 */ /* 0x000ea20000100800 */
[----:B------:R-:W-:Y:S01]  /*99a0*/  IMAD.U32 R164, RZ, RZ, UR15 ;  /* 0x0000000fffa47e24 */ /* 0x000fe2000f8e00ff */
[----:B------:R-:W-:Y:S02]  /*99b0*/  USHF.L.U32 UR31, UR15, 0x1, URZ ;  /* 0x000000010f1f7899 */ /* 0x000fe4000800063f */
[----:B------:R-:W3:Y:S01]  /*99c0*/  LDL.LU R178, [R1+0x2c] ;  /* 0x00002c0001b27983 */ /* 0x000ee20000300800 */
[----:B------:R-:W-:Y:S02]  /*99d0*/  UIADD3 UR6, UR23, -0x4498517b, URZ ;  /* 0xbb67ae8517067890 */ /* 0x000fe4000fffe03f */
[----:B------:R-:W-:Y:S01]  /*99e0*/  ULOP3.LUT UR7, UR31, UR23, URZ, 0x3c, !UPT ;  /* 0x000000171f077292 */ /* 0x000fe2000f8e3c3f */
[----:B------:R4:W-:Y:S01]  /*99f0*/  STL.64 [R1+0x68], R190 ;  /* 0x000068be01007387 */ /* 0x0009e20000100a00 */
[----:B------:R-:W-:Y:S02]  /*9a00*/  UIADD3 UR24, UR22, -0x61c88647, URZ ;  /* 0x9e3779b916187890 */ /* 0x000fe4000fffe03f */
[----:B------:R-:W-:Y:S02]  /*9a10*/  UIADD3 UR19, UR22, 0x3c6ef372, URZ ;  /* 0x3c6ef37216137890 */ /* 0x000fe4000fffe03f */
[----:B------:R-:W-:Y:S01]  /*9a20*/  UIADD3 UR26, UR23, 0x32370b8f, URZ ;  /* 0x32370b8f171a7890 */ /* 0x000fe2000fffe03f */
[----:B------:R1:W-:Y:S01]  /*9a30*/  STL.64 [R1+0x60], R188 ;  /* 0x000060bc01007387 */ /* 0x0003e20000100a00 */
[----:B------:R-:W-:Y:S02]  /*9a40*/  UIADD3 UR31, UR31, 0x1, URZ ;  /* 0x000000011f1f7890 */ /* 0x000fe4000fffe03f */
[----:B------:R-:W-:Y:S02]  /*9a50*/  UIADD3 UR18, UR18, 0x1, URZ ;  /* 0x0000000112127890 */ /* 0x000fe4000fffe03f */
[----:B------:R-:W-:Y:S01]  /*9a60*/  ULOP3.LUT UR31, UR31, UR23, URZ, 0x3c, !UPT ;  /* 0x000000171f1f7292 */ /* 0x000fe2000f8e3c3f */
[----:B----4-:R-:W4:Y:S06]  /*9a70*/  LDL.64 R190, [R1+0x38] ;  /* 0x0000380001be7983 */ /* 0x010f2c0000100a00 */
[----:B-1----:R-:W4:Y:S01]  /*9a80*/  LDL.64 R188, [R1+0x48] ;  /* 0x0000480001bc7983 */ /* 0x002f220000100a00 */
[----:B--2---:R-:W-:Y:S01]  /*9a90*/  IMAD R164, R164, -0x40, R0 ;  /* 0xffffffc0a4a47824 */ /* 0x004fe200078e0200 */
[----:B---3--:R-:W-:Y:S04]  /*9aa0*/  LOP3.LUT R178, R178, 0xfffffffb, RZ, 0xc0, !PT ;  /* 0xfffffffbb2b27812 */ /* 0x008fe800078ec0ff */
[C---:B------:R-:W-:Y:S02]  /*9ab0*/  IADD3 R169, R164.reuse, 0x8, RZ ;  /* 0x00000008a4a97810 */ /* 0x040fe40007ffe0ff */
[----:B------:R-:W-:Y:S02]  /*9ac0*/  IADD3 R170, R164, -0x1, RZ ;  /* 0xffffffffa4aa7810 */ /* 0x000fe40007ffe0ff */
[----:B------:R-:W-:Y:S02]  /*9ad0*/  ISETP.GE.AND P0, PT, R169, RZ, PT ;  /* 0x000000ffa900720c */ /* 0x000fe40003f06270 */
[----:B------:R-:W-:Y:S02]  /*9ae0*/  ISETP.GE.AND P5, PT, R170, RZ, PT ;  /* 0x000000ffaa00720c */ /* 0x000fe40003fa6270 */
[C---:B------:R-:W-:Y:S02]  /*9af0*/  IADD3 R173, R164.reuse, -0x8, RZ ;  /* 0xfffffff8a4ad7810 */ /* 0x040fe40007ffe0ff */
[C---:B------:R-:W-:Y:S02]  /*9b00*/  IADD3 R0, R164.reuse, -0x9, RZ ;  /* 0xfffffff7a4007810 */ /* 0x040fe40007ffe0ff */
[C---:B------:R-:W-:Y:S02]  /*9b10*/  IADD3 R171, R164.reuse, -0x10, RZ ;  /* 0xfffffff0a4ab7810 */ /* 0x040fe40007ffe0ff */
[C---:B------:R-:W-:Y:S02]  /*9b20*/  IADD3 R166, R164.reuse, -0x11, RZ ;  /* 0xffffffefa4a67810 */ /* 0x040fe40007ffe0ff */
[C---:B------:R-:W-:Y:S02]  /*9b30*/  IADD3 R167, R164.reuse, -0x18, RZ ;  /* 0xffffffe8a4a77810 */ /* 0x040fe40007ffe0ff */
[C---:B------:R-:W-:Y:S02]  /*9b40*/  @!P0 IADD3 R169, -R164.reuse, -0x8, RZ ;  /* 0xfffffff8a4a98810 */ /* 0x040fe40007ffe1ff */
[----:B------:R-:W-:Y:S02]  /*9b50*/  ISETP.GE.AND P0, PT, R173, RZ, PT ;  /* 0x000000ffad00720c */ /* 0x000fe40003f06270 */
[----:B------:R-:W-:Y:S02]  /*9b60*/  @!P5 IADD3 R170, -R164, 0x1, RZ ;  /* 0x00000001a4aad810 */ /* 0x000fe40007ffe1ff */
[----:B------:R-:W-:Y:S01]  /*9b70*/  ISETP.GE.AND P5, PT, R0, RZ, PT ;  /* 0x000000ff0000720c */ /* 0x000fe20003fa6270 */
[----:B------:R-:W1:Y:S01]  /*9b80*/  I2F R169, R169 ;  /* 0x000000a900a97306 */ /* 0x000e620000201400 */
[C---:B------:R-:W-:Y:S02]  /*9b90*/  IADD3 R2, R164.reuse, -0x19, RZ ;  /* 0xffffffe7a4027810 */ /* 0x040fe40007ffe0ff */
[C---:B------:R-:W-:Y:S02]  /*9ba0*/  IADD3 R168, R164.reuse, 0x7, RZ ;  /* 0x00000007a4a87810 */ /* 0x040fe40007ffe0ff */
[----:B------:R-:W-:Y:S02]  /*9bb0*/  IABS R175, R164 ;  /* 0x000000a400af7213 */ /* 0x000fe40000000000 */
[C---:B------:R-:W-:Y:S02]  /*9bc0*/  IADD3 R172, R164.reuse, -0x29, RZ ;  /* 0xffffffd7a4ac7810 */ /* 0x040fe40007ffe0ff */
[C---:B------:R-:W-:Y:S01]  /*9bd0*/  @!P0 IADD3 R173, -R164.reuse, 0x8, RZ ;  /* 0x00000008a4ad8810 */ /* 0x040fe20007ffe1ff */
[----:B------:R-:W2:Y:S01]  /*9be0*/  I2F R170, R170 ;  /* 0x000000aa00aa7306 */ /* 0x000ea20000201400 */
[----:B------:R-:W-:Y:S02]  /*9bf0*/  ISETP.GE.AND P0, PT, R171, RZ, PT ;  /* 0x000000ffab00720c */ /* 0x000fe40003f06270 */
[----:B------:R-:W-:Y:S02]  /*9c00*/  @!P5 IADD3 R0, -R164, 0x9, RZ ;  /* 0x00000009a400d810 */ /* 0x000fe40007ffe1ff */
[----:B------:R-:W-:Y:S02]  /*9c10*/  ISETP.GE.AND P5, PT, R166, RZ, PT ;  /* 0x000000ffa600720c */ /* 0x000fe40003fa6270 */
[----:B------:R-:W-:Y:S03]  /*9c20*/  @P1 LOP3.LUT R178, R178, 0x4, RZ, 0xfc, !PT ;  /* 0x00000004b2b21812 */ /* 0x000fe600078efcff */
[----:B------:R-:W3:Y:S02]  /*9c30*/  I2F R0, R0 ;  /* 0x0000000000007306 */ /* 0x000ee40000201400 */
[----:B------:R-:W-:Y:S02]  /*9c40*/  STL [R1+0x2c], R178 ;  /* 0x00002cb201007387 */ /* 0x000fe40000100800 */
[C---:B------:R-:W-:Y:S01]  /*9c50*/  @!P0 IADD3 R171, -R164.reuse, 0x10, RZ ;  /* 0x00000010a4ab8810 */ /* 0x040fe20007ffe1ff */
[----:B-1----:R-:W-:Y:S01]  /*9c60*/  FFMA.FTZ R6, R169, -UR4, R6 ;  /* 0x80000004a9067c23 */ /* 0x002fe20008010006 */
[----:B------:R-:W-:Y:S02]  /*9c70*/  ISETP.GE.AND P0, PT, R167, RZ, PT ;  /* 0x000000ffa700720c */ /* 0x000fe40003f06270 */
[----:B------:R-:W-:Y:S02]  /*9c80*/  @!P5 IADD3 R166, -R164, 0x11, RZ ;  /* 0x00000011a4a6d810 */ /* 0x000fe40007ffe1ff */
[----:B------:R-:W-:Y:S01]  /*9c90*/  ISETP.GE.AND P5, PT, R2, RZ, PT ;  /* 0x000000ff0200720c */ /* 0x000fe20003fa6270 */
[----:B------:R-:W1:Y:S01]  /*9ca0*/  I2F R171, R171 ;  /* 0x000000ab00ab7306 */ /* 0x000e620000201400 */
[----:B------:R-:W-:Y:S01]  /*9cb0*/  IADD3 R169, R164, -0x20, RZ ;  /* 0xffffffe0a4a97810 */ /* 0x000fe20007ffe0ff */
[C---:B--2---:R-:W-:Y:S02]  /*9cc0*/  FFMA.FTZ R5, R170.reuse, -UR4, R5 ;  /* 0x80000004aa057c23 */ /* 0x044fe40008010005 */
[----:B------:R-:W-:Y:S01]  /*9cd0*/  FFMA.FTZ R11, R170, -UR4, R11 ;  /* 0x80000004aa0b7c23 */ /* 0x000fe2000801000b */
[C---:B------:R-:W-:Y:S03]  /*9ce0*/  IADD3 R170, R164.reuse, -0x21, RZ ;  /* 0xffffffdfa4aa7810 */ /* 0x040fe60007ffe0ff */
[----:B------:R-:W-:Y:S02]  /*9cf0*/  @!P0 IADD3 R167, -R164, 0x18, RZ ;  /* 0x00000018a4a78810 */ /* 0x000fe40007ffe1ff */
[----:B------:R-:W-:Y:S01]  /*9d00*/  ISETP.GE.AND P0, PT, R168, RZ, PT ;  /* 0x000000ffa800720c */ /* 0x000fe20003f06270 */
[----:B------:R-:W2:Y:S01]  /*9d10*/  I2F R175, R175 ;  /* 0x000000af00af7306 */ /* 0x000ea20000201400 */
[----:B------:R-:W-:Y:S01]  /*9d20*/  @!P5 IADD3 R2, -R164, 0x19, RZ ;  /* 0x00000019a402d810 */ /* 0x000fe20007ffe1ff */
[C---:B---3--:R-:W-:Y:S01]  /*9d30*/  FFMA.FTZ R9, R0.reuse, -UR4, R9 ;  /* 0x8000000400097c23 */ /* 0x048fe20008010009 */
[----:B------:R-:W-:Y:S01]  /*9d40*/  ISETP.GE.AND P5, PT, R169, RZ, PT ;  /* 0x000000ffa900720c */ /* 0x000fe20003fa6270 */
[----:B------:R-:W-:Y:S01]  /*9d50*/  FFMA.FTZ R15, R0, -UR4, R15 ;  /* 0x80000004000f7c23 */ /* 0x000fe2000801000f */
[C---:B------:R-:W-:Y:S05]  /*9d60*/  IADD3 R0, R164.reuse, -0x30, RZ ;  /* 0xffffffd0a4007810 */ /* 0x040fea0007ffe0ff */
[----:B------:R-:W3:Y:S02]  /*9d70*/  I2F R173, R173 ;  /* 0x000000ad00ad7306 */ /* 0x000ee40000201400 */
[----:B------:R-:W-:Y:S01]  /*9d80*/  @!P0 IADD3 R168, -R164, -0x7, RZ ;  /* 0xfffffff9a4a88810 */ /* 0x000fe20007ffe1ff */
[C---:B-1----:R-:W-:Y:S01]  /*9d90*/  FFMA.FTZ R18, R171.reuse, -UR4, R18 ;  /* 0x80000004ab127c23 */ /* 0x042fe20008010012 */
[----:B------:R-:W-:Y:S01]  /*9da0*/  ISETP.GE.AND P0, PT, R170, RZ, PT ;  /* 0x000000ffaa00720c */ /* 0x000fe20003f06270 */
[----:B------:R-:W-:Y:S01]  /*9db0*/  FFMA.FTZ R12, R171, -UR4, R12 ;  /* 0x80000004ab0c7c23 */ /* 0x000fe2000801000c */
[C---:B------:R-:W-:Y:S02]  /*9dc0*/  IADD3 R171, R164.reuse, -0x28, RZ ;  /* 0xffffffd8a4ab7810 */ /* 0x040fe40007ffe0ff */
[----:B------:R-:W-:Y:S02]  /*9dd0*/  @!P5 IADD3 R169, -R164, 0x20, RZ ;  /* 0x00000020a4a9d810 */ /* 0x000fe40007ffe1ff */
[----:B------:R-:W1:Y:S01]  /*9de0*/  I2F R2, R2 ;  /* 0x0000000200027306 */ /* 0x000e620000201400 */
[----:B------:R-:W-:Y:S02]  /*9df0*/  ISETP.GE.AND P5, PT, R172, RZ, PT ;  /* 0x000000ffac00720c */ /* 0x000fe40003fa6270 */
[----:B------:R-:W-:Y:S01]  /*9e00*/  ISETP.GE.AND P6, PT, R171, RZ, PT ;  /* 0x000000ffab00720c */ /* 0x000fe20003fc6270 */
[C---:B--2---:R-:W-:Y:S02]  /*9e10*/  FFMA.FTZ R10, R175.reuse, -UR4, R10 ;  /* 0x80000004af0a7c23 */ /* 0x044fe4000801000a */
[----:B------:R-:W-:Y:S01]  /*9e20*/  FFMA.FTZ R4, R175, -UR4, R4 ;  /* 0x80000004af047c23 */ /* 0x000fe20008010004 */
[----:B------:R-:W-:Y:S02]  /*9e30*/  @!P0 IADD3 R170, -R164, 0x21, RZ ;  /* 0x00000021a4aa8810 */ /* 0x000fe40007ffe1ff */
[----:B------:R-:W-:Y:S01]  /*9e40*/  ISETP.GE.AND P0, PT, R0, RZ, PT ;  /* 0x000000ff0000720c */ /* 0x000fe20003f06270 */
[----:B------:R-:W2:Y:S01]  /*9e50*/  I2F R167, R167 ;  /* 0x000000a700a77306 */ /* 0x000ea20000201400 */
[C---:B------:R-:W-:Y:S01]  /*9e60*/  IADD3 R175, R164.reuse, -0x38, RZ ;  /* 0xffffffc8a4af7810 */ /* 0x040fe20007ffe0ff */
[C---:B---3--:R-:W-:Y:S02]  /*9e70*/  FFMA.FTZ R14, R173.reuse, -UR4, R14 ;  /* 0x80000004ad0e7c23 */ /* 0x048fe4000801000e */
[C---:B------:R-:W-:Y:S01]  /*9e80*/  @!P5 IADD3 R172, -R164.reuse, 0x29, RZ ;  /* 0x00000029a4acd810 */ /* 0x040fe20007ffe1ff */
[----:B------:R-:W-:Y:S01]  /*9e90*/  FFMA.FTZ R8, R173, -UR4, R8 ;  /* 0x80000004ad087c23 */ /* 0x000fe20008010008 */
[C---:B------:R-:W-:Y:S02]  /*9ea0*/  IADD3 R173, R164.reuse, -0x39, RZ ;  /* 0xffffffc7a4ad7810 */ /* 0x040fe40007ffe0ff */
[----:B------:R-:W-:Y:S02]  /*9eb0*/  ISETP.GE.AND P5, PT, R175, RZ, PT ;  /* 0x000000ffaf00720c */ /* 0x000fe40003fa6270 */
[----:B------:R-:W3:Y:S01]  /*9ec0*/  I2F R168, R168 ;  /* 0x000000a800a87306 */ /* 0x000ee20000201400 */
[C---:B------:R-:W-:Y:S02]  /*9ed0*/  @!P6 IADD3 R171, -R164.reuse, 0x28, RZ ;  /* 0x00000028a4abe810 */ /* 0x040fe40007ffe1ff */
[----:B------:R-:W-:Y:S01]  /*9ee0*/  @!P0 IADD3 R0, -R164, 0x30, RZ ;  /* 0x00000030a4008810 */ /* 0x000fe20007ffe1ff */
[C---:B-1----:R-:W-:Y:S01]  /*9ef0*/  FFMA.FTZ R17, R2.reuse, -UR4, R17 ;  /* 0x8000000402117c23 */ /* 0x042fe20008010011 */
[----:B------:R-:W-:Y:S01]  /*9f00*/  ISETP.GE.AND P0, PT, R173, RZ, PT ;  /* 0x000000ffad00720c */ /* 0x000fe20003f06270 */
[----:B------:R-:W-:Y:S01]  /*9f10*/  FFMA.FTZ R23, R2, -UR4, R23 ;  /* 0x8000000402177c23 */ /* 0x000fe20008010017 */
[----:B------:R-:W-:Y:S03]  /*9f20*/  IADD3 R2, R164, -0x31, RZ ;  /* 0xffffffcfa4027810 */ /* 0x000fe60007ffe0ff */
[----:B------:R-:W1:Y:S01]  /*9f30*/  I2F R166, R166 ;  /* 0x000000a600a67306 */ /* 0x000e620000201400 */
[----:B------:R-:W-:Y:S02]  /*9f40*/  ISETP.GE.AND P6, PT, R2, RZ, PT ;  /* 0x000000ff0200720c */ /* 0x000fe40003fc6270 */
[C---:B------:R-:W-:Y:S01]  /*9f50*/  @!P5 IADD3 R175, -R164.reuse, 0x38, RZ ;  /* 0x00000038a4afd810 */ /* 0x040fe20007ffe1ff */
[C---:B--2---:R-:W-:Y:S02]  /*9f60*/  FFMA.FTZ R16, R167.reuse, -UR4, R16 ;  /* 0x80000004a7107c23 */ /* 0x044fe40008010010 */
[----:B------:R-:W-:Y:S02]  /*9f70*/  FFMA.FTZ R22, R167, -UR4, R22 ;  /* 0x80000004a7167c23 */ /* 0x000fe40008010016 */
[C---:B------:R-:W-:Y:S02]  /*9f80*/  @!P0 IADD3 R173, -R164.reuse, 0x39, RZ ;  /* 0x00000039a4ad8810 */ /* 0x040fe40007ffe1ff */
[----:B------:R2:W2:Y:S04]  /*9f90*/  I2F R167, R0 ;  /* 0x0000000000a77306 */ /* 0x0004a80000201400 */
[----:B------:R-:W-:Y:S01]  /*9fa0*/  @!P6 IADD3 R2, -R164, 0x31, RZ ;  /* 0x00000031a402e810 */ /* 0x000fe20007ffe1ff */
[----:B---3--:R-:W-:Y:S01]  /*9fb0*/  FFMA.FTZ R7, R168, -UR4, R7 ;  /* 0x80000004a8077c23 */ /* 0x008fe20008010007 */
[----:B------:R-:W-:Y:S02]  /*9fc0*/  FMNMX.FTZ R164, R4, R3, !PT ;  /* 0x0000000304a47209 */ /* 0x000fe40007810000 */
[----:B------:R-:W-:Y:S02]  /*9fd0*/  FMNMX.FTZ R168, R6, R165, !PT ;  /* 0x000000a506a87209 */ /* 0x000fe40007810000 */
[----:B------:R-:W-:Y:S01]  /*9fe0*/  FMNMX.FTZ R177, R5, R164, !PT ;  /* 0x000000a405b17209 */ /* 0x000fe20007810000 */
[----:B------:R-:W3:Y:S03]  /*9ff0*/  I2F R169, R169 ;  /* 0x000000a900a97306 */ /* 0x000ee60000201400 */
[----:B------:R-:W-:Y:S01]  /*a000*/  FMNMX.FTZ R164, R8, R177, !PT ;  /* 0x000000b108a47209 */ /* 0x000fe20007810000 */
[C---:B-1----:R-:W-:Y:S01]  /*a010*/  FFMA.FTZ R13, R166.reuse, -UR4, R13 ;  /* 0x80000004a60d7c23 */ /* 0x042fe2000801000d */
[----:B------:R-:W-:Y:S01]  /*a020*/  FMNMX.FTZ R177, R7, R168, !PT ;  /* 0x000000a807b17209 */ /* 0x000fe20007810000 */
[----:B------:R-:W-:Y:S01]  /*a030*/  FFMA.FTZ R19, R166, -UR4, R19 ;  /* 0x80000004a6137c23 */ /* 0x000fe20008010013 */
[----:B------:R-:W-:Y:S02]  /*a040*/  FMNMX.FTZ R179, R9, R164, !PT ;  /* 0x000000a409b37209 */ /* 0x000fe40007810000 */
[----:B------:R-:W-:Y:S01]  /*a050*/  FMNMX.FTZ R164, R10, R177, !PT ;  /* 0x000000b10aa47209 */ /* 0x000fe20007810000 */
[----:B------:R-:W1:Y:S01]  /*a060*/  I2F R170, R170 ;  /* 0x000000aa00aa7306 */ /* 0x000e620000201400 */
[----:B--2---:R-:W-:Y:S01]  /*a070*/  FMNMX.FTZ R0, R12, R179, !PT ;  /* 0x000000b30c007209 */ /* 0x004fe20007810000 */
[----:B------:R-:W-:Y:S01]  /*a080*/  FFMA.FTZ R28, R167, -UR4, R28 ;  /* 0x80000004a71c7c23 */ /* 0x000fe2000801001c */
[----:B------:R-:W-:Y:S01]  /*a090*/  FMNMX.FTZ R177, R11, R164, !PT ;  /* 0x000000a40bb17209 */ /* 0x000fe20007810000 */
[----:B------:R-:W-:Y:S01]  /*a0a0*/  FFMA.FTZ R34, R167, -UR4, R34 ;  /* 0x80000004a7227c23 */ /* 0x000fe20008010022 */
[----:B------:R-:W-:Y:S02]  /*a0b0*/  FMNMX.FTZ R179, R13, R0, !PT ;  /* 0x000000000db37209 */ /* 0x000fe40007810000 */
[----:B------:R-:W-:Y:S03]  /*a0c0*/  FMNMX.FTZ R164, R14, R177, !PT ;  /* 0x000000b10ea47209 */ /* 0x000fe60007810000 */
[----:B------:R-:W2:Y:S01]  /*a0d0*/  I2F R171, R171 ;  /* 0x000000ab00ab7306 */ /* 0x000ea20000201400 */
[----:B------:R-:W-:Y:S02]  /*a0e0*/  FMNMX.FTZ R0, R16, R179, !PT ;  /* 0x000000b310007209 */ /* 0x000fe40007810000 */
[----:B------:R-:W-:Y:S01]  /*a0f0*/  FMNMX.FTZ R179, R15, R164, !PT ;  /* 0x000000a40fb37209 */ /* 0x000fe20007810000 */
[----:B---3--:R-:W-:Y:S01]  /*a100*/  FFMA.FTZ R20, R169, -UR4, R20 ;  /* 0x80000004a9147c23 */ /* 0x008fe20008010014 */
[----:B------:R-:W-:Y:S01]  /*a110*/  FMNMX.FTZ R177, R17, R0, !PT ;  /* 0x0000000011b17209 */ /* 0x000fe20007810000 */
[----:B------:R-:W-:Y:S01]  /*a120*/  FFMA.FTZ R26, R169, -UR4, R26 ;  /* 0x80000004a91a7c23 */ /* 0x000fe2000801001a */
[----:B------:R-:W-:Y:S02]  /*a130*/  FMNMX.FTZ R164, R18, R179, !PT ;  /* 0x000000b312a47209 */ /* 0x000fe40007810000 */
[----:B------:R-:W-:Y:S01]  /*a140*/  FMNMX.FTZ R168, R20, R177, !PT ;  /* 0x000000b114a87209 */ /* 0x000fe20007810000 */
[----:B------:R-:W3:Y:S01]  /*a150*/  I2F R166, R172 ;  /* 0x000000ac00a67306 */ /* 0x000ee20000201400 */
[----:B------:R-:W-:Y:S01]  /*a160*/  FMNMX.FTZ R177, R19, R164, !PT ;  /* 0x000000a413b17209 */ /* 0x000fe20007810000 */
[----:B-1----:R-:W-:Y:S03]  /*a170*/  FFMA.FTZ R21, R170, -UR4, R21 ;  /* 0x80000004aa157c23 */ /* 0x002fe60008010015 */
[----:B------:R-:W-:Y:S01]  /*a180*/  FMNMX.FTZ R164, R22, R177, !PT ;  /* 0x000000b116a47209 */ /* 0x000fe20007810000 */
[----:B------:R-:W-:Y:S01]  /*a190*/  FFMA.FTZ R27, R170, -UR4, R27 ;  /* 0x80000004aa1b7c23 */ /* 0x000fe2000801001b */
[----:B------:R-:W-:Y:S03]  /*a1a0*/  FMNMX.FTZ R179, R21, R168, !PT ;  /* 0x000000a815b37209 */ /* 0x000fe60007810000 */
[----:B------:R1:W1:Y:S01]  /*a1b0*/  I2F R0, R173 ;  /* 0x000000ad00007306 */ /* 0x0002620000201400 */
[----:B------:R-:W-:Y:S01]  /*a1c0*/  FMNMX.FTZ R169, R23, R164, !PT ;  /* 0x000000a417a97209 */ /* 0x000fe20007810000 */
[C---:B--2---:R-:W-:Y:S02]  /*a1d0*/  FFMA.FTZ R24, R171.reuse, -UR4, R24 ;  /* 0x80000004ab187c23 */ /* 0x044fe40008010018 */
[----:B------:R-:W-:Y:S03]  /*a1e0*/  FFMA.FTZ R30, R171, -UR4, R30 ;  /* 0x80000004ab1e7c23 */ /* 0x000fe6000801001e */
[----:B------:R-:W-:Y:S03]  /*a1f0*/  FMNMX.FTZ R168, R24, R179, !PT ;  /* 0x000000b318a87209 */ /* 0x000fe60007810000 */
[----:B------:R-:W2:Y:S01]  /*a200*/  I2F R2, R2 ;  /* 0x0000000200027306 */ /* 0x000ea20000201400 */
[C---:B---3--:R-:W-:Y:S02]  /*a210*/  FFMA.FTZ R25, R166.reuse, -UR4, R25 ;  /* 0x80000004a6197c23 */ /* 0x048fe40008010019 */
[----:B------:R-:W-:Y:S07]  /*a220*/  FFMA.FTZ R31, R166, -UR4, R31 ;  /* 0x80000004a61f7c23 */ /* 0x000fee000801001f */
[----:B------:R-:W3:Y:S01]  /*a230*/  I2F R175, R175 ;  /* 0x000000af00af7306 */ /* 0x000ee20000201400 */
[----:B-1----:R-:W-:Y:S01]  /*a240*/  FMNMX.FTZ R173, R25, R168, !PT ;  /* 0x000000a819ad7209 */ /* 0x002fe20007810000 */
[----:B------:R-:W-:Y:S01]  /*a250*/  FFMA.FTZ R33, R0, -UR4, R33 ;  /* 0x8000000400217c23 */ /* 0x000fe20008010021 */
[----:B------:R-:W-:Y:S02]  /*a260*/  FMNMX.FTZ R168, R26, R169, !PT ;  /* 0x000000a91aa87209 */ /* 0x000fe40007810000 */
[----:B------:R-:W-:Y:S02]  /*a270*/  FMNMX.FTZ R164, R28, R173, !PT ;  /* 0x000000ad1ca47209 */ /* 0x000fe40007810000 */
[----:B------:R-:W-:Y:S01]  /*a280*/  FMNMX.FTZ R171, R27, R168, !PT ;  /* 0x000000a81bab7209 */ /* 0x000fe20007810000 */
[----:B--2---:R-:W-:Y:S03]  /*a290*/  FFMA.FTZ R29, R2, -UR4, R29 ;  /* 0x80000004021d7c23 */ /* 0x004fe6000801001d */
[----:B------:R-:W-:Y:S01]  /*a2a0*/  FMNMX.FTZ R166, R30, R171, !PT ;  /* 0x000000ab1ea67209 */ /* 0x000fe20007810000 */
[----:B------:R-:W-:Y:S01]  /*a2b0*/  FFMA.FTZ R35, R2, -UR4, R35 ;  /* 0x8000000402237c23 */ /* 0x000fe20008010023 */
[----:B------:R-:W-:Y:S01]  /*a2c0*/  FMNMX.FTZ R169, R29, R164, !PT ;  /* 0x000000a41da97209 */ /* 0x000fe20007810000 */
[----:B---3--:R-:W-:Y:S01]  /*a2d0*/  FFMA.FTZ R32, R175, -UR4, R32 ;  /* 0x80000004af207c23 */ /* 0x008fe20008010020 */
[----:B------:R-:W-:Y:S02]  /*a2e0*/  FMNMX.FTZ R175, R31, R166, !PT ;  /* 0x000000a61faf7209 */ /* 0x000fe40007810000 */
[----:B----4-:R-:W-:Y:S01]  /*a2f0*/  LOP3.LUT R166, R189, UR7, RZ, 0x3c, !PT ;  /* 0x00000007bda67c12 */ /* 0x010fe2000f8e3cff */
[----:B------:R-:W-:Y:S01]  /*a300*/  UIADD3 UR7, UR23, 0x76cf5d0a, URZ ;  /* 0x76cf5d0a17077890 */ /* 0x000fe2000fffe03f */
[----:B------:R-:W-:Y:S04]  /*a310*/  FMNMX.FTZ R0, R32, R169, !PT ;  /* 0x000000a920007209 */ /* 0x000fe80007810000 */
[----:B------:R-:W-:Y:S02]  /*a320*/  FMNMX.FTZ R164, R33, R0, !PT ;  /* 0x0000000021a47209 */ /* 0x000fe40007810000 */
[----:B------:R-:W-:Y:S03]  /*a330*/  FMNMX.FTZ R0, R34, R175, !PT ;  /* 0x000000af22007209 */ /* 0x000fe60007810000 */
[----:B------:R-:W1:Y:S01]  /*a340*/  SHFL.BFLY PT, R171, R164, 0x2, 0x1f ;  /* 0x0c401f00a4ab7f89 */ /* 0x000e6200000e0000 */
[----:B------:R-:W-:Y:S07]  /*a350*/  FMNMX.FTZ R173, R35, R0, !PT ;  /* 0x0000000023ad7209 */ /* 0x000fee0007810000 */
[----:B------:R-:W2:Y:S01]  /*a360*/  SHFL.BFLY PT, R0, R173, 0x2, 0x1f ;  /* 0x0c401f00ad007f89 */ /* 0x000ea200000e0000 */
[----:B-1----:R-:W-:Y:S01]  /*a370*/  FMNMX.FTZ R167, R164, R171, !PT ;  /* 0x000000aba4a77209 */ /* 0x002fe20007810000 */
[----:B------:R-:W-:Y:S01]  /*a380*/  IMAD.WIDE.U32 R170, R166, -0x326172a9, RZ ;  /* 0xcd9e8d57a6aa7825 */ /* 0x000fe200078e00ff */
[----:B------:R-:W-:Y:S01]  /*a390*/  LOP3.LUT R164, R191, UR6, R188, 0x96, !PT ;  /* 0x00000006bfa47c12 */ /* 0x000fe2000f8e96bc */
[----:B------:R-:W-:Y:S04]  /*a3a0*/  UIADD3 UR6, UR22, -0x255992d5, URZ ;  /* 0xdaa66d2b16067890 */ /* 0x000fe8000fffe03f */
[----:B------:R-:W1:Y:S01]  /*a3b0*/  SHFL.BFLY PT, R2, R167, 0x1, 0x1f ;  /* 0x0c201f00a7027f89 */ /* 0x000e6200000e0000 */
[----:B------:R-:W-:Y:S01]  /*a3c0*/  IMAD.WIDE.U32 R186, R164, -0x326172a9, RZ ;  /* 0xcd9e8d57a4ba7825 */ /* 0x000fe200078e00ff */
[----:B--2---:R-:W-:Y:S04]  /*a3d0*/  FMNMX.FTZ R169, R173, R0, !PT ;  /* 0x00000000ada97209 */ /* 0x004fe80007810000 */
[----:B------:R-:W-:Y:S02]  /*a3e0*/  LOP3.LUT R166, R187, UR19, R170, 0x96, !PT ;  /* 0x00000013bba67c12 */ /* 0x000fe4000f8e96aa */
[----:B------:R-:W2:Y:S06]  /*a3f0*/  LDL.64 R172, [R1+0x40] ;  /* 0x0000400001ac7983 */ /* 0x000eac0000100a00 */
[----:B------:R-:W3:Y:S01]  /*a400*/  SHFL.BFLY PT, R0, R169, 0x1, 0x1f ;  /* 0x0c201f00a9007f89 */ /* 0x000ee200000e0000 */
[----:B-1----:R-:W-:Y:S04]  /*a410*/  FMNMX.FTZ R2, R167, R2, !PT ;  /* 0x00000002a7027209 */ /* 0x002fe80007810000 */
[C---:B------:R-:W-:Y:S01]  /*a420*/  FSETP.NEU.FTZ.AND P0, PT, R2.reuse, -INF , PT ;  /* 0xff8000000200780b */ /* 0x040fe20003f1d000 */
[----:B------:R-:W-:Y:S05]  /*a430*/  FMUL.FTZ R167, R2, c[0x0][0x23c] ;  /* 0x00008f0002a77a20 */ /* 0x000fea0000410000 */
[----:B------:R-:W-:Y:S02]  /*a440*/  FSEL R167, R167, RZ, P0 ;  /* 0x000000ffa7a77208 */ /* 0x000fe40000000000 */
[----:B---3--:R-:W-:Y:S03]  /*a450*/  FMNMX.FTZ R0, R169, R0, !PT ;  /* 0x00000000a9007209 */ /* 0x008fe60007810000 */
[----:B------:R-:W-:Y:S02]  /*a460*/  FFMA.FTZ R180, R4, c[0x0][0x23c], -R167 ;  /* 0x00008f0004b47a23 */ /* 0x000fe400000108a7 */
[----:B------:R-:W-:Y:S01]  /*a470*/  FADD.FTZ R4, -R2, R3 ;  /* 0x0000000302047221 */ /* 0x000fe20000010100 */
[----:B------:R-:W-:Y:S01]  /*a480*/  FSETP.NEU.FTZ.AND P0, PT, R0, -INF , PT ;  /* 0xff8000000000780b */ /* 0x000fe20003f1d000 */
[--C-:B------:R-:W-:Y:S02]  /*a490*/  FFMA.FTZ R184, R9, c[0x0][0x23c], -R167.reuse ;  /* 0x00008f0009b87a23 */ /* 0x100fe400000108a7 */
[----:B------:R-:W-:Y:S02]  /*a4a0*/  FMUL.FTZ R3, R4, c[0x0][0x23c] ;  /* 0x00008f0004037a20 */ /* 0x000fe40000410000 */
[--C-:B------:R-:W-:Y:S02]  /*a4b0*/  FFMA.FTZ R168, R8, c[0x0][0x23c], -R167.reuse ;  /* 0x00008f0008a87a23 */ /* 0x100fe400000108a7 */
[--C-:B------:R-:W-:Y:S02]  /*a4c0*/  FFMA.FTZ R176, R5, c[0x0][0x23c], -R167.reuse ;  /* 0x00008f0005b07a23 */ /* 0x100fe400000108a7 */
[----:B------:R-:W1:Y:S01]  /*a4d0*/  MUFU.EX2 R3, R3 ;  /* 0x0000000300037308 */ /* 0x000e620000000800 */
[----:B------:R-:W-:Y:S02]  /*a4e0*/  FFMA.FTZ R5, R13, c[0x0][0x23c], -R167 ;  /* 0x00008f000d057a23 */ /* 0x000fe400000108a7 */
[----:B------:R-:W-:Y:S02]  /*a4f0*/  IMAD.MOV.U32 R13, RZ, RZ, R189 ;  /* 0x000000ffff0d7224 */ /* 0x000fe400078e00bd */
[--C-:B------:R-:W-:Y:S02]  /*a500*/  FFMA.FTZ R189, R16, c[0x0][0x23c], -R167.reuse ;  /* 0x00008f0010bd7a23 */ /* 0x100fe400000108a7 */
[----:B------:R-:W-:Y:S02]  /*a510*/  IMAD.MOV.U32 R16, RZ, RZ, R180 ;  /* 0x000000ffff107224 */ /* 0x000fe400078e00b4 */
[--C-:B------:R-:W-:Y:S02]  /*a520*/  FFMA.FTZ R180, R24, c[0x0][0x23c], -R167.reuse ;  /* 0x00008f0018b47a23 */ /* 0x100fe400000108a7 */
[--C-:B------:R-:W-:Y:S02]  /*a530*/  FFMA.FTZ R179, R25, c[0x0][0x23c], -R167.reuse ;  /* 0x00008f0019b37a23 */ /* 0x100fe400000108a7 */
[--C-:B------:R-:W-:Y:S02]  /*a540*/  FFMA.FTZ R174, R12, c[0x0][0x23c], -R167.reuse ;  /* 0x00008f000cae7a23 */ /* 0x100fe400000108a7 */
[----:B------:R-:W-:Y:S01]  /*a550*/  IMAD.MOV.U32 R12, RZ, RZ, R188 ;  /* 0x000000ffff0c7224 */ /* 0x000fe200078e00bc */
[----:B------:R-:W-:Y:S01]  /*a560*/  MUFU.EX2 R180, R180 ;  /* 0x000000b400b47308 */ /* 0x000fe20000000800 */
[--C-:B------:R-:W-:Y:S02]  /*a570*/  FFMA.FTZ R175, R17, c[0x0][0x23c], -R167.reuse ;  /* 0x00008f0011af7a23 */ /* 0x100fe400000108a7 */
[--C-:B------:R-:W-:Y:S02]  /*a580*/  FFMA.FTZ R169, R32, c[0x0][0x23c], -R167.reuse ;  /* 0x00008f0020a97a23 */ /* 0x100fe400000108a7 */
[----:B------:R-:W-:Y:S02]  /*a590*/  FFMA.FTZ R170, R21, c[0x0][0x23c], -R167 ;  /* 0x00008f0015aa7a23 */ /* 0x000fe400000108a7 */
[----:B------:R-:W-:Y:S02]  /*a5a0*/  IMAD.MOV.U32 R21, RZ, RZ, R174 ;  /* 0x000000ffff157224 */ /* 0x000fe400078e00ae */
[C---:B-1----:R-:W-:Y:S01]  /*a5b0*/  FMUL.FTZ R36, R3.reuse, R36 ;  /* 0x0000002403247220 */ /* 0x042fe20000410000 */
        /* <DEDUP_REMOVED lines=51> */
[--C-:B--2---:R-:W-:Y:S01]  /*a8f0*/  LOP3.LUT R164, R171, UR24, R172.reuse, 0x96, !PT ;  /* 0x00000018aba47c12 */ /* 0x104fe2000f8e96ac */
[----:B------:R-:W-:Y:S02]  /*a900*/  IMAD.MOV.U32 R24, RZ, RZ, R172 ;  /* 0x000000ffff187224 */ /* 0x000fe400078e00ac */
[----:B------:R-:W-:Y:S02]  /*a910*/  IMAD.MOV.U32 R25, RZ, RZ, R173 ;  /* 0x000000ffff197224 */ /* 0x000fe400078e00ad */
[----:B------:R-:W-:Y:S04]  /*a920*/  IMAD.WIDE.U32 R8, R164, -0x2daee0ad, RZ ;  /* 0xd2511f53a4087825 */ /* 0x000fe800078e00ff */
[----:B------:R-:W-:Y:S01]  /*a930*/  FMUL.FTZ R164, R0, c[0x0][0x23c] ;  /* 0x00008f0000a47a20 */ /* 0x000fe20000410000 */
[----:B------:R-:W-:Y:S01]  /*a940*/  LOP3.LUT R4, R9, UR7, R190, 0x96, !PT ;  /* 0x0000000709047c12 */ /* 0x000fe2000f8e96be */
[--C-:B------:R-:W-:Y:S02]  /*a950*/  FFMA.FTZ R173, R28, c[0x0][0x23c], -R167.reuse ;  /* 0x00008f001cad7a23 */ /* 0x100fe400000108a7 */
[----:B------:R-:W-:Y:S01]  /*a960*/  FFMA.FTZ R172, R29, c[0x0][0x23c], -R167 ;  /* 0x00008f001dac7a23 */ /* 0x000fe200000108a7 */
[----:B------:R-:W-:Y:S01]  /*a970*/  FSEL R164, R164, RZ, P0 ;  /* 0x000000ffa4a47208 */ /* 0x000fe20000000000 */
[----:B------:R-:W-:Y:S02]  /*a980*/  IMAD.MOV.U32 R28, RZ, RZ, R186 ;  /* 0x000000ffff1c7224 */ /* 0x000fe400078e00ba */
[----:B------:R-:W-:Y:S02]  /*a990*/  IMAD.MOV.U32 R29, RZ, RZ, R187 ;  /* 0x000000ffff1d7224 */ /* 0x000fe400078e00bb */
[----:B------:R-:W-:Y:S01]  /*a9a0*/  IMAD.WIDE.U32 R186, R166, -0x2daee0ad, RZ ;  /* 0xd2511f53a6ba7825 */ /* 0x000fe200078e00ff */
[----:B------:R-:W-:Y:S03]  /*a9b0*/  MUFU.EX2 R172, R172 ;  /* 0x000000ac00ac7308 */ /* 0x000fe60000000800 */
[----:B------:R-:W-:Y:S01]  /*a9c0*/  IMAD.MOV.U32 R9, RZ, RZ, R191 ;  /* 0x000000ffff097224 */ /* 0x000fe200078e00bf */
[----:B------:R-:W-:Y:S01]  /*a9d0*/  LOP3.LUT R177, R187, UR26, R8, 0x96, !PT ;  /* 0x0000001abbb17c12 */ /* 0x000fe2000f8e9608 */
[----:B------:R-:W-:Y:S02]  /*a9e0*/  IMAD.MOV.U32 R8, RZ, RZ, R190 ;  /* 0x000000ffff087224 */ /* 0x000fe400078e00be */
[----:B------:R-:W-:Y:S04]  /*a9f0*/  IMAD.WIDE.U32 R190, R4, -0x326172a9, RZ ;  /* 0xcd9e8d5704be7825 */ /* 0x000fe800078e00ff */
[----:B------:R-:W-:Y:S02]  /*aa00*/  FFMA.FTZ R188, R14, c[0x0][0x23c], -R164 ;  /* 0x00008f000ebc7a23 */ /* 0x000fe400000108a4 */
[----:B------:R-:W-:Y:S02]  /*aa10*/  IMAD.MOV.U32 R14, RZ, RZ, R186 ;  /* 0x000000ffff0e7224 */ /* 0x000fe400078e00ba */
[--C-:B------:R-:W-:Y:S02]  /*aa20*/  FFMA.FTZ R171, R20, c[0x0][0x23c], -R167.reuse ;  /* 0x00008f0014ab7a23 */ /* 0x100fe400000108a7 */
[----:B------:R-:W-:Y:S02]  /*aa30*/  IMAD.MOV.U32 R20, RZ, RZ, R178 ;  /* 0x000000ffff147224 */ /* 0x000fe400078e00b2 */
[--C-:B------:R-:W-:Y:S02]  /*aa40*/  FFMA.FTZ R17, R10, c[0x0][0x23c], -R164.reuse ;  /* 0x00008f000a117a23 */ /* 0x100fe400000108a4 */
[----:B------:R-:W-:Y:S02]  /*aa50*/  FFMA.FTZ R10, R18, c[0x0][0x23c], -R164 ;  /* 0x00008f00120a7a23 */ /* 0x000fe400000108a4 */
[----:B------:R-:W-:Y:S02]  /*aa60*/  IMAD.MOV.U32 R18, RZ, RZ, R190 ;  /* 0x000000ffff127224 */ /* 0x000fe400078e00be */
[----:B------:R-:W-:Y:S02]  /*aa70*/  FFMA.FTZ R167, R33, c[0x0][0x23c], -R167 ;  /* 0x00008f0021a77a23 */ /* 0x000fe400000108a7 */
[--C-:B------:R-:W-:Y:S02]  /*aa80*/  FFMA.FTZ R33, R15, c[0x0][0x23c], -R164.reuse ;  /* 0x00008f000f217a23 */ /* 0x100fe400000108a4 */
[----:B------:R-:W-:Y:S02]  /*aa90*/  IMAD.MOV.U32 R15, RZ, RZ, R187 ;  /* 0x000000ffff0f7224 */ /* 0x000fe400078e00bb */
[--C-:B------:R-:W-:Y:S02]  /*aaa0*/  FFMA.FTZ R187, R19, c[0x0][0x23c], -R164.reuse ;  /* 0x00008f0013bb7a23 */ /* 0x100fe400000108a4 */
[----:B------:R-:W-:Y:S02]  /*aab0*/  IMAD.MOV.U32 R19, RZ, RZ, R191 ;  /* 0x000000ffff137224 */ /* 0x000fe400078e00bf */
[----:B------:R1:W5:Y:S01]  /*aac0*/  LDL.LU.64 R190, [R1+0x68] ;  /* 0x0000680001be7983 */ /* 0x0003620000300a00 */
[----:B------:R-:W-:Y:S01]  /*aad0*/  FMUL.FTZ R4, R3, R132 ;  /* 0x0000008403047220 */ /* 0x000fe20000410000 */
[----:B------:R-:W-:Y:S01]  /*aae0*/  MUFU.EX2 R187, R187 ;  /* 0x000000bb00bb7308 */ /* 0x000fe20000000800 */
[----:B------:R-:W-:Y:S02]  /*aaf0*/  FFMA.FTZ R186, R22, c[0x0][0x23c], -R164 ;  /* 0x00008f0016ba7a23 */ /* 0x000fe400000108a4 */
[----:B------:R-:W-:Y:S02]  /*ab00*/  IMAD.MOV.U32 R22, RZ, RZ, R18 ;  /* 0x000000ffff167224 */ /* 0x000fe400078e0012 */
[----:B------:R-:W-:Y:S02]  /*ab10*/  IMAD.MOV.U32 R18, RZ, RZ, R14 ;  /* 0x000000ffff127224 */ /* 0x000fe400078e000e */
[----:B------:R-:W-:Y:S02]  /*ab20*/  FFMA.FTZ R178, R26, c[0x0][0x23c], -R164 ;  /* 0x00008f001ab27a23 */ /* 0x000fe400000108a4 */
[----:B------:R-:W-:Y:S01]  /*ab30*/  IMAD.MOV.U32 R26, RZ, RZ, R28 ;  /* 0x000000ffff1a7224 */ /* 0x000fe200078e001c */
[----:B------:R-:W-:Y:S01]  /*ab40*/  MUFU.EX2 R186, R186 ;  /* 0x000000ba00ba7308 */ /* 0x000fe20000000800 */
[----:B------:R-:W-:Y:S02]  /*ab50*/  IMAD.MOV.U32 R28, RZ, RZ, R168 ;  /* 0x000000ffff1c7224 */ /* 0x000fe400078e00a8 */
[----:B------:R-:W-:Y:S02]  /*ab60*/  FFMA.FTZ R166, R34, c[0x0][0x23c], -R164 ;  /* 0x00008f0022a67a23 */ /* 0x000fe400000108a4 */
[----:B------:R-:W-:Y:S02]  /*ab70*/  IMAD.MOV.U32 R34, RZ, RZ, R20 ;  /* 0x000000ffff227224 */ /* 0x000fe400078e0014 */
[----:B------:R-:W-:Y:S02]  /*ab80*/  IMAD.MOV.U32 R132, RZ, RZ, R12 ;  /* 0x000000ffff847224 */ /* 0x000fe400078e000c */
[--C-:B------:R-:W-:Y:S01]  /*ab90*/  FFMA.FTZ R174, R27, c[0x0][0x23c], -R164.reuse ;  /* 0x00008f001bae7a23 */ /* 0x100fe200000108a4 */
[----:B------:R-:W-:Y:S01]  /*aba0*/  MUFU.EX2 R166, R166 ;  /* 0x000000a600a67308 */ /* 0x000fe20000000800 */
[----:B------:R-:W-:Y:S02]  /*abb0*/  IMAD.MOV.U32 R27, RZ, RZ, R29 ;  /* 0x000000ffff1b7224 */ /* 0x000fe400078e001d */
[----:B------:R-:W-:Y:S02]  /*abc0*/  IMAD.MOV.U32 R29, RZ, RZ, R175 ;  /* 0x000000ffff1d7224 */ /* 0x000fe400078e00af */
[----:B------:R-:W-:Y:S02]  /*abd0*/  FFMA.FTZ R175, R30, c[0x0][0x23c], -R164 ;  /* 0x00008f001eaf7a23 */ /* 0x000fe400000108a4 */
[----:B------:R-:W-:Y:S02]  /*abe0*/  IMAD.MOV.U32 R30, RZ, RZ, R5 ;  /* 0x000000ffff1e7224 */ /* 0x000fe400078e0005 */
[C---:B------:R-:W-:Y:S01]  /*abf0*/  FMUL.FTZ R5, R3.reuse, R133 ;  /* 0x0000008503057220 */ /* 0x040fe20000410000 */
[----:B------:R-:W-:Y:S01]  /*ac00*/  MUFU.EX2 R174, R174 ;  /* 0x000000ae00ae7308 */ /* 0x000fe20000000800 */
[----:B------:R-:W-:Y:S02]  /*ac10*/  IMAD.MOV.U32 R133, RZ, RZ, R13 ;  /* 0x000000ffff857224 */ /* 0x000fe400078e000d */
[C---:B------:R-:W-:Y:S02]  /*ac20*/  FMUL.FTZ R13, R3.reuse, R141 ;  /* 0x0000008d030d7220 */ /* 0x040fe40000410000 */
[----:B------:R-:W-:Y:S02]  /*ac30*/  IMAD.MOV.U32 R141, RZ, RZ, R34 ;  /* 0x000000ffff8d7224 */ /* 0x000fe400078e0022 */
[----:B------:R-:W-:Y:S02]  /*ac40*/  IMAD.MOV.U32 R34, RZ, RZ, R24 ;  /* 0x000000ffff227224 */ /* 0x000fe400078e0018 */
[C---:B------:R-:W-:Y:S02]  /*ac50*/  FMUL.FTZ R24, R3.reuse, R152 ;  /* 0x0000009803187220 */ /* 0x040fe40000410000 */
[----:B------:R-:W-:Y:S02]  /*ac60*/  IMAD.MOV.U32 R152, RZ, RZ, R132 ;  /* 0x000000ffff987224 */ /* 0x000fe400078e0084 */
[----:B------:R-:W-:Y:S02]  /*ac70*/  IMAD.MOV.U32 R132, RZ, RZ, R28 ;  /* 0x000000ffff847224 */ /* 0x000fe400078e001c */
[----:B------:R-:W-:Y:S02]  /*ac80*/  FMUL.FTZ R28, R3, R156 ;  /* 0x0000009c031c7220 */ /* 0x000fe40000410000 */
[----:B------:R-:W-:Y:S02]  /*ac90*/  IMAD.MOV.U32 R156, RZ, RZ, R22 ;  /* 0x000000ffff9c7224 */ /* 0x000fe400078e0016 */
[----:B------:R-:W-:Y:S01]  /*aca0*/  IMAD.MOV.U32 R22, RZ, RZ, R18 ;  /* 0x000000ffff167224 */ /* 0x000fe200078e0012 */
[----:B------:R-:W-:Y:S01]  /*acb0*/  MUFU.EX2 R132, R132 ;  /* 0x0000008400847308 */ /* 0x000fe20000000800 */
[----:B------:R-:W2:Y:S01]  /*acc0*/  LDL.LU R18, [R1+0x5c] ;  /* 0x00005c0001127983 */ /* 0x000ea20000300800 */
[--C-:B------:R-:W-:Y:S02]  /*acd0*/  FFMA.FTZ R6, R6, c[0x0][0x23c], -R164.reuse ;  /* 0x00008f0006067a23 */ /* 0x100fe400000108a4 */
[----:B------:R-:W-:Y:S02]  /*ace0*/  FFMA.FTZ R168, R31, c[0x0][0x23c], -R164 ;  /* 0x00008f001fa87a23 */ /* 0x000fe400000108a4 */
[----:B------:R-:W-:Y:S02]  /*acf0*/  IMAD.MOV.U32 R31, RZ, RZ, R6 ;  /* 0x000000ffff1f7224 */ /* 0x000fe400078e0006 */
[----:B------:R-:W-:Y:S02]  /*ad00*/  FADD.FTZ R6, -R0, R165 ;  /* 0x000000a500067221 */ /* 0x000fe40000010100 */
[----:B------:R3:W-:Y:S01]  /*ad10*/  MUFU.EX2 R165, R16 ;  /* 0x0000001000a57308 */ /* 0x0007e20000000800 */
[----:B------:R-:W-:Y:S02]  /*ad20*/  IMAD.MOV.U32 R14, RZ, RZ, R8 ;  /* 0x000000ffff0e7224 */ /* 0x000fe400078e0008 */
[----:B------:R-:W-:Y:S02]  /*ad30*/  FMUL.FTZ R8, R3, R136 ;  /* 0x0000008803087220 */ /* 0x000fe40000410000 */
[--C-:B------:R-:W-:Y:S02]  /*ad40*/  FFMA.FTZ R181, R23, c[0x0][0x23c], -R164.reuse ;  /* 0x00008f0017b57a23 */ /* 0x100fe400000108a4 */
[----:B------:R-:W-:Y:S02]  /*ad50*/  IMAD.MOV.U32 R23, RZ, RZ, R19 ;  /* 0x000000ffff177224 */ /* 0x000fe400078e0013 */
[--C-:B------:R-:W-:Y:S01]  /*ad60*/  FFMA.FTZ R185, R7, c[0x0][0x23c], -R164.reuse ;  /* 0x00008f0007b97a23 */ /* 0x100fe200000108a4 */
[----:B------:R-:W4:Y:S01]  /*ad70*/  MUFU.EX2 R136, R176 ;  /* 0x000000b000887308 */ /* 0x000f220000000800 */
[----:B------:R-:W-:Y:S01]  /*ad80*/  FFMA.FTZ R11, R11, c[0x0][0x23c], -R164 ;  /* 0x00008f000b0b7a23 */ /* 0x000fe200000108a4 */
[----:B------:R-:W-:Y:S01]  /*ad90*/  LOP3.LUT R7, R23, UR6, R26, 0x96, !PT ;  /* 0x0000000617077c12 */ /* 0x000fe2000f8e961a */
[----:B------:R-:W-:Y:S02]  /*ada0*/  FFMA.FTZ R164, R35, c[0x0][0x23c], -R164 ;  /* 0x00008f0023a47a23 */ /* 0x000fe400000108a4 */
[----:B------:R-:W-:Y:S02]  /*adb0*/  IMAD.MOV.U32 R35, RZ, RZ, R17 ;  /* 0x000000ffff237224 */ /* 0x000fe400078e0011 */
[C---:B------:R-:W-:Y:S02]  /*adc0*/  FMUL.FTZ R12, R3.reuse, R140 ;  /* 0x0000008c030c7220 */ /* 0x040fe40000410000 */
[C---:B------:R-:W-:Y:S01]  /*add0*/  FMUL.FTZ R17, R3.reuse, R145 ;  /* 0x0000009103117220 */ /* 0x040fe20000410000 */
[----:B------:R-:W-:Y:S01]  /*ade0*/  MUFU.EX2 R185, R185 ;  /* 0x000000b900b97308 */ /* 0x000fe20000000800 */
[C---:B------:R-:W-:Y:S02]  /*adf0*/  FMUL.FTZ R20, R3.reuse, R148 ;  /* 0x0000009403147220 */ /* 0x040fe40000410000 */
[----:B------:R-:W-:Y:S02]  /*ae00*/  IMAD.MOV.U32 R145, RZ, RZ, R33 ;  /* 0x000000ffff917224 */ /* 0x000fe400078e0021 */
[C---:B---3--:R-:W-:Y:S02]  /*ae10*/  FMUL.FTZ R16, R3.reuse, R144 ;  /* 0x0000009003107220 */ /* 0x048fe40000410000 */
[C---:B------:R-:W-:Y:S02]  /*ae20*/  FMUL.FTZ R33, R3.reuse, R161 ;  /* 0x000000a103217220 */ /* 0x040fe40000410000 */
[----:B------:R-:W-:Y:S01]  /*ae30*/  IMAD.MOV.U32 R19, RZ, RZ, R15 ;  /* 0x000000ffff137224 */ /* 0x000fe200078e000f */
[----:B------:R-:W-:Y:S01]  /*ae40*/  MUFU.EX2 R181, R181 ;  /* 0x000000b500b57308 */ /* 0x000fe20000000800 */
[----:B------:R-:W-:Y:S02]  /*ae50*/  IMAD.MOV.U32 R15, RZ, RZ, R9 ;  /* 0x000000ffff0f7224 */ /* 0x000fe400078e0009 */
[C---:B------:R-:W-:Y:S01]  /*ae60*/  FMUL.FTZ R9, R3.reuse, R137 ;  /* 0x0000008903097220 */ /* 0x040fe20000410000 */
[----:B----4-:R-:W-:Y:S01]  /*ae70*/  F2FP.PACK_AB R140, R136, R165 ;  /* 0x000000a5888c723e */ /* 0x010fe200000000ff */
        /* <DEDUP_REMOVED lines=9> */
[----:B------:R-:W-:Y:S01]  /*af10*/  IMAD.MOV.U32 R153, RZ, RZ, R133 ;  /* 0x000000ffff997224 */ /* 0x000fe200078e0085 */
[----:B------:R-:W-:Y:S01]  /*af20*/  MUFU.EX2 R144, R144 ;  /* 0x0000009000907308 */ /* 0x000fe20000000800 */
[----:B------:R-:W-:Y:S02]  /*af30*/  IMAD.MOV.U32 R157, RZ, RZ, R23 ;  /* 0x000000ffff9d7224 */ /* 0x000fe400078e0017 */
        /* <DEDUP_REMOVED lines=8> */
[----:B--2---:R-:W-:Y:S02]  /*afc0*/  FFMA.FTZ R133, R3, R18, R165 ;  /* 0x0000001203857223 */ /* 0x004fe400000100a5 */
[----:B------:R-:W-:Y:S02]  /*afd0*/  FMUL.FTZ R3, R6, c[0x0][0x23c] ;  /* 0x00008f0006037a20 */ /* 0x000fe40000410000 */
[----:B------:R-:W-:Y:S02]  /*afe0*/  IMAD.MOV.U32 R18, RZ, RZ, R10 ;  /* 0x000000ffff127224 */ /* 0x000fe400078e000a */
[----:B------:R-:W-:Y:S02]  /*aff0*/  IMAD.WIDE.U32 R10, R7, -0x2daee0ad, RZ ;  /* 0xd2511f53070a7825 */ /* 0x000fe400078e00ff */
[----:B------:R-:W2:Y:S03]  /*b000*/  MUFU.EX2 R3, R3 ;  /* 0x0000000300037308 */ /* 0x000ea60000000800 */
[----:B------:R-:W-:Y:S01]  /*b010*/  LOP3.LUT R6, R11, UR17, R22, 0x96, !PT ;  /* 0x000000110b067c12 */ /* 0x000fe2000f8e9616 */
[----:B------:R-:W-:Y:S02]  /*b020*/  IMAD.MOV.U32 R22, RZ, RZ, R14 ;  /* 0x000000ffff167224 */ /* 0x000fe400078e000e */
[----:B------:R-:W-:Y:S05]  /*b030*/  IMAD.WIDE.U32 R14, R177, -0x326172a9, RZ ;  /* 0xcd9e8d57b10e7825 */ /* 0x000fea00078e00ff */
[----:B------:R-:W-:Y:S01]  /*b040*/  LOP3.LUT R177, R15, UR28, R156, 0x96, !PT ;  /* 0x0000001c0fb17c12 */ /* 0x000fe2000f8e969c */
[----:B------:R-:W-:Y:S02]  /*b050*/  IMAD.MOV.U32 R156, RZ, RZ, R152 ;  /* 0x000000ffff9c7224 */ /* 0x000fe400078e0098 */
[----:B------:R-:W-:Y:S02]  /*b060*/  IMAD.MOV.U32 R152, RZ, RZ, R34 ;  /* 0x000000ffff987224 */ /* 0x000fe400078e0022 */
[----:B------:R-:W-:Y:S04]  /*b070*/  IMAD.WIDE.U32 R176, R177, -0x2daee0ad, RZ ;  /* 0xd2511f53b1b07825 */ /* 0x000fe800078e00ff */
[----:B------:R-:W-:Y:S01]  /*b080*/  IMAD.MOV.U32 R34, RZ, RZ, R188 ;  /* 0x000000ffff227224 */ /* 0x000fe200078e00bc */
[----:B------:R-:W-:Y:S01]  /*b090*/  LOP3.LUT R7, R177, UR5, R10, 0x96, !PT ;  /* 0x00000005b1077c12 */ /* 0x000fe2000f8e960a */
[----:B------:R-:W-:Y:S04]  /*b0a0*/  IMAD.WIDE.U32 R188, R6, -0x326172a9, RZ ;  /* 0xcd9e8d5706bc7825 */ /* 0x000fe800078e00ff */
[----:B------:R-:W-:Y:S01]  /*b0b0*/  IMAD.WIDE.U32 R160, R7, -0x326172a9, RZ ;  /* 0xcd9e8d5707a07825 */ /* 0x000fe200078e00ff */
[----:B------:R-:W-:Y:S03]  /*b0c0*/  LOP3.LUT R137, R189, UR14, R14, 0x96, !PT ;  /* 0x0000000ebd897c12 */ /* 0x000fe6000f8e960e */
[C---:B--2---:R-:W-:Y:S02]  /*b0d0*/  FMUL.FTZ R7, R3.reuse, R135 ;  /* 0x0000008703077220 */ /* 0x044fe40000410000 */
[----:B------:R-:W-:Y:S02]  /*b0e0*/  IMAD.MOV.U32 R135, RZ, RZ, R30 ;  /* 0x000000ffff877224 */ /* 0x000fe400078e001e */
[C---:B------:R-:W-:Y:S02]  /*b0f0*/  FMUL.FTZ R30, R3.reuse, R158 ;  /* 0x0000009e031e7220 */ /* 0x040fe40000410000 */
[----:B------:R-:W-:Y:S02]  /*b100*/  IMAD.MOV.U32 R158, RZ, RZ, R135 ;  /* 0x000000ffff9e7224 */ /* 0x000fe400078e0087 */
[----:B------:R-:W2:Y:S01]  /*b110*/  LDL.LU R135, [R1+0x58] ;  /* 0x0000580001877983 */ /* 0x000ea20000300800 */
        /* <DEDUP_REMOVED lines=8> */
[----:B------:R-:W-:Y:S02]  /*b1a0*/  IMAD.MOV.U32 R147, RZ, RZ, R34 ;  /* 0x000000ffff937224 */ /* 0x000fe400078e0022 */
[C---:B------:R-:W-:Y:S02]  /*b1b0*/  FMUL.FTZ R34, R3.reuse, R162 ;  /* 0x000000a203227220 */ /* 0x040fe40000410000 */
[----:B------:R-:W-:Y:S02]  /*b1c0*/  IMAD.MOV.U32 R162, RZ, RZ, R149 ;  /* 0x000000ffffa27224 */ /* 0x000fe400078e0095 */
[----:B------:R-:W3:Y:S01]  /*b1d0*/  LDC.U8 R149, c[0x0][0x2d8] ;  /* 0x0000b600ff957b82 */ /* 0x000ee20000000000 */
[C---:B------:R-:W-:Y:S02]  /*b1e0*/  FMUL.FTZ R14, R3.reuse, R142 ;  /* 0x0000008e030e7220 */ /* 0x040fe40000410000 */
[----:B------:R-:W-:Y:S02]  /*b1f0*/  IMAD.MOV.U32 R142, RZ, RZ, R35 ;  /* 0x000000ffff8e7224 */ /* 0x000fe400078e0023 */
[C---:B------:R-:W-:Y:S02]  /*b200*/  FMUL.FTZ R35, R3.reuse, R163 ;  /* 0x000000a303237220 */ /* 0x040fe40000410000 */
[----:B------:R-:W-:Y:S02]  /*b210*/  IMAD.MOV.U32 R163, RZ, RZ, R141 ;  /* 0x000000ffffa37224 */ /* 0x000fe400078e008d */
[C---:B------:R-:W-:Y:S01]  /*b220*/  FMUL.FTZ R15, R3.reuse, R143 ;  /* 0x0000008f030f7220 */ /* 0x040fe20000410000 */
[----:B------:R-:W4:Y:S01]  /*b230*/  MUFU.EX2 R141, R184 ;  /* 0x000000b8008d7308 */ /* 0x000f220000000800 */
[----:B------:R-:W-:Y:S02]  /*b240*/  IMAD.MOV.U32 R143, RZ, RZ, R18 ;  /* 0x000000ffff8f7224 */ /* 0x000fe400078e0012 */
[C---:B------:R-:W-:Y:S02]  /*b250*/  FMUL.FTZ R18, R3.reuse, R146 ;  /* 0x0000009203127220 */ /* 0x040fe40000410000 */
[----:B------:R-:W-:Y:S02]  /*b260*/  IMAD.MOV.U32 R146, RZ, RZ, R22 ;  /* 0x000000ffff927224 */ /* 0x000fe400078e0016 */
[----:B------:R-:W-:Y:S01]  /*b270*/  FMUL.FTZ R6, R3, R134 ;  /* 0x0000008603067220 */ /* 0x000fe20000410000 */
[----:B------:R-:W-:Y:S01]  /*b280*/  F2FP.PACK_AB R134, R185, R144 ;  /* 0x00000090b986723e */ /* 0x000fe200000000ff */
        /* <DEDUP_REMOVED lines=8> */
[----:B------:R-:W-:Y:S01]  /*b310*/  FMUL.FTZ R47, R3, R47 ;  /* 0x0000002f032f7220 */ /* 0x000fe20000410000 */
[----:B----4-:R-:W-:Y:S01]  /*b320*/  F2FP.PACK_AB R138, R141, R132 ;  /* 0x000000848d8a723e */ /* 0x010fe200000000ff */
[C---:B------:R-:W-:Y:S01]  /*b330*/  FMUL.FTZ R50, R3.reuse, R50 ;  /* 0x0000003203327220 */ /* 0x040fe20000410000 */
[----:B------:R-:W-:Y:S01]  /*b340*/  IADD3 R184, P0, R182, UR32, RZ ;  /* 0x00000020b6b87c10 */ /* 0x000fe2000ff1e0ff */
        /* <DEDUP_REMOVED lines=44> */
[----:B------:R-:W-:Y:S02]  /*b610*/  IMAD.MOV.U32 R146, RZ, RZ, R148 ;  /* 0x000000ffff927224 */ /* 0x000fe400078e0094 */
[----:B------:R-:W-:Y:S02]  /*b620*/  IMAD.MOV.U32 R148, RZ, RZ, R145 ;  /* 0x000000ffff947224 */ /* 0x000fe400078e0091 */
[----:B------:R-:W-:Y:S02]  /*b630*/  IMAD.MOV.U32 R145, RZ, RZ, R31 ;  /* 0x000000ffff917224 */ /* 0x000fe400078e001f */
[----:B------:R-:W-:Y:S02]  /*b640*/  FMUL.FTZ R31, R3, R159 ;  /* 0x0000009f031f7220 */ /* 0x000fe40000410000 */
[----:B------:R-:W-:Y:S02]  /*b650*/  IMAD.MOV.U32 R159, RZ, RZ, R139 ;  /* 0x000000ffff9f7224 */ /* 0x000fe400078e008b */
[----:B------:R-:W-:Y:S04]  /*b660*/  FADD.FTZ R139, R136, R133 ;  /* 0x00000085888b7221 */ /* 0x000fe80000010000 */
[----:B------:R-:W-:Y:S02]  /*b670*/  FADD.FTZ R136, R132, R139 ;  /* 0x0000008b84887221 */ /* 0x000fe40000010000 */
[----:B------:R4:W-:Y:S02]  /*b680*/  MUFU.EX2 R139, R159 ;  /* 0x0000009f008b7308 */ /* 0x0009e40000000800 */
[----:B------:R-:W-:Y:S08]  /*b690*/  FADD.FTZ R141, R141, R136 ;  /* 0x000000888d8d7221 */ /* 0x000ff00000010000 */
[----:B------:R1:W1:Y:S01]  /*b6a0*/  MUFU.EX2 R136, R162 ;  /* 0x000000a200887308 */ /* 0x0002620000000800 */
[----:B----4-:R-:W-:Y:S02]  /*b6b0*/  IMAD.MOV.U32 R159, RZ, RZ, R146 ;  /* 0x000000ffff9f7224 */ /* 0x010fe400078e0092 */
[----:B-1----:R-:W-:Y:S02]  /*b6c0*/  IMAD.MOV.U32 R162, RZ, RZ, R148 ;  /* 0x000000ffffa27224 */ /* 0x002fe400078e0094 */
[----:B--2---:R-:W-:Y:S01]  /*b6d0*/  FFMA.FTZ R135, R3, R135, R144 ;  /* 0x0000008703877223 */ /* 0x004fe20000010090 */
[----:B------:R-:W-:Y:S04]  /*b6e0*/  LOP3.LUT R3, R161, UR30, R188, 0x96, !PT ;  /* 0x0000001ea1037c12 */ /* 0x000fe8000f8e96bc */
[----:B------:R1:W-:Y:S01]  /*b6f0*/  MUFU.EX2 R144, R158 ;  /* 0x0000009e00907308 */ /* 0x0003e20000000800 */
[----:B------:R-:W-:Y:S01]  /*b700*/  FADD.FTZ R135, R185, R135 ;  /* 0x00000087b9877221 */ /* 0x000fe20000010000 */
[----:B------:R-:W-:Y:S02]  /*b710*/  LOP3.LUT R133, R3, 0xff, RZ, 0xc0, !PT ;  /* 0x000000ff03857812 */ /* 0x000fe400078ec0ff */
[----:B------:R-:W-:Y:S02]  /*b720*/  SHF.R.U32.HI R132, RZ, 0x18, R3 ;  /* 0x00000018ff847819 */ /* 0x000fe40000011603 */
[----:B---3--:R-:W-:Y:S02]  /*b730*/  ISETP.GE.U32.AND P1, PT, R149, R133, PT ;  /* 0x000000859500720c */ /* 0x008fe40003f26070 */
[----:B------:R-:W-:Y:S02]  /*b740*/  LOP3.LUT R133, R3, 0xffff, RZ, 0xc0, !PT ;  /* 0x0000ffff03857812 */ /* 0x000fe400078ec0ff */
[----:B------:R-:W-:Y:S02]  /*b750*/  ISETP.GE.U32.AND P6, PT, R149, R132, PT ;  /* 0x000000849500720c */ /* 0x000fe40003fc6070 */
[----:B------:R-:W-:Y:S02]  /*b760*/  SHF.R.U32.HI R133, RZ, 0x8, R133 ;  /* 0x00000008ff857819 */ /* 0x000fe40000011685 */
[----:B------:R-:W-:Y:S02]  /*b770*/  SHF.R.U32.HI R3, RZ, 0x10, R3 ;  /* 0x00000010ff037819 */ /* 0x000fe40000011603 */
[----:B------:R-:W-:Y:S02]  /*b780*/  LOP3.LUT R133, R133, 0xffff, RZ, 0xc0, !PT ;  /* 0x0000ffff85857812 */ /* 0x000fe400078ec0ff */
[----:B------:R-:W-:Y:S01]  /*b790*/  LOP3.LUT R3, R3, 0xff, RZ, 0xc0, !PT ;  /* 0x000000ff03037812 */ /* 0x000fe200078ec0ff */
[----:B------:R-:W-:Y:S01]  /*b7a0*/  @!P1 HADD2 R246, -R140.H0_H0, -RZ.H0_H0 ;  /* 0xa00000ff8cf69230 */ /* 0x000fe20000000900 */
[----:B------:R-:W-:Y:S02]  /*b7b0*/  ISETP.GE.U32.AND P5, PT, R149, R133, PT ;  /* 0x000000859500720c */ /* 0x000fe40003fa6070 */
[----:B------:R-:W-:Y:S01]  /*b7c0*/  PRMT R133, R140, 0x7632, R133 ;  /* 0x000076328c857816 */ /* 0x000fe20000000085 */
[----:B-1----:R-:W-:Y:S01]  /*b7d0*/  IMAD.MOV.U32 R158, RZ, RZ, R142 ;  /* 0x000000ffff9e7224 */ /* 0x002fe200078e008e */
[----:B------:R-:W-:Y:S01]  /*b7e0*/  IADD3.X R185, R183, UR33, RZ, P0, !PT ;  /* 0x00000021b7b97c10 */ /* 0x000fe200087fe4ff */
[----:B------:R-:W-:Y:S01]  /*b7f0*/  FADD.FTZ R142, R136, R135 ;  /* 0x00000087888e7221 */ /* 0x000fe20000010000 */
[----:B------:R-:W-:Y:S02]  /*b800*/  PRMT R132, R140, 0x5410, R133 ;  /* 0x000054108c847816 */ /* 0x000fe40000000085 */
[C---:B------:R-:W-:Y:S01]  /*b810*/  F2FP.PACK_AB R136, R139.reuse, R136 ;  /* 0x000000888b88723e */ /* 0x040fe200000000ff */
[----:B------:R-:W-:Y:S01]  /*b820*/  FADD.FTZ R139, R139, R142 ;  /* 0x0000008e8b8b7221 */ /* 0x000fe20000010000 */
[----:B------:R-:W-:Y:S02]  /*b830*/  LOP3.LUT R142, R160, 0xffff, RZ, 0xc0, !PT ;  /* 0x0000ffffa08e7812 */ /* 0x000fe400078ec0ff */
[----:B------:R-:W-:Y:S01]  /*b840*/  ISETP.GE.U32.AND P0, PT, R149, R3, PT ;  /* 0x000000039500720c */ /* 0x000fe20003f06070 */
[----:B------:R-:W-:Y:S01]  /*b850*/  @!P5 HADD2 R245, -R133.H0_H0, -RZ.H0_H0 ;  /* 0xa00000ff85f5d230 */ /* 0x000fe20000000900 */
[----:B------:R-:W-:Y:S02]  /*b860*/  SHF.R.U32.HI R146, RZ, 0x8, R142 ;  /* 0x00000008ff927819 */ /* 0x000fe4000001168e */
[----:B------:R1:W2:Y:S01]  /*b870*/  MUFU.EX2 R142, R147 ;  /* 0x00000093008e7308 */ /* 0x0002a20000000800 */
[----:B------:R-:W-:Y:S02]  /*b880*/  @!P1 PRMT R140, R246, 0x5410, RZ ;  /* 0x00005410f68c9816 */ /* 0x000fe400000000ff */
[----:B------:R-:W-:Y:S02]  /*b890*/  @!P5 PRMT R133, R245, 0x5410, RZ ;  /* 0x00005410f585d816 */ /* 0x000fe400000000ff */
[----:B------:R-:W-:Y:S01]  /*b8a0*/  PRMT R3, R134, 0x7632, R3 ;  /* 0x0000763286037816 */ /* 0x000fe20000000003 */
[----:B------:R3:W-:Y:S01]  /*b8b0*/  STG.E.U16 [R182.64], R140 ;  /* 0x0000008cb6007986 */ /* 0x0007e2000c101514 */
[----:B------:R-:W-:Y:S02]  /*b8c0*/  LOP3.LUT R135, R160, 0xff, RZ, 0xc0, !PT ;  /* 0x000000ffa0877812 */ /* 0x000fe400078ec0ff */
[----:B------:R-:W-:Y:S01]  /*b8d0*/  @!P0 HADD2 R244, -R134.H0_H0, -RZ.H0_H0 ;  /* 0xa00000ff86f48230 */ /* 0x000fe20000000900 */
[----:B------:R4:W-:Y:S01]  /*b8e0*/  STG.E.U16 [R182.64+0x2], R133 ;  /* 0x00000285b6007986 */ /* 0x0009e2000c101514 */
[----:B------:R-:W-:Y:S01]  /*b8f0*/  @!P6 HADD2 R243, -R3.H0_H0, -RZ.H0_H0 ;  /* 0xa00000ff03f3e230 */ /* 0x000fe20000000900 */
[----:B------:R-:W-:Y:S01]  /*b900*/  LOP3.LUT P1, RZ, R163, 0x4, RZ, 0xc0, !PT ;  /* 0x00000004a3ff7812 */ /* 0x000fe2000782c0ff */
[----:B------:R-:W-:Y:S02]  /*b910*/  IMAD.MOV.U32 R163, RZ, RZ, R155 ;  /* 0x000000ffffa37224 */ /* 0x000fe400078e009b */
[----:B------:R-:W-:Y:S04]  /*b920*/  IMAD.MOV.U32 R155, RZ, RZ, R153 ;  /* 0x000000ffff9b7224 */ /* 0x000fe800078e0099 */
[----:B------:R-:W-:Y:S01]  /*b930*/  MUFU.EX2 R163, R168 ;  /* 0x000000a800a37308 */ /* 0x000fe20000000800 */
[----:B-1----:R-:W-:Y:S02]  /*b940*/  IMAD.MOV.U32 R147, RZ, RZ, R145 ;  /* 0x000000ffff937224 */ /* 0x002fe400078e0091 */
[----:B------:R-:W-:Y:S01]  /*b950*/  FADD.FTZ R145, R143, R141 ;  /* 0x0000008d8f917221 */ /* 0x000fe20000010000 */
[----:B------:R-:W-:Y:S01]  /*b960*/  LOP3.LUT R141, R146, 0xffff, RZ, 0xc0, !PT ;  /* 0x0000ffff928d7812 */ /* 0x000fe200078ec0ff */
[----:B--2---:R-:W-:Y:S05]  /*b970*/  FADD.FTZ R148, R142, R139 ;  /* 0x0000008b8e947221 */ /* 0x004fea0000010000 */
[----:B------:R-:W-:Y:S01]  /*b980*/  MUFU.EX2 R146, R147 ;  /* 0x0000009300927308 */ /* 0x000fe20000000800 */
[C---:B------:R-:W-:Y:S02]  /*b990*/  ISETP.GE.U32.AND P5, PT, R149.reuse, R141, PT ;  /* 0x0000008d9500720c */ /* 0x040fe40003fa6070 */
[C---:B---3--:R-:W-:Y:S01]  /*b9a0*/  F2FP.PACK_AB R140, R144.reuse, R143 ;  /* 0x0000008f908c723e */ /* 0x048fe200000000ff */
[----:B------:R-:W-:Y:S01]  /*b9b0*/  FADD.FTZ R144, R144, R145 ;  /* 0x0000009190907221 */ /* 0x000fe20000010000 */
[----:B------:R-:W-:Y:S02]  /*b9c0*/  SHF.R.U32.HI R141, RZ, 0x10, R160 ;  /* 0x00000010ff8d7819 */ /* 0x000fe400000116a0 */
[----:B----4-:R-:W-:Y:S02]  /*b9d0*/  PRMT R133, R134, 0x5410, R3 ;  /* 0x0000541086857816 */ /* 0x010fe40000000003 */
[----:B------:R-:W-:Y:S01]  /*b9e0*/  @!P0 PRMT R134, R244, 0x5410, RZ ;  /* 0x00005410f4868816 */ /* 0x000fe200000000ff */
[----:B------:R1:W2:Y:S01]  /*b9f0*/  MUFU.EX2 R145, R158 ;  /* 0x0000009e00917308 */ /* 0x0002a20000000800 */
[----:B------:R-:W-:Y:S02]  /*ba00*/  ISETP.GE.U32.AND P0, PT, R149, R135, PT ;  /* 0x000000879500720c */ /* 0x000fe40003f06070 */
[----:B------:R-:W-:Y:S01]  /*ba10*/  PRMT R135, R138, 0x7632, R135 ;  /* 0x000076328a877816 */ /* 0x000fe20000000087 */
[----:B------:R3:W-:Y:S01]  /*ba20*/  STG.E.U16 [R184.64], R134 ;  /* 0x00000086b8007986 */ /* 0x0007e2000c101514 */
[----:B------:R-:W-:Y:S02]  /*ba30*/  @!P6 PRMT R3, R243, 0x5410, RZ ;  /* 0x00005410f303e816 */ /* 0x000fe400000000ff */
[----:B------:R-:W-:Y:S01]  /*ba40*/  LOP3.LUT R141, R141, 0xff, RZ, 0xc0, !PT ;  /* 0x000000ff8d8d7812 */ /* 0x000fe200078ec0ff */
[----:B------:R-:W-:Y:S02]  /*ba50*/  @!P5 HADD2 R240, -R135.H0_H0, -RZ.H0_H0 ;  /* 0xa00000ff87f0d230 */ /* 0x000fe40000000900 */
[----:B------:R4:W4:Y:S01]  /*ba60*/  MUFU.EX2 R143, R159 ;  /* 0x0000009f008f7308 */ /* 0x0009220000000800 */
[----:B------:R4:W-:Y:S03]  /*ba70*/  STG.E.U16 [R184.64+0x2], R3 ;  /* 0x00000203b8007986 */ /* 0x0009e6000c101514 */
[----:B------:R-:W-:Y:S01]  /*ba80*/  @!P0 HADD2 R242, -R138.H0_H0, -RZ.H0_H0 ;  /* 0xa00000ff8af28230 */ /* 0x000fe20000000900 */
[----:B-1----:R-:W-:Y:S02]  /*ba90*/  IMAD.MOV.U32 R158, RZ, RZ, R150 ;  /* 0x000000ffff9e7224 */ /* 0x002fe400078e0096 */
[----:B--2---:R-:W-:Y:S04]  /*baa0*/  FADD.FTZ R147, R145, R144 ;  /* 0x0000009091937221 */ /* 0x004fe80000010000 */
[----:B------:R-:W-:Y:S01]  /*bab0*/  FADD.FTZ R147, R146, R147 ;  /* 0x0000009392937221 */ /* 0x000fe20000010000 */
[----:B---3--:R-:W-:Y:S02]  /*bac0*/  PRMT R134, R138, 0x5410, R135 ;  /* 0x000054108a867816 */ /* 0x008fe40000000087 */
[----:B------:R-:W-:Y:S01]  /*bad0*/  @!P5 PRMT R135, R240, 0x5410, RZ ;  /* 0x00005410f087d816 */ /* 0x000fe200000000ff */
[----:B----4-:R-:W-:Y:S01]  /*bae0*/  IMAD.MOV.U32 R159, RZ, RZ, R151 ;  /* 0x000000ffff9f7224 */ /* 0x010fe200078e0097 */
[----:B------:R-:W-:Y:S01]  /*baf0*/  @!P0 PRMT R138, R242, 0x5410, RZ ;  /* 0x00005410f28a8816 */ /* 0x000fe200000000ff */
[----:B------:R-:W-:Y:S01]  /*bb00*/  IMAD.WIDE.U32 R150, R137, -0x2daee0ad, RZ ;  /* 0xd2511f5389967825 */ /* 0x000fe200078e00ff */
[----:B------:R-:W-:Y:S01]  /*bb10*/  ISETP.GE.U32.AND P0, PT, R149, R141, PT ;  /* 0x0000008d9500720c */ /* 0x000fe20003f06070 */
[----:B------:R1:W-:Y:S01]  /*bb20*/  STG.E.U16 [R182.64+0x12], R135 ;  /* 0x00001287b6007986 */ /* 0x0003e2000c101514 */
[----:B------:R-:W-:Y:S02]  /*bb30*/  SHF.R.U32.HI R141, RZ, 0x18, R160 ;  /* 0x00000018ff8d7819 */ /* 0x000fe400000116a0 */
[----:B------:R-:W-:Y:S01]  /*bb40*/  LOP3.LUT R139, R151, UR29, R176, 0x96, !PT ;  /* 0x0000001d978b7c12 */ /* 0x000fe2000f8e96b0 */
[----:B------:R2:W-:Y:S01]  /*bb50*/  STG.E.U16 [R182.64+0x10], R138 ;  /* 0x0000108ab6007986 */ /* 0x0005e2000c101514 */
[----:B------:R-:W-:Y:S02]  /*bb60*/  ISETP.GE.U32.AND P6, PT, R149, R141, PT ;  /* 0x0000008d9500720c */ /* 0x000fe40003fc6070 */
[----:B------:R-:W-:Y:S02]  /*bb70*/  PRMT R141, R136, 0x7632, R141 ;  /* 0x00007632888d7816 */ /* 0x000fe4000000008d */
[C---:B------:R-:W-:Y:S02]  /*bb80*/  LOP3.LUT R3, R139.reuse, 0xffff, RZ, 0xc0, !PT ;  /* 0x0000ffff8b037812 */ /* 0x040fe400078ec0ff */
[----:B------:R-:W-:Y:S01]  /*bb90*/  LOP3.LUT R137, R139, 0xff, RZ, 0xc0, !PT ;  /* 0x000000ff8b897812 */ /* 0x000fe200078ec0ff */
[----:B------:R-:W-:Y:S01]  /*bba0*/  @!P0 HADD2 R241, -R136.H0_H0, -RZ.H0_H0 ;  /* 0xa00000ff88f18230 */ /* 0x000fe20000000900 */
[----:B------:R-:W-:Y:S02]  /*bbb0*/  SHF.R.U32.HI R3, RZ, 0x8, R3 ;  /* 0x00000008ff037819 */ /* 0x000fe40000011603 */
[----:B------:R-:W-:Y:S02]  /*bbc0*/  ISETP.GE.U32.AND P5, PT, R149, R137, PT ;  /* 0x000000899500720c */ /* 0x000fe40003fa6070 */
[----:B------:R-:W-:Y:S01]  /*bbd0*/  LOP3.LUT R3, R3, 0xffff, RZ, 0xc0, !PT ;  /* 0x0000ffff03037812 */ /* 0x000fe200078ec0ff */
[----:B------:R-:W-:Y:S01]  /*bbe0*/  @!P6 HADD2 R239, -R141.H0_H0, -RZ.H0_H0 ;  /* 0xa00000ff8defe230 */ /* 0x000fe20000000900 */
[----:B------:R-:W-:Y:S02]  /*bbf0*/  PRMT R137, R140, 0x7632, R137 ;  /* 0x000076328c897816 */ /* 0x000fe40000000089 */
[--C-:B------:R-:W-:Y:S02]  /*bc00*/  SHF.R.U32.HI R144, RZ, 0x18, R139.reuse ;  /* 0x00000018ff907819 */ /* 0x100fe4000001168b */
[----:B------:R-:W-:Y:S02]  /*bc10*/  SHF.R.U32.HI R139, RZ, 0x10, R139 ;  /* 0x00000010ff8b7819 */ /* 0x000fe4000001168b */
[C---:B------:R-:W-:Y:S01]  /*bc20*/  F2FP.PACK_AB R142, R143.reuse, R142 ;  /* 0x0000008e8f8e723e */ /* 0x040fe200000000ff */
[----:B------:R-:W-:Y:S01]  /*bc30*/  FADD.FTZ R143, R143, R148 ;  /* 0x000000948f8f7221 */ /* 0x000fe20000010000 */
[----:B-1----:R-:W-:Y:S01]  /*bc40*/  PRMT R135, R136, 0x5410, R141 ;  /* 0x0000541088877816 */ /* 0x002fe2000000008d */
[----:B------:R-:W-:Y:S01]  /*bc50*/  @!P5 HADD2 R238, -R140.H0_H0, -RZ.H0_H0 ;  /* 0xa00000ff8ceed230 */ /* 0x000fe20000000900 */
[----:B------:R-:W-:Y:S02]  /*bc60*/  @!P6 PRMT R141, R239, 0x5410, RZ ;  /* 0x00005410ef8de816 */ /* 0x000fe400000000ff */
[----:B------:R-:W-:Y:S01]  /*bc70*/  @!P0 PRMT R136, R241, 0x5410, RZ ;  /* 0x00005410f1888816 */ /* 0x000fe200000000ff */
[----:B--2---:R1:W2:Y:S01]  /*bc80*/  MUFU.EX2 R138, R162 ;  /* 0x000000a2008a7308 */ /* 0x0042a20000000800 */
[C---:B------:R-:W-:Y:S01]  /*bc90*/  ISETP.GE.U32.AND P0, PT, R149.reuse, R3, PT ;  /* 0x000000039500720c */ /* 0x040fe20003f06070 */
[----:B------:R3:W-:Y:S01]  /*bca0*/  STG.E.U16 [R184.64+0x12], R141 ;  /* 0x0000128db8007986 */ /* 0x0007e2000c101514 */
[----:B------:R-:W-:Y:S02]  /*bcb0*/  F2FP.PACK_AB R3, R146, R145 ;  /* 0x000000919203723e */ /* 0x000fe400000000ff */
[----:B------:R-:W-:Y:S01]  /*bcc0*/  PRMT R146, R140, 0x5410, R137 ;  /* 0x000054108c927816 */ /* 0x000fe20000000089 */
[----:B------:R4:W-:Y:S01]  /*bcd0*/  STG.E.U16 [R184.64+0x10], R136 ;  /* 0x00001088b8007986 */ /* 0x0009e2000c101514 */
[----:B------:R-:W-:Y:S02]  /*bce0*/  @!P5 PRMT R140, R238, 0x5410, RZ ;  /* 0x00005410ee8cd816 */ /* 0x000fe400000000ff */
[----:B------:R-:W-:Y:S02]  /*bcf0*/  ISETP.GE.U32.AND P5, PT, R149, R144, PT ;  /* 0x000000909500720c */ /* 0x000fe40003fa6070 */
[C---:B------:R-:W-:Y:S01]  /*bd00*/  LOP3.LUT R144, R150.reuse, 0xff, RZ, 0xc0, !PT ;  /* 0x000000ff96907812 */ /* 0x040fe200078ec0ff */
[----:B------:R4:W-:Y:S01]  /*bd10*/  STG.E.U16 [R182.64+0x20], R140 ;  /* 0x0000208cb6007986 */ /* 0x0009e2000c101514 */
[----:B------:R-:W-:Y:S01]  /*bd20*/  LOP3.LUT R139, R139, 0xff, RZ, 0xc0, !PT ;  /* 0x000000ff8b8b7812 */ /* 0x000fe200078ec0ff */
[----:B------:R-:W-:Y:S01]  /*bd30*/  @!P0 HADD2 R237, -R137.H0_H0, -RZ.H0_H0 ;  /* 0xa00000ff89ed8230 */ /* 0x000fe20000000900 */
[----:B------:R-:W-:Y:S02]  /*bd40*/  LOP3.LUT R176, R151, UR29, R176, 0x96, !PT ;  /* 0x0000001d97b07c12 */ /* 0x000fe4000f8e96b0 */
[----:B------:R-:W-:Y:S02]  /*bd50*/  ISETP.GE.U32.AND P6, PT, R149, R139, PT ;  /* 0x0000008b9500720c */ /* 0x000fe40003fc6070 */
[----:B------:R-:W-:Y:S02]  /*bd60*/  @!P0 PRMT R137, R237, 0x5410, RZ ;  /* 0x00005410ed898816 */ /* 0x000fe400000000ff */
[----:B------:R-:W-:Y:S02]  /*bd70*/  ISETP.GE.U32.AND P0, PT, R149, R144, PT ;  /* 0x000000909500720c */ /* 0x000fe40003f06070 */
[----:B------:R-:W-:Y:S01]  /*bd80*/  LOP3.LUT R144, R150, 0xffff, RZ, 0xc0, !PT ;  /* 0x0000ffff96907812 */ /* 0x000fe200078ec0ff */
[----:B-1----:R-:W-:Y:S01]  /*bd90*/  IMAD.MOV.U32 R162, RZ, RZ, R154 ;  /* 0x000000ffffa27224 */ /* 0x002fe200078e009a */
[----:B------:R-:W-:Y:S01]  /*bda0*/  PRMT R139, R142, 0x7632, R139 ;  /* 0x000076328e8b7816 */ /* 0x000fe2000000008b */
[----:B------:R-:W-:Y:S01]  /*bdb0*/  IMAD.MOV.U32 R154, RZ, RZ, R152 ;  /* 0x000000ffff9a7224 */ /* 0x000fe200078e0098 */
[----:B------:R-:W-:Y:S01]  /*bdc0*/  SHF.R.U32.HI R144, RZ, 0x8, R144 ;  /* 0x00000008ff907819 */ /* 0x000fe20000011690 */
[----:B--2---:R-:W-:Y:S01]  /*bdd0*/  FADD.FTZ R148, R138, R143 ;  /* 0x0000008f8a947221 */ /* 0x004fe20000010000 */
[----:B---3--:R1:W-:Y:S01]  /*bde0*/  MUFU.EX2 R141, R170 ;  /* 0x000000aa008d7308 */ /* 0x0083e20000000800 */
[----:B------:R-:W-:Y:S01]  /*bdf0*/  @!P6 HADD2 R231, -R142.H0_H0, -RZ.H0_H0 ;  /* 0xa00000ff8ee7e230 */ /* 0x000fe20000000900 */
[----:B------:R-:W-:Y:S01]  /*be00*/  LOP3.LUT R143, R144, 0xffff, RZ, 0xc0, !PT ;  /* 0x0000ffff908f7812 */ /* 0x000fe200078ec0ff */
[----:B------:R2:W-:Y:S01]  /*be10*/  STG.E.U16 [R182.64+0x22], R137 ;  /* 0x00002289b6007986 */ /* 0x0005e2000c101514 */
[C---:B----4-:R-:W-:Y:S01]  /*be20*/  PRMT R136, R3.reuse, 0x7632, R136 ;  /* 0x0000763203887816 */ /* 0x050fe20000000088 */
[----:B------:R-:W-:Y:S01]  /*be30*/  @!P0 HADD2 R236, -R3.H0_H0, -RZ.H0_H0 ;  /* 0xa00000ff03ec8230 */ /* 0x000fe20000000900 */
[----:B------:R-:W-:Y:S01]  /*be40*/  PRMT R144, R142, 0x5410, R139 ;  /* 0x000054108e907816 */ /* 0x000fe2000000008b */
[----:B------:R-:W-:Y:S01]  /*be50*/  @!P5 HADD2 R230, -R139.H0_H0, -RZ.H0_H0 ;  /* 0xa00000ff8be6d230 */ /* 0x000fe20000000900 */
[----:B------:R-:W-:Y:S01]  /*be60*/  PRMT R145, R3, 0x5410, R136 ;  /* 0x0000541003917816 */ /* 0x000fe20000000088 */
[----:B------:R-:W-:Y:S01]  /*be70*/  FADD.FTZ R148, R187, R148 ;  /* 0x00000094bb947221 */ /* 0x000fe20000010000 */
[----:B------:R-:W3:Y:S01]  /*be80*/  MUFU.EX2 R152, R171 ;  /* 0x000000ab00987308 */ /* 0x000ee20000000800 */
[----:B------:R-:W-:Y:S02]  /*be90*/  @!P0 PRMT R3, R236, 0x5410, RZ ;  /* 0x00005410ec038816 */ /* 0x000fe400000000ff */
[----:B------:R-:W-:Y:S01]  /*bea0*/  ISETP.GE.U32.AND P0, PT, R149, R143, PT ;  /* 0x0000008f9500720c */ /* 0x000fe20003f06070 */
[----:B------:R-:W-:Y:S01]  /*beb0*/  FADD.FTZ R148, R186, R148 ;  /* 0x00000094ba947221 */ /* 0x000fe20000010000 */
[----:B------:R-:W-:Y:S02]  /*bec0*/  SHF.R.U32.HI R143, RZ, 0x10, R150 ;  /* 0x00000010ff8f7819 */ /* 0x000fe40000011696 */
[----:B------:R-:W-:Y:S02]  /*bed0*/  @!P6 PRMT R142, R231, 0x5410, RZ ;  /* 0x00005410e78ee816 */ /* 0x000fe400000000ff */
[----:B------:R-:W-:Y:S02]  /*bee0*/  LOP3.LUT R143, R143, 0xff, RZ, 0xc0, !PT ;  /* 0x000000ff8f8f7812 */ /* 0x000fe400078ec0ff */
[----:B------:R-:W-:Y:S01]  /*bef0*/  @!P5 PRMT R139, R230, 0x5410, RZ ;  /* 0x00005410e68bd816 */ /* 0x000fe200000000ff */
[----:B------:R-:W-:Y:S01]  /*bf00*/  STG.E.U16 [R184.64+0x20], R142 ;  /* 0x0000208eb8007986 */ /* 0x000fe2000c101514 */
[----:B------:R-:W-:Y:S01]  /*bf10*/  ISETP.GE.U32.AND P6, PT, R149, R143, PT ;  /* 0x0000008f9500720c */ /* 0x000fe20003fc6070 */
[----:B-1----:R-:W-:Y:S01]  /*bf20*/  IMAD.MOV.U32 R170, RZ, RZ, R154 ;  /* 0x000000ffffaa7224 */ /* 0x002fe200078e009a */
[----:B------:R-:W-:Y:S01]  /*bf30*/  LOP3.LUT R149, R157, UR31, RZ, 0x3c, !PT ;  /* 0x0000001f9d957c12 */ /* 0x000fe2000f8e3cff */
[----:B------:R1:W-:Y:S01]  /*bf40*/  STG.E.U16 [R184.64+0x22], R139 ;  /* 0x0000228bb8007986 */ /* 0x0003e2000c101514 */
[----:B------:R-:W-:Y:S01]  /*bf50*/  @!P0 HADD2 R235, -R136.H0_H0, -RZ.H0_H0 ;  /* 0xa00000ff88eb8230 */ /* 0x000fe20000000900 */
[----:B------:R-:W-:Y:S01]  /*bf60*/  F2FP.PACK_AB R138, R187, R138 ;  /* 0x0000008abb8a723e */ /* 0x000fe200000000ff */
[----:B------:R-:W-:Y:S01]  /*bf70*/  IMAD.MOV.U32 R187, RZ, RZ, R161 ;  /* 0x000000ffffbb7224 */ /* 0x000fe200078e00a1 */
[----:B------:R4:W-:Y:S01]  /*bf80*/  STG.E.U16 [R182.64+0x30], R3 ;  /* 0x00003003b6007986 */ /* 0x0009e2000c101514 */
[----:B------:R-:W-:Y:S01]  /*bf90*/  IMAD.WIDE.U32 R156, R149, -0x326172a9, RZ ;  /* 0xcd9e8d57959c7825 */ /* 0x000fe200078e00ff */
[----:B------:R-:W-:Y:S02]  /*bfa0*/  @!P0 PRMT R136, R235, 0x5410, RZ ;  /* 0x00005410eb888816 */ /* 0x000fe400000000ff */
[----:B---3--:R-:W-:Y:S01]  /*bfb0*/  F2FP.PACK_AB R140, R141, R152 ;  /* 0x000000988d8c723e */ /* 0x008fe200000000ff */
[----:B------:R-:W-:Y:S01]  /*bfc0*/  FADD.FTZ R154, R152, R147 ;  /* 0x00000093989a7221 */ /* 0x000fe20000010000 */
[----:B------:R-:W-:Y:S01]  /*bfd0*/  LOP3.LUT R149, R157, UR24, R170, 0x96, !PT ;  /* 0x000000189d957c12 */ /* 0x000fe2000f8e96aa */
[----:B------:R-:W-:Y:S01]  /*bfe0*/  IMAD.MOV.U32 R171, RZ, RZ, R155 ;  /* 0x000000ffffab7224 */ /* 0x000fe200078e009b */
[----:B------:R-:W-:Y:S01]  /*bff0*/  LOP3.LUT R147, R159, UR19, R156, 0x96, !PT ;  /* 0x000000139f937c12 */ /* 0x000fe2000f8e969c */
[----:B------:R-:W-:Y:S01]  /*c000*/  FADD.FTZ R141, R141, R154 ;  /* 0x0000009a8d8d7221 */ /* 0x000fe20000010000 */
[----:B------:R3:W-:Y:S01]  /*c010*/  STG.E.U16 [R182.64+0x32], R136 ;  /* 0x00003288b6007986 */ /* 0x0007e2000c101514 */
[----:B------:R-:W-:Y:S01]  /*c020*/  IMAD.WIDE.U32 R152, R149, -0x2daee0ad, RZ ;  /* 0xd2511f5395987825 */ /* 0x000fe200078e00ff */
[----:B------:R-:W-:Y:S01]  /*c030*/  @!P6 HADD2 R233, -R138.H0_H0, -RZ.H0_H0 ;  /* 0xa00000ff8ae9e230 */ /* 0x000fe20000000900 */
[----:B------:R-:W-:Y:S02]  /*c040*/  SHF.R.U32.HI R143, RZ, 0x18, R150 ;  /* 0x00000018ff8f7819 */ /* 0x000fe40000011696 */
[----:B------:R-:W-:Y:S01]  /*c050*/  IMAD.WIDE.U32 R154, R147, -0x2daee0ad, RZ ;  /* 0xd2511f53939a7825 */ /* 0x000fe200078e00ff */
[----:B------:R-:W-:Y:S04]  /*c060*/  LOP3.LUT R147, R153, UR7, R162, 0x96, !PT ;  /* 0x0000000799937c12 */ /* 0x000fe8000f8e96a2 */
[----:B--2---:R-:W-:Y:S01]  /*c070*/  LOP3.LUT R137, R155, UR26, R152, 0x96, !PT ;  /* 0x0000001a9b897c12 */ /* 0x004fe2000f8e9698 */
[----:B------:R-:W-:Y:S01]  /*c080*/  IMAD.WIDE.U32 R170, R147, -0x326172a9, RZ ;  /* 0xcd9e8d5793aa7825 */ /* 0x000fe200078e00ff */
[----:B-1----:R-:W-:Y:S03]  /*c090*/  F2FP.PACK_AB R139, R181, R186 ;  /* 0x000000bab58b723e */ /* 0x002fe600000000ff */
[----:B------:R-:W-:Y:S01]  /*c0a0*/  IMAD.WIDE.U32 R156, R137, -0x326172a9, RZ ;  /* 0xcd9e8d57899c7825 */ /* 0x000fe200078e00ff */
[----:B------:R-:W-:Y:S02]  /*c0b0*/  LOP3.LUT R147, R171, UR6, R158, 0x96, !PT ;  /* 0x00000006ab937c12 */ /* 0x000fe4000f8e969e */
[----:B----4-:R-:W-:Y:S01]  /*c0c0*/  PRMT R3, R140, 0x7632, R3 ;  /* 0x000076328c037816 */ /* 0x010fe20000000003 */
[----:B------:R-:W1:Y:S01]  /*c0d0*/  MUFU.EX2 R158, R173 ;  /* 0x000000ad009e7308 */ /* 0x000e620000000800 */
[----:B------:R-:W-:Y:S01]  /*c0e0*/  LOP3.LUT R170, R157, UR28, R170, 0x96, !PT ;  /* 0x0000001c9daa7c12 */ /* 0x000fe2000f8e96aa */
[----:B------:R-:W-:Y:S04]  /*c0f0*/  IMAD.WIDE.U32 R152, R147, -0x2daee0ad, RZ ;  /* 0xd2511f5393987825 */ /* 0x000fe800078e00ff */
[----:B------:R-:W-:Y:S01]  /*c100*/  FADD.FTZ R147, R181, R148 ;  /* 0x00000094b5937221 */ /* 0x000fe20000010000 */
[----:B------:R-:W-:Y:S01]  /*c110*/  LOP3.LUT R154, R153, UR17, R154, 0x96, !PT ;  /* 0x00000011999a7c12 */ /* 0x000fe2000f8e969a */
[----:B------:R-:W2:Y:S01]  /*c120*/  LDC.U8 R181, c[0x0][0x2d8] ;  /* 0x0000b600ffb57b82 */ /* 0x000ea20000000000 */
[----:B------:R-:W-:Y:S04]  /*c130*/  IMAD.WIDE.U32 R170, R170, -0x2daee0ad, RZ ;  /* 0xd2511f53aaaa7825 */ /* 0x000fe800078e00ff */
[----:B------:R-:W-:Y:S01]  /*c140*/  IMAD.WIDE.U32 R154, R154, -0x326172a9, RZ ;  /* 0xcd9e8d579a9a7825 */ /* 0x000fe200078e00ff */
[----:B------:R-:W-:Y:S03]  /*c150*/  LOP3.LUT R152, R171, UR5, R152, 0x96, !PT ;  /* 0x00000005ab987c12 */ /* 0x000fe6000f8e9698 */
[----:B------:R-:W-:Y:S01]  /*c160*/  FADD.FTZ R148, R180, R141 ;  /* 0x0000008db4947221 */ /* 0x000fe20000010000 */
[----:B------:R-:W-:Y:S01]  /*c170*/  LOP3.LUT R142, R155, UR14, R156, 0x96, !PT ;  /* 0x0000000e9b8e7c12 */ /* 0x000fe2000f8e969c */
[----:B------:R-:W-:Y:S04]  /*c180*/  IMAD.WIDE.U32 R152, R152, -0x326172a9, RZ ;  /* 0xcd9e8d5798987825 */ /* 0x000fe800078e00ff */
[----:B------:R-:W-:Y:S01]  /*c190*/  FADD.FTZ R155, R179, R148 ;  /* 0x00000094b39b7221 */ /* 0x000fe20000010000 */
[----:B------:R-:W-:Y:S01]  /*c1a0*/  LOP3.LUT R156, R153, UR30, R154, 0x96, !PT ;  /* 0x0000001e999c7c12 */ /* 0x000fe2000f8e969a */
[----:B------:R-:W-:Y:S01]  /*c1b0*/  IMAD.MOV.U32 R186, RZ, RZ, R160 ;  /* 0x000000ffffba7224 */ /* 0x000fe200078e00a0 */
[----:B------:R-:W-:Y:S01]  /*c1c0*/  PRMT R148, R140, 0x5410, R3 ;  /* 0x000054108c947816 */ /* 0x000fe20000000003 */
[----:B------:R-:W4:Y:S01]  /*c1d0*/  MUFU.EX2 R160, R178 ;  /* 0x000000b200a07308 */ /* 0x000f220000000800 */
[----:B------:R-:W-:Y:S01]  /*c1e0*/  LOP3.LUT R137, R156, 0xff, RZ, 0xc0, !PT ;  /* 0x000000ff9c897812 */ /* 0x000fe200078ec0ff */
[----:B-1----:R-:W-:Y:S01]  /*c1f0*/  FADD.FTZ R155, R158, R155 ;  /* 0x0000009b9e9b7221 */ /* 0x002fe20000010000 */
[----:B------:R-:W-:Y:S01]  /*c200*/  LOP3.LUT R141, R156, 0xffff, RZ, 0xc0, !PT ;  /* 0x0000ffff9c8d7812 */ /* 0x000fe200078ec0ff */
[----:B------:R-:W-:Y:S01]  /*c210*/  IMAD.MOV.U32 R173, RZ, RZ, R189 ;  /* 0x000000ffffad7224 */ /* 0x000fe200078e00bd */
[----:B--2---:R-:W-:Y:S01]  /*c220*/  ISETP.GE.U32.AND P0, PT, R181, R137, PT ;  /* 0x00000089b500720c */ /* 0x004fe20003f06070 */
[----:B------:R-:W-:Y:S01]  /*c230*/  FADD.FTZ R171, R172, R155 ;  /* 0x0000009bacab7221 */ /* 0x000fe20000010000 */
[----:B------:R-:W-:Y:S02]  /*c240*/  SHF.R.U32.HI R141, RZ, 0x8, R141 ;  /* 0x00000008ff8d7819 */ /* 0x000fe4000001168d */
[----:B------:R-:W-:Y:S02]  /*c250*/  LOP3.LUT R149, R152, 0xffff, RZ, 0xc0, !PT ;  /* 0x0000ffff98957812 */ /* 0x000fe400078ec0ff */
[----:B------:R-:W-:Y:S02]  /*c260*/  LOP3.LUT R141, R141, 0xffff, RZ, 0xc0, !PT ;  /* 0x0000ffff8d8d7812 */ /* 0x000fe400078ec0ff */
[----:B------:R-:W-:Y:S02]  /*c270*/  SHF.R.U32.HI R149, RZ, 0x8, R149 ;  /* 0x00000008ff957819 */ /* 0x000fe40000011695 */
[----:B------:R-:W-:Y:S02]  /*c280*/  F2FP.PACK_AB R137, R179, R180 ;  /* 0x000000b4b389723e */ /* 0x000fe400000000ff */
[----:B------:R-:W-:Y:S01]  /*c290*/  LOP3.LUT R149, R149, 0xffff, RZ, 0xc0, !PT ;  /* 0x0000ffff95957812 */ /* 0x000fe200078ec0ff */
[----:B------:R-:W-:Y:S01]  /*c2a0*/  @!P0 HADD2 R234, -R140.H0_H0, -RZ.H0_H0 ;  /* 0xa00000ff8cea8230 */ /* 0x000fe20000000900 */
[----:B---3--:R-:W-:Y:S01]  /*c2b0*/  PRMT R136, R137, 0x7632, R136 ;  /* 0x0000763289887816 */ /* 0x008fe20000000088 */
[----:B------:R1:W2:Y:S01]  /*c2c0*/  MUFU.EX2 R180, R175 ;  /* 0x000000af00b47308 */ /* 0x0002a20000000800 */
[----:B------:R-:W-:Y:S02]  /*c2d0*/  SHF.R.U32.HI R157, RZ, 0x10, R156 ;  /* 0x00000010ff9d7819 */ /* 0x000fe4000001169c */
[----:B------:R-:W-:Y:S01]  /*c2e0*/  @!P0 PRMT R140, R234, 0x5410, RZ ;  /* 0x00005410ea8c8816 */ /* 0x000fe200000000ff */
[----:B----4-:R-:W-:Y:S01]  /*c2f0*/  FADD.FTZ R147, R160, R147 ;  /* 0x00000093a0937221 */ /* 0x010fe20000010000 */
[----:B------:R-:W-:Y:S02]  /*c300*/  ISETP.GE.U32.AND P0, PT, R181, R141, PT ;  /* 0x0000008db500720c */ /* 0x000fe40003f06070 */
[----:B------:R-:W-:Y:S01]  /*c310*/  LOP3.LUT R141, R152, 0xff, RZ, 0xc0, !PT ;  /* 0x000000ff988d7812 */ /* 0x000fe200078ec0ff */
[----:B------:R-:W-:Y:S01]  /*c320*/  FADD.FTZ R147, R174, R147 ;  /* 0x00000093ae937221 */ /* 0x000fe20000010000 */
[----:B------:R-:W-:Y:S02]  /*c330*/  PRMT R162, R137, 0x5410, R136 ;  /* 0x0000541089a27816 */ /* 0x000fe40000000088 */
[----:B------:R-:W-:Y:S02]  /*c340*/  ISETP.GE.U32.AND P5, PT, R181, R141, PT ;  /* 0x0000008db500720c */ /* 0x000fe40003fa6070 */
[----:B------:R-:W-:Y:S02]  /*c350*/  PRMT R141, R138, 0x7632, R141 ;  /* 0x000076328a8d7816 */ /* 0x000fe4000000008d */
[----:B------:R-:W-:Y:S02]  /*c360*/  LOP3.LUT R157, R157, 0xff, RZ, 0xc0, !PT ;  /* 0x000000ff9d9d7812 */ /* 0x000fe400078ec0ff */
[----:B------:R-:W-:Y:S01]  /*c370*/  SHF.R.U32.HI R156, RZ, 0x18, R156 ;  /* 0x00000018ff9c7819 */ /* 0x000fe2000001169c */
[----:B------:R-:W-:Y:S01]  /*c380*/  @!P0 HADD2 R232, -R3.H0_H0, -RZ.H0_H0 ;  /* 0xa00000ff03e88230 */ /* 0x000fe20000000900 */
[----:B------:R-:W-:Y:S01]  /*c390*/  F2FP.PACK_AB R158, R172, R158 ;  /* 0x0000009eac9e723e */ /* 0x000fe200000000ff */
[----:B------:R-:W-:Y:S01]  /*c3a0*/  IMAD.MOV.U32 R172, RZ, RZ, R188 ;  /* 0x000000ffffac7224 */ /* 0x000fe200078e00bc */
[----:B------:R-:W-:Y:S01]  /*c3b0*/  F2FP.PACK_AB R160, R174, R160 ;  /* 0x000000a0aea0723e */ /* 0x000fe200000000ff */
[----:B------:R3:W5:Y:S01]  /*c3c0*/  LDL.LU.64 R188, [R1+0x60] ;  /* 0x0000600001bc7983 */ /* 0x0007620000300a00 */
[----:B------:R-:W-:Y:S01]  /*c3d0*/  @!P0 PRMT R3, R232, 0x5410, RZ ;  /* 0x00005410e8038816 */ /* 0x000fe200000000ff */
[----:B------:R-:W-:Y:S01]  /*c3e0*/  @!P5 HADD2 R228, -R137.H0_H0, -RZ.H0_H0 ;  /* 0xa00000ff89e4d230 */ /* 0x000fe20000000900 */
[----:B------:R-:W-:Y:S02]  /*c3f0*/  ISETP.GE.U32.AND P0, PT, R181, R149, PT ;  /* 0x00000095b500720c */ /* 0x000fe40003f06070 */
[----:B------:R-:W-:Y:S02]  /*c400*/  PRMT R149, R138, 0x5410, R141 ;  /* 0x000054108a957816 */ /* 0x000fe4000000008d */
[----:B------:R-:W-:Y:S02]  /*c410*/  @!P6 PRMT R138, R233, 0x5410, RZ ;  /* 0x00005410e98ae816 */ /* 0x000fe400000000ff */
[CC--:B------:R-:W-:Y:S02]  /*c420*/  ISETP.GE.U32.AND P6, PT, R181.reuse, R143.reuse, PT ;  /* 0x0000008fb500720c */ /* 0x0c0fe40003fc6070 */
[----:B------:R-:W-:Y:S01]  /*c430*/  @!P5 PRMT R137, R228, 0x5410, RZ ;  /* 0x00005410e489d816 */ /* 0x000fe200000000ff */
[----:B------:R4:W-:Y:S01]  /*c440*/  STG.E.U16 [R184.64+0x30], R138 ;  /* 0x0000308ab8007986 */ /* 0x0009e2000c101514 */
[C---:B------:R-:W-:Y:S02]  /*c450*/  ISETP.GE.U32.AND P5, PT, R181.reuse, R143, PT ;  /* 0x0000008fb500720c */ /* 0x040fe40003fa6070 */
[----:B------:R-:W-:Y:S01]  /*c460*/  SHF.R.U32.HI R143, RZ, 0x10, R152 ;  /* 0x00000010ff8f7819 */ /* 0x000fe20000011698 */
[----:B------:R-:W-:Y:S01]  /*c470*/  @!P0 HADD2 R226, -R136.H0_H0, -RZ.H0_H0 ;  /* 0xa00000ff88e28230 */ /* 0x000fe20000000900 */
[----:B-1----:R-:W-:Y:S02]  /*c480*/  PRMT R175, R181, 0x7054, R181 ;  /* 0x00007054b5af7816 */ /* 0x002fe400000000b5 */
[----:B------:R-:W-:Y:S02]  /*c490*/  LOP3.LUT R143, R143, 0xff, RZ, 0xc0, !PT ;  /* 0x000000ff8f8f7812 */ /* 0x000fe400078ec0ff */
[----:B------:R-:W-:Y:S01]  /*c4a0*/  @!P0 PRMT R136, R226, 0x5410, RZ ;  /* 0x00005410e2888816 */ /* 0x000fe200000000ff */
[----:B------:R-:W-:Y:S01]  /*c4b0*/  @!P6 HADD2 R229, -R141.H0_H0, -RZ.H0_H0 ;  /* 0xa00000ff8de5e230 */ /* 0x000fe20000000900 */
[C---:B------:R-:W-:Y:S02]  /*c4c0*/  ISETP.GE.U32.AND P6, PT, R181.reuse, R156, PT ;  /* 0x0000009cb500720c */ /* 0x040fe40003fc6070 */
[----:B------:R-:W-:Y:S02]  /*c4d0*/  ISETP.GE.U32.AND P0, PT, R181, R143, PT ;  /* 0x0000008fb500720c */ /* 0x000fe40003f06070 */
[----:B------:R-:W-:Y:S02]  /*c4e0*/  @!P5 PRMT R141, R229, 0x5410, RZ ;  /* 0x00005410e58dd816 */ /* 0x000fe400000000ff */
[----:B------:R-:W-:Y:S02]  /*c4f0*/  ISETP.GE.U32.AND P5, PT, R181, R157, PT ;  /* 0x0000009db500720c */ /* 0x000fe40003fa6070 */
[----:B------:R-:W-:Y:S01]  /*c500*/  LOP3.LUT R154, R153, UR30, R154, 0x96, !PT ;  /* 0x0000001e999a7c12 */ /* 0x000fe2000f8e969a */
[----:B------:R1:W-:Y:S01]  /*c510*/  STG.E.U16 [R184.64+0x32], R141 ;  /* 0x0000328db8007986 */ /* 0x0003e2000c101514 */
[----:B------:R-:W-:Y:S02]  /*c520*/  LOP3.LUT R155, R176, 0xff, RZ, 0xc0, !PT ;  /* 0x000000ffb09b7812 */ /* 0x000fe400078ec0ff */
[----:B------:R-:W-:Y:S01]  /*c530*/  SHF.R.U32.HI R168, RZ, 0x10, R154 ;  /* 0x00000010ffa87819 */ /* 0x000fe2000001169a */
[----:B------:R2:W-:Y:S01]  /*c540*/  STG.E.U16 [R182.64+0x40], R140 ;  /* 0x0000408cb6007986 */ /* 0x0005e2000c101514 */
[C---:B------:R-:W-:Y:S01]  /*c550*/  PRMT R157, R160.reuse, 0x7632, R157 ;  /* 0x00007632a09d7816 */ /* 0x040fe2000000009d */
[----:B------:R-:W-:Y:S01]  /*c560*/  @!P0 HADD2 R221, -R160.H0_H0, -RZ.H0_H0 ;  /* 0xa00000ffa0dd8230 */ /* 0x000fe20000000900 */
[C---:B----4-:R-:W-:Y:S01]  /*c570*/  PRMT R138, R139.reuse, 0x7632, R138 ;  /* 0x000076328b8a7816 */ /* 0x050fe2000000008a */
[----:B------:R4:W-:Y:S01]  /*c580*/  STG.E.U16 [R182.64+0x42], R3 ;  /* 0x00004203b6007986 */ /* 0x0009e2000c101514 */
[----:B------:R-:W-:Y:S01]  /*c590*/  PRMT R159, R160, 0x5410, R157 ;  /* 0x00005410a09f7816 */ /* 0x000fe2000000009d */
[----:B------:R-:W-:Y:S01]  /*c5a0*/  @!P5 HADD2 R227, -R139.H0_H0, -RZ.H0_H0 ;  /* 0xa00000ff8be3d230 */ /* 0x000fe20000000900 */
[----:B------:R-:W-:Y:S01]  /*c5b0*/  PRMT R161, R139, 0x5410, R138 ;  /* 0x000054108ba17816 */ /* 0x000fe2000000008a */
[----:B------:R-:W-:Y:S01]  /*c5c0*/  @!P6 HADD2 R222, -R138.H0_H0, -RZ.H0_H0 ;  /* 0xa00000ff8adee230 */ /* 0x000fe20000000900 */
[----:B------:R-:W-:Y:S02]  /*c5d0*/  @!P0 PRMT R160, R221, 0x5410, RZ ;  /* 0x00005410dda08816 */ /* 0x000fe400000000ff */
[----:B------:R-:W-:Y:S02]  /*c5e0*/  @!P5 PRMT R139, R227, 0x5410, RZ ;  /* 0x00005410e38bd816 */ /* 0x000fe400000000ff */
[----:B------:R-:W-:Y:S02]  /*c5f0*/  @!P6 PRMT R138, R222, 0x5410, RZ ;  /* 0x00005410de8ae816 */ /* 0x000fe400000000ff */
[----:B------:R-:W-:Y:S01]  /*c600*/  LOP3.LUT R168, R168, 0xff, RZ, 0xc0, !PT ;  /* 0x000000ffa8a87812 */ /* 0x000fe200078ec0ff */
[----:B------:R-:W-:Y:S04]  /*c610*/  STG.E.U16 [R184.64+0x40], R139 ;  /* 0x0000408bb8007986 */ /* 0x000fe8000c101514 */
[----:B------:R3:W-:Y:S01]  /*c620*/  STG.E.U16 [R184.64+0x42], R138 ;  /* 0x0000428ab8007986 */ /* 0x0007e2000c101514 */
[----:B-1----:R-:W-:Y:S03]  /*c630*/  SHF.R.U32.HI R141, RZ, 0x18, R152 ;  /* 0x00000018ff8d7819 */ /* 0x002fe60000011698 */
[----:B------:R-:W-:Y:S01]  /*c640*/  STG.E.U16 [R182.64+0x50], R137 ;  /* 0x00005089b6007986 */ /* 0x000fe2000c101514 */
[----:B------:R-:W-:Y:S01]  /*c650*/  ISETP.GE.U32.AND P5, PT, R181, R141, PT ;  /* 0x0000008db500720c */ /* 0x000fe20003fa6070 */
[----:B--2---:R-:W-:Y:S02]  /*c660*/  IMAD.MOV.U32 R140, RZ, RZ, R172 ;  /* 0x000000ffff8c7224 */ /* 0x004fe400078e00ac */
[----:B------:R-:W-:Y:S01]  /*c670*/  STG.E.U16 [R182.64+0x52], R136 ;  /* 0x00005288b6007986 */ /* 0x000fe2000c101514 */
[----:B------:R-:W-:Y:S01]  /*c680*/  IMAD.MOV.U32 R141, RZ, RZ, R173 ;  /* 0x000000ffff8d7224 */ /* 0x000fe200078e00ad */
[----:B----4-:R-:W-:Y:S01]  /*c690*/  PRMT R3, R158, 0x7632, R3 ;  /* 0x000076329e037816 */ /* 0x010fe20000000003 */
[----:B------:R-:W-:Y:S01]  /*c6a0*/  IMAD.WIDE.U32 R172, R142, -0x2daee0ad, RZ ;  /* 0xd2511f538eac7825 */ /* 0x000fe200078e00ff */
[----:B------:R1:W-:Y:S02]  /*c6b0*/  STG.E.U16 [R184.64+0x50], R160 ;  /* 0x000050a0b8007986 */ /* 0x0003e4000c101514 */
[----:B------:R-:W-:Y:S01]  /*c6c0*/  PRMT R156, R158, 0x5410, R3 ;  /* 0x000054109e9c7816 */ /* 0x000fe20000000003 */
[----:B------:R-:W-:Y:S01]  /*c6d0*/  IMAD.MOV.U32 R142, RZ, RZ, R140 ;  /* 0x000000ffff8e7224 */ /* 0x000fe200078e008c */
[C-C-:B------:R-:W-:Y:S01]  /*c6e0*/  LOP3.LUT R174, R173.reuse, UR29, R170.reuse, 0x96, !PT ;  /* 0x0000001dadae7c12 */ /* 0x140fe2000f8e96aa */
[----:B------:R-:W-:Y:S01]  /*c6f0*/  IMAD.MOV.U32 R143, RZ, RZ, R141 ;  /* 0x000000ffff8f7224 */ /* 0x000fe200078e008d */
[----:B------:R-:W-:Y:S01]  /*c700*/  LOP3.LUT R170, R173, UR29, R170, 0x96, !PT ;  /* 0x0000001dadaa7c12 */ /* 0x000fe2000f8e96aa */
[----:B------:R-:W-:Y:S01]  /*c710*/  @!P5 HADD2 R217, -R157.H0_H0, -RZ.H0_H0 ;  /* 0xa00000ff9dd9d230 */ /* 0x000fe20000000900 */
[C---:B------:R-:W-:Y:S02]  /*c720*/  LOP3.LUT R140, R174.reuse, 0xff, RZ, 0xc0, !PT ;  /* 0x000000ffae8c7812 */ /* 0x040fe400078ec0ff */
[----:B------:R-:W-:Y:S02]  /*c730*/  LOP3.LUT R141, R174, 0xffff, RZ, 0xc0, !PT ;  /* 0x0000ffffae8d7812 */ /* 0x000fe400078ec0ff */
[----:B------:R-:W-:Y:S01]  /*c740*/  ISETP.GE.U32.AND P6, PT, R181, R140, PT ;  /* 0x0000008cb500720c */ /* 0x000fe20003fc6070 */
[----:B------:R-:W-:Y:S01]  /*c750*/  FADD.FTZ R140, R180, R147 ;  /* 0x00000093b48c7221 */ /* 0x000fe20000010000 */
[----:B------:R-:W-:Y:S02]  /*c760*/  SHF.R.U32.HI R141, RZ, 0x8, R141 ;  /* 0x00000008ff8d7819 */ /* 0x000fe4000001168d */
[----:B---3--:R-:W-:Y:S02]  /*c770*/  LOP3.LUT R138, R172, 0xff, RZ, 0xc0, !PT ;  /* 0x000000ffac8a7812 */ /* 0x008fe400078ec0ff */
[----:B------:R-:W-:Y:S02]  /*c780*/  LOP3.LUT R139, R141, 0xffff, RZ, 0xc0, !PT ;  /* 0x0000ffff8d8b7812 */ /* 0x000fe400078ec0ff */
[C---:B------:R-:W-:Y:S01]  /*c790*/  F2FP.PACK_AB R180, R163.reuse, R180 ;  /* 0x000000b4a3b4723e */ /* 0x040fe200000000ff */
[----:B------:R-:W-:Y:S01]  /*c7a0*/  FADD.FTZ R163, R163, R140 ;  /* 0x0000008ca3a37221 */ /* 0x000fe20000010000 */
[----:B------:R-:W-:Y:S02]  /*c7b0*/  SHF.R.U32.HI R140, RZ, 0x18, R186 ;  /* 0x00000018ff8c7819 */ /* 0x000fe400000116ba */
[----:B------:R-:W-:Y:S01]  /*c7c0*/  SHF.R.U32.HI R141, RZ, 0x18, R176 ;  /* 0x00000018ff8d7819 */ /* 0x000fe200000116b0 */
[----:B------:R-:W-:Y:S01]  /*c7d0*/  @!P6 HADD2 R225, -R158.H0_H0, -RZ.H0_H0 ;  /* 0xa00000ff9ee1e230 */ /* 0x000fe20000000900 */
[----:B------:R-:W-:Y:S01]  /*c7e0*/  @!P5 PRMT R157, R217, 0x5410, RZ ;  /* 0x00005410d99dd816 */ /* 0x000fe200000000ff */
[----:B-1----:R-:W-:Y:S01]  /*c7f0*/  FADD.FTZ R160, R166, R163 ;  /* 0x000000a3a6a07221 */ /* 0x002fe20000010000 */
[----:B------:R-:W-:Y:S02]  /*c800*/  SHF.R.U32.HI R147, RZ, 0x10, R150 ;  /* 0x00000010ff937819 */ /* 0x000fe40000011696 */
[----:B------:R-:W-:Y:S01]  /*c810*/  @!P6 PRMT R158, R225, 0x5410, RZ ;  /* 0x00005410e19ee816 */ /* 0x000fe200000000ff */
[----:B------:R-:W-:Y:S01]  /*c820*/  STG.E.U16 [R184.64+0x52], R157 ;  /* 0x0000529db8007986 */ /* 0x000fe2000c101514 */
[----:B------:R-:W-:Y:S02]  /*c830*/  ISETP.GE.U32.AND P6, PT, R181, R139, PT ;  /* 0x0000008bb500720c */ /* 0x000fe40003fc6070 */
[----:B------:R-:W-:Y:S01]  /*c840*/  LOP3.LUT R139, R187, UR30, R142, 0x96, !PT ;  /* 0x0000001ebb8b7c12 */ /* 0x000fe2000f8e968e */
[----:B------:R-:W-:Y:S01]  /*c850*/  STG.E.U16 [R182.64+0x60], R158 ;  /* 0x0000609eb6007986 */ /* 0x000fe2000c101514 */
[----:B------:R-:W-:Y:S02]  /*c860*/  LOP3.LUT R147, R147, 0xff, RZ, 0xc0, !PT ;  /* 0x000000ff93937812 */ /* 0x000fe400078ec0ff */
[----:B------:R-:W-:Y:S02]  /*c870*/  LOP3.LUT R137, R139, 0xffff, RZ, 0xc0, !PT ;  /* 0x0000ffff8b897812 */ /* 0x000fe400078ec0ff */
[--C-:B------:R-:W-:Y:S02]  /*c880*/  SHF.R.U32.HI R165, RZ, 0x10, R174.reuse ;  /* 0x00000010ffa57819 */ /* 0x100fe400000116ae */
[----:B------:R-:W-:Y:S02]  /*c890*/  SHF.R.U32.HI R137, RZ, 0x8, R137 ;  /* 0x00000008ff897819 */ /* 0x000fe40000011689 */
[----:B------:R-:W-:Y:S01]  /*c8a0*/  SHF.R.U32.HI R174, RZ, 0x18, R174 ;  /* 0x00000018ffae7819 */ /* 0x000fe200000116ae */
[----:B------:R-:W-:Y:S01]  /*c8b0*/  @!P6 HADD2 R220, -R3.H0_H0, -RZ.H0_H0 ;  /* 0xa00000ff03dce230 */ /* 0x000fe20000000900 */
[----:B------:R-:W-:Y:S02]  /*c8c0*/  LOP3.LUT R165, R165, 0xff, RZ, 0xc0, !PT ;  /* 0x000000ffa5a57812 */ /* 0x000fe400078ec0ff */
[----:B------:R-:W-:Y:S02]  /*c8d0*/  PRMT R179, R180, 0x7632, R179 ;  /* 0x00007632b4b37816 */ /* 0x000fe400000000b3 */
[----:B------:R-:W-:Y:S02]  /*c8e0*/  @!P6 PRMT R3, R220, 0x5410, RZ ;  /* 0x00005410dc03e816 */ /* 0x000fe400000000ff */
[----:B------:R-:W-:Y:S02]  /*c8f0*/  ISETP.GE.U32.AND P6, PT, R181, R138, PT ;  /* 0x0000008ab500720c */ /* 0x000fe40003fc6070 */
[----:B------:R-:W-:Y:S01]  /*c900*/  LOP3.LUT R138, R139, 0xff, RZ, 0xc0, !PT ;  /* 0x000000ff8b8a7812 */ /* 0x000fe200078ec0ff */
[----:B------:R1:W-:Y:S01]  /*c910*/  STG.E.U16 [R182.64+0x62], R3 ;  /* 0x00006203b6007986 */ /* 0x0003e2000c101514 */
[----:B------:R-:W-:Y:S02]  /*c920*/  MUFU.EX2 R181, R164 ;  /* 0x000000a400b57308 */ /* 0x000fe40000000800 */
[----:B------:R-:W-:Y:S02]  /*c930*/  PRMT R137, R138, 0x5410, R137 ;  /* 0x000054108a897816 */ /* 0x000fe40000000089 */
[--C-:B------:R-:W-:Y:S02]  /*c940*/  SHF.R.U32.HI R138, RZ, 0x10, R139.reuse ;  /* 0x00000010ff8a7819 */ /* 0x100fe4000001168b */
[----:B------:R-:W-:Y:S01]  /*c950*/  SHF.R.U32.HI R139, RZ, 0x18, R139 ;  /* 0x00000018ff8b7819 */ /* 0x000fe2000001168b */
[--C-:B------:R-:W-:Y:S01]  /*c960*/  HSET2.LE.AND R137, R137, R175.reuse, PT ;  /* 0x000000af89897233 */ /* 0x100fe20003803000 */
[----:B------:R-:W-:Y:S04]  /*c970*/  LOP3.LUT R138, R138, 0xff, RZ, 0xc0, !PT ;  /* 0x000000ff8a8a7812 */ /* 0x000fe800078ec0ff */
[----:B------:R-:W-:Y:S02]  /*c980*/  PRMT R136, R138, 0x5410, R139 ;  /* 0x000054108a887816 */ /* 0x000fe4000000008b */
[C---:B------:R-:W-:Y:S01]  /*c990*/  LOP3.LUT R139, R186.reuse, 0xffff, RZ, 0xc0, !PT ;  /* 0x0000ffffba8b7812 */ /* 0x040fe200078ec0ff */
[----:B------:R-:W-:Y:S01]  /*c9a0*/  FADD.FTZ R187, R169, R171 ;  /* 0x000000aba9bb7221 */ /* 0x000fe20000010000 */
        /* <DEDUP_REMOVED lines=8> */
[----:B------:R-:W-:Y:S01]  /*ca30*/  LOP3.LUT R139, R139, 0xff, RZ, 0xc0, !PT ;  /* 0x000000ff8b8b7812 */ /* 0x000fe200078ec0ff */
[----:B------:R-:W2:Y:S01]  /*ca40*/  MUFU.EX2 R186, R167 ;  /* 0x000000a700ba7308 */ /* 0x000ea20000000800 */
[----:B-1----:R-:W-:Y:S02]  /*ca50*/  IMAD.MOV.U32 R3, RZ, RZ, R2 ;  /* 0x000000ffff037224 */ /* 0x002fe400078e0002 */
[----:B------:R-:W-:Y:S02]  /*ca60*/  PRMT R140, R139, 0x5410, R140 ;  /* 0x000054108b8c7816 */ /* 0x000fe4000000008c */
[----:B------:R-:W-:Y:S02]  /*ca70*/  LOP3.LUT R134, R137, R134, RZ, 0xc0, !PT ;  /* 0x0000008689867212 */ /* 0x000fe400078ec0ff */
[----:B------:R-:W1:Y:S01]  /*ca80*/  LDSM.16.MT88.4 R136, [R208+0x18000] ;  /* 0x01800000d088783b */ /* 0x000e620000004200 */
[--C-:B------:R-:W-:Y:S05]  /*ca90*/  HSET2.LE.AND R140, R140, R175.reuse, PT ;  /* 0x000000af8c8c7233 */ /* 0x100fea0003803000 */
[----:B------:R-:W-:Y:S02]  /*caa0*/  LOP3.LUT R135, R140, R135, RZ, 0xc0, !PT ;  /* 0x000000878c877212 */ /* 0x000fe400078ec0ff */
[C---:B------:R-:W-:Y:S02]  /*cab0*/  LOP3.LUT R140, R150.reuse, 0xffff, RZ, 0xc0, !PT ;  /* 0x0000ffff968c7812 */ /* 0x040fe400078ec0ff */
[----:B------:R-:W-:Y:S02]  /*cac0*/  LOP3.LUT R151, R150, 0xff, RZ, 0xc0, !PT ;  /* 0x000000ff96977812 */ /* 0x000fe400078ec0ff */
[----:B------:R-:W-:Y:S02]  /*cad0*/  SHF.R.U32.HI R150, RZ, 0x18, R150 ;  /* 0x00000018ff967819 */ /* 0x000fe40000011696 */
[----:B------:R-:W-:Y:S02]  /*cae0*/  SHF.R.U32.HI R140, RZ, 0x8, R140 ;  /* 0x00000008ff8c7819 */ /* 0x000fe4000001168c */
[----:B------:R-:W-:Y:S02]  /*caf0*/  PRMT R150, R147, 0x5410, R150 ;  /* 0x0000541093967816 */ /* 0x000fe40000000096 */
[----:B--2---:R-:W-:Y:S02]  /*cb00*/  F2FP.PACK_AB R177, R186, R169 ;  /* 0x000000a9bab1723e */ /* 0x004fe400000000ff */
[----:B------:R-:W-:Y:S01]  /*cb10*/  SHF.R.U32.HI R167, RZ, 0x18, R172 ;  /* 0x00000018ffa77819 */ /* 0x000fe200000116ac */
[--C-:B------:R-:W-:Y:S01]  /*cb20*/  HSET2.LE.AND R150, R150, R175.reuse, PT ;  /* 0x000000af96967233 */ /* 0x100fe20003803000 */
[----:B------:R-:W-:Y:S01]  /*cb30*/  PRMT R151, R151, 0x5410, R140 ;  /* 0x0000541097977816 */ /* 0x000fe2000000008c */
[----:B------:R-:W-:Y:S01]  /*cb40*/  @!P6 HADD2 R218, -R177.H0_H0, -RZ.H0_H0 ;  /* 0xa00000ffb1dae230 */ /* 0x000fe20000000900 */
[----:B------:R-:W-:Y:S02]  /*cb50*/  LOP3.LUT R140, R176, 0xffff, RZ, 0xc0, !PT ;  /* 0x0000ffffb08c7812 */ /* 0x000fe400078ec0ff */
[----:B------:R-:W-:Y:S02]  /*cb60*/  PRMT R178, R177, 0x7632, R178 ;  /* 0x00007632b1b27816 */ /* 0x000fe400000000b2 */
[----:B------:R-:W-:Y:S04]  /*cb70*/  SHF.R.U32.HI R142, RZ, 0x8, R140 ;  /* 0x00000008ff8e7819 */ /* 0x000fe8000001168c */
[----:B------:R-:W-:Y:S01]  /*cb80*/  PRMT R155, R155, 0x5410, R142 ;  /* 0x000054109b9b7816 */ /* 0x000fe2000000008e */
        /* <DEDUP_REMOVED lines=48> */
[----:B------:R-:W-:Y:S03]  /*ce90*/  F2FP.PACK_AB R176, R181, R166 ;  /* 0x000000a6b5b0723e */ /* 0x000fe600000000ff */
[----:B------:R-:W-:Y:S02]  /*cea0*/  LOP3.LUT R140, R136, 0xff, RZ, 0xc0, !PT ;  /* 0x000000ff888c7812 */ /* 0x000fe400078ec0ff */
[----:B------:R-:W1:Y:S01]  /*ceb0*/  LDSM.16.MT88.4 R136, [R208+0x18800] ;  /* 0x01880000d088783b */ /* 0x000e620000004200 */
[--C-:B------:R-:W-:Y:S01]  /*cec0*/  HSET2.LE.AND R135, R155, R175.reuse, PT ;  /* 0x000000af9b877233 */ /* 0x100fe20003803000 */
[----:B------:R-:W-:Y:S01]  /*ced0*/  PRMT R133, R140, 0x5410, R141 ;  /* 0x000054108c857816 */ /* 0x000fe2000000008d */
[--C-:B------:R-:W-:Y:S03]  /*cee0*/  HSET2.LE.AND R134, R151, R175.reuse, PT ;  /* 0x000000af97867233 */ /* 0x100fe60003803000 */
[----:B------:R-:W-:Y:S01]  /*cef0*/  LOP3.LUT R132, R135, R146, RZ, 0xc0, !PT ;  /* 0x0000009287847212 */ /* 0x000fe200078ec0ff */
[--C-:B------:R-:W-:Y:S01]  /*cf00*/  HSET2.LE.AND R133, R133, R175.reuse, PT ;  /* 0x000000af85857233 */ /* 0x100fe20003803000 */
[----:B------:R-:W2:Y:S01]  /*cf10*/  LDSM.16.MT88.4 R140, [R206+0x18800] ;  /* 0x01880000ce8c783b */ /* 0x000ea20000004200 */
[----:B------:R-:W-:Y:S02]  /*cf20*/  LOP3.LUT R134, R134, R145, RZ, 0xc0, !PT ;  /* 0x0000009186867212 */ /* 0x000fe400078ec0ff */
[----:B------:R-:W-:Y:S02]  /*cf30*/  LOP3.LUT R135, R150, R149, RZ, 0xc0, !PT ;  /* 0x0000009596877212 */ /* 0x000fe400078ec0ff */
[----:B------:R-:W-:Y:S02]  /*cf40*/  LOP3.LUT R133, R133, R144, RZ, 0xc0, !PT ;  /* 0x0000009085857212 */ /* 0x000fe400078ec0ff */
[C---:B------:R-:W-:Y:S01]  /*cf50*/  LOP3.LUT R149, R154.reuse, 0xff, RZ, 0xc0, !PT ;  /* 0x000000ff9a957812 */ /* 0x040fe200078ec0ff */
[----:B------:R-:W3:Y:S04]  /*cf60*/  LDSM.16.MT88.4 R144, [R205+0x18800] ;  /* 0x01880000cd90783b */ /* 0x000ee80000004200 */
        /* <DEDUP_REMOVED lines=40> */
[----:B------:R-:W-:Y:S01]  /*d1f0*/  LOP3.LUT R140, R154, 0xffff, RZ, 0xc0, !PT ;  /* 0x0000ffff9a8c7812 */ /* 0x000fe200078ec0ff */
[C---:B------:R-:W-:Y:S01]  /*d200*/  HMMA.16816.F32 R112, R132.reuse, R142, R112 ;  /* 0x0000008e8470723c */ /* 0x040fe20000001870 */
[--C-:B------:R-:W-:Y:S04]  /*d210*/  SHF.R.U32.HI R141, RZ, 0x10, R152.reuse ;  /* 0x00000010ff8d7819 */ /* 0x100fe80000011698 */
[----:B------:R-:W-:Y:S02]  /*d220*/  LOP3.LUT R151, R141, 0xff, RZ, 0xc0, !PT ;  /* 0x000000ff8d977812 */ /* 0x000fe400078ec0ff */
[C---:B------:R-:W-:Y:S01]  /*d230*/  LOP3.LUT R143, R152.reuse, 0xff, RZ, 0xc0, !PT ;  /* 0x000000ff988f7812 */ /* 0x040fe200078ec0ff */
[C---:B---3--:R-:W-:Y:S01]  /*d240*/  HMMA.16816.F32 R116, R132.reuse, R144, R116 ;  /* 0x000000908474723c */ /* 0x048fe20000001874 */
[----:B------:R-:W-:Y:S04]  /*d250*/  SHF.R.U32.HI R142, RZ, 0x18, R152 ;  /* 0x00000018ff8e7819 */ /* 0x000fe80000011698 */
[----:B------:R-:W-:Y:S02]  /*d260*/  PRMT R142, R151, 0x5410, R142 ;  /* 0x00005410978e7816 */ /* 0x000fe4000000008e */
[----:B------:R-:W-:Y:S01]  /*d270*/  SHF.R.U32.HI R144, RZ, 0x8, R140 ;  /* 0x00000008ff907819 */ /* 0x000fe2000001168c */
[C---:B------:R-:W-:Y:S01]  /*d280*/  HMMA.16816.F32 R120, R132.reuse, R146, R120 ;  /* 0x000000928478723c */ /* 0x040fe20000001878 */
[----:B------:R-:W-:Y:S03]  /*d290*/  LOP3.LUT R140, R152, 0xffff, RZ, 0xc0, !PT ;  /* 0x0000ffff988c7812 */ /* 0x000fe600078ec0ff */
[----:B------:R-:W-:Y:S02]  /*d2a0*/  PRMT R149, R149, 0x5410, R144 ;  /* 0x0000541095957816 */ /* 0x000fe40000000090 */
[----:B------:R-:W2:Y:S01]  /*d2b0*/  LDSM.16.MT88.4 R144, [R208+0x19000] ;  /* 0x01900000d090783b */ /* 0x000ea20000004200 */
[----:B------:R-:W-:Y:S01]  /*d2c0*/  SHF.R.U32.HI R140, RZ, 0x8, R140 ;  /* 0x00000008ff8c7819 */ /* 0x000fe2000001168c */
[C---:B-1----:R-:W-:Y:S01]  /*d2d0*/  HMMA.16816.F32 R124, R132.reuse, R136, R124 ;  /* 0x00000088847c723c */ /* 0x042fe2000000187c */
[--C-:B------:R-:W-:Y:S03]  /*d2e0*/  HSET2.LE.AND R141, R149, R175.reuse, PT ;  /* 0x000000af958d7233 */ /* 0x100fe60003803000 */
[----:B------:R-:W-:Y:S02]  /*d2f0*/  PRMT R143, R143, 0x5410, R140 ;  /* 0x000054108f8f7816 */ /* 0x000fe4000000008c */
[----:B------:R-:W-:Y:S01]  /*d300*/  SHF.R.U32.HI R153, RZ, 0x18, R154 ;  /* 0x00000018ff997819 */ /* 0x000fe2000001169a */
[--C-:B------:R-:W-:Y:S01]  /*d310*/  HSET2.LE.AND R136, R142, R175.reuse, PT ;  /* 0x000000af8e887233 */ /* 0x100fe20003803000 */
[----:B------:R-:W-:Y:S01]  /*d320*/  HMMA.16816.F32 R128, R132, R138, R128 ;  /* 0x0000008a8480723c */ /* 0x000fe20000001880 */
[----:B------:R-:W-:Y:S01]  /*d330*/  LOP3.LUT R140, R141, R148, RZ, 0xc0, !PT ;  /* 0x000000948d8c7212 */ /* 0x000fe200078ec0ff */
[----:B------:R-:W-:Y:S02]  /*d340*/  LDSM.16.MT88.4 R132, [R204+0x19000] ;  /* 0x01900000cc84783b */ /* 0x000fe40000004200 */
[----:B------:R-:W-:Y:S01]  /*d350*/  PRMT R168, R168, 0x5410, R153 ;  /* 0x00005410a8a87816 */ /* 0x000fe20000000099 */
[--C-:B------:R-:W-:Y:S01]  /*d360*/  HSET2.LE.AND R137, R143, R175.reuse, PT ;  /* 0x000000af8f897233 */ /* 0x100fe20003803000 */
[----:B------:R-:W-:Y:S03]  /*d370*/  LOP3.LUT R143, R136, R159, RZ, 0xc0, !PT ;  /* 0x0000009f888f7212 */ /* 0x000fe600078ec0ff */
[--C-:B------:R-:W-:Y:S01]  /*d380*/  HSET2.LE.AND R168, R168, R175.reuse, PT ;  /* 0x000000afa8a87233 */ /* 0x100fe20003803000 */
[----:B------:R-:W1:Y:S02]  /*d390*/  LDSM.16.MT88.4 R148, [R206+0x19000] ;  /* 0x01900000ce94783b */ /* 0x000e640000004200 */
[----:B------:R-:W-:Y:S02]  /*d3a0*/  LOP3.LUT R142, R137, R162, RZ, 0xc0, !PT ;  /* 0x000000a2898e7212 */ /* 0x000fe400078ec0ff */
[----:B------:R-:W-:Y:S01]  /*d3b0*/  LOP3.LUT R141, R168, R161, RZ, 0xc0, !PT ;  /* 0x000000a1a88d7212 */ /* 0x000fe200078ec0ff */
[----:B------:R-:W3:Y:S03]  /*d3c0*/  LDC.U8 R162, c[0x0][0x2d8] ;  /* 0x0000b600ffa27b82 */ /* 0x000ee60000000000 */
[----:B------:R-:W4:Y:S08]  /*d3d0*/  LDSM.16.MT88.4 R152, [R205+0x19000] ;  /* 0x01900000cd98783b */ /* 0x000f300000004200 */
[----:B------:R-:W4:Y:S01]  /*d3e0*/  LDSM.16.MT88.4 R136, [R208+0x1b000] ;  /* 0x01b00000d088783b */ /* 0x000f220000004200 */
[C---:B--2---:R-:W-:Y:S08]  /*d3f0*/  HMMA.16816.F32 R4, R140.reuse, R144, R4 ;  /* 0x000000908c04723c */ /* 0x044ff00000001804 */
[C---:B------:R-:W-:Y:S01]  /*d400*/  HMMA.16816.F32 R8, R140.reuse, R146, R8 ;  /* 0x000000928c08723c */ /* 0x040fe20000001808 */
[----:B------:R-:W2:Y:S01]  /*d410*/  LDSM.16.MT88.4 R144, [R206+0x1b000] ;  /* 0x01b00000ce90783b */ /* 0x000ea20000004200 */
[----:B---3--:R-:W-:Y:S06]  /*d420*/  ISETP.GE.U32.AND P0, PT, R162, R174, PT ;  /* 0x000000aea200720c */ /* 0x008fec0003f06070 */
[C---:B-1----:R-:W-:Y:S07]  /*d430*/  HMMA.16816.F32 R12, R140.reuse, R148, R12 ;  /* 0x000000948c0c723c */ /* 0x042fee000000180c */
[----:B------:R-:W-:Y:S01]  /*d440*/  @!P0 HADD2 R215, -R179.H0_H0, -RZ.H0_H0 ;  /* 0xa00000ffb3d78230 */ /* 0x000fe20000000900 */
        /* <DEDUP_REMOVED lines=29> */
[C---:B-1----:R-:W-:Y:S07]  /*d620*/  HMMA.16816.F32 R92, R140.reuse, R148, R92 ;  /* 0x000000948c5c723c */ /* 0x042fee000000185c */
[----:B------:R-:W-:Y:S01]  /*d630*/  LOP3.LUT R148, R172, 0xffff, RZ, 0xc0, !PT ;  /* 0x0000ffffac947812 */ /* 0x000fe200078ec0ff */
[C---:B------:R-:W-:Y:S04]  /*d640*/  HMMA.16816.F32 R96, R140.reuse, R150, R96 ;  /* 0x000000968c60723c */ /* 0x040fe80000001860 */
[----:B------:R-:W-:Y:S04]  /*d650*/  SHF.R.U32.HI R148, RZ, 0x8, R148 ;  /* 0x00000008ff947819 */ /* 0x000fe80000011694 */
[C---:B---3--:R-:W-:Y:S01]  /*d660*/  HMMA.16816.F32 R100, R140.reuse, R152, R100 ;  /* 0x000000988c64723c */ /* 0x048fe20000001864 */
[----:B------:R-:W-:Y:S04]  /*d670*/  LOP3.LUT R148, R148, 0xffff, RZ, 0xc0, !PT ;  /* 0x0000ffff94947812 */ /* 0x000fe800078ec0ff */
[----:B------:R-:W-:Y:S02]  /*d680*/  ISETP.GE.U32.AND P5, PT, R162, R148, PT ;  /* 0x00000094a200720c */ /* 0x000fe40003fa6070 */
[----:B------:R-:W1:Y:S01]  /*d690*/  LDSM.16.MT88.4 R148, [R208+0x19800] ;  /* 0x01980000d094783b */ /* 0x000e620000004200 */
[C---:B------:R-:W-:Y:S08]  /*d6a0*/  HMMA.16816.F32 R104, R140.reuse, R154, R104 ;  /* 0x0000009a8c68723c */ /* 0x040ff00000001868 */
[C---:B----4-:R-:W-:Y:S04]  /*d6b0*/  HMMA.16816.F32 R108, R140.reuse, R132, R108 ;  /* 0x000000848c6c723c */ /* 0x050fe8000000186c */
[----:B------:R-:W-:Y:S03]  /*d6c0*/  @!P5 HADD2 R219, -R178.H0_H0, -RZ.H0_H0 ;  /* 0xa00000ffb2dbd230 */ /* 0x000fe60000000900 */
[----:B------:R-:W-:Y:S01]  /*d6d0*/  SHF.R.U32.HI R133, RZ, 0x10, R172 ;  /* 0x00000010ff857819 */ /* 0x000fe200000116ac */
[C---:B------:R-:W-:Y:S01]  /*d6e0*/  HMMA.16816.F32 R112, R140.reuse, R134, R112 ;  /* 0x000000868c70723c */ /* 0x040fe20000001870 */
[----:B------:R-:W-:Y:S03]  /*d6f0*/  PRMT R132, R177, 0x5410, R178 ;  /* 0x00005410b1847816 */ /* 0x000fe600000000b2 */
[----:B------:R-:W-:Y:S02]  /*d700*/  @!P6 PRMT R177, R218, 0x5410, RZ ;  /* 0x00005410dab1e816 */ /* 0x000fe400000000ff */
[----:B------:R-:W-:Y:S02]  /*d710*/  ISETP.GE.U32.AND P6, PT, R162, R165, PT ;  /* 0x000000a5a200720c */ /* 0x000fe40003fc6070 */
[C---:B------:R-:W-:Y:S01]  /*d720*/  HMMA.16816.F32 R116, R140.reuse, R136, R116 ;  /* 0x000000888c74723c */ /* 0x040fe20000001874 */
[--C-:B------:R-:W-:Y:S03]  /*d730*/  SHF.R.U32.HI R134, RZ, 0x10, R172.reuse ;  /* 0x00000010ff867819 */ /* 0x100fe600000116ac */
[----:B------:R-:W-:Y:S02]  /*d740*/  SHF.R.U32.HI R135, RZ, 0x18, R172 ;  /* 0x00000018ff877819 */ /* 0x000fe400000116ac */
[----:B------:R-:W-:Y:S02]  /*d750*/  LOP3.LUT R152, R134, 0xff, RZ, 0xc0, !PT ;  /* 0x000000ff86987812 */ /* 0x000fe400078ec0ff */
[C---:B------:R-:W-:Y:S01]  /*d760*/  HMMA.16816.F32 R120, R140.reuse, R138, R120 ;  /* 0x0000008a8c78723c */ /* 0x040fe20000001878 */
[----:B------:R-:W-:Y:S03]  /*d770*/  LOP3.LUT R133, R133, 0xff, RZ, 0xc0, !PT ;  /* 0x000000ff85857812 */ /* 0x000fe600078ec0ff */
[----:B------:R-:W-:Y:S01]  /*d780*/  @!P6 HADD2 R216, -R180.H0_H0, -RZ.H0_H0 ;  /* 0xa00000ffb4d8e230 */ /* 0x000fe20000000900 */
[----:B------:R-:W-:Y:S02]  /*d790*/  PRMT R167, R152, 0x5410, R167 ;  /* 0x0000541098a77816 */ /* 0x000fe400000000a7 */
[----:B------:R-:W-:Y:S01]  /*d7a0*/  LOP3.LUT R139, R170, 0xffff, RZ, 0xc0, !PT ;  /* 0x0000ffffaa8b7812 */ /* 0x000fe200078ec0ff */
[C---:B--2---:R-:W-:Y:S01]  /*d7b0*/  HMMA.16816.F32 R124, R140.reuse, R144, R124 ;  /* 0x000000908c7c723c */ /* 0x044fe2000000187c */
[--C-:B------:R-:W-:Y:S01]  /*d7c0*/  SHF.R.U32.HI R134, RZ, 0x10, R170.reuse ;  /* 0x00000010ff867819 */ /* 0x100fe200000116aa */
[----:B------:R-:W2:Y:S02]  /*d7d0*/  LDSM.16.MT88.4 R152, [R206+0x19800] ;  /* 0x01980000ce98783b */ /* 0x000ea40000004200 */
[----:B------:R-:W-:Y:S01]  /*d7e0*/  PRMT R165, R180, 0x5410, R179 ;  /* 0x00005410b4a57816 */ /* 0x000fe200000000b3 */
[--C-:B------:R-:W-:Y:S01]  /*d7f0*/  HSET2.LE.AND R167, R167, R175.reuse, PT ;  /* 0x000000afa7a77233 */ /* 0x100fe20003803000 */
[----:B------:R-:W-:Y:S02]  /*d800*/  @!P6 PRMT R180, R216, 0x5410, RZ ;  /* 0x00005410d8b4e816 */ /* 0x000fe400000000ff */
[----:B------:R-:W-:Y:S01]  /*d810*/  HMMA.16816.F32 R128, R140, R146, R128 ;  /* 0x000000928c80723c */ /* 0x000fe20000001880 */
[----:B------:R-:W-:Y:S02]  /*d820*/  ISETP.GE.U32.AND P6, PT, R162, R133, PT ;  /* 0x00000085a200720c */ /* 0x000fe40003fc6070 */
[----:B------:R-:W-:Y:S01]  /*d830*/  STG.E.U16 [R184.64+0x60], R180 ;  /* 0x000060b4b8007986 */ /* 0x000fe2000c101514 */
[----:B------:R-:W-:Y:S02]  /*d840*/  LOP3.LUT R133, R172, 0xffff, RZ, 0xc0, !PT ;  /* 0x0000ffffac857812 */ /* 0x000fe400078ec0ff */
[----:B------:R-:W-:Y:S02]  /*d850*/  LOP3.LUT R138, R170, 0xff, RZ, 0xc0, !PT ;  /* 0x000000ffaa8a7812 */ /* 0x000fe400078ec0ff */
[----:B------:R-:W-:Y:S04]  /*d860*/  SHF.R.U32.HI R139, RZ, 0x8, R139 ;  /* 0x00000008ff8b7819 */ /* 0x000fe8000001168b */
[----:B------:R-:W-:Y:S02]  /*d870*/  LOP3.LUT R136, R172, 0xff, RZ, 0xc0, !PT ;  /* 0x000000ffac887812 */ /* 0x000fe400078ec0ff */
[----:B------:R-:W-:Y:S01]  /*d880*/  SHF.R.U32.HI R137, RZ, 0x18, R170 ;  /* 0x00000018ff897819 */ /* 0x000fe200000116aa */
[----:B------:R-:W-:Y:S01]  /*d890*/  @!P6 HADD2 R224, -R176.H0_H0, -RZ.H0_H0 ;  /* 0xa00000ffb0e0e230 */ /* 0x000fe20000000900 */
[----:B------:R-:W-:Y:S01]  /*d8a0*/  SHF.R.U32.HI R133, RZ, 0x8, R133 ;  /* 0x00000008ff857819 */ /* 0x000fe20000011685 */
[----:B------:R-:W-:Y:S01]  /*d8b0*/  LDSM.16.MT88.4 R168, [R206+0x1b800] ;  /* 0x01b80000cea8783b */ /* 0x000fe20000004200 */
[----:B------:R-:W-:Y:S02]  /*d8c0*/  LOP3.LUT R134, R134, 0xff, RZ, 0xc0, !PT ;  /* 0x000000ff86867812 */ /* 0x000fe400078ec0ff */
[----:B------:R-:W-:Y:S02]  /*d8d0*/  @!P0 PRMT R179, R215, 0x5410, RZ ;  /* 0x00005410d7b38816 */ /* 0x000fe400000000ff */
[----:B------:R-:W-:Y:S02]  /*d8e0*/  ISETP.GE.U32.AND P0, PT, R162, R135, PT ;  /* 0x00000087a200720c */ /* 0x000fe40003f06070 */
[----:B------:R-:W-:Y:S01]  /*d8f0*/  PRMT R135, R138, 0x5410, R139 ;  /* 0x000054108a877816 */ /* 0x000fe2000000008b */
[----:B------:R-:W-:Y:S01]  /*d900*/  STG.E.U16 [R184.64+0x62], R179 ;  /* 0x000062b3b8007986 */ /* 0x000fe2000c101514 */
[----:B------:R-:W-:Y:S02]  /*d910*/  PRMT R133, R136, 0x5410, R133 ;  /* 0x0000541088857816 */ /* 0x000fe40000000085 */
[----:B------:R-:W-:Y:S01]  /*d920*/  PRMT R134, R134, 0x5410, R137 ;  /* 0x0000541086867816 */ /* 0x000fe20000000089 */
[--C-:B------:R-:W-:Y:S01]  /*d930*/  HSET2.LE.AND R135, R135, R175.reuse, PT ;  /* 0x000000af87877233 */ /* 0x100fe20003803000 */
[----:B------:R-:W-:Y:S01]  /*d940*/  LOP3.LUT R167, R167, R176, RZ, 0xc0, !PT ;  /* 0x000000b0a7a77212 */ /* 0x000fe200078ec0ff */
[--C-:B------:R-:W-:Y:S01]  /*d950*/  HSET2.LE.AND R133, R133, R175.reuse, PT ;  /* 0x000000af85857233 */ /* 0x100fe20003803000 */
[----:B------:R-:W-:Y:S01]  /*d960*/  STG.E.U16 [R182.64+0x70], R177 ;  /* 0x000070b1b6007986 */ /* 0x000fe2000c101514 */
[----:B------:R-:W-:Y:S01]  /*d970*/  HSET2.LE.AND R134, R134, R175, PT ;  /* 0x000000af86867233 */ /* 0x000fe20003803000 */
[----:B------:R-:W-:Y:S01]  /*d980*/  LOP3.LUT R164, R135, R156, RZ, 0xc0, !PT ;  /* 0x0000009c87a47212 */ /* 0x000fe200078ec0ff */
[----:B------:R-:W-:Y:S01]  /*d990*/  @!P0 HADD2 R223, -R176.H1_H1, -RZ.H0_H0 ;  /* 0xa00000ffb0df8230 */ /* 0x000fe20000000d00 */
[----:B------:R-:W3:Y:S01]  /*d9a0*/  LDSM.16.MT88.4 R156, [R205+0x19800] ;  /* 0x01980000cd9c783b */ /* 0x000ee20000004200 */
[----:B------:R-:W-:Y:S02]  /*d9b0*/  LOP3.LUT R166, R133, R132, RZ, 0xc0, !PT ;  /* 0x0000008485a67212 */ /* 0x000fe400078ec0ff */
[----:B------:R-:W-:Y:S02]  /*d9c0*/  LOP3.LUT R165, R134, R165, RZ, 0xc0, !PT ;  /* 0x000000a586a57212 */ /* 0x000fe400078ec0ff */
[----:B------:R-:W-:Y:S02]  /*d9d0*/  @!P5 PRMT R178, R219, 0x5410, RZ ;  /* 0x00005410dbb2d816 */ /* 0x000fe400000000ff */
[----:B------:R-:W-:Y:S01]  /*d9e0*/  ISETP.LT.AND P5, PT, RZ, UR15, PT ;  /* 0x0000000fff007c0c */ /* 0x000fe2000bfa1270 */
[----:B------:R-:W-:Y:S02]  /*d9f0*/  LDSM.16.MT88.4 R172, [R205+0x1b800] ;  /* 0x01b80000cdac783b */ /* 0x000fe40000004200 */
[C---:B-1----:R-:W-:Y:S06]  /*da00*/  HMMA.16816.F32 R132, R164.reuse, R148, R4 ;  /* 0x00000094a484723c */ /* 0x042fec0000001804 */
[----:B------:R-:W-:Y:S01]  /*da10*/  LDSM.16.MT88.4 R4, [R208+0x1b800] ;  /* 0x01b80000d004783b */ /* 0x000fe20000004200 */
[----:B------:R-:W-:Y:S01]  /*da20*/  IMAD.MOV.U32 R149, RZ, RZ, R160 ;  /* 0x000000ffff957224 */ /* 0x000fe200078e00a0 */
[C---:B------:R-:W-:Y:S06]  /*da30*/  HMMA.16816.F32 R136, R164.reuse, R150, R8 ;  /* 0x00000096a488723c */ /* 0x040fec0000001808 */
[----:B------:R-:W1:Y:S02]  /*da40*/  LDSM.16.MT88.4 R160, [R204+0x19800] ;  /* 0x01980000cca0783b */ /* 0x000e640000004200 */
[C---:B--2---:R-:W-:Y:S06]  /*da50*/  HMMA.16816.F32 R140, R164.reuse, R152, R12 ;  /* 0x00000098a48c723c */ /* 0x044fec000000180c */
[----:B------:R-:W2:Y:S02]  /*da60*/  LDSM.16.MT88.4 R8, [R204+0x1b800] ;  /* 0x01b80000cc08783b */ /* 0x000ea40000004200 */
[C---:B------:R-:W-:Y:S06]  /*da70*/  HMMA.16816.F32 R144, R164.reuse, R154, R16 ;  /* 0x0000009aa490723c */ /* 0x040fec0000001810 */
[----:B------:R-:W4:Y:S01]  /*da80*/  LDSM.16.MT88.4 R12, [R208+0x1d800] ;  /* 0x01d80000d00c783b */ /* 0x000f220000004200 */
[----:B------:R-:W-:Y:S02]  /*da90*/  IMAD.MOV.U32 R19, RZ, RZ, R149 ;  /* 0x000000ffff137224 */ /* 0x000fe400078e0095 */
[C---:B---3--:R-:W-:Y:S05]  /*daa0*/  HMMA.16816.F32 R148, R164.reuse, R156, R20 ;  /* 0x0000009ca494723c */ /* 0x048fea0000001814 */
[----:B------:R-:W-:Y:S03]  /*dab0*/  LDSM.16.MT88.4 R20, [R204+0x1d800] ;  /* 0x01d80000cc14783b */ /* 0x000fe60000004200 */
[C---:B------:R-:W-:Y:S05]  /*dac0*/  HMMA.16816.F32 R152, R164.reuse, R158, R24 ;  /* 0x0000009ea498723c */ /* 0x040fea0000001818 */
[----:B------:R-:W-:Y:S03]  /*dad0*/  LDSM.16.MT88.4 R24, [R208+0x1f800] ;  /* 0x01f80000d018783b */ /* 0x000fe60000004200 */
[C---:B-1----:R-:W-:Y:S05]  /*dae0*/  HMMA.16816.F32 R156, R164.reuse, R160, R28 ;  /* 0x000000a0a49c723c */ /* 0x042fea000000181c */
[----:B------:R-:W-:Y:S03]  /*daf0*/  LDSM.16.MT88.4 R28, [R206+0x1f800] ;  /* 0x01f80000ce1c783b */ /* 0x000fe60000004200 */
[C---:B------:R-:W-:Y:S05]  /*db00*/  HMMA.16816.F32 R160, R164.reuse, R162, R32 ;  /* 0x000000a2a4a0723c */ /* 0x040fea0000001820 */
[----:B------:R-:W-:Y:S02]  /*db10*/  STG.E.U16 [R182.64+0x72], R178 ;  /* 0x000072b2b6007986 */ /* 0x000fe4000c101514 */
[----:B------:R-:W-:Y:S01]  /*db20*/  IMAD.MOV.U32 R35, RZ, RZ, R19 ;  /* 0x000000ffff237224 */ /* 0x000fe200078e0013 */
[C---:B------:R-:W-:Y:S01]  /*db30*/  HMMA.16816.F32 R36, R164.reuse, R4, R36 ;  /* 0x00000004a424723c */ /* 0x040fe20000001824 */
[----:B------:R-:W-:Y:S07]  /*db40*/  LDSM.16.MT88.4 R16, [R205+0x1d800] ;  /* 0x01d80000cd10783b */ /* 0x000fee0000004200 */
[C---:B------:R-:W-:Y:S01]  /*db50*/  HMMA.16816.F32 R40, R164.reuse, R6, R40 ;  /* 0x00000006a428723c */ /* 0x040fe20000001828 */
[----:B------:R-:W1:Y:S07]  /*db60*/  LDSM.16.MT88.4 R4, [R206+0x1d800] ;  /* 0x01d80000ce04783b */ /* 0x000e6e0000004200 */
[C---:B------:R-:W-:Y:S08]  /*db70*/  HMMA.16816.F32 R44, R164.reuse, R168, R44 ;  /* 0x000000a8a42c723c */ /* 0x040ff0000000182c */
[C---:B------:R-:W-:Y:S08]  /*db80*/  HMMA.16816.F32 R48, R164.reuse, R170, R48 ;  /* 0x000000aaa430723c */ /* 0x040ff00000001830 */
        /* <DEDUP_REMOVED lines=8> */
[C---:B-1----:R-:W-:Y:S07]  /*dc10*/  HMMA.16816.F32 R76, R164.reuse, R4, R76 ;  /* 0x00000004a44c723c */ /* 0x042fee000000184c */
[----:B------:R-:W-:Y:S01]  /*dc20*/  FADD.FTZ R4, R181, R35 ;  /* 0x00000023b5047221 */ /* 0x000fe20000010000 */
[C---:B------:R-:W-:Y:S01]  /*dc30*/  HMMA.16816.F32 R80, R164.reuse, R6, R80 ;  /* 0x00000006a450723c */ /* 0x040fe20000001850 */
[----:B------:R-:W-:Y:S03]  /*dc40*/  @P0 PRMT R5, R176, 0x7632, R5 ;  /* 0x00007632b0050816 */ /* 0x000fe60000000005 */
[----:B------:R-:W-:Y:S02]  /*dc50*/  @!P0 PRMT R5, R223, 0x5410, RZ ;  /* 0x00005410df058816 */ /* 0x000fe400000000ff */
[----:B------:R-:W-:Y:S02]  /*dc60*/  @!P6 PRMT R176, R224, 0x5410, RZ ;  /* 0x00005410e0b0e816 */ /* 0x000fe400000000ff */
[C---:B------:R-:W-:Y:S01]  /*dc70*/  HMMA.16816.F32 R84, R164.reuse, R16, R84 ;  /* 0x00000010a454723c */ /* 0x040fe20000001854 */
[----:B------:R1:W-:Y:S04]  /*dc80*/  STG.E.U16 [R184.64+0x72], R5 ;  /* 0x00007205b8007986 */ /* 0x0003e8000c101514 */
[----:B------:R4:W-:Y:S03]  /*dc90*/  STG.E.U16 [R184.64+0x70], R176 ;  /* 0x000070b0b8007986 */ /* 0x0009e6000c101514 */
[C---:B------:R-:W-:Y:S08]  /*dca0*/  HMMA.16816.F32 R88, R164.reuse, R18, R88 ;  /* 0x00000012a458723c */ /* 0x040ff00000001858 */
[C---:B------:R-:W-:Y:S08]  /*dcb0*/  HMMA.16816.F32 R92, R164.reuse, R20, R92 ;  /* 0x00000014a45c723c */ /* 0x040ff0000000185c */
[C---:B------:R-:W-:Y:S01]  /*dcc0*/  HMMA.16816.F32 R96, R164.reuse, R22, R96 ;  /* 0x00000016a460723c */ /* 0x040fe20000001860 */
[----:B-1----:R-:W-:Y:S07]  /*dcd0*/  FADD.FTZ R5, R186, R187 ;  /* 0x000000bbba057221 */ /* 0x002fee0000010000 */
[C---:B------:R-:W-:Y:S01]  /*dce0*/  HMMA.16816.F32 R100, R164.reuse, R24, R100 ;  /* 0x00000018a464723c */ /* 0x040fe20000001864 */
[----:B------:R4:W-:Y:S04]  /*dcf0*/  STL [R1+0x5c], R5 ;  /* 0x00005c0501007387 */ /* 0x0009e80000100800 */
[----:B------:R4:W-:Y:S03]  /*dd00*/  STL [R1+0x58], R4 ;  /* 0x0000580401007387 */ /* 0x0009e60000100800 */
[C---:B------:R-:W-:Y:S08]  /*dd10*/  HMMA.16816.F32 R104, R164.reuse, R26, R104 ;  /* 0x0000001aa468723c */ /* 0x040ff00000001868 */
[C---:B------:R-:W-:Y:S08]  /*dd20*/  HMMA.16816.F32 R108, R164.reuse, R28, R108 ;  /* 0x0000001ca46c723c */ /* 0x040ff0000000186c */
[C---:B------:R-:W-:Y:S08]  /*dd30*/  HMMA.16816.F32 R112, R164.reuse, R30, R112 ;  /* 0x0000001ea470723c */ /* 0x040ff00000001870 */
[C---:B--2---:R-:W-:Y:S08]  /*dd40*/  HMMA.16816.F32 R116, R164.reuse, R8, R116 ;  /* 0x00000008a474723c */ /* 0x044ff00000001874 */
[C---:B------:R-:W-:Y:S08]  /*dd50*/  HMMA.16816.F32 R120, R164.reuse, R10, R120 ;  /* 0x0000000aa478723c */ /* 0x040ff00000001878 */
[C---:B---3--:R-:W-:Y:S08]  /*dd60*/  HMMA.16816.F32 R124, R164.reuse, R12, R124 ;  /* 0x0000000ca47c723c */ /* 0x048ff0000000187c */
[----:B------:R-:W-:Y:S07]  /*dd70*/  HMMA.16816.F32 R128, R164, R14, R128 ;  /* 0x0000000ea480723c */ /* 0x000fee0000001880 */
[----:B------:R-:W-:Y:S01]  /*dd80*/  IADD3 R164, P0, R182, -0x80, RZ ;  /* 0xffffff80b6a47810 */ /* 0x000fe20007f1e0ff */
[----:B------:R-:W-:Y:S04]  /*dd90*/  IMAD.MOV.U32 R165, RZ, RZ, R0 ;  /* 0x000000ffffa57224 */ /* 0x000fe800078e0000 */
[----:B------:R-:W-:Y:S01]  /*dda0*/  IADD3.X R167, R183, -0x1, RZ, P0, !PT ;  /* 0xffffffffb7a77810 */ /* 0x000fe200007fe4ff */
[----:B----45:R-:W-:-:S05]  /*ddb0*/  @P5 BRA `(.L_x_1610) ;  /* 0xffffa75000005947 */ /* 0x030fca000383ffff */
.L_x_1609:
        /* <DEDUP_REMOVED lines=397> */
.L_x_1614:
[----:B--234-:R-:W-:Y:S05]  /*f690*/  BSYNC B0 ;  /* 0x0000000000007941 */ /* 0x01cfea0003800000 */
.L_x_1613:
        /* <DEDUP_REMOVED lines=40> */
.L_x_1616:
[----:B------:R-:W-:Y:S05]  /*f920*/  BSYNC B0 ;  /* 0x0000000000007941 */ /* 0x000fea0003800000 */
.L_x_1615:
        /* <DEDUP_REMOVED lines=22> */
.L_x_1618:
[----:B------:R-:W-:Y:S05]  /*fa90*/  BSYNC B0 ;  /* 0x0000000000007941 */ /* 0x000fea0003800000 */
.L_x_1617:
        /* <DEDUP_REMOVED lines=22> */
.L_x_1620:
[----:B------:R-:W-:Y:S05]  /*fc00*/  BSYNC B0 ;  /* 0x0000000000007941 */ /* 0x000fea0003800000 */
.L_x_1619:
        /* <DEDUP_REMOVED lines=22> */
.L_x_1587:
        /* <DEDUP_REMOVED lines=82> */
.L_x_1622:
[----:B------:R-:W-:Y:S05]  /*10290*/  BSYNC B0 ;  /* 0x0000000000007941 */ /* 0x000fea0003800000 */
.L_x_1621:
        /* <DEDUP_REMOVED lines=22> */
.L_x_1624:
[----:B------:R-:W-:Y:S05]  /*10400*/  BSYNC B0 ;  /* 0x0000000000007941 */ /* 0x000fea0003800000 */
.L_x_1623:
        /* <DEDUP_REMOVED lines=22> */
.L_x_1626:
[----:B------:R-:W-:Y:S05]  /*10570*/  BSYNC B0 ;  /* 0x0000000000007941 */ /* 0x000fea0003800000 */
.L_x_1625:
        /* <DEDUP_REMOVED lines=21> */
.L_x_1628:
[----:B------:R-:W-:Y:S05]  /*106d0*/  BSYNC B0 ;  /* 0x0000000000007941 */ /* 0x000fea0003800000 */
.L_x_1627:
        /* <DEDUP_REMOVED lines=35> */
.L_x_1629:
        /* <DEDUP_REMOVED lines=15> */
.L_x_2057:


//--------------------- .text._ZN5flash16flash_fwd_kernelI23Flash_fwd_kernel_traitsILi256ELi128ELi64ELi8ELb0ELb0EN7cutlass6half_tE19Flash_kernel_traitsILi256ELi128ELi64ELi8ES3_EELb0ELb0ELb0ELb1ELb0ELb0ELb1ELb0EEEvNS_16Flash_fwd_paramsE --------------------------
	.section	.text._ZN5flash16flash_fwd_kernelI23Flash_fwd_kernel_traitsILi256ELi128ELi64ELi8ELb0ELb0EN7cutlass6half_tE19Flash_kernel_traitsILi256ELi128ELi64ELi8ES3_EELb0ELb0ELb0ELb1ELb0ELb0ELb1ELb0EEEvNS_16Flash_fwd_paramsE,"ax",@progbits
	.sectioninfo	@"SHI_REGISTERS=255"
	.align	128
        .global         _ZN5flash16flash_fwd_kernelI23Flash_fwd_kernel_traitsILi256ELi128ELi64ELi8ELb0ELb0EN7cutlass6half_tE19Flash_kernel_traitsILi256ELi128ELi64ELi8ES3_EELb0ELb0ELb0ELb1ELb0ELb0ELb1ELb0EEEvNS_16Flash_fwd_paramsE
        .type           _ZN5flash16flash_fwd_kernelI23Flash_fwd_kernel_traitsILi256ELi128ELi64ELi8ELb0ELb0EN7cutlass6half_tE19Flash_kernel_traitsILi256ELi128ELi64ELi8ES3_EELb0ELb0ELb0ELb1ELb0ELb0ELb1ELb0EEEvNS_16Flash_fwd_paramsE,@function
        .size           _ZN5flash16flash_fwd_kernelI23Flash_fwd_kernel_traitsILi256ELi128ELi64ELi8ELb0ELb0EN7cutlass6half_tE19Flash_kernel_traitsILi256ELi128ELi64ELi8ES3_EELb0ELb0ELb0ELb1ELb0ELb0ELb1ELb0EEEvNS_16Flash_fwd_paramsE,(.L_x_2058 - _ZN5flash16flash_fwd_kernelI23Flash_fwd_kernel_traitsILi256ELi128ELi64ELi8ELb0ELb0EN7cutlass6half_tE19Flash_kernel_traitsILi256ELi128ELi64ELi8ES3_EELb0ELb0ELb0ELb1ELb0ELb0ELb1ELb0EEEvNS_16Flash_fwd_paramsE)
        .other          _ZN5flash16flash_fwd_kernelI23Flash_fwd_kernel_traitsILi256ELi128ELi64ELi8ELb0ELb0EN7cutlass6half_tE19Flash_kernel_traitsILi256ELi128ELi64ELi8ES3_EELb0ELb0ELb0ELb1ELb0ELb0ELb1ELb0EEEvNS_16Flash_fwd_paramsE,@"STO_CUDA_ENTRY STV_DEFAULT"
_ZN5flash16flash_fwd_kernelI23Flash_fwd_kernel_traitsILi256ELi128ELi64ELi8ELb0ELb0EN7cutlass6half_tE19Flash_kernel_traitsILi256ELi128ELi64ELi8ES3_EELb0ELb0ELb0ELb1ELb0ELb0ELb1ELb0EEEvNS_16Flash_fwd_paramsE:
.text._ZN5flash16flash_fwd_kernelI23Flash_fwd_kernel_traitsILi256ELi128ELi64ELi8ELb0ELb0EN7cutlass6half_tE19Flash_kernel_traitsILi256ELi128ELi64ELi8ES3_EELb0ELb0ELb0ELb1ELb0ELb0ELb1ELb0EEEvNS_16Flash_fwd_paramsE:
        /* <DEDUP_REMOVED lines=57> */
.L_x_1630:
[----:B-1----:R-:W-:Y:S02]  /*0390*/  ULDC UR8, c[0x0][0x218] ;  /* 0x0000860000087ab9 */ /* 0x002fe40000000800 */
.L_x_1631:
        /* <DEDUP_REMOVED lines=62> */
.L_x_1633:
        /* <DEDUP_REMOVED lines=50> */
.L_x_1634:
        /* <DEDUP_REMOVED lines=28> */
[----:B------:R-:W-:Y:S01]  /*0c60*/  LEA.HI R9, R12, R98, RZ, 0x6 ;  /* 0x000000620c097211 */ /* 0x000fe200078f30ff */
[----:B------:R-:W-:Y:S01]  /*0c70*/  IMAD.WIDE.U32 R4, R246, c[0x0][0x198], R152 ;  /* 0x00006600f6047a25 */ /* 0x000fe200078e0098 */
[----:B------:R-:W-:Y:S01]  /*0c80*/  LOP3.LUT R10, R3, R2, RZ, 0x3c, !PT ;  /* 0x00000002030a7212 */ /* 0x000fe200078e3cff */
[----:B------:R2:W-:Y:S01]  /*0c90*/  STL.64 [R1+0x18], R152 ;  /* 0x0000189801007387 */ /* 0x0005e20000100a00 */
[----:B------:R-:W-:Y:S01]  /*0ca0*/  IADD3 R2, P0, R152, UR8, RZ ;  /* 0x0000000898027c10 */ /* 0x000fe2000ff1e0ff */
[----:B------:R-:W-:Y:S01]  /*0cb0*/  IMAD.IADD R0, R6, 0x1, -R0 ;  /* 0x0000000106007824 */ /* 0x000fe200078e0a00 */
[----:B------:R-:W-:Y:S01]  /*0cc0*/  ULDC.64 UR8, c[0x0][0x1b0] ;  /* 0x00006c0000087ab9 */ /* 0x000fe20000000a00 */
        /* <DEDUP_REMOVED lines=8> */
[----:B------:R-:W-:Y:S01]  /*0d50*/  UIMAD UR8, UR26, UR8, URZ ;  /* 0x000000081a0872a4 */ /* 0x000fe2000f8e023f */
[----:B------:R-:W-:Y:S01]  /*0d60*/  LOP3.LUT R10, R10, 0xfffffe00, R9, 0xf8, !PT ;  /* 0xfffffe000a0a7812 */ /* 0x000fe200078ef809 */
[----:B------:R-:W-:Y:S01]  /*0d70*/  IMAD.SHL.U32 R0, R0, 0x40, RZ ;  /* 0x0000004000007824 */ /* 0x000fe200078e00ff */
[----:B------:R-:W-:Y:S01]  /*0d80*/  IADD3.X R9, R5, UR10, R6, P0, !PT ;  /* 0x0000000a05097c10 */ /* 0x000fe200087fe406 */
[----:B------:R-:W-:Y:S01]  /*0d90*/  IMAD.SHL.U32 R6, R21, 0x8, RZ ;  /* 0x0000000815067824 */ /* 0x000fe200078e00ff */
[----:B------:R-:W-:Y:S01]  /*0da0*/  UIMAD UR9, UR5, UR9, UR8 ;  /* 0x00000009050972a4 */ /* 0x000fe2000f8e0208 */
[----:B------:R-:W-:Y:S01]  /*0db0*/  IMAD.WIDE.U32 R2, R246, c[0x0][0x1a0], R152 ;  /* 0x00006800f6027a25 */ /* 0x000fe200078e0098 */
[----:B------:R-:W-:Y:S01]  /*0dc0*/  LOP3.LUT R0, R0, 0x1c0, RZ, 0xc0, !PT ;  /* 0x000001c000007812 */ /* 0x000fe200078ec0ff */
[----:B------:R-:W-:Y:S01]  /*0dd0*/  UIMAD UR8, UR5, UR7, UR6 ;  /* 0x00000007050872a4 */ /* 0x000fe2000f8e0206 */
[----:B------:R-:W-:Y:S01]  /*0de0*/  IADD3 R149, R152, 0x40, RZ ;  /* 0x0000004098957810 */ /* 0x000fe20007ffe0ff */
[----:B------:R-:W-:Y:S01]  /*0df0*/  IMAD R4, R246, c[0x0][0x1a4], R4 ;  /* 0x00006900f6047a24 */ /* 0x000fe200078e0204 */
[----:B------:R-:W-:Y:S01]  /*0e00*/  LOP3.LUT R6, R0, 0x8, R6, 0xf8, !PT ;  /* 0x0000000800067812 */ /* 0x000fe200078ef806 */
[----:B------:R-:W-:Y:S01]  /*0e10*/  IMAD.U32 R5, RZ, RZ, UR5 ;  /* 0x00000005ff057e24 */ /* 0x000fe2000f8e00ff */
[----:B------:R-:W-:Y:S01]  /*0e20*/  IADD3 R2, P0, R2, UR14, RZ ;  /* 0x0000000e02027c10 */ /* 0x000fe2000ff1e0ff */
[----:B------:R-:W-:Y:S01]  /*0e30*/  UIADD3 UR24, -UR21, UR17, URZ ;  /* 0x0000001115187290 */ /* 0x000fe2000fffe13f */
[----:B------:R-:W-:Y:S01]  /*0e40*/  SHF.R.U32.HI R0, RZ, 0x3, R0 ;  /* 0x00000003ff007819 */ /* 0x000fe20000011600 */
[----:B------:R-:W-:Y:S01]  /*0e50*/  ULDC.64 UR6, c[0x0][0x1a8] ;  /* 0x00006a0000067ab9 */ /* 0x000fe20000000a00 */
[----:B------:R-:W-:Y:S01]  /*0e60*/  IADD3.X R3, R3, UR11, R4, P0, !PT ;  /* 0x0000000b03037c10 */ /* 0x000fe200087fe404 */
[----:B------:R-:W-:Y:S01]  /*0e70*/  UIMAD UR6, UR23, UR6, URZ ;  /* 0x00000006170672a4 */ /* 0x000fe2000f8e023f */
[----:B------:R-:W-:Y:S01]  /*0e80*/  LOP3.LUT R6, R6, R0, RZ, 0x3c, !PT ;  /* 0x0000000006067212 */ /* 0x000fe200078e3cff */
[----:B------:R-:W-:Y:S01]  /*0e90*/  IMAD.U32 R0, RZ, RZ, UR5 ;  /* 0x00000005ff007e24 */ /* 0x000fe2000f8e00ff */
[C---:B------:R-:W-:Y:S01]  /*0ea0*/  IADD3 R148, R152.reuse, 0x80, RZ ;  /* 0x0000008098947810 */ /* 0x040fe20007ffe0ff */
[----:B------:R-:W-:Y:S01]  /*0eb0*/  IMAD.WIDE.U32 R26, R5, c[0x0][0x1b8], R2 ;  /* 0x00006e00051a7a25 */ /* 0x000fe200078e0002 */
[----:B------:R-:W-:Y:S01]  /*0ec0*/  IADD3 R147, R152, 0xc0, RZ ;  /* 0x000000c098937810 */ /* 0x000fe20007ffe0ff */
[----:B------:R-:W-:Y:S01]  /*0ed0*/  UIMAD UR7, UR22, UR7, UR6 ;  /* 0x00000007160772a4 */ /* 0x000fe2000f8e0206 */
[----:B------:R-:W-:Y:S01]  /*0ee0*/  ISETP.GE.AND P0, PT, R246, UR24, PT ;  /* 0x00000018f6007c0c */ /* 0x000fe2000bf06270 */
[----:B------:R-:W-:Y:S01]  /*0ef0*/  IMAD.WIDE.U32 R28, R0, c[0x0][0x1b0], R8 ;  /* 0x00006c00001c7a25 */ /* 0x000fe200078e0008 */
[----:B------:R-:W-:-:S02]  /*0f00*/  IADD3 R25, R27, UR8, RZ ;  /* 0x000000081b197c10 */ /* 0x000fc4000fffe0ff */
[----:B------:R-:W-:Y:S01]  /*0f10*/  LEA.HI R22, R12, R98, RZ, 0x5 ;  /* 0x000000620c167211 */ /* 0x000fe200078f28ff */
[----:B------:R-:W-:Y:S01]  /*0f20*/  IMAD.SHL.U32 R4, R11, 0x40, RZ ;  /* 0x000000400b047824 */ /* 0x000fe200078e00ff */
[----:B------:R2:W-:Y:S01]  /*0f30*/  STL.64 [R1+0x10], R28 ;  /* 0x0000101c01007387 */ /* 0x0005e20000100a00 */
[----:B------:R-:W-:Y:S01]  /*0f40*/  IADD3 R31, R29, UR9, RZ ;  /* 0x000000091d1f7c10 */ /* 0x000fe2000fffe0ff */
[----:B------:R-:W-:Y:S01]  /*0f50*/  IMAD.MOV.U32 R3, RZ, RZ, 0x10 ;  /* 0x00000010ff037424 */ /* 0x000fe200078e00ff */
[----:B------:R-:W-:Y:S01]  /*0f60*/  IADD3 R11, R19, UR7, RZ ;  /* 0x00000007130b7c10 */ /* 0x000fe2000fffe0ff */
[----:B------:R2:W-:Y:S01]  /*0f70*/  STL.64 [R1+0x20], R26 ;  /* 0x0000201a01007387 */ /* 0x0005e20000100a00 */
[----:B------:R-:W-:Y:S01]  /*0f80*/  IMAD.U32 R8, RZ, RZ, UR15 ;  /* 0x0000000fff087e24 */ /* 0x000fe2000f8e00ff */
[----:B------:R-:W-:Y:S01]  /*0f90*/  LOP3.LUT R4, R6, 0xfffffe00, R4, 0xf8, !PT ;  /* 0xfffffe0006047812 */ /* 0x000fe200078ef804 */
[----:B------:R-:W-:Y:S01]  /*0fa0*/  IMAD.SHL.U32 R231, R10, 0x2, RZ ;  /* 0x000000020ae77824 */ /* 0x000fe200078e00ff */
[----:B------:R2:W-:Y:S01]  /*0fb0*/  STL [R1+0x30], R149 ;  /* 0x0000309501007387 */ /* 0x0005e20000100800 */
[----:B------:R-:W-:Y:S01]  /*0fc0*/  SHF.R.S32.HI R97, RZ, 0x5, R22 ;  /* 0x00000005ff617819 */ /* 0x000fe20000011416 */
[----:B------:R-:W-:Y:S01]  /*0fd0*/  IMAD.WIDE R8, R8, 0x80, R246 ;  /* 0x0000008008087825 */ /* 0x000fe200078e02f6 */
[----:B------:R-:W-:Y:S01]  /*0fe0*/  SEL R3, R3, 0xfffffff0, !P1 ;  /* 0xfffffff003037807 */ /* 0x000fe20004800000 */
        /* <DEDUP_REMOVED lines=44> */
.L_x_1636:
[----:B------:R-:W-:Y:S05]  /*12b0*/  BSYNC B0 ;  /* 0x0000000000007941 */ /* 0x000fea0003800000 */
.L_x_1635:
        /* <DEDUP_REMOVED lines=45> */
.L_x_1638:
[----:B------:R-:W-:Y:S05]  /*1590*/  BSYNC B0 ;  /* 0x0000000000007941 */ /* 0x000fea0003800000 */
.L_x_1637:
        /* <DEDUP_REMOVED lines=45> */
.L_x_1640:
[----:B------:R-:W-:Y:S05]  /*1870*/  BSYNC B0 ;  /* 0x0000000000007941 */ /* 0x000fea0003800000 */
.L_x_1639:
        /* <DEDUP_REMOVED lines=48> */
.L_x_1642:
[----:B------:R-:W-:Y:S05]  /*1b80*/  BSYNC B0 ;  /* 0x0000000000007941 */ /* 0x000fea0003800000 */
.L_x_1641:
        /* <DEDUP_REMOVED lines=48> */
.L_x_1644:
[----:B------:R-:W-:Y:S05]  /*1e90*/  BSYNC B0 ;  /* 0x0000000000007941 */ /* 0x000fea0003800000 */
.L_x_1643:
        /* <DEDUP_REMOVED lines=42> */
.L_x_1646:
[----:B------:R-:W-:Y:S05]  /*2140*/  BSYNC B0 ;  /* 0x0000000000007941 */ /* 0x000fea0003800000 */
.L_x_1645:
        /* <DEDUP_REMOVED lines=15> */
[----:B------:R-:W5:Y:S01]  /*2240*/  @P0 MUFU.RCP R5, c[0x0][0x238] ;  /* 0x00008e0000050b08 */ /* 0x000f620000001000 */
[----:B------:R-:W-:Y:S01]  /*2250*/  ISETP.GE.AND P1, PT, R246, UR27, PT ;  /* 0x0000001bf6007c0c */ /* 0x000fe2000bf26270 */
[----:B------:R-:W-:-:S03]  /*2260*/  ULDC.64 UR6, c[0x0][0x1a0] ;  /* 0x0000680000067ab9 */ /* 0x000fc60000000a00 */
[----:B------:R-:W-:-:S05]  /*2270*/  IMAD.U32 R7, RZ, RZ, UR9 ;  /* 0x00000009ff077e24 */ /* 0x000fca000f8e00ff */
[----:B------:R1:W5:Y:S01]  /*2280*/  @P0 LDG.E R2, [R6.64] ;  /* 0x0000001206020981 */ /* 0x000362000c1e1900 */
[----:B------:R-:W-:Y:S01]  /*2290*/  UIMAD.WIDE.U32 UR22, UR28, UR6, URZ ;  /* 0x000000061c1672a5 */ /* 0x000fe2000f8e003f */
[----:B------:R-:W-:Y:S01]  /*22a0*/  BSSY B0, `(.L_x_1647) ;  /* 0x0000034000007945 */ /* 0x000fe20003800000 */
[----:B------:R-:W-:Y:S01]  /*22b0*/  UIMAD UR6, UR31, UR6, URZ ;  /* 0x000000061f0672a4 */ /* 0x000fe2000f8e023f */
[----:B------:R-:W-:Y:S03]  /*22c0*/  BAR.SYNC.DEFER_BLOCKING 0x0 ;  /* 0x0000000000007b1d */ /* 0x000fe60000010000 */
[----:B------:R-:W-:-:S03]  /*22d0*/  UIMAD UR6, UR28, UR7, UR6 ;  /* 0x000000071c0672a4 */ /* 0x000fc6000f8e0206 */
[----:B------:R-:W-:Y:S02]  /*22e0*/  UMOV UR4, URZ ;  /* 0x0000003f00047c82 */ /* 0x000fe40008000000 */
[----:B------:R-:W-:Y:S01]  /*22f0*/  UIADD3 UR6, UR23, UR6, URZ ;  /* 0x0000000617067290 */ /* 0x000fe2000fffe03f */
[----:B-1----:R-:W-:Y:S01]  /*2300*/  MOV R6, UR22 ;  /* 0x0000001600067c02 */ /* 0x002fe20008000f00 */
[----:B------:R-:W-:Y:S01]  /*2310*/  IMAD.U32 R7, RZ, RZ, UR23 ;  /* 0x00000017ff077e24 */ /* 0x000fe2000f8e00ff */
[----:B------:R1:W-:Y:S04]  /*2320*/  @P1 STS.128 [R231+0x18000], RZ ;  /* 0x018000ffe7001388 */ /* 0x0003e80000000c00 */
[----:B------:R1:W-:Y:S04]  /*2330*/  @P1 STS.128 [R231+0x1a000], RZ ;  /* 0x01a000ffe7001388 */ /* 0x0003e80000000c00 */
[----:B------:R1:W-:Y:S04]  /*2340*/  @P1 STS.128 [R231+0x1c000], RZ ;  /* 0x01c000ffe7001388 */ /* 0x0003e80000000c00 */
[----:B------:R1:W-:Y:S01]  /*2350*/  @P1 STS.128 [R231+0x1e000], RZ ;  /* 0x01e000ffe7001388 */ /* 0x0003e20000000c00 */
[----:B-----5:R-:W-:Y:S01]  /*2360*/  @P0 FMUL.FTZ R2, R2, R5 ;  /* 0x0000000502020220 */ /* 0x020fe20000410000 */
[----:B------:R-:W-:-:S03]  /*2370*/  MOV R5, UR6 ;  /* 0x0000000600057c02 */ /* 0x000fc60008000f00 */
[----:B------:R5:W2:Y:S02]  /*2380*/  @P0 R2UR UR8, R2 ;  /* 0x00000000020803c2 */ /* 0x000aa400000e0000 */
[----:B-----5:R-:W-:Y:S01]  /*2390*/  LEA R2, P0, R6, R26, 0x6 ;  /* 0x0000001a06027211 */ /* 0x020fe200078030ff */
[----:B--2---:R-:W-:-:S03]  /*23a0*/  @UP1 UMOV UR4, UR8 ;  /* 0x0000000800041c82 */ /* 0x004fc60008000000 */
[----:B------:R-:W-:Y:S01]  /*23b0*/  LEA.HI.X R5, R6, R25, R5, 0x6, P0 ;  /* 0x0000001906057211 */ /* 0x000fe200000f3405 */
[----:B------:R-:W-:Y:S05]  /*23c0*/  @P1 BRA `(.L_x_1648) ;  /* 0x0000021000001947 */ /* 0x000fea0003800000 */
[----:B-1----:R-:W-:Y:S02]  /*23d0*/  ISETP.GE.AND P5, PT, R152, c[0x0][0x220], PT ;  /* 0x0000880098007a0c */ /* 0x002fe40003fa6270 */
[----:B------:R-:W-:Y:S02]  /*23e0*/  ISETP.GE.AND P4, PT, R149, c[0x0][0x220], PT ;  /* 0x0000880095007a0c */ /* 0x000fe40003f86270 */
        /* <DEDUP_REMOVED lines=31> */
.L_x_1648:
[----:B-1----:R-:W-:Y:S05]  /*25e0*/  BSYNC B0 ;  /* 0x0000000000007941 */ /* 0x002fea0003800000 */
.L_x_1647:
        /* <DEDUP_REMOVED lines=13> */
[----:B----4-:R-:W-:Y:S01]  /*26c0*/  IMAD R8, R23, c[0x0][0x1a4], RZ ;  /* 0x0000690017087a24 */ /* 0x010fe200078e02ff */
        /* <DEDUP_REMOVED lines=32> */
.L_x_1650:
[----:B------:R-:W-:Y:S05]  /*28d0*/  BSYNC B0 ;  /* 0x0000000000007941 */ /* 0x000fea0003800000 */
.L_x_1649:
        /* <DEDUP_REMOVED lines=14> */
[----:B--2-4-:R-:W-:Y:S01]  /*29c0*/  LDSM.16.M88.4 R8, [R211] ;  /* 0x00000000d308783b */ /* 0x014fe20000000200 */
[----:B------:R-:W-:Y:S01]  /*29d0*/  IMAD R214, R0, 0x2, R211 ;  /* 0x0000000200d67824 */ /* 0x000fe200078e02d3 */
[----:B------:R-:W-:Y:S01]  /*29e0*/  IADD3 R2, R204, 0x10000, RZ ;  /* 0x00010000cc027810 */ /* 0x000fe20007ffe0ff */
[----:B------:R-:W-:Y:S01]  /*29f0*/  IMAD R213, R0, 0x2, R212 ;  /* 0x0000000200d57824 */ /* 0x000fe200078e02d4 */
[----:B------:R-:W2:Y:S01]  /*2a00*/  LDSM.16.M88.4 R12, [R204+0x10000] ;  /* 0x01000000cc0c783b */ /* 0x000ea20000000200 */
        /* <DEDUP_REMOVED lines=32> */
[----:B--2---:R-:W-:Y:S01]  /*2c10*/  HMMA.16816.F32 R32, R8, R12, RZ ;  /* 0x0000000c0820723c */ /* 0x004fe200000018ff */
[----:B------:R-:W-:Y:S01]  /*2c20*/  LDSM.16.M88.4 R84, [R210+0x11000] ;  /* 0x01100000d254783b */ /* 0x000fe20000000200 */
[----:B------:R-:W-:-:S02]  /*2c30*/  IADD3 R6, R6, UR21, RZ ;  /* 0x0000001506067c10 */ /* 0x000fc4000fffe0ff */
[C---:B------:R-:W-:Y:S01]  /*2c40*/  IADD3 R219, R215.reuse, 0x6000, RZ ;  /* 0x00006000d7db7810 */ /* 0x040fe20007ffe0ff */
[----:B------:R-:W-:Y:S01]  /*2c50*/  LDSM.16.M88.4 R76, [R210+0x11800] ;  /* 0x01180000d24c783b */ /* 0x000fe20000000200 */
[----:B------:R-:W-:Y:S02]  /*2c60*/  IADD3 R2, R2, -UR17, R6 ;  /* 0x8000001102027c10 */ /* 0x000fe4000fffe006 */
[----:B------:R-:W-:Y:S01]  /*2c70*/  HMMA.16816.F32 R36, R8, R14, RZ ;  /* 0x0000000e0824723c */ /* 0x000fe200000018ff */
[----:B------:R-:W2:Y:S01]  /*2c80*/  LDSM.16.M88.4 R12, [R212] ;  /* 0x00000000d40c783b */ /* 0x000ea20000000200 */
        /* <DEDUP_REMOVED lines=86> */
[----:B------:R-:W-:Y:S07]  /*31f0*/  LDSM.16.M88.4 R52, [R204+0x14800] ;  /* 0x01480000cc34783b */ /* 0x000fee0000000200 */
[----:B------:R-:W-:Y:S01]  /*3200*/  HMMA.16816.F32 R16, R16, R86, R48 ;  /* 0x000000561010723c */ /* 0x000fe20000001830 */
[----:B------:R-:W5:Y:S07]  /*3210*/  LDSM.16.M88.4 R48, [R204+0x15000] ;  /* 0x01500000cc30783b */ /* 0x000f6e0000000200 */
        /* <DEDUP_REMOVED lines=46> */
[----:B------:R-:W-:-:S02]  /*3500*/  IADD3 R114, R80, 0x38, RZ ;  /* 0x0000003850727810 */ /* 0x000fc40007ffe0ff */
[----:B------:R-:W-:Y:S02]  /*3510*/  IABS R5, R5 ;  /* 0x0000000500057213 */ /* 0x000fe40000000000 */
[----:B------:R-:W-:Y:S02]  /*3520*/  ISETP.GE.AND P2, PT, R80, UR16, PT ;  /* 0x0000001050007c0c */ /* 0x000fe4000bf46270 */
[----:B------:R-:W-:Y:S01]  /*3530*/  ISETP.GE.AND P1, PT, R132, UR16, PT ;  /* 0x0000001084007c0c */ /* 0x000fe2000bf26270 */
[----:B------:R-:W-:Y:S01]  /*3540*/  HMMA.16816.F32 R44, R8, R32, R40 ;  /* 0x00000020082c723c */ /* 0x000fe20000001828 */
[----:B------:R-:W-:Y:S02]  /*3550*/  ISETP.GE.AND P0, PT, R131, UR16, PT ;  /* 0x0000001083007c0c */ /* 0x000fe4000bf06270 */
[----:B------:R-:W-:Y:S02]  /*3560*/  ISETP.GE.AND P6, PT, R129, UR16, PT ;  /* 0x0000001081007c0c */ /* 0x000fe4000bfc6270 */
[----:B------:R-:W-:Y:S01]  /*3570*/  ISETP.GE.AND P5, PT, R126, UR16, PT ;  /* 0x000000107e007c0c */ /* 0x000fe2000bfa6270 */
[----:B-1----:R-:W-:-:S02]  /*3580*/  IMAD.MOV.U32 R6, RZ, RZ, R5 ;  /* 0x000000ffff067224 */ /* 0x002fc400078e0005 */
[C---:B------:R-:W-:Y:S01]  /*3590*/  HMMA.16816.F32 R40, R8.reuse, R34, R28 ;  /* 0x000000220828723c */ /* 0x040fe2000000181c */
[----:B------:R-:W-:Y:S01]  /*35a0*/  LDSM.16.M88.4 R32, [R210+0x14800] ;  /* 0x01480000d220783b */ /* 0x000fe20000000200 */
[----:B------:R-:W-:Y:S01]  /*35b0*/  IABS R5, R7 ;  /* 0x0000000700057213 */ /* 0x000fe20000000000 */
[----:B------:R1:W-:Y:S01]  /*35c0*/  I2F R140, R6 ;  /* 0x00000006008c7306 */ /* 0x0003e20000201400 */
[----:B------:R-:W-:Y:S01]  /*35d0*/  IMAD.IADD R7, R2, 0x1, -R121 ;  /* 0x0000000102077824 */ /* 0x000fe200078e0a79 */
[----:B------:R-:W-:Y:S02]  /*35e0*/  ISETP.GE.AND P4, PT, R124, UR16, PT ;  /* 0x000000107c007c0c */ /* 0x000fe4000bf86270 */
[----:B------:R-:W-:Y:S01]  /*35f0*/  ISETP.GE.AND P3, PT, R123, UR16, PT ;  /* 0x000000107b007c0c */ /* 0x000fe2000bf66270 */
[C---:B------:R-:W-:Y:S03]  /*3600*/  HMMA.16816.F32 R36, R8.reuse, R52, R36 ;  /* 0x000000340824723c */ /* 0x040fe60000001824 */
[----:B------:R3:W-:Y:S05]  /*3610*/  I2F R139, R5 ;  /* 0x00000005008b7306 */ /* 0x0007ea0000201400 */
[----:B------:R-:W-:Y:S01]  /*3620*/  HMMA.16816.F32 R60, R8, R54, R60 ;  /* 0x00000036083c723c */ /* 0x000fe2000000183c */
[----:B------:R-:W5:Y:S01]  /*3630*/  LDSM.16.M88.4 R52, [R215+0x5000] ;  /* 0x00500000d734783b */ /* 0x000f620000000200 */
[----:B-1----:R-:W-:-:S03]  /*3640*/  IMAD.IADD R6, R2, 0x1, -R124 ;  /* 0x0000000102067824 */ /* 0x002fc600078e0a7c */
[----:B------:R-:W-:Y:S03]  /*3650*/  LDSM.16.M88.4 R8, [R214+0x8000] ;  /* 0x00800000d608783b */ /* 0x000fe60000000200 */
[----:B--2---:R-:W-:Y:S01]  /*3660*/  HMMA.16816.F32 R28, R12, R24, R20 ;  /* 0x000000180c1c723c */ /* 0x004fe20000001814 */
[----:B------:R-:W-:Y:S01]  /*3670*/  LDSM.16.M88.4 R20, [R210+0x14000] ;  /* 0x01400000d214783b */ /* 0x000fe20000000200 */
[----:B------:R-:W-:Y:S01]  /*3680*/  IABS R6, R6 ;  /* 0x0000000600067213 */ /* 0x000fe20000000000 */
[----:B---3--:R-:W-:-:S03]  /*3690*/  IMAD.IADD R5, R2, 0x1, -R123 ;  /* 0x0000000102057824 */ /* 0x008fc600078e0a7b */
[----:B------:R1:W-:Y:S02]  /*36a0*/  I2F R138, R6 ;  /* 0x00000006008a7306 */ /* 0x0003e40000201400 */
[----:B------:R-:W-:Y:S01]  /*36b0*/  HMMA.16816.F32 R24, R12, R26, R16 ;  /* 0x0000001a0c18723c */ /* 0x000fe20000001810 */
[----:B------:R-:W2:Y:S01]  /*36c0*/  LDSM.16.M88.4 R16, [R215+0x5800] ;  /* 0x00580000d710783b */ /* 0x000ea20000000200 */
[----:B------:R-:W-:-:S06]  /*36d0*/  IABS R5, R5 ;  /* 0x0000000500057213 */ /* 0x000fcc0000000000 */
[----:B----4-:R-:W-:Y:S01]  /*36e0*/  HMMA.16816.F32 R36, R12, R68, R36 ;  /* 0x000000440c24723c */ /* 0x010fe20000001824 */
[----:B-1----:R-:W-:Y:S01]  /*36f0*/  IMAD.MOV.U32 R6, RZ, RZ, R5 ;  /* 0x000000ffff067224 */ /* 0x002fe200078e0005 */
[----:B------:R-:W-:-:S06]  /*3700*/  IABS R5, R7 ;  /* 0x0000000700057213 */ /* 0x000fcc0000000000 */
[C---:B------:R-:W-:Y:S01]  /*3710*/  HMMA.16816.F32 R68, R12.reuse, R70, R60 ;  /* 0x000000460c44723c */ /* 0x040fe2000000183c */
[C---:B------:R-:W-:Y:S01]  /*3720*/  IMAD.IADD R7, R2.reuse, 0x1, -R120 ;  /* 0x0000000102077824 */ /* 0x040fe200078e0a78 */
[----:B------:R1:W-:Y:S06]  /*3730*/  I2F R137, R6 ;  /* 0x0000000600897306 */ /* 0x0003ec0000201400 */
[C---:B-----5:R-:W-:Y:S08]  /*3740*/  HMMA.16816.F32 R72, R12.reuse, R54, R48 ;  /* 0x000000360c48723c */ /* 0x060ff00000001830 */
[----:B------:R-:W-:Y:S01]  /*3750*/  HMMA.16816.F32 R64, R12, R52, R56 ;  /* 0x000000340c40723c */ /* 0x000fe20000001838 */
[----:B------:R-:W3:Y:S01]  /*3760*/  LDSM.16.M88.4 R56, [R210+0x15000] ;  /* 0x01500000d238783b */ /* 0x000ee20000000200 */
[----:B-1----:R-:W-:Y:S01]  /*3770*/  IMAD.MOV.U32 R6, RZ, RZ, R5 ;  /* 0x000000ffff067224 */ /* 0x002fe200078e0005 */
[----:B------:R-:W-:Y:S01]  /*3780*/  IABS R5, R7 ;  /* 0x0000000700057213 */ /* 0x000fe20000000000 */
[----:B------:R-:W-:-:S02]  /*3790*/  IMAD.IADD R7, R2, 0x1, -R119 ;  /* 0x0000000102077824 */ /* 0x000fc400078e0a77 */
[----:B------:R1:W-:Y:S02]  /*37a0*/  I2F R136, R6 ;  /* 0x0000000600887306 */ /* 0x0003e40000201400 */
[C---:B--2---:R-:W-:Y:S08]  /*37b0*/  HMMA.16816.F32 R60, R12.reuse, R16, R44 ;  /* 0x000000100c3c723c */ /* 0x044ff0000000182c */
[----:B------:R-:W-:Y:S01]  /*37c0*/  HMMA.16816.F32 R48, R12, R18, R40 ;  /* 0x000000120c30723c */ /* 0x000fe20000001828 */
[----:B------:R-:W2:Y:S04]  /*37d0*/  LDSM.16.M88.4 R12, [R210+0x15800] ;  /* 0x01580000d20c783b */ /* 0x000ea80000000200 */
[----:B------:R-:W-:Y:S01]  /*37e0*/  LDSM.16.M88.4 R16, [R209+0x4000] ;  /* 0x00400000d110783b */ /* 0x000fe20000000200 */
[----:B-1----:R-:W-:Y:S01]  /*37f0*/  IMAD.MOV.U32 R6, RZ, RZ, R5 ;  /* 0x000000ffff067224 */ /* 0x002fe200078e0005 */
[----:B------:R-:W-:Y:S01]  /*3800*/  IABS R5, R7 ;  /* 0x0000000700057213 */ /* 0x000fe20000000000 */
[----:B------:R-:W-:Y:S01]  /*3810*/  HMMA.16816.F32 R44, R8, R22, R24 ;  /* 0x00000016082c723c */ /* 0x000fe20000001818 */
[----:B------:R-:W1:Y:S01]  /*3820*/  LDSM.16.M88.4 R24, [R213+0x8000] ;  /* 0x00800000d518783b */ /* 0x000e620000000200 */
[----:B------:R4:W-:Y:S01]  /*3830*/  I2F R135, R6 ;  /* 0x0000000600877306 */ /* 0x0009e20000201400 */
[----:B------:R-:W-:-:S05]  /*3840*/  IMAD.IADD R7, R2, 0x1, -R116 ;  /* 0x0000000102077824 */ /* 0x000fca00078e0a74 */
[C---:B------:R-:W-:Y:S01]  /*3850*/  HMMA.16816.F32 R52, R8.reuse, R20, R28 ;  /* 0x000000140834723c */ /* 0x040fe2000000181c */
[----:B------:R-:W5:Y:S01]  /*3860*/  LDSM.16.M88.4 R28, [R209+0x4800] ;  /* 0x00480000d11c783b */ /* 0x000f620000000200 */
[----:B------:R3:W-:Y:S03]  /*3870*/  I2F R134, R5 ;  /* 0x0000000500867306 */ /* 0x0007e60000201400 */
[----:B------:R-:W-:Y:S03]  /*3880*/  LDSM.16.M88.4 R20, [R211+0xc000] ;  /* 0x00c00000d314783b */ /* 0x000fe60000000200 */
[----:B------:R-:W-:Y:S01]  /*3890*/  HMMA.16816.F32 R40, R8, R32, R36 ;  /* 0x000000200828723c */ /* 0x000fe20000001824 */
[----:B----4-:R-:W-:-:S05]  /*38a0*/  IMAD.IADD R6, R2, 0x1, -R118 ;  /* 0x0000000102067824 */ /* 0x010fca00078e0a76 */
[----:B------:R-:W-:Y:S02]  /*38b0*/  IABS R6, R6 ;  /* 0x0000000600067213 */ /* 0x000fe40000000000 */
[C---:B------:R-:W-:Y:S01]  /*38c0*/  HMMA.16816.F32 R36, R8.reuse, R34, R68 ;  /* 0x000000220824723c */ /* 0x040fe20000001844 */
[C---:B---3--:R-:W-:Y:S01]  /*38d0*/  IMAD.IADD R5, R2.reuse, 0x1, -R117 ;  /* 0x0000000102057824 */ /* 0x048fe200078e0a75 */
[----:B------:R3:W-:Y:S04]  /*38e0*/  I2F R133, R6 ;  /* 0x0000000600857306 */ /* 0x0007e80000201400 */
[----:B------:R-:W-:Y:S02]  /*38f0*/  IABS R5, R5 ;  /* 0x0000000500057213 */ /* 0x000fe40000000000 */
[C---:B------:R-:W-:Y:S08]  /*3900*/  HMMA.16816.F32 R64, R8.reuse, R56, R64 ;  /* 0x000000380840723c */ /* 0x040ff00000001840 */
[----:B--2---:R-:W-:Y:S01]  /*3910*/  HMMA.16816.F32 R104, R8, R14, R48 ;  /* 0x0000000e0868723c */ /* 0x004fe20000001830 */
[----:B------:R-:W2:Y:S01]  /*3920*/  LDSM.16.M88.4 R48, [R204+0x16000] ;  /* 0x01600000cc30783b */ /* 0x000ea20000000200 */
[----:B---3--:R-:W-:Y:S01]  /*3930*/  IMAD.MOV.U32 R6, RZ, RZ, R5 ;  /* 0x000000ffff067224 */ /* 0x008fe200078e0005 */
[----:B------:R-:W-:Y:S01]  /*3940*/  IABS R5, R7 ;  /* 0x0000000700057213 */ /* 0x000fe20000000000 */
[----:B------:R-:W-:-:S02]  /*3950*/  IMAD.IADD R7, R2, 0x1, -R115 ;  /* 0x0000000102077824 */ /* 0x000fc400078e0a73 */
[----:B------:R3:W-:Y:S02]  /*3960*/  I2F R130, R6 ;  /* 0x0000000600827306 */ /* 0x0007e40000201400 */
[C---:B------:R-:W-:Y:S01]  /*3970*/  HMMA.16816.F32 R68, R8.reuse, R58, R72 ;  /* 0x0000003a0844723c */ /* 0x040fe20000001848 */
[----:B------:R-:W4:Y:S07]  /*3980*/  LDSM.16.M88.4 R56, [R209+0x5000] ;  /* 0x00500000d138783b */ /* 0x000f2e0000000200 */
[----:B------:R-:W-:Y:S01]  /*3990*/  HMMA.16816.F32 R60, R8, R12, R60 ;  /* 0x0000000c083c723c */ /* 0x000fe2000000183c */
[----:B------:R-:W-:Y:S01]  /*39a0*/  LDSM.16.M88.4 R12, [R214+0xc000] ;  /* 0x00c00000d60c783b */ /* 0x000fe20000000200 */
[----:B---3--:R-:W-:-:S06]  /*39b0*/  IMAD.MOV.U32 R6, RZ, RZ, R5 ;  /* 0x000000ffff067224 */ /* 0x008fcc00078e0005 */
[C---:B-1----:R-:W-:Y:S01]  /*39c0*/  HMMA.16816.F32 R8, R24.reuse, R16, R52 ;  /* 0x000000101808723c */ /* 0x042fe20000001834 */
[----:B------:R-:W-:Y:S01]  /*39d0*/  IABS R5, R7 ;  /* 0x0000000700057213 */ /* 0x000fe20000000000 */
[----:B------:R1:W-:Y:S06]  /*39e0*/  I2F R128, R6 ;  /* 0x0000000600807306 */ /* 0x0003ec0000201400 */
[C---:B------:R-:W-:Y:S01]  /*39f0*/  HMMA.16816.F32 R32, R24.reuse, R18, R44 ;  /* 0x000000121820723c */ /* 0x040fe2000000182c */
[----:B------:R-:W-:Y:S01]  /*3a00*/  LDSM.16.M88.4 R16, [R212+0xc000] ;  /* 0x00c00000d410783b */ /* 0x000fe20000000200 */
[----:B------:R3:W-:Y:S03]  /*3a10*/  I2F R127, R5 ;  /* 0x00000005007f7306 */ /* 0x0007e60000201400 */
[----:B------:R-:W-:Y:S03]  /*3a20*/  LDSM.16.M88.4 R44, [R204+0x16800] ;  /* 0x01680000cc2c783b */ /* 0x000fe60000000200 */
[----:B-----5:R-:W-:Y:S01]  /*3a30*/  HMMA.16816.F32 R52, R24, R28, R40 ;  /* 0x0000001c1834723c */ /* 0x020fe20000001828 */
[----:B------:R-:W5:Y:S01]  /*3a40*/  LDSM.16.M88.4 R40, [R215+0x6000] ;  /* 0x00600000d728783b */ /* 0x000f620000000200 */
[----:B-1----:R-:W-:-:S04]  /*3a50*/  IADD3 R6, R2, -R114, RZ ;  /* 0x8000007202067210 */ /* 0x002fc80007ffe0ff */
[----:B------:R-:W-:Y:S02]  /*3a60*/  IABS R6, R6 ;  /* 0x0000000600067213 */ /* 0x000fe40000000000 */
[----:B--2---:R-:W-:Y:S01]  /*3a70*/  HMMA.16816.F32 R8, R20, R48, R8 ;  /* 0x000000301408723c */ /* 0x004fe20000001808 */
[C---:B---3--:R-:W-:Y:S01]  /*3a80*/  IMAD.IADD R5, R2.reuse, 0x1, -R113 ;  /* 0x0000000102057824 */ /* 0x048fe200078e0a71 */
[----:B------:R-:W-:Y:S01]  /*3a90*/  IADD3 R2, R2, 0x8, RZ ;  /* 0x0000000802027810 */ /* 0x000fe20007ffe0ff */
[----:B------:R1:W-:Y:S03]  /*3aa0*/  I2F R125, R6 ;  /* 0x00000006007d7306 */ /* 0x0003e60000201400 */
[----:B------:R-:W-:Y:S01]  /*3ab0*/  IABS R5, R5 ;  /* 0x0000000500057213 */ /* 0x000fe20000000000 */
[C---:B------:R-:W-:Y:S01]  /*3ac0*/  IMAD.IADD R7, R2.reuse, 0x1, -R80 ;  /* 0x0000000102077824 */ /* 0x040fe200078e0a50 */
[C---:B----4-:R-:W-:Y:S01]  /*3ad0*/  HMMA.16816.F32 R84, R24.reuse, R56, R64 ;  /* 0x000000381854723c */ /* 0x050fe20000001840 */
[----:B------:R-:W-:Y:S07]  /*3ae0*/  LDSM.16.M88.4 R64, [R210+0x16800] ;  /* 0x01680000d240783b */ /* 0x000fee0000000200 */
[C---:B------:R-:W-:Y:S01]  /*3af0*/  HMMA.16816.F32 R88, R24.reuse, R58, R68 ;  /* 0x0000003a1858723c */ /* 0x040fe20000001844 */
[----:B------:R-:W2:Y:S01]  /*3b00*/  LDSM.16.M88.4 R56, [R210+0x16000] ;  /* 0x01600000d238783b */ /* 0x000ea20000000200 */
[----:B-1----:R-:W-:Y:S01]  /*3b10*/  IMAD.MOV.U32 R6, RZ, RZ, R5 ;  /* 0x000000ffff067224 */ /* 0x002fe200078e0005 */
[----:B------:R-:W-:Y:S01]  /*3b20*/  IABS R5, R7 ;  /* 0x0000000700057213 */ /* 0x000fe20000000000 */
[C---:B------:R-:W-:Y:S01]  /*3b30*/  IMAD.IADD R7, R2.reuse, 0x1, -R132 ;  /* 0x0000000102077824 */ /* 0x040fe200078e0a84 */
[----:B------:R-:W1:Y:S01]  /*3b40*/  LDSM.16.M88.4 R68, [R215+0x6800] ;  /* 0x00680000d744783b */ /* 0x000e620000000200 */
[----:B------:R3:W-:Y:S02]  /*3b50*/  I2F R122, R6 ;  /* 0x00000006007a7306 */ /* 0x0007e40000201400 */
[----:B------:R-:W-:Y:S08]  /*3b60*/  HMMA.16816.F32 R72, R24, R30, R36 ;  /* 0x0000001e1848723c */ /* 0x000ff00000001824 */
[----:B------:R-:W-:Y:S01]  /*3b70*/  HMMA.16816.F32 R32, R20, R50, R32 ;  /* 0x000000321420723c */ /* 0x000fe20000001820 */
[----:B---3--:R-:W-:Y:S01]  /*3b80*/  IMAD.MOV.U32 R6, RZ, RZ, R5 ;  /* 0x000000ffff067224 */ /* 0x008fe200078e0005 */
[----:B------:R-:W-:Y:S01]  /*3b90*/  IABS R5, R7 ;  /* 0x0000000700057213 */ /* 0x000fe20000000000 */
[----:B------:R-:W-:-:S05]  /*3ba0*/  IMAD.IADD R7, R2, 0x1, -R126 ;  /* 0x0000000102077824 */ /* 0x000fca00078e0a7e */
[----:B-----5:R-:W-:Y:S01]  /*3bb0*/  HMMA.16816.F32 R28, R16, R40, R8 ;  /* 0x00000028101c723c */ /* 0x020fe20000001808 */
[----:B------:R3:W-:Y:S01]  /*3bc0*/  I2F R111, R6 ;  /* 0x00000006006f7306 */ /* 0x0007e20000201400 */
[----:B------:R-:W-:Y:S06]  /*3bd0*/  LDSM.16.M88.4 R8, [R213+0xc000] ;  /* 0x00c00000d508783b */ /* 0x000fec0000000200 */
[----:B------:R-:W-:Y:S01]  /*3be0*/  HMMA.16816.F32 R36, R20, R44, R52 ;  /* 0x0000002c1424723c */ /* 0x000fe20000001834 */
[----:B------:R4:W-:Y:S01]  /*3bf0*/  I2F R112, R5 ;  /* 0x0000000500707306 */ /* 0x0009e20000201400 */
[----:B------:R-:W5:Y:S06]  /*3c00*/  LDSM.16.M88.4 R52, [R209+0x6000] ;  /* 0x00600000d134783b */ /* 0x000f6c0000000200 */
[----:B------:R-:W-:Y:S01]  /*3c10*/  HMMA.16816.F32 R96, R24, R92, R60 ;  /* 0x0000005c1860723c */ /* 0x000fe2000000183c */
[----:B---3--:R-:W-:Y:S01]  /*3c20*/  IMAD.IADD R6, R2, 0x1, -R131 ;  /* 0x0000000102067824 */ /* 0x008fe200078e0a83 */
[----:B------:R-:W3:Y:S04]  /*3c30*/  LDSM.16.M88.4 R60, [R215+0x7000] ;  /* 0x00700000d73c783b */ /* 0x000ee80000000200 */
[----:B------:R-:W-:-:S02]  /*3c40*/  IABS R6, R6 ;  /* 0x0000000600067213 */ /* 0x000fc40000000000 */
[----:B------:R-:W-:Y:S01]  /*3c50*/  HMMA.16816.F32 R32, R16, R42, R32 ;  /* 0x0000002a1020723c */ /* 0x000fe20000001820 */
[C---:B----4-:R-:W-:Y:S01]  /*3c60*/  IMAD.IADD R5, R2.reuse, 0x1, -R129 ;  /* 0x0000000102057824 */ /* 0x050fe200078e0a81 */
[----:B------:R4:W-:Y:S04]  /*3c70*/  I2F R110, R6 ;  /* 0x00000006006e7306 */ /* 0x0009e80000201400 */
[----:B------:R-:W-:Y:S02]  /*3c80*/  IABS R5, R5 ;  /* 0x0000000500057213 */ /* 0x000fe40000000000 */
[----:B--2---:R-:W-:Y:S08]  /*3c90*/  HMMA.16816.F32 R28, R12, R56, R28 ;  /* 0x000000380c1c723c */ /* 0x004ff0000000181c */
[----:B------:R-:W-:Y:S01]  /*3ca0*/  HMMA.16816.F32 R44, R20, R46, R72 ;  /* 0x0000002e142c723c */ /* 0x000fe20000001848 */
[----:B------:R-:W-:Y:S01]  /*3cb0*/  LDSM.16.M88.4 R72, [R209+0x6800] ;  /* 0x00680000d148783b */ /* 0x000fe20000000200 */
[----:B----4-:R-:W-:Y:S01]  /*3cc0*/  IMAD.MOV.U32 R6, RZ, RZ, R5 ;  /* 0x000000ffff067224 */ /* 0x010fe200078e0005 */
[----:B------:R-:W-:Y:S01]  /*3cd0*/  IABS R5, R7 ;  /* 0x0000000700057213 */ /* 0x000fe20000000000 */
[----:B------:R-:W-:-:S02]  /*3ce0*/  IMAD.IADD R7, R2, 0x1, -R124 ;  /* 0x0000000102077824 */ /* 0x000fc400078e0a7c */
[----:B------:R2:W-:Y:S02]  /*3cf0*/  I2F R109, R6 ;  /* 0x00000006006d7306 */ /* 0x0005e40000201400 */
[----:B-1----:R-:W-:Y:S08]  /*3d00*/  HMMA.16816.F32 R36, R16, R68, R36 ;  /* 0x000000441024723c */ /* 0x002ff00000001824 */
[----:B------:R-:W-:Y:S01]  /*3d10*/  HMMA.16816.F32 R40, R12, R58, R32 ;  /* 0x0000003a0c28723c */ /* 0x000fe20000001820 */
[----:B------:R-:W1:Y:S01]  /*3d20*/  LDSM.16.M88.4 R56, [R210+0x17000] ;  /* 0x01700000d238783b */ /* 0x000e620000000200 */
[----:B--2---:R-:W-:Y:S01]  /*3d30*/  IMAD.MOV.U32 R6, RZ, RZ, R5 ;  /* 0x000000ffff067224 */ /* 0x004fe200078e0005 */
        /* <DEDUP_REMOVED lines=8> */
[----:B--2---:R-:W-:Y:S01]  /*3dc0*/  IMAD.IADD R6, R2, 0x1, -R123 ;  /* 0x0000000102067824 */ /* 0x004fe200078e0a7b */
[----:B------:R-:W-:Y:S04]  /*3dd0*/  LDSM.16.M88.4 R68, [R215+0x7800] ;  /* 0x00780000d744783b */ /* 0x000fe80000000200 */
[----:B------:R-:W-:-:S02]  /*3de0*/  IABS R6, R6 ;  /* 0x0000000600067213 */ /* 0x000fc40000000000 */
[----:B------:R-:W-:Y:S01]  /*3df0*/  HMMA.16816.F32 R36, R12, R64, R36 ;  /* 0x000000400c24723c */ /* 0x000fe20000001824 */
[----:B----4-:R-:W-:Y:S01]  /*3e00*/  IMAD.IADD R5, R2, 0x1, -R121 ;  /* 0x0000000102057824 */ /* 0x010fe200078e0a79 */
[----:B------:R2:W-:Y:S04]  /*3e10*/  I2F R92, R6 ;  /* 0x00000006005c7306 */ /* 0x0005e80000201400 */
[----:B------:R-:W-:Y:S02]  /*3e20*/  IABS R5, R5 ;  /* 0x0000000500057213 */ /* 0x000fe40000000000 */
[----:B------:R-:W-:Y:S08]  /*3e30*/  HMMA.16816.F32 R52, R8, R54, R40 ;  /* 0x000000360834723c */ /* 0x000ff00000001828 */
[----:B------:R-:W-:Y:S01]  /*3e40*/  HMMA.16816.F32 R44, R20, R78, R88 ;  /* 0x0000004e142c723c */ /* 0x000fe20000001858 */
[----:B--2---:R-:W-:-:S02]  /*3e50*/  MOV R6, R5 ;  /* 0x0000000500067202 */ /* 0x004fc40000000f00 */
[----:B------:R-:W-:Y:S01]  /*3e60*/  IABS R5, R7 ;  /* 0x0000000700057213 */ /* 0x000fe20000000000 */
[C---:B------:R-:W-:Y:S01]  /*3e70*/  IMAD.IADD R7, R2.reuse, 0x1, -R119 ;  /* 0x0000000102077824 */ /* 0x040fe200078e0a77 */
[----:B------:R2:W-:Y:S03]  /*3e80*/  I2F R103, R6 ;  /* 0x0000000600677306 */ /* 0x0005e60000201400 */
[----:B------:R-:W-:Y:S01]  /*3e90*/  HMMA.16816.F32 R28, R12, R66, R28 ;  /* 0x000000420c1c723c */ /* 0x000fe2000000181c */
[----:B------:R-:W4:Y:S07]  /*3ea0*/  LDSM.16.M88.4 R64, [R209+0x7000] ;  /* 0x00700000d140783b */ /* 0x000f2e0000000200 */
[----:B------:R-:W-:Y:S01]  /*3eb0*/  HMMA.16816.F32 R24, R24, R94, R104 ;  /* 0x0000005e1818723c */ /* 0x000fe20000001868 */
[----:B--2---:R-:W-:Y:S01]  /*3ec0*/  IMAD.MOV.U32 R6, RZ, RZ, R5 ;  /* 0x000000ffff067224 */ /* 0x004fe200078e0005 */
[----:B------:R-:W-:Y:S01]  /*3ed0*/  IABS R5, R7 ;  /* 0x0000000700057213 */ /* 0x000fe20000000000 */
[----:B------:R-:W-:-:S05]  /*3ee0*/  IMAD.IADD R7, R2, 0x1, -R118 ;  /* 0x0000000102077824 */ /* 0x000fca00078e0a76 */
[C---:B---3--:R-:W-:Y:S01]  /*3ef0*/  HMMA.16816.F32 R32, R16.reuse, R60, R32 ;  /* 0x0000003c1020723c */ /* 0x048fe20000001820 */
[----:B------:R2:W-:Y:S07]  /*3f00*/  I2F R101, R6 ;  /* 0x0000000600657306 */ /* 0x0005ee0000201400 */
[----:B------:R-:W-:Y:S01]  /*3f10*/  HMMA.16816.F32 R44, R16, R62, R44 ;  /* 0x0000003e102c723c */ /* 0x000fe2000000182c */
[----:B------:R-:W3:Y:S01]  /*3f20*/  LDSM.16.M88.4 R60, [R210+0x17800] ;  /* 0x01780000d23c783b */ /* 0x000ee20000000200 */
[----:B--2---:R-:W-:Y:S01]  /*3f30*/  IMAD.MOV.U32 R6, RZ, RZ, R5 ;  /* 0x000000ffff067224 */ /* 0x004fe200078e0005 */
[----:B------:R-:W-:Y:S01]  /*3f40*/  IABS R5, R7 ;  /* 0x0000000700057213 */ /* 0x000fe20000000000 */
[----:B------:R-:W-:-:S02]  /*3f50*/  IMAD.IADD R7, R2, 0x1, -R117 ;  /* 0x0000000102077824 */ /* 0x000fc400078e0a75 */
[----:B------:R2:W-:Y:S10]  /*3f60*/  I2F R102, R6 ;  /* 0x0000000600667306 */ /* 0x0005f40000201400 */
[C---:B-1----:R-:W-:Y:S08]  /*3f70*/  HMMA.16816.F32 R40, R12.reuse, R56, R32 ;  /* 0x000000380c28723c */ /* 0x042ff00000001820 */
[----:B------:R-:W-:Y:S01]  /*3f80*/  HMMA.16816.F32 R32, R12, R58, R44 ;  /* 0x0000003a0c20723c */ /* 0x000fe2000000182c */
[----:B--2---:R-:W-:Y:S01]  /*3f90*/  IMAD.MOV.U32 R6, RZ, RZ, R5 ;  /* 0x000000ffff067224 */ /* 0x004fe200078e0005 */
[----:B------:R-:W-:Y:S01]  /*3fa0*/  IABS R5, R7 ;  /* 0x0000000700057213 */ /* 0x000fe20000000000 */
[----:B------:R-:W-:-:S02]  /*3fb0*/  IMAD.IADD R7, R2, 0x1, -R116 ;  /* 0x0000000102077824 */ /* 0x000fc400078e0a74 */
[----:B------:R1:W-:Y:S11]  /*3fc0*/  I2F R100, R6 ;  /* 0x0000000600647306 */ /* 0x0003f60000201400 */
[----:B----4-:R-:W-:Y:S01]  /*3fd0*/  HMMA.16816.F32 R40, R8, R64, R40 ;  /* 0x000000400828723c */ /* 0x010fe20000001828 */
        /* <DEDUP_REMOVED lines=39> */
[----:B------:R-:W-:Y:S02]  /*4250*/  FMUL.FTZ R50, R50, c[0x0][0x2ec] ;  /* 0x0000bb0032327a20 */ /* 0x000fe40000410000 */
[----:B------:R-:W-:-:S04]  /*4260*/  FMUL.FTZ R49, R49, c[0x0][0x2ec] ;  /* 0x0000bb0031317a20 */ /* 0x000fc80000410000 */
[----:B------:R-:W-:Y:S01]  /*4270*/  MUFU.TANH R50, R50 ;  /* 0x0000003200327308 */ /* 0x000fe20000002400 */
[----:B-1----:R-:W-:-:S07]  /*4280*/  FMUL.FTZ R2, R53, c[0x0][0x2ec] ;  /* 0x0000bb0035027a20 */ /* 0x002fce0000410000 */
[----:B------:R-:W-:Y:S08]  /*4290*/  MUFU.TANH R49, R49 ;  /* 0x0000003100317308 */ /* 0x000ff00000002400 */
[----:B------:R1:W4:Y:S02]  /*42a0*/  MUFU.TANH R78, R2 ;  /* 0x00000002004e7308 */ /* 0x0003240000002400 */
        /* <DEDUP_REMOVED lines=15> */
[----:B----4-:R-:W-:Y:S02]  /*43a0*/  FFMA.FTZ R7, R140, -UR4, R78 ;  /* 0x800000048c077c23 */ /* 0x010fe4000801004e */
[----:B------:R-:W-:Y:S02]  /*43b0*/  MUFU.TANH R55, R55 ;  /* 0x0000003700377308 */ /* 0x000fe40000002400 */
[----:B---3--:R-:W-:Y:S01]  /*43c0*/  HMMA.16816.F32 R24, R12, R60, R28 ;  /* 0x0000003c0c18723c */ /* 0x008fe2000000181c */
[----:B------:R-:W-:Y:S01]  /*43d0*/  FSEL R20, R7, -INF , !P6 ;  /* 0xff80000007147808 */ /* 0x000fe20007000000 */
[----:B------:R-:W-:-:S02]  /*43e0*/  FFMA.FTZ R7, R138, -UR4, R49 ;  /* 0x800000048a077c23 */ /* 0x000fc40008010031 */
[----:B-1----:R-:W-:-:S03]  /*43f0*/  FMUL.FTZ R2, R51, c[0x0][0x2ec] ;  /* 0x0000bb0033027a20 */ /* 0x002fc60000410000 */
[----:B------:R-:W-:Y:S01]  /*4400*/  FSEL R65, R7, -INF , !P4 ;  /* 0xff80000007417808 */ /* 0x000fe20006000000 */
[----:B------:R-:W-:Y:S01]  /*4410*/  HMMA.16816.F32 R28, R8, R66, R32 ;  /* 0x00000042081c723c */ /* 0x000fe20000001820 */
[----:B------:R1:W-:Y:S07]  /*4420*/  MUFU.TANH R47, R2 ;  /* 0x00000002002f7308 */ /* 0x0003ee0000002400 */
[----:B------:R-:W-:Y:S08]  /*4430*/  HMMA.16816.F32 R12, R12, R62, R16 ;  /* 0x0000003e0c0c723c */ /* 0x000ff00000001810 */
[----:B-----5:R-:W-:Y:S01]  /*4440*/  HMMA.16816.F32 R24, R8, R36, R24 ;  /* 0x000000240818723c */ /* 0x020fe20000001818 */
[----:B-1----:R-:W-:-:S04]  /*4450*/  FMUL.FTZ R2, R52, c[0x0][0x2ec] ;  /* 0x0000bb0034027a20 */ /* 0x002fc80000410000 */
[----:B------:R1:W-:Y:S03]  /*4460*/  MUFU.TANH R46, R2 ;  /* 0x00000002002e7308 */ /* 0x0003e60000002400 */
[----:B------:R-:W-:-:S05]  /*4470*/  FMUL.FTZ R28, R28, c[0x0][0x2ec] ;  /* 0x0000bb001c1c7a20 */ /* 0x000fca0000410000 */
[----:B------:R-:W2:Y:S03]  /*4480*/  MUFU.TANH R33, R28 ;  /* 0x0000001c00217308 */ /* 0x000ea60000002400 */
[----:B------:R-:W-:Y:S01]  /*4490*/  HMMA.16816.F32 R12, R8, R38, R12 ;  /* 0x00000026080c723c */ /* 0x000fe2000000180c */
[----:B-1----:R-:W-:-:S07]  /*44a0*/  FMUL.FTZ R2, R53, c[0x0][0x2ec] ;  /* 0x0000bb0035027a20 */ /* 0x002fce0000410000 */
[----:B------:R-:W-:Y:S01]  /*44b0*/  FMUL.FTZ R24, R24, c[0x0][0x2ec] ;  /* 0x0000bb0018187a20 */ /* 0x000fe20000410000 */
[----:B------:R1:W3:Y:S01]  /*44c0*/  MUFU.TANH R45, R2 ;  /* 0x00000002002d7308 */ /* 0x0002e20000002400 */
[----:B------:R-:W-:Y:S02]  /*44d0*/  FMUL.FTZ R8, R26, c[0x0][0x2ec] ;  /* 0x0000bb001a087a20 */ /* 0x000fe40000410000 */
[----:B--2---:R-:W-:-:S05]  /*44e0*/  FFMA.FTZ R17, R133, -UR4, R33 ;  /* 0x8000000485117c23 */ /* 0x004fca0008010021 */
[----:B------:R2:W-:Y:S07]  /*44f0*/  MUFU.TANH R26, R8 ;  /* 0x00000008001a7308 */ /* 0x0005ee0000002400 */
[----:B------:R-:W-:Y:S02]  /*4500*/  FMUL.FTZ R12, R12, c[0x0][0x2ec] ;  /* 0x0000bb000c0c7a20 */ /* 0x000fe40000410000 */
[----:B-1----:R-:W-:Y:S02]  /*4510*/  FMUL.FTZ R2, R54, c[0x0][0x2ec] ;  /* 0x0000bb0036027a20 */ /* 0x002fe40000410000 */
[----:B------:R-:W-:-:S02]  /*4520*/  FMUL.FTZ R13, R13, c[0x0][0x2ec] ;  /* 0x0000bb000d0d7a20 */ /* 0x000fc40000410000 */
[----:B------:R1:W-:Y:S01]  /*4530*/  MUFU.TANH R44, R2 ;  /* 0x00000002002c7308 */ /* 0x0003e20000002400 */
[----:B------:R-:W-:Y:S02]  /*4540*/  FMUL.FTZ R14, R14, c[0x0][0x2ec] ;  /* 0x0000bb000e0e7a20 */ /* 0x000fe40000410000 */
[----:B---3--:R-:W-:Y:S02]  /*4550*/  FFMA.FTZ R7, R136, -UR4, R45 ;  /* 0x8000000488077c23 */ /* 0x008fe4000801002d */
[----:B--2---:R-:W-:-:S03]  /*4560*/  FMUL.FTZ R8, R27, c[0x0][0x2ec] ;  /* 0x0000bb001b087a20 */ /* 0x004fc60000410000 */
[----:B------:R-:W-:Y:S01]  /*4570*/  MUFU.TANH R18, R14 ;  /* 0x0000000e00127308 */ /* 0x000fe20000002400 */
[----:B-1----:R-:W-:-:S07]  /*4580*/  FMUL.FTZ R2, R29, c[0x0][0x2ec] ;  /* 0x0000bb001d027a20 */ /* 0x002fce0000410000 */
[----:B------:R-:W-:Y:S08]  /*4590*/  MUFU.TANH R19, R8 ;  /* 0x0000000800137308 */ /* 0x000ff00000002400 */
[----:B------:R1:W2:Y:S08]  /*45a0*/  MUFU.TANH R16, R2 ;  /* 0x0000000200107308 */ /* 0x0002b00000002400 */
[----:B------:R-:W-:Y:S01]  /*45b0*/  MUFU.TANH R29, R24 ;  /* 0x00000018001d7308 */ /* 0x000fe20000002400 */
[----:B-1----:R-:W-:-:S07]  /*45c0*/  FMUL.FTZ R2, R30, c[0x0][0x2ec] ;  /* 0x0000bb001e027a20 */ /* 0x002fce0000410000 */
[----:B------:R-:W-:Y:S01]  /*45d0*/  MUFU.TANH R8, R12 ;  /* 0x0000000c00087308 */ /* 0x000fe20000002400 */
[----:B--2---:R-:W-:-:S07]  /*45e0*/  FFMA.FTZ R16, R130, -UR4, R16 ;  /* 0x8000000482107c23 */ /* 0x004fce0008010010 */
[----:B------:R1:W2:Y:S08]  /*45f0*/  MUFU.TANH R32, R2 ;  /* 0x0000000200207308 */ /* 0x0002b00000002400 */
[----:B------:R3:W4:Y:S01]  /*4600*/  MUFU.TANH R12, R13 ;  /* 0x0000000d000c7308 */ /* 0x0007220000002400 */
[----:B-1----:R-:W-:Y:S02]  /*4610*/  FMUL.FTZ R2, R31, c[0x0][0x2ec] ;  /* 0x0000bb001f027a20 */ /* 0x002fe40000410000 */
[----:B--2---:R-:W-:-:S05]  /*4620*/  FFMA.FTZ R11, R100, -UR4, R32 ;  /* 0x80000004640b7c23 */ /* 0x004fca0008010020 */
[----:B------:R1:W2:Y:S01]  /*4630*/  MUFU.TANH R30, R2 ;  /* 0x00000002001e7308 */ /* 0x0002a20000002400 */
[----:B---3--:R-:W-:Y:S02]  /*4640*/  FFMA.FTZ R13, R125, -UR4, R8 ;  /* 0x800000047d0d7c23 */ /* 0x008fe40008010008 */
[----:B----4-:R-:W-:Y:S02]  /*4650*/  FFMA.FTZ R12, R122, -UR4, R12 ;  /* 0x800000047a0c7c23 */ /* 0x010fe4000801000c */
[----:B------:R-:W-:Y:S02]  /*4660*/  FFMA.FTZ R8, R81, -UR4, R19 ;  /* 0x8000000451087c23 */ /* 0x000fe40008010013 */
[----:B-1----:R-:W-:Y:S02]  /*4670*/  FFMA.FTZ R2, R111, -UR4, R6 ;  /* 0x800000046f027c23 */ /* 0x002fe40008010006 */
[----:B------:R-:W-:Y:S01]  /*4680*/  FMUL.FTZ R6, R25, c[0x0][0x2ec] ;  /* 0x0000bb0019067a20 */ /* 0x000fe20000410000 */
[----:B------:R-:W-:Y:S01]  /*4690*/  FSEL R25, R5, -INF , !P1 ;  /* 0xff80000005197808 */ /* 0x000fe20004800000 */
[----:B------:R-:W-:Y:S01]  /*46a0*/  FFMA.FTZ R5, R109, -UR4, R56 ;  /* 0x800000046d057c23 */ /* 0x000fe20008010038 */
[----:B------:R-:W-:Y:S01]  /*46b0*/  FSEL R24, R2, -INF , !P2 ;  /* 0xff80000002187808 */ /* 0x000fe20005000000 */
[----:B------:R1:W3:Y:S01]  /*46c0*/  MUFU.TANH R9, R6 ;  /* 0x0000000600097308 */ /* 0x0002e20000002400 */
[----:B------:R-:W-:Y:S01]  /*46d0*/  FFMA.FTZ R2, R110, -UR4, R72 ;  /* 0x800000046e027c23 */ /* 0x000fe20008010048 */
[----:B------:R-:W-:Y:S01]  /*46e0*/  BAR.SYNC.DEFER_BLOCKING 0x0 ;  /* 0x0000000000007b1d */ /* 0x000fe20000010000 */
[----:B------:R-:W-:Y:S01]  /*46f0*/  FSEL R27, R5, -INF , !P6 ;  /* 0xff800000051b7808 */ /* 0x000fe20007000000 */
[----:B------:R-:W-:Y:S01]  /*4700*/  FFMA.FTZ R5, R108, -UR4, R47 ;  /* 0x800000046c057c23 */ /* 0x000fe2000801002f */
[----:B------:R-:W-:Y:S01]  /*4710*/  ISETP.GE.AND P2, PT, R121, UR16, PT ;  /* 0x0000001079007c0c */ /* 0x000fe2000bf46270 */
[----:B--2---:R-:W-:Y:S01]  /*4720*/  FFMA.FTZ R10, R83, -UR4, R30 ;  /* 0x80000004530a7c23 */ /* 0x004fe2000801001e */
        /* <DEDUP_REMOVED lines=8> */
[----:B-1----:R-:W-:Y:S01]  /*47b0*/  FFMA.FTZ R6, R141, -UR4, R73 ;  /* 0x800000048d067c23 */ /* 0x002fe20008010049 */
[----:B------:R-:W-:Y:S01]  /*47c0*/  FSEL R66, R7, -INF , !P2 ;  /* 0xff80000007427808 */ /* 0x000fe20005000000 */
[----:B------:R-:W-:Y:S01]  /*47d0*/  FMUL.FTZ R5, R15, c[0x0][0x2ec] ;  /* 0x0000bb000f057a20 */ /* 0x000fe20000410000 */
[----:B------:R-:W-:Y:S01]  /*47e0*/  FSEL R92, R2, -INF , !P3 ;  /* 0xff800000025c7808 */ /* 0x000fe20005800000 */
[----:B------:R-:W-:Y:S01]  /*47f0*/  FFMA.FTZ R2, R101, -UR4, R42 ;  /* 0x8000000465027c23 */ /* 0x000fe2000801002a */
[----:B------:R-:W-:Y:S01]  /*4800*/  FSEL R23, R6, -INF , !P0 ;  /* 0xff80000006177808 */ /* 0x000fe20004000000 */
[----:B------:R-:W-:Y:S01]  /*4810*/  FFMA.FTZ R6, R139, -UR4, R48 ;  /* 0x800000048b067c23 */ /* 0x000fe20008010030 */
[----:B------:R-:W-:Y:S01]  /*4820*/  ISETP.GE.AND P0, PT, R119, UR16, PT ;  /* 0x0000001077007c0c */ /* 0x000fe2000bf06270 */
[----:B---3--:R-:W-:Y:S01]  /*4830*/  FFMA.FTZ R14, R127, -UR4, R9 ;  /* 0x800000047f0e7c23 */ /* 0x008fe20008010009 */
[----:B------:R-:W-:Y:S01]  /*4840*/  FSEL R177, R2, -INF , !P1 ;  /* 0xff80000002b17808 */ /* 0x000fe20004800000 */
[----:B------:R-:W-:Y:S01]  /*4850*/  FFMA.FTZ R2, R102, -UR4, R43 ;  /* 0x8000000466027c23 */ /* 0x000fe2000801002b */
[----:B------:R-:W-:Y:S01]  /*4860*/  FSEL R67, R6, -INF , !P5 ;  /* 0xff80000006437808 */ /* 0x000fe20006800000 */
[----:B------:R-:W-:Y:S01]  /*4870*/  FFMA.FTZ R6, R137, -UR4, R46 ;  /* 0x8000000489067c23 */ /* 0x000fe2000801002e */
[----:B------:R-:W-:Y:S01]  /*4880*/  ISETP.GE.AND P6, PT, R118, UR16, PT ;  /* 0x0000001076007c0c */ /* 0x000fe2000bfc6270 */
[----:B------:R-:W-:Y:S01]  /*4890*/  FFMA.FTZ R15, R128, -UR4, R29 ;  /* 0x80000004800f7c23 */ /* 0x000fe2000801001d */
[----:B------:R-:W-:Y:S01]  /*48a0*/  FSEL R166, R2, -INF , !P0 ;  /* 0xff80000002a67808 */ /* 0x000fe20004000000 */
[----:B------:R-:W-:Y:S01]  /*48b0*/  FFMA.FTZ R9, R82, -UR4, R26 ;  /* 0x8000000452097c23 */ /* 0x000fe2000801001a */
[----:B------:R-:W-:Y:S01]  /*48c0*/  FSEL R64, R6, -INF , !P3 ;  /* 0xff80000006407808 */ /* 0x000fe20005800000 */
[----:B------:R-:W-:Y:S01]  /*48d0*/  FFMA.FTZ R6, R135, -UR4, R40 ;  /* 0x8000000487067c23 */ /* 0x000fe20008010028 */
[----:B------:R-:W-:Y:S01]  /*48e0*/  ISETP.GE.AND P5, PT, R117, UR16, PT ;  /* 0x0000001075007c0c */ /* 0x000fe2000bfa6270 */
[----:B------:R-:W-:Y:S01]  /*48f0*/  FFMA.FTZ R7, R77, -UR4, R18 ;  /* 0x800000044d077c23 */ /* 0x000fe20008010012 */
[----:B------:R-:W-:-:S02]  /*4900*/  ISETP.GE.AND P4, PT, R116, UR16, PT ;  /* 0x0000001074007c0c */ /* 0x000fc4000bf86270 */
[----:B------:R-:W-:Y:S02]  /*4910*/  FSEL R165, R6, -INF , !P1 ;  /* 0xff80000006a57808 */ /* 0x000fe40004800000 */
[----:B------:R1:W2:Y:S01]  /*4920*/  MUFU.TANH R6, R5 ;  /* 0x0000000500067308 */ /* 0x0002a20000002400 */
[----:B------:R-:W-:Y:S02]  /*4930*/  ISETP.GE.AND P3, PT, R115, UR16, PT ;  /* 0x0000001073007c0c */ /* 0x000fe4000bf66270 */
[----:B------:R-:W-:Y:S02]  /*4940*/  ISETP.GE.AND P2, PT, R114, UR16, PT ;  /* 0x0000001072007c0c */ /* 0x000fe4000bf46270 */
[----:B------:R-:W-:Y:S02]  /*4950*/  ISETP.GE.AND P1, PT, R113, UR16, PT ;  /* 0x0000001071007c0c */ /* 0x000fe4000bf26270 */
[----:B------:R-:W-:Y:S02]  /*4960*/  FSEL R135, R17, -INF , !P6 ;  /* 0xff80000011877808 */ /* 0x000fe40007000000 */
[----:B------:R-:W-:-:S02]  /*4970*/  FSEL R176, R11, -INF , !P6 ;  /* 0xff8000000bb07808 */ /* 0x000fc40007000000 */
[----:B------:R-:W-:Y:S02]  /*4980*/  FSEL R164, R16, -INF , !P5 ;  /* 0xff80000010a47808 */ /* 0x000fe40006800000 */
[----:B------:R-:W-:Y:S02]  /*4990*/  FSEL R167, R10, -INF , !P5 ;  /* 0xff8000000aa77808 */ /* 0x000fe40006800000 */
[----:B------:R-:W-:Y:S01]  /*49a0*/  FSEL R244, R15, -INF , !P4 ;  /* 0xff8000000ff47808 */ /* 0x000fe20006000000 */
[----:B-1----:R-:W-:Y:S01]  /*49b0*/  FFMA.FTZ R5, R134, -UR4, R41 ;  /* 0x8000000486057c23 */ /* 0x002fe20008010029 */
[----:B------:R-:W-:Y:S01]  /*49c0*/  FSEL R178, R9, -INF , !P4 ;  /* 0xff80000009b27808 */ /* 0x000fe20006000000 */
[----:B--2---:R-:W-:Y:S01]  /*49d0*/  FFMA.FTZ R6, R76, -UR4, R6 ;  /* 0x800000044c067c23 */ /* 0x004fe20008010006 */
[----:B------:R-:W-:Y:S02]  /*49e0*/  FSEL R245, R14, -INF , !P3 ;  /* 0xff8000000ef57808 */ /* 0x000fe40005800000 */
[----:B------:R-:W-:-:S02]  /*49f0*/  FSEL R134, R5, -INF , !P0 ;  /* 0xff80000005867808 */ /* 0x000fc40004000000 */
[----:B------:R-:W-:Y:S02]  /*4a00*/  PLOP3.LUT P0, PT, PT, PT, UP0, 0x80, 0x0 ;  /* 0x000000000000781c */ /* 0x000fe40003f0f008 */
[----:B------:R-:W-:Y:S02]  /*4a10*/  FSEL R145, R8, -INF , !P3 ;  /* 0xff80000008917808 */ /* 0x000fe40005800000 */
[----:B------:R-:W-:Y:S02]  /*4a20*/  FSEL R252, R13, -INF , !P2 ;  /* 0xff8000000dfc7808 */ /* 0x000fe40005000000 */
[----:B------:R-:W-:Y:S02]  /*4a30*/  FSEL R190, R7, -INF , !P2 ;  /* 0xff80000007be7808 */ /* 0x000fe40005000000 */
[----:B------:R-:W-:Y:S02]  /*4a40*/  FSEL R146, R12, -INF , !P1 ;  /* 0xff8000000c927808 */ /* 0x000fe40004800000 */
[----:B------:R-:W-:-:S03]  /*4a50*/  FSEL R179, R6, -INF , !P1 ;  /* 0xff80000006b37808 */ /* 0x000fc60004800000 */
        /* <DEDUP_REMOVED lines=71> */
.L_x_1653:
[----:B------:R-:W-:Y:S05]  /*4ed0*/  BSYNC B0 ;  /* 0x0000000000007941 */ /* 0x000fea0003800000 */
.L_x_1652:
[----:B------:R-:W0:Y:S02]  /*4ee0*/  LDGDEPBAR ;  /* 0x00000000000079af */ /* 0x000e240000000000 */
.L_x_1651:
[----:B------:R-:W-:Y:S01]  /*4ef0*/  FMNMX.FTZ R2, R22, R21, !PT ;  /* 0x0000001516027209 */ /* 0x000fe20007810000 */
[----:B-1----:R-:W-:Y:S01]  /*4f00*/  IMAD.MOV.U32 R9, RZ, RZ, R145 ;  /* 0x000000ffff097224 */ /* 0x002fe200078e0091 */
[----:B------:R-:W-:Y:S01]  /*4f10*/  MOV R10, R146 ;  /* 0x00000092000a7202 */ /* 0x000fe20000000f00 */
[----:B------:R-:W-:Y:S01]  /*4f20*/  STL [R1+0x4c], R212 ;  /* 0x00004cd401007387 */ /* 0x000fe20000100800 */
[----:B------:R-:W-:Y:S02]  /*4f30*/  FMNMX.FTZ R2, R23, R2, !PT ;  /* 0x0000000217027209 */ /* 0x000fe40007810000 */
[----:B------:R-:W-:Y:S01]  /*4f40*/  SHF.L.U32 R205, R4, 0x1, RZ ;  /* 0x0000000104cd7819 */ /* 0x000fe200000006ff */
[----:B------:R-:W-:Y:S01]  /*4f50*/  STL [R1+0x48], R211 ;  /* 0x000048d301007387 */ /* 0x000fe20000100800 */
[----:B------:R-:W-:Y:S02]  /*4f60*/  FMNMX.FTZ R2, R20, R2, !PT ;  /* 0x0000000214027209 */ /* 0x000fe40007810000 */
[C---:B------:R-:W-:Y:S01]  /*4f70*/  LEA R208, R0.reuse, R205, 0x1 ;  /* 0x000000cd00d07211 */ /* 0x040fe200078e08ff */
[----:B------:R-:W-:Y:S01]  /*4f80*/  IMAD R206, R3, 0x2, R205 ;  /* 0x0000000203ce7824 */ /* 0x000fe200078e02cd */
[----:B------:R-:W-:Y:S01]  /*4f90*/  FMNMX.FTZ R2, R67, R2, !PT ;  /* 0x0000000243027209 */ /* 0x000fe20007810000 */
[----:B------:R-:W-:Y:S02]  /*4fa0*/  LDSM.16.MT88.4 R16, [R205+0x18000] ;  /* 0x01800000cd10783b */ /* 0x000fe40000004200 */
        /* <DEDUP_REMOVED lines=53> */
[----:B--2---:R-:W-:-:S07]  /*5300*/  FMUL.FTZ R2, R132, c[0x0][0x23c] ;  /* 0x00008f0084027a20 */ /* 0x004fce0000410000 */
[----:B------:R2:W-:Y:S01]  /*5310*/  MUFU.EX2 R182, R5 ;  /* 0x0000000500b67308 */ /* 0x0005e20000000800 */
[----:B---3--:R-:W-:Y:S02]  /*5320*/  F2FP.PACK_AB R4, R188, R212 ;  /* 0x000000d4bc04723e */ /* 0x008fe400000000ff */
[----:B------:R-:W-:Y:S01]  /*5330*/  FSEL R2, R2, RZ, P1 ;  /* 0x000000ff02027208 */ /* 0x000fe20000800000 */
[----:B-1----:R-:W-:-:S04]  /*5340*/  FFMA.FTZ R0, R65, c[0x0][0x23c], -R8 ;  /* 0x00008f0041007a23 */ /* 0x002fc80000010808 */
[----:B------:R-:W-:Y:S01]  /*5350*/  FFMA.FTZ R3, R25, c[0x0][0x23c], -R2 ;  /* 0x00008f0019037a23 */ /* 0x000fe20000010802 */
[----:B------:R1:W-:Y:S01]  /*5360*/  MUFU.EX2 R210, R0 ;  /* 0x0000000000d27308 */ /* 0x0003e20000000800 */
[--C-:B--2---:R-:W-:Y:S02]  /*5370*/  FFMA.FTZ R5, R20, c[0x0][0x23c], -R8.reuse ;  /* 0x00008f0014057a23 */ /* 0x104fe40000010808 */
[----:B------:R-:W-:Y:S05]  /*5380*/  LDSM.16.MT88.4 R20, [R207+0x1a000] ;  /* 0x01a00000cf14783b */ /* 0x000fea0000004200 */
[----:B------:R2:W-:Y:S08]  /*5390*/  MUFU.EX2 R183, R3 ;  /* 0x0000000300b77308 */ /* 0x0005f00000000800 */
[----:B------:R3:W4:Y:S01]  /*53a0*/  MUFU.EX2 R211, R5 ;  /* 0x0000000500d37308 */ /* 0x0007220000000800 */
[----:B-1----:R-:W-:-:S02]  /*53b0*/  FFMA.FTZ R0, R64, c[0x0][0x23c], -R8 ;  /* 0x00008f0040007a23 */ /* 0x002fc40000010808 */
[----:B--2---:R-:W-:-:S05]  /*53c0*/  FFMA.FTZ R3, R28, c[0x0][0x23c], -R2 ;  /* 0x00008f001c037a23 */ /* 0x004fca0000010802 */
[----:B------:R1:W-:Y:S01]  /*53d0*/  MUFU.EX2 R204, R0 ;  /* 0x0000000000cc7308 */ /* 0x0003e20000000800 */
[----:B------:R-:W-:Y:S01]  /*53e0*/  LDSM.16.MT88.4 R28, [R206+0x1a000] ;  /* 0x01a00000ce1c783b */ /* 0x000fe20000004200 */
[----:B---3--:R-:W-:-:S06]  /*53f0*/  FFMA.FTZ R5, R24, c[0x0][0x23c], -R2 ;  /* 0x00008f0018057a23 */ /* 0x008fcc0000010802 */
[----:B------:R2:W-:Y:S01]  /*5400*/  MUFU.EX2 R181, R3 ;  /* 0x0000000300b57308 */ /* 0x0005e20000000800 */
[----:B----4-:R-:W-:-:S07]  /*5410*/  F2FP.PACK_AB R6, R211, R182 ;  /* 0x000000b6d306723e */ /* 0x010fce00000000ff */
[----:B------:R-:W3:Y:S01]  /*5420*/  MUFU.EX2 R180, R5 ;  /* 0x0000000500b47308 */ /* 0x000ee20000000800 */
[----:B-1----:R-:W-:Y:S02]  /*5430*/  FFMA.FTZ R0, R66, c[0x0][0x23c], -R8 ;  /* 0x00008f0042007a23 */ /* 0x002fe40000010808 */
[----:B--2---:R-:W-:-:S05]  /*5440*/  FFMA.FTZ R3, R27, c[0x0][0x23c], -R2 ;  /* 0x00008f001b037a23 */ /* 0x004fca0000010802 */
[----:B------:R1:W-:Y:S01]  /*5450*/  MUFU.EX2 R64, R0 ;  /* 0x0000000000407308 */ /* 0x0003e20000000800 */
[----:B------:R-:W2:Y:S01]  /*5460*/  LDSM.16.MT88.4 R24, [R208+0x1a000] ;  /* 0x01a00000d018783b */ /* 0x000ea20000004200 */
[----:B---3--:R-:W-:-:S06]  /*5470*/  F2FP.PACK_AB R5, R183, R180 ;  /* 0x000000b4b705723e */ /* 0x008fcc00000000ff */
[----:B------:R-:W3:Y:S01]  /*5480*/  MUFU.EX2 R191, R3 ;  /* 0x0000000300bf7308 */ /* 0x000ee20000000800 */
[----:B-1----:R-:W-:-:S07]  /*5490*/  FFMA.FTZ R0, R93, c[0x0][0x23c], -R2 ;  /* 0x00008f005d007a23 */ /* 0x002fce0000010802 */
[----:B------:R1:W-:Y:S01]  /*54a0*/  MUFU.EX2 R67, R0 ;  /* 0x0000000000437308 */ /* 0x0003e20000000800 */
[----:B---3--:R-:W-:-:S07]  /*54b0*/  F2FP.PACK_AB R7, R191, R181 ;  /* 0x000000b5bf07723e */ /* 0x008fce00000000ff */
[----:B------:R-:W-:Y:S01]  /*54c0*/  HMMA.16816.F32 R128, R4, R16, RZ ;  /* 0x000000100480723c */ /* 0x000fe200000018ff */
[----:B-1----:R-:W-:-:S07]  /*54d0*/  FFMA.FTZ R0, R94, c[0x0][0x23c], -R2 ;  /* 0x00008f005e007a23 */ /* 0x002fce0000010802 */
[C---:B------:R-:W-:Y:S01]  /*54e0*/  HMMA.16816.F32 R88, R4.reuse, R18, RZ ;  /* 0x000000120458723c */ /* 0x040fe200000018ff */
[----:B------:R-:W1:Y:S01]  /*54f0*/  LDSM.16.MT88.4 R16, [R205+0x1c000] ;  /* 0x01c00000cd10783b */ /* 0x000e620000004200 */
[----:B------:R3:W4:Y:S06]  /*5500*/  MUFU.EX2 R209, R0 ;  /* 0x0000000000d17308 */ /* 0x00072c0000000800 */
[C---:B------:R-:W-:Y:S08]  /*5510*/  HMMA.16816.F32 R124, R4.reuse, R12, RZ ;  /* 0x0000000c047c723c */ /* 0x040ff000000018ff */
[----:B------:R-:W-:Y:S01]  /*5520*/  HMMA.16816.F32 R84, R4, R14, RZ ;  /* 0x0000000e0454723c */ /* 0x000fe200000018ff */
[----:B------:R-:W1:Y:S01]  /*5530*/  LDSM.16.MT88.4 R12, [R206+0x1c000] ;  /* 0x01c00000ce0c783b */ /* 0x000e620000004200 */
[----:B---3--:R-:W-:-:S04]  /*5540*/  FFMA.FTZ R0, R92, c[0x0][0x23c], -R2 ;  /* 0x00008f005c007a23 */ /* 0x008fc80000010802 */
[----:B------:R3:W-:Y:S02]  /*5550*/  MUFU.EX2 R189, R0 ;  /* 0x0000000000bd7308 */ /* 0x0007e40000000800 */
[C---:B------:R-:W-:Y:S08]  /*5560*/  HMMA.16816.F32 R48, R4.reuse, R32, RZ ;  /* 0x000000200430723c */ /* 0x040ff000000018ff */
[----:B------:R-:W-:Y:S01]  /*5570*/  HMMA.16816.F32 R80, R4, R34, RZ ;  /* 0x000000220450723c */ /* 0x000fe200000018ff */
[----:B------:R-:W1:Y:S01]  /*5580*/  LDSM.16.MT88.4 R32, [R208+0x1c000] ;  /* 0x01c00000d020783b */ /* 0x000e620000004200 */
[----:B---3--:R-:W-:-:S06]  /*5590*/  FFMA.FTZ R0, R95, c[0x0][0x23c], -R2 ;  /* 0x00008f005f007a23 */ /* 0x008fcc0000010802 */
[C---:B------:R-:W-:Y:S01]  /*55a0*/  HMMA.16816.F32 R120, R4.reuse, R36, RZ ;  /* 0x000000240478723c */ /* 0x040fe200000018ff */
[----:B------:R-:W3:Y:S07]  /*55b0*/  MUFU.EX2 R196, R0 ;  /* 0x0000000000c47308 */ /* 0x000eee0000000800 */
[C---:B------:R-:W-:Y:S01]  /*55c0*/  HMMA.16816.F32 R76, R4.reuse, R38, RZ ;  /* 0x00000026044c723c */ /* 0x040fe200000018ff */
[----:B------:R-:W3:Y:S07]  /*55d0*/  LDSM.16.MT88.4 R36, [R207+0x1c000] ;  /* 0x01c00000cf24783b */ /* 0x000eee0000004200 */
[C---:B--2---:R-:W-:Y:S08]  /*55e0*/  HMMA.16816.F32 R116, R4.reuse, R24, RZ ;  /* 0x000000180474723c */ /* 0x044ff000000018ff */
[C---:B------:R-:W-:Y:S01]  /*55f0*/  HMMA.16816.F32 R60, R4.reuse, R26, RZ ;  /* 0x0000001a043c723c */ /* 0x040fe200000018ff */
[----:B------:R-:W2:Y:S07]  /*5600*/  LDSM.16.MT88.4 R24, [R205+0x1e000] ;  /* 0x01e00000cd18783b */ /* 0x000eae0000004200 */
[C---:B------:R-:W-:Y:S08]  /*5610*/  HMMA.16816.F32 R112, R4.reuse, R20, RZ ;  /* 0x000000140470723c */ /* 0x040ff000000018ff */
[C---:B------:R-:W-:Y:S01]  /*5620*/  HMMA.16816.F32 R136, R4.reuse, R22, RZ ;  /* 0x000000160488723c */ /* 0x040fe200000018ff */
[----:B------:R-:W2:Y:S07]  /*5630*/  LDSM.16.MT88.4 R20, [R206+0x1e000] ;  /* 0x01e00000ce14783b */ /* 0x000eae0000004200 */
[C---:B-1----:R-:W-:Y:S08]  /*5640*/  HMMA.16816.F32 R108, R4.reuse, R16, RZ ;  /* 0x00000010046c723c */ /* 0x042ff000000018ff */
        /* <DEDUP_REMOVED lines=9> */
[C---:B------:R-:W-:Y:S08]  /*56e0*/  HMMA.16816.F32 R72, R4.reuse, R42, RZ ;  /* 0x0000002a0448723c */ /* 0x040ff000000018ff */
[C---:B------:R-:W-:Y:S08]  /*56f0*/  HMMA.16816.F32 R40, R4.reuse, R28, RZ ;  /* 0x0000001c0428723c */ /* 0x040ff000000018ff */
[C---:B------:R-:W-:Y:S01]  /*5700*/  HMMA.16816.F32 R68, R4.reuse, R30, RZ ;  /* 0x0000001e0444723c */ /* 0x040fe200000018ff */
[----:B------:R-:W1:Y:S07]  /*5710*/  LDSM.16.MT88.4 R28, [R206+0x18800] ;  /* 0x01880000ce1c783b */ /* 0x000e6e0000004200 */
[C---:B---3--:R-:W-:Y:S08]  /*5720*/  HMMA.16816.F32 R144, R4.reuse, R36, RZ ;  /* 0x000000240490723c */ /* 0x048ff000000018ff */
[C---:B------:R-:W-:Y:S01]  /*5730*/  HMMA.16816.F32 R140, R4.reuse, R38, RZ ;  /* 0x00000026048c723c */ /* 0x040fe200000018ff */
[----:B------:R-:W-:Y:S07]  /*5740*/  LDSM.16.MT88.4 R36, [R208+0x18800] ;  /* 0x01880000d024783b */ /* 0x000fee0000004200 */
[C---:B--2---:R-:W-:Y:S08]  /*5750*/  HMMA.16816.F32 R148, R4.reuse, R24, RZ ;  /* 0x000000180494723c */ /* 0x044ff000000018ff */
[C---:B------:R-:W-:Y:S01]  /*5760*/  HMMA.16816.F32 R152, R4.reuse, R26, RZ ;  /* 0x0000001a0498723c */ /* 0x040fe200000018ff */
[----:B------:R-:W-:Y:S07]  /*5770*/  LDSM.16.MT88.4 R24, [R206+0x1a800] ;  /* 0x01a80000ce18783b */ /* 0x000fee0000004200 */
[C---:B------:R-:W-:Y:S08]  /*5780*/  HMMA.16816.F32 R156, R4.reuse, R20, RZ ;  /* 0x00000014049c723c */ /* 0x040ff000000018ff */
[C---:B------:R-:W-:Y:S08]  /*5790*/  HMMA.16816.F32 R92, R4.reuse, R22, RZ ;  /* 0x00000016045c723c */ /* 0x040ff000000018ff */
[C---:B-1----:R-:W-:Y:S08]  /*57a0*/  HMMA.16816.F32 R160, R4.reuse, R16, RZ ;  /* 0x0000001004a0723c */ /* 0x042ff000000018ff */
[C---:B------:R-:W-:Y:S01]  /*57b0*/  HMMA.16816.F32 R168, R4.reuse, R18, RZ ;  /* 0x0000001204a8723c */ /* 0x040fe200000018ff */
[----:B------:R-:W-:Y:S07]  /*57c0*/  LDSM.16.MT88.4 R16, [R207+0x18800] ;  /* 0x01880000cf10783b */ /* 0x000fee0000004200 */
[C---:B------:R-:W-:Y:S08]  /*57d0*/  HMMA.16816.F32 R172, R4.reuse, R12, RZ ;  /* 0x0000000c04ac723c */ /* 0x040ff000000018ff */
[----:B------:R-:W-:Y:S01]  /*57e0*/  HMMA.16816.F32 R184, R4, R14, RZ ;  /* 0x0000000e04b8723c */ /* 0x000fe200000018ff */
[----:B------:R-:W1:Y:S06]  /*57f0*/  LDSM.16.MT88.4 R12, [R205+0x1a800] ;  /* 0x01a80000cd0c783b */ /* 0x000e6c0000004200 */
[----:B------:R-:W-:-:S02]  /*5800*/  F2FP.PACK_AB R4, R210, R11 ;  /* 0x0000000bd204723e */ /* 0x000fc400000000ff */
[----:B----4-:R-:W-:Y:S02]  /*5810*/  F2FP.PACK_AB R5, R209, R67 ;  /* 0x00000043d105723e */ /* 0x010fe400000000ff */
[----:B------:R-:W-:Y:S02]  /*5820*/  F2FP.PACK_AB R6, R64, R204 ;  /* 0x000000cc4006723e */ /* 0x000fe400000000ff */
[----:B------:R-:W-:-:S07]  /*5830*/  F2FP.PACK_AB R7, R196, R189 ;  /* 0x000000bdc407723e */ /* 0x000fce00000000ff */
[C---:B------:R-:W-:Y:S07]  /*5840*/  HMMA.16816.F32 R192, R4.reuse, R32, R128 ;  /* 0x0000002004c0723c */ /* 0x040fee0000001880 */
[----:B------:R-:W-:Y:S01]  /*5850*/  IMAD.MOV.U32 R131, RZ, RZ, R196 ;  /* 0x000000ffff837224 */ /* 0x000fe200078e00c4 */
[C---:B------:R-:W-:Y:S01]  /*5860*/  HMMA.16816.F32 R88, R4.reuse, R34, R88 ;  /* 0x000000220458723c */ /* 0x040fe20000001858 */
[----:B------:R-:W2:Y:S07]  /*5870*/  LDSM.16.MT88.4 R32, [R208+0x1a800] ;  /* 0x01a80000d020783b */ /* 0x000eae0000004200 */
[C---:B------:R-:W-:Y:S08]  /*5880*/  HMMA.16816.F32 R124, R4.reuse, R28, R124 ;  /* 0x0000001c047c723c */ /* 0x040ff0000000187c */
[----:B------:R-:W-:Y:S01]  /*5890*/  MOV R128, R194 ;  /* 0x000000c200807202 */ /* 0x000fe20000000f00 */
[----:B------:R-:W-:Y:S01]  /*58a0*/  IMAD.MOV.U32 R66, RZ, RZ, R195 ;  /* 0x000000ffff427224 */ /* 0x000fe200078e00c3 */
[----:B------:R-:W-:Y:S01]  /*58b0*/  MOV R65, R193 ;  /* 0x000000c100417202 */ /* 0x000fe20000000f00 */
[----:B------:R-:W-:Y:S01]  /*58c0*/  IMAD.MOV.U32 R3, RZ, RZ, R192 ;  /* 0x000000ffff037224 */ /* 0x000fe200078e00c0 */
[C---:B-1----:R-:W-:Y:S07]  /*58d0*/  HMMA.16816.F32 R248, R4.reuse, R12, R44 ;  /* 0x0000000c04f8723c */ /* 0x042fee000000182c */
        /* <DEDUP_REMOVED lines=11> */
[----:B------:R-:W-:-:S06]  /*5990*/  MOV R44, R0 ;  /* 0x00000000002c7202 */ /* 0x000fcc0000000f00 */
[C---:B--2---:R-:W-:Y:S07]  /*59a0*/  HMMA.16816.F32 R48, R4.reuse, R32, R116 ;  /* 0x000000200430723c */ /* 0x044fee0000001874 */
[----:B------:R-:W-:Y:S01]  /*59b0*/  IMAD.MOV.U32 R119, RZ, RZ, R47 ;  /* 0x000000ffff777224 */ /* 0x000fe200078e002f */
[C---:B------:R-:W-:Y:S01]  /*59c0*/  HMMA.16816.F32 R12, R4.reuse, R34, R60 ;  /* 0x00000022040c723c */ /* 0x040fe2000000183c */
[----:B------:R-:W-:Y:S07]  /*59d0*/  LDSM.16.MT88.4 R32, [R205+0x1e800] ;  /* 0x01e80000cd20783b */ /* 0x000fee0000004200 */
[C---:B------:R-:W-:Y:S01]  /*59e0*/  HMMA.16816.F32 R236, R4.reuse, R38, R80 ;  /* 0x0000002604ec723c */ /* 0x040fe20000001850 */
[----:B------:R-:W1:Y:S06]  /*59f0*/  LDSM.16.MT88.4 R36, [R207+0x1a800] ;  /* 0x01a80000cf24783b */ /* 0x000e6c0000004200 */
[----:B------:R-:W-:Y:S01]  /*5a00*/  IMAD.MOV.U32 R83, RZ, RZ, R66 ;  /* 0x000000ffff537224 */ /* 0x000fe200078e0042 */
[C---:B------:R-:W-:Y:S01]  /*5a10*/  HMMA.16816.F32 R240, R4.reuse, R30, R84 ;  /* 0x0000001e04f0723c */ /* 0x040fe20000001854 */
[----:B------:R-:W-:Y:S01]  /*5a20*/  LDSM.16.MT88.4 R28, [R205+0x1c800] ;  /* 0x01c80000cd1c783b */ /* 0x000fe20000004200 */
        /* <DEDUP_REMOVED lines=9> */
[----:B------:R-:W-:Y:S01]  /*5ac0*/  MOV R51, R12 ;  /* 0x0000000c00337202 */ /* 0x000fe20000000f00 */
[----:B------:R-:W-:Y:S01]  /*5ad0*/  IMAD.MOV.U32 R50, RZ, RZ, R13 ;  /* 0x000000ffff327224 */ /* 0x000fe200078e000d */
[----:B------:R-:W-:Y:S01]  /*5ae0*/  MOV R49, R14 ;  /* 0x0000000e00317202 */ /* 0x000fe20000000f00 */
[----:B------:R-:W-:Y:S01]  /*5af0*/  IMAD.MOV.U32 R48, RZ, RZ, R15 ;  /* 0x000000ffff307224 */ /* 0x000fe200078e000f */
[----:B------:R-:W-:Y:S01]  /*5b00*/  MOV R82, R128 ;  /* 0x0000008000527202 */ /* 0x000fe20000000f00 */
[----:B------:R-:W-:Y:S01]  /*5b10*/  LDSM.16.MT88.4 R12, [R207+0x1c800] ;  /* 0x01c80000cf0c783b */ /* 0x000fe20000004200 */
[C---:B------:R-:W-:Y:S03]  /*5b20*/  HMMA.16816.F32 R232, R4.reuse, R18, R76 ;  /* 0x0000001204e8723c */ /* 0x040fe6000000184c */
[----:B------:R-:W3:Y:S04]  /*5b30*/  LDSM.16.MT88.4 R16, [R208+0x1c800] ;  /* 0x01c80000d010783b */ /* 0x000ee80000004200 */
[----:B------:R-:W-:Y:S01]  /*5b40*/  MOV R78, R183 ;  /* 0x000000b7004e7202 */ /* 0x000fe20000000f00 */
[----:B------:R-:W-:Y:S01]  /*5b50*/  IMAD.MOV.U32 R79, RZ, RZ, R182 ;  /* 0x000000ffff4f7224 */ /* 0x000fe200078e00b6 */
[----:B------:R-:W-:Y:S01]  /*5b60*/  MOV R76, R189 ;  /* 0x000000bd004c7202 */ /* 0x000fe20000000f00 */
[----:B------:R-:W-:Y:S01]  /*5b70*/  IMAD.MOV.U32 R77, RZ, RZ, R188 ;  /* 0x000000ffff4d7224 */ /* 0x000fe200078e00bc */
[C---:B------:R-:W-:Y:S05]  /*5b80*/  HMMA.16816.F32 R196, R4.reuse, R26, R68 ;  /* 0x0000001a04c4723c */ /* 0x040fea0000001844 */
[----:B------:R-:W-:Y:S01]  /*5b90*/  MOV R85, R121 ;  /* 0x0000007900557202 */ /* 0x000fe20000000f00 */
[----:B------:R-:W-:Y:S01]  /*5ba0*/  IMAD.MOV.U32 R84, RZ, RZ, R122 ;  /* 0x000000ffff547224 */ /* 0x000fe200078e007a */
[----:B------:R-:W-:Y:S01]  /*5bb0*/  MOV R81, R123 ;  /* 0x0000007b00517202 */ /* 0x000fe20000000f00 */
[----:B------:R-:W-:Y:S01]  /*5bc0*/  IMAD.MOV.U32 R80, RZ, RZ, R120 ;  /* 0x000000ffff507224 */ /* 0x000fe200078e0078 */
[C---:B-1----:R-:W-:Y:S07]  /*5bd0*/  HMMA.16816.F32 R180, R4.reuse, R38, R136 ;  /* 0x0000002604b4723c */ /* 0x042fee0000001888 */
[----:B------:R-:W-:Y:S01]  /*5be0*/  IMAD.MOV.U32 R38, RZ, RZ, R124 ;  /* 0x000000ffff267224 */ /* 0x000fe200078e007c */
[----:B------:R-:W-:Y:S01]  /*5bf0*/  HMMA.16816.F32 R188, R4, R36, R112 ;  /* 0x0000002404bc723c */ /* 0x000fe20000001870 */
[----:B------:R-:W-:-:S06]  /*5c00*/  MOV R39, R131 ;  /* 0x0000008300277202 */ /* 0x000fcc0000000f00 */
[----:B------:R-:W-:Y:S01]  /*5c10*/  IMAD.MOV.U32 R113, RZ, RZ, R85 ;  /* 0x000000ffff717224 */ /* 0x000fe200078e0055 */
[C---:B--2---:R-:W-:Y:S01]  /*5c20*/  HMMA.16816.F32 R124, R4.reuse, R20, R104 ;  /* 0x00000014047c723c */ /* 0x044fe20000001868 */
[----:B------:R-:W-:Y:S01]  /*5c30*/  MOV R114, R84 ;  /* 0x0000005400727202 */ /* 0x000fe20000000f00 */
[----:B------:R-:W-:Y:S01]  /*5c40*/  IMAD.MOV.U32 R115, RZ, RZ, R81 ;  /* 0x000000ffff737224 */ /* 0x000fe200078e0051 */
[----:B------:R-:W-:Y:S01]  /*5c50*/  MOV R112, R80 ;  /* 0x0000005000707202 */ /* 0x000fe20000000f00 */
[----:B------:R-:W-:Y:S01]  /*5c60*/  IMAD.MOV.U32 R37, RZ, RZ, R65 ;  /* 0x000000ffff257224 */ /* 0x000fe200078e0041 */
[----:B------:R-:W-:Y:S02]  /*5c70*/  MOV R36, R67 ;  /* 0x0000004300247202 */ /* 0x000fe40000000f00 */
[----:B------:R-:W-:Y:S01]  /*5c80*/  IMAD.MOV.U32 R105, RZ, RZ, R86 ;  /* 0x000000ffff697224 */ /* 0x000fe200078e0056 */
[----:B------:R-:W-:Y:S01]  /*5c90*/  MOV R20, R87 ;  /* 0x0000005700147202 */ /* 0x000fe20000000f00 */
[----:B------:R-:W-:Y:S01]  /*5ca0*/  HMMA.16816.F32 R136, R4, R28, R108 ;  /* 0x0000001c0488723c */ /* 0x000fe2000000186c */
[----:B------:R-:W-:Y:S01]  /*5cb0*/  MOV R21, R64 ;  /* 0x0000004000157202 */ /* 0x000fe20000000f00 */
[----:B------:R-:W-:Y:S01]  /*5cc0*/  IMAD.MOV.U32 R107, RZ, RZ, R77 ;  /* 0x000000ffff6b7224 */ /* 0x000fe200078e004d */
[----:B------:R-:W-:-:S02]  /*5cd0*/  MOV R104, R44 ;  /* 0x0000002c00687202 */ /* 0x000fc40000000f00 */
[----:B------:R-:W-:Y:S02]  /*5ce0*/  MOV R106, R76 ;  /* 0x0000004c006a7202 */ /* 0x000fe40000000f00 */
[----:B------:R-:W-:Y:S01]  /*5cf0*/  MOV R110, R66 ;  /* 0x00000042006e7202 */ /* 0x000fe20000000f00 */
[C---:B------:R-:W-:Y:S01]  /*5d00*/  HMMA.16816.F32 R84, R4.reuse, R22, R52 ;  /* 0x000000160454723c */ /* 0x040fe20000001834 */
[----:B------:R-:W-:Y:S01]  /*5d10*/  IMAD.MOV.U32 R111, RZ, RZ, R0 ;  /* 0x000000ffff6f7224 */ /* 0x000fe200078e0000 */
[----:B------:R-:W-:Y:S01]  /*5d20*/  MOV R108, R78 ;  /* 0x0000004e006c7202 */ /* 0x000fe20000000f00 */
[----:B------:R-:W-:Y:S02]  /*5d30*/  FFMA.FTZ R0, R165, c[0x0][0x23c], -R8 ;  /* 0x00008f00a5007a23 */ /* 0x000fe40000010808 */
[----:B------:R-:W-:Y:S02]  /*5d40*/  IMAD.MOV.U32 R109, RZ, RZ, R79 ;  /* 0x000000ffff6d7224 */ /* 0x000fe400078e004f */
[----:B------:R-:W-:Y:S01]  /*5d50*/  IMAD.MOV.U32 R22, RZ, RZ, R82 ;  /* 0x000000ffff167224 */ /* 0x000fe200078e0052 */
[----:B------:R-:W-:Y:S01]  /*5d60*/  MOV R23, R83 ;  /* 0x0000005300177202 */ /* 0x000fe20000000f00 */
[C---:B---3--:R-:W-:Y:S08]  /*5d70*/  HMMA.16816.F32 R64, R4.reuse, R18, R96 ;  /* 0x000000120440723c */ /* 0x048ff00000001860 */
[C---:B------:R-:W-:Y:S01]  /*5d80*/  HMMA.16816.F32 R80, R4.reuse, R16, R100 ;  /* 0x000000100450723c */ /* 0x040fe20000001864 */
[----:B------:R-:W1:Y:S01]  /*5d90*/  LDSM.16.MT88.4 R16, [R208+0x1e800] ;  /* 0x01e80000d010783b */ /* 0x000e620000004200 */
[----:B------:R2:W3:Y:S05]  /*5da0*/  MUFU.EX2 R101, R0 ;  /* 0x0000000000657308 */ /* 0x0004ea0000000800 */
[----:B------:R-:W-:Y:S01]  /*5db0*/  IMAD.MOV.U32 R103, RZ, RZ, R45 ;  /* 0x000000ffff677224 */ /* 0x000fe200078e002d */
[----:B------:R-:W-:Y:S01]  /*5dc0*/  MOV R102, R46 ;  /* 0x0000002e00667202 */ /* 0x000fe20000000f00 */
[C---:B------:R-:W-:Y:S03]  /*5dd0*/  HMMA.16816.F32 R72, R4.reuse, R14, R140 ;  /* 0x0000000e0448723c */ /* 0x040fe6000000188c */
[----:B------:R-:W-:Y:S01]  /*5de0*/  MOV R99, R103 ;  /* 0x0000006700637202 */ /* 0x000fe20000000f00 */
[----:B------:R-:W-:Y:S01]  /*5df0*/  IMAD.MOV.U32 R98, RZ, RZ, R102 ;  /* 0x000000ffff627224 */ /* 0x000fe200078e0066 */
[----:B------:R-:W-:Y:S01]  /*5e00*/  MOV R103, R104 ;  /* 0x0000006800677202 */ /* 0x000fe20000000f00 */
[----:B------:R-:W-:Y:S01]  /*5e10*/  IMAD.MOV.U32 R102, RZ, RZ, R20 ;  /* 0x000000ffff667224 */ /* 0x000fe200078e0014 */
[----:B------:R-:W-:Y:S01]  /*5e20*/  MOV R104, R51 ;  /* 0x0000003300687202 */ /* 0x000fe20000000f00 */
[----:B------:R-:W-:Y:S01]  /*5e30*/  HMMA.16816.F32 R44, R4, R12, R144 ;  /* 0x0000000c042c723c */ /* 0x000fe20000001890 */
[----:B------:R-:W-:Y:S01]  /*5e40*/  LDSM.16.MT88.4 R12, [R207+0x1e800] ;  /* 0x01e80000cf0c783b */ /* 0x000fe20000004200 */
[----:B--2---:R-:W-:Y:S01]  /*5e50*/  FFMA.FTZ R0, R134, c[0x0][0x23c], -R8 ;  /* 0x00008f0086007a23 */ /* 0x004fe20000010808 */
[----:B------:R-:W-:Y:S01]  /*5e60*/  MOV R141, R99 ;  /* 0x00000063008d7202 */ /* 0x000fe20000000f00 */
[----:B------:R-:W-:-:S02]  /*5e70*/  IMAD.MOV.U32 R20, RZ, RZ, R39 ;  /* 0x000000ffff147224 */ /* 0x000fc400078e0027 */
[----:B------:R2:W-:Y:S01]  /*5e80*/  MUFU.EX2 R96, R0 ;  /* 0x0000000000607308 */ /* 0x0005e20000000800 */
[----:B------:R-:W-:Y:S01]  /*5e90*/  IMAD.MOV.U32 R39, RZ, RZ, R48 ;  /* 0x000000ffff277224 */ /* 0x000fe200078e0030 */
[----:B------:R-:W-:Y:S01]  /*5ea0*/  HMMA.16816.F32 R68, R4, R34, R152 ;  /* 0x000000220444723c */ /* 0x000fe20000001898 */
[----:B------:R-:W-:Y:S01]  /*5eb0*/  IMAD.MOV.U32 R140, RZ, RZ, R98 ;  /* 0x000000ffff8c7224 */ /* 0x000fe200078e0062 */
[----:B------:R-:W-:Y:S01]  /*5ec0*/  MOV R146, R21 ;  /* 0x0000001500927202 */ /* 0x000fe20000000f00 */
[----:B------:R-:W-:Y:S01]  /*5ed0*/  IMAD.MOV.U32 R145, RZ, RZ, R20 ;  /* 0x000000ffff917224 */ /* 0x000fe200078e0014 */
[----:B------:R-:W-:Y:S01]  /*5ee0*/  MOV R98, R39 ;  /* 0x0000002700627202 */ /* 0x000fe20000000f00 */
[----:B------:R-:W-:-:S03]  /*5ef0*/  IMAD.MOV.U32 R99, RZ, RZ, R36 ;  /* 0x000000ffff637224 */ /* 0x000fc600078e0024 */
[----:B------:R-:W-:Y:S01]  /*5f00*/  HMMA.16816.F32 R60, R4, R32, R148 ;  /* 0x00000020043c723c */ /* 0x000fe20000001894 */
[----:B------:R-:W-:Y:S01]  /*5f10*/  LDSM.16.MT88.4 R32, [R208+0x19000] ;  /* 0x01900000d020783b */ /* 0x000fe20000004200 */
[----:B--2---:R-:W-:-:S05]  /*5f20*/  FFMA.FTZ R0, R135, c[0x0][0x23c], -R8 ;  /* 0x00008f0087007a23 */ /* 0x004fca0000010808 */
[----:B------:R-:W-:Y:S01]  /*5f30*/  MOV R149, R103 ;  /* 0x0000006700957202 */ /* 0x000fe20000000f00 */
[C---:B-1----:R-:W-:Y:S01]  /*5f40*/  HMMA.16816.F32 R76, R4.reuse, R18, R168 ;  /* 0x00000012044c723c */ /* 0x042fe200000018a8 */
[----:B------:R-:W-:Y:S01]  /*5f50*/  IMAD.MOV.U32 R148, RZ, RZ, R102 ;  /* 0x000000ffff947224 */ /* 0x000fe200078e0066 */
[----:B------:R1:W2:Y:S05]  /*5f60*/  MUFU.EX2 R100, R0 ;  /* 0x0000000000647308 */ /* 0x0002aa0000000800 */
[----:B---3--:R-:W-:Y:S01]  /*5f70*/  IMAD.MOV.U32 R168, RZ, RZ, R101 ;  /* 0x000000ffffa87224 */ /* 0x008fe200078e0065 */
[----:B------:R-:W-:Y:S01]  /*5f80*/  MOV R101, R23 ;  /* 0x0000001700657202 */ /* 0x000fe20000000f00 */
[C---:B------:R-:W-:Y:S01]  /*5f90*/  HMMA.16816.F32 R120, R4.reuse, R24, R40 ;  /* 0x000000180478723c */ /* 0x040fe20000001828 */
[----:B------:R-:W-:Y:S01]  /*5fa0*/  MOV R23, R38 ;  /* 0x0000002600177202 */ /* 0x000fe20000000f00 */
[----:B------:R-:W-:Y:S01]  /*5fb0*/  IMAD.MOV.U32 R103, RZ, RZ, R210 ;  /* 0x000000ffff677224 */ /* 0x000fe200078e00d2 */
[----:B------:R-:W-:Y:S01]  /*5fc0*/  MOV R38, R49 ;  /* 0x0000003100267202 */ /* 0x000fe20000000f00 */
[----:B------:R-:W3:Y:S01]  /*5fd0*/  LDSM.16.MT88.4 R24, [R206+0x1e800] ;  /* 0x01e80000ce18783b */ /* 0x000ee20000004200 */
[----:B------:R-:W-:Y:S01]  /*5fe0*/  MOV R143, R101 ;  /* 0x00000065008f7202 */ /* 0x000fe20000000f00 */
[----:B------:R-:W-:Y:S01]  /*5ff0*/  IMAD.MOV.U32 R101, RZ, RZ, R212 ;  /* 0x000000ffff657224 */ /* 0x000fe200078e00d4 */
[----:B------:R-:W-:Y:S01]  /*6000*/  MOV R102, R211 ;  /* 0x000000d300667202 */ /* 0x000fe20000000f00 */
[----:B------:R4:W5:Y:S01]  /*6010*/  LDL.LU R212, [R1+0x4c] ;  /* 0x00004c0001d47983 */ /* 0x0009620000300800 */
[----:B-1----:R-:W-:Y:S01]  /*6020*/  FFMA.FTZ R0, R164, c[0x0][0x23c], -R8 ;  /* 0x00008f00a4007a23 */ /* 0x002fe20000010808 */
[C---:B------:R-:W-:Y:S01]  /*6030*/  HMMA.16816.F32 R128, R4.reuse, R30, R56 ;  /* 0x0000001e0480723c */ /* 0x040fe20000001838 */
[----:B------:R-:W-:Y:S01]  /*6040*/  MOV R151, R23 ;  /* 0x0000001700977202 */ /* 0x000fe20000000f00 */
[----:B------:R4:W5:Y:S01]  /*6050*/  LDL.LU R211, [R1+0x48] ;  /* 0x0000480001d37983 */ /* 0x0009620000300800 */
[----:B------:R1:W-:Y:S03]  /*6060*/  MUFU.EX2 R155, R0 ;  /* 0x00000000009b7308 */ /* 0x0003e60000000800 */
[----:B------:R4:W5:Y:S02]  /*6070*/  LDL.LU R210, [R1+0x44] ;  /* 0x0000440001d27983 */ /* 0x0009640000300800 */
[C---:B------:R-:W-:Y:S02]  /*6080*/  HMMA.16816.F32 R52, R4.reuse, R16, R160 ;  /* 0x000000100434723c */ /* 0x040fe400000018a0 */
[----:B------:R-:W2:Y:S06]  /*6090*/  LDSM.16.MT88.4 R28, [R205+0x19000] ;  /* 0x01900000cd1c783b */ /* 0x000eac0000004200 */
[C---:B---3--:R-:W-:Y:S01]  /*60a0*/  HMMA.16816.F32 R40, R4.reuse, R26, R92 ;  /* 0x0000001a0428723c */ /* 0x048fe2000000185c */
[----:B-1----:R-:W-:Y:S01]  /*60b0*/  FFMA.FTZ R0, R177, c[0x0][0x23c], -R2 ;  /* 0x00008f00b1007a23 */ /* 0x002fe20000010802 */
[----:B------:R-:W-:Y:S01]  /*60c0*/  MOV R169, R145 ;  /* 0x0000009100a97202 */ /* 0x000fe20000000f00 */
[----:B------:R-:W-:Y:S01]  /*60d0*/  IMAD.MOV.U32 R170, RZ, RZ, R146 ;  /* 0x000000ffffaa7224 */ /* 0x000fe200078e0092 */
[----:B------:R-:W-:Y:S01]  /*60e0*/  MOV R153, R103 ;  /* 0x0000006700997202 */ /* 0x000fe20000000f00 */
[----:B------:R1:W3:Y:S01]  /*60f0*/  MUFU.EX2 R147, R0 ;  /* 0x0000000000937308 */ /* 0x0002e20000000800 */
[----:B------:R-:W-:Y:S01]  /*6100*/  IMAD.MOV.U32 R144, RZ, RZ, R102 ;  /* 0x000000ffff907224 */ /* 0x000fe200078e0066 */
[----:B------:R-:W-:Y:S01]  /*6110*/  LDSM.16.MT88.4 R16, [R205+0x1b000] ;  /* 0x01b00000cd10783b */ /* 0x000fe20000004200 */
[----:B------:R-:W-:Y:S03]  /*6120*/  HMMA.16816.F32 R56, R4, R24, R156 ;  /* 0x000000180438723c */ /* 0x000fe6000000189c */
[----:B------:R-:W3:Y:S01]  /*6130*/  LDSM.16.MT88.4 R24, [R206+0x19000] ;  /* 0x01900000ce18783b */ /* 0x000ee20000004200 */
[----:B-1----:R-:W-:-:S04]  /*6140*/  FFMA.FTZ R0, R166, c[0x0][0x23c], -R2 ;  /* 0x00008f00a6007a23 */ /* 0x002fc80000010802 */
[----:B------:R1:W1:Y:S02]  /*6150*/  MUFU.EX2 R97, R0 ;  /* 0x0000000000617308 */ /* 0x0002640000000800 */
[----:B-1----:R-:W-:Y:S01]  /*6160*/  FFMA.FTZ R0, R176, c[0x0][0x23c], -R2 ;  /* 0x00008f00b0007a23 */ /* 0x002fe20000010802 */
[----:B--2---:R-:W-:Y:S01]  /*6170*/  MOV R176, R100 ;  /* 0x0000006400b07202 */ /* 0x004fe20000000f00 */
[----:B------:R-:W-:Y:S02]  /*6180*/  IMAD.MOV.U32 R100, RZ, RZ, R22 ;  /* 0x000000ffff647224 */ /* 0x000fe400078e0016 */
[----:B------:R-:W-:Y:S02]  /*6190*/  IMAD.MOV.U32 R22, RZ, RZ, R105 ;  /* 0x000000ffff167224 */ /* 0x000fe400078e0069 */
[----:B------:R1:W-:Y:S01]  /*61a0*/  MUFU.EX2 R177, R0 ;  /* 0x0000000000b17308 */ /* 0x0003e20000000800 */
[----:B------:R-:W-:Y:S02]  /*61b0*/  IMAD.MOV.U32 R105, RZ, RZ, R50 ;  /* 0x000000ffff697224 */ /* 0x000fe400078e0032 */
[----:B------:R-:W-:Y:S01]  /*61c0*/  HMMA.16816.F32 R48, R4, R12, R172 ;  /* 0x0000000c0430723c */ /* 0x000fe200000018ac */
[----:B------:R-:W-:Y:S01]  /*61d0*/  IMAD.MOV.U32 R142, RZ, RZ, R100 ;  /* 0x000000ffff8e7224 */ /* 0x000fe200078e0064 */
[----:B------:R-:W-:Y:S01]  /*61e0*/  MOV R100, R37 ;  /* 0x0000002500647202 */ /* 0x000fe20000000f00 */
[----:B------:R-:W-:-:S02]  /*61f0*/  IMAD.MOV.U32 R150, RZ, RZ, R22 ;  /* 0x000000ffff967224 */ /* 0x000fc400078e0016 */
[----:B------:R-:W2:Y:S02]  /*6200*/  LDSM.16.MT88.4 R20, [R207+0x19000] ;  /* 0x01900000cf14783b */ /* 0x000ea40000004200 */
[----:B---3--:R-:W-:Y:S01]  /*6210*/  MOV R173, R147 ;  /* 0x0000009300ad7202 */ /* 0x008fe20000000f00 */
[----:B------:R-:W-:Y:S01]  /*6220*/  IMAD.MOV.U32 R174, RZ, RZ, R96 ;  /* 0x000000ffffae7224 */ /* 0x000fe200078e0060 */
[----:B------:R-:W-:Y:S01]  /*6230*/  MOV R96, R105 ;  /* 0x0000006900607202 */ /* 0x000fe20000000f00 */
[----:B------:R-:W-:Y:S01]  /*6240*/  IMAD.MOV.U32 R147, RZ, RZ, R104 ;  /* 0x000000ffff937224 */ /* 0x000fe200078e0068 */
[----:B------:R-:W-:Y:S01]  /*6250*/  MOV R104, R209 ;  /* 0x000000d100687202 */ /* 0x000fe20000000f00 */
[----:B------:R-:W-:Y:S01]  /*6260*/  IMAD.MOV.U32 R105, RZ, RZ, R204 ;  /* 0x000000ffff697224 */ /* 0x000fe200078e00cc */
[----:B------:R4:W5:Y:S01]  /*6270*/  LDL.LU R209, [R1+0x40] ;  /* 0x0000400001d17983 */ /* 0x0009620000300800 */
[----:B------:R-:W-:Y:S01]  /*6280*/  MOV R175, R97 ;  /* 0x0000006100af7202 */ /* 0x000fe20000000f00 */
[----:B------:R-:W-:-:S02]  /*6290*/  IMAD.MOV.U32 R97, RZ, RZ, R38 ;  /* 0x000000ffff617224 */ /* 0x000fc400078e0026 */
[----:B------:R4:W5:Y:S01]  /*62a0*/  LDL.LU R204, [R1+0x3c] ;  /* 0x00003c0001cc7983 */ /* 0x0009620000300800 */
[----:B------:R-:W-:Y:S01]  /*62b0*/  HMMA.16816.F32 R36, R4, R14, R184 ;  /* 0x0000000e0424723c */ /* 0x000fe200000018b8 */
[----:B-1----:R-:W-:Y:S02]  /*62c0*/  FFMA.FTZ R0, R167, c[0x0][0x23c], -R2 ;  /* 0x00008f00a7007a23 */ /* 0x002fe40000010802 */
[----:B------:R-:W1:Y:S02]  /*62d0*/  LDSM.16.MT88.4 R12, [R206+0x1b000] ;  /* 0x01b00000ce0c783b */ /* 0x000e640000004200 */
[----:B------:R-:W3:Y:S02]  /*62e0*/  MUFU.EX2 R154, R0 ;  /* 0x00000000009a7308 */ /* 0x000ee40000000800 */
[----:B------:R-:W-:Y:S02]  /*62f0*/  F2FP.PACK_AB R4, R174, R168 ;  /* 0x000000a8ae04723e */ /* 0x000fe400000000ff */
[----:B------:R-:W-:-:S02]  /*6300*/  F2FP.PACK_AB R5, R175, R173 ;  /* 0x000000adaf05723e */ /* 0x000fc400000000ff */
[----:B------:R-:W-:Y:S01]  /*6310*/  F2FP.PACK_AB R6, R155, R176 ;  /* 0x000000b09b06723e */ /* 0x000fe200000000ff */
[----:B------:R-:W-:Y:S01]  /*6320*/  IMAD.MOV.U32 R185, RZ, RZ, R96 ;  /* 0x000000ffffb97224 */ /* 0x000fe200078e0060 */
[----:B------:R-:W-:Y:S01]  /*6330*/  MOV R184, R147 ;  /* 0x0000009300b87202 */ /* 0x000fe20000000f00 */
[----:B------:R-:W-:Y:S01]  /*6340*/  IMAD.MOV.U32 R187, RZ, RZ, R98 ;  /* 0x000000ffffbb7224 */ /* 0x000fe200078e0062 */
[----:B---3--:R-:W-:Y:S01]  /*6350*/  F2FP.PACK_AB R7, R154, R177 ;  /* 0x000000b19a07723e */ /* 0x008fe200000000ff */
[----:B------:R-:W-:Y:S01]  /*6360*/  IMAD.MOV.U32 R146, RZ, RZ, R100 ;  /* 0x000000ffff927224 */ /* 0x000fe200078e0064 */
[----:B------:R-:W-:Y:S02]  /*6370*/  MOV R186, R97 ;  /* 0x0000006100ba7202 */ /* 0x000fe40000000f00 */
[----:B------:R-:W-:Y:S02]  /*6380*/  MOV R147, R99 ;  /* 0x0000006300937202 */ /* 0x000fe40000000f00 */
[----:B------:R-:W-:Y:S01]  /*6390*/  MOV R145, R101 ;  /* 0x0000006500917202 */ /* 0x000fe20000000f00 */
[----:B------:R-:W-:Y:S01]  /*63a0*/  HMMA.16816.F32 R140, R4, R28, R140 ;  /* 0x0000001c048c723c */ /* 0x000fe2000000188c */
[----:B------:R-:W-:-:S07]  /*63b0*/  MOV R134, R119 ;  /* 0x0000007700867202 */ /* 0x000fce0000000f00 */
[C---:B------:R-:W-:Y:S01]  /*63c0*/  HMMA.16816.F32 R88, R4.reuse, R30, R88 ;  /* 0x0000001e0458723c */ /* 0x040fe20000001858 */
[----:B------:R-:W3:Y:S07]  /*63d0*/  LDSM.16.MT88.4 R28, [R208+0x1b000] ;  /* 0x01b00000d01c783b */ /* 0x000eee0000004200 */
[C---:B------:R-:W-:Y:S08]  /*63e0*/  HMMA.16816.F32 R148, R4.reuse, R24, R148 ;  /* 0x000000180494723c */ /* 0x040ff00000001894 */
[C---:B------:R-:W-:Y:S01]  /*63f0*/  HMMA.16816.F32 R92, R4.reuse, R26, R240 ;  /* 0x0000001a045c723c */ /* 0x040fe200000018f0 */
[----:B------:R-:W-:Y:S06]  /*6400*/  LDSM.16.MT88.4 R24, [R205+0x1d000] ;  /* 0x01d00000cd18783b */ /* 0x000fec0000004200 */
[----:B------:R-:W-:Y:S01]  /*6410*/  IMAD.MOV.U32 R241, RZ, RZ, R118 ;  /* 0x000000fffff17224 */ /* 0x000fe200078e0076 */
[----:B------:R-:W-:Y:S01]  /*6420*/  HMMA.16816.F32 R156, R4, R32, R192 ;  /* 0x00000020049c723c */ /* 0x000fe200000018c0 */
[----:B------:R-:W-:Y:S01]  /*6430*/  MOV R242, R117 ;  /* 0x0000007500f27202 */ /* 0x000fe20000000f00 */
[----:B------:R-:W-:-:S06]  /*6440*/  IMAD.MOV.U32 R243, RZ, RZ, R116 ;  /* 0x000000fffff37224 */ /* 0x000fcc00078e0074 */
[C---:B------:R-:W-:Y:S01]  /*6450*/  HMMA.16816.F32 R96, R4.reuse, R34, R236 ;  /* 0x000000220460723c */ /* 0x040fe200000018ec */
[----:B------:R-:W4:Y:S07]  /*6460*/  LDSM.16.MT88.4 R32, [R207+0x1b000] ;  /* 0x01b00000cf20783b */ /* 0x000f2e0000004200 */
[C---:B--2---:R-:W-:Y:S08]  /*6470*/  HMMA.16816.F32 R164, R4.reuse, R20, R112 ;  /* 0x0000001404a4723c */ /* 0x044ff00000001870 */
[C---:B------:R-:W-:Y:S01]  /*6480*/  HMMA.16816.F32 R100, R4.reuse, R22, R232 ;  /* 0x000000160464723c */ /* 0x040fe200000018e8 */
[----:B------:R-:W2:Y:S07]  /*6490*/  LDSM.16.MT88.4 R20, [R206+0x1d000] ;  /* 0x01d00000ce14783b */ /* 0x000eae0000004200 */
[C---:B-1----:R-:W-:Y:S08]  /*64a0*/  HMMA.16816.F32 R112, R4.reuse, R12, R120 ;  /* 0x0000000c0470723c */ /* 0x042ff00000001878 */
[----:B------:R-:W-:Y:S01]  /*64b0*/  HMMA.16816.F32 R116, R4, R14, R196 ;  /* 0x0000000e0474723c */ /* 0x000fe200000018c4 */
[----:B------:R-:W1:Y:S01]  /*64c0*/  LDSM.16.MT88.4 R12, [R208+0x1d000] ;  /* 0x01d00000d00c783b */ /* 0x000e620000004200 */
[----:B------:R-:W-:Y:S01]  /*64d0*/  MOV R240, R111 ;  /* 0x0000006f00f07202 */ /* 0x000fe20000000f00 */
[----:B------:R-:W-:Y:S01]  /*64e0*/  IMAD.MOV.U32 R152, RZ, RZ, R104 ;  /* 0x000000ffff987224 */ /* 0x000fe200078e0068 */
[----:B------:R-:W-:Y:S01]  /*64f0*/  MOV R135, R105 ;  /* 0x0000006900877202 */ /* 0x000fe20000000f00 */
[----:B------:R-:W-:Y:S01]  /*6500*/  IMAD.MOV.U32 R163, RZ, RZ, R106 ;  /* 0x000000ffffa37224 */ /* 0x000fe200078e006a */
[----:B------:R-:W-:-:S02]  /*6510*/  MOV R162, R107 ;  /* 0x0000006b00a27202 */ /* 0x000fc40000000f00 */
[C---:B---3--:R-:W-:Y:S08]  /*6520*/  HMMA.16816.F32 R192, R4.reuse, R30, R184 ;  /* 0x0000001e04c0723c */ /* 0x048ff000000018b8 */
[C---:B------:R-:W-:Y:S07]  /*6530*/  HMMA.16816.F32 R104, R4.reuse, R16, R248 ;  /* 0x000000100468723c */ /* 0x040fee00000018f8 */
[----:B------:R-:W-:Y:S01]  /*6540*/  MOV R249, R179 ;  /* 0x000000b300f97202 */ /* 0x000fe20000000f00 */
[C---:B------:R-:W-:Y:S01]  /*6550*/  HMMA.16816.F32 R120, R4.reuse, R28, R240 ;  /* 0x0000001c0478723c */ /* 0x040fe200000018f0 */
[----:B------:R-:W-:Y:S01]  /*6560*/  FFMA.FTZ R0, R244, c[0x0][0x23c], -R8 ;  /* 0x00008f00f4007a23 */ /* 0x000fe20000010808 */
[----:B------:R-:W-:Y:S05]  /*6570*/  LDSM.16.MT88.4 R28, [R205+0x1f000] ;  /* 0x01f00000cd1c783b */ /* 0x000fea0000004200 */
[----:B------:R-:W-:Y:S01]  /*6580*/  MOV R240, R176 ;  /* 0x000000b000f07202 */ /* 0x000fe20000000f00 */
[----:B----4-:R-:W-:Y:S01]  /*6590*/  HMMA.16816.F32 R232, R4, R34, R180 ;  /* 0x0000002204e8723c */ /* 0x010fe200000018b4 */
[----:B------:R-:W-:-:S07]  /*65a0*/  IMAD.MOV.U32 R241, RZ, RZ, R177 ;  /* 0x000000fffff17224 */ /* 0x000fce00078e00b1 */
[C---:B------:R-:W-:Y:S07]  /*65b0*/  HMMA.16816.F32 R184, R4.reuse, R26, R128 ;  /* 0x0000001a04b8723c */ /* 0x040fee0000001880 */
[----:B------:R-:W-:Y:S01]  /*65c0*/  IMAD.MOV.U32 R131, RZ, RZ, R178 ;  /* 0x000000ffff837224 */ /* 0x000fe200078e00b2 */
[C---:B--2---:R-:W-:Y:S08]  /*65d0*/  HMMA.16816.F32 R180, R4.reuse, R22, R84 ;  /* 0x0000001604b4723c */ /* 0x044ff00000001854 */
[C---:B-1----:R-:W-:Y:S08]  /*65e0*/  HMMA.16816.F32 R84, R4.reuse, R12, R80 ;  /* 0x0000000c0454723c */ /* 0x042ff00000001850 */
[C---:B------:R-:W-:Y:S01]  /*65f0*/  HMMA.16816.F32 R176, R4.reuse, R14, R64 ;  /* 0x0000000e04b0723c */ /* 0x040fe20000001840 */
[----:B------:R-:W-:Y:S07]  /*6600*/  LDSM.16.MT88.4 R12, [R207+0x1f000] ;  /* 0x01f00000cf0c783b */ /* 0x000fee0000004200 */
[----:B------:R-:W-:Y:S01]  /*6610*/  HMMA.16816.F32 R196, R4, R24, R136 ;  /* 0x0000001804c4723c */ /* 0x000fe20000001888 */
[----:B------:R-:W1:Y:S01]  /*6620*/  LDSM.16.MT88.4 R24, [R206+0x1f000] ;  /* 0x01f00000ce18783b */ /* 0x000e620000004200 */
[----:B------:R2:W-:Y:S01]  /*6630*/  MUFU.EX2 R238, R0 ;  /* 0x0000000000ee7308 */ /* 0x0005e20000000800 */
[----:B------:R-:W-:Y:S01]  /*6640*/  IMAD.MOV.U32 R171, RZ, RZ, R110 ;  /* 0x000000ffffab7224 */ /* 0x000fe200078e006e */
[----:B------:R-:W-:Y:S01]  /*6650*/  MOV R242, R155 ;  /* 0x0000009b00f27202 */ /* 0x000fe20000000f00 */
[----:B------:R-:W-:Y:S01]  /*6660*/  IMAD.MOV.U32 R161, RZ, RZ, R108 ;  /* 0x000000ffffa17224 */ /* 0x000fe200078e006c */
[----:B------:R-:W-:Y:S01]  /*6670*/  MOV R160, R109 ;  /* 0x0000006d00a07202 */ /* 0x000fe20000000f00 */
[----:B------:R-:W-:Y:S01]  /*6680*/  IMAD.MOV.U32 R243, RZ, RZ, R154 ;  /* 0x000000fffff37224 */ /* 0x000fe200078e009a */
[----:B------:R-:W-:Y:S01]  /*6690*/  LDSM.16.MT88.4 R64, [R207+0x1b800] ;  /* 0x01b80000cf40783b */ /* 0x000fe20000004200 */
[----:B--2---:R-:W-:-:S04]  /*66a0*/  FFMA.FTZ R0, R245, c[0x0][0x23c], -R8 ;  /* 0x00008f00f5007a23 */ /* 0x004fc80000010808 */
[----:B------:R2:W3:Y:S01]  /*66b0*/  MUFU.EX2 R248, R0 ;  /* 0x0000000000f87308 */ /* 0x0004e20000000800 */
[----:B------:R-:W-:Y:S02]  /*66c0*/  MOV R155, R134 ;  /* 0x00000086009b7202 */ /* 0x000fe40000000f00 */
[----:B------:R-:W-:Y:S01]  /*66d0*/  MOV R134, R9 ;  /* 0x0000000900867202 */ /* 0x000fe20000000f00 */
[----:B--2---:R-:W-:-:S04]  /*66e0*/  FFMA.FTZ R0, R252, c[0x0][0x23c], -R8 ;  /* 0x00008f00fc007a23 */ /* 0x004fc80000010808 */
[----:B------:R2:W-:Y:S01]  /*66f0*/  MUFU.EX2 R237, R0 ;  /* 0x0000000000ed7308 */ /* 0x0005e20000000800 */
[----:B------:R-:W-:Y:S01]  /*6700*/  HMMA.16816.F32 R108, R4, R18, R200 ;  /* 0x00000012046c723c */ /* 0x000fe200000018c8 */
[----:B------:R-:W4:Y:S01]  /*6710*/  LDSM.16.MT88.4 R16, [R207+0x1d000] ;  /* 0x01d00000cf10783b */ /* 0x000f220000004200 */
[----:B--2---:R-:W-:-:S05]  /*6720*/  FFMA.FTZ R0, R10, c[0x0][0x23c], -R8 ;  /* 0x00008f000a007a23 */ /* 0x004fca0000010808 */
[----:B------:R2:W-:Y:S01]  /*6730*/  MUFU.EX2 R236, R0 ;  /* 0x0000000000ec7308 */ /* 0x0005e20000000800 */
[C---:B------:R-:W-:Y:S08]  /*6740*/  HMMA.16816.F32 R200, R4.reuse, R32, R188 ;  /* 0x0000002004c8723c */ /* 0x040ff000000018bc */
[----:B------:R-:W-:Y:S01]  /*6750*/  HMMA.16816.F32 R188, R4, R20, R124 ;  /* 0x0000001404bc723c */ /* 0x000fe2000000187c */
[----:B------:R-:W3:Y:S01]  /*6760*/  LDSM.16.MT88.4 R20, [R208+0x1f000] ;  /* 0x01f00000d014783b */ /* 0x000ee20000004200 */
[----:B--2---:R-:W-:-:S02]  /*6770*/  FFMA.FTZ R0, R131, c[0x0][0x23c], -R2 ;  /* 0x00008f0083007a23 */ /* 0x004fc40000010802 */
[----:B------:R-:W-:Y:S01]  /*6780*/  IMAD.MOV.U32 R131, RZ, RZ, R171 ;  /* 0x000000ffff837224 */ /* 0x000fe200078e00ab */
[----:B------:R-:W-:Y:S02]  /*6790*/  MOV R171, R135 ;  /* 0x0000008700ab7202 */ /* 0x000fe40000000f00 */
[----:B------:R2:W-:Y:S01]  /*67a0*/  MUFU.EX2 R135, R0 ;  /* 0x0000000000877308 */ /* 0x0005e20000000800 */
[----:B------:R-:W-:Y:S02]  /*67b0*/  IMAD.MOV.U32 R127, RZ, RZ, R249 ;  /* 0x000000ffff7f7224 */ /* 0x000fe400078e00f9 */
[----:B------:R-:W-:Y:S02]  /*67c0*/  IMAD.MOV.U32 R154, RZ, RZ, R11 ;  /* 0x000000ffff9a7224 */ /* 0x000fe400078e000b */
[----:B-1----:R-:W-:Y:S01]  /*67d0*/  HMMA.16816.F32 R8, R4, R24, R56 ;  /* 0x000000180408723c */ /* 0x002fe20000001838 */
[----:B------:R-:W-:Y:S01]  /*67e0*/  LDSM.16.MT88.4 R56, [R208+0x1b800] ;  /* 0x01b80000d038783b */ /* 0x000fe20000004200 */
[----:B--2---:R-:W-:-:S04]  /*67f0*/  FFMA.FTZ R0, R134, c[0x0][0x23c], -R2 ;  /* 0x00008f0086007a23 */ /* 0x004fc80000010802 */
[----:B------:R1:W2:Y:S01]  /*6800*/  MUFU.EX2 R134, R0 ;  /* 0x0000000000867308 */ /* 0x0002a20000000800 */
[----:B------:R-:W-:Y:S01]  /*6810*/  MOV R249, R160 ;  /* 0x000000a000f97202 */ /* 0x000fe20000000f00 */
[--C-:B-1----:R-:W-:Y:S02]  /*6820*/  FFMA.FTZ R0, R3, c[0x0][0x23c], -R2.reuse ;  /* 0x00008f0003007a23 */ /* 0x102fe40000010802 */
[----:B------:R-:W-:Y:S02]  /*6830*/  FFMA.FTZ R2, R127, c[0x0][0x23c], -R2 ;  /* 0x00008f007f027a23 */ /* 0x000fe40000010802 */
        /* <DEDUP_REMOVED lines=13> */
[----:B------:R-:W-:Y:S03]  /*6910*/  MUFU.EX2 R3, R0 ;  /* 0x0000000000037308 */ /* 0x000fe60000000800 */
[----:B------:R-:W-:Y:S01]  /*6920*/  HMMA.16816.F32 R28, R4, R30, R68 ;  /* 0x0000001e041c723c */ /* 0x000fe20000001844 */
[----:B------:R-:W-:Y:S01]  /*6930*/  IMAD.MOV.U32 R152, RZ, RZ, R146 ;  /* 0x000000ffff987224 */ /* 0x000fe200078e0092 */
[----:B------:R-:W-:Y:S01]  /*6940*/  MOV R153, R147 ;  /* 0x0000009300997202 */ /* 0x000fe20000000f00 */
[----:B------:R-:W-:Y:S01]  /*6950*/  IMAD.MOV.U32 R60, RZ, RZ, R161 ;  /* 0x000000ffff3c7224 */ /* 0x000fe200078e00a1 */
[----:B------:R-:W-:Y:S01]  /*6960*/  MOV R61, R160 ;  /* 0x000000a0003d7202 */ /* 0x000fe20000000f00 */
[----:B------:R-:W1:Y:S02]  /*6970*/  LDSM.16.MT88.4 R144, [R205+0x19800] ;  /* 0x01980000cd90783b */ /* 0x000e640000004200 */
[----:B------:R-:W-:-:S02]  /*6980*/  IMAD.MOV.U32 R70, RZ, RZ, R249 ;  /* 0x000000ffff467224 */ /* 0x000fc400078e00f9 */
[----:B------:R-:W2:Y:S01]  /*6990*/  MUFU.EX2 R249, R2 ;  /* 0x0000000200f97308 */ /* 0x000ea20000000800 */
[----:B------:R-:W-:Y:S01]  /*69a0*/  MOV R83, R162 ;  /* 0x000000a200537202 */ /* 0x000fe20000000f00 */
[----:B------:R-:W-:Y:S01]  /*69b0*/  HMMA.16816.F32 R24, R4, R26, R40 ;  /* 0x0000001a0418723c */ /* 0x000fe20000001828 */
[----:B------:R-:W-:Y:S01]  /*69c0*/  MOV R82, R163 ;  /* 0x000000a300527202 */ /* 0x000fe20000000f00 */
[----:B------:R-:W-:Y:S04]  /*69d0*/  LDSM.16.MT88.4 R40, [R205+0x1b800] ;  /* 0x01b80000cd28783b */ /* 0x000fe80000004200 */
[----:B------:R-:W1:Y:S01]  /*69e0*/  LDSM.16.MT88.4 R160, [R208+0x19800] ;  /* 0x01980000d0a0783b */ /* 0x000e620000004200 */
[----:B------:R-:W-:Y:S01]  /*69f0*/  IMAD.MOV.U32 R244, RZ, RZ, R128 ;  /* 0x000000fffff47224 */ /* 0x000fe200078e0080 */
[----:B------:R-:W-:Y:S01]  /*6a00*/  MOV R245, R129 ;  /* 0x0000008100f57202 */ /* 0x000fe20000000f00 */
[----:B------:R-:W-:Y:S01]  /*6a10*/  IMAD.MOV.U32 R252, RZ, RZ, R130 ;  /* 0x000000fffffc7224 */ /* 0x000fe200078e0082 */
[----:B------:R-:W-:-:S02]  /*6a20*/  MOV R71, R131 ;  /* 0x0000008300477202 */ /* 0x000fc40000000f00 */
[----:B---3--:R-:W-:Y:S02]  /*6a30*/  F2FP.PACK_AB R128, R248, R238 ;  /* 0x000000eef880723e */ /* 0x008fe400000000ff */
[----:B--2---:R-:W-:Y:S02]  /*6a40*/  F2FP.PACK_AB R129, R134, R135 ;  /* 0x000000878681723e */ /* 0x004fe400000000ff */
[----:B------:R-:W-:Y:S02]  /*6a50*/  F2FP.PACK_AB R130, R236, R237 ;  /* 0x000000edec82723e */ /* 0x000fe400000000ff */
[----:B------:R-:W-:Y:S01]  /*6a60*/  F2FP.PACK_AB R131, R249, R3 ;  /* 0x00000003f983723e */ /* 0x000fe200000000ff */
        /* <DEDUP_REMOVED lines=10> */
[----:B------:R-:W-:Y:S01]  /*6b10*/  LDSM.16.MT88.4 R72, [R205+0x1d800] ;  /* 0x01d80000cd48783b */ /* 0x000fe20000004200 */
[----:B------:R-:W-:Y:S01]  /*6b20*/  HMMA.16816.F32 R172, R4, R16, R44 ;  /* 0x0000001004ac723c */ /* 0x000fe2000000182c */
[----:B------:R-:W-:-:S02]  /*6b30*/  MOV R0, R81 ;  /* 0x0000005100007202 */ /* 0x000fc40000000f00 */
[----:B------:R-:W-:Y:S01]  /*6b40*/  MOV R2, R82 ;  /* 0x0000005200027202 */ /* 0x000fe20000000f00 */
[----:B------:R-:W-:Y:S04]  /*6b50*/  LDSM.16.MT88.4 R168, [R207+0x19800] ;  /* 0x01980000cfa8783b */ /* 0x000fe80000004200 */
[----:B------:R-:W-:Y:S07]  /*6b60*/  HMMA.16816.F32 R16, R4, R20, R52 ;  /* 0x000000140410723c */ /* 0x000fee0000001834 */
[----:B------:R-:W-:-:S02]  /*6b70*/  MOV R54, R153 ;  /* 0x0000009900367202 */ /* 0x000fc40000000f00 */
[----:B------:R-:W-:Y:S01]  /*6b80*/  MOV R55, R154 ;  /* 0x0000009a00377202 */ /* 0x000fe20000000f00 */
[C---:B-1----:R-:W-:Y:S01]  /*6b90*/  HMMA.16816.F32 R44, R128.reuse, R48, R112 ;  /* 0x00000030802c723c */ /* 0x042fe20000001870 */
[----:B------:R-:W1:Y:S04]  /*6ba0*/  LDSM.16.MT88.4 R152, [R206+0x19800] ;  /* 0x01980000ce98783b */ /* 0x000e680000004200 */
[----:B------:R-:W-:Y:S03]  /*6bb0*/  LDSM.16.MT88.4 R112, [R206+0x1f800] ;  /* 0x01f80000ce70783b */ /* 0x000fe60000004200 */
[----:B------:R-:W-:Y:S07]  /*6bc0*/  HMMA.16816.F32 R48, R128, R50, R116 ;  /* 0x000000328030723c */ /* 0x000fee0000001874 */
[----:B------:R-:W-:-:S02]  /*6bd0*/  MOV R119, R54 ;  /* 0x0000003600777202 */ /* 0x000fc40000000f00 */
[----:B------:R-:W-:Y:S02]  /*6be0*/  MOV R118, R55 ;  /* 0x0000003700767202 */ /* 0x000fe40000000f00 */
[C---:B------:R-:W-:Y:S01]  /*6bf0*/  HMMA.16816.F32 R52, R128.reuse, R56, R120 ;  /* 0x000000388034723c */ /* 0x040fe20000001878 */
[----:B------:R-:W-:Y:S01]  /*6c00*/  IMAD.MOV.U32 R117, RZ, RZ, R80 ;  /* 0x000000ffff757224 */ /* 0x000fe200078e0050 */
[----:B------:R-:W-:Y:S06]  /*6c10*/  LDSM.16.MT88.4 R120, [R208+0x1f800] ;  /* 0x01f80000d078783b */ /* 0x000fec0000004200 */
[----:B------:R-:W-:Y:S07]  /*6c20*/  HMMA.16816.F32 R56, R128, R58, R192 ;  /* 0x0000003a8038723c */ /* 0x000fee00000018c0 */
[----:B------:R-:W-:Y:S01]  /*6c30*/  MOV R192, R60 ;  /* 0x0000003c00c07202 */ /* 0x000fe20000000f00 */
[----:B------:R-:W-:Y:S01]  /*6c40*/  IMAD.MOV.U32 R194, RZ, RZ, R62 ;  /* 0x000000ffffc27224 */ /* 0x000fe200078e003e */
[----:B------:R-:W-:-:S02]  /*6c50*/  MOV R193, R61 ;  /* 0x0000003d00c17202 */ /* 0x000fc40000000f00 */
[----:B------:R-:W-:Y:S02]  /*6c60*/  MOV R195, R63 ;  /* 0x0000003f00c37202 */ /* 0x000fe40000000f00 */
[----:B------:R-:W-:Y:S07]  /*6c70*/  HMMA.16816.F32 R60, R128, R64, R200 ;  /* 0x00000040803c723c */ /* 0x000fee00000018c8 */
[----:B------:R-:W-:Y:S01]  /*6c80*/  MOV R200, R68 ;  /* 0x0000004400c87202 */ /* 0x000fe20000000f00 */
[----:B------:R-:W-:Y:S01]  /*6c90*/  IMAD.MOV.U32 R201, RZ, RZ, R69 ;  /* 0x000000ffffc97224 */ /* 0x000fe200078e0045 */
[----:B------:R-:W-:-:S02]  /*6ca0*/  MOV R202, R70 ;  /* 0x0000004600ca7202 */ /* 0x000fc40000000f00 */
[----:B------:R-:W-:Y:S01]  /*6cb0*/  MOV R203, R71 ;  /* 0x0000004700cb7202 */ /* 0x000fe20000000f00 */
[----:B------:R-:W-:Y:S02]  /*6cc0*/  FADD.FTZ R2, R2, R200 ;  /* 0x000000c802027221 */ /* 0x000fe40000010000 */
[----:B------:R-:W-:Y:S02]  /*6cd0*/  FADD.FTZ R0, R0, R201 ;  /* 0x000000c900007221 */ /* 0x000fe40000010000 */
[----:B------:R-:W-:Y:S02]  /*6ce0*/  IMAD.MOV.U32 R116, RZ, RZ, R83 ;  /* 0x000000ffff747224 */ /* 0x000fe400078e0053 */
[----:B------:R-:W-:Y:S01]  /*6cf0*/  FADD.FTZ R2, R202, R2 ;  /* 0x00000002ca027221 */ /* 0x000fe20000010000 */
[----:B------:R-:W-:Y:S01]  /*6d00*/  HMMA.16816.F32 R12, R4, R14, R36 ;  /* 0x0000000e040c723c */ /* 0x000fe20000001824 */
[----:B------:R-:W-:Y:S01]  /*6d10*/  FADD.FTZ R0, R203, R0 ;  /* 0x00000000cb007221 */ /* 0x000fe20000010000 */
[----:B------:R-:W2:Y:S01]  /*6d20*/  LDSM.16.MT88.4 R80, [R206+0x1d800] ;  /* 0x01d80000ce50783b */ /* 0x000ea20000004200 */
[----:B------:R-:W-:-:S02]  /*6d30*/  FADD.FTZ R2, R116, R2 ;  /* 0x0000000274027221 */ /* 0x000fc40000010000 */
[----:B------:R-:W-:-:S03]  /*6d40*/  FADD.FTZ R0, R117, R0 ;  /* 0x0000000075007221 */ /* 0x000fc60000010000 */
[----:B------:R-:W-:Y:S01]  /*6d50*/  HMMA.16816.F32 R140, R128, R144, R140 ;  /* 0x00000090808c723c */ /* 0x000fe2000000188c */
[----:B------:R-:W-:Y:S02]  /*6d60*/  FADD.FTZ R2, R118, R2 ;  /* 0x0000000276027221 */ /* 0x000fe40000010000 */
[----:B------:R-:W-:-:S05]  /*6d70*/  FADD.FTZ R0, R119, R0 ;  /* 0x0000000077007221 */ /* 0x000fca0000010000 */
[----:B------:R-:W-:Y:S01]  /*6d80*/  HMMA.16816.F32 R156, R128, R160, R156 ;  /* 0x000000a0809c723c */ /* 0x000fe2000000189c */
[----:B------:R-:W-:-:S07]  /*6d90*/  FADD.FTZ R2, R192, R2 ;  /* 0x00000002c0027221 */ /* 0x000fce0000010000 */
[----:B------:R-:W-:Y:S01]  /*6da0*/  HMMA.16816.F32 R144, R128, R146, R88 ;  /* 0x000000928090723c */ /* 0x000fe20000001858 */
[----:B------:R-:W3:Y:S01]  /*6db0*/  LDSM.16.MT88.4 R88, [R208+0x1d800] ;  /* 0x01d80000d058783b */ /* 0x000ee20000004200 */
[----:B------:R-:W-:-:S06]  /*6dc0*/  FADD.FTZ R0, R193, R0 ;  /* 0x00000000c1007221 */ /* 0x000fcc0000010000 */
[C---:B------:R-:W-:Y:S01]  /*6dd0*/  HMMA.16816.F32 R160, R128.reuse, R162, R96 ;  /* 0x000000a280a0723c */ /* 0x040fe20000001860 */
[----:B------:R-:W4:Y:S07]  /*6de0*/  LDSM.16.MT88.4 R96, [R207+0x1d800] ;  /* 0x01d80000cf60783b */ /* 0x000f2e0000004200 */
[----:B------:R-:W-:Y:S01]  /*6df0*/  HMMA.16816.F32 R36, R128, R40, R104 ;  /* 0x000000288024723c */ /* 0x000fe20000001868 */
[----:B------:R-:W2:Y:S07]  /*6e00*/  LDSM.16.MT88.4 R104, [R205+0x1f800] ;  /* 0x01f80000cd68783b */ /* 0x000eae0000004200 */
[----:B------:R-:W-:Y:S01]  /*6e10*/  HMMA.16816.F32 R20, R4, R22, R76 ;  /* 0x000000160414723c */ /* 0x000fe2000000184c */
[----:B------:R-:W2:Y:S01]  /*6e20*/  LDSM.16.MT88.4 R4, [R207+0x1f800] ;  /* 0x01f80000cf04783b */ /* 0x000ea20000004200 */
        /* <DEDUP_REMOVED lines=18> */
[----:B------:R-:W-:Y:S01]  /*6f50*/  HMMA.16816.F32 R164, R128, R168, R164 ;  /* 0x000000a880a4723c */ /* 0x000fe200000018a4 */
[----:B------:R-:W-:-:S07]  /*6f60*/  FADD.FTZ R0, R3, R0 ;  /* 0x0000000003007221 */ /* 0x000fce0000010000 */
[----:B------:R-:W-:Y:S01]  /*6f70*/  HMMA.16816.F32 R152, R128, R154, R92 ;  /* 0x0000009a8098723c */ /* 0x000fe2000000185c */
[----:B------:R-:W-:-:S07]  /*6f80*/  FADD.FTZ R248, R236, R248 ;  /* 0x000000f8ecf87221 */ /* 0x000fce0000010000 */
[----:B------:R-:W-:Y:S01]  /*6f90*/  HMMA.16816.F32 R168, R128, R170, R100 ;  /* 0x000000aa80a8723c */ /* 0x000fe20000001864 */
[----:B------:R-:W-:-:S07]  /*6fa0*/  FADD.FTZ R249, R249, R0 ;  /* 0x00000000f9f97221 */ /* 0x000fce0000010000 */
[C---:B------:R-:W-:Y:S08]  /*6fb0*/  HMMA.16816.F32 R40, R128.reuse, R42, R108 ;  /* 0x0000002a8028723c */ /* 0x040ff0000000186c */
[C---:B------:R-:W-:Y:S08]  /*6fc0*/  HMMA.16816.F32 R68, R128.reuse, R72, R196 ;  /* 0x000000488044723c */ /* 0x040ff000000018c4 */
        /* <DEDUP_REMOVED lines=18> */
[----:B------:R-:W-:-:S02]  /*70f0*/  USHF.R.S32.HI UR20, URZ, 0x1f, UR5 ;  /* 0x0000001f3f147899 */ /* 0x000fc40008011405 */
[----:B------:R-:W-:Y:S01]  /*7100*/  ULDC.64 UR6, c[0x0][0x1b8] ;  /* 0x00006e0000067ab9 */ /* 0x000fe20000000a00 */
[----:B------:R-:W3:Y:S01]  /*7110*/  LDL.64 R244, [R1+0x18] ;  /* 0x0000180001f47983 */ /* 0x000ee20000100a00 */
[----:B------:R-:W-:Y:S01]  /*7120*/  UIMAD UR6, UR20, UR6, URZ ;  /* 0x00000006140672a4 */ /* 0x000fe2000f8e023f */
[----:B------:R-:W-:Y:S01]  /*7130*/  IMAD.U32 R4, RZ, RZ, UR5 ;  /* 0x00000005ff047e24 */ /* 0x000fe2000f8e00ff */
[----:B------:R-:W-:Y:S01]  /*7140*/  ULDC.64 UR8, c[0x0][0x1b0] ;  /* 0x00006c0000087ab9 */ /* 0x000fe20000000a00 */
[----:B------:R-:W1:Y:S01]  /*7150*/  S2R R242, SR_TID.X ;  /* 0x0000000000f27919 */ /* 0x000e620000002100 */
[----:B------:R-:W-:Y:S01]  /*7160*/  IMAD.U32 R0, RZ, RZ, UR5 ;  /* 0x00000005ff007e24 */ /* 0x000fe2000f8e00ff */
[----:B------:R-:W-:Y:S01]  /*7170*/  UIMAD UR8, UR20, UR8, URZ ;  /* 0x00000008140872a4 */ /* 0x000fe2000f8e023f */
[----:B------:R-:W-:Y:S01]  /*7180*/  IMAD.MOV.U32 R135, RZ, RZ, R132 ;  /* 0x000000ffff877224 */ /* 0x000fe200078e0084 */
[----:B------:R-:W-:Y:S01]  /*7190*/  UIMAD UR6, UR5, UR7, UR6 ;  /* 0x00000007050672a4 */ /* 0x000fe2000f8e0206 */
[----:B------:R-:W-:Y:S01]  /*71a0*/  IMAD.MOV.U32 R134, RZ, RZ, R133 ;  /* 0x000000ffff867224 */ /* 0x000fe200078e0085 */
[----:B------:R-:W-:-:S02]  /*71b0*/  UIMAD UR8, UR5, UR9, UR8 ;  /* 0x00000009050872a4 */ /* 0x000fc4000f8e0208 */
[----:B------:R-:W-:Y:S02]  /*71c0*/  UIADD3 UR7, UR16, 0x3f, URZ ;  /* 0x0000003f10077890 */ /* 0x000fe4000fffe03f */
[----:B------:R-:W-:Y:S02]  /*71d0*/  IMAD.U32 R250, RZ, RZ, UR6 ;  /* 0x00000006fffa7e24 */ /* 0x000fe4000f8e00ff */
[----:B------:R-:W-:Y:S01]  /*71e0*/  IMAD.U32 R251, RZ, RZ, UR8 ;  /* 0x00000008fffb7e24 */ /* 0x000fe2000f8e00ff */
[----:B------:R-:W-:-:S04]  /*71f0*/  USHF.R.S32.HI UR5, URZ, 0x1f, UR7 ;  /* 0x0000001f3f057899 */ /* 0x000fc80008011407 */
[----:B------:R-:W-:-:S04]  /*7200*/  ULEA.HI UR7, UR5, UR7, URZ, 0x6 ;  /* 0x0000000705077291 */ /* 0x000fc8000f8f303f */
[----:B------:R-:W-:Y:S02]  /*7210*/  ULEA.HI.SX32 UR5, UR7, 0xfffffffe, 0x1a ;  /* 0xfffffffe07057891 */ /* 0x000fe4000f8fd23f */
[----:B------:R-:W-:Y:S01]  /*7220*/  ULEA.HI.SX32 UR8, UR7, 0xfffffffd, 0x1a ;  /* 0xfffffffd07087891 */ /* 0x000fe2000f8fd23f */
[----:B-1----:R-:W-:Y:S02]  /*7230*/  LOP3.LUT R6, R242, 0x3, RZ, 0xc0, !PT ;  /* 0x00000003f2067812 */ /* 0x002fe400078ec0ff */
[----:B------:R-:W-:Y:S01]  /*7240*/  ULDC.64 UR6, c[0x0][0x1a0] ;  /* 0x0000680000067ab9 */ /* 0x000fe20000000a00 */
[--C-:B---3--:R-:W-:Y:S01]  /*7250*/  SHF.R.S32.HI R3, RZ, 0x1f, R244.reuse ;  /* 0x0000001fff037819 */ /* 0x108fe200000114f4 */
[----:B------:R-:W-:-:S04]  /*7260*/  IMAD.MOV.U32 R2, RZ, RZ, R244 ;  /* 0x000000ffff027224 */ /* 0x000fc800078e00f4 */
[----:B------:R-:W-:-:S04]  /*7270*/  IMAD.WIDE.U32 R4, R4, c[0x0][0x1b0], R2 ;  /* 0x00006c0004047a25 */ /* 0x000fc800078e0002 */
[----:B------:R-:W-:Y:S01]  /*7280*/  IMAD.WIDE.U32 R2, R0, c[0x0][0x1b8], R2 ;  /* 0x00006e0000027a25 */ /* 0x000fe200078e0002 */
[----:B------:R-:W-:-:S03]  /*7290*/  IADD3 R0, P1, R4, UR12, RZ ;  /* 0x0000000c04007c10 */ /* 0x000fc6000ff3e0ff */
[----:B--2---:R-:W-:Y:S01]  /*72a0*/  IMAD R4, R6, -0x2, R243 ;  /* 0xfffffffe06047824 */ /* 0x004fe200078e02f3 */
[----:B------:R-:W-:Y:S02]  /*72b0*/  IADD3 R2, P0, R2, UR14, RZ ;  /* 0x0000000e02027c10 */ /* 0x000fe4000ff1e0ff */
[----:B------:R-:W-:Y:S02]  /*72c0*/  IADD3.X R251, R251, UR10, R5, P1, !PT ;  /* 0x0000000afbfb7c10 */ /* 0x000fe40008ffe405 */
[----:B------:R-:W-:Y:S01]  /*72d0*/  IADD3.X R250, R250, UR11, R3, P0, !PT ;  /* 0x0000000bfafa7c10 */ /* 0x000fe200087fe403 */
[----:B------:R-:W-:Y:S01]  /*72e0*/  IMAD.U32 R3, RZ, RZ, UR16 ;  /* 0x00000010ff037e24 */ /* 0x000fe2000f8e00ff */
[----:B------:R-:W-:Y:S01]  /*72f0*/  LEA R5, P1, R0, c[0x0][0x168], 0x1 ;  /* 0x00005a0000057a11 */ /* 0x000fe200078208ff */
[----:B------:R-:W-:Y:S01]  /*7300*/  UMOV UR11, URZ ;  /* 0x0000003f000b7c82 */ /* 0x000fe20008000000 */
[C---:B------:R-:W-:Y:S02]  /*7310*/  LEA R252, P0, R2.reuse, c[0x0][0x170], 0x1 ;  /* 0x00005c0002fc7a11 */ /* 0x040fe400078008ff */
[----:B------:R-:W-:Y:S01]  /*7320*/  IADD3 R3, R3, -UR17, R4 ;  /* 0x8000001103037c10 */ /* 0x000fe2000fffe004 */
[----:B------:R1:W-:Y:S01]  /*7330*/  STL [R1], R5 ;  /* 0x0000000501007387 */ /* 0x0003e20000100800 */
[----:B------:R-:W-:-:S02]  /*7340*/  LEA.HI.X R250, R2, c[0x0][0x174], R250, 0x1, P0 ;  /* 0x00005d0002fa7a11 */ /* 0x000fc400000f0cfa */
[----:B------:R-:W-:Y:S01]  /*7350*/  ISETP.GE.AND P4, PT, R244, c[0x0][0x220], PT ;  /* 0x00008800f4007a0c */ /* 0x000fe20003f86270 */
[----:B------:R1:W-:Y:S01]  /*7360*/  STL [R1+0x4], R3 ;  /* 0x0000040301007387 */ /* 0x0003e20000100800 */
[----:B------:R-:W-:-:S03]  /*7370*/  LEA.HI.X R251, R0, c[0x0][0x16c], R251, 0x1, P1 ;  /* 0x00005b0000fb7a11 */ /* 0x000fc600008f0cfb */
[----:B------:R-:W2:Y:S04]  /*7380*/  LDL R241, [R1+0x30] ;  /* 0x0000300001f17983 */ /* 0x000ea80000100800 */
[----:B------:R-:W3:Y:S04]  /*7390*/  LDL R242, [R1+0x2c] ;  /* 0x00002c0001f27983 */ /* 0x000ee80000100800 */
[----:B------:R-:W4:Y:S01]  /*73a0*/  LDL R243, [R1+0x34] ;  /* 0x0000340001f37983 */ /* 0x000f220000100800 */
[----:B------:R-:W-:-:S05]  /*73b0*/  IADD3 R244, P0, R246, 0x20, RZ ;  /* 0x00000020f6f47810 */ /* 0x000fca0007f1e0ff */
[----:B------:R-:W-:Y:S01]  /*73c0*/  IMAD.X R245, RZ, RZ, R247, P0 ;  /* 0x000000fffff57224 */ /* 0x000fe200000e06f7 */
[----:B--2---:R-:W-:Y:S02]  /*73d0*/  ISETP.GE.AND P3, PT, R241, c[0x0][0x220], PT ;  /* 0x00008800f1007a0c */ /* 0x004fe40003f66270 */
[----:B---3--:R-:W-:Y:S02]  /*73e0*/  ISETP.GE.AND P2, PT, R242, c[0x0][0x220], PT ;  /* 0x00008800f2007a0c */ /* 0x008fe40003f46270 */
[----:B----4-:R-:W-:Y:S01]  /*73f0*/  ISETP.GE.AND P1, PT, R243, c[0x0][0x220], PT ;  /* 0x00008800f3007a0c */ /* 0x010fe20003f26270 */
[----:B-1----:R-:W-:Y:S05]  /*7400*/  BRA `(.L_x_1655) ;  /* 0x0000047000007947 */ /* 0x002fea0003800000 */
.L_x_1657:
[----:B------:R-:W2:Y:S01]  /*7410*/  LDL.64 R234, [R1+0x10] ;  /* 0x0000100001ea7983 */ /* 0x000ea20000100a00 */
[----:B------:R-:W-:Y:S03]  /*7420*/  VOTEU.ALL UP0, P4 ;  /* 0x00000000003f7886 */ /* 0x000fe60002000000 */
[----:B------:R-:W3:Y:S02]  /*7430*/  LDL.64 R232, [R1+0x8] ;  /* 0x0000080001e87983 */ /* 0x000ee40000100a00 */
[----:B------:R-:W-:Y:S02]  /*7440*/  @!UP0 UIADD3 UR12, UR5, -0x1, -UR11 ;  /* 0xffffffff050c8890 */ /* 0x000fe4000fffe80b */
[----:B------:R1:W-:Y:S01]  /*7450*/  @P4 STS.128 [R231+0x10000], RZ ;  /* 0x010000ffe7004388 */ /* 0x0003e20000000c00 */
[----:B------:R-:W-:Y:S03]  /*7460*/  @!UP0 UIADD3 UR9, UR5, -0x1, -UR11 ;  /* 0xffffffff05098890 */ /* 0x000fe6000fffe80b */
[----:B------:R-:W-:Y:S02]  /*7470*/  IMAD.U32 R3, RZ, RZ, UR12 ;  /* 0x0000000cff037e24 */ /* 0x000fe4000f8e00ff */
[----:B------:R-:W-:Y:S02]  /*7480*/  IMAD.U32 R11, RZ, RZ, UR12 ;  /* 0x0000000cff0b7e24 */ /* 0x000fe4000f8e00ff */
[----:B------:R-:W-:Y:S01]  /*7490*/  IMAD.U32 R0, RZ, RZ, UR9 ;  /* 0x00000009ff007e24 */ /* 0x000fe2000f8e00ff */
[----:B------:R-:W-:Y:S01]  /*74a0*/  @!P4 SHF.R.S32.HI R12, RZ, 0x1f, R3 ;  /* 0x0000001fff0cc819 */ /* 0x000fe20000011403 */
[----:B------:R-:W-:Y:S03]  /*74b0*/  IMAD.U32 R8, RZ, RZ, UR9 ;  /* 0x00000009ff087e24 */ /* 0x000fe6000f8e00ff */
[----:B------:R-:W-:Y:S01]  /*74c0*/  @!P4 SHF.R.S32.HI R9, RZ, 0x1f, R0 ;  /* 0x0000001fff09c819 */ /* 0x000fe20000011400 */
[----:B------:R-:W-:Y:S04]  /*74d0*/  @!P4 IMAD R12, R12, c[0x0][0x198], RZ ;  /* 0x000066000c0cca24 */ /* 0x000fe800078e02ff */
[----:B------:R-:W-:Y:S02]  /*74e0*/  @!P4 IMAD R10, R9, c[0x0][0x198], RZ ;  /* 0x00006600090aca24 */ /* 0x000fe400078e02ff */
[----:B------:R-:W-:Y:S02]  /*74f0*/  @!P4 IMAD R12, R3, c[0x0][0x19c], R12 ;  /* 0x00006700030cca24 */ /* 0x000fe400078e020c */
[----:B------:R-:W-:Y:S02]  /*7500*/  @!P4 IMAD R0, R0, c[0x0][0x19c], R10 ;  /* 0x000067000000ca24 */ /* 0x000fe400078e020a */
[----:B------:R-:W-:Y:S04]  /*7510*/  @!P4 IMAD.WIDE.U32 R10, R11, c[0x0][0x198], RZ ;  /* 0x000066000b0aca25 */ /* 0x000fe800078e00ff */
[----:B------:R-:W-:Y:S02]  /*7520*/  @!P4 IMAD.IADD R12, R11, 0x1, R12 ;  /* 0x000000010b0cc824 */ /* 0x000fe400078e020c */
[----:B------:R-:W-:Y:S04]  /*7530*/  @!P4 IMAD.WIDE.U32 R8, R8, c[0x0][0x198], RZ ;  /* 0x000066000808ca25 */ /* 0x000fe800078e00ff */
[----:B------:R-:W-:Y:S01]  /*7540*/  @!P4 IMAD.IADD R0, R9, 0x1, R0 ;  /* 0x000000010900c824 */ /* 0x000fe200078e0200 */
[-C--:B--2---:R-:W-:Y:S02]  /*7550*/  @!P4 LEA R3, P6, R10, R234.reuse, 0x6 ;  /* 0x000000ea0a03c211 */ /* 0x084fe400078c30ff */
[----:B------:R-:W-:Y:S02]  /*7560*/  @!P4 LEA R13, P0, R8, R234, 0x6 ;  /* 0x000000ea080dc211 */ /* 0x000fe400078030ff */
[-C--:B---3--:R-:W-:Y:S02]  /*7570*/  @!P4 LEA.HI.X R12, R10, R233.reuse, R12, 0x6, P6 ;  /* 0x000000e90a0cc211 */ /* 0x088fe400030f340c */
[C---:B------:R-:W-:Y:S02]  /*7580*/  @!P4 LEA R10, P6, R3.reuse, c[0x0][0x168], 0x1 ;  /* 0x00005a00030aca11 */ /* 0x040fe400078c08ff */
        /* <DEDUP_REMOVED lines=47> */
.L_x_1655:
[----:B------:R-:W2:Y:S01]  /*7880*/  LDL.64 R10, [R1+0x20] ;  /* 0x00002000010a7983 */ /* 0x000ea20000100a00 */
[----:B------:R-:W-:Y:S01]  /*7890*/  UIADD3 UR10, UR5, -UR11, URZ ;  /* 0x8000000b050a7290 */ /* 0x000fe2000fffe03f */
[----:B------:R-:W-:Y:S04]  /*78a0*/  DEPBAR.LE SB0, 0x0 ;  /* 0x000080000000791a */ /* 0x000fe80000000000 */
[----:B------:R-:W3:Y:S01]  /*78b0*/  LDL R8, [R1+0x28] ;  /* 0x0000280001087983 */ /* 0x000ee20000100800 */
[----:B------:R-:W-:Y:S01]  /*78c0*/  USHF.R.S32.HI UR9, URZ, 0x1f, UR10 ;  /* 0x0000001f3f097899 */ /* 0x000fe2000801140a */
[----:B------:R-:W-:Y:S01]  /*78d0*/  MOV R4, UR10 ;  /* 0x0000000a00047c02 */ /* 0x000fe20008000f00 */
[----:B------:R-:W-:Y:S01]  /*78e0*/  UIMAD.WIDE.U32 UR20, UR10, UR6, URZ ;  /* 0x000000060a1472a5 */ /* 0x000fe2000f8e003f */
[----:B------:R-:W-:Y:S01]  /*78f0*/  MOV R2, UR10 ;  /* 0x0000000a00027c02 */ /* 0x000fe20008000f00 */
[----:B------:R-:W-:Y:S01]  /*7900*/  UIMAD UR9, UR9, UR6, URZ ;  /* 0x00000006090972a4 */ /* 0x000fe2000f8e023f */
[----:B------:R-:W-:Y:S01]  /*7910*/  BAR.SYNC.DEFER_BLOCKING 0x0 ;  /* 0x0000000000007b1d */ /* 0x000fe20000010000 */
[----:B------:R-:W-:Y:S02]  /*7920*/  LEA R4, P5, R4, R246, 0x6 ;  /* 0x000000f604047211 */ /* 0x000fe400078a30ff */
[----:B------:R-:W-:Y:S01]  /*7930*/  UIMAD UR9, UR10, UR7, UR9 ;  /* 0x000000070a0972a4 */ /* 0x000fe2000f8e0209 */
[----:B------:R-:W-:Y:S02]  /*7940*/  LEA R2, P0, R2, R244, 0x6 ;  /* 0x000000f402027211 */ /* 0x000fe400078030ff */
[----:B------:R-:W-:Y:S01]  /*7950*/  MOV R3, UR10 ;  /* 0x0000000a00037c02 */ /* 0x000fe20008000f00 */
[----:B------:R-:W-:Y:S01]  /*7960*/  UIADD3 UR9, UR21, UR9, URZ ;  /* 0x0000000915097290 */ /* 0x000fe2000fffe03f */
[----:B------:R-:W-:Y:S01]  /*7970*/  MOV R0, UR10 ;  /* 0x0000000a00007c02 */ /* 0x000fe20008000f00 */
[----:B------:R-:W-:Y:S01]  /*7980*/  IMAD.WIDE.U32 R12, R4, c[0x0][0x1a0], RZ ;  /* 0x00006800040c7a25 */ /* 0x000fe200078e00ff */
[----:B------:R-:W-:Y:S02]  /*7990*/  MOV R6, UR20 ;  /* 0x0000001400067c02 */ /* 0x000fe40008000f00 */
[----:B------:R-:W-:Y:S02]  /*79a0*/  MOV R7, UR21 ;  /* 0x0000001500077c02 */ /* 0x000fe40008000f00 */
[----:B------:R-:W-:Y:S02]  /*79b0*/  LEA.HI.X.SX32 R5, R3, R247, 0x6, P5 ;  /* 0x000000f703057211 */ /* 0x000fe400028f36ff */
[----:B------:R-:W-:Y:S02]  /*79c0*/  LEA.HI.X.SX32 R3, R0, R245, 0x6, P0 ;  /* 0x000000f500037211 */ /* 0x000fe400000f36ff */
[----:B------:R-:W-:Y:S01]  /*79d0*/  MOV R7, UR9 ;  /* 0x0000000900077c02 */ /* 0x000fe20008000f00 */
[----:B------:R-:W-:Y:S01]  /*79e0*/  IMAD R5, R5, c[0x0][0x1a0], RZ ;  /* 0x0000680005057a24 */ /* 0x000fe200078e02ff */
[----:B------:R-:W-:Y:S01]  /*79f0*/  MOV R14, c[0x0][0x1a0] ;  /* 0x00006800000e7a02 */ /* 0x000fe20000000f00 */
[----:B------:R-:W-:Y:S01]  /*7a00*/  IMAD R3, R3, c[0x0][0x1a0], RZ ;  /* 0x0000680003037a24 */ /* 0x000fe200078e02ff */
[----:B------:R-:W-:Y:S01]  /*7a10*/  MOV R15, c[0x0][0x1a4] ;  /* 0x00006900000f7a02 */ /* 0x000fe20000000f00 */
[----:B------:R-:W-:Y:S01]  /*7a20*/  IMAD R5, R4, c[0x0][0x1a4], R5 ;  /* 0x0000690004057a24 */ /* 0x000fe200078e0205 */
[----:B------:R-:W-:Y:S01]  /*7a30*/  @P4 STS.128 [R231+0x18000], RZ ;  /* 0x018000ffe7004388 */ /* 0x000fe20000000c00 */
[----:B------:R-:W-:Y:S01]  /*7a40*/  LEA R4, P6, R12, R252, 0x1 ;  /* 0x000000fc0c047211 */ /* 0x000fe200078c08ff */
[----:B------:R-:W-:Y:S01]  /*7a50*/  IMAD R3, R2, c[0x0][0x1a4], R3 ;  /* 0x0000690002037a24 */ /* 0x000fe200078e0203 */
[----:B------:R-:W-:Y:S01]  /*7a60*/  UIADD3 UR9, UR8, -UR11, URZ ;  /* 0x8000000b08097290 */ /* 0x000fe2000fffe03f */
[----:B------:R-:W-:Y:S02]  /*7a70*/  IADD3 R5, R13, R5, RZ ;  /* 0x000000050d057210 */ /* 0x000fe40007ffe0ff */
[----:B------:R-:W4:Y:S02]  /*7a80*/  LDL R232, [R1] ;  /* 0x0000000001e87983 */ /* 0x000f240000100800 */
[----:B------:R-:W-:Y:S02]  /*7a90*/  LEA.HI.X R5, R12, R250, R5, 0x1, P6 ;  /* 0x000000fa0c057211 */ /* 0x000fe400030f0c05 */
[----:B--2---:R-:W-:Y:S01]  /*7aa0*/  LEA R0, P0, R6, R10, 0x6 ;  /* 0x0000000a06007211 */ /* 0x004fe200078030ff */
[----:B------:R-:W-:Y:S03]  /*7ab0*/  IMAD.WIDE.U32 R10, R2, c[0x0][0x1a0], RZ ;  /* 0x00006800020a7a25 */ /* 0x000fe600078e00ff */
[----:B---3--:R-:W-:Y:S02]  /*7ac0*/  LEA.HI.X R6, R6, R8, R7, 0x6, P0 ;  /* 0x0000000806067211 */ /* 0x008fe400000f3407 */
[----:B------:R-:W-:Y:S02]  /*7ad0*/  @!P4 LEA R8, P5, R0, c[0x0][0x170], 0x1 ;  /* 0x00005c000008ca11 */ /* 0x000fe400078a08ff */
        /* <DEDUP_REMOVED lines=8> */
[----:B------:R-:W-:Y:S02]  /*7b60*/  IADD3 R3, R11, R3, RZ ;  /* 0x000000030b037210 */ /* 0x000fe40007ffe0ff */
[----:B------:R-:W-:Y:S02]  /*7b70*/  @!P4 LEA.HI.X R7, R7, c[0x0][0x174], R0, 0x1, P0 ;  /* 0x00005d000707ca11 */ /* 0x000fe400000f0c00 */
[C---:B------:R-:W-:Y:S01]  /*7b80*/  LEA R2, P5, R10.reuse, R252, 0x1 ;  /* 0x000000fc0a027211 */ /* 0x040fe200078a08ff */
[----:B------:R-:W-:Y:S01]  /*7b90*/  @P3 STS.128 [R231+0x1a000], RZ ;  /* 0x01a000ffe7003388 */ /* 0x000fe20000000c00 */
[----:B------:R-:W-:Y:S02]  /*7ba0*/  MOV R0, UR9 ;  /* 0x0000000900007c02 */ /* 0x000fe40008000f00 */
[----:B------:R-:W-:Y:S03]  /*7bb0*/  LEA.HI.X R3, R10, R250, R3, 0x1, P5 ;  /* 0x000000fa0a037211 */ /* 0x000fe600028f0c03 */
        /* <DEDUP_REMOVED lines=34> */
[----:B-----5:R-:W-:Y:S06]  /*7de0*/  LDSM.16.M88.4 R32, [R211] ;  /* 0x00000000d320783b */ /* 0x020fec0000000200 */
[----:B-1----:R-:W2:Y:S06]  /*7df0*/  LDSM.16.M88.4 R8, [R204+0x10000] ;  /* 0x01000000cc08783b */ /* 0x002eac0000000200 */
[----:B------:R-:W1:Y:S06]  /*7e00*/  LDSM.16.M88.4 R16, [R204+0x10800] ;  /* 0x01080000cc10783b */ /* 0x000e6c0000000200 */
[----:B------:R-:W1:Y:S06]  /*7e10*/  LDSM.16.M88.4 R24, [R204+0x11000] ;  /* 0x01100000cc18783b */ /* 0x000e6c0000000200 */
[----:B------:R-:W0:Y:S06]  /*7e20*/  LDGDEPBAR ;  /* 0x00000000000079af */ /* 0x000e2c0000000000 */
[----:B------:R-:W3:Y:S06]  /*7e30*/  LDSM.16.M88.4 R136, [R204+0x11800] ;  /* 0x01180000cc88783b */ /* 0x000eec0000000200 */
[----:B------:R-:W-:Y:S06]  /*7e40*/  LDSM.16.M88.4 R172, [R212] ;  /* 0x00000000d4ac783b */ /* 0x000fec0000000200 */
[----:B------:R-:W3:Y:S01]  /*7e50*/  LDSM.16.M88.4 R176, [R215] ;  /* 0x00000000d7b0783b */ /* 0x000ee20000000200 */
[C---:B--2---:R-:W-:Y:S05]  /*7e60*/  HMMA.16816.F32 R4, R32.reuse, R8, RZ ;  /* 0x000000082004723c */ /* 0x044fea00000018ff */
[----:B------:R-:W2:Y:S03]  /*7e70*/  LDSM.16.M88.4 R180, [R230] ;  /* 0x00000000e6b4783b */ /* 0x000ea60000000200 */
[C---:B------:R-:W-:Y:S03]  /*7e80*/  HMMA.16816.F32 R8, R32.reuse, R10, RZ ;  /* 0x0000000a2008723c */ /* 0x040fe600000018ff */
[----:B------:R-:W2:Y:S06]  /*7e90*/  LDSM.16.M88.4 R184, [R229] ;  /* 0x00000000e5b8783b */ /* 0x000eac0000000200 */
[----:B------:R-:W2:Y:S01]  /*7ea0*/  LDSM.16.M88.4 R188, [R228] ;  /* 0x00000000e4bc783b */ /* 0x000ea20000000200 */
[C---:B-1----:R-:W-:Y:S05]  /*7eb0*/  HMMA.16816.F32 R12, R32.reuse, R16, RZ ;  /* 0x00000010200c723c */ /* 0x042fea00000018ff */
[----:B------:R-:W-:Y:S03]  /*7ec0*/  LDSM.16.M88.4 R192, [R210+0x10000] ;  /* 0x01000000d2c0783b */ /* 0x000fe60000000200 */
[C---:B------:R-:W-:Y:S03]  /*7ed0*/  HMMA.16816.F32 R16, R32.reuse, R18, RZ ;  /* 0x000000122010723c */ /* 0x040fe600000018ff */
[----:B------:R-:W-:Y:S05]  /*7ee0*/  LDSM.16.M88.4 R196, [R210+0x10800] ;  /* 0x01080000d2c4783b */ /* 0x000fea0000000200 */
[C---:B------:R-:W-:Y:S01]  /*7ef0*/  HMMA.16816.F32 R20, R32.reuse, R24, RZ ;  /* 0x000000182014723c */ /* 0x040fe200000018ff */
[----:B------:R-:W-:Y:S07]  /*7f00*/  LDSM.16.M88.4 R200, [R209] ;  /* 0x00000000d1c8783b */ /* 0x000fee0000000200 */
[C---:B------:R-:W-:Y:S08]  /*7f10*/  HMMA.16816.F32 R24, R32.reuse, R26, RZ ;  /* 0x0000001a2018723c */ /* 0x040ff000000018ff */
[C---:B---3--:R-:W-:Y:S08]  /*7f20*/  HMMA.16816.F32 R28, R32.reuse, R136, RZ ;  /* 0x00000088201c723c */ /* 0x048ff000000018ff */
[----:B------:R-:W-:Y:S01]  /*7f30*/  HMMA.16816.F32 R32, R32, R138, RZ ;  /* 0x0000008a2020723c */ /* 0x000fe200000018ff */
[----:B------:R-:W1:Y:S07]  /*7f40*/  LDSM.16.M88.4 R136, [R214] ;  /* 0x00000000d688783b */ /* 0x000e6e0000000200 */
[C---:B------:R-:W-:Y:S08]  /*7f50*/  HMMA.16816.F32 R4, R172.reuse, R176, R4 ;  /* 0x000000b0ac04723c */ /* 0x040ff00000001804 */
[C---:B------:R-:W-:Y:S01]  /*7f60*/  HMMA.16816.F32 R8, R172.reuse, R178, R8 ;  /* 0x000000b2ac08723c */ /* 0x040fe20000001808 */
[----:B------:R-:W3:Y:S07]  /*7f70*/  LDSM.16.M88.4 R176, [R210+0x11000] ;  /* 0x01100000d2b0783b */ /* 0x000eee0000000200 */
[C---:B--2---:R-:W-:Y:S08]  /*7f80*/  HMMA.16816.F32 R12, R172.reuse, R180, R12 ;  /* 0x000000b4ac0c723c */ /* 0x044ff0000000180c */
[C---:B------:R-:W-:Y:S01]  /*7f90*/  HMMA.16816.F32 R16, R172.reuse, R182, R16 ;  /* 0x000000b6ac10723c */ /* 0x040fe20000001810 */
[----:B------:R-:W2:Y:S07]  /*7fa0*/  LDSM.16.M88.4 R180, [R210+0x11800] ;  /* 0x01180000d2b4783b */ /* 0x000eae0000000200 */
[C---:B------:R-:W-:Y:S08]  /*7fb0*/  HMMA.16816.F32 R20, R172.reuse, R184, R20 ;  /* 0x000000b8ac14723c */ /* 0x040ff00000001814 */
[C---:B------:R-:W-:Y:S01]  /*7fc0*/  HMMA.16816.F32 R24, R172.reuse, R186, R24 ;  /* 0x000000baac18723c */ /* 0x040fe20000001818 */
[----:B------:R-:W2:Y:S07]  /*7fd0*/  LDSM.16.M88.4 R184, [R213] ;  /* 0x00000000d5b8783b */ /* 0x000eae0000000200 */
[C---:B------:R-:W-:Y:S08]  /*7fe0*/  HMMA.16816.F32 R28, R172.reuse, R188, R28 ;  /* 0x000000bcac1c723c */ /* 0x040ff0000000181c */
[----:B------:R-:W-:Y:S01]  /*7ff0*/  HMMA.16816.F32 R32, R172, R190, R32 ;  /* 0x000000beac20723c */ /* 0x000fe20000001820 */
[----:B------:R-:W2:Y:S06]  /*8000*/  LDSM.16.M88.4 R172, [R209+0x800] ;  /* 0x00080000d1ac783b */ /* 0x000eac0000000200 */
[----:B------:R-:W-:Y:S01]  /*8010*/  LDSM.16.M88.4 R188, [R209+0x1800] ;  /* 0x00180000d1bc783b */ /* 0x000fe20000000200 */
[C---:B-1----:R-:W-:Y:S08]  /*8020*/  HMMA.16816.F32 R4, R136.reuse, R192, R4 ;  /* 0x000000c08804723c */ /* 0x042ff00000001804 */
[C---:B------:R-:W-:Y:S01]  /*8030*/  HMMA.16816.F32 R8, R136.reuse, R194, R8 ;  /* 0x000000c28808723c */ /* 0x040fe20000001808 */
[----:B------:R-:W-:Y:S07]  /*8040*/  LDSM.16.M88.4 R192, [R211+0x4000] ;  /* 0x00400000d3c0783b */ /* 0x000fee0000000200 */
[C---:B------:R-:W-:Y:S08]  /*8050*/  HMMA.16816.F32 R12, R136.reuse, R196, R12 ;  /* 0x000000c4880c723c */ /* 0x040ff0000000180c */
[C---:B------:R-:W-:Y:S01]  /*8060*/  HMMA.16816.F32 R16, R136.reuse, R198, R16 ;  /* 0x000000c68810723c */ /* 0x040fe20000001810 */
[----:B------:R-:W-:Y:S07]  /*8070*/  LDSM.16.M88.4 R196, [R204+0x12000] ;  /* 0x01200000ccc4783b */ /* 0x000fee0000000200 */
[C---:B---3--:R-:W-:Y:S08]  /*8080*/  HMMA.16816.F32 R20, R136.reuse, R176, R20 ;  /* 0x000000b08814723c */ /* 0x048ff00000001814 */
[C---:B------:R-:W-:Y:S01]  /*8090*/  HMMA.16816.F32 R24, R136.reuse, R178, R24 ;  /* 0x000000b28818723c */ /* 0x040fe20000001818 */
[----:B------:R-:W1:Y:S07]  /*80a0*/  LDSM.16.M88.4 R176, [R209+0x1000] ;  /* 0x00100000d1b0783b */ /* 0x000e6e0000000200 */
[C---:B--2---:R-:W-:Y:S08]  /*80b0*/  HMMA.16816.F32 R28, R136.reuse, R180, R28 ;  /* 0x000000b4881c723c */ /* 0x044ff0000000181c */
[----:B------:R-:W-:Y:S01]  /*80c0*/  HMMA.16816.F32 R32, R136, R182, R32 ;  /* 0x000000b68820723c */ /* 0x000fe20000001820 */
[----:B------:R-:W2:Y:S06]  /*80d0*/  LDSM.16.M88.4 R136, [R204+0x12800] ;  /* 0x01280000cc88783b */ /* 0x000eac0000000200 */
[----:B------:R-:W3:Y:S01]  /*80e0*/  LDSM.16.M88.4 R180, [R204+0x13000] ;  /* 0x01300000ccb4783b */ /* 0x000ee20000000200 */
[C---:B------:R-:W-:Y:S08]  /*80f0*/  HMMA.16816.F32 R4, R184.reuse, R200, R4 ;  /* 0x000000c8b804723c */ /* 0x040ff00000001804 */
[C---:B------:R-:W-:Y:S01]  /*8100*/  HMMA.16816.F32 R8, R184.reuse, R202, R8 ;  /* 0x000000cab808723c */ /* 0x040fe20000001808 */
[----:B------:R-:W2:Y:S07]  /*8110*/  LDSM.16.M88.4 R200, [R204+0x13800] ;  /* 0x01380000ccc8783b */ /* 0x000eae0000000200 */
        /* <DEDUP_REMOVED lines=8> */
[----:B------:R-:W1:Y:S06]  /*81a0*/  LDSM.16.M88.4 R184, [R226] ;  /* 0x00000000e2b8783b */ /* 0x000e6c0000000200 */
[----:B------:R-:W1:Y:S01]  /*81b0*/  LDSM.16.M88.4 R188, [R225] ;  /* 0x00000000e1bc783b */ /* 0x000e620000000200 */
        /* <DEDUP_REMOVED lines=9> */
[C---:B------:R-:W-:Y:S08]  /*8250*/  HMMA.16816.F32 R28, R192.reuse, R200, R28 ;  /* 0x000000c8c01c723c */ /* 0x040ff0000000181c */
[----:B------:R-:W-:Y:S01]  /*8260*/  HMMA.16816.F32 R32, R192, R202, R32 ;  /* 0x000000cac020723c */ /* 0x000fe20000001820 */
[----:B------:R-:W3:Y:S06]  /*8270*/  LDSM.16.M88.4 R192, [R210+0x12800] ;  /* 0x01280000d2c0783b */ /* 0x000eec0000000200 */
[----:B------:R-:W-:Y:S01]  /*8280*/  LDSM.16.M88.4 R200, [R209+0x3800] ;  /* 0x00380000d1c8783b */ /* 0x000fe20000000200 */
        /* <DEDUP_REMOVED lines=12> */
[----:B------:R-:W-:Y:S01]  /*8350*/  LDSM.16.M88.4 R196, [R209+0x3000] ;  /* 0x00300000d1c4783b */ /* 0x000fe20000000200 */
        /* <DEDUP_REMOVED lines=9> */
[C---:B------:R-:W-:Y:S08]  /*83f0*/  HMMA.16816.F32 R28, R136.reuse, R184, R28 ;  /* 0x000000b8881c723c */ /* 0x040ff0000000181c */
[----:B------:R-:W-:Y:S01]  /*8400*/  HMMA.16816.F32 R32, R136, R186, R32 ;  /* 0x000000ba8820723c */ /* 0x000fe20000001820 */
[----:B------:R-:W1:Y:S06]  /*8410*/  LDSM.16.M88.4 R136, [R211+0x8000] ;  /* 0x00800000d388783b */ /* 0x000e6c0000000200 */
[----:B------:R-:W3:Y:S01]  /*8420*/  LDSM.16.M88.4 R184, [R204+0x14800] ;  /* 0x01480000ccb8783b */ /* 0x000ee20000000200 */
        /* <DEDUP_REMOVED lines=11> */
[----:B------:R-:W4:Y:S06]  /*84e0*/  LDSM.16.M88.4 R172, [R222] ;  /* 0x00000000deac783b */ /* 0x000f2c0000000200 */
[----:B------:R-:W-:Y:S01]  /*84f0*/  LDSM.16.M88.4 R200, [R220] ;  /* 0x00000000dcc8783b */ /* 0x000fe20000000200 */
        /* <DEDUP_REMOVED lines=11> */
[----:B------:R-:W2:Y:S06]  /*85b0*/  LDSM.16.M88.4 R136, [R214+0x8000] ;  /* 0x00800000d688783b */ /* 0x000eac0000000200 */
[----:B------:R-:W3:Y:S01]  /*85c0*/  LDSM.16.M88.4 R188, [R210+0x15000] ;  /* 0x01500000d2bc783b */ /* 0x000ee20000000200 */
        /* <DEDUP_REMOVED lines=11> */
[----:B------:R-:W1:Y:S06]  /*8680*/  LDSM.16.M88.4 R192, [R209+0x4800] ;  /* 0x00480000d1c0783b */ /* 0x000e6c0000000200 */
[----:B------:R-:W-:Y:S01]  /*8690*/  LDSM.16.M88.4 R200, [R204+0x16000] ;  /* 0x01600000ccc8783b */ /* 0x000fe20000000200 */
        /* <DEDUP_REMOVED lines=11> */
[----:B------:R-:W4:Y:S06]  /*8750*/  LDSM.16.M88.4 R136, [R204+0x16800] ;  /* 0x01680000cc88783b */ /* 0x000f2c0000000200 */
[----:B------:R-:W-:Y:S01]  /*8760*/  LDSM.16.M88.4 R196, [R217] ;  /* 0x00000000d9c4783b */ /* 0x000fe20000000200 */
        /* <DEDUP_REMOVED lines=11> */
[----:B------:R-:W2:Y:S06]  /*8820*/  LDSM.16.M88.4 R172, [R212+0xc000] ;  /* 0x00c00000d4ac783b */ /* 0x000eac0000000200 */
[----:B------:R-:W2:Y:S01]  /*8830*/  LDSM.16.M88.4 R184, [R218] ;  /* 0x00000000dab8783b */ /* 0x000ea20000000200 */
        /* <DEDUP_REMOVED lines=11> */
[----:B------:R-:W-:Y:S06]  /*88f0*/  LDSM.16.M88.4 R188, [R210+0x17800] ;  /* 0x01780000d2bc783b */ /* 0x000fec0000000200 */
[----:B------:R-:W-:Y:S01]  /*8900*/  LDSM.16.M88.4 R192, [R213+0xc000] ;  /* 0x00c00000d5c0783b */ /* 0x000fe20000000200 */
        /* <DEDUP_REMOVED lines=50> */
[----:B------:R-:W2:Y:S10]  /*8c30*/  MUFU.TANH R179, R12 ;  /* 0x0000000c00b37308 */ /* 0x000eb40000002400 */
[----:B------:R-:W2:Y:S01]  /*8c40*/  MUFU.TANH R181, R13 ;  /* 0x0000000d00b57308 */ /* 0x000ea20000002400 */
[----:B-1----:R-:W1:Y:S01]  /*8c50*/  LDSM.16.M88.4 R8, [R209+0x7800] ;  /* 0x00780000d108783b */ /* 0x002e620000000200 */
[----:B------:R-:W-:Y:S04]  /*8c60*/  DEPBAR.LE SB0, 0x0 ;  /* 0x000080000000791a */ /* 0x000fe80000000000 */
[C---:B----4-:R-:W-:Y:S04]  /*8c70*/  HMMA.16816.F32 R20, R192.reuse, R4, R20 ;  /* 0x00000004c014723c */ /* 0x050fe80000001814 */
[----:B------:R-:W4:Y:S01]  /*8c80*/  MUFU.TANH R180, R14 ;  /* 0x0000000e00b47308 */ /* 0x000f220000002400 */
[----:B------:R-:W-:Y:S02]  /*8c90*/  BAR.SYNC.DEFER_BLOCKING 0x0 ;  /* 0x0000000000007b1d */ /* 0x000fe40000010000 */
[C---:B------:R-:W-:Y:S01]  /*8ca0*/  LEA R4, P0, R0.reuse, R244, 0x6 ;  /* 0x000000f400047211 */ /* 0x040fe200078030ff */
[C---:B------:R-:W-:Y:S06]  /*8cb0*/  HMMA.16816.F32 R24, R192.reuse, R6, R24 ;  /* 0x00000006c018723c */ /* 0x040fec0000001818 */
[----:B------:R-:W1:Y:S01]  /*8cc0*/  MUFU.TANH R182, R15 ;  /* 0x0000000f00b67308 */ /* 0x000e620000002400 */
[C---:B------:R-:W-:Y:S02]  /*8cd0*/  LEA.HI.X.SX32 R5, R0.reuse, R245, 0x6, P0 ;  /* 0x000000f500057211 */ /* 0x040fe400000f36ff */
[C---:B------:R-:W-:Y:S03]  /*8ce0*/  LEA R6, P5, R0.reuse, R246, 0x6 ;  /* 0x000000f600067211 */ /* 0x040fe600078a30ff */
[----:B------:R-:W-:Y:S01]  /*8cf0*/  IMAD R5, R5, c[0x0][0x198], RZ ;  /* 0x0000660005057a24 */ /* 0x000fe200078e02ff */
[----:B------:R-:W-:Y:S03]  /*8d00*/  LEA.HI.X.SX32 R7, R0, R247, 0x6, P5 ;  /* 0x000000f700077211 */ /* 0x000fe600028f36ff */
[----:B------:R-:W2:Y:S01]  /*8d10*/  MUFU.TANH R183, R16 ;  /* 0x0000001000b77308 */ /* 0x000ea20000002400 */
[----:B------:R-:W-:Y:S01]  /*8d20*/  ISETP.LT.AND P5, PT, RZ, UR10, PT ;  /* 0x0000000aff007c0c */ /* 0x000fe2000bfa1270 */
[----:B------:R-:W-:Y:S02]  /*8d30*/  IMAD R5, R4, c[0x0][0x19c], R5 ;  /* 0x0000670004057a24 */ /* 0x000fe400078e0205 */
[----:B------:R-:W-:Y:S02]  /*8d40*/  FMUL.FTZ R20, R20, c[0x0][0x2ec] ;  /* 0x0000bb0014147a20 */ /* 0x000fe40000410000 */
        /* <DEDUP_REMOVED lines=8> */
[----:B------:R1:W1:Y:S01]  /*8dd0*/  MUFU.TANH R138, R25 ;  /* 0x00000019008a7308 */ /* 0x0002620000002400 */
[----:B------:R-:W-:Y:S01]  /*8de0*/  FMUL.FTZ R24, R24, c[0x0][0x2ec] ;  /* 0x0000bb0018187a20 */ /* 0x000fe20000410000 */
[----:B------:R-:W-:Y:S04]  /*8df0*/  HMMA.16816.F32 R32, R192, R10, R32 ;  /* 0x0000000ac020723c */ /* 0x000fe80000001820 */
[----:B------:R-:W-:Y:S02]  /*8e00*/  IMAD R0, R7, c[0x0][0x198], RZ ;  /* 0x0000660007007a24 */ /* 0x000fe400078e02ff */
[----:B------:R-:W-:Y:S02]  /*8e10*/  IMAD.WIDE.U32 R8, R4, c[0x0][0x198], RZ ;  /* 0x0000660004087a25 */ /* 0x000fe400078e00ff */
[----:B------:R2:W2:Y:S04]  /*8e20*/  MUFU.TANH R137, R26 ;  /* 0x0000001a00897308 */ /* 0x0004a80000002400 */
[----:B------:R-:W-:Y:S01]  /*8e30*/  IMAD.WIDE.U32 R10, R6, c[0x0][0x198], RZ ;  /* 0x00006600060a7a25 */ /* 0x000fe200078e00ff */
[-C--:B------:R-:W-:Y:S02]  /*8e40*/  LEA R4, P0, R8, R232.reuse, 0x1 ;  /* 0x000000e808047211 */ /* 0x080fe400078008ff */
[----:B------:R-:W-:Y:S01]  /*8e50*/  IADD3 R5, R9, R5, RZ ;  /* 0x0000000509057210 */ /* 0x000fe20007ffe0ff */
[----:B------:R-:W-:Y:S01]  /*8e60*/  IMAD R0, R6, c[0x0][0x19c], R0 ;  /* 0x0000670006007a24 */ /* 0x000fe200078e0200 */
[----:B------:R-:W-:Y:S01]  /*8e70*/  LEA R6, P6, R10, R232, 0x1 ;  /* 0x000000e80a067211 */ /* 0x000fe200078c08ff */
[----:B------:R3:W3:Y:S01]  /*8e80*/  MUFU.TANH R132, R27 ;  /* 0x0000001b00847308 */ /* 0x0006e20000002400 */
[-C--:B------:R-:W-:Y:S02]  /*8e90*/  LEA.HI.X R5, R8, R251.reuse, R5, 0x1, P0 ;  /* 0x000000fb08057211 */ /* 0x080fe400000f0c05 */
[----:B------:R-:W-:Y:S03]  /*8ea0*/  IADD3 R0, R11, R0, RZ ;  /* 0x000000000b007210 */ /* 0x000fe60007ffe0ff */
[----:B-1----:R-:W-:Y:S01]  /*8eb0*/  FMUL.FTZ R25, R32, c[0x0][0x2ec] ;  /* 0x0000bb0020197a20 */ /* 0x002fe20000410000 */
[----:B------:R-:W-:Y:S01]  /*8ec0*/  LEA.HI.X R7, R10, R251, R0, 0x1, P6 ;  /* 0x000000fb0a077211 */ /* 0x000fe200030f0c00 */
[----:B------:R-:W-:Y:S02]  /*8ed0*/  FMUL.FTZ R2, R35, c[0x0][0x2ec] ;  /* 0x0000bb0023027a20 */ /* 0x000fe40000410000 */
[----:B------:R1:W1:Y:S01]  /*8ee0*/  MUFU.TANH R177, R18 ;  /* 0x0000001200b17308 */ /* 0x0002620000002400 */
[----:B------:R-:W-:Y:S02]  /*8ef0*/  FMUL.FTZ R34, R34, c[0x0][0x2ec] ;  /* 0x0000bb0022227a20 */ /* 0x000fe40000410000 */
[----:B--2---:R-:W-:Y:S02]  /*8f00*/  FMUL.FTZ R26, R28, c[0x0][0x2ec] ;  /* 0x0000bb001c1a7a20 */ /* 0x004fe40000410000 */
[----:B------:R-:W-:Y:S02]  /*8f10*/  FMUL.FTZ R28, R29, c[0x0][0x2ec] ;  /* 0x0000bb001d1c7a20 */ /* 0x000fe40000410000 */
[----:B------:R-:W-:Y:S03]  /*8f20*/  FMUL.FTZ R29, R30, c[0x0][0x2ec] ;  /* 0x0000bb001e1d7a20 */ /* 0x000fe60000410000 */
[----:B------:R2:W1:Y:S01]  /*8f30*/  MUFU.TANH R176, R19 ;  /* 0x0000001300b07308 */ /* 0x0004620000002400 */
[----:B------:R-:W-:Y:S02]  /*8f40*/  FMUL.FTZ R30, R31, c[0x0][0x2ec] ;  /* 0x0000bb001f1e7a20 */ /* 0x000fe40000410000 */
[----:B---3--:R-:W-:Y:S07]  /*8f50*/  FMUL.FTZ R27, R33, c[0x0][0x2ec] ;  /* 0x0000bb00211b7a20 */ /* 0x008fee0000410000 */
[----:B------:R2:W3:Y:S10]  /*8f60*/  MUFU.TANH R172, R20 ;  /* 0x0000001400ac7308 */ /* 0x0004f40000002400 */
[----:B------:R2:W1:Y:S10]  /*8f70*/  MUFU.TANH R175, R21 ;  /* 0x0000001500af7308 */ /* 0x0004740000002400 */
[----:B------:R2:W1:Y:S10]  /*8f80*/  MUFU.TANH R174, R22 ;  /* 0x0000001600ae7308 */ /* 0x0004740000002400 */
        /* <DEDUP_REMOVED lines=8> */
[----:B------:R2:W1:Y:S10]  /*9010*/  MUFU.TANH R136, R34 ;  /* 0x0000002200887308 */ /* 0x0004740000002400 */
[----:B------:R-:W1:Y:S02]  /*9020*/  MUFU.TANH R2, R2 ;  /* 0x0000000200027308 */ /* 0x000e640000002400 */
[----:B-1234-:R-:W-:-:S05]  /*9030*/  @P5 BRA `(.L_x_1657) ;  /* 0xffffe3d000005947 */ /* 0x01efca000383ffff */
.L_x_1656:
        /* <DEDUP_REMOVED lines=112> */
[----:B----4-:R-:W-:Y:S01]  /*9740*/  FFMA.FTZ R233, R0, -UR4, R28 ;  /* 0x8000000400e97c23 */ /* 0x010fe2000801001c */
        /* <DEDUP_REMOVED lines=57> */
[----:B------:R-:W-:Y:S01]  /*9ae0*/  MUFU.EX2 R201, R137 ;  /* 0x0000008900c97308 */ /* 0x000fe20000000800 */
        /* <DEDUP_REMOVED lines=26> */
[----:B-1----:R-:W1:Y:S01]  /*9c90*/  LDSM.16.MT88.4 R20, [R206+0x18000] ;  /* 0x01800000ce14783b */ /* 0x002e620000004200 */
[C---:B------:R-:W-:Y:S02]  /*9ca0*/  FMUL.FTZ R56, R3.reuse, R56 ;  /* 0x0000003803387220 */ /* 0x040fe40000410000 */
[C---:B------:R-:W-:Y:S02]  /*9cb0*/  FMUL.FTZ R57, R3.reuse, R57 ;  /* 0x0000003903397220 */ /* 0x040fe40000410000 */
[C---:B------:R-:W-:Y:S01]  /*9cc0*/  FMUL.FTZ R60, R3.reuse, R60 ;  /* 0x0000003c033c7220 */ /* 0x040fe20000410000 */
[----:B------:R-:W4:Y:S01]  /*9cd0*/  MUFU.EX2 R236, R24 ;  /* 0x0000001800ec7308 */ /* 0x000f220000000800 */
[C---:B------:R-:W-:Y:S02]  /*9ce0*/  FMUL.FTZ R61, R3.reuse, R61 ;  /* 0x0000003d033d7220 */ /* 0x040fe40000410000 */
[C---:B------:R-:W-:Y:S02]  /*9cf0*/  FMUL.FTZ R64, R3.reuse, R64 ;  /* 0x0000004003407220 */ /* 0x040fe40000410000 */
[----:B--2---:R-:W-:Y:S01]  /*9d00*/  FMUL.FTZ R6, R0, R142 ;  /* 0x0000008e00067220 */ /* 0x004fe20000410000 */
[----:B------:R-:W-:Y:S01]  /*9d10*/  F2FP.PACK_AB R142, R240, R241 ;  /* 0x000000f1f08e723e */ /* 0x000fe200000000ff */
[C---:B------:R-:W-:Y:S02]  /*9d20*/  FMUL.FTZ R7, R0.reuse, R143 ;  /* 0x0000008f00077220 */ /* 0x040fe40000410000 */
[C---:B------:R-:W-:Y:S02]  /*9d30*/  FMUL.FTZ R10, R0.reuse, R146 ;  /* 0x00000092000a7220 */ /* 0x040fe40000410000 */
[C---:B------:R-:W-:Y:S02]  /*9d40*/  FMUL.FTZ R11, R0.reuse, R147 ;  /* 0x00000093000b7220 */ /* 0x040fe40000410000 */
[----:B------:R-:W-:Y:S01]  /*9d50*/  FMUL.FTZ R19, R0, R155 ;  /* 0x0000009b00137220 */ /* 0x000fe20000410000 */
[----:B---3--:R-:W-:Y:S01]  /*9d60*/  F2FP.PACK_AB R141, R238, R239 ;  /* 0x000000efee8d723e */ /* 0x008fe200000000ff */
[C---:B------:R-:W-:Y:S01]  /*9d70*/  FMUL.FTZ R18, R0.reuse, R154 ;  /* 0x0000009a00127220 */ /* 0x040fe20000410000 */
[----:B------:R-:W2:Y:S01]  /*9d80*/  LDSM.16.MT88.4 R144, [R207+0x18000] ;  /* 0x01800000cf90783b */ /* 0x000ea20000004200 */
        /* <DEDUP_REMOVED lines=19> */
[----:B------:R-:W3:Y:S01]  /*9ec0*/  LDSM.16.MT88.4 R148, [R205+0x1a000] ;  /* 0x01a00000cd94783b */ /* 0x000ee20000004200 */
[C---:B------:R-:W-:Y:S02]  /*9ed0*/  FMUL.FTZ R46, R0.reuse, R46 ;  /* 0x0000002e002e7220 */ /* 0x040fe40000410000 */
[C---:B------:R-:W-:Y:S02]  /*9ee0*/  FMUL.FTZ R47, R0.reuse, R47 ;  /* 0x0000002f002f7220 */ /* 0x040fe40000410000 */
[C---:B-1----:R-:W-:Y:S03]  /*9ef0*/  HMMA.16816.F32 R12, R140.reuse, R20, R12 ;  /* 0x000000148c0c723c */ /* 0x042fe6000000180c */
        /* <DEDUP_REMOVED lines=17> */
[--C-:B------:R-:W-:Y:S02]  /*a010*/  FFMA.FTZ R137, R181, c[0x0][0x23c], -R134.reuse ;  /* 0x00008f00b5897a23 */ /* 0x100fe40000010886 */
[C---:B------:R-:W-:Y:S02]  /*a020*/  FMUL.FTZ R30, R0.reuse, R166 ;  /* 0x000000a6001e7220 */ /* 0x040fe40000410000 */
[----:B------:R1:W4:Y:S02]  /*a030*/  MUFU.EX2 R200, R137 ;  /* 0x0000008900c87308 */ /* 0x0003240000000800 */
[C---:B------:R-:W-:Y:S02]  /*a040*/  FMUL.FTZ R31, R0.reuse, R167 ;  /* 0x000000a7001f7220 */ /* 0x040fe40000410000 */
[----:B------:R-:W-:Y:S01]  /*a050*/  LDSM.16.MT88.4 R164, [R206+0x1a800] ;  /* 0x01a80000cea4783b */ /* 0x000fe20000004200 */
[C---:B------:R-:W-:Y:S02]  /*a060*/  FMUL.FTZ R63, R0.reuse, R63 ;  /* 0x0000003f003f7220 */ /* 0x040fe40000410000 */
[C---:B------:R-:W-:Y:S02]  /*a070*/  FMUL.FTZ R65, R3.reuse, R65 ;  /* 0x0000004103417220 */ /* 0x040fe40000410000 */
[C---:B--2---:R-:W-:Y:S03]  /*a080*/  HMMA.16816.F32 R28, R140.reuse, R144, R28 ;  /* 0x000000908c1c723c */ /* 0x044fe6000000181c */
[C---:B------:R-:W-:Y:S02]  /*a090*/  FMUL.FTZ R66, R0.reuse, R66 ;  /* 0x0000004200427220 */ /* 0x040fe40000410000 */
[C---:B------:R-:W-:Y:S02]  /*a0a0*/  FMUL.FTZ R67, R0.reuse, R67 ;  /* 0x0000004300437220 */ /* 0x040fe40000410000 */
[C---:B------:R-:W-:Y:S01]  /*a0b0*/  FMUL.FTZ R68, R3.reuse, R68 ;  /* 0x0000004403447220 */ /* 0x040fe20000410000 */
[C---:B------:R-:W-:Y:S01]  /*a0c0*/  HMMA.16816.F32 R32, R140.reuse, R146, R32 ;  /* 0x000000928c20723c */ /* 0x040fe20000001820 */
[----:B------:R-:W2:Y:S03]  /*a0d0*/  LDSM.16.MT88.4 R144, [R208+0x1a000] ;  /* 0x01a00000d090783b */ /* 0x000ea60000004200 */
[----:B------:R-:W-:Y:S02]  /*a0e0*/  FMUL.FTZ R69, R3, R69 ;  /* 0x0000004503457220 */ /* 0x000fe40000410000 */
[C---:B------:R-:W-:Y:S02]  /*a0f0*/  FMUL.FTZ R70, R0.reuse, R70 ;  /* 0x0000004600467220 */ /* 0x040fe40000410000 */
[C---:B---3--:R-:W-:Y:S04]  /*a100*/  HMMA.16816.F32 R36, R140.reuse, R148, R36 ;  /* 0x000000948c24723c */ /* 0x048fe80000001824 */
[--C-:B-1----:R-:W-:Y:S02]  /*a110*/  FFMA.FTZ R137, R183, c[0x0][0x23c], -R134.reuse ;  /* 0x00008f00b7897a23 */ /* 0x102fe40000010886 */
[C---:B------:R-:W-:Y:S02]  /*a120*/  FMUL.FTZ R71, R0.reuse, R71 ;  /* 0x0000004700477220 */ /* 0x040fe40000410000 */
[C---:B------:R-:W-:Y:S01]  /*a130*/  HMMA.16816.F32 R40, R140.reuse, R150, R40 ;  /* 0x000000968c28723c */ /* 0x040fe20000001828 */
[----:B------:R-:W1:Y:S01]  /*a140*/  LDSM.16.MT88.4 R148, [R207+0x1a000] ;  /* 0x01a00000cf94783b */ /* 0x000e620000004200 */
[----:B------:R3:W-:Y:S02]  /*a150*/  MUFU.EX2 R199, R137 ;  /* 0x0000008900c77308 */ /* 0x0007e40000000800 */
[C---:B------:R-:W-:Y:S02]  /*a160*/  FMUL.FTZ R72, R3.reuse, R72 ;  /* 0x0000004803487220 */ /* 0x040fe40000410000 */
[C---:B------:R-:W-:Y:S02]  /*a170*/  FMUL.FTZ R73, R3.reuse, R73 ;  /* 0x0000004903497220 */ /* 0x040fe40000410000 */
[C---:B------:R-:W-:Y:S04]  /*a180*/  HMMA.16816.F32 R44, R140.reuse, R152, R44 ;  /* 0x000000988c2c723c */ /* 0x040fe8000000182c */
[C---:B------:R-:W-:Y:S02]  /*a190*/  FMUL.FTZ R74, R0.reuse, R74 ;  /* 0x0000004a004a7220 */ /* 0x040fe40000410000 */
[C---:B------:R-:W-:Y:S02]  /*a1a0*/  FMUL.FTZ R75, R0.reuse, R75 ;  /* 0x0000004b004b7220 */ /* 0x040fe40000410000 */
[C---:B------:R-:W-:Y:S01]  /*a1b0*/  HMMA.16816.F32 R48, R140.reuse, R154, R48 ;  /* 0x0000009a8c30723c */ /* 0x040fe20000001830 */
[----:B------:R-:W5:Y:S03]  /*a1c0*/  LDSM.16.MT88.4 R152, [R205+0x1c000] ;  /* 0x01c00000cd98783b */ /* 0x000f660000004200 */
[C---:B------:R-:W-:Y:S02]  /*a1d0*/  FMUL.FTZ R76, R3.reuse, R76 ;  /* 0x0000004c034c7220 */ /* 0x040fe40000410000 */
[C---:B------:R-:W-:Y:S02]  /*a1e0*/  FMUL.FTZ R77, R3.reuse, R77 ;  /* 0x0000004d034d7220 */ /* 0x040fe40000410000 */
[----:B------:R-:W-:Y:S01]  /*a1f0*/  FMUL.FTZ R78, R0, R78 ;  /* 0x0000004e004e7220 */ /* 0x000fe20000410000 */
[C---:B--2---:R-:W-:Y:S03]  /*a200*/  HMMA.16816.F32 R52, R140.reuse, R144, R52 ;  /* 0x000000908c34723c */ /* 0x044fe60000001834 */
[--C-:B---3--:R-:W-:Y:S02]  /*a210*/  FFMA.FTZ R137, R178, c[0x0][0x23c], -R134.reuse ;  /* 0x00008f00b2897a23 */ /* 0x108fe40000010886 */
[C---:B------:R-:W-:Y:S02]  /*a220*/  FMUL.FTZ R79, R0.reuse, R79 ;  /* 0x0000004f004f7220 */ /* 0x040fe40000410000 */
[C---:B------:R-:W-:Y:S01]  /*a230*/  FMUL.FTZ R80, R3.reuse, R80 ;  /* 0x0000005003507220 */ /* 0x040fe20000410000 */
[C---:B------:R-:W-:Y:S01]  /*a240*/  HMMA.16816.F32 R56, R140.reuse, R146, R56 ;  /* 0x000000928c38723c */ /* 0x040fe20000001838 */
[----:B------:R-:W2:Y:S01]  /*a250*/  LDSM.16.MT88.4 R144, [R206+0x1c000] ;  /* 0x01c00000ce90783b */ /* 0x000ea20000004200 */
[----:B------:R3:W2:Y:S02]  /*a260*/  MUFU.EX2 R198, R137 ;  /* 0x0000008900c67308 */ /* 0x0006a40000000800 */
        /* <DEDUP_REMOVED lines=10> */
[----:B------:R-:W-:Y:S02]  /*a310*/  FMUL.FTZ R87, R0, R87 ;  /* 0x0000005700577220 */ /* 0x000fe40000410000 */
[C---:B------:R-:W-:Y:S02]  /*a320*/  FMUL.FTZ R88, R3.reuse, R88 ;  /* 0x0000005803587220 */ /* 0x040fe40000410000 */
[C---:B------:R-:W-:Y:S01]  /*a330*/  HMMA.16816.F32 R72, R140.reuse, R154, R72 ;  /* 0x0000009a8c48723c */ /* 0x040fe20000001848 */
[----:B------:R-:W5:Y:S03]  /*a340*/  LDSM.16.MT88.4 R152, [R207+0x1c000] ;  /* 0x01c00000cf98783b */ /* 0x000f660000004200 */
[--C-:B---3--:R-:W-:Y:S02]  /*a350*/  FFMA.FTZ R137, R180, c[0x0][0x23c], -R135.reuse ;  /* 0x00008f00b4897a23 */ /* 0x108fe40000010887 */
[C---:B------:R-:W-:Y:S02]  /*a360*/  FMUL.FTZ R89, R3.reuse, R89 ;  /* 0x0000005903597220 */ /* 0x040fe40000410000 */
[C---:B------:R-:W-:Y:S01]  /*a370*/  FMUL.FTZ R90, R0.reuse, R90 ;  /* 0x0000005a005a7220 */ /* 0x040fe20000410000 */
[C---:B--2---:R-:W-:Y:S01]  /*a380*/  HMMA.16816.F32 R76, R140.reuse, R144, R76 ;  /* 0x000000908c4c723c */ /* 0x044fe2000000184c */
[----:B------:R2:W-:Y:S02]  /*a390*/  MUFU.EX2 R197, R137 ;  /* 0x0000008900c57308 */ /* 0x0005e40000000800 */
[C---:B------:R-:W-:Y:S02]  /*a3a0*/  FMUL.FTZ R91, R0.reuse, R91 ;  /* 0x0000005b005b7220 */ /* 0x040fe40000410000 */
[C---:B------:R-:W-:Y:S02]  /*a3b0*/  FMUL.FTZ R92, R3.reuse, R92 ;  /* 0x0000005c035c7220 */ /* 0x040fe40000410000 */
[C---:B------:R-:W-:Y:S01]  /*a3c0*/  FMUL.FTZ R93, R3.reuse, R93 ;  /* 0x0000005d035d7220 */ /* 0x040fe20000410000 */
[C---:B------:R-:W-:Y:S01]  /*a3d0*/  HMMA.16816.F32 R80, R140.reuse, R146, R80 ;  /* 0x000000928c50723c */ /* 0x040fe20000001850 */
[----:B------:R-:W3:Y:S03]  /*a3e0*/  LDSM.16.MT88.4 R144, [R205+0x1e000] ;  /* 0x01e00000cd90783b */ /* 0x000ee60000004200 */
[C---:B------:R-:W-:Y:S02]  /*a3f0*/  FMUL.FTZ R94, R0.reuse, R94 ;  /* 0x0000005e005e7220 */ /* 0x040fe40000410000 */
[----:B------:R-:W-:Y:S02]  /*a400*/  FMUL.FTZ R95, R0, R95 ;  /* 0x0000005f005f7220 */ /* 0x000fe40000410000 */
[C---:B-1----:R-:W-:Y:S04]  /*a410*/  HMMA.16816.F32 R84, R140.reuse, R148, R84 ;  /* 0x000000948c54723c */ /* 0x042fe80000001854 */
[C---:B------:R-:W-:Y:S02]  /*a420*/  FMUL.FTZ R96, R3.reuse, R96 ;  /* 0x0000006003607220 */ /* 0x040fe40000410000 */
[C---:B------:R-:W-:Y:S02]  /*a430*/  FMUL.FTZ R97, R3.reuse, R97 ;  /* 0x0000006103617220 */ /* 0x040fe40000410000 */
[C---:B------:R-:W-:Y:S01]  /*a440*/  HMMA.16816.F32 R88, R140.reuse, R150, R88 ;  /* 0x000000968c58723c */ /* 0x040fe20000001858 */
[----:B------:R-:W1:Y:S03]  /*a450*/  LDSM.16.MT88.4 R148, [R206+0x1e000] ;  /* 0x01e00000ce94783b */ /* 0x000e660000004200 */
[--C-:B--2---:R-:W-:Y:S02]  /*a460*/  FFMA.FTZ R137, R182, c[0x0][0x23c], -R135.reuse ;  /* 0x00008f00b6897a23 */ /* 0x104fe40000010887 */
[C---:B------:R-:W-:Y:S02]  /*a470*/  FMUL.FTZ R98, R0.reuse, R98 ;  /* 0x0000006200627220 */ /* 0x040fe40000410000 */
[C---:B-----5:R-:W-:Y:S01]  /*a480*/  HMMA.16816.F32 R92, R140.reuse, R152, R92 ;  /* 0x000000988c5c723c */ /* 0x060fe2000000185c */
[----:B------:R2:W5:Y:S03]  /*a490*/  MUFU.EX2 R196, R137 ;  /* 0x0000008900c47308 */ /* 0x0005660000000800 */
        /* <DEDUP_REMOVED lines=11> */
[C---:B------:R-:W-:Y:S02]  /*a550*/  FMUL.FTZ R107, R0.reuse, R107 ;  /* 0x0000006b006b7220 */ /* 0x040fe40000410000 */
[--C-:B--2---:R-:W-:Y:S02]  /*a560*/  FFMA.FTZ R137, R177, c[0x0][0x23c], -R135.reuse ;  /* 0x00008f00b1897a23 */ /* 0x104fe40000010887 */
        /* <DEDUP_REMOVED lines=9> */
[C---:B-1----:R-:W-:Y:S03]  /*a600*/  HMMA.16816.F32 R108, R140.reuse, R148, R108 ;  /* 0x000000948c6c723c */ /* 0x042fe6000000186c */
[C---:B------:R-:W-:Y:S02]  /*a610*/  FMUL.FTZ R114, R0.reuse, R114 ;  /* 0x0000007200727220 */ /* 0x040fe40000410000 */
[----:B------:R-:W-:Y:S02]  /*a620*/  FMUL.FTZ R115, R0, R115 ;  /* 0x0000007300737220 */ /* 0x000fe40000410000 */
[C---:B------:R-:W-:Y:S02]  /*a630*/  FMUL.FTZ R116, R3.reuse, R116 ;  /* 0x0000007403747220 */ /* 0x040fe40000410000 */
[--C-:B--2---:R-:W-:Y:S02]  /*a640*/  FFMA.FTZ R137, R176, c[0x0][0x23c], -R135.reuse ;  /* 0x00008f00b0897a23 */ /* 0x104fe40000010887 */
        /* <DEDUP_REMOVED lines=17> */
[----:B------:R-:W-:Y:S02]  /*a760*/  FMUL.FTZ R127, R0, R127 ;  /* 0x0000007f007f7220 */ /* 0x000fe40000410000 */
[----:B-1----:R-:W-:Y:S02]  /*a770*/  FFMA.FTZ R137, R172, c[0x0][0x23c], -R134 ;  /* 0x00008f00ac897a23 */ /* 0x002fe40000010886 */
[C---:B------:R-:W-:Y:S02]  /*a780*/  FMUL.FTZ R128, R3.reuse, R128 ;  /* 0x0000008003807220 */ /* 0x040fe40000410000 */
[----:B------:R1:W-:Y:S01]  /*a790*/  MUFU.EX2 R193, R137 ;  /* 0x0000008900c17308 */ /* 0x0003e20000000800 */
[C---:B---3--:R-:W-:Y:S03]  /*a7a0*/  HMMA.16816.F32 R124, R140.reuse, R144, R124 ;  /* 0x000000908c7c723c */ /* 0x048fe6000000187c */
[C---:B------:R-:W-:Y:S02]  /*a7b0*/  FMUL.FTZ R129, R3.reuse, R129 ;  /* 0x0000008103817220 */ /* 0x040fe40000410000 */
[C---:B------:R-:W-:Y:S02]  /*a7c0*/  FMUL.FTZ R130, R0.reuse, R130 ;  /* 0x0000008200827220 */ /* 0x040fe40000410000 */
[----:B------:R-:W-:Y:S02]  /*a7d0*/  FMUL.FTZ R131, R0, R131 ;  /* 0x0000008300837220 */ /* 0x000fe40000410000 */
[----:B------:R-:W-:Y:S03]  /*a7e0*/  FFMA.FTZ R136, R136, c[0x0][0x23c], -R135 ;  /* 0x00008f0088887a23 */ /* 0x000fe60000010887 */
[----:B------:R-:W-:Y:S02]  /*a7f0*/  FFMA.FTZ R3, R3, R248, R243 ;  /* 0x000000f803037223 */ /* 0x000fe400000100f3 */
[----:B------:R-:W-:Y:S01]  /*a800*/  HMMA.16816.F32 R128, R140, R146, R128 ;  /* 0x000000928c80723c */ /* 0x000fe20000001880 */
[----:B------:R-:W3:Y:S02]  /*a810*/  LDSM.16.MT88.4 R144, [R207+0x18800] ;  /* 0x01880000cf90783b */ /* 0x000ee40000004200 */
[----:B------:R-:W-:Y:S04]  /*a820*/  FFMA.FTZ R0, R0, R249, R239 ;  /* 0x000000f900007223 */ /* 0x000fe800000100ef */
[----:B------:R-:W-:Y:S01]  /*a830*/  F2FP.PACK_AB R140, R200, R201 ;  /* 0x000000c9c88c723e */ /* 0x000fe200000000ff */
[----:B------:R-:W-:Y:S01]  /*a840*/  FADD.FTZ R0, R238, R0 ;  /* 0x00000000ee007221 */ /* 0x000fe20000010000 */
[----:B------:R-:W-:Y:S03]  /*a850*/  F2FP.PACK_AB R142, R198, R199 ;  /* 0x000000c7c68e723e */ /* 0x000fe600000000ff */
[----:B-----5:R-:W-:Y:S01]  /*a860*/  F2FP.PACK_AB R141, R196, R197 ;  /* 0x000000c5c48d723e */ /* 0x020fe200000000ff */
[----:B-1----:R-:W-:Y:S01]  /*a870*/  FFMA.FTZ R137, R175, c[0x0][0x23c], -R134 ;  /* 0x00008f00af897a23 */ /* 0x002fe20000010886 */
[----:B--2---:R-:W-:Y:S01]  /*a880*/  F2FP.PACK_AB R143, R194, R195 ;  /* 0x000000c3c28f723e */ /* 0x004fe200000000ff */
[----:B------:R-:W-:Y:S02]  /*a890*/  FADD.FTZ R0, R237, R0 ;  /* 0x00000000ed007221 */ /* 0x000fe40000010000 */
[----:B------:R1:W-:Y:S02]  /*a8a0*/  MUFU.EX2 R192, R137 ;  /* 0x0000008900c07308 */ /* 0x0003e40000000800 */
[----:B------:R-:W-:Y:S02]  /*a8b0*/  FADD.FTZ R0, R236, R0 ;  /* 0x00000000ec007221 */ /* 0x000fe40000010000 */
[C---:B------:R-:W-:Y:S03]  /*a8c0*/  HMMA.16816.F32 R4, R140.reuse, R148, R4 ;  /* 0x000000948c04723c */ /* 0x040fe60000001804 */
[----:B------:R-:W-:Y:S04]  /*a8d0*/  FADD.FTZ R0, R197, R0 ;  /* 0x00000000c5007221 */ /* 0x000fe80000010000 */
[----:B------:R-:W-:Y:S01]  /*a8e0*/  FADD.FTZ R0, R196, R0 ;  /* 0x00000000c4007221 */ /* 0x000fe20000010000 */
[C---:B------:R-:W-:Y:S01]  /*a8f0*/  HMMA.16816.F32 R8, R140.reuse, R150, R8 ;  /* 0x000000968c08723c */ /* 0x040fe20000001808 */
[----:B------:R-:W2:Y:S03]  /*a900*/  LDSM.16.MT88.4 R148, [R208+0x1a800] ;  /* 0x01a80000d094783b */ /* 0x000ea60000004200 */
[----:B------:R-:W-:Y:S04]  /*a910*/  FADD.FTZ R0, R195, R0 ;  /* 0x00000000c3007221 */ /* 0x000fe80000010000 */
[C---:B----4-:R-:W-:Y:S04]  /*a920*/  HMMA.16816.F32 R12, R140.reuse, R152, R12 ;  /* 0x000000988c0c723c */ /* 0x050fe8000000180c */
[----:B-1----:R-:W-:Y:S02]  /*a930*/  FFMA.FTZ R137, R139, c[0x0][0x23c], -R134 ;  /* 0x00008f008b897a23 */ /* 0x002fe40000010886 */
[----:B------:R-:W-:Y:S02]  /*a940*/  FADD.FTZ R0, R194, R0 ;  /* 0x00000000c2007221 */ /* 0x000fe40000010000 */
[C---:B------:R-:W-:Y:S01]  /*a950*/  HMMA.16816.F32 R16, R140.reuse, R154, R16 ;  /* 0x0000009a8c10723c */ /* 0x040fe20000001810 */
[----:B------:R-:W1:Y:S01]  /*a960*/  LDSM.16.MT88.4 R152, [R207+0x1a800] ;  /* 0x01a80000cf98783b */ /* 0x000e620000004200 */
[----:B------:R4:W-:Y:S06]  /*a970*/  MUFU.EX2 R191, R137 ;  /* 0x0000008900bf7308 */ /* 0x0009ec0000000800 */
[C---:B------:R-:W-:Y:S08]  /*a980*/  HMMA.16816.F32 R20, R140.reuse, R156, R20 ;  /* 0x0000009c8c14723c */ /* 0x040ff00000001814 */
[C---:B------:R-:W-:Y:S01]  /*a990*/  HMMA.16816.F32 R24, R140.reuse, R158, R24 ;  /* 0x0000009e8c18723c */ /* 0x040fe20000001818 */
[----:B------:R-:W5:Y:S07]  /*a9a0*/  LDSM.16.MT88.4 R156, [R205+0x1c800] ;  /* 0x01c80000cd9c783b */ /* 0x000f6e0000004200 */
[C---:B---3--:R-:W-:Y:S04]  /*a9b0*/  HMMA.16816.F32 R28, R140.reuse, R144, R28 ;  /* 0x000000908c1c723c */ /* 0x048fe8000000181c */
[----:B----4-:R-:W-:Y:S04]  /*a9c0*/  FFMA.FTZ R137, R138, c[0x0][0x23c], -R134 ;  /* 0x00008f008a897a23 */ /* 0x010fe80000010886 */
[C---:B------:R-:W-:Y:S01]  /*a9d0*/  HMMA.16816.F32 R32, R140.reuse, R146, R32 ;  /* 0x000000928c20723c */ /* 0x040fe20000001820 */
[----:B------:R-:W3:Y:S01]  /*a9e0*/  LDSM.16.MT88.4 R144, [R208+0x1c800] ;  /* 0x01c80000d090783b */ /* 0x000ee20000004200 */
[----:B------:R4:W-:Y:S06]  /*a9f0*/  MUFU.EX2 R190, R137 ;  /* 0x0000008900be7308 */ /* 0x0009ec0000000800 */
[C---:B------:R-:W-:Y:S08]  /*aa00*/  HMMA.16816.F32 R36, R140.reuse, R160, R36 ;  /* 0x000000a08c24723c */ /* 0x040ff00000001824 */
[C---:B------:R-:W-:Y:S01]  /*aa10*/  HMMA.16816.F32 R40, R140.reuse, R162, R40 ;  /* 0x000000a28c28723c */ /* 0x040fe20000001828 */
[----:B------:R-:W-:Y:S07]  /*aa20*/  LDSM.16.MT88.4 R160, [R206+0x19000] ;  /* 0x01900000cea0783b */ /* 0x000fee0000004200 */
[C---:B------:R-:W-:Y:S04]  /*aa30*/  HMMA.16816.F32 R44, R140.reuse, R164, R44 ;  /* 0x000000a48c2c723c */ /* 0x040fe8000000182c */
[--C-:B----4-:R-:W-:Y:S04]  /*aa40*/  FFMA.FTZ R137, R174, c[0x0][0x23c], -R135.reuse ;  /* 0x00008f00ae897a23 */ /* 0x110fe80000010887 */
[C---:B------:R-:W-:Y:S01]  /*aa50*/  HMMA.16816.F32 R48, R140.reuse, R166, R48 ;  /* 0x000000a68c30723c */ /* 0x040fe20000001830 */
[----:B------:R-:W-:Y:S01]  /*aa60*/  LDSM.16.MT88.4 R164, [R208+0x1b000] ;  /* 0x01b00000d0a4783b */ /* 0x000fe20000004200 */
[----:B------:R4:W3:Y:S06]  /*aa70*/  MUFU.EX2 R189, R137 ;  /* 0x0000008900bd7308 */ /* 0x0008ec0000000800 */
[C---:B--2---:R-:W-:Y:S08]  /*aa80*/  HMMA.16816.F32 R52, R140.reuse, R148, R52 ;  /* 0x000000948c34723c */ /* 0x044ff00000001834 */
[C---:B------:R-:W-:Y:S01]  /*aa90*/  HMMA.16816.F32 R56, R140.reuse, R150, R56 ;  /* 0x000000968c38723c */ /* 0x040fe20000001838 */
[----:B------:R-:W2:Y:S07]  /*aaa0*/  LDSM.16.MT88.4 R148, [R207+0x1c800] ;  /* 0x01c80000cf94783b */ /* 0x000eae0000004200 */
[C---:B-1----:R-:W-:Y:S04]  /*aab0*/  HMMA.16816.F32 R60, R140.reuse, R152, R60 ;  /* 0x000000988c3c723c */ /* 0x042fe8000000183c */
[--C-:B----4-:R-:W-:Y:S02]  /*aac0*/  FFMA.FTZ R137, R173, c[0x0][0x23c], -R135.reuse ;  /* 0x00008f00ad897a23 */ /* 0x110fe40000010887 */
[----:B------:R-:W-:Y:S01]  /*aad0*/  LDSM.16.MT88.4 R172, [R205+0x1b800] ;  /* 0x01b80000cdac783b */ /* 0x000fe20000004200 */
[----:B---3--:R-:W-:Y:S01]  /*aae0*/  FADD.FTZ R0, R189, R0 ;  /* 0x00000000bd007221 */ /* 0x008fe20000010000 */
[C---:B------:R-:W-:Y:S01]  /*aaf0*/  HMMA.16816.F32 R64, R140.reuse, R154, R64 ;  /* 0x0000009a8c40723c */ /* 0x040fe20000001840 */
[----:B------:R1:W3:Y:S05]  /*ab00*/  MUFU.EX2 R188, R137 ;  /* 0x0000008900bc7308 */ /* 0x0002ea0000000800 */
[----:B------:R-:W4:Y:S02]  /*ab10*/  LDSM.16.MT88.4 R152, [R205+0x1e800] ;  /* 0x01e80000cd98783b */ /* 0x000f240000004200 */
[C---:B-----5:R-:W-:Y:S08]  /*ab20*/  HMMA.16816.F32 R68, R140.reuse, R156, R68 ;  /* 0x0000009c8c44723c */ /* 0x060ff00000001844 */
[C---:B------:R-:W-:Y:S01]  /*ab30*/  HMMA.16816.F32 R72, R140.reuse, R158, R72 ;  /* 0x0000009e8c48723c */ /* 0x040fe20000001848 */
[----:B------:R-:W5:Y:S07]  /*ab40*/  LDSM.16.MT88.4 R156, [R206+0x1e800] ;  /* 0x01e80000ce9c783b */ /* 0x000f6e0000004200 */
[C---:B------:R-:W-:Y:S04]  /*ab50*/  HMMA.16816.F32 R76, R140.reuse, R168, R76 ;  /* 0x000000a88c4c723c */ /* 0x040fe8000000184c */
[--C-:B-1----:R-:W-:Y:S02]  /*ab60*/  FFMA.FTZ R137, R184, c[0x0][0x23c], -R135.reuse ;  /* 0x00008f00b8897a23 */ /* 0x102fe40000010887 */
[----:B---3--:R-:W-:Y:S02]  /*ab70*/  FADD.FTZ R0, R188, R0 ;  /* 0x00000000bc007221 */ /* 0x008fe40000010000 */
[C---:B------:R-:W-:Y:S01]  /*ab80*/  HMMA.16816.F32 R80, R140.reuse, R170, R80 ;  /* 0x000000aa8c50723c */ /* 0x040fe20000001850 */
[----:B------:R-:W-:Y:S01]  /*ab90*/  LDSM.16.MT88.4 R168, [R207+0x19800] ;  /* 0x01980000cfa8783b */ /* 0x000fe20000004200 */
[----:B------:R1:W3:Y:S06]  /*aba0*/  MUFU.EX2 R187, R137 ;  /* 0x0000008900bb7308 */ /* 0x0002ec0000000800 */
[C---:B------:R-:W-:Y:S08]  /*abb0*/  HMMA.16816.F32 R84, R140.reuse, R144, R84 ;  /* 0x000000908c54723c */ /* 0x040ff00000001854 */
[C---:B------:R-:W-:Y:S01]  /*abc0*/  HMMA.16816.F32 R88, R140.reuse, R146, R88 ;  /* 0x000000928c58723c */ /* 0x040fe20000001858 */
[----:B------:R-:W5:Y:S07]  /*abd0*/  LDSM.16.MT88.4 R144, [R208+0x1e800] ;  /* 0x01e80000d090783b */ /* 0x000f6e0000004200 */
[C---:B--2---:R-:W-:Y:S04]  /*abe0*/  HMMA.16816.F32 R92, R140.reuse, R148, R92 ;  /* 0x000000948c5c723c */ /* 0x044fe8000000185c */
[--C-:B-1----:R-:W-:Y:S02]  /*abf0*/  FFMA.FTZ R137, R185, c[0x0][0x23c], -R135.reuse ;  /* 0x00008f00b9897a23 */ /* 0x102fe40000010887 */
[----:B---3--:R-:W-:Y:S02]  /*ac00*/  FADD.FTZ R0, R187, R0 ;  /* 0x00000000bb007221 */ /* 0x008fe40000010000 */
[C---:B------:R-:W-:Y:S01]  /*ac10*/  HMMA.16816.F32 R96, R140.reuse, R150, R96 ;  /* 0x000000968c60723c */ /* 0x040fe20000001860 */
[----:B------:R-:W1:Y:S01]  /*ac20*/  LDSM.16.MT88.4 R148, [R207+0x1e800] ;  /* 0x01e80000cf94783b */ /* 0x000e620000004200 */
[----:B------:R2:W3:Y:S06]  /*ac30*/  MUFU.EX2 R186, R137 ;  /* 0x0000008900ba7308 */ /* 0x0004ec0000000800 */
[C---:B----4-:R-:W-:Y:S08]  /*ac40*/  HMMA.16816.F32 R100, R140.reuse, R152, R100 ;  /* 0x000000988c64723c */ /* 0x050ff00000001864 */
[C---:B------:R-:W-:Y:S01]  /*ac50*/  HMMA.16816.F32 R104, R140.reuse, R154, R104 ;  /* 0x0000009a8c68723c */ /* 0x040fe20000001868 */
[----:B------:R-:W4:Y:S07]  /*ac60*/  LDSM.16.MT88.4 R152, [R205+0x19000] ;  /* 0x01900000cd98783b */ /* 0x000f2e0000004200 */
[C---:B-----5:R-:W-:Y:S04]  /*ac70*/  HMMA.16816.F32 R108, R140.reuse, R156, R108 ;  /* 0x0000009c8c6c723c */ /* 0x060fe8000000186c */
[----:B--2---:R-:W-:Y:S02]  /*ac80*/  FFMA.FTZ R137, R202, c[0x0][0x23c], -R134 ;  /* 0x00008f00ca897a23 */ /* 0x004fe40000010886 */
[----:B---3--:R-:W-:Y:S02]  /*ac90*/  FADD.FTZ R0, R186, R0 ;  /* 0x00000000ba007221 */ /* 0x008fe40000010000 */
[C---:B------:R-:W-:Y:S01]  /*aca0*/  HMMA.16816.F32 R112, R140.reuse, R158, R112 ;  /* 0x0000009e8c70723c */ /* 0x040fe20000001870 */
[----:B------:R-:W2:Y:S01]  /*acb0*/  LDSM.16.MT88.4 R156, [R208+0x19000] ;  /* 0x01900000d09c783b */ /* 0x000ea20000004200 */
[----:B------:R3:W-:Y:S06]  /*acc0*/  MUFU.EX2 R185, R137 ;  /* 0x0000008900b97308 */ /* 0x0007ec0000000800 */
[C---:B------:R-:W-:Y:S08]  /*acd0*/  HMMA.16816.F32 R116, R140.reuse, R144, R116 ;  /* 0x000000908c74723c */ /* 0x040ff00000001874 */
[C---:B------:R-:W-:Y:S01]  /*ace0*/  HMMA.16816.F32 R120, R140.reuse, R146, R120 ;  /* 0x000000928c78723c */ /* 0x040fe20000001878 */
[----:B------:R-:W5:Y:S07]  /*acf0*/  LDSM.16.MT88.4 R144, [R207+0x19000] ;  /* 0x01900000cf90783b */ /* 0x000f6e0000004200 */
[C---:B-1----:R-:W-:Y:S04]  /*ad00*/  HMMA.16816.F32 R124, R140.reuse, R148, R124 ;  /* 0x000000948c7c723c */ /* 0x042fe8000000187c */
[--C-:B---3--:R-:W-:Y:S04]  /*ad10*/  FFMA.FTZ R137, R233, c[0x0][0x23c], -R134.reuse ;  /* 0x00008f00e9897a23 */ /* 0x108fe80000010886 */
[----:B------:R-:W-:Y:S01]  /*ad20*/  HMMA.16816.F32 R128, R140, R150, R128 ;  /* 0x000000968c80723c */ /* 0x000fe20000001880 */
[----:B------:R-:W1:Y:S01]  /*ad30*/  LDSM.16.MT88.4 R148, [R205+0x1b000] ;  /* 0x01b00000cd94783b */ /* 0x000e620000004200 */
[----:B------:R3:W-:Y:S05]  /*ad40*/  MUFU.EX2 R184, R137 ;  /* 0x0000008900b87308 */ /* 0x0007ea0000000800 */
[----:B------:R-:W-:Y:S02]  /*ad50*/  F2FP.PACK_AB R140, R192, R193 ;  /* 0x000000c1c08c723e */ /* 0x000fe400000000ff */
[----:B------:R-:W-:Y:S03]  /*ad60*/  F2FP.PACK_AB R142, R190, R191 ;  /* 0x000000bfbe8e723e */ /* 0x000fe600000000ff */
[----:B------:R-:W-:Y:S02]  /*ad70*/  F2FP.PACK_AB R141, R188, R189 ;  /* 0x000000bdbc8d723e */ /* 0x000fe400000000ff */
[----:B------:R-:W-:Y:S07]  /*ad80*/  F2FP.PACK_AB R143, R186, R187 ;  /* 0x000000bbba8f723e */ /* 0x000fee00000000ff */
[C---:B----4-:R-:W-:Y:S03]  /*ad90*/  HMMA.16816.F32 R4, R140.reuse, R152, R4 ;  /* 0x000000988c04723c */ /* 0x050fe60000001804 */
[--C-:B---3--:R-:W-:Y:S02]  /*ada0*/  FFMA.FTZ R137, R232, c[0x0][0x23c], -R134.reuse ;  /* 0x00008f00e8897a23 */ /* 0x108fe40000010886 */
[----:B------:R-:W-:Y:S03]  /*adb0*/  FFMA.FTZ R134, R203, c[0x0][0x23c], -R134 ;  /* 0x00008f00cb867a23 */ /* 0x000fe60000010886 */
[C---:B------:R-:W-:Y:S01]  /*adc0*/  HMMA.16816.F32 R8, R140.reuse, R154, R8 ;  /* 0x0000009a8c08723c */ /* 0x040fe20000001808 */
[----:B------:R-:W3:Y:S01]  /*add0*/  LDSM.16.MT88.4 R152, [R206+0x1b000] ;  /* 0x01b00000ce98783b */ /* 0x000ee20000004200 */
[----:B------:R-:W-:Y:S06]  /*ade0*/  MUFU.EX2 R183, R137 ;  /* 0x0000008900b77308 */ /* 0x000fec0000000800 */
[C---:B------:R-:W-:Y:S04]  /*adf0*/  HMMA.16816.F32 R12, R140.reuse, R160, R12 ;  /* 0x000000a08c0c723c */ /* 0x040fe8000000180c */
[----:B------:R-:W4:Y:S04]  /*ae00*/  MUFU.EX2 R182, R134 ;  /* 0x0000008600b67308 */ /* 0x000f280000000800 */
[C---:B------:R-:W-:Y:S01]  /*ae10*/  HMMA.16816.F32 R16, R140.reuse, R162, R16 ;  /* 0x000000a28c10723c */ /* 0x040fe20000001810 */
[----:B------:R-:W3:Y:S07]  /*ae20*/  LDSM.16.MT88.4 R160, [R207+0x1b000] ;  /* 0x01b00000cfa0783b */ /* 0x000eee0000004200 */
[C---:B--2---:R-:W-:Y:S08]  /*ae30*/  HMMA.16816.F32 R20, R140.reuse, R156, R20 ;  /* 0x0000009c8c14723c */ /* 0x044ff00000001814 */
[C---:B------:R-:W-:Y:S01]  /*ae40*/  HMMA.16816.F32 R24, R140.reuse, R158, R24 ;  /* 0x0000009e8c18723c */ /* 0x040fe20000001818 */
[----:B------:R-:W2:Y:S03]  /*ae50*/  LDSM.16.MT88.4 R156, [R205+0x1d000] ;  /* 0x01d00000cd9c783b */ /* 0x000ea60000004200 */
[----:B----4-:R-:W-:Y:S01]  /*ae60*/  F2FP.PACK_AB R138, R182, R183 ;  /* 0x000000b7b68a723e */ /* 0x010fe200000000ff */
[--C-:B------:R-:W-:Y:S03]  /*ae70*/  FFMA.FTZ R134, R234, c[0x0][0x23c], -R135.reuse ;  /* 0x00008f00ea867a23 */ /* 0x100fe60000010887 */
[C---:B-----5:R-:W-:Y:S01]  /*ae80*/  HMMA.16816.F32 R28, R140.reuse, R144, R28 ;  /* 0x000000908c1c723c */ /* 0x060fe2000000181c */
[----:B------:R4:W5:Y:S07]  /*ae90*/  MUFU.EX2 R181, R134 ;  /* 0x0000008600b57308 */ /* 0x00096e0000000800 */
[C---:B------:R-:W-:Y:S01]  /*aea0*/  HMMA.16816.F32 R32, R140.reuse, R146, R32 ;  /* 0x000000928c20723c */ /* 0x040fe20000001820 */
[----:B------:R-:W2:Y:S07]  /*aeb0*/  LDSM.16.MT88.4 R144, [R206+0x1d000] ;  /* 0x01d00000ce90783b */ /* 0x000eae0000004200 */
[C---:B-1----:R-:W-:Y:S08]  /*aec0*/  HMMA.16816.F32 R36, R140.reuse, R148, R36 ;  /* 0x000000948c24723c */ /* 0x042ff00000001824 */
[C---:B------:R-:W-:Y:S01]  /*aed0*/  HMMA.16816.F32 R40, R140.reuse, R150, R40 ;  /* 0x000000968c28723c */ /* 0x040fe20000001828 */
[----:B------:R-:W1:Y:S03]  /*aee0*/  LDSM.16.MT88.4 R148, [R208+0x1d000] ;  /* 0x01d00000d094783b */ /* 0x000e660000004200 */
[--C-:B----4-:R-:W-:Y:S02]  /*aef0*/  FFMA.FTZ R134, R235, c[0x0][0x23c], -R135.reuse ;  /* 0x00008f00eb867a23 */ /* 0x110fe40000010887 */
[----:B------:R-:W-:Y:S02]  /*af00*/  FFMA.FTZ R135, R2, c[0x0][0x23c], -R135 ;  /* 0x00008f0002877a23 */ /* 0x000fe40000010887 */
[C---:B---3--:R-:W-:Y:S01]  /*af10*/  HMMA.16816.F32 R44, R140.reuse, R152, R44 ;  /* 0x000000988c2c723c */ /* 0x048fe2000000182c */
[----:B------:R-:W3:Y:S03]  /*af20*/  MUFU.EX2 R180, R134 ;  /* 0x0000008600b47308 */ /* 0x000ee60000000800 */
[----:B------:R-:W-:Y:S02]  /*af30*/  FADD.FTZ R2, R242, R3 ;  /* 0x00000003f2027221 */ /* 0x000fe40000010000 */
[----:B-----5:R-:W-:Y:S02]  /*af40*/  FADD.FTZ R0, R181, R0 ;  /* 0x00000000b5007221 */ /* 0x020fe40000010000 */
[C---:B------:R-:W-:Y:S01]  /*af50*/  HMMA.16816.F32 R48, R140.reuse, R154, R48 ;  /* 0x0000009a8c30723c */ /* 0x040fe20000001830 */
[----:B------:R-:W4:Y:S02]  /*af60*/  LDSM.16.MT88.4 R152, [R207+0x1d000] ;  /* 0x01d00000cf98783b */ /* 0x000f240000004200 */
[----:B------:R5:W1:Y:S01]  /*af70*/  MUFU.EX2 R134, R136 ;  /* 0x0000008800867308 */ /* 0x000a620000000800 */
[----:B------:R-:W-:Y:S04]  /*af80*/  FADD.FTZ R2, R241, R2 ;  /* 0x00000002f1027221 */ /* 0x000fe80000010000 */
[C---:B------:R-:W-:Y:S04]  /*af90*/  HMMA.16816.F32 R52, R140.reuse, R164, R52 ;  /* 0x000000a48c34723c */ /* 0x040fe80000001834 */
[----:B------:R-:W-:Y:S01]  /*afa0*/  FADD.FTZ R2, R240, R2 ;  /* 0x00000002f0027221 */ /* 0x000fe20000010000 */
[----:B------:R-:W2:Y:S03]  /*afb0*/  MUFU.EX2 R135, R135 ;  /* 0x0000008700877308 */ /* 0x000ea60000000800 */
[C---:B------:R-:W-:Y:S01]  /*afc0*/  HMMA.16816.F32 R56, R140.reuse, R166, R56 ;  /* 0x000000a68c38723c */ /* 0x040fe20000001838 */
[----:B------:R-:W-:Y:S03]  /*afd0*/  LDSM.16.MT88.4 R164, [R208+0x19800] ;  /* 0x01980000d0a4783b */ /* 0x000fe60000004200 */
[C---:B---3--:R-:W-:Y:S01]  /*afe0*/  F2FP.PACK_AB R137, R180.reuse, R181 ;  /* 0x000000b5b489723e */ /* 0x048fe200000000ff */
[----:B------:R-:W-:Y:S02]  /*aff0*/  FADD.FTZ R2, R201, R2 ;  /* 0x00000002c9027221 */ /* 0x000fe40000010000 */
[----:B------:R-:W-:Y:S01]  /*b000*/  FADD.FTZ R0, R180, R0 ;  /* 0x00000000b4007221 */ /* 0x000fe20000010000 */
[C---:B------:R-:W-:Y:S04]  /*b010*/  HMMA.16816.F32 R60, R140.reuse, R160, R60 ;  /* 0x000000a08c3c723c */ /* 0x040fe8000000183c */
[----:B-----5:R-:W-:Y:S01]  /*b020*/  F2FP.PACK_AB R136, R184, R185 ;  /* 0x000000b9b888723e */ /* 0x020fe200000000ff */
[----:B------:R-:W-:Y:S02]  /*b030*/  FADD.FTZ R2, R200, R2 ;  /* 0x00000002c8027221 */ /* 0x000fe40000010000 */
[----:B-1----:R-:W-:Y:S01]  /*b040*/  FADD.FTZ R0, R134, R0 ;  /* 0x0000000086007221 */ /* 0x002fe20000010000 */
[C---:B------:R-:W-:Y:S01]  /*b050*/  HMMA.16816.F32 R64, R140.reuse, R162, R64 ;  /* 0x000000a28c40723c */ /* 0x040fe20000001840 */
[----:B------:R-:W-:Y:S03]  /*b060*/  LDSM.16.MT88.4 R160, [R206+0x19800] ;  /* 0x01980000cea0783b */ /* 0x000fe60000004200 */
[----:B------:R-:W-:Y:S01]  /*b070*/  FADD.FTZ R2, R199, R2 ;  /* 0x00000002c7027221 */ /* 0x000fe20000010000 */
[C---:B--2---:R-:W-:Y:S01]  /*b080*/  F2FP.PACK_AB R139, R135.reuse, R134 ;  /* 0x00000086878b723e */ /* 0x044fe200000000ff */
[----:B------:R-:W-:Y:S01]  /*b090*/  FADD.FTZ R249, R135, R0 ;  /* 0x0000000087f97221 */ /* 0x000fe20000010000 */
[----:B------:R-:W-:Y:S01]  /*b0a0*/  MOV R134, R133 ;  /* 0x0000008500867202 */ /* 0x000fe20000000f00 */
[C---:B------:R-:W-:Y:S04]  /*b0b0*/  HMMA.16816.F32 R68, R140.reuse, R156, R68 ;  /* 0x0000009c8c44723c */ /* 0x040fe80000001844 */
[----:B------:R-:W-:Y:S01]  /*b0c0*/  FADD.FTZ R2, R198, R2 ;  /* 0x00000002c6027221 */ /* 0x000fe20000010000 */
[----:B------:R-:W-:Y:S03]  /*b0d0*/  MOV R135, R132 ;  /* 0x0000008400877202 */ /* 0x000fe60000000f00 */
        /* <DEDUP_REMOVED lines=13> */
[C---:B----4-:R-:W-:Y:S04]  /*b1b0*/  HMMA.16816.F32 R92, R140.reuse, R152, R92 ;  /* 0x000000988c5c723c */ /* 0x050fe8000000185c */
[----:B------:R-:W-:Y:S04]  /*b1c0*/  FADD.FTZ R2, R184, R2 ;  /* 0x00000002b8027221 */ /* 0x000fe80000010000 */
[C---:B------:R-:W-:Y:S01]  /*b1d0*/  HMMA.16816.F32 R96, R140.reuse, R154, R96 ;  /* 0x0000009a8c60723c */ /* 0x040fe20000001860 */
[----:B------:R-:W4:Y:S03]  /*b1e0*/  LDSM.16.MT88.4 R152, [R207+0x1f000] ;  /* 0x01f00000cf98783b */ /* 0x000f260000004200 */
[----:B------:R-:W-:Y:S04]  /*b1f0*/  FADD.FTZ R2, R183, R2 ;  /* 0x00000002b7027221 */ /* 0x000fe80000010000 */
[C---:B-1----:R-:W-:Y:S04]  /*b200*/  HMMA.16816.F32 R100, R140.reuse, R156, R100 ;  /* 0x0000009c8c64723c */ /* 0x042fe80000001864 */
[----:B------:R-:W-:Y:S04]  /*b210*/  FADD.FTZ R248, R182, R2 ;  /* 0x00000002b6f87221 */ /* 0x000fe80000010000 */
[C---:B------:R-:W-:Y:S01]  /*b220*/  HMMA.16816.F32 R104, R140.reuse, R158, R104 ;  /* 0x0000009e8c68723c */ /* 0x040fe20000001868 */
[----:B------:R-:W1:Y:S07]  /*b230*/  LDSM.16.MT88.4 R156, [R205+0x19800] ;  /* 0x01980000cd9c783b */ /* 0x000e6e0000004200 */
[C---:B--2---:R-:W-:Y:S08]  /*b240*/  HMMA.16816.F32 R108, R140.reuse, R144, R108 ;  /* 0x000000908c6c723c */ /* 0x044ff0000000186c */
[C---:B------:R-:W-:Y:S08]  /*b250*/  HMMA.16816.F32 R112, R140.reuse, R146, R112 ;  /* 0x000000928c70723c */ /* 0x040ff00000001870 */
[C---:B---3--:R-:W-:Y:S08]  /*b260*/  HMMA.16816.F32 R116, R140.reuse, R148, R116 ;  /* 0x000000948c74723c */ /* 0x048ff00000001874 */
[C---:B------:R-:W-:Y:S08]  /*b270*/  HMMA.16816.F32 R120, R140.reuse, R150, R120 ;  /* 0x000000968c78723c */ /* 0x040ff00000001878 */
[C---:B----4-:R-:W-:Y:S08]  /*b280*/  HMMA.16816.F32 R124, R140.reuse, R152, R124 ;  /* 0x000000988c7c723c */ /* 0x050ff0000000187c */
[----:B------:R-:W-:Y:S08]  /*b290*/  HMMA.16816.F32 R128, R140, R154, R128 ;  /* 0x0000009a8c80723c */ /* 0x000ff00000001880 */
[C---:B-1----:R-:W-:Y:S01]  /*b2a0*/  HMMA.16816.F32 R140, R136.reuse, R156, R4 ;  /* 0x0000009c888c723c */ /* 0x042fe20000001804 */
[----:B------:R-:W1:Y:S07]  /*b2b0*/  LDSM.16.MT88.4 R4, [R208+0x1b800] ;  /* 0x01b80000d004783b */ /* 0x000e6e0000004200 */
[C---:B------:R-:W-:Y:S01]  /*b2c0*/  HMMA.16816.F32 R144, R136.reuse, R158, R8 ;  /* 0x0000009e8890723c */ /* 0x040fe20000001808 */
[----:B------:R-:W2:Y:S07]  /*b2d0*/  LDSM.16.MT88.4 R8, [R207+0x1b800] ;  /* 0x01b80000cf08783b */ /* 0x000eae0000004200 */
[C---:B------:R-:W-:Y:S01]  /*b2e0*/  HMMA.16816.F32 R148, R136.reuse, R160, R12 ;  /* 0x000000a08894723c */ /* 0x040fe2000000180c */
[----:B------:R-:W3:Y:S07]  /*b2f0*/  LDSM.16.MT88.4 R12, [R205+0x1d800] ;  /* 0x01d80000cd0c783b */ /* 0x000eee0000004200 */
[C---:B------:R-:W-:Y:S01]  /*b300*/  HMMA.16816.F32 R152, R136.reuse, R162, R16 ;  /* 0x000000a28898723c */ /* 0x040fe20000001810 */
[----:B------:R-:W4:Y:S07]  /*b310*/  LDSM.16.MT88.4 R16, [R206+0x1d800] ;  /* 0x01d80000ce10783b */ /* 0x000f2e0000004200 */
[C---:B------:R-:W-:Y:S01]  /*b320*/  HMMA.16816.F32 R156, R136.reuse, R164, R20 ;  /* 0x000000a4889c723c */ /* 0x040fe20000001814 */
[----:B------:R-:W5:Y:S07]  /*b330*/  LDSM.16.MT88.4 R20, [R208+0x1d800] ;  /* 0x01d80000d014783b */ /* 0x000f6e0000004200 */
[C---:B------:R-:W-:Y:S01]  /*b340*/  HMMA.16816.F32 R160, R136.reuse, R166, R24 ;  /* 0x000000a688a0723c */ /* 0x040fe20000001818 */
[----:B------:R-:W1:Y:S07]  /*b350*/  LDSM.16.MT88.4 R24, [R207+0x1d800] ;  /* 0x01d80000cf18783b */ /* 0x000e6e0000004200 */
[C---:B------:R-:W-:Y:S01]  /*b360*/  HMMA.16816.F32 R164, R136.reuse, R168, R28 ;  /* 0x000000a888a4723c */ /* 0x040fe2000000181c */
[----:B------:R-:W1:Y:S07]  /*b370*/  LDSM.16.MT88.4 R28, [R205+0x1f800] ;  /* 0x01f80000cd1c783b */ /* 0x000e6e0000004200 */
[C---:B------:R-:W-:Y:S08]  /*b380*/  HMMA.16816.F32 R168, R136.reuse, R170, R32 ;  /* 0x000000aa88a8723c */ /* 0x040ff00000001820 */
        /* <DEDUP_REMOVED lines=28> */
.L_x_1654:
        /* <DEDUP_REMOVED lines=68> */
[C---:B------:R-:W-:Y:S01]  /*b990*/  FMUL.FTZ R11, R0.reuse, R153 ;  /* 0x00000099000b7220 */ /* 0x040fe20000410000 */
[----:B------:R-:W-:Y:S01]  /*b9a0*/  F2FP.PACK_AB R7, R7, R174 ;  /* 0x000000ae0707723e */ /* 0x000fe200000000ff */
[C---:B------:R-:W-:Y:S01]  /*b9b0*/  FMUL.FTZ R172, R0.reuse, R156 ;  /* 0x0000009c00ac7220 */ /* 0x040fe20000410000 */
[----:B------:R-:W-:Y:S01]  /*b9c0*/  USHF.R.S32.HI UR6, URZ, 0x1f, UR12 ;  /* 0x0000001f3f067899 */ /* 0x000fe2000801140c */
[C---:B------:R-:W-:Y:S01]  /*b9d0*/  FMUL.FTZ R176, R0.reuse, R140 ;  /* 0x0000008c00b07220 */ /* 0x040fe20000410000 */
[----:B------:R-:W-:Y:S01]  /*b9e0*/  F2FP.PACK_AB R11, R11, R173 ;  /* 0x000000ad0b0b723e */ /* 0x000fe200000000ff */
[C---:B------:R-:W-:Y:S01]  /*b9f0*/  FMUL.FTZ R5, R0.reuse, R141 ;  /* 0x0000008d00057220 */ /* 0x040fe20000410000 */
[----:B------:R-:W-:Y:S01]  /*ba00*/  UIADD3 UR5, UP2, UP1, UR5, UR26, UR12 ;  /* 0x0000001a05057290 */ /* 0x000fe2000f95e00c */
[----:B------:R-:W-:-:S02]  /*ba10*/  FMUL.FTZ R175, R0, R144 ;  /* 0x0000009000af7220 */ /* 0x000fc40000410000 */
[C---:B------:R-:W-:Y:S01]  /*ba20*/  FMUL.FTZ R6, R0.reuse, R145 ;  /* 0x0000009100067220 */ /* 0x040fe20000410000 */
[----:B------:R-:W-:Y:S01]  /*ba30*/  F2FP.PACK_AB R5, R5, R176 ;  /* 0x000000b00505723e */ /* 0x000fe200000000ff */
[C---:B------:R-:W-:Y:S01]  /*ba40*/  FMUL.FTZ R156, R0.reuse, R36 ;  /* 0x00000024009c7220 */ /* 0x040fe20000410000 */
[----:B------:R-:W-:Y:S01]  /*ba50*/  UIADD3.X UR4, UR4, UR27, UR6, UP2, UP1 ;  /* 0x0000001b04047290 */ /* 0x000fe200097e2406 */
[----:B------:R-:W-:Y:S01]  /*ba60*/  FMUL.FTZ R153, R0, R40 ;  /* 0x0000002800997220 */ /* 0x000fe20000410000 */
[----:B------:R-:W-:Y:S01]  /*ba70*/  F2FP.PACK_AB R6, R6, R175 ;  /* 0x000000af0606723e */ /* 0x000fe200000000ff */
[C---:B------:R-:W-:Y:S02]  /*ba80*/  FMUL.FTZ R152, R0.reuse, R44 ;  /* 0x0000002c00987220 */ /* 0x040fe40000410000 */
[C---:B------:R-:W-:Y:S02]  /*ba90*/  FMUL.FTZ R149, R0.reuse, R48 ;  /* 0x0000003000957220 */ /* 0x040fe40000410000 */
        /* <DEDUP_REMOVED lines=19> */
[----:B------:R-:W-:Y:S01]  /*bbd0*/  FMUL.FTZ R22, R0, R61 ;  /* 0x0000003d00167220 */ /* 0x000fe20000410000 */
[----:B------:R-:W-:Y:S01]  /*bbe0*/  F2FP.PACK_AB R52, R52, R145 ;  /* 0x000000913434723e */ /* 0x000fe200000000ff */
[C---:B------:R-:W-:Y:S01]  /*bbf0*/  FMUL.FTZ R141, R0.reuse, R64 ;  /* 0x00000040008d7220 */ /* 0x040fe20000410000 */
        /* <DEDUP_REMOVED lines=44> */
[----:B------:R-:W-:Y:S01]  /*bec0*/  SHF.R.S32.HI R0, RZ, 0x1f, R4 ;  /* 0x0000001fff007819 */ /* 0x000fe20000011404 */
[C---:B--2---:R-:W-:Y:S02]  /*bed0*/  FMUL.FTZ R21, R2.reuse, R39 ;  /* 0x0000002702157220 */ /* 0x044fe40000410000 */
        /* <DEDUP_REMOVED lines=55> */
[----:B------:R-:W-:Y:S01]  /*c250*/  SHF.R.S32.HI R9, RZ, 0x5, R177 ;  /* 0x00000005ff097819 */ /* 0x000fe200000114b1 */
        /* <DEDUP_REMOVED lines=139> */
[----:B------:R1:W-:Y:S01]  /*cb10*/  STS [R8+0xc400], R19 ;  /* 0x00c4001308007388 */ /* 0x0003e20000000800 */
[----:B--2---:R-:W2:Y:S01]  /*cb20*/  @P4 MUFU.LG2 R4, R134 ;  /* 0x0000008600044308 */ /* 0x004ea20000000c00 */
[----:B------:R-:W-:Y:S02]  /*cb30*/  LOP3.LUT R2, R2, 0xffffff8, RZ, 0xc0, !PT ;  /* 0x0ffffff802027812 */ /* 0x000fe400078ec0ff */
[----:B------:R-:W-:Y:S02]  /*cb40*/  STS [R6+0xc000], R18 ;  /* 0x00c0001206007388 */ /* 0x000fe40000000800 */
[----:B------:R-:W-:Y:S02]  /*cb50*/  IADD3 R2, R9, -R2, RZ ;  /* 0x8000000209027210 */ /* 0x000fe40007ffe0ff */
[----:B------:R-:W-:Y:S01]  /*cb60*/  STS [R6+0xc400], R17 ;  /* 0x00c4001106007388 */ /* 0x000fe20000000800 */
[----:B---3--:R-:W3:Y:S03]  /*cb70*/  @P3 MUFU.LG2 R3, R135 ;  /* 0x0000008700033308 */ /* 0x008ee60000000c00 */
[----:B------:R-:W-:Y:S04]  /*cb80*/  STS [R5+0xc000], R15 ;  /* 0x00c0000f05007388 */ /* 0x000fe80000000800 */
[----:B------:R1:W-:Y:S01]  /*cb90*/  STS [R5+0xc400], R14 ;  /* 0x00c4000e05007388 */ /* 0x0003e20000000800 */
[----:B--2---:R-:W-:Y:S01]  /*cba0*/  @P4 FMUL.FTZ R4, R4, 0.69314718246459960938 ;  /* 0x3f31721804044820 */ /* 0x004fe20000410000 */
[----:B----4-:R-:W-:-:S02]  /*cbb0*/  MOV R7, 0x7f800000 ;  /* 0x7f80000000077802 */ /* 0x010fc40000000f00 */
[----:B------:R-:W-:Y:S01]  /*cbc0*/  BAR.SYNC.DEFER_BLOCKING 0x0 ;  /* 0x0000000000007b1d */ /* 0x000fe20000010000 */
[----:B------:R-:W-:Y:S02]  /*cbd0*/  @P4 FFMA.FTZ R7, R133, c[0x0][0x238], R4 ;  /* 0x00008e0085074a23 */ /* 0x000fe40000010004 */
[----:B---3--:R-:W-:-:S03]  /*cbe0*/  @P3 FMUL.FTZ R3, R3, 0.69314718246459960938 ;  /* 0x3f31721803033820 */ /* 0x008fc60000410000 */
[----:B------:R-:W2:Y:S01]  /*cbf0*/  S2R R10, SR_TID.X ;  /* 0x00000000000a7919 */ /* 0x000ea20000002100 */
[----:B-1----:R-:W-:Y:S01]  /*cc00*/  MOV R8, 0x7f800000 ;  /* 0x7f80000000087802 */ /* 0x002fe20000000f00 */
[----:B------:R-:W-:Y:S02]  /*cc10*/  @P3 FFMA.FTZ R8, R132, c[0x0][0x238], R3 ;  /* 0x00008e0084083a23 */ /* 0x000fe40000010003 */
[----:B------:R1:W3:Y:S04]  /*cc20*/  LDS.128 R28, [R231] ;  /* 0x00000000e71c7984 */ /* 0x0002e80000000c00 */
[----:B------:R1:W4:Y:S01]  /*cc30*/  LDS.128 R44, [R231+0x1000] ;  /* 0x00100000e72c7984 */ /* 0x0003220000000c00 */
[----:B--2---:R-:W-:-:S03]  /*cc40*/  SHF.R.S32.HI R11, RZ, 0x1f, R10 ;  /* 0x0000001fff0b7819 */ /* 0x004fc6000001140a */
[----:B------:R1:W2:Y:S01]  /*cc50*/  LDS.128 R60, [R231+0x2000] ;  /* 0x00200000e73c7984 */ /* 0x0002a20000000c00 */
        /* <DEDUP_REMOVED lines=37> */
.L_x_1659:
[----:B--234-:R-:W-:Y:S05]  /*ceb0*/  BSYNC B0 ;  /* 0x0000000000007941 */ /* 0x01cfea0003800000 */
.L_x_1658:
[----:B------:R-:W2:Y:S04]  /*cec0*/  LDL.64 R82, [R1+0x18] ;  /* 0x0000180001527983 */ /* 0x000ea80000100a00 */
        /* <DEDUP_REMOVED lines=36> */
.L_x_1661:
[----:B---3--:R-:W-:Y:S05]  /*d110*/  BSYNC B0 ;  /* 0x0000000000007941 */ /* 0x008fea0003800000 */
.L_x_1660:
        /* <DEDUP_REMOVED lines=22> */
.L_x_1663:
[----:B------:R-:W-:Y:S05]  /*d280*/  BSYNC B0 ;  /* 0x0000000000007941 */ /* 0x000fea0003800000 */
.L_x_1662:
        /* <DEDUP_REMOVED lines=22> */
.L_x_1665:
[----:B------:R-:W-:Y:S05]  /*d3f0*/  BSYNC B0 ;  /* 0x0000000000007941 */ /* 0x000fea0003800000 */
.L_x_1664:
        /* <DEDUP_REMOVED lines=23> */
.L_x_1632:
        /* <DEDUP_REMOVED lines=81> */
.L_x_1667:
[----:B------:R-:W-:Y:S05]  /*da80*/  BSYNC B0 ;  /* 0x0000000000007941 */ /* 0x000fea0003800000 */
.L_x_1666:
        /* <DEDUP_REMOVED lines=22> */
.L_x_1669:
[----:B------:R-:W-:Y:S05]  /*dbf0*/  BSYNC B0 ;  /* 0x0000000000007941 */ /* 0x000fea0003800000 */
.L_x_1668:
        /* <DEDUP_REMOVED lines=22> */
.L_x_1671:
[----:B------:R-:W-:Y:S05]  /*dd60*/  BSYNC B0 ;  /* 0x0000000000007941 */ /* 0x000fea0003800000 */
.L_x_1670:
        /* <DEDUP_REMOVED lines=21> */
.L_x_1673:
[----:B------:R-:W-:Y:S05]  /*dec0*/  BSYNC B0 ;  /* 0x0000000000007941 */ /* 0x000fea0003800000 */
.L_x_1672:
        /* <DEDUP_REMOVED lines=35> */
.L_x_1674:
        /* <DEDUP_REMOVED lines=16> */
.L_x_2058:


//--------------------- .text._ZN5flash16flash_fwd_kernelI23Flash_fwd_kernel_traitsILi256ELi128ELi64ELi8ELb0ELb0EN7cutlass6half_tE19Flash_kernel_traitsILi256ELi128ELi64ELi8ES3_EELb1ELb0ELb1ELb0ELb0ELb1ELb0ELb0EEEvNS_16Flash_fwd_paramsE --------------------------
	.section	.text._ZN5flash16flash_fwd_kernelI23Flash_fwd_kernel_traitsILi256ELi128ELi64ELi8ELb0ELb0EN7cutlass6half_tE19Flash_kernel_traitsILi256ELi128ELi64ELi8ES3_EELb1ELb0ELb1ELb0ELb0ELb1ELb0ELb0EEEvNS_16Flash_fwd_paramsE,"ax",@progbits
	.sectioninfo	@"SHI_REGISTERS=255"
	.align	128
        .global         _ZN5flash16flash_fwd_kernelI23Flash_fwd_kernel_traitsILi256ELi128ELi64ELi8ELb0ELb0EN7cutlass6half_tE19Flash_kernel_traitsILi256ELi128ELi64ELi8ES3_EELb1ELb0ELb1ELb0ELb0ELb1ELb0ELb0EEEvNS_16Flash_fwd_paramsE
        .type           _ZN5flash16flash_fwd_kernelI23Flash_fwd_kernel_traitsILi256ELi128ELi64ELi8ELb0ELb0EN7cutlass6half_tE19Flash_kernel_traitsILi256ELi128ELi64ELi8ES3_EELb1ELb0ELb1ELb0ELb0ELb1ELb0ELb0EEEvNS_16Flash_fwd_paramsE,@function
        .size           _ZN5flash16flash_fwd_kernelI23Flash_fwd_kernel_traitsILi256ELi128ELi64ELi8ELb0ELb0EN7cutlass6half_tE19Flash_kernel_traitsILi256ELi128ELi64ELi8ES3_EELb1ELb0ELb1ELb0ELb0ELb1ELb0ELb0EEEvNS_16Flash_fwd_paramsE,(.L_x_2059 - _ZN5flash16flash_fwd_kernelI23Flash_fwd_kernel_traitsILi256ELi128ELi64ELi8ELb0ELb0EN7cutlass6half_tE19Flash_kernel_traitsILi256ELi128ELi64ELi8ES3_EELb1ELb0ELb1ELb0ELb0ELb1ELb0ELb0EEEvNS_16Flash_fwd_paramsE)
        .other          _ZN5flash16flash_fwd_kernelI23Flash_fwd_kernel_traitsILi256ELi128ELi64ELi8ELb0ELb0EN7cutlass6half_tE19Flash_kernel_traitsILi256ELi128ELi64ELi8ES3_EELb1ELb0ELb1ELb0ELb0ELb1ELb0ELb0EEEvNS_16Flash_fwd_paramsE,@"STO_CUDA_ENTRY STV_DEFAULT"
_ZN5flash16flash_fwd_kernelI23Flash_fwd_kernel_traitsILi256ELi128ELi64ELi8ELb0ELb0EN7cutlass6half_tE19Flash_kernel_traitsILi256ELi128ELi64ELi8ES3_EELb1ELb0ELb1ELb0ELb0ELb1ELb0ELb0EEEvNS_16Flash_fwd_paramsE:
.text._ZN5flash16flash_fwd_kernelI23Flash_fwd_kernel_traitsILi256ELi128ELi64ELi8ELb0ELb0EN7cutlass6half_tE19Flash_kernel_traitsILi256ELi128ELi64ELi8ES3_EELb1ELb0ELb1ELb0ELb0ELb1ELb0ELb0EEEvNS_16Flash_fwd_paramsE:
        /* <DEDUP_REMOVED lines=94> */
.L_x_1675:
[----:B------:R-:W-:Y:S02]  /*05e0*/  ULDC UR6, c[0x0][0x218] ;  /* 0x0000860000067ab9 */ /* 0x000fe40000000800 */
.L_x_1676:
        /* <DEDUP_REMOVED lines=50> */
[----:B------:R-:W-:Y:S01]  /*0910*/  ULDC.64 UR6, c[0x0][0x1e8] ;  /* 0x00007a0000067ab9 */ /* 0x000fe20000000a00 */
[----:B------:R-:W2:Y:S01]  /*0920*/  S2R R4, SR_CTAID.X ;  /* 0x0000000000047919 */ /* 0x000ea20000002500 */
[----:B------:R-:W-:Y:S01]  /*0930*/  UISETP.NE.AND UP3, UPT, UR14, URZ, UPT ;  /* 0x0000003f0e00728c */ /* 0x000fe2000bf65270 */
[----:B------:R-:W-:Y:S01]  /*0940*/  SHF.R.S32.HI R6, RZ, 0x3, R6 ;  /* 0x00000003ff067819 */ /* 0x000fe20000011406 */
[----:B------:R-:W-:Y:S01]  /*0950*/  USHF.R.S32.HI UR16, URZ, 0x1f, UR10 ;  /* 0x0000001f3f107899 */ /* 0x000fe2000801140a */
[----:B------:R-:W-:Y:S01]  /*0960*/  IMAD.IADD R0, R104, 0x1, -R0 ;  /* 0x0000000168007824 */ /* 0x000fe200078e0a00 */
[----:B------:R-:W-:Y:S01]  /*0970*/  @!UP0 USHF.R.S32.HI UR15, URZ, 0x1f, UR11 ;  /* 0x0000001f3f0f8899 */ /* 0x000fe2000801140b */
[----:B------:R-:W-:Y:S01]  /*0980*/  SHF.R.S32.HI R7, RZ, 0x1f, R6 ;  /* 0x0000001fff077819 */ /* 0x000fe20000011406 */
[----:B------:R-:W-:Y:S01]  /*0990*/  @!UP0 UIMAD.WIDE.U32 UR18, UR11, UR4, URZ ;  /* 0x000000040b1282a5 */ /* 0x000fe2000f8e003f */
[----:B------:R-:W-:Y:S01]  /*09a0*/  IMAD.SHL.U32 R0, R0, 0x8, RZ ;  /* 0x0000000800007824 */ /* 0x000fe200078e00ff */
[----:B------:R-:W-:Y:S01]  /*09b0*/  @!UP0 UIMAD UR15, UR15, UR4, URZ ;  /* 0x000000040f0f82a4 */ /* 0x000fe2000f8e023f */
[----:B------:R-:W-:Y:S01]  /*09c0*/  BSSY B0, `(.L_x_1678) ;  /* 0x0000039000007945 */ /* 0x000fe20003800000 */
[----:B------:R-:W-:-:S02]  /*09d0*/  @UP0 UIMAD.WIDE.U32 UR12, UR22, UR6, URZ ;  /* 0x00000006160c02a5 */ /* 0x000fc4000f8e003f */
[----:B------:R-:W-:Y:S02]  /*09e0*/  ULDC.U8 UR4, c[0x0][0x329] ;  /* 0x0000ca4000047ab9 */ /* 0x000fe40000000000 */
[----:B------:R-:W-:Y:S02]  /*09f0*/  UISETP.NE.AND UP2, UPT, UR4, URZ, UPT ;  /* 0x0000003f0400728c */ /* 0x000fe4000bf45270 */
[----:B------:R-:W-:Y:S02]  /*0a00*/  @!UP0 UIMAD UR15, UR11, UR5, UR15 ;  /* 0x000000050b0f82a4 */ /* 0x000fe4000f8e020f */
[----:B------:R-:W-:Y:S02]  /*0a10*/  UISETP.EQ.AND UP3, UPT, UR4, URZ, UP3 ;  /* 0x0000003f0400728c */ /* 0x000fe40009f62270 */
[----:B------:R-:W-:Y:S02]  /*0a20*/  @UP0 UIMAD UR7, UR22, UR7, UR13 ;  /* 0x00000007160702a4 */ /* 0x000fe4000f8e020d */
[----:B------:R-:W-:Y:S01]  /*0a30*/  ULDC.64 UR4, c[0x0][0x1f0] ;  /* 0x00007c0000047ab9 */ /* 0x000fe20000000a00 */
[----:B--2---:R-:W-:Y:S01]  /*0a40*/  IMAD.WIDE R4, R4, 0x80, R6 ;  /* 0x0000008004047825 */ /* 0x004fe200078e0206 */
[----:B------:R-:W-:-:S02]  /*0a50*/  UIMAD UR4, UR16, UR4, URZ ;  /* 0x00000004100472a4 */ /* 0x000fc4000f8e023f */
[----:B------:R-:W-:Y:S02]  /*0a60*/  @!UP2 UISETP.NE.AND UP1, UPT, UR14, URZ, UPT ;  /* 0x0000003f0e00a28c */ /* 0x000fe4000bf25270 */
[----:B------:R-:W-:Y:S02]  /*0a70*/  @UP0 UMOV UR16, UR12 ;  /* 0x0000000c00100c82 */ /* 0x000fe40008000000 */
[----:B------:R-:W-:Y:S02]  /*0a80*/  ULDC UR13, c[0x0][0x214] ;  /* 0x00008500000d7ab9 */ /* 0x000fe40000000800 */
        /* <DEDUP_REMOVED lines=44> */
.L_x_1679:
[----:B------:R-:W-:Y:S05]  /*0d50*/  BSYNC B0 ;  /* 0x0000000000007941 */ /* 0x000fea0003800000 */
.L_x_1678:
        /* <DEDUP_REMOVED lines=18> */
.L_x_1681:
[----:B------:R-:W-:Y:S05]  /*0e80*/  BSYNC B0 ;  /* 0x0000000000007941 */ /* 0x000fea0003800000 */
.L_x_1680:
        /* <DEDUP_REMOVED lines=18> */
.L_x_1683:
[----:B------:R-:W-:Y:S05]  /*0fb0*/  BSYNC B0 ;  /* 0x0000000000007941 */ /* 0x000fea0003800000 */
.L_x_1682:
        /* <DEDUP_REMOVED lines=17> */
.L_x_1685:
[----:B------:R-:W-:Y:S05]  /*10d0*/  BSYNC B0 ;  /* 0x0000000000007941 */ /* 0x000fea0003800000 */
.L_x_1684:
        /* <DEDUP_REMOVED lines=35> */
.L_x_1677:
        /* <DEDUP_REMOVED lines=8> */
[----:B------:R-:W-:Y:S02]  /*1390*/  @!UP0 UIMAD UR14, UR14, UR6, URZ ;  /* 0x000000060e0e82a4 */ /* 0x000fe4000f8e023f */
[----:B------:R-:W-:Y:S02]  /*13a0*/  @UP1 UIADD3 UR16, UR13, UR15, URZ ;  /* 0x0000000f0d101290 */ /* 0x000fe4000fffe03f */
[----:B------:R-:W-:Y:S02]  /*13b0*/  @UP0 UIMAD UR12, UR22, UR5, UR31 ;  /* 0x00000005160c02a4 */ /* 0x000fe4000f8e021f */
[----:B------:R-:W-:-:S02]  /*13c0*/  @!UP0 UIMAD UR14, UR11, UR7, UR14 ;  /* 0x000000070b0e82a4 */ /* 0x000fc4000f8e020e */
[----:B------:R-:W-:Y:S02]  /*13d0*/  ULDC.64 UR4, c[0x0][0x198] ;  /* 0x0000660000047ab9 */ /* 0x000fe40000000a00 */
[----:B------:R-:W-:Y:S02]  /*13e0*/  @!UP0 UIMAD.WIDE.U32 UR20, UR11, UR6, URZ ;  /* 0x000000060b1482a5 */ /* 0x000fe4000f8e003f */
[----:B------:R-:W-:Y:S02]  /*13f0*/  @UP1 UIMAD.WIDE.U32 UR32, UR16, UR4, URZ ;  /* 0x00000004102012a5 */ /* 0x000fe4000f8e003f */
[----:B------:R-:W-:Y:S02]  /*1400*/  @!UP0 UIADD3 UR12, UR21, UR14, URZ ;  /* 0x0000000e150c8290 */ /* 0x000fe4000fffe03f */
[----:B------:R-:W-:Y:S02]  /*1410*/  @UP1 UIMAD UR7, UR16, UR5, UR33 ;  /* 0x00000005100712a4 */ /* 0x000fe4000f8e0221 */
[----:B------:R-:W-:-:S02]  /*1420*/  @UP0 UMOV UR14, UR30 ;  /* 0x0000001e000e0c82 */ /* 0x000fc40008000000 */
        /* <DEDUP_REMOVED lines=15> */
.L_x_1686:
        /* <DEDUP_REMOVED lines=11> */
[----:B------:R-:W-:Y:S02]  /*15d0*/  USHF.R.S32.HI UR15, URZ, 0x1f, UR10 ;  /* 0x0000001f3f0f7899 */ /* 0x000fe4000801140a */
[----:B------:R-:W-:Y:S01]  /*15e0*/  @UP1 UMOV UR18, UR20 ;  /* 0x0000001400121c82 */ /* 0x000fe20008000000 */
        /* <DEDUP_REMOVED lines=35> */
.L_x_1687:
[----:B------:R-:W-:Y:S01]  /*1820*/  LEA.HI R2, R24, R104, RZ, 0x3 ;  /* 0x0000006818027211 */ /* 0x000fe200078f18ff */
[----:B------:R-:W1:Y:S01]  /*1830*/  S2R R3, SR_CTAID.Z ;  /* 0x0000000000037919 */ /* 0x000e620000002700 */
[----:B------:R-:W-:Y:S01]  /*1840*/  UIADD3 UR6, -UR8, UR23, URZ ;  /* 0x0000001708067290 */ /* 0x000fe2000fffe13f */
[----:B------:R-:W-:Y:S01]  /*1850*/  SHF.R.S32.HI R105, RZ, 0x5, R25 ;  /* 0x00000005ff697819 */ /* 0x000fe20000011419 */
[----:B------:R-:W-:Y:S01]  /*1860*/  ULDC.64 UR4, c[0x0][0x1a8] ;  /* 0x00006a0000047ab9 */ /* 0x000fe20000000a00 */
[----:B------:R-:W-:Y:S01]  /*1870*/  LOP3.LUT R0, R2, 0xfffffff8, RZ, 0xc0, !PT ;  /* 0xfffffff802007812 */ /* 0x000fe200078ec0ff */
[----:B------:R-:W2:Y:S01]  /*1880*/  S2R R106, SR_CTAID.X ;  /* 0x00000000006a7919 */ /* 0x000ea20000002500 */
[----:B------:R-:W-:Y:S01]  /*1890*/  SHF.R.S32.HI R2, RZ, 0x3, R2 ;  /* 0x00000003ff027819 */ /* 0x000fe20000011402 */
[----:B------:R-:W-:-:S02]  /*18a0*/  UIMAD UR4, UR15, UR4, URZ ;  /* 0x000000040f0472a4 */ /* 0x000fc4000f8e023f */
[----:B------:R-:W-:Y:S01]  /*18b0*/  IMAD.IADD R22, R104, 0x1, -R0 ;  /* 0x0000000168167824 */ /* 0x000fe200078e0a00 */
[C---:B------:R-:W-:Y:S01]  /*18c0*/  IADD3 R19, R2.reuse, 0x20, RZ ;  /* 0x0000002002137810 */ /* 0x040fe20007ffe0ff */
[----:B------:R-:W-:Y:S01]  /*18d0*/  UIMAD UR4, UR10, UR5, UR4 ;  /* 0x000000050a0472a4 */ /* 0x000fe2000f8e0204 */
[----:B------:R-:W-:Y:S01]  /*18e0*/  IADD3 R0, R2, 0x40, RZ ;  /* 0x0000004002007810 */ /* 0x000fe20007ffe0ff */
[----:B------:R-:W-:Y:S01]  /*18f0*/  IMAD.SHL.U32 R30, R22, 0x8, RZ ;  /* 0x00000008161e7824 */ /* 0x000fe200078e00ff */
[----:B------:R-:W-:Y:S01]  /*1900*/  ISETP.GE.AND P2, PT, R19, UR6, PT ;  /* 0x0000000613007c0c */ /* 0x000fe2000bf46270 */
[----:B------:R-:W-:Y:S01]  /*1910*/  UIADD3 UR28, UR29, -0x1, URZ ;  /* 0xffffffff1d1c7890 */ /* 0x000fe2000fffe03f */
[----:B------:R-:W-:Y:S01]  /*1920*/  IADD3 R6, R2, 0x60, RZ ;  /* 0x0000006002067810 */ /* 0x000fe20007ffe0ff */
[----:B------:R-:W-:Y:S01]  /*1930*/  UMOV UR20, 0x6 ;  /* 0x0000000600147882 */ /* 0x000fe20000000000 */
[----:B------:R-:W-:Y:S01]  /*1940*/  SHF.R.S32.HI R31, RZ, 0x1f, R30 ;  /* 0x0000001fff1f7819 */ /* 0x000fe2000001141e */
[----:B------:R-:W-:Y:S01]  /*1950*/  UIMAD UR10, UR28, -0x40, UR9 ;  /* 0xffffffc01c0a78a4 */ /* 0x000fe2000f8e0209 */
[----:B------:R-:W-:Y:S01]  /*1960*/  IADD3 R4, P0, R30, UR14, RZ ;  /* 0x0000000e1e047c10 */ /* 0x000fe2000ff1e0ff */
[----:B------:R-:W-:Y:S01]  /*1970*/  UISETP.GT.AND UP0, UPT, UR28, UR19, UPT ;  /* 0x000000131c00728c */ /* 0x000fe2000bf04270 */
[----:B------:R-:W-:Y:S01]  /*1980*/  ISETP.GE.AND P1, PT, R0, UR6, PT ;  /* 0x0000000600007c0c */ /* 0x000fe2000bf26270 */
[----:B------:R-:W-:Y:S01]  /*1990*/  IMAD.SHL.U32 R0, R2, 0x40, RZ ;  /* 0x0000004002007824 */ /* 0x000fe200078e00ff */
[----:B------:R-:W-:Y:S01]  /*19a0*/  IADD3.X R5, R31, UR12, RZ, P0, !PT ;  /* 0x0000000c1f057c10 */ /* 0x000fe200087fe4ff */
[----:B------:R-:W-:Y:S01]  /*19b0*/  STL.64 [R1+0x58], R30 ;  /* 0x0000581e01007387 */ /* 0x000fe20000100a00 */
[----:B------:R-:W-:Y:S01]  /*19c0*/  ISETP.GE.AND P0, PT, R6, UR6, PT ;  /* 0x0000000606007c0c */ /* 0x000fe2000bf06270 */
[----:B------:R-:W-:Y:S01]  /*19d0*/  UMOV UR12, 0x5 ;  /* 0x00000005000c7882 */ /* 0x000fe20000000000 */
[----:B------:R-:W-:Y:S01]  /*19e0*/  LOP3.LUT R0, R0, 0x1c0, RZ, 0xc0, !PT ;  /* 0x000001c000007812 */ /* 0x000fe200078ec0ff */
[----:B-1----:R-:W-:Y:S01]  /*19f0*/  IMAD.WIDE.U32 R4, R3, c[0x0][0x1a8], R4 ;  /* 0x00006a0003047a25 */ /* 0x002fe200078e0004 */
[----:B------:R-:W-:Y:S01]  /*1a00*/  SHF.R.S32.HI R3, RZ, 0x1f, R2 ;  /* 0x0000001fff037819 */ /* 0x000fe20000011402 */
[----:B------:R1:W-:Y:S01]  /*1a10*/  STL [R1+0x70], R6 ;  /* 0x0000700601007387 */ /* 0x0003e20000100800 */
[----:B------:R-:W-:-:S02]  /*1a20*/  ISETP.GE.AND P3, PT, R2, UR6, PT ;  /* 0x0000000602007c0c */ /* 0x000fc4000bf66270 */
[----:B------:R-:W-:Y:S01]  /*1a30*/  IADD3 R5, R5, UR4, RZ ;  /* 0x0000000405057c10 */ /* 0x000fe2000fffe0ff */
[----:B--2---:R-:W-:Y:S01]  /*1a40*/  IMAD.WIDE R28, R106, 0x80, R2 ;  /* 0x000000806a1c7825 */ /* 0x004fe200078e0202 */
[----:B------:R-:W-:Y:S02]  /*1a50*/  ULDC.64 UR4, c[0x0][0x198] ;  /* 0x0000660000047ab9 */ /* 0x000fe40000000a00 */
[----:B------:R-:W-:Y:S01]  /*1a60*/  USHF.L.U64.HI UR20, UR4, UR20, UR5 ;  /* 0x0000001404147299 */ /* 0x000fe20008010205 */
[--C-:B------:R-:W-:Y:S01]  /*1a70*/  @!P2 IMAD.MOV.U32 R7, RZ, RZ, R5.reuse ;  /* 0x000000ffff07a224 */ /* 0x100fe200078e0005 */
[C---:B------:R-:W-:Y:S01]  /*1a80*/  @!P2 IADD3 R16, P4, R28.reuse, 0x20, RZ ;  /* 0x000000201c10a810 */ /* 0x040fe20007f9e0ff */
[----:B------:R-:W-:Y:S01]  /*1a90*/  @!P1 IMAD.MOV.U32 R8, RZ, RZ, R4 ;  /* 0x000000ffff089224 */ /* 0x000fe200078e0004 */
[----:B------:R-:W-:Y:S01]  /*1aa0*/  @!P1 IADD3 R10, P5, R28, 0x40, RZ ;  /* 0x000000401c0a9810 */ /* 0x000fe20007fbe0ff */
[----:B------:R-:W-:Y:S01]  /*1ab0*/  @!P1 IMAD.MOV.U32 R9, RZ, RZ, R5 ;  /* 0x000000ffff099224 */ /* 0x000fe200078e0005 */
[----:B------:R2:W-:Y:S01]  /*1ac0*/  STL.64 [R1+0x48], R28 ;  /* 0x0000481c01007387 */ /* 0x0005e20000100a00 */
[--C-:B------:R-:W-:Y:S01]  /*1ad0*/  @!P2 IMAD.X R11, RZ, RZ, R29.reuse, P4 ;  /* 0x000000ffff0ba224 */ /* 0x100fe200020e061d */
[----:B------:R-:W-:Y:S01]  /*1ae0*/  USHF.L.U32 UR21, UR4, 0x6, URZ ;  /* 0x0000000604157899 */ /* 0x000fe2000800063f */
[----:B------:R-:W-:Y:S01]  /*1af0*/  @!P3 IMAD R13, R29, c[0x0][0x190], RZ ;  /* 0x000064001d0dba24 */ /* 0x000fe200078e02ff */
[----:B------:R-:W-:Y:S01]  /*1b00*/  UIMAD UR13, UR20, UR28, URZ ;  /* 0x0000001c140d72a4 */ /* 0x000fe2000f8e023f */
[----:B------:R-:W-:Y:S01]  /*1b10*/  @!P2 IMAD R17, R11, c[0x0][0x190], RZ ;  /* 0x000064000b11aa24 */ /* 0x000fe200078e02ff */
[----:B------:R-:W-:Y:S01]  /*1b20*/  USHF.L.U32 UR11, UR4, 0x5, URZ ;  /* 0x00000005040b7899 */ /* 0x000fe2000800063f */
[----:B------:R-:W-:Y:S01]  /*1b30*/  @!P1 IMAD.X R11, RZ, RZ, R29, P5 ;  /* 0x000000ffff0b9224 */ /* 0x000fe200028e061d */
[----:B------:R-:W-:Y:S01]  /*1b40*/  USHF.L.U64.HI UR12, UR4, UR12, UR5 ;  /* 0x0000000c040c7299 */ /* 0x000fe20008010205 */
[----:B------:R-:W-:-:S02]  /*1b50*/  @!P2 IMAD R21, R16, c[0x0][0x194], R17 ;  /* 0x000065001015aa24 */ /* 0x000fc400078e0211 */
[----:B------:R-:W-:Y:S01]  /*1b60*/  @!P1 IMAD R11, R11, c[0x0][0x190], RZ ;  /* 0x000064000b0b9a24 */ /* 0x000fe200078e02ff */
[----:B-1----:R-:W-:Y:S01]  /*1b70*/  SHF.R.U32.HI R6, RZ, 0x3, R0 ;  /* 0x00000003ff067819 */ /* 0x002fe20000011600 */
[----:B------:R-:W-:Y:S01]  /*1b80*/  @!P0 IMAD.MOV.U32 R14, RZ, RZ, R4 ;  /* 0x000000ffff0e8224 */ /* 0x000fe200078e0004 */
[----:B------:R-:W-:Y:S01]  /*1b90*/  LOP3.LUT R0, R0, 0x38, R30, 0xf8, !PT ;  /* 0x0000003800007812 */ /* 0x000fe200078ef81e */
[----:B------:R-:W-:Y:S01]  /*1ba0*/  @!P0 IMAD.MOV.U32 R15, RZ, RZ, R5 ;  /* 0x000000ffff0f8224 */ /* 0x000fe200078e0005 */
[----:B------:R-:W-:Y:S01]  /*1bb0*/  ULDC.64 UR4, c[0x0][0x1a0] ;  /* 0x0000680000047ab9 */ /* 0x000fe20000000a00 */
[----:B------:R-:W-:Y:S01]  /*1bc0*/  @!P3 IMAD R13, R28, c[0x0][0x194], R13 ;  /* 0x000065001c0dba24 */ /* 0x000fe200078e020d */
[----:B------:R-:W-:Y:S01]  /*1bd0*/  LOP3.LUT R23, R0, R6, RZ, 0x3c, !PT ;  /* 0x0000000600177212 */ /* 0x000fe200078e3cff */
[----:B------:R-:W-:Y:S01]  /*1be0*/  @!P2 IMAD.MOV.U32 R6, RZ, RZ, R4 ;  /* 0x000000ffff06a224 */ /* 0x000fe200078e0004 */
[----:B------:R-:W-:Y:S01]  /*1bf0*/  @!P0 IADD3 R0, P4, R28, 0x60, RZ ;  /* 0x000000601c008810 */ /* 0x000fe20007f9e0ff */
[----:B------:R-:W-:Y:S01]  /*1c00*/  @!P1 IMAD R11, R10, c[0x0][0x194], R11 ;  /* 0x000065000a0b9a24 */ /* 0x000fe200078e020b */
[----:B------:R-:W-:Y:S01]  /*1c10*/  UIMAD.WIDE.U32 UR14, UR28, UR4, URZ ;  /* 0x000000041c0e72a5 */ /* 0x000fe2000f8e003f */
[----:B------:R-:W-:-:S04]  /*1c20*/  @!P2 IMAD.WIDE.U32 R16, R16, c[0x0][0x190], R6 ;  /* 0x000064001010aa25 */ /* 0x000fc800078e0006 */
[----:B------:R-:W-:Y:S02]  /*1c30*/  @!P0 IMAD.X R12, RZ, RZ, R29, P4 ;  /* 0x000000ffff0c8224 */ /* 0x000fe400020e061d */
[----:B------:R-:W-:-:S04]  /*1c40*/  @!P3 IMAD.WIDE.U32 R6, R28, c[0x0][0x190], R4 ;  /* 0x000064001c06ba25 */ /* 0x000fc800078e0004 */
[----:B------:R-:W-:Y:S01]  /*1c50*/  @!P0 IMAD R12, R12, c[0x0][0x190], RZ ;  /* 0x000064000c0c8a24 */ /* 0x000fe200078e02ff */
[----:B------:R-:W-:Y:S01]  /*1c60*/  @!P3 LEA R4, P6, R6, c[0x0][0x160], 0x1 ;  /* 0x000058000604ba11 */ /* 0x000fe200078c08ff */
[----:B------:R-:W-:-:S04]  /*1c70*/  @!P1 IMAD.WIDE.U32 R8, R10, c[0x0][0x190], R8 ;  /* 0x000064000a089a25 */ /* 0x000fc800078e0008 */
[----:B------:R-:W-:Y:S01]  /*1c80*/  @!P0 IMAD R20, R0, c[0x0][0x194], R12 ;  /* 0x0000650000148a24 */ /* 0x000fe200078e020c */
[----:B------:R-:W-:Y:S01]  /*1c90*/  @!P1 LEA R10, P4, R8, c[0x0][0x160], 0x1 ;  /* 0x00005800080a9a11 */ /* 0x000fe200078808ff */
[----:B------:R-:W-:Y:S01]  /*1ca0*/  @!P0 IMAD.WIDE.U32 R14, R0, c[0x0][0x190], R14 ;  /* 0x00006400000e8a25 */ /* 0x000fe200078e000e */
[----:B------:R-:W-:-:S03]  /*1cb0*/  @!P2 LEA R12, P5, R16, c[0x0][0x160], 0x1 ;  /* 0x00005800100caa11 */ /* 0x000fc600078a08ff */
[----:B------:R-:W-:Y:S02]  /*1cc0*/  @!P3 IMAD.IADD R0, R7, 0x1, R13 ;  /* 0x000000010700b824 */ /* 0x000fe400078e020d */
[----:B------:R-:W-:Y:S02]  /*1cd0*/  @!P1 IMAD.IADD R9, R9, 0x1, R11 ;  /* 0x0000000109099824 */ /* 0x000fe400078e020b */
[----:B------:R-:W-:Y:S01]  /*1ce0*/  @!P2 IMAD.IADD R7, R17, 0x1, R21 ;  /* 0x000000011107a824 */ /* 0x000fe200078e0215 */
[----:B------:R-:W-:Y:S01]  /*1cf0*/  @!P3 LEA.HI.X R5, R6, c[0x0][0x164], R0, 0x1, P6 ;  /* 0x000059000605ba11 */ /* 0x000fe200030f0c00 */
[----:B------:R-:W-:Y:S01]  /*1d00*/  IMAD R0, R3, c[0x0][0x198], RZ ;  /* 0x0000660003007a24 */ /* 0x000fe200078e02ff */
[----:B------:R-:W-:Y:S01]  /*1d10*/  @!P1 LEA.HI.X R11, R8, c[0x0][0x164], R9, 0x1, P4 ;  /* 0x00005900080b9a11 */ /* 0x000fe200020f0c09 */
[----:B------:R-:W-:Y:S01]  /*1d20*/  @!P0 IMAD.IADD R9, R15, 0x1, R20 ;  /* 0x000000010f098824 */ /* 0x000fe200078e0214 */
[----:B------:R-:W-:Y:S01]  /*1d30*/  @!P2 LEA.HI.X R13, R16, c[0x0][0x164], R7, 0x1, P5 ;  /* 0x00005900100daa11 */ /* 0x000fe200028f0c07 */
[----:B------:R-:W-:Y:S01]  /*1d40*/  IMAD.WIDE.U32 R6, R2, c[0x0][0x198], R30 ;  /* 0x0000660002067a25 */ /* 0x000fe200078e001e */
[----:B------:R-:W-:-:S02]  /*1d50*/  LEA.HI R16, R24, R104, RZ, 0x6 ;  /* 0x0000006818107211 */ /* 0x000fc400078f30ff */
[----:B------:R-:W-:Y:S01]  /*1d60*/  @!P0 LEA R8, P4, R14, c[0x0][0x160], 0x1 ;  /* 0x000058000e088a11 */ /* 0x000fe200078808ff */
[----:B------:R-:W-:Y:S01]  /*1d70*/  IMAD R0, R2, c[0x0][0x19c], R0 ;  /* 0x0000670002007a24 */ /* 0x000fe200078e0200 */
[----:B------:R-:W-:Y:S01]  /*1d80*/  IADD3 R6, P6, R6, UR16, RZ ;  /* 0x0000001006067c10 */ /* 0x000fe2000ffde0ff */
[----:B------:R-:W-:Y:S01]  /*1d90*/  IMAD R3, R3, c[0x0][0x1a0], RZ ;  /* 0x0000680003037a24 */ /* 0x000fe200078e02ff */
[----:B------:R-:W-:Y:S01]  /*1da0*/  @!P0 LEA.HI.X R9, R14, c[0x0][0x164], R9, 0x1, P4 ;  /* 0x000059000e098a11 */ /* 0x000fe200020f0c09 */
[----:B------:R-:W-:Y:S01]  /*1db0*/  IMAD.SHL.U32 R14, R16, 0x8, RZ ;  /* 0x00000008100e7824 */ /* 0x000fe200078e00ff */
[----:B------:R-:W-:Y:S01]  /*1dc0*/  SHF.R.S32.HI R17, RZ, 0x1f, R18 ;  /* 0x0000001fff117819 */ /* 0x000fe20000011412 */
[----:B------:R-:W-:Y:S01]  /*1dd0*/  IMAD R3, R2, c[0x0][0x1a4], R3 ;  /* 0x0000690002037a24 */ /* 0x000fe200078e0203 */
[----:B------:R-:W-:Y:S01]  /*1de0*/  IADD3.X R7, R7, UR7, R0, P6, !PT ;  /* 0x0000000707077c10 */ /* 0x000fe2000b7fe400 */
[----:B------:R-:W-:Y:S01]  /*1df0*/  USHF.R.S32.HI UR7, URZ, 0x1f, UR28 ;  /* 0x0000001f3f077899 */ /* 0x000fe2000801141c */
[----:B------:R-:W-:Y:S01]  /*1e00*/  LOP3.LUT R14, R23, 0xfffffe00, R14, 0xf8, !PT ;  /* 0xfffffe00170e7812 */ /* 0x000fe200078ef80e */
[----:B------:R-:W-:Y:S01]  /*1e10*/  IMAD R0, R17, c[0x0][0x1b0], RZ ;  /* 0x00006c0011007a24 */ /* 0x000fe200078e02ff */
[C---:B------:R-:W-:Y:S01]  /*1e20*/  ISETP.GE.AND P5, PT, R19.reuse, UR10, PT ;  /* 0x0000000a13007c0c */ /* 0x040fe2000bfa6270 */
[----:B--2---:R-:W-:Y:S01]  /*1e30*/  IMAD.WIDE.U32 R28, R18, c[0x0][0x1b0], R6 ;  /* 0x00006c00121c7a25 */ /* 0x004fe200078e0006 */
[----:B------:R-:W-:Y:S01]  /*1e40*/  ISETP.GE.AND P4, PT, R19, UR10, PT ;  /* 0x0000000a13007c0c */ /* 0x000fe2000bf86270 */
[----:B------:R-:W-:Y:S01]  /*1e50*/  UIMAD UR13, UR7, UR21, UR13 ;  /* 0x00000015070d72a4 */ /* 0x000fe2000f8e020d */
[----:B------:R-:W-:Y:S01]  /*1e60*/  LEA.HI R19, R24, R104, RZ, 0x4 ;  /* 0x0000006818137211 */ /* 0x000fe200078f20ff */
[----:B------:R-:W-:Y:S01]  /*1e70*/  IMAD.SHL.U32 R231, R14, 0x2, RZ ;  /* 0x000000020ee77824 */ /* 0x000fe200078e00ff */
[C---:B------:R-:W-:Y:S01]  /*1e80*/  ISETP.GE.AND P6, PT, R2.reuse, UR10, PT ;  /* 0x0000000a02007c0c */ /* 0x040fe2000bfc6270 */
[----:B------:R-:W-:Y:S01]  /*1e90*/  IMAD.WIDE.U32 R6, R2, c[0x0][0x1a0], R30 ;  /* 0x0000680002067a25 */ /* 0x000fe200078e001e */
[----:B------:R-:W-:Y:S01]  /*1ea0*/  LOP3.LUT R14, R19, 0xfffffff0, RZ, 0xc0, !PT ;  /* 0xfffffff0130e7812 */ /* 0x000fe200078ec0ff */
[----:B------:R-:W-:Y:S01]  /*1eb0*/  UIMAD UR4, UR7, UR4, URZ ;  /* 0x00000004070472a4 */ /* 0x000fe2000f8e023f */
[----:B------:R-:W-:Y:S01]  /*1ec0*/  @!PT LDS RZ, [RZ] ;  /* 0x00000000fffff984 */ /* 0x000fe20000000800 */
[----:B------:R-:W-:Y:S01]  /*1ed0*/  @!PT LDS RZ, [RZ] ;  /* 0x00000000fffff984 */ /* 0x000fe20000000800 */
[----:B------:R-:W-:Y:S01]  /*1ee0*/  @!PT LDS RZ, [RZ] ;  /* 0x00000000fffff984 */ /* 0x000fe20000000800 */
[----:B------:R1:W-:Y:S01]  /*1ef0*/  @!P3 LDGSTS.E.BYPASS.LTC128B.128 [R231], [R4.64] ;  /* 0x0000000004e7bfae */ /* 0x0003e2000b901d58 */
[----:B------:R-:W-:Y:S01]  /*1f00*/  IMAD.MOV.U32 R110, RZ, RZ, R28 ;  /* 0x000000ffff6e7224 */ /* 0x000fe200078e001c */
[----:B------:R-:W-:Y:S01]  /*1f10*/  SHF.R.S32.HI R16, RZ, 0x4, R19 ;  /* 0x00000004ff107819 */ /* 0x000fe20000011413 */
[----:B------:R-:W-:Y:S01]  /*1f20*/  UIMAD UR4, UR28, UR5, UR4 ;  /* 0x000000051c0472a4 */ /* 0x000fe2000f8e0204 */
[----:B------:R1:W-:Y:S01]  /*1f30*/  @!P3 LDGSTS.E.BYPASS.LTC128B.128 [R231+0x4000], [R4.64+0x80] ;  /* 0x0400008004e7bfae */ /* 0x0003e2000b901d58 */
[----:B------:R-:W-:-:S02]  /*1f40*/  UIADD3 UR5, UR9, 0x1, -UR23 ;  /* 0x0000000109057890 */ /* 0x000fc4000fffe817 */
[----:B------:R-:W-:Y:S01]  /*1f50*/  UIADD3 UR4, UR15, UR4, URZ ;  /* 0x000000040f047290 */ /* 0x000fe2000fffe03f */
[----:B------:R1:W-:Y:S01]  /*1f60*/  @!P3 LDGSTS.E.BYPASS.LTC128B.128 [R231+0x8000], [R4.64+0x100] ;  /* 0x0800010004e7bfae */ /* 0x0003e2000b901d58 */
[----:B------:R-:W-:Y:S02]  /*1f70*/  ULDC UR7, c[0x0][0x2e8] ;  /* 0x0000ba0000077ab9 */ /* 0x000fe40000000800 */
[----:B------:R-:W-:Y:S01]  /*1f80*/  UIADD3 UR5, UR5, UR7, URZ ;  /* 0x0000000705057290 */ /* 0x000fe2000fffe03f */
[----:B------:R1:W-:Y:S04]  /*1f90*/  @!P3 LDGSTS.E.BYPASS.LTC128B.128 [R231+0xc000], [R4.64+0x180] ;  /* 0x0c00018004e7bfae */ /* 0x0003e8000b901d58 */
[----:B------:R2:W-:Y:S04]  /*1fa0*/  @!P2 LDGSTS.E.BYPASS.LTC128B.128 [R231+0x1000], [R12.64] ;  /* 0x010000000ce7afae */ /* 0x0005e8000b901d58 */
[----:B------:R2:W-:Y:S04]  /*1fb0*/  @!P2 LDGSTS.E.BYPASS.LTC128B.128 [R231+0x5000], [R12.64+0x80] ;  /* 0x050000800ce7afae */ /* 0x0005e8000b901d58 */
[----:B------:R2:W-:Y:S04]  /*1fc0*/  @!P2 LDGSTS.E.BYPASS.LTC128B.128 [R231+0x9000], [R12.64+0x100] ;  /* 0x090001000ce7afae */ /* 0x0005e8000b901d58 */
[----:B------:R2:W-:Y:S01]  /*1fd0*/  @!P2 LDGSTS.E.BYPASS.LTC128B.128 [R231+0xd000], [R12.64+0x180] ;  /* 0x0d0001800ce7afae */ /* 0x0005e2000b901d58 */
[----:B------:R-:W-:-:S03]  /*1fe0*/  ISETP.GE.AND P2, PT, R2, UR10, PT ;  /* 0x0000000a02007c0c */ /* 0x000fc6000bf46270 */
[----:B------:R3:W-:Y:S04]  /*1ff0*/  @!P1 LDGSTS.E.BYPASS.LTC128B.128 [R231+0x2000], [R10.64] ;  /* 0x020000000ae79fae */ /* 0x0007e8000b901d58 */
[----:B------:R3:W-:Y:S01]  /*2000*/  @!P1 LDGSTS.E.BYPASS.LTC128B.128 [R231+0x6000], [R10.64+0x80] ;  /* 0x060000800ae79fae */ /* 0x0007e2000b901d58 */
[----:B-1----:R-:W-:-:S03]  /*2010*/  IMAD R4, R18, c[0x0][0x1b4], R0 ;  /* 0x00006d0012047a24 */ /* 0x002fc600078e0200 */
[----:B------:R3:W-:Y:S01]  /*2020*/  @!P1 LDGSTS.E.BYPASS.LTC128B.128 [R231+0xa000], [R10.64+0x100] ;  /* 0x0a0001000ae79fae */ /* 0x0007e2000b901d58 */
[----:B------:R-:W-:Y:S02]  /*2030*/  IMAD.U32 R5, RZ, RZ, UR28 ;  /* 0x0000001cff057e24 */ /* 0x000fe4000f8e00ff */
[----:B------:R-:W-:Y:S01]  /*2040*/  IMAD.IADD R111, R29, 0x1, R4 ;  /* 0x000000011d6f7824 */ /* 0x000fe200078e0204 */
[----:B------:R3:W-:Y:S01]  /*2050*/  @!P1 LDGSTS.E.BYPASS.LTC128B.128 [R231+0xe000], [R10.64+0x180] ;  /* 0x0e0001800ae79fae */ /* 0x0007e2000b901d58 */
[----:B------:R-:W-:Y:S01]  /*2060*/  IMAD.IADD R0, R104, 0x1, -R14 ;  /* 0x0000000168007824 */ /* 0x000fe200078e0a0e */
[----:B------:R-:W-:Y:S01]  /*2070*/  IADD3 R14, P3, R6, UR18, RZ ;  /* 0x00000012060e7c10 */ /* 0x000fe2000ff7e0ff */
[----:B------:R-:W-:Y:S01]  /*2080*/  IMAD.WIDE.U32 R4, R5, UR21, R110 ;  /* 0x0000001505047c25 */ /* 0x000fe2000f8e006e */
[----:B------:R1:W-:Y:S02]  /*2090*/  @!P0 LDGSTS.E.BYPASS.LTC128B.128 [R231+0x3000], [R8.64] ;  /* 0x0300000008e78fae */ /* 0x0003e4000b901d58 */
[----:B------:R-:W-:Y:S01]  /*20a0*/  IADD3.X R15, R7, UR17, R3, P3, !PT ;  /* 0x00000011070f7c10 */ /* 0x000fe20009ffe403 */
[----:B------:R-:W-:Y:S01]  /*20b0*/  IMAD.SHL.U32 R104, R104, 0x2, RZ ;  /* 0x0000000268687824 */ /* 0x000fe200078e00ff */
[----:B------:R-:W-:Y:S01]  /*20c0*/  LEA.HI R7, R19, R16, RZ, 0x1 ;  /* 0x0000001013077211 */ /* 0x000fe200078f08ff */
[----:B------:R1:W-:Y:S01]  /*20d0*/  @!P0 LDGSTS.E.BYPASS.LTC128B.128 [R231+0x7000], [R8.64+0x80] ;  /* 0x0700008008e78fae */ /* 0x0003e2000b901d58 */
[----:B------:R-:W-:Y:S01]  /*20e0*/  IADD3 R3, R5, UR13, RZ ;  /* 0x0000000d05037c10 */ /* 0x000fe2000fffe0ff */
[----:B--2---:R-:W-:Y:S01]  /*20f0*/  IMAD.MOV.U32 R12, RZ, RZ, 0x20 ;  /* 0x00000020ff0c7424 */ /* 0x004fe200078e00ff */
[----:B------:R-:W-:Y:S01]  /*2100*/  @!P6 LEA R6, P3, R4, c[0x0][0x168], 0x1 ;  /* 0x00005a000406ea11 */ /* 0x000fe200078608ff */
[----:B------:R1:W-:Y:S01]  /*2110*/  @!P0 LDGSTS.E.BYPASS.LTC128B.128 [R231+0xb000], [R8.64+0x100] ;  /* 0x0b00010008e78fae */ /* 0x0003e2000b901d58 */
[----:B------:R-:W-:-:S02]  /*2120*/  LOP3.LUT R19, R7, 0xfffffffe, RZ, 0xc0, !PT ;  /* 0xfffffffe07137812 */ /* 0x000fc400078ec0ff */
[C---:B------:R-:W-:Y:S01]  /*2130*/  @!P6 LEA.HI.X R7, R4.reuse, c[0x0][0x16c], R3, 0x1, P3 ;  /* 0x00005b000407ea11 */ /* 0x040fe200018f0c03 */
[----:B------:R1:W-:Y:S01]  /*2140*/  @!P0 LDGSTS.E.BYPASS.LTC128B.128 [R231+0xf000], [R8.64+0x180] ;  /* 0x0f00018008e78fae */ /* 0x0003e2000b901d58 */
[----:B------:R-:W-:Y:S01]  /*2150*/  @!P5 IADD3 R5, P3, R4, UR11, RZ ;  /* 0x0000000b0405dc10 */ /* 0x000fe2000ff7e0ff */
[----:B------:R-:W-:Y:S01]  /*2160*/  IMAD.IADD R19, R16, 0x1, -R19 ;  /* 0x0000000110137824 */ /* 0x000fe200078e0a13 */
[----:B------:R-:W-:Y:S01]  /*2170*/  SHF.R.S32.HI R21, RZ, 0x1f, R0 ;  /* 0x0000001fff157819 */ /* 0x000fe20000011400 */
[----:B------:R2:W-:Y:S01]  /*2180*/  @!P6 LDGSTS.E.BYPASS.LTC128B.128 [R231+0x10000], [R6.64] ;  /* 0x1000000006e7efae */ /* 0x0005e2000b901d58 */
[----:B------:R-:W-:Y:S01]  /*2190*/  @!P5 IADD3.X R3, R3, UR12, RZ, P3, !PT ;  /* 0x0000000c0303dc10 */ /* 0x000fe20009ffe4ff */
[----:B------:R-:W-:Y:S01]  /*21a0*/  IMAD R16, R17, c[0x0][0x1b8], RZ ;  /* 0x00006e0011107a24 */ /* 0x000fe200078e02ff */
[----:B------:R-:W-:Y:S01]  /*21b0*/  @!P5 LEA R4, P3, R5, c[0x0][0x168], 0x1 ;  /* 0x00005a000504da11 */ /* 0x000fe200078608ff */
[----:B------:R2:W-:Y:S01]  /*21c0*/  @!P6 LDGSTS.E.BYPASS.LTC128B.128 [R231+0x12000], [R6.64+0x80] ;  /* 0x1200008006e7efae */ /* 0x0005e2000b901d58 */
[----:B------:R-:W-:Y:S01]  /*21d0*/  LEA.HI R21, R21, R0, RZ, 0x3 ;  /* 0x0000000015157211 */ /* 0x000fe200078f18ff */
[----:B------:R-:W-:Y:S01]  /*21e0*/  IMAD R16, R18, c[0x0][0x1bc], R16 ;  /* 0x00006f0012107a24 */ /* 0x000fe200078e0210 */
[----:B------:R-:W-:Y:S01]  /*21f0*/  @!P5 LEA.HI.X R5, R5, c[0x0][0x16c], R3, 0x1, P3 ;  /* 0x00005b000505da11 */ /* 0x000fe200018f0c03 */
[----:B------:R2:W-:Y:S01]  /*2200*/  @!P6 LDGSTS.E.BYPASS.LTC128B.128 [R231+0x14000], [R6.64+0x100] ;  /* 0x1400010006e7efae */ /* 0x0005e2000b901d58 */
[----:B------:R-:W-:Y:S01]  /*2210*/  LOP3.LUT R20, R21, 0xfffffff8, RZ, 0xc0, !PT ;  /* 0xfffffff815147812 */ /* 0x000fe200078ec0ff */
[----:B------:R-:W-:Y:S01]  /*2220*/  IMAD.SHL.U32 R3, R2, 0x8, RZ ;  /* 0x0000000802037824 */ /* 0x000fe200078e00ff */
[----:B------:R-:W-:Y:S01]  /*2230*/  LOP3.LUT R109, R104, 0x6, RZ, 0xc0, !PT ;  /* 0x00000006686d7812 */ /* 0x000fe200078ec0ff */
[----:B------:R2:W-:Y:S02]  /*2240*/  @!P6 LDGSTS.E.BYPASS.LTC128B.128 [R231+0x16000], [R6.64+0x180] ;  /* 0x1600018006e7efae */ /* 0x0005e4000b901d58 */
[----:B------:R-:W-:-:S02]  /*2250*/  IMAD.IADD R20, R0, 0x1, -R20 ;  /* 0x0000000100147824 */ /* 0x000fc400078e0a14 */
[----:B------:R4:W-:Y:S01]  /*2260*/  @!P5 LDGSTS.E.BYPASS.LTC128B.128 [R231+0x11000], [R4.64] ;  /* 0x1100000004e7dfae */ /* 0x0009e2000b901d58 */
[----:B------:R-:W-:Y:S02]  /*2270*/  IMAD.SHL.U32 R0, R22, 0x40, RZ ;  /* 0x0000004016007824 */ /* 0x000fe400078e00ff */
[----:B------:R-:W-:Y:S01]  /*2280*/  IMAD.SHL.U32 R2, R20, 0x40, RZ ;  /* 0x0000004014027824 */ /* 0x000fe200078e00ff */
[----:B------:R4:W-:Y:S02]  /*2290*/  @!P5 LDGSTS.E.BYPASS.LTC128B.128 [R231+0x13000], [R4.64+0x80] ;  /* 0x1300008004e7dfae */ /* 0x0009e4000b901d58 */
[----:B------:R-:W-:Y:S01]  /*22a0*/  LOP3.LUT R0, R0, 0x1c0, RZ, 0xc0, !PT ;  /* 0x000001c000007812 */ /* 0x000fe200078ec0ff */
[----:B-1----:R-:W-:Y:S01]  /*22b0*/  IMAD.U32 R8, RZ, RZ, UR14 ;  /* 0x0000000eff087e24 */ /* 0x002fe2000f8e00ff */
[----:B------:R4:W-:Y:S01]  /*22c0*/  @!P5 LDGSTS.E.BYPASS.LTC128B.128 [R231+0x15000], [R4.64+0x100] ;  /* 0x1500010004e7dfae */ /* 0x0009e2000b901d58 */
[----:B------:R-:W-:Y:S01]  /*22d0*/  LOP3.LUT R2, R2, 0x1c0, RZ, 0xc0, !PT ;  /* 0x000001c002027812 */ /* 0x000fe200078ec0ff */
[----:B------:R-:W-:-:S02]  /*22e0*/  IMAD.U32 R9, RZ, RZ, UR15 ;  /* 0x0000000fff097e24 */ /* 0x000fc4000f8e00ff */
[----:B------:R4:W-:Y:S04]  /*22f0*/  @!P5 LDGSTS.E.BYPASS.LTC128B.128 [R231+0x17000], [R4.64+0x180] ;  /* 0x1700018004e7dfae */ /* 0x0009e8000b901d58 */
[----:B------:R-:W0:Y:S04]  /*2300*/  LDGDEPBAR ;  /* 0x00000000000079af */ /* 0x000e280000000000 */
[----:B------:R1:W-:Y:S01]  /*2310*/  STL.64 [R1+0x38], R28 ;  /* 0x0000381c01007387 */ /* 0x0003e20000100a00 */
[----:B--2---:R-:W-:Y:S01]  /*2320*/  LOP3.LUT R6, R0, 0x8, R3, 0xf8, !PT ;  /* 0x0000000800067812 */ /* 0x004fe200078ef803 */
[----:B------:R-:W-:-:S02]  /*2330*/  IMAD.U32 R3, RZ, RZ, UR4 ;  /* 0x00000004ff037e24 */ /* 0x000fc4000f8e00ff */
[----:B------:R-:W-:Y:S01]  /*2340*/  STL.64 [R1+0x20], R110 ;  /* 0x0000206e01007387 */ /* 0x000fe20000100a00 */
[----:B------:R-:W-:Y:S02]  /*2350*/  ULDC UR4, c[0x0][0x2e4] ;  /* 0x0000b90000047ab9 */ /* 0x000fe40000000800 */
[----:B------:R-:W-:Y:S01]  /*2360*/  UIADD3 UR4, UR9, -UR4, -UR23 ;  /* 0x8000000409047290 */ /* 0x000fe2000fffe817 */
[----:B----4-:R-:W-:Y:S01]  /*2370*/  IMAD.SHL.U32 R5, R19, 0x8, RZ ;  /* 0x0000000813057824 */ /* 0x010fe200078e00ff */
[----:B------:R-:W-:-:S04]  /*2380*/  DEPBAR.LE SB0, 0x0 ;  /* 0x000080000000791a */ /* 0x000fc80000000000 */
[----:B------:R-:W-:Y:S01]  /*2390*/  BAR.SYNC.DEFER_BLOCKING 0x0 ;  /* 0x0000000000007b1d */ /* 0x000fe20000010000 */
[----:B------:R-:W-:Y:S01]  /*23a0*/  LOP3.LUT R5, R2, 0x8, R5, 0xf8, !PT ;  /* 0x0000000802057812 */ /* 0x000fe200078ef805 */
[----:B-1----:R-:W-:Y:S01]  /*23b0*/  IMAD.WIDE.U32 R28, R18, c[0x0][0x1b8], R14 ;  /* 0x00006e00121c7a25 */ /* 0x002fe200078e000e */
[----:B------:R-:W-:Y:S02]  /*23c0*/  SHF.R.U32.HI R4, RZ, 0x3, R0 ;  /* 0x00000003ff047819 */ /* 0x000fe40000011600 */
[----:B------:R-:W-:Y:S01]  /*23d0*/  SHF.R.U32.HI R2, RZ, 0x3, R2 ;  /* 0x00000003ff027819 */ /* 0x000fe20000011602 */
[----:B------:R-:W-:Y:S01]  /*23e0*/  IMAD.IADD R27, R29, 0x1, R16 ;  /* 0x000000011d1b7824 */ /* 0x000fe200078e0210 */
[----:B------:R-:W-:Y:S01]  /*23f0*/  LEA R0, P0, R8, R28, 0x6 ;  /* 0x0000001c08007211 */ /* 0x000fe200078030ff */
[----:B------:R-:W-:Y:S01]  /*2400*/  STL.64 [R1+0x60], R28 ;  /* 0x0000601c01007387 */ /* 0x000fe20000100a00 */
[----:B------:R-:W-:Y:S01]  /*2410*/  LOP3.LUT R9, R6, R4, RZ, 0x3c, !PT ;  /* 0x0000000406097212 */ /* 0x000fe200078e3cff */
[----:B------:R-:W-:Y:S01]  /*2420*/  IMAD.WIDE.U32 R6, R12, c[0x0][0x1a0], RZ ;  /* 0x000068000c067a25 */ /* 0x000fe200078e00ff */
[----:B------:R-:W-:Y:S01]  /*2430*/  LOP3.LUT R102, R5, R2, RZ, 0x3c, !PT ;  /* 0x0000000205667212 */ /* 0x000fe200078e3cff */
[----:B------:R-:W-:Y:S01]  /*2440*/  STL [R1+0x34], R27 ;  /* 0x0000341b01007387 */ /* 0x000fe20000100800 */
[----:B------:R-:W-:Y:S01]  /*2450*/  LEA.HI.X R2, R8, R27, R3, 0x6, P0 ;  /* 0x0000001b08027211 */ /* 0x000fe200000f3403 */
[----:B------:R-:W-:Y:S01]  /*2460*/  IMAD.SHL.U32 R5, R21, 0x40, RZ ;  /* 0x0000004015057824 */ /* 0x000fe200078e00ff */
[----:B------:R-:W-:Y:S01]  /*2470*/  @!P4 IADD3 R3, P0, R0, R6, RZ ;  /* 0x000000060003c210 */ /* 0x000fe20007f1e0ff */
[----:B------:R-:W-:Y:S01]  /*2480*/  IMAD R8, R12, c[0x0][0x1a4], RZ ;  /* 0x000069000c087a24 */ /* 0x000fe200078e02ff */
[----:B------:R-:W-:-:S02]  /*2490*/  @!P2 LEA R4, P1, R0, c[0x0][0x170], 0x1 ;  /* 0x00005c000004aa11 */ /* 0x000fc400078208ff */
[----:B------:R-:W-:Y:S02]  /*24a0*/  LOP3.LUT R101, R5, 0xfffffe00, RZ, 0xc0, !PT ;  /* 0xfffffe0005657812 */ /* 0x000fe400078ec0ff */
[----:B------:R-:W-:Y:S02]  /*24b0*/  @!P4 IADD3.X R7, R2, R7, R8, P0, !PT ;  /* 0x000000070207c210 */ /* 0x000fe400007fe408 */
[----:B------:R-:W-:Y:S01]  /*24c0*/  @!P2 LEA.HI.X R5, R0, c[0x0][0x174], R2, 0x1, P1 ;  /* 0x00005d000005aa11 */ /* 0x000fe200008f0c02 */
[----:B------:R-:W-:Y:S01]  /*24d0*/  IMAD R2, R105, 0x400, R101 ;  /* 0x0000040069027824 */ /* 0x000fe200078e0265 */
[----:B------:R-:W-:Y:S01]  /*24e0*/  @!P4 LEA R6, P0, R3, c[0x0][0x170], 0x1 ;  /* 0x00005c000306ca11 */ /* 0x000fe200078008ff */
[----:B------:R-:W-:Y:S01]  /*24f0*/  @P2 STS.128 [R231+0x18000], RZ ;  /* 0x018000ffe7002388 */ /* 0x000fe20000000c00 */
[----:B------:R-:W-:Y:S02]  /*2500*/  IMAD R0, R19, 0x200, R9 ;  /* 0x0000020013007824 */ /* 0x000fe400078e0209 */
[----:B------:R-:W-:Y:S01]  /*2510*/  @!P4 LEA.HI.X R7, R3, c[0x0][0x174], R7, 0x1, P0 ;  /* 0x00005d000307ca11 */ /* 0x000fe200000f0c07 */
[----:B------:R-:W-:Y:S01]  /*2520*/  @P2 STS.128 [R231+0x1a000], RZ ;  /* 0x01a000ffe7002388 */ /* 0x000fe20000000c00 */
[----:B------:R-:W-:Y:S01]  /*2530*/  IMAD.IADD R2, R102, 0x1, R2 ;  /* 0x0000000166027824 */ /* 0x000fe200078e0202 */
[----:B------:R-:W-:Y:S01]  /*2540*/  LEA R3, R105, UR8, 0x4 ;  /* 0x0000000869037c11 */ /* 0x000fe2000f8e20ff */
[----:B------:R-:W-:Y:S01]  /*2550*/  IMAD.SHL.U32 R204, R0, 0x2, RZ ;  /* 0x0000000200cc7824 */ /* 0x000fe200078e00ff */
[----:B------:R-:W-:Y:S01]  /*2560*/  @P2 STS.128 [R231+0x1c000], RZ ;  /* 0x01c000ffe7002388 */ /* 0x000fe20000000c00 */
[----:B------:R-:W-:-:S03]  /*2570*/  IMAD.SHL.U32 R211, R2, 0x2, RZ ;  /* 0x0000000202d37824 */ /* 0x000fc600078e00ff */
[----:B------:R-:W-:Y:S01]  /*2580*/  @P2 STS.128 [R231+0x1e000], RZ ;  /* 0x01e000ffe7002388 */ /* 0x000fe20000000c00 */
[C---:B------:R-:W-:Y:S02]  /*2590*/  IADD3 R2, R204.reuse, 0x10000, RZ ;  /* 0x00010000cc027810 */ /* 0x040fe40007ffe0ff */
[----:B------:R-:W-:Y:S01]  /*25a0*/  IADD3 R215, R204, 0x10020, RZ ;  /* 0x00010020ccd77810 */ /* 0x000fe20007ffe0ff */
[----:B------:R-:W-:Y:S01]  /*25b0*/  @!PT LDS RZ, [RZ] ;  /* 0x00000000fffff984 */ /* 0x000fe20000000800 */
[----:B------:R-:W-:Y:S01]  /*25c0*/  @!PT LDS RZ, [RZ] ;  /* 0x00000000fffff984 */ /* 0x000fe20000000800 */
[----:B------:R-:W-:Y:S01]  /*25d0*/  @!PT LDS RZ, [RZ] ;  /* 0x00000000fffff984 */ /* 0x000fe20000000800 */
[----:B------:R1:W-:Y:S04]  /*25e0*/  @!P2 LDGSTS.E.BYPASS.LTC128B.128 [R231+0x18000], [R4.64] ;  /* 0x1800000004e7afae */ /* 0x0003e8000b901d58 */
[----:B------:R1:W-:Y:S04]  /*25f0*/  @!P2 LDGSTS.E.BYPASS.LTC128B.128 [R231+0x1a000], [R4.64+0x80] ;  /* 0x1a00008004e7afae */ /* 0x0003e8000b901d58 */
[----:B------:R1:W-:Y:S04]  /*2600*/  @!P2 LDGSTS.E.BYPASS.LTC128B.128 [R231+0x1c000], [R4.64+0x100] ;  /* 0x1c00010004e7afae */ /* 0x0003e8000b901d58 */
[----:B------:R1:W-:Y:S01]  /*2610*/  @!P2 LDGSTS.E.BYPASS.LTC128B.128 [R231+0x1e000], [R4.64+0x180] ;  /* 0x1e00018004e7afae */ /* 0x0003e2000b901d58 */
[----:B------:R-:W-:-:S03]  /*2620*/  R2P PR, R20, 0x6 ;  /* 0x0000000614007804 */ /* 0x000fc60000000000 */
[----:B------:R-:W-:Y:S02]  /*2630*/  @P4 STS.128 [R231+0x19000], RZ ;  /* 0x019000ffe7004388 */ /* 0x000fe40000000c00 */
[----:B------:R-:W-:Y:S02]  /*2640*/  SEL R0, R12, 0xffffffe0, !P2 ;  /* 0xffffffe00c007807 */ /* 0x000fe40005000000 */
[----:B------:R-:W-:Y:S03]  /*2650*/  @P4 STS.128 [R231+0x1b000], RZ ;  /* 0x01b000ffe7004388 */ /* 0x000fe60000000c00 */
[----:B------:R-:W-:Y:S01]  /*2660*/  IMAD R214, R0, 0x2, R211 ;  /* 0x0000000200d67824 */ /* 0x000fe200078e02d3 */
        /* <DEDUP_REMOVED lines=10> */
[----:B------:R-:W-:Y:S02]  /*2710*/  SEL R4, R4, 0xfffffff0, !P1 ;  /* 0xfffffff004047807 */ /* 0x000fe40004800000 */
[----:B------:R-:W-:Y:S01]  /*2720*/  R2P PR, R22, 0x6 ;  /* 0x0000000616007804 */ /* 0x000fe20000000000 */
[----:B---3--:R-:W-:Y:S02]  /*2730*/  LDSM.16.M88.4 R8, [R211] ;  /* 0x00000000d308783b */ /* 0x008fe40000000200 */
[----:B------:R-:W-:-:S02]  /*2740*/  IMAD R212, R4, 0x2, R211 ;  /* 0x0000000204d47824 */ /* 0x000fc400078e02d3 */
[----:B------:R-:W1:Y:S02]  /*2750*/  LDSM.16.M88.4 R32, [R204+0x10800] ;  /* 0x01080000cc20783b */ /* 0x000e640000000200 */
[----:B------:R-:W-:Y:S02]  /*2760*/  IMAD R213, R0, 0x2, R212 ;  /* 0x0000000200d57824 */ /* 0x000fe400078e02d4 */
[----:B------:R-:W3:Y:S04]  /*2770*/  LDSM.16.M88.4 R16, [R204+0x10000] ;  /* 0x01000000cc10783b */ /* 0x000ee80000000200 */
[----:B------:R-:W4:Y:S01]  /*2780*/  LDSM.16.M88.4 R28, [R204+0x11000] ;  /* 0x01100000cc1c783b */ /* 0x000f220000000200 */
[----:B------:R-:W-:Y:S01]  /*2790*/  @P1 IADD3 R215, R2, -0x20, RZ ;  /* 0xffffffe002d71810 */ /* 0x000fe20007ffe0ff */
[----:B------:R-:W-:-:S02]  /*27a0*/  IMAD.MOV.U32 R2, RZ, RZ, 0x40 ;  /* 0x00000040ff027424 */ /* 0x000fc400078e00ff */
[----:B------:R-:W5:Y:S01]  /*27b0*/  LDSM.16.M88.4 R24, [R204+0x11800] ;  /* 0x01180000cc18783b */ /* 0x000f620000000200 */
[C---:B------:R-:W-:Y:S02]  /*27c0*/  IADD3 R230, R215.reuse, 0x800, RZ ;  /* 0x00000800d7e67810 */ /* 0x040fe40007ffe0ff */
[----:B------:R-:W-:Y:S01]  /*27d0*/  SEL R2, R2, 0xffffffc0, !P2 ;  /* 0xffffffc002027807 */ /* 0x000fe20005000000 */
[----:B------:R-:W-:Y:S01]  /*27e0*/  LDSM.16.M88.4 R12, [R212] ;  /* 0x00000000d40c783b */ /* 0x000fe20000000200 */
[C---:B------:R-:W-:Y:S02]  /*27f0*/  IADD3 R229, R215.reuse, 0x1000, RZ ;  /* 0x00001000d7e57810 */ /* 0x040fe40007ffe0ff */
[C---:B------:R-:W-:Y:S01]  /*2800*/  IADD3 R228, R215.reuse, 0x1800, RZ ;  /* 0x00001800d7e47810 */ /* 0x040fe20007ffe0ff */
[----:B------:R-:W4:Y:S01]  /*2810*/  LDSM.16.M88.4 R40, [R215] ;  /* 0x00000000d728783b */ /* 0x000f220000000200 */
        /* <DEDUP_REMOVED lines=14> */
[C---:B------:R-:W-:Y:S01]  /*2900*/  IADD3 R223, R215.reuse, 0x4000, RZ ;  /* 0x00004000d7df7810 */ /* 0x040fe20007ffe0ff */
[----:B------:R-:W-:Y:S01]  /*2910*/  IMAD.IADD R3, R112, 0x1, R3 ;  /* 0x0000000170037824 */ /* 0x000fe200078e0203 */
[----:B------:R-:W-:Y:S01]  /*2920*/  IADD3 R222, R215, 0x4800, RZ ;  /* 0x00004800d7de7810 */ /* 0x000fe20007ffe0ff */
[----:B-1----:R-:W-:Y:S01]  /*2930*/  HMMA.16816.F32 R36, R8, R32, RZ ;  /* 0x000000200824723c */ /* 0x002fe200000018ff */
[----:B------:R-:W-:Y:S01]  /*2940*/  LDSM.16.M88.4 R84, [R210+0x11800] ;  /* 0x01180000d254783b */ /* 0x000fe20000000200 */
[----:B------:R-:W-:Y:S01]  /*2950*/  IMAD R2, R2, 0x40, R109 ;  /* 0x0000004002027824 */ /* 0x000fe200078e026d */
[----:B------:R-:W-:-:S02]  /*2960*/  IADD3 R5, R3, 0x8, RZ ;  /* 0x0000000803057810 */ /* 0x000fc40007ffe0ff */
[----:B------:R-:W-:Y:S01]  /*2970*/  LDSM.16.M88.4 R88, [R209+0x1000] ;  /* 0x00100000d158783b */ /* 0x000fe20000000200 */
[----:B--2---:R-:W-:Y:S02]  /*2980*/  IADD3 R7, R3, UR5, RZ ;  /* 0x0000000503077c10 */ /* 0x004fe4000fffe0ff */
[C---:B------:R-:W-:Y:S01]  /*2990*/  HMMA.16816.F32 R44, R8.reuse, R34, RZ ;  /* 0x00000022082c723c */ /* 0x040fe200000018ff */
[----:B------:R-:W1:Y:S01]  /*29a0*/  LDSM.16.M88.4 R32, [R215+0x800] ;  /* 0x00080000d720783b */ /* 0x000e620000000200 */
[----:B------:R-:W-:Y:S02]  /*29b0*/  IADD3 R6, R2, 0x1, RZ ;  /* 0x0000000102067810 */ /* 0x000fe40007ffe0ff */
[----:B------:R-:W-:Y:S01]  /*29c0*/  IMNMX R235, R7, UR9, PT ;  /* 0x0000000907eb7c17 */ /* 0x000fe2000b800200 */
[----:B------:R-:W-:Y:S01]  /*29d0*/  LDSM.16.M88.4 R92, [R209+0x1800] ;  /* 0x00180000d15c783b */ /* 0x000fe20000000200 */
[----:B------:R-:W-:Y:S02]  /*29e0*/  IADD3 R221, R215, 0x5000, RZ ;  /* 0x00005000d7dd7810 */ /* 0x000fe40007ffe0ff */
[----:B---3--:R-:W-:Y:S01]  /*29f0*/  HMMA.16816.F32 R20, R8, R16, RZ ;  /* 0x000000100814723c */ /* 0x008fe200000018ff */
[----:B------:R-:W-:Y:S01]  /*2a00*/  LDSM.16.M88.4 R96, [R209+0x5800] ;  /* 0x00580000d160783b */ /* 0x000fe20000000200 */
[----:B------:R-:W-:-:S02]  /*2a10*/  ISETP.GE.AND P6, PT, R6, R235, PT ;  /* 0x000000eb0600720c */ /* 0x000fc40003fc6270 */
[----:B------:R-:W-:Y:S01]  /*2a20*/  ISETP.GE.AND P0, PT, R2, R235, PT ;  /* 0x000000eb0200720c */ /* 0x000fe20003f06270 */
[----:B------:R-:W0:Y:S01]  /*2a30*/  LDGDEPBAR ;  /* 0x00000000000079af */ /* 0x000e220000000000 */
[C---:B------:R-:W-:Y:S02]  /*2a40*/  IADD3 R220, R215.reuse, 0x5800, RZ ;  /* 0x00005800d7dc7810 */ /* 0x040fe40007ffe0ff */
[----:B------:R-:W-:Y:S01]  /*2a50*/  HMMA.16816.F32 R16, R8, R18, RZ ;  /* 0x000000120810723c */ /* 0x000fe200000018ff */
[----:B------:R-:W-:Y:S01]  /*2a60*/  STL [R1+0x74], R112 ;  /* 0x0000747001007387 */ /* 0x000fe20000100800 */
[C---:B------:R-:W-:Y:S02]  /*2a70*/  IADD3 R219, R215.reuse, 0x6000, RZ ;  /* 0x00006000d7db7810 */ /* 0x040fe40007ffe0ff */
[C---:B------:R-:W-:Y:S02]  /*2a80*/  IADD3 R218, R215.reuse, 0x6800, RZ ;  /* 0x00006800d7da7810 */ /* 0x040fe40007ffe0ff */
[----:B------:R-:W-:-:S02]  /*2a90*/  IADD3 R217, R215, 0x7000, RZ ;  /* 0x00007000d7d97810 */ /* 0x000fc40007ffe0ff */
[----:B----4-:R-:W-:Y:S01]  /*2aa0*/  HMMA.16816.F32 R48, R8, R28, RZ ;  /* 0x0000001c0830723c */ /* 0x010fe200000018ff */
[----:B------:R-:W-:-:S07]  /*2ab0*/  IADD3 R216, R215, 0x7800, RZ ;  /* 0x00007800d7d87810 */ /* 0x000fce0007ffe0ff */
[C---:B------:R-:W-:Y:S08]  /*2ac0*/  HMMA.16816.F32 R52, R8.reuse, R30, RZ ;  /* 0x0000001e0834723c */ /* 0x040ff000000018ff */
[C---:B-----5:R-:W-:Y:S08]  /*2ad0*/  HMMA.16816.F32 R64, R8.reuse, R24, RZ ;  /* 0x000000180840723c */ /* 0x060ff000000018ff */
        /* <DEDUP_REMOVED lines=331> */
.L_x_1688:
        /* <DEDUP_REMOVED lines=59> */
[----:B------:R-:W-:-:S03]  /*4340*/  FMNMX.FTZ R3, R154, R3, !PT ;  /* 0x000000039a037209 */ /* 0x000fc60007810000 */
[----:B------:R-:W-:Y:S01]  /*4350*/  LDSM.16.MT88.4 R112, [R206+0x1a800] ;  /* 0x01a80000ce70783b */ /* 0x000fe20000004200 */
        /* <DEDUP_REMOVED lines=8> */
[----:B------:R-:W-:-:S04]  /*43e0*/  FMNMX.FTZ R3, R159, R3, !PT ;  /* 0x000000039f037209 */ /* 0x000fc80007810000 */
        /* <DEDUP_REMOVED lines=431> */
[----:B------:R-:W1:Y:S01]  /*5ee0*/  LDSM.16.MT88.4 R8, [R208+0x1f000] ;  /* 0x01f00000d008783b */ /* 0x000e620000004200 */
[----:B------:R-:W-:Y:S01]  /*5ef0*/  IMAD.MOV.U32 R70, RZ, RZ, R128 ;  /* 0x000000ffff467224 */ /* 0x000fe200078e0080 */
[----:B------:R-:W-:-:S02]  /*5f00*/  MOV R71, R129 ;  /* 0x0000008100477202 */ /* 0x000fc40000000f00 */
[----:B------:R-:W-:Y:S01]  /*5f10*/  MOV R68, R166 ;  /* 0x000000a600447202 */ /* 0x000fe20000000f00 */
[----:B------:R-:W-:Y:S02]  /*5f20*/  LDSM.16.MT88.4 R80, [R206+0x1d800] ;  /* 0x01d80000ce50783b */ /* 0x000fe40000004200 */
        /* <DEDUP_REMOVED lines=22> */
[----:B------:R-:W-:Y:S02]  /*6090*/  IMAD.MOV.U32 R104, RZ, RZ, R125 ;  /* 0x000000ffff687224 */ /* 0x000fe400078e007d */
        /* <DEDUP_REMOVED lines=24> */
[----:B------:R-:W-:Y:S01]  /*6220*/  IMAD.MOV.U32 R77, RZ, RZ, R130 ;  /* 0x000000ffff4d7224 */ /* 0x000fe200078e0082 */
[----:B------:R-:W-:Y:S01]  /*6230*/  LDSM.16.MT88.4 R40, [R205+0x1b800] ;  /* 0x01b80000cd28783b */ /* 0x000fe20000004200 */
[----:B------:R-:W-:Y:S01]  /*6240*/  MOV R74, R156 ;  /* 0x0000009c004a7202 */ /* 0x000fe20000000f00 */
[----:B------:R-:W-:-:S02]  /*6250*/  IMAD.MOV.U32 R75, RZ, RZ, R157 ;  /* 0x000000ffff4b7224 */ /* 0x000fc400078e009d */
[----:B------:R-:W-:Y:S01]  /*6260*/  IMAD.MOV.U32 R94, RZ, RZ, R164 ;  /* 0x000000ffff5e7224 */ /* 0x000fe200078e00a4 */
[----:B------:R-:W-:Y:S01]  /*6270*/  SHF.R.U32.HI R10, RZ, 0x10, R8 ;  /* 0x00000010ff0a7819 */ /* 0x000fe20000011608 */
[--C-:B------:R-:W-:Y:S01]  /*6280*/  FFMA.FTZ R5, R72, c[0x0][0x23c], -R12.reuse ;  /* 0x00008f0048057a23 */ /* 0x100fe2000001080c */
[----:B------:R-:W-:Y:S01]  /*6290*/  MOV R97, R74 ;  /* 0x0000004a00617202 */ /* 0x000fe20000000f00 */
        /* <DEDUP_REMOVED lines=39> */
[--C-:B------:R-:W-:Y:S01]  /*6510*/  HSET2.LE.AND R7, R10, R72.reuse, PT ;  /* 0x000000480a077233 */ /* 0x100fe20003803000 */
[----:B------:R-:W-:Y:S01]  /*6520*/  MOV R10, R71 ;  /* 0x00000047000a7202 */ /* 0x000fe20000000f00 */
[----:B------:R-:W-:Y:S01]  /*6530*/  IMAD.MOV.U32 R99, RZ, RZ, R76 ;  /* 0x000000ffff637224 */ /* 0x000fe200078e004c */
[----:B------:R-:W-:Y:S01]  /*6540*/  MOV R12, R68 ;  /* 0x00000044000c7202 */ /* 0x000fe20000000f00 */
[----:B------:R-:W-:Y:S01]  /*6550*/  IMAD.MOV.U32 R76, RZ, RZ, R131 ;  /* 0x000000ffff4c7224 */ /* 0x000fe200078e0083 */
[----:B------:R-:W-:Y:S01]  /*6560*/  LDSM.16.MT88.4 R156, [R208+0x19800] ;  /* 0x01980000d09c783b */ /* 0x000fe20000004200 */
[----:B------:R-:W-:Y:S01]  /*6570*/  IMAD.MOV.U32 R11, RZ, RZ, R70 ;  /* 0x000000ffff0b7224 */ /* 0x000fe200078e0046 */
[----:B------:R1:W1:Y:S01]  /*6580*/  MUFU.EX2 R8, R5 ;  /* 0x0000000500087308 */ /* 0x0002620000000800 */
[----:B------:R-:W-:Y:S01]  /*6590*/  IMAD.MOV.U32 R9, RZ, RZ, R69 ;  /* 0x000000ffff097224 */ /* 0x000fe200078e0045 */
[----:B-----5:R-:W-:Y:S01]  /*65a0*/  HSET2.LE.AND R4, R2, R72, PT ;  /* 0x0000004802047233 */ /* 0x020fe20003803000 */
[----:B--2---:R-:W-:Y:S01]  /*65b0*/  F2FP.PACK_AB R2, R35, R133 ;  /* 0x000000852302723e */ /* 0x004fe200000000ff */
[----:B------:R-:W-:Y:S03]  /*65c0*/  LDSM.16.MT88.4 R72, [R205+0x1d800] ;  /* 0x01d80000cd48783b */ /* 0x000fe60000004200 */
[----:B------:R-:W-:Y:S01]  /*65d0*/  LOP3.LUT R128, R0, R2, RZ, 0xc0, !PT ;  /* 0x0000000200807212 */ /* 0x000fe200078ec0ff */
[----:B------:R-:W-:Y:S01]  /*65e0*/  IMAD.MOV.U32 R2, RZ, RZ, R86 ;  /* 0x000000ffff027224 */ /* 0x000fe200078e0056 */
[----:B---3--:R-:W-:-:S02]  /*65f0*/  F2FP.PACK_AB R0, R32, R33 ;  /* 0x000000212000723e */ /* 0x008fc400000000ff */
[----:B-1----:R-:W-:Y:S02]  /*6600*/  F2FP.PACK_AB R5, R14, R15 ;  /* 0x0000000f0e05723e */ /* 0x002fe400000000ff */
        /* <DEDUP_REMOVED lines=18> */
[----:B------:R-:W-:-:S02]  /*6730*/  IMAD.MOV.U32 R250, RZ, RZ, R77 ;  /* 0x000000fffffa7224 */ /* 0x000fc400078e004d */
[----:B------:R-:W-:-:S04]  /*6740*/  IMAD.MOV.U32 R251, RZ, RZ, R76 ;  /* 0x000000fffffb7224 */ /* 0x000fc800078e004c */
[----:B------:R-:W-:Y:S01]  /*6750*/  MOV R238, R106 ;  /* 0x0000006a00ee7202 */ /* 0x000fe20000000f00 */
[----:B------:R-:W-:Y:S01]  /*6760*/  IMAD.MOV.U32 R239, RZ, RZ, R107 ;  /* 0x000000ffffef7224 */ /* 0x000fe200078e006b */
[----:B------:R-:W-:Y:S03]  /*6770*/  HMMA.16816.F32 R160, R128, R164, R160 ;  /* 0x000000a480a0723c */ /* 0x000fe600000018a0 */
[----:B------:R-:W-:Y:S02]  /*6780*/  FADD.FTZ R2, R2, R238 ;  /* 0x000000ee02027221 */ /* 0x000fe40000010000 */
[----:B------:R-:W-:-:S03]  /*6790*/  FADD.FTZ R0, R0, R239 ;  /* 0x000000ef00007221 */ /* 0x000fc60000010000 */
[C---:B--2---:R-:W-:Y:S07]  /*67a0*/  HMMA.16816.F32 R44, R128.reuse, R48, R244 ;  /* 0x00000030802c723c */ /* 0x044fee00000018f4 */
[----:B------:R-:W-:Y:S01]  /*67b0*/  MOV R244, R88 ;  /* 0x0000005800f47202 */ /* 0x000fe20000000f00 */
[----:B------:R-:W-:Y:S01]  /*67c0*/  HMMA.16816.F32 R48, R128, R50, R240 ;  /* 0x000000328030723c */ /* 0x000fe200000018f0 */
[----:B------:R-:W-:Y:S02]  /*67d0*/  IMAD.MOV.U32 R245, RZ, RZ, R89 ;  /* 0x000000fffff57224 */ /* 0x000fe400078e0059 */
[----:B------:R-:W-:-:S02]  /*67e0*/  IMAD.MOV.U32 R246, RZ, RZ, R87 ;  /* 0x000000fffff67224 */ /* 0x000fc400078e0057 */
[----:B------:R-:W-:Y:S02]  /*67f0*/  IMAD.MOV.U32 R247, RZ, RZ, R84 ;  /* 0x000000fffff77224 */ /* 0x000fe400078e0054 */
[----:B------:R-:W-:Y:S01]  /*6800*/  IMAD.MOV.U32 R240, RZ, RZ, R90 ;  /* 0x000000fffff07224 */ /* 0x000fe200078e005a */
[----:B------:R-:W-:Y:S01]  /*6810*/  MOV R241, R91 ;  /* 0x0000005b00f17202 */ /* 0x000fe20000000f00 */
[----:B------:R-:W-:Y:S01]  /*6820*/  IMAD.MOV.U32 R242, RZ, RZ, R104 ;  /* 0x000000fffff27224 */ /* 0x000fe200078e0068 */
[C---:B------:R-:W-:Y:S01]  /*6830*/  HMMA.16816.F32 R164, R128.reuse, R166, R64 ;  /* 0x000000a680a4723c */ /* 0x040fe20000001840 */
[----:B------:R-:W-:Y:S01]  /*6840*/  FADD.FTZ R2, R240, R2 ;  /* 0x00000002f0027221 */ /* 0x000fe20000010000 */
[----:B------:R-:W1:Y:S01]  /*6850*/  LDSM.16.MT88.4 R64, [R207+0x1b800] ;  /* 0x01b80000cf40783b */ /* 0x000e620000004200 */
[----:B------:R-:W-:Y:S02]  /*6860*/  IMAD.MOV.U32 R243, RZ, RZ, R105 ;  /* 0x000000fffff37224 */ /* 0x000fe400078e0069 */
[----:B------:R-:W-:Y:S01]  /*6870*/  FADD.FTZ R0, R241, R0 ;  /* 0x00000000f1007221 */ /* 0x000fe20000010000 */
[----:B------:R-:W2:Y:S01]  /*6880*/  LDSM.16.MT88.4 R88, [R208+0x1d800] ;  /* 0x01d80000d058783b */ /* 0x000ea20000004200 */
[----:B------:R-:W-:Y:S01]  /*6890*/  FADD.FTZ R2, R242, R2 ;  /* 0x00000002f2027221 */ /* 0x000fe20000010000 */
[----:B------:R-:W-:Y:S01]  /*68a0*/  HMMA.16816.F32 R68, R128, R72, R120 ;  /* 0x000000488044723c */ /* 0x000fe20000001878 */
[----:B------:R-:W-:Y:S01]  /*68b0*/  FADD.FTZ R0, R243, R0 ;  /* 0x00000000f3007221 */ /* 0x000fe20000010000 */
[----:B------:R-:W3:Y:S01]  /*68c0*/  LDSM.16.MT88.4 R104, [R205+0x1f800] ;  /* 0x01f80000cd68783b */ /* 0x000ee20000004200 */
[----:B------:R-:W-:-:S02]  /*68d0*/  FADD.FTZ R2, R244, R2 ;  /* 0x00000002f4027221 */ /* 0x000fc40000010000 */
[----:B------:R-:W-:Y:S01]  /*68e0*/  FADD.FTZ R0, R245, R0 ;  /* 0x00000000f5007221 */ /* 0x000fe20000010000 */
[----:B------:R-:W-:Y:S01]  /*68f0*/  LDSM.16.MT88.4 R120, [R208+0x1f800] ;  /* 0x01f80000d078783b */ /* 0x000fe20000004200 */
[----:B------:R-:W-:Y:S01]  /*6900*/  FADD.FTZ R2, R246, R2 ;  /* 0x00000002f6027221 */ /* 0x000fe20000010000 */
[C---:B------:R-:W-:Y:S01]  /*6910*/  HMMA.16816.F32 R76, R128.reuse, R80, R112 ;  /* 0x00000050804c723c */ /* 0x040fe20000001870 */
[----:B------:R-:W-:Y:S01]  /*6920*/  FADD.FTZ R0, R247, R0 ;  /* 0x00000000f7007221 */ /* 0x000fe20000010000 */
[----:B------:R-:W4:Y:S01]  /*6930*/  LDSM.16.MT88.4 R112, [R206+0x1f800] ;  /* 0x01f80000ce70783b */ /* 0x000f220000004200 */
        /* <DEDUP_REMOVED lines=23> */
[----:B--2---:R-:W-:Y:S01]  /*6ab0*/  HMMA.16816.F32 R84, R128, R88, R196 ;  /* 0x000000588054723c */ /* 0x004fe200000018c4 */
[----:B------:R-:W-:-:S03]  /*6ac0*/  FADD.FTZ R241, R8, R0 ;  /* 0x0000000008f17221 */ /* 0x000fc60000010000 */
[----:B------:R1:W-:Y:S04]  /*6ad0*/  STL [R1+0x18], R240 ;  /* 0x000018f001007387 */ /* 0x0003e80000100800 */
[----:B------:R1:W-:Y:S01]  /*6ae0*/  STL [R1+0x1c], R241 ;  /* 0x00001cf101007387 */ /* 0x0003e20000100800 */
        /* <DEDUP_REMOVED lines=25> */
[----:B------:R-:W-:-:S02]  /*6c80*/  UISETP.GT.AND UP0, UPT, UR30, UR19, UPT ;  /* 0x000000131e00728c */ /* 0x000fc4000bf04270 */
[----:B------:R-:W-:Y:S01]  /*6c90*/  UIADD3 UR5, UR33, UR5, URZ ;  /* 0x0000000521057290 */ /* 0x000fe2000fffe03f */
[----:B------:R-:W-:Y:S01]  /*6ca0*/  IMAD.U32 R6, RZ, RZ, UR32 ;  /* 0x00000020ff067e24 */ /* 0x000fe2000f8e00ff */
[----:B------:R-:W-:Y:S01]  /*6cb0*/  UMOV UR28, UR30 ;  /* 0x0000001e001c7c82 */ /* 0x000fe20008000000 */
[----:B------:R-:W-:Y:S02]  /*6cc0*/  IMAD.U32 R7, RZ, RZ, UR33 ;  /* 0x00000021ff077e24 */ /* 0x000fe4000f8e00ff */
[----:B------:R-:W-:Y:S02]  /*6cd0*/  IMAD.MOV.U32 R7, RZ, RZ, 0x40 ;  /* 0x00000040ff077424 */ /* 0x000fe400078e00ff */
[----:B------:R-:W-:Y:S02]  /*6ce0*/  IMAD.U32 R2, RZ, RZ, UR5 ;  /* 0x00000005ff027e24 */ /* 0x000fe4000f8e00ff */
[----:B------:R-:W-:-:S04]  /*6cf0*/  IMAD.WIDE.U32 R8, R7, c[0x0][0x1a0], RZ ;  /* 0x0000680007087a25 */ /* 0x000fc800078e00ff */
[----:B------:R-:W-:Y:S02]  /*6d00*/  IMAD R7, R7, c[0x0][0x1a4], RZ ;  /* 0x0000690007077a24 */ /* 0x000fe400078e02ff */
        /* <DEDUP_REMOVED lines=16> */
[C---:B------:R-:W-:Y:S02]  /*6e10*/  IADD3 R2, R0.reuse, 0x1, RZ ;  /* 0x0000000100027810 */ /* 0x040fe40007ffe0ff */
[----:B------:R1:W-:Y:S01]  /*6e20*/  LDGSTS.E.BYPASS.LTC128B.128 [R231+0x1c000], [R4.64+0x100] ;  /* 0x1c00010004e77fae */ /* 0x0003e2000b901d58 */
[-C--:B------:R-:W-:Y:S02]  /*6e30*/  ISETP.GE.AND P0, PT, R0, R235.reuse, PT ;  /* 0x000000eb0000720c */ /* 0x080fe40003f06270 */
[C---:B------:R-:W-:Y:S01]  /*6e40*/  ISETP.GE.AND P6, PT, R2.reuse, R235, PT ;  /* 0x000000eb0200720c */ /* 0x040fe20003fc6270 */
[----:B------:R1:W-:Y:S01]  /*6e50*/  LDGSTS.E.BYPASS.LTC128B.128 [R231+0x1e000], [R4.64+0x180] ;  /* 0x1e00018004e77fae */ /* 0x0003e2000b901d58 */
[C---:B------:R-:W-:Y:S02]  /*6e60*/  ISETP.GE.AND P2, PT, R2.reuse, R234, PT ;  /* 0x000000ea0200720c */ /* 0x040fe40003f46270 */
[C---:B------:R-:W-:Y:S01]  /*6e70*/  ISETP.LT.OR P6, PT, R2.reuse, R233, P6 ;  /* 0x000000e90200720c */ /* 0x040fe200037c1670 */
[----:B------:R1:W-:Y:S01]  /*6e80*/  LDGSTS.E.BYPASS.LTC128B.128 [R231+0x19000], [R6.64] ;  /* 0x1900000006e77fae */ /* 0x0003e2000b901d58 */
[----:B------:R-:W-:-:S02]  /*6e90*/  ISETP.LT.OR P2, PT, R2, R232, P2 ;  /* 0x000000e80200720c */ /* 0x000fc40001741670 */
[C---:B------:R-:W-:Y:S01]  /*6ea0*/  ISETP.LT.OR P0, PT, R0.reuse, R233, P0 ;  /* 0x000000e90000720c */ /* 0x040fe20000701670 */
[----:B------:R1:W-:Y:S01]  /*6eb0*/  LDGSTS.E.BYPASS.LTC128B.128 [R231+0x1b000], [R6.64+0x80] ;  /* 0x1b00008006e77fae */ /* 0x0003e2000b901d58 */
[C---:B------:R-:W-:Y:S02]  /*6ec0*/  IADD3 R2, R0.reuse, 0x9, RZ ;  /* 0x0000000900027810 */ /* 0x040fe40007ffe0ff */
[----:B------:R-:W-:Y:S01]  /*6ed0*/  ISETP.GE.AND P3, PT, R0, R234, PT ;  /* 0x000000ea0000720c */ /* 0x000fe20003f66270 */
[----:B------:R1:W-:Y:S01]  /*6ee0*/  LDGSTS.E.BYPASS.LTC128B.128 [R231+0x1d000], [R6.64+0x100] ;  /* 0x1d00010006e77fae */ /* 0x0003e2000b901d58 */
[----:B------:R-:W-:Y:S02]  /*6ef0*/  ISETP.GE.AND P5, PT, R2, R235, PT ;  /* 0x000000eb0200720c */ /* 0x000fe40003fa6270 */
[----:B------:R-:W-:Y:S01]  /*6f00*/  ISETP.LT.OR P3, PT, R0, R232, P3 ;  /* 0x000000e80000720c */ /* 0x000fe20001f61670 */
[----:B------:R1:W-:Y:S01]  /*6f10*/  LDGSTS.E.BYPASS.LTC128B.128 [R231+0x1f000], [R6.64+0x180] ;  /* 0x1f00018006e77fae */ /* 0x0003e2000b901d58 */
[----:B------:R-:W-:-:S03]  /*6f20*/  ISETP.LT.OR P5, PT, R2, R233, P5 ;  /* 0x000000e90200720c */ /* 0x000fc60002fa1670 */
[----:B------:R-:W-:Y:S04]  /*6f30*/  LDSM.16.M88.4 R16, [R204+0x10000] ;  /* 0x01000000cc10783b */ /* 0x000fe80000000200 */
[----:B------:R-:W-:Y:S04]  /*6f40*/  LDSM.16.M88.4 R28, [R204+0x11000] ;  /* 0x01100000cc1c783b */ /* 0x000fe80000000200 */
[----:B------:R-:W-:Y:S04]  /*6f50*/  LDSM.16.M88.4 R12, [R204+0x10800] ;  /* 0x01080000cc0c783b */ /* 0x000fe80000000200 */
[----:B------:R-:W-:Y:S04]  /*6f60*/  LDSM.16.M88.4 R8, [R212] ;  /* 0x00000000d408783b */ /* 0x000fe80000000200 */
[----:B------:R-:W-:Y:S04]  /*6f70*/  LDSM.16.M88.4 R172, [R215] ;  /* 0x00000000d7ac783b */ /* 0x000fe80000000200 */
[----:B------:R-:W-:Y:S04]  /*6f80*/  LDSM.16.M88.4 R176, [R204+0x11800] ;  /* 0x01180000ccb0783b */ /* 0x000fe80000000200 */
[----:B-1----:R-:W1:Y:S04]  /*6f90*/  LDSM.16.M88.4 R4, [R211] ;  /* 0x00000000d304783b */ /* 0x002e680000000200 */
[----:B------:R-:W2:Y:S04]  /*6fa0*/  LDSM.16.M88.4 R184, [R229] ;  /* 0x00000000e5b8783b */ /* 0x000ea80000000200 */
[----:B------:R-:W3:Y:S04]  /*6fb0*/  LDSM.16.M88.4 R180, [R230] ;  /* 0x00000000e6b4783b */ /* 0x000ee80000000200 */
[----:B------:R-:W0:Y:S01]  /*6fc0*/  LDGDEPBAR ;  /* 0x00000000000079af */ /* 0x000e220000000000 */
[C---:B-1----:R-:W-:Y:S08]  /*6fd0*/  HMMA.16816.F32 R168, R4.reuse, R16, RZ ;  /* 0x0000001004a8723c */ /* 0x042ff000000018ff */
[C---:B------:R-:W-:Y:S08]  /*6fe0*/  HMMA.16816.F32 R32, R4.reuse, R18, RZ ;  /* 0x000000120420723c */ /* 0x040ff000000018ff */
[C---:B------:R-:W-:Y:S08]  /*6ff0*/  HMMA.16816.F32 R16, R4.reuse, R28, RZ ;  /* 0x0000001c0410723c */ /* 0x040ff000000018ff */
[C---:B------:R-:W-:Y:S08]  /*7000*/  HMMA.16816.F32 R24, R4.reuse, R12, RZ ;  /* 0x0000000c0418723c */ /* 0x040ff000000018ff */
[C---:B------:R-:W-:Y:S08]  /*7010*/  HMMA.16816.F32 R20, R4.reuse, R14, RZ ;  /* 0x0000000e0414723c */ /* 0x040ff000000018ff */
[----:B------:R-:W-:Y:S01]  /*7020*/  HMMA.16816.F32 R12, R4, R30, RZ ;  /* 0x0000001e040c723c */ /* 0x000fe200000018ff */
[----:B------:R-:W1:Y:S07]  /*7030*/  LDSM.16.M88.4 R28, [R228] ;  /* 0x00000000e41c783b */ /* 0x000e6e0000000200 */
[C---:B------:R-:W-:Y:S08]  /*7040*/  HMMA.16816.F32 R236, R8.reuse, R172, R168 ;  /* 0x000000ac08ec723c */ /* 0x040ff000000018a8 */
[----:B------:R-:W-:Y:S08]  /*7050*/  HMMA.16816.F32 R192, R8, R174, R32 ;  /* 0x000000ae08c0723c */ /* 0x000ff00000001820 */
[C---:B------:R-:W-:Y:S08]  /*7060*/  HMMA.16816.F32 R200, R4.reuse, R176, RZ ;  /* 0x000000b004c8723c */ /* 0x040ff000000018ff */
[----:B------:R-:W-:Y:S01]  /*7070*/  HMMA.16816.F32 R196, R4, R178, RZ ;  /* 0x000000b204c4723c */ /* 0x000fe200000018ff */
[----:B------:R-:W-:Y:S07]  /*7080*/  LDSM.16.M88.4 R4, [R214] ;  /* 0x00000000d604783b */ /* 0x000fee0000000200 */
[C---:B--2---:R-:W-:Y:S01]  /*7090*/  HMMA.16816.F32 R172, R8.reuse, R184, R16 ;  /* 0x000000b808ac723c */ /* 0x044fe20000001810 */
[----:B------:R-:W2:Y:S07]  /*70a0*/  LDSM.16.M88.4 R16, [R210+0x10000] ;  /* 0x01000000d210783b */ /* 0x000eae0000000200 */
[C---:B---3--:R-:W-:Y:S01]  /*70b0*/  HMMA.16816.F32 R188, R8.reuse, R180, R24 ;  /* 0x000000b408bc723c */ /* 0x048fe20000001818 */
[----:B------:R-:W3:Y:S07]  /*70c0*/  LDSM.16.M88.4 R24, [R210+0x11000] ;  /* 0x01100000d218783b */ /* 0x000eee0000000200 */
[C---:B------:R-:W-:Y:S01]  /*70d0*/  HMMA.16816.F32 R176, R8.reuse, R182, R20 ;  /* 0x000000b608b0723c */ /* 0x040fe20000001814 */
[----:B------:R-:W-:Y:S07]  /*70e0*/  LDSM.16.M88.4 R180, [R210+0x11800] ;  /* 0x01180000d2b4783b */ /* 0x000fee0000000200 */
[C---:B------:R-:W-:Y:S01]  /*70f0*/  HMMA.16816.F32 R20, R8.reuse, R186, R12 ;  /* 0x000000ba0814723c */ /* 0x040fe2000000180c */
[----:B------:R-:W4:Y:S07]  /*7100*/  LDSM.16.M88.4 R12, [R210+0x10800] ;  /* 0x01080000d20c783b */ /* 0x000f2e0000000200 */
[C---:B-1----:R-:W-:Y:S08]  /*7110*/  HMMA.16816.F32 R200, R8.reuse, R28, R200 ;  /* 0x0000001c08c8723c */ /* 0x042ff000000018c8 */
[----:B------:R-:W-:Y:S01]  /*7120*/  HMMA.16816.F32 R168, R8, R30, R196 ;  /* 0x0000001e08a8723c */ /* 0x000fe200000018c4 */
[----:B------:R-:W-:Y:S07]  /*7130*/  LDSM.16.M88.4 R8, [R213] ;  /* 0x00000000d508783b */ /* 0x000fee0000000200 */
[C---:B--2---:R-:W-:Y:S08]  /*7140*/  HMMA.16816.F32 R32, R4.reuse, R16, R236 ;  /* 0x000000100420723c */ /* 0x044ff000000018ec */
        /* <DEDUP_REMOVED lines=165> */
[----:B------:R-:W-:Y:S01]  /*7ba0*/  HMMA.16816.F32 R12, R4, R28, R12 ;  /* 0x0000001c040c723c */ /* 0x000fe2000000180c */
[----:B------:R-:W3:Y:S01]  /*7bb0*/  LDSM.16.M88.4 R28, [R209+0x7800] ;  /* 0x00780000d11c783b */ /* 0x000ee20000000200 */
[----:B------:R-:W-:-:S06]  /*7bc0*/  DEPBAR.LE SB0, 0x0 ;  /* 0x000080000000791a */ /* 0x000fcc0000000000 */
[C---:B------:R-:W-:Y:S08]  /*7bd0*/  HMMA.16816.F32 R180, R8.reuse, R24, R172 ;  /* 0x0000001808b4723c */ /* 0x040ff000000018ac */
[----:B------:R-:W-:Y:S07]  /*7be0*/  HMMA.16816.F32 R172, R8, R26, R32 ;  /* 0x0000001a08ac723c */ /* 0x000fee0000001820 */
[----:B------:R-:W-:Y:S01]  /*7bf0*/  IADD3 R8, R0, 0x8, RZ ;  /* 0x0000000800087810 */ /* 0x000fe20007ffe0ff */
[----:B-1----:R-:W-:Y:S01]  /*7c00*/  HMMA.16816.F32 R24, R4, R20, R176 ;  /* 0x000000140418723c */ /* 0x002fe200000018b0 */
[----:B------:R-:W-:-:S02]  /*7c10*/  FSEL R9, R12, -INF , !P0 ;  /* 0xff8000000c097808 */ /* 0x000fc40004000000 */
[C---:B------:R-:W-:Y:S02]  /*7c20*/  ISETP.GE.AND P1, PT, R8.reuse, R235, PT ;  /* 0x000000eb0800720c */ /* 0x040fe40003f26270 */
[-C--:B------:R-:W-:Y:S02]  /*7c30*/  ISETP.GE.AND P4, PT, R8, R234.reuse, PT ;  /* 0x000000ea0800720c */ /* 0x080fe40003f86270 */
[----:B------:R-:W-:Y:S01]  /*7c40*/  ISETP.GE.AND P0, PT, R2, R234, PT ;  /* 0x000000ea0200720c */ /* 0x000fe20003f06270 */
[----:B------:R-:W-:Y:S01]  /*7c50*/  HMMA.16816.F32 R20, R4, R22, R188 ;  /* 0x000000160414723c */ /* 0x000fe200000018bc */
[----:B------:R-:W-:Y:S01]  /*7c60*/  BAR.SYNC.DEFER_BLOCKING 0x0 ;  /* 0x0000000000007b1d */ /* 0x000fe20000010000 */
[C---:B------:R-:W-:Y:S02]  /*7c70*/  ISETP.LT.OR P1, PT, R8.reuse, R233, P1 ;  /* 0x000000e90800720c */ /* 0x040fe40000f21670 */
[----:B------:R-:W-:Y:S02]  /*7c80*/  ISETP.LT.OR P4, PT, R8, R232, P4 ;  /* 0x000000e80800720c */ /* 0x000fe40002781670 */
[----:B------:R-:W-:-:S02]  /*7c90*/  IADD3 R8, R0, 0x10, RZ ;  /* 0x0000001000087810 */ /* 0x000fc40007ffe0ff */
[----:B------:R-:W-:Y:S02]  /*7ca0*/  ISETP.LT.OR P0, PT, R2, R232, P0 ;  /* 0x000000e80200720c */ /* 0x000fe40000701670 */
[----:B------:R-:W-:Y:S02]  /*7cb0*/  IADD3 R2, R0, 0x11, RZ ;  /* 0x0000001100027810 */ /* 0x000fe40007ffe0ff */
[----:B------:R-:W-:Y:S02]  /*7cc0*/  FSEL R10, R14, -INF , !P3 ;  /* 0xff8000000e0a7808 */ /* 0x000fe40005800000 */
[----:B------:R-:W-:Y:S02]  /*7cd0*/  FSEL R32, R15, -INF , !P2 ;  /* 0xff8000000f207808 */ /* 0x000fe40005000000 */
[C---:B------:R-:W-:Y:S02]  /*7ce0*/  ISETP.GE.AND P3, PT, R8.reuse, R235, PT ;  /* 0x000000eb0800720c */ /* 0x040fe40003f66270 */
[----:B------:R-:W-:-:S02]  /*7cf0*/  ISETP.GE.AND P2, PT, R8, R234, PT ;  /* 0x000000ea0800720c */ /* 0x000fc40003f46270 */
[----:B------:R-:W-:Y:S02]  /*7d00*/  FSEL R13, R13, -INF , !P6 ;  /* 0xff8000000d0d7808 */ /* 0x000fe40007000000 */
[----:B------:R-:W-:Y:S02]  /*7d10*/  FSEL R12, R16, -INF , !P1 ;  /* 0xff800000100c7808 */ /* 0x000fe40004800000 */
[C---:B------:R-:W-:Y:S02]  /*7d20*/  ISETP.GE.AND P6, PT, R2.reuse, R235, PT ;  /* 0x000000eb0200720c */ /* 0x040fe40003fc6270 */
        /* <DEDUP_REMOVED lines=8> */
[----:B------:R-:W-:-:S02]  /*7db0*/  FSEL R14, R19, -INF , !P0 ;  /* 0xff800000130e7808 */ /* 0x000fc40004000000 */
[----:B------:R-:W-:Y:S01]  /*7dc0*/  IADD3 R2, R0, 0x19, RZ ;  /* 0x0000001900027810 */ /* 0x000fe20007ffe0ff */
[----:B--2---:R-:W-:Y:S01]  /*7dd0*/  HMMA.16816.F32 R16, R4, R168, R192 ;  /* 0x000000a80410723c */ /* 0x004fe200000018c0 */
[CC--:B------:R-:W-:Y:S02]  /*7de0*/  ISETP.GE.AND P0, PT, R8.reuse, R235.reuse, PT ;  /* 0x000000eb0800720c */ /* 0x0c0fe40003f06270 */
[-C--:B------:R-:W-:Y:S02]  /*7df0*/  ISETP.GE.AND P4, PT, R8, R234.reuse, PT ;  /* 0x000000ea0800720c */ /* 0x080fe40003f86270 */
[----:B------:R-:W-:Y:S02]  /*7e00*/  FSEL R35, R24, -INF , !P3 ;  /* 0xff80000018237808 */ /* 0x000fe40005800000 */
        /* <DEDUP_REMOVED lines=8> */
[----:B------:R-:W-:Y:S02]  /*7e90*/  FSEL R33, R25, -INF , !P6 ;  /* 0xff80000019217808 */ /* 0x000fe40007000000 */
[----:B------:R-:W-:Y:S02]  /*7ea0*/  FSEL R169, R27, -INF , !P1 ;  /* 0xff8000001ba97808 */ /* 0x000fe40004800000 */
[----:B------:R-:W-:Y:S01]  /*7eb0*/  HMMA.16816.F32 R24, R4, R170, R184 ;  /* 0x000000aa0418723c */ /* 0x000fe200000018b8 */
[C---:B------:R-:W-:Y:S02]  /*7ec0*/  ISETP.GE.AND P2, PT, R8.reuse, R235, PT ;  /* 0x000000eb0800720c */ /* 0x040fe40003f46270 */
[----:B------:R-:W-:Y:S02]  /*7ed0*/  ISETP.GE.AND P1, PT, R8, R234, PT ;  /* 0x000000ea0800720c */ /* 0x000fe40003f26270 */
[----:B------:R-:W-:Y:S02]  /*7ee0*/  FSEL R133, R20, -INF , !P0 ;  /* 0xff80000014857808 */ /* 0x000fe40004000000 */
[----:B------:R-:W-:-:S02]  /*7ef0*/  FSEL R134, R22, -INF , !P4 ;  /* 0xff80000016867808 */ /* 0x000fc40006000000 */
[----:B------:R-:W-:Y:S02]  /*7f00*/  FSEL R34, R21, -INF , !P5 ;  /* 0xff80000015227808 */ /* 0x000fe40006800000 */
[----:B------:R-:W-:Y:S02]  /*7f10*/  FSEL R135, R23, -INF , !P3 ;  /* 0xff80000017877808 */ /* 0x000fe40005800000 */
[----:B------:R-:W-:Y:S01]  /*7f20*/  IADD3 R2, R0, 0x21, RZ ;  /* 0x0000002100027810 */ /* 0x000fe20007ffe0ff */
[----:B---3--:R-:W-:Y:S01]  /*7f30*/  HMMA.16816.F32 R20, R4, R28, R180 ;  /* 0x0000001c0414723c */ /* 0x008fe200000018b4 */
[C---:B------:R-:W-:Y:S02]  /*7f40*/  ISETP.LT.OR P2, PT, R8.reuse, R233, P2 ;  /* 0x000000e90800720c */ /* 0x040fe40001741670 */
[----:B------:R-:W-:Y:S02]  /*7f50*/  ISETP.LT.OR P1, PT, R8, R232, P1 ;  /* 0x000000e80800720c */ /* 0x000fe40000f21670 */
[----:B------:R-:W-:-:S02]  /*7f60*/  IADD3 R8, R0, 0x28, RZ ;  /* 0x0000002800087810 */ /* 0x000fc40007ffe0ff */
[CC--:B------:R-:W-:Y:S01]  /*7f70*/  ISETP.GE.AND P6, PT, R2.reuse, R235.reuse, PT ;  /* 0x000000eb0200720c */ /* 0x0c0fe20003fc6270 */
[----:B------:R-:W-:Y:S01]  /*7f80*/  HMMA.16816.F32 R4, R4, R30, R172 ;  /* 0x0000001e0404723c */ /* 0x000fe200000018ac */
[-C--:B------:R-:W-:Y:S02]  /*7f90*/  ISETP.GE.AND P0, PT, R2, R234.reuse, PT ;  /* 0x000000ea0200720c */ /* 0x080fe40003f06270 */
        /* <DEDUP_REMOVED lines=8> */
[----:B------:R-:W-:Y:S02]  /*8020*/  IADD3 R8, R0, 0x30, RZ ;  /* 0x0000003000087810 */ /* 0x000fe40007ffe0ff */
[----:B------:R-:W-:-:S02]  /*8030*/  ISETP.GE.AND P5, PT, R2, R235, PT ;  /* 0x000000eb0200720c */ /* 0x000fc40003fa6270 */
[-C--:B------:R-:W-:Y:S02]  /*8040*/  ISETP.GE.AND P2, PT, R2, R234.reuse, PT ;  /* 0x000000ea0200720c */ /* 0x080fe40003f46270 */
[----:B------:R-:W-:Y:S02]  /*8050*/  FSEL R178, R19, -INF , !P0 ;  /* 0xff80000013b27808 */ /* 0x000fe40004000000 */
[----:B------:R-:W-:Y:S02]  /*8060*/  ISETP.GE.AND P0, PT, R8, R234, PT ;  /* 0x000000ea0800720c */ /* 0x000fe40003f06270 */
[C---:B------:R-:W-:Y:S02]  /*8070*/  ISETP.LT.OR P5, PT, R2.reuse, R233, P5 ;  /* 0x000000e90200720c */ /* 0x040fe40002fa1670 */
[----:B------:R-:W-:Y:S02]  /*8080*/  ISETP.LT.OR P2, PT, R2, R232, P2 ;  /* 0x000000e80200720c */ /* 0x000fe40001741670 */
[----:B------:R-:W-:-:S02]  /*8090*/  IADD3 R2, R0, 0x31, RZ ;  /* 0x0000003100027810 */ /* 0x000fc40007ffe0ff */
[----:B------:R-:W-:Y:S02]  /*80a0*/  ISETP.LT.OR P0, PT, R8, R232, P0 ;  /* 0x000000e80800720c */ /* 0x000fe40000701670 */
[----:B------:R-:W-:Y:S02]  /*80b0*/  FSEL R250, R17, -INF , !P6 ;  /* 0xff80000011fa7808 */ /* 0x000fe40007000000 */
[----:B------:R-:W-:Y:S02]  /*80c0*/  FSEL R251, R24, -INF , !P3 ;  /* 0xff80000018fb7808 */ /* 0x000fe40005800000 */
[----:B------:R-:W-:Y:S02]  /*80d0*/  FSEL R195, R18, -INF , !P1 ;  /* 0xff80000012c37808 */ /* 0x000fe40004800000 */
[C---:B------:R-:W-:Y:S02]  /*80e0*/  ISETP.GE.AND P6, PT, R2.reuse, R235, PT ;  /* 0x000000eb0200720c */ /* 0x040fe40003fc6270 */
[----:B------:R-:W-:-:S02]  /*80f0*/  ISETP.GE.AND P3, PT, R2, R234, PT ;  /* 0x000000ea0200720c */ /* 0x000fc40003f66270 */
[----:B------:R-:W-:Y:S02]  /*8100*/  ISETP.GE.AND P1, PT, R8, R235, PT ;  /* 0x000000eb0800720c */ /* 0x000fe40003f26270 */
[----:B------:R-:W-:Y:S02]  /*8110*/  FSEL R192, R22, -INF , !P0 ;  /* 0xff80000016c07808 */ /* 0x000fe40004000000 */
[----:B------:R-:W-:Y:S02]  /*8120*/  PLOP3.LUT P0, PT, PT, PT, UP0, 0x80, 0x0 ;  /* 0x000000000000781c */ /* 0x000fe40003f0f008 */
[CC--:B------:R-:W-:Y:S02]  /*8130*/  ISETP.LT.OR P6, PT, R2.reuse, R233.reuse, P6 ;  /* 0x000000e90200720c */ /* 0x0c0fe400037c1670 */
[----:B------:R-:W-:Y:S02]  /*8140*/  ISETP.LT.OR P3, PT, R2, R232, P3 ;  /* 0x000000e80200720c */ /* 0x000fe40001f61670 */
[----:B------:R-:W-:-:S02]  /*8150*/  ISETP.LT.OR P1, PT, R8, R233, P1 ;  /* 0x000000e90800720c */ /* 0x000fc40000f21670 */
[C---:B------:R-:W-:Y:S02]  /*8160*/  IADD3 R2, R0.reuse, 0x38, RZ ;  /* 0x0000003800027810 */ /* 0x040fe40007ffe0ff */
[----:B------:R-:W-:Y:S02]  /*8170*/  IADD3 R0, R0, 0x39, RZ ;  /* 0x0000003900007810 */ /* 0x000fe40007ffe0ff */
[----:B------:R-:W-:Y:S02]  /*8180*/  FSEL R183, R26, -INF , !P4 ;  /* 0xff8000001ab77808 */ /* 0x000fe40006000000 */
[----:B------:R-:W-:Y:S02]  /*8190*/  FSEL R193, R25, -INF , !P5 ;  /* 0xff80000019c17808 */ /* 0x000fe40006800000 */
[----:B------:R-:W-:Y:S02]  /*81a0*/  FSEL R179, R27, -INF , !P2 ;  /* 0xff8000001bb37808 */ /* 0x000fe40005000000 */
[----:B------:R-:W-:-:S02]  /*81b0*/  FSEL R180, R20, -INF , !P1 ;  /* 0xff80000014b47808 */ /* 0x000fc40004800000 */
[CC--:B------:R-:W-:Y:S02]  /*81c0*/  ISETP.GE.AND P5, PT, R2.reuse, R235.reuse, PT ;  /* 0x000000eb0200720c */ /* 0x0c0fe40003fa6270 */
[-C--:B------:R-:W-:Y:S02]  /*81d0*/  ISETP.GE.AND P2, PT, R2, R234.reuse, PT ;  /* 0x000000ea0200720c */ /* 0x080fe40003f46270 */
[C---:B------:R-:W-:Y:S02]  /*81e0*/  ISETP.GE.AND P4, PT, R0.reuse, R235, PT ;  /* 0x000000eb0000720c */ /* 0x040fe40003f86270 */
[----:B------:R-:W-:Y:S02]  /*81f0*/  ISETP.GE.AND P1, PT, R0, R234, PT ;  /* 0x000000ea0000720c */ /* 0x000fe40003f26270 */
[C---:B------:R-:W-:Y:S02]  /*8200*/  ISETP.LT.OR P5, PT, R2.reuse, R233, P5 ;  /* 0x000000e90200720c */ /* 0x040fe40002fa1670 */
[----:B------:R-:W-:-:S02]  /*8210*/  ISETP.LT.OR P2, PT, R2, R232, P2 ;  /* 0x000000e80200720c */ /* 0x000fc40001741670 */
[C---:B------:R-:W-:Y:S02]  /*8220*/  ISETP.LT.OR P4, PT, R0.reuse, R233, P4 ;  /* 0x000000e90000720c */ /* 0x040fe40002781670 */
        /* <DEDUP_REMOVED lines=8> */
[----:B------:R-:W2:Y:S04]  /*82b0*/  LDL.64 R246, [R1+0x38] ;  /* 0x0000380001f67983 */ /* 0x000ea80000100a00 */
[----:B------:R-:W3:Y:S01]  /*82c0*/  LDL.64 R248, [R1+0x20] ;  /* 0x0000200001f87983 */ /* 0x000ee20000100a00 */
[----:B------:R-:W-:Y:S02]  /*82d0*/  UIADD3 UR31, UR29, -0x3, URZ ;  /* 0xfffffffd1d1f7890 */ /* 0x000fe4000fffe03f */
[----:B------:R-:W-:-:S02]  /*82e0*/  ULDC.64 UR4, c[0x0][0x198] ;  /* 0x0000660000047ab9 */ /* 0x000fc40000000a00 */
        /* <DEDUP_REMOVED lines=26> */
.L_x_1690:
[----:B------:R-:W2:Y:S04]  /*8490*/  LDL.64 R174, [R1+0x28] ;  /* 0x0000280001ae7983 */ /* 0x000ea80000100a00 */
[----:B------:R-:W3:Y:S04]  /*84a0*/  LDL.LU.64 R190, [R1+0x40] ;  /* 0x0000400001be7983 */ /* 0x000ee80000300a00 */
[----:B-1----:R-:W4:Y:S04]  /*84b0*/  LDL R5, [R1+0x6c] ;  /* 0x00006c0001057983 */ /* 0x002f280000100800 */
[----:B------:R-:W5:Y:S01]  /*84c0*/  LDL R8, [R1+0x50] ;  /* 0x0000500001087983 */ /* 0x000f620000100800 */
[----:B------:R-:W-:-:S04]  /*84d0*/  FMNMX.FTZ R0, R132, R9, !PT ;  /* 0x0000000984007209 */ /* 0x000fc80007810000 */
[----:B------:R-:W-:-:S04]  /*84e0*/  FMNMX.FTZ R0, R13, R0, !PT ;  /* 0x000000000d007209 */ /* 0x000fc80007810000 */
[----:B------:R-:W-:-:S04]  /*84f0*/  FMNMX.FTZ R0, R12, R0, !PT ;  /* 0x000000000c007209 */ /* 0x000fc80007810000 */
        /* <DEDUP_REMOVED lines=22> */
[----:B------:R-:W-:-:S04]  /*8660*/  FMNMX.FTZ R2, R178, R2, !PT ;  /* 0x00000002b2027209 */ /* 0x000fc80007810000 */
[----:B------:R-:W-:Y:S01]  /*8670*/  FMNMX.FTZ R2, R183, R2, !PT ;  /* 0x00000002b7027209 */ /* 0x000fe20007810000 */
[----:B------:R-:W1:Y:S03]  /*8680*/  SHFL.BFLY PT, R4, R0, 0x2, 0x1f ;  /* 0x0c401f0000047f89 */ /* 0x000e6600000e0000 */
[----:B------:R-:W-:-:S04]  /*8690*/  FMNMX.FTZ R2, R179, R2, !PT ;  /* 0x00000002b3027209 */ /* 0x000fc80007810000 */
[----:B------:R-:W-:-:S04]  /*86a0*/  FMNMX.FTZ R2, R192, R2, !PT ;  /* 0x00000002c0027209 */ /* 0x000fc80007810000 */
[----:B------:R-:W-:-:S04]  /*86b0*/  FMNMX.FTZ R2, R25, R2, !PT ;  /* 0x0000000219027209 */ /* 0x000fc80007810000 */
[----:B------:R-:W-:-:S04]  /*86c0*/  FMNMX.FTZ R2, R187, R2, !PT ;  /* 0x00000002bb027209 */ /* 0x000fc80007810000 */
[----:B------:R-:W-:Y:S01]  /*86d0*/  FMNMX.FTZ R2, R181, R2, !PT ;  /* 0x00000002b5027209 */ /* 0x000fe20007810000 */
[----:B------:R-:W-:-:S04]  /*86e0*/  USHF.L.U32 UR4, UR28, 0x1, URZ ;  /* 0x000000011c047899 */ /* 0x000fc8000800063f */
[----:B------:R-:W1:Y:S02]  /*86f0*/  SHFL.BFLY PT, R6, R2, 0x2, 0x1f ;  /* 0x0c401f0002067f89 */ /* 0x000e6400000e0000 */
[----:B-1----:R-:W-:-:S05]  /*8700*/  FMNMX.FTZ R0, R0, R4, !PT ;  /* 0x0000000400007209 */ /* 0x002fca0007810000 */
[----:B------:R-:W1:Y:S01]  /*8710*/  SHFL.BFLY PT, R7, R0, 0x1, 0x1f ;  /* 0x0c201f0000077f89 */ /* 0x000e6200000e0000 */
[----:B------:R-:W-:-:S05]  /*8720*/  FMNMX.FTZ R2, R2, R6, !PT ;  /* 0x0000000602027209 */ /* 0x000fca0007810000 */
[----:B------:R-:W1:Y:S02]  /*8730*/  SHFL.BFLY PT, R6, R2, 0x1, 0x1f ;  /* 0x0c201f0002067f89 */ /* 0x000e6400000e0000 */
[----:B-1----:R-:W-:-:S04]  /*8740*/  FMNMX.FTZ R249, R0, R7, !PT ;  /* 0x0000000700f97209 */ /* 0x002fc80007810000 */
[----:B------:R-:W-:Y:S01]  /*8750*/  FSETP.NEU.FTZ.AND P2, PT, R249, -INF , PT ;  /* 0xff800000f900780b */ /* 0x000fe20003f5d000 */
[----:B------:R-:W1:Y:S01]  /*8760*/  LDC.U8 R23, c[0x0][0x2d8] ;  /* 0x0000b600ff177b82 */ /* 0x000e620000000000 */
[----:B------:R-:W-:-:S04]  /*8770*/  FMNMX.FTZ R248, R2, R6, !PT ;  /* 0x0000000602f87209 */ /* 0x000fc80007810000 */
[----:B------:R-:W-:Y:S02]  /*8780*/  FSETP.NEU.FTZ.AND P1, PT, R248, -INF , PT ;  /* 0xff800000f800780b */ /* 0x000fe40003f3d000 */
[----:B-1----:R-:W-:Y:S01]  /*8790*/  PRMT R172, R23, 0x7054, R23 ;  /* 0x0000705417ac7816 */ /* 0x002fe20000000017 */
[----:B----4-:R-:W-:-:S04]  /*87a0*/  IMAD.WIDE.U32 R4, R5, -0x2daee0ad, RZ ;  /* 0xd2511f5305047825 */ /* 0x010fc800078e00ff */
[----:B------:R-:W-:Y:S01]  /*87b0*/  IMAD.U32 R4, RZ, RZ, UR4 ;  /* 0x00000004ff047e24 */ /* 0x000fe2000f8e00ff */
[----:B------:R-:W-:-:S04]  /*87c0*/  MOV R176, R5 ;  /* 0x0000000500b07202 */ /* 0x000fc80000000f00 */
[----:B------:R-:W-:Y:S01]  /*87d0*/  LOP3.LUT R4, R176, UR27, R4, 0x96, !PT ;  /* 0x0000001bb0047c12 */ /* 0x000fe2000f8e9604 */
[----:B-----5:R-:W-:-:S04]  /*87e0*/  IMAD R30, R8, -0x326172a9, RZ ;  /* 0xcd9e8d57081e7824 */ /* 0x020fc800078e02ff */
[----:B------:R-:W-:-:S05]  /*87f0*/  IMAD.WIDE.U32 R4, R4, -0x326172a9, RZ ;  /* 0xcd9e8d5704047825 */ /* 0x000fca00078e00ff */
[----:B------:R-:W-:Y:S02]  /*8800*/  LOP3.LUT R5, R5, UR16, R30, 0x96, !PT ;  /* 0x0000001005057c12 */ /* 0x000fe4000f8e961e */
[----:B--2---:R-:W-:-:S03]  /*8810*/  LOP3.LUT R4, R175, UR14, R4, 0x96, !PT ;  /* 0x0000000eaf047c12 */ /* 0x004fc6000f8e9604 */
[----:B------:R-:W-:-:S04]  /*8820*/  IMAD.WIDE.U32 R16, R5, -0x2daee0ad, RZ ;  /* 0xd2511f5305107825 */ /* 0x000fc800078e00ff */
[----:B------:R-:W-:Y:S01]  /*8830*/  IMAD.WIDE.U32 R20, R4, -0x2daee0ad, RZ ;  /* 0xd2511f5304147825 */ /* 0x000fe200078e00ff */
[----:B---3--:R-:W-:-:S04]  /*8840*/  LOP3.LUT R4, R17, UR13, R190, 0x96, !PT ;  /* 0x0000000d11047c12 */ /* 0x008fc8000f8e96be */
[----:B------:R-:W-:Y:S01]  /*8850*/  LOP3.LUT R0, R21, UR11, R16, 0x96, !PT ;  /* 0x0000000b15007c12 */ /* 0x000fe2000f8e9610 */
[----:B------:R-:W-:-:S04]  /*8860*/  IMAD.WIDE.U32 R16, R4, -0x326172a9, RZ ;  /* 0xcd9e8d5704107825 */ /* 0x000fc800078e00ff */
[----:B------:R-:W-:Y:S01]  /*8870*/  IMAD.WIDE.U32 R18, R0, -0x326172a9, RZ ;  /* 0xcd9e8d5700127825 */ /* 0x000fe200078e00ff */
[----:B------:R-:W-:-:S04]  /*8880*/  LOP3.LUT R4, R17, UR12, R174, 0x96, !PT ;  /* 0x0000000c11047c12 */ /* 0x000fc8000f8e96ae */
[----:B------:R-:W-:Y:S01]  /*8890*/  LOP3.LUT R0, R19, UR10, R16, 0x96, !PT ;  /* 0x0000000a13007c12 */ /* 0x000fe2000f8e9610 */
[----:B------:R-:W-:-:S04]  /*88a0*/  IMAD.WIDE.U32 R4, R4, -0x2daee0ad, RZ ;  /* 0xd2511f5304047825 */ /* 0x000fc800078e00ff */
[----:B------:R-:W-:-:S04]  /*88b0*/  IMAD.WIDE.U32 R26, R0, -0x2daee0ad, RZ ;  /* 0xd2511f53001a7825 */ /* 0x000fc800078e00ff */
[----:B------:R-:W-:Y:S01]  /*88c0*/  FMUL.FTZ R8, R249, c[0x0][0x23c] ;  /* 0x00008f00f9087a20 */ /* 0x000fe20000410000 */
[----:B------:R-:W-:Y:S02]  /*88d0*/  LOP3.LUT R4, R27, UR7, R4, 0x96, !PT ;  /* 0x000000071b047c12 */ /* 0x000fe4000f8e9604 */
[----:B------:R-:W-:Y:S02]  /*88e0*/  LOP3.LUT R6, R5, UR9, R20, 0x96, !PT ;  /* 0x0000000905067c12 */ /* 0x000fe4000f8e9614 */
[----:B------:R-:W-:Y:S01]  /*88f0*/  FSEL R8, R8, RZ, P2 ;  /* 0x000000ff08087208 */ /* 0x000fe20001000000 */
[----:B------:R-:W-:-:S04]  /*8900*/  IMAD.WIDE.U32 R4, R4, -0x326172a9, RZ ;  /* 0xcd9e8d5704047825 */ /* 0x000fc800078e00ff */
[----:B------:R-:W-:Y:S01]  /*8910*/  IMAD.WIDE.U32 R6, R6, -0x326172a9, RZ ;  /* 0xcd9e8d5706067825 */ /* 0x000fe200078e00ff */
[----:B------:R-:W-:-:S03]  /*8920*/  LOP3.LUT R2, R4, 0xffff, RZ, 0xc0, !PT ;  /* 0x0000ffff04027812 */ /* 0x000fc600078ec0ff */
[----:B------:R-:W-:Y:S01]  /*8930*/  FFMA.FTZ R9, R9, c[0x0][0x23c], -R8 ;  /* 0x00008f0009097a23 */ /* 0x000fe20000010808 */
[----:B------:R-:W-:Y:S02]  /*8940*/  LOP3.LUT R24, R7, UR8, R18, 0x96, !PT ;  /* 0x0000000807187c12 */ /* 0x000fe4000f8e9612 */
[----:B------:R-:W-:Y:S01]  /*8950*/  LOP3.LUT R7, R4, 0xff, RZ, 0xc0, !PT ;  /* 0x000000ff04077812 */ /* 0x000fe200078ec0ff */
[----:B------:R1:W-:Y:S01]  /*8960*/  MUFU.EX2 R177, R9 ;  /* 0x0000000900b17308 */ /* 0x0003e20000000800 */
[----:B------:R-:W-:Y:S01]  /*8970*/  SHF.R.U32.HI R2, RZ, 0x8, R2 ;  /* 0x00000008ff027819 */ /* 0x000fe20000011602 */
[----:B------:R-:W-:Y:S01]  /*8980*/  FFMA.FTZ R12, R12, c[0x0][0x23c], -R8 ;  /* 0x00008f000c0c7a23 */ /* 0x000fe20000010808 */
[----:B------:R-:W-:Y:S01]  /*8990*/  LOP3.LUT R0, R5, UR18, R6, 0x96, !PT ;  /* 0x0000001205007c12 */ /* 0x000fe2000f8e9606 */
[----:B------:R-:W-:Y:S01]  /*89a0*/  FFMA.FTZ R11, R11, c[0x0][0x23c], -R8 ;  /* 0x00008f000b0b7a23 */ /* 0x000fe20000010808 */
[----:B------:R-:W-:Y:S01]  /*89b0*/  PRMT R6, R7, 0x5410, R2 ;  /* 0x0000541007067816 */ /* 0x000fe20000000002 */
[----:B------:R-:W-:Y:S01]  /*89c0*/  FFMA.FTZ R13, R13, c[0x0][0x23c], -R8 ;  /* 0x00008f000d0d7a23 */ /* 0x000fe20000010808 */
[----:B------:R-:W-:Y:S01]  /*89d0*/  LOP3.LUT R2, R0, 0xffff, RZ, 0xc0, !PT ;  /* 0x0000ffff00027812 */ /* 0x000fe200078ec0ff */
[----:B------:R2:W3:Y:S01]  /*89e0*/  MUFU.EX2 R22, R12 ;  /* 0x0000000c00167308 */ /* 0x0004e20000000800 */
[----:B------:R-:W4:Y:S01]  /*89f0*/  LDSM.16.MT88.4 R16, [R206+0x18000] ;  /* 0x01800000ce10783b */ /* 0x000f220000004200 */
[----:B-1----:R-:W-:Y:S01]  /*8a00*/  FMUL.FTZ R9, R248, c[0x0][0x23c] ;  /* 0x00008f00f8097a20 */ /* 0x002fe20000410000 */
[----:B------:R-:W-:-:S04]  /*8a10*/  LOP3.LUT R5, R0, 0xff, RZ, 0xc0, !PT ;  /* 0x000000ff00057812 */ /* 0x000fc800078ec0ff */
[----:B------:R-:W-:Y:S02]  /*8a20*/  FSEL R9, R9, RZ, P1 ;  /* 0x000000ff09097208 */ /* 0x000fe40000800000 */
[----:B------:R-:W-:Y:S01]  /*8a30*/  SHF.R.U32.HI R2, RZ, 0x8, R2 ;  /* 0x00000008ff027819 */ /* 0x000fe20000011602 */
[----:B------:R-:W1:Y:S02]  /*8a40*/  MUFU.EX2 R173, R11 ;  /* 0x0000000b00ad7308 */ /* 0x000e640000000800 */
[--C-:B------:R-:W-:Y:S01]  /*8a50*/  FFMA.FTZ R10, R10, c[0x0][0x23c], -R9.reuse ;  /* 0x00008f000a0a7a23 */ /* 0x100fe20000010809 */
[----:B--2---:R-:W-:Y:S01]  /*8a60*/  SHF.R.U32.HI R12, RZ, 0x10, R4 ;  /* 0x00000010ff0c7819 */ /* 0x004fe20000011604 */
[--C-:B------:R-:W-:Y:S02]  /*8a70*/  FFMA.FTZ R15, R15, c[0x0][0x23c], -R9.reuse ;  /* 0x00008f000f0f7a23 */ /* 0x100fe40000010809 */
[----:B------:R-:W-:Y:S02]  /*8a80*/  FFMA.FTZ R14, R14, c[0x0][0x23c], -R9 ;  /* 0x00008f000e0e7a23 */ /* 0x000fe40000010809 */
[----:B------:R2:W-:Y:S01]  /*8a90*/  MUFU.EX2 R184, R13 ;  /* 0x0000000d00b87308 */ /* 0x0005e20000000800 */
[----:B------:R-:W-:-:S02]  /*8aa0*/  LOP3.LUT R12, R12, 0xff, RZ, 0xc0, !PT ;  /* 0x000000ff0c0c7812 */ /* 0x000fc400078ec0ff */
[----:B------:R-:W-:-:S05]  /*8ab0*/  SHF.R.U32.HI R7, RZ, 0x18, R0 ;  /* 0x00000018ff077819 */ /* 0x000fca0000011600 */
[----:B------:R5:W-:Y:S01]  /*8ac0*/  MUFU.EX2 R170, R10 ;  /* 0x0000000a00aa7308 */ /* 0x000be20000000800 */
[----:B--2---:R-:W-:Y:S02]  /*8ad0*/  PRMT R13, R5, 0x5410, R2 ;  /* 0x00005410050d7816 */ /* 0x004fe40000000002 */
[----:B------:R-:W-:-:S05]  /*8ae0*/  SHF.R.U32.HI R2, RZ, 0x10, R0 ;  /* 0x00000010ff027819 */ /* 0x000fca0000011600 */
[----:B------:R-:W-:Y:S01]  /*8af0*/  MUFU.EX2 R171, R15 ;  /* 0x0000000f00ab7308 */ /* 0x000fe20000000800 */
[----:B------:R-:W-:Y:S02]  /*8b00*/  FSEL R5, R248, RZ, P1 ;  /* 0x000000fff8057208 */ /* 0x000fe40000800000 */
[----:B-----5:R-:W-:Y:S02]  /*8b10*/  SHF.R.U32.HI R10, RZ, 0x18, R4 ;  /* 0x00000018ff0a7819 */ /* 0x020fe40000011604 */
[----:B------:R-:W-:-:S03]  /*8b20*/  FSEL R4, R249, RZ, P2 ;  /* 0x000000fff9047208 */ /* 0x000fc60001000000 */
[----:B------:R-:W2:Y:S01]  /*8b30*/  MUFU.EX2 R31, R14 ;  /* 0x0000000e001f7308 */ /* 0x000ea20000000800 */
[----:B------:R-:W-:Y:S02]  /*8b40*/  LOP3.LUT R2, R2, 0xff, RZ, 0xc0, !PT ;  /* 0x000000ff02027812 */ /* 0x000fe400078ec0ff */
[----:B------:R-:W-:Y:S01]  /*8b50*/  PRMT R12, R12, 0x5410, R10 ;  /* 0x000054100c0c7816 */ /* 0x000fe2000000000a */
[----:B------:R-:W-:Y:S01]  /*8b60*/  FADD.FTZ R10, R132, -R4 ;  /* 0x80000004840a7221 */ /* 0x000fe20000010000 */
[----:B------:R-:W-:Y:S01]  /*8b70*/  PRMT R11, R2, 0x5410, R7 ;  /* 0x00005410020b7816 */ /* 0x000fe20000000007 */
[----:B------:R-:W-:Y:S01]  /*8b80*/  FFMA.FTZ R4, R32, c[0x0][0x23c], -R9 ;  /* 0x00008f0020047a23 */ /* 0x000fe20000010809 */
[----:B---3--:R-:W-:Y:S01]  /*8b90*/  MOV R32, R22 ;  /* 0x0000001600207202 */ /* 0x008fe20000000f00 */
[----:B------:R-:W-:Y:S01]  /*8ba0*/  FADD.FTZ R2, R3, -R5 ;  /* 0x8000000503027221 */ /* 0x000fe20000010000 */
[--C-:B------:R-:W-:Y:S01]  /*8bb0*/  HSET2.LE.AND R6, R6, R172.reuse, PT ;  /* 0x000000ac06067233 */ /* 0x100fe20003803000 */
[----:B------:R3:W5:Y:S01]  /*8bc0*/  MUFU.EX2 R185, R4 ;  /* 0x0000000400b97308 */ /* 0x0007620000000800 */
[----:B-1----:R-:W-:Y:S01]  /*8bd0*/  F2FP.PACK_AB R0, R173, R32 ;  /* 0x00000020ad00723e */ /* 0x002fe200000000ff */
[----:B------:R-:W-:Y:S01]  /*8be0*/  FMUL.FTZ R28, R2, c[0x0][0x23c] ;  /* 0x00008f00021c7a20 */ /* 0x000fe20000410000 */
[----:B------:R-:W-:Y:S01]  /*8bf0*/  MOV R188, R240 ;  /* 0x000000f000bc7202 */ /* 0x000fe20000000f00 */
[----:B------:R-:W-:Y:S01]  /*8c00*/  FMUL.FTZ R10, R10, c[0x0][0x23c] ;  /* 0x00008f000a0a7a20 */ /* 0x000fe20000410000 */
[----:B------:R-:W-:Y:S01]  /*8c10*/  LOP3.LUT R6, R6, R0, RZ, 0xc0, !PT ;  /* 0x0000000006067212 */ /* 0x000fe200078ec0ff */
[----:B------:R-:W-:Y:S01]  /*8c20*/  HSET2.LE.AND R0, R12, R172, PT ;  /* 0x000000ac0c007233 */ /* 0x000fe20003803000 */
[----:B--2---:R-:W-:Y:S01]  /*8c30*/  F2FP.PACK_AB R2, R31, R171 ;  /* 0x000000ab1f02723e */ /* 0x004fe200000000ff */
[----:B------:R-:W1:Y:S01]  /*8c40*/  MUFU.EX2 R29, R10 ;  /* 0x0000000a001d7308 */ /* 0x000e620000000800 */
[----:B------:R-:W-:Y:S02]  /*8c50*/  LDSM.16.MT88.4 R20, [R205+0x18000] ;  /* 0x01800000cd14783b */ /* 0x000fe40000004200 */
[----:B------:R-:W-:-:S05]  /*8c60*/  LOP3.LUT R7, R0, R2, RZ, 0xc0, !PT ;  /* 0x0000000200077212 */ /* 0x000fca00078ec0ff */
[----:B------:R-:W2:Y:S01]  /*8c70*/  MUFU.EX2 R28, R28 ;  /* 0x0000001c001c7308 */ /* 0x000ea20000000800 */
[--C-:B------:R-:W-:Y:S01]  /*8c80*/  HSET2.LE.AND R0, R13, R172.reuse, PT ;  /* 0x000000ac0d007233 */ /* 0x100fe20003803000 */
[----:B------:R-:W-:Y:S01]  /*8c90*/  F2FP.PACK_AB R2, R184, R177 ;  /* 0x000000b1b802723e */ /* 0x000fe200000000ff */
[----:B------:R-:W4:Y:S03]  /*8ca0*/  LDSM.16.MT88.4 R12, [R208+0x18000] ;  /* 0x01800000d00c783b */ /* 0x000f260000004200 */
[----:B---3--:R-:W-:Y:S01]  /*8cb0*/  LOP3.LUT R4, R0, R2, RZ, 0xc0, !PT ;  /* 0x0000000200047212 */ /* 0x008fe200078ec0ff */
[----:B------:R-:W-:Y:S01]  /*8cc0*/  HSET2.LE.AND R0, R11, R172, PT ;  /* 0x000000ac0b007233 */ /* 0x000fe20003803000 */
[----:B-----5:R-:W-:Y:S01]  /*8cd0*/  F2FP.PACK_AB R2, R185, R170 ;  /* 0x000000aab902723e */ /* 0x020fe200000000ff */
[-C--:B-1----:R-:W-:Y:S02]  /*8ce0*/  FMUL.FTZ R144, R144, R29.reuse ;  /* 0x0000001d90907220 */ /* 0x082fe40000410000 */
[-C--:B------:R-:W-:Y:S01]  /*8cf0*/  FMUL.FTZ R145, R145, R29.reuse ;  /* 0x0000001d91917220 */ /* 0x080fe20000410000 */
[----:B------:R-:W-:Y:S01]  /*8d00*/  LOP3.LUT R5, R0, R2, RZ, 0xc0, !PT ;  /* 0x0000000200057212 */ /* 0x000fe200078ec0ff */
[----:B------:R-:W-:-:S02]  /*8d10*/  FMUL.FTZ R148, R148, R29 ;  /* 0x0000001d94947220 */ /* 0x000fc40000410000 */
[----:B------:R-:W-:Y:S02]  /*8d20*/  FMUL.FTZ R149, R149, R29 ;  /* 0x0000001d95957220 */ /* 0x000fe40000410000 */
[-C--:B--2---:R-:W-:Y:S02]  /*8d30*/  FMUL.FTZ R146, R146, R28.reuse ;  /* 0x0000001c92927220 */ /* 0x084fe40000410000 */
[-C--:B------:R-:W-:Y:S02]  /*8d40*/  FMUL.FTZ R147, R147, R28.reuse ;  /* 0x0000001c93937220 */ /* 0x080fe40000410000 */
[-C--:B------:R-:W-:Y:S02]  /*8d50*/  FMUL.FTZ R150, R150, R28.reuse ;  /* 0x0000001c96967220 */ /* 0x080fe40000410000 */
[----:B------:R-:W-:-:S03]  /*8d60*/  FMUL.FTZ R151, R151, R28 ;  /* 0x0000001c97977220 */ /* 0x000fc60000410000 */
[C---:B----4-:R-:W-:Y:S08]  /*8d70*/  HMMA.16816.F32 R144, R4.reuse, R16, R144 ;  /* 0x000000100490723c */ /* 0x050ff00000001890 */
        /* <DEDUP_REMOVED lines=18> */
[----:B------:R-:W-:Y:S01]  /*8ea0*/  HMMA.16816.F32 R152, R4, R12, R152 ;  /* 0x0000000c0498723c */ /* 0x000fe20000001898 */
[----:B------:R-:W-:-:S07]  /*8eb0*/  IMAD.MOV.U32 R172, RZ, RZ, R241 ;  /* 0x000000ffffac7224 */ /* 0x000fce00078e00f1 */
        /* <DEDUP_REMOVED lines=21> */
[C---:B--2---:R-:W-:Y:S07]  /*9010*/  HMMA.16816.F32 R196, R4.reuse, R14, R40 ;  /* 0x0000000e04c4723c */ /* 0x044fee0000001828 */
[----:B------:R-:W-:Y:S01]  /*9020*/  IMAD.MOV.U32 R42, RZ, RZ, R190 ;  /* 0x000000ffff2a7224 */ /* 0x000fe200078e00be */
[----:B------:R-:W-:Y:S01]  /*9030*/  MOV R43, R191 ;  /* 0x000000bf002b7202 */ /* 0x000fe20000000f00 */
[----:B------:R-:W-:Y:S01]  /*9040*/  IMAD.MOV.U32 R41, RZ, RZ, R188 ;  /* 0x000000ffff297224 */ /* 0x000fe200078e00bc */
[C---:B------:R-:W-:Y:S01]  /*9050*/  HMMA.16816.F32 R200, R4.reuse, R12, R36 ;  /* 0x0000000c04c8723c */ /* 0x040fe20000001824 */
[----:B------:R-:W-:Y:S01]  /*9060*/  MOV R40, R178 ;  /* 0x000000b200287202 */ /* 0x000fe20000000f00 */
[----:B------:R-:W2:Y:S06]  /*9070*/  LDSM.16.MT88.4 R12, [R208+0x1a000] ;  /* 0x01a00000d00c783b */ /* 0x000eac0000004200 */
[----:B-1----:R-:W-:Y:S07]  /*9080*/  HMMA.16816.F32 R188, R4, R16, R44 ;  /* 0x0000001004bc723c */ /* 0x002fee000000182c */
[----:B------:R-:W-:Y:S01]  /*9090*/  IMAD.MOV.U32 R47, RZ, RZ, R177 ;  /* 0x000000ffff2f7224 */ /* 0x000fe200078e00b1 */
[----:B------:R-:W-:-:S02]  /*90a0*/  MOV R46, R176 ;  /* 0x000000b0002e7202 */ /* 0x000fc40000000f00 */
[----:B------:R-:W-:Y:S02]  /*90b0*/  MOV R44, R179 ;  /* 0x000000b3002c7202 */ /* 0x000fe40000000f00 */
[----:B------:R-:W-:Y:S01]  /*90c0*/  HMMA.16816.F32 R176, R4, R18, R48 ;  /* 0x0000001204b0723c */ /* 0x000fe20000001830 */
[----:B------:R-:W1:Y:S01]  /*90d0*/  LDSM.16.MT88.4 R16, [R207+0x1a000] ;  /* 0x01a00000cf10783b */ /* 0x000e620000004200 */
        /* <DEDUP_REMOVED lines=15> */
[----:B------:R-:W-:Y:S01]  /*91d0*/  FMUL.FTZ R67, R67, R28 ;  /* 0x0000001c43437220 */ /* 0x000fe20000410000 */
        /* <DEDUP_REMOVED lines=13> */
[----:B------:R-:W-:-:S07]  /*92b0*/  IMAD.MOV.U32 R53, RZ, RZ, R172 ;  /* 0x000000ffff357224 */ /* 0x000fce00078e00ac */
[C---:B------:R-:W-:Y:S01]  /*92c0*/  HMMA.16816.F32 R192, R4.reuse, R14, R56 ;  /* 0x0000000e04c0723c */ /* 0x040fe20000001838 */
[----:B------:R-:W1:Y:S07]  /*92d0*/  LDSM.16.MT88.4 R12, [R205+0x1c000] ;  /* 0x01c00000cd0c783b */ /* 0x000e6e0000004200 */
[----:B------:R-:W-:Y:S01]  /*92e0*/  HMMA.16816.F32 R172, R4, R18, R64 ;  /* 0x0000001204ac723c */ /* 0x000fe20000001840 */
[----:B------:R-:W2:Y:S01]  /*92f0*/  LDSM.16.MT88.4 R16, [R206+0x1c000] ;  /* 0x01c00000ce10783b */ /* 0x000ea20000004200 */
        /* <DEDUP_REMOVED lines=21> */
[----:B------:R-:W-:Y:S02]  /*9450*/  FMUL.FTZ R81, R81, R29 ;  /* 0x0000001d51517220 */ /* 0x000fe40000410000 */
[-C--:B------:R-:W-:Y:S02]  /*9460*/  FMUL.FTZ R82, R82, R28.reuse ;  /* 0x0000001c52527220 */ /* 0x080fe40000410000 */
[----:B------:R-:W-:Y:S01]  /*9470*/  FMUL.FTZ R83, R83, R28 ;  /* 0x0000001c53537220 */ /* 0x000fe20000410000 */
[----:B------:R-:W-:Y:S01]  /*9480*/  HMMA.16816.F32 R136, R4, R20, R136 ;  /* 0x000000140488723c */ /* 0x000fe20000001888 */
[----:B------:R-:W-:Y:S01]  /*9490*/  MOV R63, R185 ;  /* 0x000000b9003f7202 */ /* 0x000fe20000000f00 */
[----:B------:R-:W-:Y:S01]  /*94a0*/  IMAD.MOV.U32 R61, RZ, RZ, R184 ;  /* 0x000000ffff3d7224 */ /* 0x000fe200078e00b8 */
[----:B------:R-:W-:Y:S01]  /*94b0*/  MOV R38, R186 ;  /* 0x000000ba00267202 */ /* 0x000fe20000000f00 */
[----:B------:R-:W-:-:S04]  /*94c0*/  IMAD.MOV.U32 R39, RZ, RZ, R187 ;  /* 0x000000ffff277224 */ /* 0x000fc800078e00bb */
[C---:B------:R-:W-:Y:S08]  /*94d0*/  HMMA.16816.F32 R20, R4.reuse, R22, R140 ;  /* 0x000000160414723c */ /* 0x040ff0000000188c */
[C---:B-1----:R-:W-:Y:S08]  /*94e0*/  HMMA.16816.F32 R184, R4.reuse, R12, R68 ;  /* 0x0000000c04b8723c */ /* 0x042ff00000001844 */
[C---:B------:R-:W-:Y:S01]  /*94f0*/  HMMA.16816.F32 R156, R4.reuse, R14, R72 ;  /* 0x0000000e049c723c */ /* 0x040fe20000001848 */
[----:B------:R-:W1:Y:S07]  /*9500*/  LDSM.16.MT88.4 R12, [R208+0x1c000] ;  /* 0x01c00000d00c783b */ /* 0x000e6e0000004200 */
[C---:B--2---:R-:W-:Y:S08]  /*9510*/  HMMA.16816.F32 R148, R4.reuse, R16, R76 ;  /* 0x000000100494723c */ /* 0x044ff0000000184c */
        /* <DEDUP_REMOVED lines=46> */
[----:B------:R-:W-:Y:S01]  /*9800*/  FFMA.FTZ R0, R35, c[0x0][0x23c], -R8 ;  /* 0x00008f0023007a23 */ /* 0x000fe20000010808 */
[----:B------:R-:W-:Y:S01]  /*9810*/  MOV R52, R3 ;  /* 0x0000000300347202 */ /* 0x000fe20000000f00 */
[----:B------:R-:W-:-:S02]  /*9820*/  IMAD.MOV.U32 R37, RZ, RZ, R31 ;  /* 0x000000ffff257224 */ /* 0x000fc400078e001f */
[-C--:B------:R-:W-:Y:S01]  /*9830*/  FMUL.FTZ R116, R116, R29.reuse ;  /* 0x0000001d74747220 */ /* 0x080fe20000410000 */
[----:B------:R3:W-:Y:S01]  /*9840*/  MUFU.EX2 R31, R0 ;  /* 0x00000000001f7308 */ /* 0x0007e20000000800 */
        /* <DEDUP_REMOVED lines=15> */
[----:B---3--:R-:W-:Y:S02]  /*9940*/  FFMA.FTZ R0, R33, c[0x0][0x23c], -R8 ;  /* 0x00008f0021007a23 */ /* 0x008fe40000010808 */
[----:B------:R-:W-:Y:S01]  /*9950*/  IMAD.WIDE.U32 R2, R24, -0x2daee0ad, RZ ;  /* 0xd2511f5318027825 */ /* 0x000fe200078e00ff */
[----:B------:R-:W-:-:S02]  /*9960*/  MOV R36, R170 ;  /* 0x000000aa00247202 */ /* 0x000fc40000000f00 */
[----:B------:R-:W-:Y:S01]  /*9970*/  MOV R66, R10 ;  /* 0x0000000a00427202 */ /* 0x000fe20000000f00 */
[----:B------:R3:W-:Y:S01]  /*9980*/  MUFU.EX2 R170, R0 ;  /* 0x0000000000aa7308 */ /* 0x0007e20000000800 */
[----:B------:R-:W-:Y:S01]  /*9990*/  LOP3.LUT R10, R2, 0xffff, RZ, 0xc0, !PT ;  /* 0x0000ffff020a7812 */ /* 0x000fe200078ec0ff */
[----:B-1----:R-:W-:Y:S01]  /*99a0*/  HMMA.16816.F32 R116, R4, R12, R116 ;  /* 0x0000000c0474723c */ /* 0x002fe20000001874 */
[----:B------:R-:W-:Y:S01]  /*99b0*/  IMAD.MOV.U32 R67, RZ, RZ, R11 ;  /* 0x000000ffff437224 */ /* 0x000fe200078e000b */
[----:B------:R-:W-:-:S05]  /*99c0*/  SHF.R.U32.HI R11, RZ, 0x18, R2 ;  /* 0x00000018ff0b7819 */ /* 0x000fca0000011602 */
[----:B------:R-:W-:Y:S01]  /*99d0*/  SHF.R.U32.HI R12, RZ, 0x10, R2 ;  /* 0x00000010ff0c7819 */ /* 0x000fe20000011602 */
[----:B------:R-:W-:Y:S01]  /*99e0*/  HMMA.16816.F32 R120, R4, R14, R120 ;  /* 0x0000000e0478723c */ /* 0x000fe20000001878 */
[----:B------:R-:W-:Y:S01]  /*99f0*/  LOP3.LUT R13, R2, 0xff, RZ, 0xc0, !PT ;  /* 0x000000ff020d7812 */ /* 0x000fe200078ec0ff */
[----:B------:R-:W-:Y:S01]  /*9a00*/  FFMA.FTZ R2, R34, c[0x0][0x23c], -R8 ;  /* 0x00008f0022027a23 */ /* 0x000fe20000010808 */
[----:B---3--:R-:W-:Y:S01]  /*9a10*/  LOP3.LUT R0, R3, UR17, R26, 0x96, !PT ;  /* 0x0000001103007c12 */ /* 0x008fe2000f8e961a */
[----:B------:R-:W-:-:S04]  /*9a20*/  FFMA.FTZ R3, R133, c[0x0][0x23c], -R8 ;  /* 0x00008f0085037a23 */ /* 0x000fc80000010808 */
[C---:B--2---:R-:W-:Y:S01]  /*9a30*/  HMMA.16816.F32 R124, R4.reuse, R16, R124 ;  /* 0x00000010047c723c */ /* 0x044fe2000000187c */
[----:B------:R1:W-:Y:S07]  /*9a40*/  MUFU.EX2 R81, R3 ;  /* 0x0000000300517308 */ /* 0x0003ee0000000800 */
[----:B------:R-:W-:Y:S01]  /*9a50*/  HMMA.16816.F32 R128, R4, R18, R128 ;  /* 0x000000120480723c */ /* 0x000fe20000001880 */
[----:B------:R-:W-:-:S06]  /*9a60*/  SHF.R.U32.HI R10, RZ, 0x8, R10 ;  /* 0x00000008ff0a7819 */ /* 0x000fcc000001160a */
[----:B------:R-:W-:Y:S01]  /*9a70*/  FFMA.FTZ R4, R135, c[0x0][0x23c], -R9 ;  /* 0x00008f0087047a23 */ /* 0x000fe20000010809 */
[----:B------:R2:W-:Y:S01]  /*9a80*/  MUFU.EX2 R87, R2 ;  /* 0x0000000200577308 */ /* 0x0005e20000000800 */
[----:B-1----:R-:W-:-:S07]  /*9a90*/  LOP3.LUT R3, R12, 0xff, RZ, 0xc0, !PT ;  /* 0x000000ff0c037812 */ /* 0x002fce00078ec0ff */
[----:B------:R-:W1:Y:S01]  /*9aa0*/  MUFU.EX2 R60, R4 ;  /* 0x00000004003c7308 */ /* 0x000e620000000800 */
[----:B------:R-:W-:Y:S01]  /*9ab0*/  PRMT R16, R3, 0x5410, R11 ;  /* 0x0000541003107816 */ /* 0x000fe2000000000b */
[----:B------:R-:W-:Y:S01]  /*9ac0*/  FFMA.FTZ R3, R168, c[0x0][0x23c], -R9 ;  /* 0x00008f00a8037a23 */ /* 0x000fe20000010809 */
[----:B------:R-:W-:Y:S02]  /*9ad0*/  PRMT R17, R13, 0x5410, R10 ;  /* 0x000054100d117816 */ /* 0x000fe4000000000a */
[----:B--2---:R-:W-:-:S03]  /*9ae0*/  LOP3.LUT R2, R0, 0xffff, RZ, 0xc0, !PT ;  /* 0x0000ffff00027812 */ /* 0x004fc600078ec0ff */
[----:B------:R2:W-:Y:S01]  /*9af0*/  MUFU.EX2 R86, R3 ;  /* 0x0000000300567308 */ /* 0x0005e20000000800 */
[----:B------:R-:W-:Y:S01]  /*9b00*/  FFMA.FTZ R11, R134, c[0x0][0x23c], -R9 ;  /* 0x00008f00860b7a23 */ /* 0x000fe20000010809 */
[----:B------:R-:W3:Y:S01]  /*9b10*/  LDSM.16.MT88.4 R12, [R205+0x18800] ;  /* 0x01880000cd0c783b */ /* 0x000ee20000004200 */
[----:B------:R-:W-:Y:S02]  /*9b20*/  SHF.R.U32.HI R10, RZ, 0x8, R2 ;  /* 0x00000008ff0a7819 */ /* 0x000fe40000011602 */
[----:B------:R-:W-:-:S04]  /*9b30*/  LOP3.LUT R2, R0, 0xff, RZ, 0xc0, !PT ;  /* 0x000000ff00027812 */ /* 0x000fc800078ec0ff */
[----:B------:R-:W-:Y:S02]  /*9b40*/  PRMT R10, R2, 0x5410, R10 ;  /* 0x00005410020a7816 */ /* 0x000fe4000000000a */
[--C-:B------:R-:W-:Y:S02]  /*9b50*/  SHF.R.U32.HI R2, RZ, 0x18, R0.reuse ;  /* 0x00000018ff027819 */ /* 0x100fe40000011600 */
[----:B--2---:R-:W-:-:S04]  /*9b60*/  SHF.R.U32.HI R3, RZ, 0x10, R0 ;  /* 0x00000010ff037819 */ /* 0x004fc80000011600 */
[----:B------:R-:W-:Y:S01]  /*9b70*/  LOP3.LUT R0, R3, 0xff, RZ, 0xc0, !PT ;  /* 0x000000ff03007812 */ /* 0x000fe200078ec0ff */
[----:B------:R-:W-:Y:S01]  /*9b80*/  FFMA.FTZ R3, R169, c[0x0][0x23c], -R9 ;  /* 0x00008f00a9037a23 */ /* 0x000fe20000010809 */
[----:B-1----:R-:W-:Y:S02]  /*9b90*/  MOV R169, R60 ;  /* 0x0000003c00a97202 */ /* 0x002fe40000000f00 */
[----:B------:R-:W1:Y:S01]  /*9ba0*/  LDC.U8 R60, c[0x0][0x2d8] ;  /* 0x0000b600ff3c7b82 */ /* 0x000e620000000000 */
[----:B------:R-:W2:Y:S01]  /*9bb0*/  MUFU.EX2 R80, R11 ;  /* 0x0000000b00507308 */ /* 0x000ea20000000800 */
[----:B------:R-:W-:Y:S02]  /*9bc0*/  PRMT R5, R0, 0x5410, R2 ;  /* 0x0000541000057816 */ /* 0x000fe40000000002 */
[----:B------:R-:W-:-:S05]  /*9bd0*/  F2FP.PACK_AB R2, R87, R81 ;  /* 0x000000515702723e */ /* 0x000fca00000000ff */
[----:B------:R-:W4:Y:S01]  /*9be0*/  MUFU.EX2 R3, R3 ;  /* 0x0000000300037308 */ /* 0x000f220000000800 */
[----:B-1----:R-:W-:-:S05]  /*9bf0*/  PRMT R60, R60, 0x7054, R60 ;  /* 0x000070543c3c7816 */ /* 0x002fca000000003c */
[----:B------:R-:W-:-:S05]  /*9c00*/  HSET2.LE.AND R0, R17, R60, PT ;  /* 0x0000003c11007233 */ /* 0x000fca0003803000 */
[----:B------:R-:W-:Y:S01]  /*9c10*/  LOP3.LUT R6, R0, R2, RZ, 0xc0, !PT ;  /* 0x0000000200067212 */ /* 0x000fe200078ec0ff */
[--C-:B------:R-:W-:Y:S01]  /*9c20*/  HSET2.LE.AND R0, R16, R60.reuse, PT ;  /* 0x0000003c10007233 */ /* 0x100fe20003803000 */
[----:B--2---:R-:W-:Y:S01]  /*9c30*/  F2FP.PACK_AB R2, R169, R80 ;  /* 0x00000050a902723e */ /* 0x004fe200000000ff */
[----:B------:R-:W-:Y:S01]  /*9c40*/  IMAD.MOV.U32 R71, RZ, RZ, R61 ;  /* 0x000000ffff477224 */ /* 0x000fe200078e003d */
[----:B------:R-:W-:Y:S01]  /*9c50*/  MOV R73, R54 ;  /* 0x0000003600497202 */ /* 0x000fe20000000f00 */
[----:B------:R-:W-:Y:S01]  /*9c60*/  IMAD.MOV.U32 R72, RZ, RZ, R53 ;  /* 0x000000ffff487224 */ /* 0x000fe200078e0035 */
[----:B------:R-:W-:Y:S01]  /*9c70*/  LOP3.LUT R7, R0, R2, RZ, 0xc0, !PT ;  /* 0x0000000200077212 */ /* 0x000fe200078ec0ff */
[--C-:B------:R-:W-:Y:S01]  /*9c80*/  HSET2.LE.AND R0, R10, R60.reuse, PT ;  /* 0x0000003c0a007233 */ /* 0x100fe20003803000 */
[----:B------:R-:W-:Y:S01]  /*9c90*/  F2FP.PACK_AB R2, R170, R31 ;  /* 0x0000001faa02723e */ /* 0x000fe200000000ff */
[----:B------:R-:W-:Y:S01]  /*9ca0*/  IMAD.MOV.U32 R62, RZ, RZ, R32 ;  /* 0x000000ffff3e7224 */ /* 0x000fe200078e0020 */
[----:B------:R-:W-:Y:S01]  /*9cb0*/  MOV R61, R52 ;  /* 0x00000034003d7202 */ /* 0x000fe20000000f00 */
[----:B------:R-:W-:Y:S01]  /*9cc0*/  IMAD.MOV.U32 R54, RZ, RZ, R41 ;  /* 0x000000ffff367224 */ /* 0x000fe200078e0029 */
[----:B------:R-:W-:Y:S01]  /*9cd0*/  LOP3.LUT R4, R0, R2, RZ, 0xc0, !PT ;  /* 0x0000000200047212 */ /* 0x000fe200078ec0ff */
[----:B------:R-:W-:Y:S01]  /*9ce0*/  HSET2.LE.AND R0, R5, R60, PT ;  /* 0x0000003c05007233 */ /* 0x000fe20003803000 */
[----:B----4-:R-:W-:Y:S01]  /*9cf0*/  F2FP.PACK_AB R2, R3, R86 ;  /* 0x000000560302723e */ /* 0x010fe200000000ff */
[----:B------:R-:W-:Y:S01]  /*9d00*/  IMAD.MOV.U32 R53, RZ, RZ, R43 ;  /* 0x000000ffff357224 */ /* 0x000fe200078e002b */
[----:B------:R-:W1:Y:S02]  /*9d10*/  LDSM.16.MT88.4 R32, [R206+0x18800] ;  /* 0x01880000ce20783b */ /* 0x000e640000004200 */
[----:B------:R-:W-:-:S02]  /*9d20*/  LOP3.LUT R5, R0, R2, RZ, 0xc0, !PT ;  /* 0x0000000200057212 */ /* 0x000fc400078ec0ff */
[----:B------:R-:W-:Y:S01]  /*9d30*/  MOV R60, R40 ;  /* 0x00000028003c7202 */ /* 0x000fe20000000f00 */
[----:B------:R-:W-:Y:S01]  /*9d40*/  LDSM.16.MT88.4 R16, [R205+0x1a800] ;  /* 0x01a80000cd10783b */ /* 0x000fe20000004200 */
[----:B------:R-:W-:-:S03]  /*9d50*/  MOV R52, R42 ;  /* 0x0000002a00347202 */ /* 0x000fc60000000f00 */
[C---:B---3--:R-:W-:Y:S01]  /*9d60*/  HMMA.16816.F32 R40, R4.reuse, R14, R20 ;  /* 0x0000000e0428723c */ /* 0x048fe20000001814 */
[----:B------:R-:W2:Y:S07]  /*9d70*/  LDSM.16.MT88.4 R20, [R207+0x18800] ;  /* 0x01880000cf14783b */ /* 0x000eae0000004200 */
[----:B------:R-:W-:Y:S01]  /*9d80*/  HMMA.16816.F32 R136, R4, R12, R136 ;  /* 0x0000000c0488723c */ /* 0x000fe20000001888 */
[----:B------:R-:W3:Y:S01]  /*9d90*/  LDSM.16.MT88.4 R12, [R206+0x1a800] ;  /* 0x01a80000ce0c783b */ /* 0x000ee20000004200 */
[----:B------:R-:W-:Y:S01]  /*9da0*/  IMAD.MOV.U32 R70, RZ, RZ, R51 ;  /* 0x000000ffff467224 */ /* 0x000fe200078e0033 */
[----:B------:R-:W-:-:S02]  /*9db0*/  MOV R51, R25 ;  /* 0x0000001900337202 */ /* 0x000fc40000000f00 */
        /* <DEDUP_REMOVED lines=19> */
[----:B------:R-:W-:Y:S01]  /*9ef0*/  MOV R83, R53 ;  /* 0x0000003500537202 */ /* 0x000fe20000000f00 */
[----:B------:R-:W-:Y:S01]  /*9f00*/  IMAD.MOV.U32 R76, RZ, RZ, R55 ;  /* 0x000000ffff4c7224 */ /* 0x000fe200078e0037 */
[----:B------:R-:W-:Y:S01]  /*9f10*/  MOV R168, R69 ;  /* 0x0000004500a87202 */ /* 0x000fe20000000f00 */
[----:B------:R-:W-:-:S02]  /*9f20*/  IMAD.MOV.U32 R135, RZ, RZ, R74 ;  /* 0x000000ffff877224 */ /* 0x000fc400078e004a */
        /* <DEDUP_REMOVED lines=15> */
[----:B------:R-:W1:Y:S01]  /*a020*/  LDSM.16.MT88.4 R36, [R208+0x1a800] ;  /* 0x01a80000d024783b */ /* 0x000e620000004200 */
[----:B------:R-:W-:Y:S01]  /*a030*/  HMMA.16816.F32 R60, R4, R16, R200 ;  /* 0x00000010043c723c */ /* 0x000fe200000018c8 */
[----:B------:R-:W-:Y:S01]  /*a040*/  MOV R11, R75 ;  /* 0x0000004b000b7202 */ /* 0x000fe20000000f00 */
[----:B------:R-:W-:Y:S01]  /*a050*/  IMAD.MOV.U32 R236, RZ, RZ, R168 ;  /* 0x000000ffffec7224 */ /* 0x000fe200078e00a8 */
[----:B------:R-:W-:-:S04]  /*a060*/  MOV R168, R79 ;  /* 0x0000004f00a87202 */ /* 0x000fc80000000f00 */
[----:B------:R-:W-:Y:S01]  /*a070*/  IMAD.MOV.U32 R203, RZ, RZ, R71 ;  /* 0x000000ffffcb7224 */ /* 0x000fe200078e0047 */
[----:B---3--:R-:W-:Y:S01]  /*a080*/  HMMA.16816.F32 R72, R4, R12, R188 ;  /* 0x0000000c0448723c */ /* 0x008fe200000018bc */
[----:B------:R-:W-:Y:S01]  /*a090*/  MOV R201, R134 ;  /* 0x0000008600c97202 */ /* 0x000fe20000000f00 */
[----:B------:R-:W-:-:S06]  /*a0a0*/  IMAD.MOV.U32 R134, RZ, RZ, R78 ;  /* 0x000000ffff867224 */ /* 0x000fcc00078e004e */
[C---:B------:R-:W-:Y:S01]  /*a0b0*/  HMMA.16816.F32 R68, R4.reuse, R18, R196 ;  /* 0x000000120444723c */ /* 0x040fe200000018c4 */
[----:B------:R-:W-:Y:S01]  /*a0c0*/  IMAD.MOV.U32 R190, RZ, RZ, R76 ;  /* 0x000000ffffbe7224 */ /* 0x000fe200078e004c */
[----:B------:R-:W-:Y:S01]  /*a0d0*/  MOV R84, R64 ;  /* 0x0000004000547202 */ /* 0x000fe20000000f00 */
[----:B------:R-:W-:Y:S04]  /*a0e0*/  LDSM.16.MT88.4 R16, [R206+0x1c800] ;  /* 0x01c80000ce10783b */ /* 0x000fe80000004200 */
[----:B------:R-:W-:Y:S02]  /*a0f0*/  MOV R199, R135 ;  /* 0x0000008700c77202 */ /* 0x000fe40000000f00 */
[----:B------:R-:W-:Y:S02]  /*a100*/  MOV R135, R77 ;  /* 0x0000004d00877202 */ /* 0x000fe40000000f00 */
[----:B------:R-:W-:Y:S01]  /*a110*/  HMMA.16816.F32 R76, R4, R14, R176 ;  /* 0x0000000e044c723c */ /* 0x000fe200000018b0 */
[----:B------:R-:W2:Y:S01]  /*a120*/  LDSM.16.MT88.4 R12, [R208+0x1c800] ;  /* 0x01c80000d00c783b */ /* 0x000ea20000004200 */
[----:B------:R-:W-:-:S06]  /*a130*/  IMAD.MOV.U32 R64, RZ, RZ, R51 ;  /* 0x000000ffff407224 */ /* 0x000fcc00078e0033 */
[C---:B----4-:R-:W-:Y:S08]  /*a140*/  HMMA.16816.F32 R152, R4.reuse, R24, R152 ;  /* 0x000000180498723c */ /* 0x050ff00000001898 */
[----:B------:R-:W-:Y:S01]  /*a150*/  HMMA.16816.F32 R48, R4, R26, R240 ;  /* 0x0000001a0430723c */ /* 0x000fe200000018f0 */
[----:B------:R-:W3:Y:S01]  /*a160*/  LDSM.16.MT88.4 R24, [R207+0x1a800] ;  /* 0x01a80000cf18783b */ /* 0x000ee20000004200 */
[----:B------:R-:W-:Y:S01]  /*a170*/  MOV R191, R2 ;  /* 0x0000000200bf7202 */ /* 0x000fe20000000f00 */
[----:B------:R-:W-:Y:S01]  /*a180*/  IMAD.MOV.U32 R198, RZ, RZ, R10 ;  /* 0x000000ffffc67224 */ /* 0x000fe200078e000a */
[----:B------:R-:W-:Y:S01]  /*a190*/  MOV R2, R81 ;  /* 0x0000005100027202 */ /* 0x000fe20000000f00 */
[----:B------:R-:W-:-:S03]  /*a1a0*/  IMAD.MOV.U32 R200, RZ, RZ, R11 ;  /* 0x000000ffffc87224 */ /* 0x000fc600078e000b */
[----:B------:R-:W-:Y:S01]  /*a1b0*/  HMMA.16816.F32 R144, R4, R32, R144 ;  /* 0x000000200490723c */ /* 0x000fe20000001890 */
[----:B------:R-:W4:Y:S01]  /*a1c0*/  LDSM.16.MT88.4 R32, [R207+0x1c800] ;  /* 0x01c80000cf20783b */ /* 0x000f220000004200 */
[----:B------:R-:W-:Y:S01]  /*a1d0*/  IMAD.MOV.U32 R0, RZ, RZ, R80 ;  /* 0x000000ffff007224 */ /* 0x000fe200078e0050 */
[----:B------:R-:W-:Y:S01]  /*a1e0*/  MOV R11, R83 ;  /* 0x00000053000b7202 */ /* 0x000fe20000000f00 */
[----:B------:R-:W-:-:S04]  /*a1f0*/  IMAD.MOV.U32 R10, RZ, RZ, R82 ;  /* 0x000000ffff0a7224 */ /* 0x000fc800078e0052 */
[----:B-1----:R-:W-:Y:S01]  /*a200*/  HMMA.16816.F32 R80, R4, R36, R164 ;  /* 0x000000240450723c */ /* 0x002fe200000018a4 */
[----:B------:R-:W-:Y:S01]  /*a210*/  MOV R240, R133 ;  /* 0x0000008500f07202 */ /* 0x000fe20000000f00 */
[----:B------:R-:W-:Y:S01]  /*a220*/  IMAD.MOV.U32 R133, RZ, RZ, R64 ;  /* 0x000000ffff857224 */ /* 0x000fe200078e0040 */
[----:B------:R-:W-:Y:S01]  /*a230*/  MOV R189, R65 ;  /* 0x0000004100bd7202 */ /* 0x000fe20000000f00 */
[----:B------:R-:W-:-:S04]  /*a240*/  IMAD.MOV.U32 R188, RZ, RZ, R66 ;  /* 0x000000ffffbc7224 */ /* 0x000fc800078e0042 */
[----:B------:R-:W-:Y:S01]  /*a250*/  HMMA.16816.F32 R160, R4, R20, R160 ;  /* 0x0000001404a0723c */ /* 0x000fe200000018a0 */
[----:B------:R-:W1:Y:S01]  /*a260*/  LDSM.16.MT88.4 R20, [R205+0x1c800] ;  /* 0x01c80000cd14783b */ /* 0x000e620000004200 */
[----:B------:R-:W-:-:S06]  /*a270*/  MOV R202, R67 ;  /* 0x0000004300ca7202 */ /* 0x000fcc0000000f00 */
[C---:B--2---:R-:W-:Y:S08]  /*a280*/  HMMA.16816.F32 R164, R4.reuse, R12, R56 ;  /* 0x0000000c04a4723c */ /* 0x044ff00000001838 */
[C---:B------:R-:W-:Y:S01]  /*a290*/  HMMA.16816.F32 R56, R4.reuse, R14, R88 ;  /* 0x0000000e0438723c */ /* 0x040fe20000001858 */
[----:B------:R-:W2:Y:S07]  /*a2a0*/  LDSM.16.MT88.4 R12, [R205+0x1e800] ;  /* 0x01e80000cd0c783b */ /* 0x000eae0000004200 */
[C---:B---3--:R-:W-:Y:S08]  /*a2b0*/  HMMA.16816.F32 R64, R4.reuse, R24, R180 ;  /* 0x000000180440723c */ /* 0x048ff000000018b4 */
[C---:B------:R-:W-:Y:S08]  /*a2c0*/  HMMA.16816.F32 R180, R4.reuse, R16, R148 ;  /* 0x0000001004b4723c */ /* 0x040ff00000001894 */
        /* <DEDUP_REMOVED lines=15> */
[----:B------:R-:W-:Y:S01]  /*a3c0*/  UIADD3 UR4, UR4, 0x1, URZ ;  /* 0x0000000104047890 */ /* 0x000fe2000fffe03f */
[----:B------:R-:W-:Y:S01]  /*a3d0*/  IMAD.MOV.U32 R241, RZ, RZ, R84 ;  /* 0x000000fffff17224 */ /* 0x000fe200078e0054 */
[----:B------:R-:W-:Y:S01]  /*a3e0*/  MOV R37, R236 ;  /* 0x000000ec00257202 */ /* 0x000fe20000000f00 */
[----:B------:R-:W-:Y:S01]  /*a3f0*/  IMAD.MOV.U32 R236, RZ, RZ, R240 ;  /* 0x000000ffffec7224 */ /* 0x000fe200078e00f0 */
[----:B------:R-:W-:-:S02]  /*a400*/  MOV R240, R244 ;  /* 0x000000f400f07202 */ /* 0x000fc40000000f00 */
[----:B------:R-:W-:Y:S02]  /*a410*/  MOV R244, R0 ;  /* 0x0000000000f47202 */ /* 0x000fe40000000f00 */
[----:B------:R-:W-:Y:S02]  /*a420*/  MOV R196, R199 ;  /* 0x000000c700c47202 */ /* 0x000fe40000000f00 */
[----:B------:R-:W-:Y:S02]  /*a430*/  MOV R0, UR4 ;  /* 0x0000000400007c02 */ /* 0x000fe40008000f00 */
[----:B------:R-:W-:Y:S01]  /*a440*/  MOV R199, R241 ;  /* 0x000000f100c77202 */ /* 0x000fe20000000f00 */
[----:B------:R-:W-:Y:S01]  /*a450*/  IMAD.MOV.U32 R3, RZ, RZ, R168 ;  /* 0x000000ffff037224 */ /* 0x000fe200078e00a8 */
[----:B------:R-:W-:Y:S02]  /*a460*/  MOV R241, R2 ;  /* 0x0000000200f17202 */ /* 0x000fe40000000f00 */
[----:B------:R-:W-:-:S02]  /*a470*/  MOV R2, R135 ;  /* 0x0000008700027202 */ /* 0x000fc40000000f00 */
[----:B------:R-:W-:Y:S01]  /*a480*/  LOP3.LUT R0, R245, UR27, R0, 0x96, !PT ;  /* 0x0000001bf5007c12 */ /* 0x000fe2000f8e9600 */
[----:B----4-:R-:W-:Y:S02]  /*a490*/  HMMA.16816.F32 R148, R4, R32, R92 ;  /* 0x000000200494723c */ /* 0x010fe4000000185c */
[----:B------:R-:W-:Y:S01]  /*a4a0*/  IMAD.MOV.U32 R36, RZ, RZ, R2 ;  /* 0x000000ffff247224 */ /* 0x000fe200078e0002 */
[----:B------:R-:W-:-:S04]  /*a4b0*/  MOV R24, R134 ;  /* 0x0000008600187202 */ /* 0x000fc80000000f00 */
[----:B------:R-:W-:Y:S01]  /*a4c0*/  MOV R92, R3 ;  /* 0x00000003005c7202 */ /* 0x000fe20000000f00 */
[----:B------:R-:W-:Y:S01]  /*a4d0*/  IMAD.WIDE.U32 R2, R0, -0x326172a9, RZ ;  /* 0xcd9e8d5700027825 */ /* 0x000fe200078e00ff */
[----:B------:R-:W-:Y:S02]  /*a4e0*/  MOV R169, R133 ;  /* 0x0000008500a97202 */ /* 0x000fe40000000f00 */
[----:B------:R-:W-:Y:S01]  /*a4f0*/  MOV R168, R132 ;  /* 0x0000008400a87202 */ /* 0x000fe20000000f00 */
[----:B-1----:R-:W-:Y:S01]  /*a500*/  HMMA.16816.F32 R184, R4, R20, R184 ;  /* 0x0000001404b8723c */ /* 0x002fe200000018b8 */
[----:B------:R-:W-:Y:S02]  /*a510*/  LOP3.LUT R0, R3, UR16, R30, 0x96, !PT ;  /* 0x0000001003007c12 */ /* 0x000fe4000f8e961e */
[----:B------:R-:W-:-:S05]  /*a520*/  LOP3.LUT R3, R247, UR14, R2, 0x96, !PT ;  /* 0x0000000ef7037c12 */ /* 0x000fca000f8e9602 */
[----:B------:R-:W-:Y:S01]  /*a530*/  HMMA.16816.F32 R132, R4, R26, R172 ;  /* 0x0000001a0484723c */ /* 0x000fe200000018ac */
[----:B------:R-:W-:Y:S01]  /*a540*/  MOV R33, R169 ;  /* 0x000000a900217202 */ /* 0x000fe20000000f00 */
[----:B------:R-:W-:Y:S01]  /*a550*/  IMAD.MOV.U32 R93, RZ, RZ, R168 ;  /* 0x000000ffff5d7224 */ /* 0x000fe200078e00a8 */
[----:B------:R-:W-:-:S05]  /*a560*/  MOV R94, R171 ;  /* 0x000000ab005e7202 */ /* 0x000fca0000000f00 */
[----:B------:R-:W-:Y:S01]  /*a570*/  HMMA.16816.F32 R156, R4, R22, R156 ;  /* 0x00000016049c723c */ /* 0x000fe2000000189c */
[----:B------:R-:W1:Y:S01]  /*a580*/  LDSM.16.MT88.4 R20, [R208+0x1e800] ;  /* 0x01e80000d014783b */ /* 0x000e620000004200 */
[----:B------:R-:W-:Y:S01]  /*a590*/  MOV R95, R170 ;  /* 0x000000aa005f7202 */ /* 0x000fe20000000f00 */
[----:B------:R-:W-:-:S05]  /*a5a0*/  IMAD.MOV.U32 R27, RZ, RZ, R188 ;  /* 0x000000ffff1b7224 */ /* 0x000fca00078e00bc */
[----:B--2---:R-:W-:Y:S01]  /*a5b0*/  HMMA.16816.F32 R172, R4, R12, R100 ;  /* 0x0000000c04ac723c */ /* 0x004fe20000001864 */
[----:B------:R-:W-:-:S07]  /*a5c0*/  IMAD.MOV.U32 R26, RZ, RZ, R191 ;  /* 0x000000ffff1a7224 */ /* 0x000fce00078e00bf */
[----:B------:R-:W-:Y:S01]  /*a5d0*/  HMMA.16816.F32 R176, R4, R14, R104 ;  /* 0x0000000e04b0723c */ /* 0x000fe20000001868 */
[----:B------:R-:W2:Y:S01]  /*a5e0*/  LDSM.16.MT88.4 R12, [R207+0x1e800] ;  /* 0x01e80000cf0c783b */ /* 0x000ea20000004200 */
[----:B------:R-:W-:-:S06]  /*a5f0*/  MOV R91, R196 ;  /* 0x000000c4005b7202 */ /* 0x000fcc0000000f00 */
[----:B------:R-:W-:Y:S01]  /*a600*/  HMMA.16816.F32 R84, R4, R38, R192 ;  /* 0x000000260454723c */ /* 0x000fe200000018c0 */
[----:B------:R-:W-:-:S06]  /*a610*/  MOV R90, R197 ;  /* 0x000000c5005a7202 */ /* 0x000fcc0000000f00 */
[----:B------:R-:W-:Y:S01]  /*a620*/  MOV R39, R189 ;  /* 0x000000bd00277202 */ /* 0x000fe20000000f00 */
[----:B------:R-:W-:Y:S01]  /*a630*/  HMMA.16816.F32 R168, R4, R34, R96 ;  /* 0x0000002204a8723c */ /* 0x000fe20000001860 */
[----:B------:R-:W-:-:S06]  /*a640*/  MOV R38, R190 ;  /* 0x000000be00267202 */ /* 0x000fcc0000000f00 */
[----:B------:R-:W-:Y:S01]  /*a650*/  IMAD.MOV.U32 R98, RZ, RZ, R10 ;  /* 0x000000ffff627224 */ /* 0x000fe200078e000a */
[----:B------:R-:W-:Y:S01]  /*a660*/  MOV R99, R11 ;  /* 0x0000000b00637202 */ /* 0x000fe20000000f00 */
[----:B---3--:R-:W-:Y:S01]  /*a670*/  HMMA.16816.F32 R188, R4, R16, R108 ;  /* 0x0000001004bc723c */ /* 0x008fe2000000186c */
[----:B------:R-:W-:-:S06]  /*a680*/  IMAD.WIDE.U32 R10, R0, -0x2daee0ad, RZ ;  /* 0xd2511f53000a7825 */ /* 0x000fcc00078e00ff */
[----:B------:R-:W-:Y:S01]  /*a690*/  IMAD.WIDE.U32 R16, R3, -0x2daee0ad, RZ ;  /* 0xd2511f5303107825 */ /* 0x000fe200078e00ff */
[----:B------:R-:W-:Y:S02]  /*a6a0*/  LOP3.LUT R2, R11, UR13, R98, 0x96, !PT ;  /* 0x0000000d0b027c12 */ /* 0x000fe4000f8e9662 */
[----:B------:R-:W-:Y:S02]  /*a6b0*/  MOV R35, R90 ;  /* 0x0000005a00237202 */ /* 0x000fe40000000f00 */
[----:B------:R-:W-:Y:S01]  /*a6c0*/  LOP3.LUT R0, R17, UR11, R10, 0x96, !PT ;  /* 0x0000000b11007c12 */ /* 0x000fe2000f8e960a */
[----:B------:R-:W-:Y:S01]  /*a6d0*/  IMAD.MOV.U32 R90, RZ, RZ, R91 ;  /* 0x000000ffff5a7224 */ /* 0x000fe200078e005b */
[----:B------:R-:W-:Y:S01]  /*a6e0*/  MOV R91, R26 ;  /* 0x0000001a005b7202 */ /* 0x000fe20000000f00 */
[----:B------:R-:W-:Y:S01]  /*a6f0*/  IMAD.WIDE.U32 R10, R2, -0x326172a9, RZ ;  /* 0xcd9e8d57020a7825 */ /* 0x000fe200078e00ff */
[----:B------:R-:W-:-:S03]  /*a700*/  MOV R34, R27 ;  /* 0x0000001b00227202 */ /* 0x000fc60000000f00 */
[----:B------:R-:W-:Y:S01]  /*a710*/  IMAD.WIDE.U32 R26, R0, -0x326172a9, RZ ;  /* 0xcd9e8d57001a7825 */ /* 0x000fe200078e00ff */
[----:B------:R-:W-:-:S04]  /*a720*/  LOP3.LUT R2, R11, UR12, R246, 0x96, !PT ;  /* 0x0000000c0b027c12 */ /* 0x000fc8000f8e96f6 */
[----:B------:R-:W-:Y:S02]  /*a730*/  LOP3.LUT R10, R27, UR10, R10, 0x96, !PT ;  /* 0x0000000a1b0a7c12 */ /* 0x000fe4000f8e960a */
[----:B------:R-:W-:Y:S01]  /*a740*/  MOV R99, R94 ;  /* 0x0000005e00637202 */ /* 0x000fe20000000f00 */
[----:B------:R-:W-:Y:S01]  /*a750*/  IMAD.WIDE.U32 R2, R2, -0x2daee0ad, RZ ;  /* 0xd2511f5302027825 */ /* 0x000fe200078e00ff */
[----:B------:R-:W-:-:S03]  /*a760*/  MOV R94, R31 ;  /* 0x0000001f005e7202 */ /* 0x000fc60000000f00 */
[----:B------:R-:W-:Y:S02]  /*a770*/  FFMA.FTZ R0, R252, c[0x0][0x23c], -R8 ;  /* 0x00008f00fc007a23 */ /* 0x000fe40000010808 */
[----:B------:R-:W-:Y:S01]  /*a780*/  IMAD.WIDE.U32 R30, R10, -0x2daee0ad, RZ ;  /* 0xd2511f530a1e7825 */ /* 0x000fe200078e00ff */
[----:B------:R-:W-:Y:S02]  /*a790*/  MOV R88, R199 ;  /* 0x000000c700587202 */ /* 0x000fe40000000f00 */
[----:B------:R-:W-:Y:S02]  /*a7a0*/  MOV R98, R95 ;  /* 0x0000005f00627202 */ /* 0x000fe40000000f00 */
[----:B------:R-:W-:Y:S02]  /*a7b0*/  MOV R95, R239 ;  /* 0x000000ef005f7202 */ /* 0x000fe40000000f00 */
[----:B------:R3:W-:Y:S01]  /*a7c0*/  MUFU.EX2 R239, R0 ;  /* 0x0000000000ef7308 */ /* 0x0007e20000000800 */
[----:B------:R-:W-:-:S02]  /*a7d0*/  LOP3.LUT R10, R3, UR9, R16, 0x96, !PT ;  /* 0x00000009030a7c12 */ /* 0x000fc4000f8e9610 */
[----:B------:R-:W-:Y:S01]  /*a7e0*/  LOP3.LUT R2, R31, UR7, R2, 0x96, !PT ;  /* 0x000000071f027c12 */ /* 0x000fe2000f8e9602 */
[----:B------:R-:W-:Y:S02]  /*a7f0*/  IMAD.MOV.U32 R89, RZ, RZ, R198 ;  /* 0x000000ffff597224 */ /* 0x000fe400078e00c6 */
[----:B------:R-:W-:Y:S01]  /*a800*/  IMAD.MOV.U32 R97, RZ, RZ, R88 ;  /* 0x000000ffff617224 */ /* 0x000fe200078e0058 */
[----:B------:R-:W-:Y:S01]  /*a810*/  MOV R103, R25 ;  /* 0x0000001900677202 */ /* 0x000fe20000000f00 */
[----:B------:R-:W-:Y:S02]  /*a820*/  IMAD.MOV.U32 R32, RZ, RZ, R93 ;  /* 0x000000ffff207224 */ /* 0x000fe400078e005d */
[----:B------:R-:W-:Y:S02]  /*a830*/  IMAD.MOV.U32 R88, RZ, RZ, R238 ;  /* 0x000000ffff587224 */ /* 0x000fe400078e00ee */
[----:B------:R-:W-:Y:S02]  /*a840*/  IMAD.MOV.U32 R93, RZ, RZ, R24 ;  /* 0x000000ffff5d7224 */ /* 0x000fe400078e0018 */
[----:B---3--:R-:W-:-:S02]  /*a850*/  FFMA.FTZ R0, R250, c[0x0][0x23c], -R8 ;  /* 0x00008f00fa007a23 */ /* 0x008fc40000010808 */
[----:B------:R-:W-:Y:S02]  /*a860*/  IMAD.WIDE.U32 R2, R2, -0x326172a9, RZ ;  /* 0xcd9e8d5702027825 */ /* 0x000fe400078e00ff */
[----:B------:R3:W4:Y:S02]  /*a870*/  MUFU.EX2 R238, R0 ;  /* 0x0000000000ee7308 */ /* 0x0007240000000800 */
[----:B------:R-:W-:Y:S01]  /*a880*/  IMAD.WIDE.U32 R24, R10, -0x326172a9, RZ ;  /* 0xcd9e8d570a187825 */ /* 0x000fe200078e00ff */
[----:B------:R-:W-:Y:S01]  /*a890*/  MOV R96, R89 ;  /* 0x0000005900607202 */ /* 0x000fe20000000f00 */
[----:B------:R-:W-:Y:S01]  /*a8a0*/  HMMA.16816.F32 R196, R4, R18, R112 ;  /* 0x0000001204c4723c */ /* 0x000fe20000001870 */
[----:B------:R-:W-:-:S07]  /*a8b0*/  MOV R89, R237 ;  /* 0x000000ed00597202 */ /* 0x000fce0000000f00 */
[----:B-1----:R-:W-:Y:S01]  /*a8c0*/  HMMA.16816.F32 R120, R4, R22, R120 ;  /* 0x000000160478723c */ /* 0x002fe20000001878 */
[----:B---3--:R-:W-:-:S07]  /*a8d0*/  FFMA.FTZ R0, R251, c[0x0][0x23c], -R8 ;  /* 0x00008f00fb007a23 */ /* 0x008fce0000010808 */
[C---:B------:R-:W-:Y:S01]  /*a8e0*/  HMMA.16816.F32 R192, R4.reuse, R20, R116 ;  /* 0x0000001404c0723c */ /* 0x040fe20000001874 */
[----:B------:R1:W-:Y:S07]  /*a8f0*/  MUFU.EX2 R237, R0 ;  /* 0x0000000000ed7308 */ /* 0x0003ee0000000800 */
[C---:B--2---:R-:W-:Y:S08]  /*a900*/  HMMA.16816.F32 R124, R4.reuse, R12, R124 ;  /* 0x0000000c047c723c */ /* 0x044ff0000000187c */
[----:B------:R-:W-:Y:S01]  /*a910*/  HMMA.16816.F32 R128, R4, R14, R128 ;  /* 0x0000000e0480723c */ /* 0x000fe20000001880 */
[----:B-1----:R-:W-:Y:S01]  /*a920*/  LOP3.LUT R0, R3, UR18, R24, 0x96, !PT ;  /* 0x0000001203007c12 */ /* 0x002fe2000f8e9618 */
[----:B------:R-:W1:Y:S01]  /*a930*/  LDC.U8 R102, c[0x0][0x2d8] ;  /* 0x0000b600ff667b82 */ /* 0x000e620000000000 */
[----:B------:R-:W-:Y:S01]  /*a940*/  SHF.R.U32.HI R10, RZ, 0x18, R2 ;  /* 0x00000018ff0a7819 */ /* 0x000fe20000011602 */
[----:B------:R-:W2:Y:S03]  /*a950*/  LDSM.16.MT88.4 R16, [R205+0x19000] ;  /* 0x01900000cd10783b */ /* 0x000ea60000004200 */
[C---:B------:R-:W-:Y:S01]  /*a960*/  LOP3.LUT R4, R2.reuse, 0xffff, RZ, 0xc0, !PT ;  /* 0x0000ffff02047812 */ /* 0x040fe200078ec0ff */
[----:B------:R-:W-:Y:S01]  /*a970*/  FFMA.FTZ R3, R103, c[0x0][0x23c], -R9 ;  /* 0x00008f0067037a23 */ /* 0x000fe20000010809 */
[----:B------:R-:W-:Y:S01]  /*a980*/  LOP3.LUT R5, R2, 0xff, RZ, 0xc0, !PT ;  /* 0x000000ff02057812 */ /* 0x000fe200078ec0ff */
[----:B------:R-:W-:Y:S01]  /*a990*/  IMAD.MOV.U32 R103, RZ, RZ, R34 ;  /* 0x000000ffff677224 */ /* 0x000fe200078e0022 */
[----:B------:R-:W-:Y:S01]  /*a9a0*/  MOV R34, R35 ;  /* 0x0000002300227202 */ /* 0x000fe20000000f00 */
[----:B------:R-:W3:Y:S01]  /*a9b0*/  LDSM.16.MT88.4 R12, [R206+0x19000] ;  /* 0x01900000ce0c783b */ /* 0x000ee20000004200 */
[----:B------:R-:W-:Y:S01]  /*a9c0*/  MOV R35, R96 ;  /* 0x0000006000237202 */ /* 0x000fe20000000f00 */
[----:B------:R-:W-:Y:S01]  /*a9d0*/  IMAD.MOV.U32 R96, RZ, RZ, R97 ;  /* 0x000000ffff607224 */ /* 0x000fe200078e0061 */
[----:B------:R-:W-:Y:S01]  /*a9e0*/  MOV R97, R98 ;  /* 0x0000006200617202 */ /* 0x000fe20000000f00 */
[----:B------:R-:W-:Y:S01]  /*a9f0*/  IMAD.MOV.U32 R31, RZ, RZ, R36 ;  /* 0x000000ffff1f7224 */ /* 0x000fe200078e0024 */
[----:B------:R-:W-:Y:S01]  /*aa00*/  SHF.R.U32.HI R4, RZ, 0x8, R4 ;  /* 0x00000008ff047819 */ /* 0x000fe20000011604 */
[----:B------:R-:W-:Y:S01]  /*aa10*/  LDSM.16.MT88.4 R20, [R208+0x1d000] ;  /* 0x01d00000d014783b */ /* 0x000fe20000004200 */
[----:B------:R-:W-:Y:S01]  /*aa20*/  MOV R98, R99 ;  /* 0x0000006300627202 */ /* 0x000fe20000000f00 */
[----:B------:R-:W-:Y:S01]  /*aa30*/  IMAD.MOV.U32 R99, RZ, RZ, R32 ;  /* 0x000000ffff637224 */ /* 0x000fe200078e0020 */
[----:B------:R-:W-:-:S02]  /*aa40*/  MOV R32, R33 ;  /* 0x0000002100207202 */ /* 0x000fc40000000f00 */
[----:B------:R-:W-:Y:S01]  /*aa50*/  MOV R33, R92 ;  /* 0x0000005c00217202 */ /* 0x000fe20000000f00 */
[----:B------:R-:W-:Y:S01]  /*aa60*/  IMAD.MOV.U32 R92, RZ, RZ, R236 ;  /* 0x000000ffff5c7224 */ /* 0x000fe200078e00ec */
[----:B------:R-:W-:Y:S01]  /*aa70*/  SHF.R.U32.HI R7, RZ, 0x10, R2 ;  /* 0x00000010ff077819 */ /* 0x000fe20000011602 */
[----:B------:R5:W-:Y:S01]  /*aa80*/  MUFU.EX2 R236, R3 ;  /* 0x0000000300ec7308 */ /* 0x000be20000000800 */
[----:B------:R-:W-:Y:S01]  /*aa90*/  PRMT R11, R5, 0x5410, R4 ;  /* 0x00005410050b7816 */ /* 0x000fe20000000004 */
[----:B------:R-:W-:Y:S01]  /*aaa0*/  FFMA.FTZ R4, R103, c[0x0][0x23c], -R9 ;  /* 0x00008f0067047a23 */ /* 0x000fe20000010809 */
[C---:B------:R-:W-:Y:S02]  /*aab0*/  LOP3.LUT R2, R0.reuse, 0xffff, RZ, 0xc0, !PT ;  /* 0x0000ffff00027812 */ /* 0x040fe400078ec0ff */
[----:B------:R-:W-:Y:S02]  /*aac0*/  MOV R103, R34 ;  /* 0x0000002200677202 */ /* 0x000fe40000000f00 */
[----:B------:R-:W-:Y:S01]  /*aad0*/  MOV R34, R35 ;  /* 0x0000002300227202 */ /* 0x000fe20000000f00 */
[----:B------:R-:W-:Y:S01]  /*aae0*/  IMAD.MOV.U32 R35, RZ, RZ, R96 ;  /* 0x000000ffff237224 */ /* 0x000fe200078e0060 */
[----:B------:R-:W-:-:S02]  /*aaf0*/  LOP3.LUT R6, R0, 0xff, RZ, 0xc0, !PT ;  /* 0x000000ff00067812 */ /* 0x000fc400078ec0ff */
[--C-:B------:R-:W-:Y:S02]  /*ab00*/  SHF.R.U32.HI R5, RZ, 0x18, R0.reuse ;  /* 0x00000018ff057819 */ /* 0x100fe40000011600 */
[----:B------:R-:W-:Y:S02]  /*ab10*/  MOV R96, R97 ;  /* 0x0000006100607202 */ /* 0x000fe40000000f00 */
[----:B-----5:R-:W-:Y:S02]  /*ab20*/  SHF.R.U32.HI R3, RZ, 0x10, R0 ;  /* 0x00000010ff037819 */ /* 0x020fe40000011600 */
[----:B------:R-:W-:Y:S02]  /*ab30*/  SHF.R.U32.HI R0, RZ, 0x8, R2 ;  /* 0x00000008ff007819 */ /* 0x000fe40000011602 */
[----:B------:R-:W-:Y:S01]  /*ab40*/  MOV R97, R98 ;  /* 0x0000006200617202 */ /* 0x000fe20000000f00 */
[----:B------:R-:W-:Y:S01]  /*ab50*/  IMAD.MOV.U32 R98, RZ, RZ, R99 ;  /* 0x000000ffff627224 */ /* 0x000fe200078e0063 */
[----:B------:R-:W-:Y:S01]  /*ab60*/  LOP3.LUT R2, R3, 0xff, RZ, 0xc0, !PT ;  /* 0x000000ff03027812 */ /* 0x000fe200078ec0ff */
[----:B------:R-:W-:Y:S01]  /*ab70*/  FFMA.FTZ R3, R103, c[0x0][0x23c], -R8 ;  /* 0x00008f0067037a23 */ /* 0x000fe20000010808 */
[----:B------:R-:W-:Y:S01]  /*ab80*/  MOV R99, R32 ;  /* 0x0000002000637202 */ /* 0x000fe20000000f00 */
[----:B------:R-:W-:Y:S01]  /*ab90*/  IMAD.MOV.U32 R103, RZ, RZ, R34 ;  /* 0x000000ffff677224 */ /* 0x000fe200078e0022 */
[----:B------:R-:W-:Y:S01]  /*aba0*/  MOV R32, R33 ;  /* 0x0000002100207202 */ /* 0x000fe20000000f00 */
[----:B------:R-:W-:Y:S01]  /*abb0*/  IMAD.MOV.U32 R33, RZ, RZ, R88 ;  /* 0x000000ffff217224 */ /* 0x000fe200078e0058 */
[----:B------:R-:W-:-:S02]  /*abc0*/  MOV R34, R35 ;  /* 0x0000002300227202 */ /* 0x000fc40000000f00 */
[----:B------:R-:W-:Y:S01]  /*abd0*/  MOV R35, R96 ;  /* 0x0000006000237202 */ /* 0x000fe20000000f00 */
[----:B------:R-:W-:Y:S01]  /*abe0*/  IMAD.MOV.U32 R96, RZ, RZ, R97 ;  /* 0x000000ffff607224 */ /* 0x000fe200078e0061 */
[----:B------:R-:W-:Y:S02]  /*abf0*/  MOV R88, R89 ;  /* 0x0000005900587202 */ /* 0x000fe40000000f00 */
[----:B------:R-:W-:Y:S02]  /*ac00*/  MOV R89, R203 ;  /* 0x000000cb00597202 */ /* 0x000fe40000000f00 */
[----:B------:R-:W-:Y:S02]  /*ac10*/  MOV R97, R98 ;  /* 0x0000006200617202 */ /* 0x000fe40000000f00 */
[----:B------:R-:W-:Y:S01]  /*ac20*/  MOV R98, R99 ;  /* 0x0000006300627202 */ /* 0x000fe20000000f00 */
[----:B------:R-:W-:Y:S01]  /*ac30*/  IMAD.MOV.U32 R99, RZ, RZ, R32 ;  /* 0x000000ffff637224 */ /* 0x000fe200078e0020 */
[----:B------:R-:W-:-:S02]  /*ac40*/  MOV R32, R33 ;  /* 0x0000002100207202 */ /* 0x000fc40000000f00 */
[----:B------:R-:W-:Y:S01]  /*ac50*/  MOV R33, R88 ;  /* 0x0000005800217202 */ /* 0x000fe20000000f00 */
[----:B------:R-:W-:Y:S01]  /*ac60*/  IMAD.MOV.U32 R88, RZ, RZ, R89 ;  /* 0x000000ffff587224 */ /* 0x000fe200078e0059 */
[----:B------:R-:W-:Y:S02]  /*ac70*/  MOV R89, R90 ;  /* 0x0000005a00597202 */ /* 0x000fe40000000f00 */
[----:B------:R-:W-:Y:S01]  /*ac80*/  MOV R90, R91 ;  /* 0x0000005b005a7202 */ /* 0x000fe20000000f00 */
[----:B------:R-:W-:Y:S01]  /*ac90*/  IMAD.MOV.U32 R91, RZ, RZ, R38 ;  /* 0x000000ffff5b7224 */ /* 0x000fe200078e0026 */
[----:B------:R-:W-:Y:S02]  /*aca0*/  MOV R38, R39 ;  /* 0x0000002700267202 */ /* 0x000fe40000000f00 */
[----:B------:R-:W-:Y:S02]  /*acb0*/  MOV R39, R202 ;  /* 0x000000ca00277202 */ /* 0x000fe40000000f00 */
[----:B------:R5:W-:Y:S02]  /*acc0*/  MUFU.EX2 R202, R3 ;  /* 0x0000000300ca7308 */ /* 0x000be40000000800 */
[----:B-----5:R-:W-:-:S02]  /*acd0*/  FFMA.FTZ R3, R103, c[0x0][0x23c], -R9 ;  /* 0x00008f0067037a23 */ /* 0x020fc40000010809 */
[----:B------:R-:W-:Y:S01]  /*ace0*/  IMAD.MOV.U32 R103, RZ, RZ, R34 ;  /* 0x000000ffff677224 */ /* 0x000fe200078e0022 */
[----:B------:R-:W-:Y:S02]  /*acf0*/  MOV R34, R35 ;  /* 0x0000002300227202 */ /* 0x000fe40000000f00 */
[----:B------:R-:W-:Y:S01]  /*ad00*/  MOV R35, R96 ;  /* 0x0000006000237202 */ /* 0x000fe20000000f00 */
[----:B------:R-:W-:Y:S01]  /*ad10*/  IMAD.MOV.U32 R96, RZ, RZ, R32 ;  /* 0x000000ffff607224 */ /* 0x000fe200078e0020 */
[----:B------:R-:W-:Y:S02]  /*ad20*/  MOV R32, R33 ;  /* 0x0000002100207202 */ /* 0x000fe40000000f00 */
[----:B------:R-:W-:Y:S01]  /*ad30*/  MOV R33, R88 ;  /* 0x0000005800217202 */ /* 0x000fe20000000f00 */
[----:B------:R-:W-:Y:S01]  /*ad40*/  IMAD.MOV.U32 R88, RZ, RZ, R89 ;  /* 0x000000ffff587224 */ /* 0x000fe200078e0059 */
[----:B------:R-:W-:Y:S02]  /*ad50*/  MOV R89, R90 ;  /* 0x0000005a00597202 */ /* 0x000fe40000000f00 */
[----:B------:R-:W-:Y:S01]  /*ad60*/  MOV R90, R91 ;  /* 0x0000005b005a7202 */ /* 0x000fe20000000f00 */
[----:B------:R-:W-:Y:S01]  /*ad70*/  IMAD.MOV.U32 R91, RZ, RZ, R38 ;  /* 0x000000ffff5b7224 */ /* 0x000fe200078e0026 */
[----:B------:R-:W-:-:S02]  /*ad80*/  MOV R38, R39 ;  /* 0x0000002700267202 */ /* 0x000fc40000000f00 */
[----:B------:R-:W-:Y:S02]  /*ad90*/  MOV R39, R201 ;  /* 0x000000c900277202 */ /* 0x000fe40000000f00 */
[----:B------:R5:W-:Y:S01]  /*ada0*/  MUFU.EX2 R201, R3 ;  /* 0x0000000300c97308 */ /* 0x000be20000000800 */
[----:B-1----:R-:W-:Y:S02]  /*adb0*/  PRMT R102, R102, 0x7054, R102 ;  /* 0x0000705466667816 */ /* 0x002fe40000000066 */
[----:B------:R-:W-:-:S05]  /*adc0*/  PRMT R0, R6, 0x5410, R0 ;  /* 0x0000541006007816 */ /* 0x000fca0000000000 */
[----:B------:R1:W1:Y:S01]  /*add0*/  MUFU.EX2 R203, R4 ;  /* 0x0000000400cb7308 */ /* 0x0002620000000800 */
[----:B-----5:R-:W-:Y:S02]  /*ade0*/  FFMA.FTZ R3, R103, c[0x0][0x23c], -R9 ;  /* 0x00008f0067037a23 */ /* 0x020fe40000010809 */
[----:B------:R-:W-:Y:S01]  /*adf0*/  IMAD.MOV.U32 R103, RZ, RZ, R34 ;  /* 0x000000ffff677224 */ /* 0x000fe200078e0022 */
[----:B------:R-:W-:Y:S02]  /*ae00*/  MOV R34, R35 ;  /* 0x0000002300227202 */ /* 0x000fe40000000f00 */
[----:B------:R-:W-:Y:S01]  /*ae10*/  MOV R35, R96 ;  /* 0x0000006000237202 */ /* 0x000fe20000000f00 */
[----:B------:R-:W-:Y:S01]  /*ae20*/  IMAD.MOV.U32 R96, RZ, RZ, R32 ;  /* 0x000000ffff607224 */ /* 0x000fe200078e0020 */
[----:B------:R-:W-:Y:S02]  /*ae30*/  MOV R32, R33 ;  /* 0x0000002100207202 */ /* 0x000fe40000000f00 */
[----:B------:R-:W-:Y:S01]  /*ae40*/  MOV R33, R88 ;  /* 0x0000005800217202 */ /* 0x000fe20000000f00 */
[----:B------:R-:W-:Y:S01]  /*ae50*/  IMAD.MOV.U32 R88, RZ, RZ, R89 ;  /* 0x000000ffff587224 */ /* 0x000fe200078e0059 */
[----:B------:R-:W-:Y:S01]  /*ae60*/  MOV R89, R90 ;  /* 0x0000005a00597202 */ /* 0x000fe20000000f00 */
[----:B------:R-:W-:Y:S01]  /*ae70*/  HSET2.LE.AND R0, R0, R102, PT ;  /* 0x0000006600007233 */ /* 0x000fe20003803000 */
[----:B------:R-:W-:Y:S01]  /*ae80*/  MOV R90, R91 ;  /* 0x0000005b005a7202 */ /* 0x000fe20000000f00 */
[----:B------:R-:W-:Y:S01]  /*ae90*/  IMAD.MOV.U32 R91, RZ, RZ, R38 ;  /* 0x000000ffff5b7224 */ /* 0x000fe200078e0026 */
[----:B------:R-:W-:-:S02]  /*aea0*/  PRMT R5, R2, 0x5410, R5 ;  /* 0x0000541002057816 */ /* 0x000fc40000000005 */
[----:B----4-:R-:W-:Y:S02]  /*aeb0*/  F2FP.PACK_AB R2, R238, R239 ;  /* 0x000000efee02723e */ /* 0x010fe400000000ff */
[----:B------:R-:W-:Y:S02]  /*aec0*/  MOV R38, R39 ;  /* 0x0000002700267202 */ /* 0x000fe40000000f00 */
[----:B------:R-:W-:Y:S02]  /*aed0*/  MOV R39, R200 ;  /* 0x000000c800277202 */ /* 0x000fe40000000f00 */
[----:B------:R-:W4:Y:S01]  /*aee0*/  MUFU.EX2 R200, R3 ;  /* 0x0000000300c87308 */ /* 0x000f220000000800 */
[----:B-1----:R-:W-:Y:S01]  /*aef0*/  LOP3.LUT R4, R0, R2, RZ, 0xc0, !PT ;  /* 0x0000000200047212 */ /* 0x002fe200078ec0ff */
[----:B------:R-:W-:Y:S01]  /*af00*/  HSET2.LE.AND R0, R5, R102, PT ;  /* 0x0000006605007233 */ /* 0x000fe20003803000 */
[----:B------:R-:W-:Y:S02]  /*af10*/  F2FP.PACK_AB R2, R203, R236 ;  /* 0x000000eccb02723e */ /* 0x000fe400000000ff */
[----:B------:R-:W-:-:S02]  /*af20*/  LOP3.LUT R7, R7, 0xff, RZ, 0xc0, !PT ;  /* 0x000000ff07077812 */ /* 0x000fc400078ec0ff */
[----:B------:R-:W-:Y:S01]  /*af30*/  LOP3.LUT R5, R0, R2, RZ, 0xc0, !PT ;  /* 0x0000000200057212 */ /* 0x000fe200078ec0ff */
[----:B------:R-:W-:Y:S01]  /*af40*/  HSET2.LE.AND R0, R11, R102, PT ;  /* 0x000000660b007233 */ /* 0x000fe20003803000 */
[----:B------:R-:W-:Y:S02]  /*af50*/  PRMT R7, R7, 0x5410, R10 ;  /* 0x0000541007077816 */ /* 0x000fe4000000000a */
[----:B------:R-:W-:-:S04]  /*af60*/  F2FP.PACK_AB R2, R202, R237 ;  /* 0x000000edca02723e */ /* 0x000fc800000000ff */
[----:B------:R-:W-:Y:S01]  /*af70*/  LOP3.LUT R6, R0, R2, RZ, 0xc0, !PT ;  /* 0x0000000200067212 */ /* 0x000fe200078ec0ff */
[----:B------:R-:W-:Y:S01]  /*af80*/  HSET2.LE.AND R0, R7, R102, PT ;  /* 0x0000006607007233 */ /* 0x000fe20003803000 */
[----:B----4-:R-:W-:-:S04]  /*af90*/  F2FP.PACK_AB R2, R200, R201 ;  /* 0x000000c9c802723e */ /* 0x010fc800000000ff */
[----:B------:R-:W-:Y:S01]  /*afa0*/  LOP3.LUT R7, R0, R2, RZ, 0xc0, !PT ;  /* 0x0000000200077212 */ /* 0x000fe200078ec0ff */
[----:B------:R-:W-:Y:S01]  /*afb0*/  IMAD.MOV.U32 R252, RZ, RZ, R103 ;  /* 0x000000fffffc7224 */ /* 0x000fe200078e0067 */
[----:B------:R-:W-:Y:S02]  /*afc0*/  MOV R106, R34 ;  /* 0x00000022006a7202 */ /* 0x000fe40000000f00 */
[----:B------:R-:W-:Y:S02]  /*afd0*/  MOV R107, R35 ;  /* 0x00000023006b7202 */ /* 0x000fe40000000f00 */
[----:B------:R-:W-:Y:S01]  /*afe0*/  MOV R101, R32 ;  /* 0x0000002000657202 */ /* 0x000fe20000000f00 */
[----:B--2---:R-:W-:Y:S01]  /*aff0*/  HMMA.16816.F32 R136, R4, R16, R136 ;  /* 0x000000100488723c */ /* 0x004fe20000001888 */
        /* <DEDUP_REMOVED lines=9> */
[----:B---3--:R-:W-:Y:S01]  /*b090*/  HMMA.16816.F32 R144, R4, R12, R144 ;  /* 0x0000000c0490723c */ /* 0x008fe20000001890 */
[----:B------:R-:W-:Y:S02]  /*b0a0*/  MOV R91, R39 ;  /* 0x00000027005b7202 */ /* 0x000fe40000000f00 */
[----:B------:R-:W-:-:S05]  /*b0b0*/  MOV R3, R37 ;  /* 0x0000002500037202 */ /* 0x000fca0000000f00 */
        /* <DEDUP_REMOVED lines=13> */
[----:B------:R-:W2:Y:S01]  /*b190*/  LDSM.16.MT88.4 R12, [R207+0x1b000] ;  /* 0x01b00000cf0c783b */ /* 0x000ea20000004200 */
[----:B------:R-:W-:Y:S01]  /*b1a0*/  MOV R42, R88 ;  /* 0x00000058002a7202 */ /* 0x000fe20000000f00 */
[----:B------:R-:W-:Y:S01]  /*b1b0*/  IMAD.MOV.U32 R43, RZ, RZ, R89 ;  /* 0x000000ffff2b7224 */ /* 0x000fe200078e0059 */
[----:B------:R-:W-:-:S02]  /*b1c0*/  MOV R11, R90 ;  /* 0x0000005a000b7202 */ /* 0x000fc40000000f00 */
[----:B------:R-:W-:Y:S02]  /*b1d0*/  MOV R0, R91 ;  /* 0x0000005b00007202 */ /* 0x000fe40000000f00 */
[C---:B-1----:R-:W-:Y:S08]  /*b1e0*/  HMMA.16816.F32 R80, R4.reuse, R16, R80 ;  /* 0x000000100450723c */ /* 0x042ff00000001850 */
[----:B------:R-:W-:Y:S01]  /*b1f0*/  HMMA.16816.F32 R84, R4, R18, R84 ;  /* 0x000000120454723c */ /* 0x000fe20000001854 */
[----:B------:R-:W1:Y:S01]  /*b200*/  LDSM.16.MT88.4 R16, [R205+0x1d000] ;  /* 0x01d00000cd10783b */ /* 0x000e620000004200 */
[----:B------:R-:W-:Y:S01]  /*b210*/  IMAD.MOV.U32 R250, RZ, RZ, R92 ;  /* 0x000000fffffa7224 */ /* 0x000fe200078e005c */
[----:B------:R-:W-:-:S05]  /*b220*/  MOV R251, R94 ;  /* 0x0000005e00fb7202 */ /* 0x000fca0000000f00 */
[C---:B--2---:R-:W-:Y:S07]  /*b230*/  HMMA.16816.F32 R88, R4.reuse, R12, R64 ;  /* 0x0000000c0458723c */ /* 0x044fee0000001840 */
[----:B------:R-:W-:Y:S01]  /*b240*/  MOV R64, R93 ;  /* 0x0000005d00407202 */ /* 0x000fe20000000f00 */
[----:B------:R-:W-:Y:S02]  /*b250*/  IMAD.MOV.U32 R65, RZ, RZ, R95 ;  /* 0x000000ffff417224 */ /* 0x000fe400078e005f */
[----:B------:R-:W-:Y:S01]  /*b260*/  HMMA.16816.F32 R92, R4, R14, R132 ;  /* 0x0000000e045c723c */ /* 0x000fe20000001884 */
[----:B------:R-:W2:Y:S01]  /*b270*/  LDSM.16.MT88.4 R12, [R206+0x1d000] ;  /* 0x01d00000ce0c783b */ /* 0x000ea20000004200 */
[----:B------:R-:W-:Y:S01]  /*b280*/  MOV R41, R96 ;  /* 0x0000006000297202 */ /* 0x000fe20000000f00 */
[----:B------:R-:W-:Y:S01]  /*b290*/  IMAD.MOV.U32 R67, RZ, RZ, R97 ;  /* 0x000000ffff437224 */ /* 0x000fe200078e0061 */
[----:B------:R-:W-:-:S02]  /*b2a0*/  MOV R10, R98 ;  /* 0x00000062000a7202 */ /* 0x000fc40000000f00 */
[----:B------:R-:W-:Y:S01]  /*b2b0*/  MOV R66, R99 ;  /* 0x0000006300427202 */ /* 0x000fe20000000f00 */
[----:B------:R-:W-:Y:S01]  /*b2c0*/  IMAD.MOV.U32 R40, RZ, RZ, R102 ;  /* 0x000000ffff287224 */ /* 0x000fe200078e0066 */
[----:B------:R-:W-:Y:S02]  /*b2d0*/  MOV R50, R100 ;  /* 0x0000006400327202 */ /* 0x000fe40000000f00 */
[----:B------:R-:W-:Y:S01]  /*b2e0*/  MOV R51, R101 ;  /* 0x0000006500337202 */ /* 0x000fe20000000f00 */
[----:B-1----:R-:W-:Y:S07]  /*b2f0*/  HMMA.16816.F32 R96, R4, R16, R184 ;  /* 0x000000100460723c */ /* 0x002fee00000018b8 */
[----:B------:R-:W-:-:S02]  /*b300*/  MOV R187, R103 ;  /* 0x0000006700bb7202 */ /* 0x000fc40000000f00 */
[C---:B------:R-:W-:Y:S01]  /*b310*/  HMMA.16816.F32 R100, R4.reuse, R18, R156 ;  /* 0x000000120464723c */ /* 0x040fe2000000189c */
[----:B------:R-:W1:Y:S01]  /*b320*/  LDSM.16.MT88.4 R16, [R207+0x1d000] ;  /* 0x01d00000cf10783b */ /* 0x000e620000004200 */
[----:B------:R-:W-:Y:S01]  /*b330*/  MOV R48, R106 ;  /* 0x0000006a00307202 */ /* 0x000fe20000000f00 */
[----:B------:R-:W-:Y:S02]  /*b340*/  IMAD.MOV.U32 R49, RZ, RZ, R107 ;  /* 0x000000ffff317224 */ /* 0x000fe400078e006b */
[----:B------:R-:W-:Y:S01]  /*b350*/  FFMA.FTZ R0, R0, c[0x0][0x23c], -R8 ;  /* 0x00008f0000007a23 */ /* 0x000fe20000010808 */
[----:B------:R-:W-:Y:S01]  /*b360*/  LOP3.LUT R2, R25, UR8, R26, 0x96, !PT ;  /* 0x0000000819027c12 */ /* 0x000fe2000f8e961a */
[----:B------:R-:W-:Y:S01]  /*b370*/  LDSM.16.MT88.4 R156, [R208+0x19800] ;  /* 0x01980000d09c783b */ /* 0x000fe20000004200 */
[C---:B--2---:R-:W-:Y:S08]  /*b380*/  HMMA.16816.F32 R104, R4.reuse, R12, R180 ;  /* 0x0000000c0468723c */ /* 0x044ff000000018b4 */
[C---:B------:R-:W-:Y:S01]  /*b390*/  HMMA.16816.F32 R108, R4.reuse, R14, R140 ;  /* 0x0000000e046c723c */ /* 0x040fe2000000188c */
[----:B------:R-:W2:Y:S04]  /*b3a0*/  LDSM.16.MT88.4 R12, [R205+0x1f000] ;  /* 0x01f00000cd0c783b */ /* 0x000ea80000004200 */
[----:B------:R-:W-:Y:S03]  /*b3b0*/  LDSM.16.MT88.4 R140, [R205+0x19800] ;  /* 0x01980000cd8c783b */ /* 0x000fe60000004200 */
[C---:B-1----:R-:W-:Y:S01]  /*b3c0*/  HMMA.16816.F32 R132, R4.reuse, R16, R148 ;  /* 0x000000100484723c */ /* 0x042fe20000001894 */
[----:B------:R-:W-:Y:S07]  /*b3d0*/  LDSM.16.MT88.4 R148, [R206+0x19800] ;  /* 0x01980000ce94783b */ /* 0x000fee0000004200 */
[C---:B------:R-:W-:Y:S01]  /*b3e0*/  HMMA.16816.F32 R168, R4.reuse, R18, R168 ;  /* 0x0000001204a8723c */ /* 0x040fe200000018a8 */
[----:B------:R-:W1:Y:S07]  /*b3f0*/  LDSM.16.MT88.4 R16, [R206+0x1f000] ;  /* 0x01f00000ce10783b */ /* 0x000e6e0000004200 */
[C---:B--2---:R-:W-:Y:S08]  /*b400*/  HMMA.16816.F32 R172, R4.reuse, R12, R172 ;  /* 0x0000000c04ac723c */ /* 0x044ff000000018ac */
[C---:B------:R-:W-:Y:S01]  /*b410*/  HMMA.16816.F32 R176, R4.reuse, R14, R176 ;  /* 0x0000000e04b0723c */ /* 0x040fe200000018b0 */
[----:B------:R-:W2:Y:S07]  /*b420*/  LDSM.16.MT88.4 R12, [R208+0x1f000] ;  /* 0x01f00000d00c783b */ /* 0x000eae0000004200 */
[C---:B------:R-:W-:Y:S01]  /*b430*/  HMMA.16816.F32 R112, R4.reuse, R20, R164 ;  /* 0x000000140470723c */ /* 0x040fe200000018a4 */
[----:B------:R-:W-:Y:S07]  /*b440*/  LDSM.16.MT88.4 R164, [R207+0x19800] ;  /* 0x01980000cfa4783b */ /* 0x000fee0000004200 */
[C---:B------:R-:W-:Y:S01]  /*b450*/  HMMA.16816.F32 R116, R4.reuse, R22, R56 ;  /* 0x000000160474723c */ /* 0x040fe20000001838 */
[----:B------:R-:W3:Y:S04]  /*b460*/  LDSM.16.MT88.4 R20, [R207+0x1f000] ;  /* 0x01f00000cf14783b */ /* 0x000ee80000004200 */
[----:B------:R-:W-:Y:S03]  /*b470*/  LDSM.16.MT88.4 R56, [R208+0x1b800] ;  /* 0x01b80000d038783b */ /* 0x000fe60000004200 */
[----:B-1----:R-:W-:Y:S01]  /*b480*/  HMMA.16816.F32 R24, R4, R16, R188 ;  /* 0x000000100418723c */ /* 0x002fe200000018bc */
[----:B------:R1:W-:Y:S02]  /*b490*/  MUFU.EX2 R189, R0 ;  /* 0x0000000000bd7308 */ /* 0x0003e40000000800 */
[----:B-1----:R-:W-:-:S06]  /*b4a0*/  FFMA.FTZ R0, R187, c[0x0][0x23c], -R8 ;  /* 0x00008f00bb007a23 */ /* 0x002fcc0000010808 */
[----:B------:R1:W4:Y:S01]  /*b4b0*/  MUFU.EX2 R190, R0 ;  /* 0x0000000000be7308 */ /* 0x0003220000000800 */
[----:B--2---:R-:W-:Y:S01]  /*b4c0*/  HMMA.16816.F32 R180, R4, R14, R120 ;  /* 0x0000000e04b4723c */ /* 0x004fe20000001878 */
[----:B------:R-:W-:Y:S01]  /*b4d0*/  LDSM.16.MT88.4 R120, [R208+0x1f800] ;  /* 0x01f80000d078783b */ /* 0x000fe20000004200 */
[----:B-1----:R-:W-:Y:S01]  /*b4e0*/  FFMA.FTZ R0, R64, c[0x0][0x23c], -R8 ;  /* 0x00008f0040007a23 */ /* 0x002fe20000010808 */
[----:B------:R-:W-:-:S04]  /*b4f0*/  MOV R64, R66 ;  /* 0x0000004200407202 */ /* 0x000fc80000000f00 */
[----:B------:R1:W-:Y:S01]  /*b500*/  MUFU.EX2 R188, R0 ;  /* 0x0000000000bc7308 */ /* 0x0003e20000000800 */
[----:B------:R-:W-:Y:S01]  /*b510*/  MOV R66, R31 ;  /* 0x0000001f00427202 */ /* 0x000fe20000000f00 */
[----:B-1----:R-:W-:Y:S02]  /*b520*/  FFMA.FTZ R0, R65, c[0x0][0x23c], -R8 ;  /* 0x00008f0041007a23 */ /* 0x002fe40000010808 */
[----:B------:R-:W-:Y:S01]  /*b530*/  IMAD.MOV.U32 R65, RZ, RZ, R67 ;  /* 0x000000ffff417224 */ /* 0x000fe200078e0043 */
[----:B------:R-:W-:-:S03]  /*b540*/  MOV R67, R3 ;  /* 0x0000000300437202 */ /* 0x000fc60000000f00 */
[----:B------:R1:W-:Y:S01]  /*b550*/  MUFU.EX2 R31, R0 ;  /* 0x00000000001f7308 */ /* 0x0003e20000000800 */
[----:B------:R-:W-:-:S04]  /*b560*/  IMAD.WIDE.U32 R2, R2, -0x2daee0ad, RZ ;  /* 0xd2511f5302027825 */ /* 0x000fc800078e00ff */
[--C-:B------:R-:W-:Y:S01]  /*b570*/  FFMA.FTZ R8, R10, c[0x0][0x23c], -R9.reuse ;  /* 0x00008f000a087a23 */ /* 0x100fe20000010809 */
[----:B------:R-:W-:Y:S01]  /*b580*/  LOP3.LUT R10, R2, 0xffff, RZ, 0xc0, !PT ;  /* 0x0000ffff020a7812 */ /* 0x000fe200078ec0ff */
[----:B-1----:R-:W-:-:S04]  /*b590*/  FFMA.FTZ R0, R11, c[0x0][0x23c], -R9 ;  /* 0x00008f000b007a23 */ /* 0x002fc80000010809 */
[----:B------:R1:W-:Y:S02]  /*b5a0*/  MUFU.EX2 R15, R0 ;  /* 0x00000000000f7308 */ /* 0x0003e40000000800 */
[----:B-1----:R-:W-:Y:S01]  /*b5b0*/  LOP3.LUT R0, R3, UR17, R30, 0x96, !PT ;  /* 0x0000001103007c12 */ /* 0x002fe2000f8e961e */
[--C-:B------:R-:W-:Y:S02]  /*b5c0*/  FFMA.FTZ R3, R64, c[0x0][0x23c], -R9.reuse ;  /* 0x00008f0040037a23 */ /* 0x100fe40000010809 */
[----:B------:R-:W-:Y:S02]  /*b5d0*/  FFMA.FTZ R9, R65, c[0x0][0x23c], -R9 ;  /* 0x00008f0041097a23 */ /* 0x000fe40000010809 */
[----:B------:R-:W1:Y:S01]  /*b5e0*/  LDC.U8 R65, c[0x0][0x2d8] ;  /* 0x0000b600ff417b82 */ /* 0x000e620000000000 */
[----:B------:R-:W-:Y:S01]  /*b5f0*/  HMMA.16816.F32 R184, R4, R12, R192 ;  /* 0x0000000c04b8723c */ /* 0x000fe200000018c0 */
[----:B------:R2:W5:Y:S01]  /*b600*/  MUFU.EX2 R14, R8 ;  /* 0x00000008000e7308 */ /* 0x0005620000000800 */
[----:B------:R-:W-:-:S05]  /*b610*/  SHF.R.U32.HI R11, RZ, 0x10, R2 ;  /* 0x00000010ff0b7819 */ /* 0x000fca0000011602 */
[----:B------:R-:W-:Y:S02]  /*b620*/  LOP3.LUT R12, R2, 0xff, RZ, 0xc0, !PT ;  /* 0x000000ff020c7812 */ /* 0x000fe400078ec0ff */
[----:B------:R1:W-:Y:S01]  /*b630*/  MUFU.EX2 R13, R3 ;  /* 0x00000003000d7308 */ /* 0x0003e20000000800 */
[----:B---3--:R-:W-:Y:S01]  /*b640*/  HMMA.16816.F32 R124, R4, R20, R124 ;  /* 0x00000014047c723c */ /* 0x008fe2000000187c */
[----:B--2---:R-:W-:Y:S02]  /*b650*/  SHF.R.U32.HI R8, RZ, 0x18, R2 ;  /* 0x00000018ff087819 */ /* 0x004fe40000011602 */
[----:B------:R-:W-:-:S05]  /*b660*/  LOP3.LUT R2, R0, 0xffff, RZ, 0xc0, !PT ;  /* 0x0000ffff00027812 */ /* 0x000fca00078ec0ff */
[----:B------:R-:W-:Y:S01]  /*b670*/  HMMA.16816.F32 R16, R4, R18, R196 ;  /* 0x000000120410723c */ /* 0x000fe200000018c4 */
[----:B-1----:R-:W-:-:S07]  /*b680*/  SHF.R.U32.HI R3, RZ, 0x10, R0 ;  /* 0x00000010ff037819 */ /* 0x002fce0000011600 */
[----:B------:R-:W-:Y:S01]  /*b690*/  HMMA.16816.F32 R20, R4, R22, R128 ;  /* 0x000000160414723c */ /* 0x000fe20000001880 */
[----:B------:R-:W-:-:S06]  /*b6a0*/  LOP3.LUT R3, R3, 0xff, RZ, 0xc0, !PT ;  /* 0x000000ff03037812 */ /* 0x000fcc00078ec0ff */
[----:B------:R-:W-:Y:S02]  /*b6b0*/  LOP3.LUT R5, R0, 0xff, RZ, 0xc0, !PT ;  /* 0x000000ff00057812 */ /* 0x000fe400078ec0ff */
[----:B------:R-:W-:Y:S02]  /*b6c0*/  SHF.R.U32.HI R4, RZ, 0x18, R0 ;  /* 0x00000018ff047819 */ /* 0x000fe40000011600 */
[----:B------:R-:W-:Y:S02]  /*b6d0*/  SHF.R.U32.HI R7, RZ, 0x8, R10 ;  /* 0x00000008ff077819 */ /* 0x000fe4000001160a */
[----:B------:R-:W-:Y:S02]  /*b6e0*/  LOP3.LUT R6, R11, 0xff, RZ, 0xc0, !PT ;  /* 0x000000ff0b067812 */ /* 0x000fe400078ec0ff */
[----:B------:R-:W-:Y:S02]  /*b6f0*/  SHF.R.U32.HI R0, RZ, 0x8, R2 ;  /* 0x00000008ff007819 */ /* 0x000fe40000011602 */
[----:B------:R-:W-:-:S02]  /*b700*/  PRMT R7, R12, 0x5410, R7 ;  /* 0x000054100c077816 */ /* 0x000fc40000000007 */
[----:B------:R-:W-:Y:S02]  /*b710*/  PRMT R65, R65, 0x7054, R65 ;  /* 0x0000705441417816 */ /* 0x000fe40000000041 */
[----:B------:R-:W-:Y:S02]  /*b720*/  PRMT R6, R6, 0x5410, R8 ;  /* 0x0000541006067816 */ /* 0x000fe40000000008 */
[----:B------:R-:W-:Y:S02]  /*b730*/  PRMT R0, R5, 0x5410, R0 ;  /* 0x0000541005007816 */ /* 0x000fe40000000000 */
[----:B------:R-:W-:Y:S01]  /*b740*/  PRMT R3, R3, 0x5410, R4 ;  /* 0x0000541003037816 */ /* 0x000fe20000000004 */
[----:B------:R-:W-:Y:S01]  /*b750*/  IMAD.MOV.U32 R194, RZ, RZ, R40 ;  /* 0x000000ffffc27224 */ /* 0x000fe200078e0028 */
[----:B------:R-:W-:Y:S01]  /*b760*/  MOV R193, R41 ;  /* 0x0000002900c17202 */ /* 0x000fe20000000f00 */
[----:B------:R-:W-:Y:S01]  /*b770*/  IMAD.MOV.U32 R30, RZ, RZ, R43 ;  /* 0x000000ffff1e7224 */ /* 0x000fe200078e002b */
[----:B------:R-:W-:Y:S01]  /*b780*/  MOV R192, R42 ;  /* 0x0000002a00c07202 */ /* 0x000fe20000000f00 */
[--C-:B------:R-:W-:Y:S01]  /*b790*/  HSET2.LE.AND R0, R0, R65.reuse, PT ;  /* 0x0000004100007233 */ /* 0x100fe20003803000 */
[----:B------:R-:W-:Y:S01]  /*b7a0*/  IMAD.MOV.U32 R191, RZ, RZ, R66 ;  /* 0x000000ffffbf7224 */ /* 0x000fe200078e0042 */
[--C-:B------:R-:W-:Y:S01]  /*b7b0*/  HSET2.LE.AND R3, R3, R65.reuse, PT ;  /* 0x0000004103037233 */ /* 0x100fe20003803000 */
[----:B------:R-:W-:Y:S01]  /*b7c0*/  MOV R199, R67 ;  /* 0x0000004300c77202 */ /* 0x000fe20000000f00 */
[--C-:B------:R-:W-:Y:S01]  /*b7d0*/  HSET2.LE.AND R5, R7, R65.reuse, PT ;  /* 0x0000004107057233 */ /* 0x100fe20003803000 */
[----:B------:R-:W-:Y:S01]  /*b7e0*/  MOV R198, R48 ;  /* 0x0000003000c67202 */ /* 0x000fe20000000f00 */
[----:B------:R-:W-:Y:S01]  /*b7f0*/  HSET2.LE.AND R6, R6, R65, PT ;  /* 0x0000004106067233 */ /* 0x000fe20003803000 */
[----:B------:R-:W-:Y:S01]  /*b800*/  IMAD.MOV.U32 R197, RZ, RZ, R49 ;  /* 0x000000ffffc57224 */ /* 0x000fe200078e0031 */
[----:B------:R-:W-:Y:S01]  /*b810*/  MOV R196, R50 ;  /* 0x0000003200c47202 */ /* 0x000fe20000000f00 */
[----:B------:R-:W1:Y:S01]  /*b820*/  LDSM.16.MT88.4 R40, [R205+0x1b800] ;  /* 0x01b80000cd28783b */ /* 0x000e620000004200 */
[----:B------:R-:W-:-:S03]  /*b830*/  MOV R195, R51 ;  /* 0x0000003300c37202 */ /* 0x000fc60000000f00 */
[----:B------:R-:W2:Y:S04]  /*b840*/  LDSM.16.MT88.4 R48, [R206+0x1b800] ;  /* 0x01b80000ce30783b */ /* 0x000ea80000004200 */
[----:B------:R-:W3:Y:S01]  /*b850*/  LDSM.16.MT88.4 R64, [R207+0x1b800] ;  /* 0x01b80000cf40783b */ /* 0x000ee20000004200 */
[----:B------:R-:W5:Y:S01]  /*b860*/  MUFU.EX2 R9, R9 ;  /* 0x0000000900097308 */ /* 0x000f620000000800 */
[----:B----4-:R-:W-:Y:S02]  /*b870*/  F2FP.PACK_AB R2, R190, R189 ;  /* 0x000000bdbe02723e */ /* 0x010fe400000000ff */
[----:B-----5:R-:W-:Y:S02]  /*b880*/  F2FP.PACK_AB R4, R14, R15 ;  /* 0x0000000f0e04723e */ /* 0x020fe400000000ff */
[----:B------:R-:W-:-:S02]  /*b890*/  LOP3.LUT R128, R0, R2, RZ, 0xc0, !PT ;  /* 0x0000000200807212 */ /* 0x000fc400078ec0ff */
[----:B------:R-:W-:Y:S02]  /*b8a0*/  F2FP.PACK_AB R0, R31, R188 ;  /* 0x000000bc1f00723e */ /* 0x000fe400000000ff */
[----:B------:R-:W-:Y:S02]  /*b8b0*/  LOP3.LUT R129, R3, R4, RZ, 0xc0, !PT ;  /* 0x0000000403817212 */ /* 0x000fe400078ec0ff */
[----:B------:R-:W-:Y:S02]  /*b8c0*/  LOP3.LUT R130, R5, R0, RZ, 0xc0, !PT ;  /* 0x0000000005827212 */ /* 0x000fe400078ec0ff */
[----:B------:R-:W-:-:S04]  /*b8d0*/  F2FP.PACK_AB R2, R9, R13 ;  /* 0x0000000d0902723e */ /* 0x000fc800000000ff */
[----:B------:R-:W-:Y:S01]  /*b8e0*/  LOP3.LUT R131, R6, R2, RZ, 0xc0, !PT ;  /* 0x0000000206837212 */ /* 0x000fe200078ec0ff */
[----:B------:R-:W-:Y:S01]  /*b8f0*/  FFMA.FTZ R2, R192, R29, R30 ;  /* 0x0000001dc0027223 */ /* 0x000fe2000001001e */
[----:B------:R-:W-:Y:S05]  /*b900*/  LDSM.16.MT88.4 R4, [R207+0x1f800] ;  /* 0x01f80000cf04783b */ /* 0x000fea0000004200 */
[----:B------:R-:W-:Y:S01]  /*b910*/  HMMA.16816.F32 R144, R128, R148, R144 ;  /* 0x000000948090723c */ /* 0x000fe20000001890 */
[----:B------:R-:W-:-:S07]  /*b920*/  FFMA.FTZ R0, R194, R28, R193 ;  /* 0x0000001cc2007223 */ /* 0x000fce00000100c1 */
[----:B------:R-:W-:Y:S01]  /*b930*/  HMMA.16816.F32 R148, R128, R150, R36 ;  /* 0x000000968094723c */ /* 0x000fe20000001824 */
[----:B------:R-:W-:-:S07]  /*b940*/  FADD.FTZ R2, R195, R2 ;  /* 0x00000002c3027221 */ /* 0x000fce0000010000 */
[C---:B------:R-:W-:Y:S08]  /*b950*/  HMMA.16816.F32 R152, R128.reuse, R156, R152 ;  /* 0x0000009c8098723c */ /* 0x040ff00000001898 */
[----:B------:R-:W-:Y:S01]  /*b960*/  HMMA.16816.F32 R160, R128, R164, R160 ;  /* 0x000000a480a0723c */ /* 0x000fe200000018a0 */
[----:B------:R-:W-:-:S07]  /*b970*/  FADD.FTZ R0, R196, R0 ;  /* 0x00000000c4007221 */ /* 0x000fce0000010000 */
[C---:B------:R-:W-:Y:S08]  /*b980*/  HMMA.16816.F32 R156, R128.reuse, R158, R44 ;  /* 0x0000009e809c723c */ /* 0x040ff0000000182c */
[C---:B------:R-:W-:Y:S08]  /*b990*/  HMMA.16816.F32 R164, R128.reuse, R166, R52 ;  /* 0x000000a680a4723c */ /* 0x040ff00000001834 */
[C---:B-1----:R-:W-:Y:S08]  /*b9a0*/  HMMA.16816.F32 R36, R128.reuse, R40, R60 ;  /* 0x000000288024723c */ /* 0x042ff0000000183c */
[C---:B--2---:R-:W-:Y:S01]  /*b9b0*/  HMMA.16816.F32 R44, R128.reuse, R48, R72 ;  /* 0x00000030802c723c */ /* 0x044fe20000001848 */
[----:B------:R-:W1:Y:S07]  /*b9c0*/  LDSM.16.MT88.4 R72, [R205+0x1d800] ;  /* 0x01d80000cd48783b */ /* 0x000e6e0000004200 */
[C---:B------:R-:W-:Y:S01]  /*b9d0*/  HMMA.16816.F32 R52, R128.reuse, R56, R80 ;  /* 0x000000388034723c */ /* 0x040fe20000001850 */
[----:B------:R-:W2:Y:S07]  /*b9e0*/  LDSM.16.MT88.4 R80, [R206+0x1d800] ;  /* 0x01d80000ce50783b */ /* 0x000eae0000004200 */
[----:B---3--:R-:W-:Y:S01]  /*b9f0*/  HMMA.16816.F32 R60, R128, R64, R88 ;  /* 0x00000040803c723c */ /* 0x008fe20000001858 */
        /* <DEDUP_REMOVED lines=24> */
[C---:B-1----:R-:W-:Y:S01]  /*bb80*/  HMMA.16816.F32 R68, R128.reuse, R72, R96 ;  /* 0x000000488044723c */ /* 0x042fe20000001860 */
[----:B------:R-:W1:Y:S07]  /*bb90*/  LDSM.16.MT88.4 R96, [R207+0x1d800] ;  /* 0x01d80000cf60783b */ /* 0x000e6e0000004200 */
[C---:B--2---:R-:W-:Y:S01]  /*bba0*/  HMMA.16816.F32 R76, R128.reuse, R80, R104 ;  /* 0x00000050804c723c */ /* 0x044fe20000001868 */
        /* <DEDUP_REMOVED lines=10> */
[----:B------:R-:W-:-:S03]  /*bc50*/  FADD.FTZ R252, R9, R0 ;  /* 0x0000000009fc7221 */ /* 0x000fc60000010000 */
[----:B------:R4:W-:Y:S04]  /*bc60*/  STL [R1+0x18], R251 ;  /* 0x000018fb01007387 */ /* 0x0009e80000100800 */
[----:B------:R4:W-:Y:S01]  /*bc70*/  STL [R1+0x1c], R252 ;  /* 0x00001cfc01007387 */ /* 0x0009e20000100800 */
[----:B------:R-:W-:Y:S01]  /*bc80*/  HMMA.16816.F32 R64, R128, R66, R92 ;  /* 0x000000428040723c */ /* 0x000fe2000000185c */
[----:B------:R-:W-:-:S07]  /*bc90*/  MOV R3, R248 ;  /* 0x000000f800037202 */ /* 0x000fce0000000f00 */
[C---:B------:R-:W-:Y:S08]  /*bca0*/  HMMA.16816.F32 R72, R128.reuse, R74, R100 ;  /* 0x0000004a8048723c */ /* 0x040ff00000001864 */
[C---:B------:R-:W-:Y:S08]  /*bcb0*/  HMMA.16816.F32 R80, R128.reuse, R82, R108 ;  /* 0x000000528050723c */ /* 0x040ff0000000186c */
[C---:B------:R-:W-:Y:S08]  /*bcc0*/  HMMA.16816.F32 R88, R128.reuse, R90, R116 ;  /* 0x0000005a8058723c */ /* 0x040ff00000001874 */
[C---:B------:R-:W-:Y:S08]  /*bcd0*/  HMMA.16816.F32 R136, R128.reuse, R140, R136 ;  /* 0x0000008c8088723c */ /* 0x040ff00000001888 */
[C---:B-1----:R-:W-:Y:S08]  /*bce0*/  HMMA.16816.F32 R92, R128.reuse, R96, R132 ;  /* 0x00000060805c723c */ /* 0x042ff00000001884 */
[----:B--2---:R-:W-:Y:S01]  /*bcf0*/  HMMA.16816.F32 R100, R128, R104, R172 ;  /* 0x000000688064723c */ /* 0x004fe200000018ac */
[----:B------:R-:W-:-:S07]  /*bd00*/  MOV R132, R249 ;  /* 0x000000f900847202 */ /* 0x000fce0000000f00 */
        /* <DEDUP_REMOVED lines=64> */
[----:B------:R-:W-:Y:S08]  /*c110*/  HMMA.16816.F32 R16, R4, R28, RZ ;  /* 0x0000001c0410723c */ /* 0x000ff000000018ff */
[C---:B------:R-:W-:Y:S08]  /*c120*/  HMMA.16816.F32 R176, R8.reuse, R184, R176 ;  /* 0x000000b808b0723c */ /* 0x040ff000000018b0 */
[----:B------:R-:W-:Y:S08]  /*c130*/  HMMA.16816.F32 R196, R8, R186, R168 ;  /* 0x000000ba08c4723c */ /* 0x000ff000000018a8 */
[----:B------:R-:W-:Y:S01]  /*c140*/  HMMA.16816.F32 R12, R4, R30, RZ ;  /* 0x0000001e040c723c */ /* 0x000fe200000018ff */
[----:B------:R-:W2:Y:S07]  /*c150*/  LDSM.16.M88.4 R4, [R214] ;  /* 0x00000000d604783b */ /* 0x000eae0000000200 */
[C---:B---3--:R-:W-:Y:S01]  /*c160*/  HMMA.16816.F32 R188, R8.reuse, R172, R132 ;  /* 0x000000ac08bc723c */ /* 0x048fe20000001884 */
[----:B------:R-:W3:Y:S07]  /*c170*/  LDSM.16.M88.4 R132, [R210+0x10800] ;  /* 0x01080000d284783b */ /* 0x000eee0000000200 */
[C---:B------:R-:W-:Y:S01]  /*c180*/  HMMA.16816.F32 R184, R8.reuse, R174, R32 ;  /* 0x000000ae08b8723c */ /* 0x040fe20000001820 */
[----:B------:R-:W-:Y:S07]  /*c190*/  LDSM.16.M88.4 R32, [R209] ;  /* 0x00000000d120783b */ /* 0x000fee0000000200 */
[C---:B----4-:R-:W-:Y:S01]  /*c1a0*/  HMMA.16816.F32 R172, R8.reuse, R180, R24 ;  /* 0x000000b408ac723c */ /* 0x050fe20000001818 */
[----:B------:R-:W4:Y:S07]  /*c1b0*/  LDSM.16.M88.4 R24, [R210+0x11000] ;  /* 0x01100000d218783b */ /* 0x000f2e0000000200 */
[C---:B------:R-:W-:Y:S01]  /*c1c0*/  HMMA.16816.F32 R168, R8.reuse, R182, R20 ;  /* 0x000000b608a8723c */ /* 0x040fe20000001814 */
[----:B------:R-:W1:Y:S04]  /*c1d0*/  LDSM.16.M88.4 R20, [R210+0x11800] ;  /* 0x01180000d214783b */ /* 0x000e680000000200 */
[----:B------:R-:W-:Y:S03]  /*c1e0*/  LDSM.16.M88.4 R180, [R204+0x12800] ;  /* 0x01280000ccb4783b */ /* 0x000fe60000000200 */
[C---:B-----5:R-:W-:Y:S08]  /*c1f0*/  HMMA.16816.F32 R28, R8.reuse, R192, R16 ;  /* 0x000000c0081c723c */ /* 0x060ff00000001810 */
[----:B------:R-:W-:Y:S01]  /*c200*/  HMMA.16816.F32 R16, R8, R194, R12 ;  /* 0x000000c20810723c */ /* 0x000fe2000000180c */
[----:B------:R-:W5:Y:S07]  /*c210*/  LDSM.16.M88.4 R8, [R213] ;  /* 0x00000000d508783b */ /* 0x000f6e0000000200 */
[C---:B--2---:R-:W-:Y:S08]  /*c220*/  HMMA.16816.F32 R12, R4.reuse, R200, R176 ;  /* 0x000000c8040c723c */ /* 0x044ff000000018b0 */
[C---:B---3--:R-:W-:Y:S08]  /*c230*/  HMMA.16816.F32 R192, R4.reuse, R134, R184 ;  /* 0x0000008604c0723c */ /* 0x048ff000000018b8 */
[C---:B------:R-:W-:Y:S08]  /*c240*/  HMMA.16816.F32 R176, R4.reuse, R202, R196 ;  /* 0x000000ca04b0723c */ /* 0x040ff000000018c4 */
[C---:B----4-:R-:W-:Y:S01]  /*c250*/  HMMA.16816.F32 R184, R4.reuse, R26, R168 ;  /* 0x0000001a04b8723c */ /* 0x050fe200000018a8 */
[----:B------:R-:W2:Y:S07]  /*c260*/  LDSM.16.M88.4 R168, [R209+0x800] ;  /* 0x00080000d1a8783b */ /* 0x000eae0000000200 */
[C---:B------:R-:W-:Y:S08]  /*c270*/  HMMA.16816.F32 R196, R4.reuse, R132, R188 ;  /* 0x0000008404c4723c */ /* 0x040ff000000018bc */
[C---:B------:R-:W-:Y:S01]  /*c280*/  HMMA.16816.F32 R188, R4.reuse, R24, R172 ;  /* 0x0000001804bc723c */ /* 0x040fe200000018ac */
[----:B------:R-:W-:Y:S07]  /*c290*/  LDSM.16.M88.4 R24, [R209+0x1800] ;  /* 0x00180000d118783b */ /* 0x000fee0000000200 */
[C---:B-1----:R-:W-:Y:S01]  /*c2a0*/  HMMA.16816.F32 R172, R4.reuse, R20, R28 ;  /* 0x0000001404ac723c */ /* 0x042fe2000000181c */
[----:B------:R-:W1:Y:S07]  /*c2b0*/  LDSM.16.M88.4 R28, [R209+0x1000] ;  /* 0x00100000d11c783b */ /* 0x000e6e0000000200 */
[----:B------:R-:W-:Y:S01]  /*c2c0*/  HMMA.16816.F32 R132, R4, R22, R16 ;  /* 0x000000160484723c */ /* 0x000fe20000001810 */
[----:B------:R-:W-:Y:S04]  /*c2d0*/  LDSM.16.M88.4 R4, [R211+0x4000] ;  /* 0x00400000d304783b */ /* 0x000fe80000000200 */
[----:B------:R-:W3:Y:S03]  /*c2e0*/  LDSM.16.M88.4 R20, [R204+0x12000] ;  /* 0x01200000cc14783b */ /* 0x000ee60000000200 */
[C---:B-----5:R-:W-:Y:S08]  /*c2f0*/  HMMA.16816.F32 R16, R8.reuse, R32, R12 ;  /* 0x000000200810723c */ /* 0x060ff0000000180c */
[C---:B------:R-:W-:Y:S08]  /*c300*/  HMMA.16816.F32 R12, R8.reuse, R34, R176 ;  /* 0x00000022080c723c */ /* 0x040ff000000018b0 */
[C---:B--2---:R-:W-:Y:S08]  /*c310*/  HMMA.16816.F32 R32, R8.reuse, R168, R196 ;  /* 0x000000a80820723c */ /* 0x044ff000000018c4 */
[C---:B------:R-:W-:Y:S01]  /*c320*/  HMMA.16816.F32 R168, R8.reuse, R170, R192 ;  /* 0x000000aa08a8723c */ /* 0x040fe200000018c0 */
[----:B------:R-:W-:Y:S07]  /*c330*/  LDSM.16.M88.4 R192, [R225] ;  /* 0x00000000e1c0783b */ /* 0x000fee0000000200 */
[C---:B-1----:R-:W-:Y:S08]  /*c340*/  HMMA.16816.F32 R196, R8.reuse, R28, R188 ;  /* 0x0000001c08c4723c */ /* 0x042ff000000018bc */
[C---:B------:R-:W-:Y:S01]  /*c350*/  HMMA.16816.F32 R188, R8.reuse, R30, R184 ;  /* 0x0000001e08bc723c */ /* 0x040fe200000018b8 */
[----:B------:R-:W-:Y:S07]  /*c360*/  LDSM.16.M88.4 R28, [R226] ;  /* 0x00000000e21c783b */ /* 0x000fee0000000200 */
[C---:B------:R-:W-:Y:S08]  /*c370*/  HMMA.16816.F32 R184, R8.reuse, R24, R172 ;  /* 0x0000001808b8723c */ /* 0x040ff000000018ac */
[----:B------:R-:W-:Y:S01]  /*c380*/  HMMA.16816.F32 R176, R8, R26, R132 ;  /* 0x0000001a08b0723c */ /* 0x000fe20000001884 */
[----:B------:R-:W1:Y:S04]  /*c390*/  LDSM.16.M88.4 R132, [R204+0x13000] ;  /* 0x01300000cc84783b */ /* 0x000e680000000200 */
[----:B------:R-:W2:Y:S03]  /*c3a0*/  LDSM.16.M88.4 R24, [R204+0x13800] ;  /* 0x01380000cc18783b */ /* 0x000ea60000000200 */
[C---:B---3--:R-:W-:Y:S01]  /*c3b0*/  HMMA.16816.F32 R172, R4.reuse, R20, R16 ;  /* 0x0000001404ac723c */ /* 0x048fe20000001810 */
[----:B------:R-:W-:Y:S07]  /*c3c0*/  LDSM.16.M88.4 R8, [R212+0x4000] ;  /* 0x00400000d408783b */ /* 0x000fee0000000200 */
[C---:B------:R-:W-:Y:S01]  /*c3d0*/  HMMA.16816.F32 R16, R4.reuse, R22, R12 ;  /* 0x000000160410723c */ /* 0x040fe2000000180c */
[----:B------:R-:W3:Y:S07]  /*c3e0*/  LDSM.16.M88.4 R20, [R227] ;  /* 0x00000000e314783b */ /* 0x000eee0000000200 */
[C---:B------:R-:W-:Y:S08]  /*c3f0*/  HMMA.16816.F32 R12, R4.reuse, R180, R32 ;  /* 0x000000b4040c723c */ /* 0x040ff00000001820 */
[C---:B------:R-:W-:Y:S08]  /*c400*/  HMMA.16816.F32 R32, R4.reuse, R182, R168 ;  /* 0x000000b60420723c */ /* 0x040ff000000018a8 */
[C---:B-1----:R-:W-:Y:S08]  /*c410*/  HMMA.16816.F32 R168, R4.reuse, R132, R196 ;  /* 0x0000008404a8723c */ /* 0x042ff000000018c4 */
[C---:B------:R-:W-:Y:S01]  /*c420*/  HMMA.16816.F32 R200, R4.reuse, R134, R188 ;  /* 0x0000008604c8723c */ /* 0x040fe200000018bc */
[----:B------:R-:W-:Y:S07]  /*c430*/  LDSM.16.M88.4 R132, [R210+0x13000] ;  /* 0x01300000d284783b */ /* 0x000fee0000000200 */
[C---:B--2---:R-:W-:Y:S01]  /*c440*/  HMMA.16816.F32 R196, R4.reuse, R24, R184 ;  /* 0x0000001804c4723c */ /* 0x044fe200000018b8 */
[----:B------:R-:W1:Y:S07]  /*c450*/  LDSM.16.M88.4 R184, [R224] ;  /* 0x00000000e0b8783b */ /* 0x000e6e0000000200 */
[----:B------:R-:W-:Y:S01]  /*c460*/  HMMA.16816.F32 R188, R4, R26, R176 ;  /* 0x0000001a04bc723c */ /* 0x000fe200000018b0 */
[----:B------:R-:W-:Y:S04]  /*c470*/  LDSM.16.M88.4 R4, [R214+0x4000] ;  /* 0x00400000d604783b */ /* 0x000fe80000000200 */
[----:B------:R-:W2:Y:S03]  /*c480*/  LDSM.16.M88.4 R24, [R210+0x12800] ;  /* 0x01280000d218783b */ /* 0x000ea60000000200 */
[C---:B---3--:R-:W-:Y:S08]  /*c490*/  HMMA.16816.F32 R180, R8.reuse, R20, R172 ;  /* 0x0000001408b4723c */ /* 0x048ff000000018ac */
[C---:B------:R-:W-:Y:S08]  /*c4a0*/  HMMA.16816.F32 R176, R8.reuse, R22, R16 ;  /* 0x0000001608b0723c */ /* 0x040ff00000001810 */
[C---:B------:R-:W-:Y:S08]  /*c4b0*/  HMMA.16816.F32 R20, R8.reuse, R28, R12 ;  /* 0x0000001c0814723c */ /* 0x040ff0000000180c */
[C---:B------:R-:W-:Y:S01]  /*c4c0*/  HMMA.16816.F32 R16, R8.reuse, R30, R32 ;  /* 0x0000001e0810723c */ /* 0x040fe20000001820 */
[----:B------:R-:W3:Y:S04]  /*c4d0*/  LDSM.16.M88.4 R28, [R210+0x12000] ;  /* 0x01200000d21c783b */ /* 0x000ee80000000200 */
[----:B------:R-:W-:Y:S03]  /*c4e0*/  LDSM.16.M88.4 R32, [R209+0x2000] ;  /* 0x00200000d120783b */ /* 0x000fe60000000200 */
[C---:B------:R-:W-:Y:S08]  /*c4f0*/  HMMA.16816.F32 R12, R8.reuse, R192, R168 ;  /* 0x000000c0080c723c */ /* 0x040ff000000018a8 */
[C---:B------:R-:W-:Y:S01]  /*c500*/  HMMA.16816.F32 R172, R8.reuse, R194, R200 ;  /* 0x000000c208ac723c */ /* 0x040fe200000018c8 */
[----:B------:R-:W4:Y:S07]  /*c510*/  LDSM.16.M88.4 R192, [R210+0x13800] ;  /* 0x01380000d2c0783b */ /* 0x000f2e0000000200 */
[C---:B-1----:R-:W-:Y:S08]  /*c520*/  HMMA.16816.F32 R200, R8.reuse, R184, R196 ;  /* 0x000000b808c8723c */ /* 0x042ff000000018c4 */
[----:B------:R-:W-:Y:S01]  /*c530*/  HMMA.16816.F32 R196, R8, R186, R188 ;  /* 0x000000ba08c4723c */ /* 0x000fe200000018bc */
[----:B------:R-:W1:Y:S07]  /*c540*/  LDSM.16.M88.4 R8, [R213+0x4000] ;  /* 0x00400000d508783b */ /* 0x000e6e0000000200 */
[C---:B--2---:R-:W-:Y:S08]  /*c550*/  HMMA.16816.F32 R168, R4.reuse, R26, R16 ;  /* 0x0000001a04a8723c */ /* 0x044ff00000001810 */
[C---:B---3--:R-:W-:Y:S08]  /*c560*/  HMMA.16816.F32 R188, R4.reuse, R28, R180 ;  /* 0x0000001c04bc723c */ /* 0x048ff000000018b4 */
[C---:B------:R-:W-:Y:S01]  /*c570*/  HMMA.16816.F32 R184, R4.reuse, R30, R176 ;  /* 0x0000001e04b8723c */ /* 0x040fe200000018b0 */
[----:B------:R-:W2:Y:S07]  /*c580*/  LDSM.16.M88.4 R28, [R209+0x2800] ;  /* 0x00280000d11c783b */ /* 0x000eae0000000200 */
[C---:B------:R-:W-:Y:S01]  /*c590*/  HMMA.16816.F32 R176, R4.reuse, R24, R20 ;  /* 0x0000001804b0723c */ /* 0x040fe20000001814 */
[----:B------:R-:W3:Y:S07]  /*c5a0*/  LDSM.16.M88.4 R24, [R209+0x3000] ;  /* 0x00300000d118783b */ /* 0x000eee0000000200 */
[C---:B------:R-:W-:Y:S08]  /*c5b0*/  HMMA.16816.F32 R20, R4.reuse, R132, R12 ;  /* 0x000000840414723c */ /* 0x040ff0000000180c */
[C---:B------:R-:W-:Y:S01]  /*c5c0*/  HMMA.16816.F32 R16, R4.reuse, R134, R172 ;  /* 0x000000860410723c */ /* 0x040fe200000018ac */
[----:B------:R-:W5:Y:S07]  /*c5d0*/  LDSM.16.M88.4 R172, [R209+0x3800] ;  /* 0x00380000d1ac783b */ /* 0x000f6e0000000200 */
[C---:B----4-:R-:W-:Y:S01]  /*c5e0*/  HMMA.16816.F32 R12, R4.reuse, R192, R200 ;  /* 0x000000c0040c723c */ /* 0x050fe200000018c8 */
[----:B------:R-:W-:Y:S07]  /*c5f0*/  LDSM.16.M88.4 R200, [R223] ;  /* 0x00000000dfc8783b */ /* 0x000fee0000000200 */
[----:B------:R-:W-:Y:S01]  /*c600*/  HMMA.16816.F32 R180, R4, R194, R196 ;  /* 0x000000c204b4723c */ /* 0x000fe200000018c4 */
[----:B------:R-:W-:Y:S07]  /*c610*/  LDSM.16.M88.4 R4, [R211+0x8000] ;  /* 0x00800000d304783b */ /* 0x000fee0000000200 */
[C---:B-1----:R-:W-:Y:S08]  /*c620*/  HMMA.16816.F32 R192, R8.reuse, R34, R184 ;  /* 0x0000002208c0723c */ /* 0x042ff000000018b8 */
[C---:B------:R-:W-:Y:S01]  /*c630*/  HMMA.16816.F32 R196, R8.reuse, R32, R188 ;  /* 0x0000002008c4723c */ /* 0x040fe200000018bc */
[----:B------:R-:W1:Y:S07]  /*c640*/  LDSM.16.M88.4 R32, [R204+0x14000] ;  /* 0x01400000cc20783b */ /* 0x000e6e0000000200 */
[C---:B--2---:R-:W-:Y:S08]  /*c650*/  HMMA.16816.F32 R184, R8.reuse, R30, R168 ;  /* 0x0000001e08b8723c */ /* 0x044ff000000018a8 */
[C---:B------:R-:W-:Y:S01]  /*c660*/  HMMA.16816.F32 R188, R8.reuse, R28, R176 ;  /* 0x0000001c08bc723c */ /* 0x040fe200000018b0 */
[----:B------:R-:W2:Y:S07]  /*c670*/  LDSM.16.M88.4 R28, [R204+0x14800] ;  /* 0x01480000cc1c783b */ /* 0x000eae0000000200 */
[C---:B---3--:R-:W-:Y:S01]  /*c680*/  HMMA.16816.F32 R168, R8.reuse, R24, R20 ;  /* 0x0000001808a8723c */ /* 0x048fe20000001814 */
[----:B------:R-:W3:Y:S07]  /*c690*/  LDSM.16.M88.4 R20, [R204+0x15000] ;  /* 0x01500000cc14783b */ /* 0x000eee0000000200 */
[C---:B------:R-:W-:Y:S01]  /*c6a0*/  HMMA.16816.F32 R132, R8.reuse, R26, R16 ;  /* 0x0000001a0884723c */ /* 0x040fe20000001810 */
[----:B------:R-:W4:Y:S07]  /*c6b0*/  LDSM.16.M88.4 R16, [R204+0x15800] ;  /* 0x01580000cc10783b */ /* 0x000f2e0000000200 */
[C---:B-----5:R-:W-:Y:S08]  /*c6c0*/  HMMA.16816.F32 R24, R8.reuse, R172, R12 ;  /* 0x000000ac0818723c */ /* 0x060ff0000000180c */
[----:B------:R-:W-:Y:S01]  /*c6d0*/  HMMA.16816.F32 R12, R8, R174, R180 ;  /* 0x000000ae080c723c */ /* 0x000fe200000018b4 */
[----:B------:R-:W5:Y:S07]  /*c6e0*/  LDSM.16.M88.4 R8, [R212+0x8000] ;  /* 0x00800000d408783b */ /* 0x000f6e0000000200 */
[C---:B-1----:R-:W-:Y:S08]  /*c6f0*/  HMMA.16816.F32 R192, R4.reuse, R34, R192 ;  /* 0x0000002204c0723c */ /* 0x042ff000000018c0 */
[C---:B--2---:R-:W-:Y:S08]  /*c700*/  HMMA.16816.F32 R188, R4.reuse, R28, R188 ;  /* 0x0000001c04bc723c */ /* 0x044ff000000018bc */
[C---:B------:R-:W-:Y:S08]  /*c710*/  HMMA.16816.F32 R184, R4.reuse, R30, R184 ;  /* 0x0000001e04b8723c */ /* 0x040ff000000018b8 */
[C---:B---3--:R-:W-:Y:S01]  /*c720*/  HMMA.16816.F32 R172, R4.reuse, R22, R132 ;  /* 0x0000001604ac723c */ /* 0x048fe20000001884 */
[----:B------:R-:W1:Y:S07]  /*c730*/  LDSM.16.M88.4 R132, [R222] ;  /* 0x00000000de84783b */ /* 0x000e6e0000000200 */
[C---:B----4-:R-:W-:Y:S01]  /*c740*/  HMMA.16816.F32 R28, R4.reuse, R16, R24 ;  /* 0x00000010041c723c */ /* 0x050fe20000001818 */
[----:B------:R-:W2:Y:S07]  /*c750*/  LDSM.16.M88.4 R24, [R221] ;  /* 0x00000000dd18783b */ /* 0x000eae0000000200 */
[C---:B------:R-:W-:Y:S01]  /*c760*/  HMMA.16816.F32 R180, R4.reuse, R20, R168 ;  /* 0x0000001404b4723c */ /* 0x040fe200000018a8 */
[----:B------:R-:W3:Y:S07]  /*c770*/  LDSM.16.M88.4 R20, [R220] ;  /* 0x00000000dc14783b */ /* 0x000eee0000000200 */
[C---:B------:R-:W-:Y:S01]  /*c780*/  HMMA.16816.F32 R176, R4.reuse, R32, R196 ;  /* 0x0000002004b0723c */ /* 0x040fe200000018c4 */
[----:B------:R-:W-:Y:S07]  /*c790*/  LDSM.16.M88.4 R32, [R210+0x14000] ;  /* 0x01400000d220783b */ /* 0x000fee0000000200 */
[----:B------:R-:W-:Y:S01]  /*c7a0*/  HMMA.16816.F32 R16, R4, R18, R12 ;  /* 0x000000120410723c */ /* 0x000fe2000000180c */
[----:B------:R-:W4:Y:S07]  /*c7b0*/  LDSM.16.M88.4 R4, [R214+0x8000] ;  /* 0x00800000d604783b */ /* 0x000f2e0000000200 */
[C---:B-----5:R-:W-:Y:S08]  /*c7c0*/  HMMA.16816.F32 R168, R8.reuse, R202, R192 ;  /* 0x000000ca08a8723c */ /* 0x060ff000000018c0 */
[C---:B-1----:R-:W-:Y:S08]  /*c7d0*/  HMMA.16816.F32 R192, R8.reuse, R134, R184 ;  /* 0x0000008608c0723c */ /* 0x042ff000000018b8 */
[C---:B--2---:R-:W-:Y:S01]  /*c7e0*/  HMMA.16816.F32 R184, R8.reuse, R26, R172 ;  /* 0x0000001a08b8723c */ /* 0x044fe200000018ac */
[----:B------:R-:W1:Y:S07]  /*c7f0*/  LDSM.16.M88.4 R172, [R210+0x14800] ;  /* 0x01480000d2ac783b */ /* 0x000e6e0000000200 */
[C---:B------:R-:W-:Y:S08]  /*c800*/  HMMA.16816.F32 R12, R8.reuse, R200, R176 ;  /* 0x000000c8080c723c */ /* 0x040ff000000018b0 */
[C---:B------:R-:W-:Y:S08]  /*c810*/  HMMA.16816.F32 R196, R8.reuse, R132, R188 ;  /* 0x0000008408c4723c */ /* 0x040ff000000018bc */
[C---:B---3--:R-:W-:Y:S01]  /*c820*/  HMMA.16816.F32 R176, R8.reuse, R20, R28 ;  /* 0x0000001408b0723c */ /* 0x048fe2000000181c */
[----:B------:R-:W2:Y:S07]  /*c830*/  LDSM.16.M88.4 R28, [R210+0x15000] ;  /* 0x01500000d21c783b */ /* 0x000eae0000000200 */
[C---:B------:R-:W-:Y:S01]  /*c840*/  HMMA.16816.F32 R188, R8.reuse, R24, R180 ;  /* 0x0000001808bc723c */ /* 0x040fe200000018b4 */
[----:B------:R-:W3:Y:S04]  /*c850*/  LDSM.16.M88.4 R24, [R210+0x15800] ;  /* 0x01580000d218783b */ /* 0x000ee80000000200 */
[----:B------:R-:W-:Y:S03]  /*c860*/  LDSM.16.M88.4 R180, [R209+0x4800] ;  /* 0x00480000d1b4783b */ /* 0x000fe60000000200 */
[----:B------:R-:W-:Y:S01]  /*c870*/  HMMA.16816.F32 R132, R8, R22, R16 ;  /* 0x000000160884723c */ /* 0x000fe20000001810 */
[----:B------:R-:W-:Y:S04]  /*c880*/  LDSM.16.M88.4 R8, [R213+0x8000] ;  /* 0x00800000d508783b */ /* 0x000fe80000000200 */
[----:B------:R-:W5:Y:S03]  /*c890*/  LDSM.16.M88.4 R20, [R209+0x4000] ;  /* 0x00400000d114783b */ /* 0x000f660000000200 */
[C---:B----4-:R-:W-:Y:S08]  /*c8a0*/  HMMA.16816.F32 R16, R4.reuse, R32, R12 ;  /* 0x000000200410723c */ /* 0x050ff0000000180c */
[C---:B------:R-:W-:Y:S01]  /*c8b0*/  HMMA.16816.F32 R12, R4.reuse, R34, R168 ;  /* 0x00000022040c723c */ /* 0x040fe200000018a8 */
[----:B------:R-:W4:Y:S07]  /*c8c0*/  LDSM.16.M88.4 R32, [R209+0x5000] ;  /* 0x00500000d120783b */ /* 0x000f2e0000000200 */
[C---:B-1----:R-:W-:Y:S08]  /*c8d0*/  HMMA.16816.F32 R168, R4.reuse, R172, R196 ;  /* 0x000000ac04a8723c */ /* 0x042ff000000018c4 */
[C---:B------:R-:W-:Y:S08]  /*c8e0*/  HMMA.16816.F32 R172, R4.reuse, R174, R192 ;  /* 0x000000ae04ac723c */ /* 0x040ff000000018c0 */
[C---:B--2---:R-:W-:Y:S01]  /*c8f0*/  HMMA.16816.F32 R192, R4.reuse, R28, R188 ;  /* 0x0000001c04c0723c */ /* 0x044fe200000018bc */
[----:B------:R-:W-:Y:S07]  /*c900*/  LDSM.16.M88.4 R188, [R204+0x17000] ;  /* 0x01700000ccbc783b */ /* 0x000fee0000000200 */
[C---:B------:R-:W-:Y:S08]  /*c910*/  HMMA.16816.F32 R184, R4.reuse, R30, R184 ;  /* 0x0000001e04b8723c */ /* 0x040ff000000018b8 */
[C---:B---3--:R-:W-:Y:S08]  /*c920*/  HMMA.16816.F32 R176, R4.reuse, R24, R176 ;  /* 0x0000001804b0723c */ /* 0x048ff000000018b0 */
[----:B------:R-:W-:Y:S01]  /*c930*/  HMMA.16816.F32 R132, R4, R26, R132 ;  /* 0x0000001a0484723c */ /* 0x000fe20000001884 */
[----:B------:R-:W1:Y:S04]  /*c940*/  LDSM.16.M88.4 R24, [R209+0x5800] ;  /* 0x00580000d118783b */ /* 0x000e680000000200 */
[----:B------:R-:W-:Y:S03]  /*c950*/  LDSM.16.M88.4 R4, [R211+0xc000] ;  /* 0x00c00000d304783b */ /* 0x000fe60000000200 */
[C---:B-----5:R-:W-:Y:S08]  /*c960*/  HMMA.16816.F32 R28, R8.reuse, R20, R16 ;  /* 0x00000014081c723c */ /* 0x060ff00000001810 */
[C---:B------:R-:W-:Y:S01]  /*c970*/  HMMA.16816.F32 R16, R8.reuse, R22, R12 ;  /* 0x000000160810723c */ /* 0x040fe2000000180c */
[----:B------:R-:W2:Y:S07]  /*c980*/  LDSM.16.M88.4 R20, [R204+0x16000] ;  /* 0x01600000cc14783b */ /* 0x000eae0000000200 */
[C---:B------:R-:W-:Y:S01]  /*c990*/  HMMA.16816.F32 R12, R8.reuse, R180, R168 ;  /* 0x000000b4080c723c */ /* 0x040fe200000018a8 */
[----:B------:R-:W3:Y:S07]  /*c9a0*/  LDSM.16.M88.4 R168, [R204+0x16800] ;  /* 0x01680000cca8783b */ /* 0x000eee0000000200 */
[C---:B------:R-:W-:Y:S08]  /*c9b0*/  HMMA.16816.F32 R172, R8.reuse, R182, R172 ;  /* 0x000000b608ac723c */ /* 0x040ff000000018ac */
[C---:B----4-:R-:W-:Y:S08]  /*c9c0*/  HMMA.16816.F32 R180, R8.reuse, R32, R192 ;  /* 0x0000002008b4723c */ /* 0x050ff000000018c0 */
[C---:B------:R-:W-:Y:S08]  /*c9d0*/  HMMA.16816.F32 R196, R8.reuse, R34, R184 ;  /* 0x0000002208c4723c */ /* 0x040ff000000018b8 */
[----:B-1----:R-:W-:Y:S08]  /*c9e0*/  HMMA.16816.F32 R192, R8, R24, R176 ;  /* 0x0000001808c0723c */ /* 0x002ff000000018b0 */
[C---:B--2---:R-:W-:Y:S01]  /*c9f0*/  HMMA.16816.F32 R176, R4.reuse, R20, R28 ;  /* 0x0000001404b0723c */ /* 0x044fe2000000181c */
[----:B------:R-:W-:Y:S07]  /*ca00*/  LDSM.16.M88.4 R28, [R219] ;  /* 0x00000000db1c783b */ /* 0x000fee0000000200 */
[----:B------:R-:W-:Y:S08]  /*ca10*/  HMMA.16816.F32 R32, R4, R22, R16 ;  /* 0x000000160420723c */ /* 0x000ff00000001810 */
[----:B------:R-:W-:Y:S01]  /*ca20*/  HMMA.16816.F32 R184, R8, R26, R132 ;  /* 0x0000001a08b8723c */ /* 0x000fe20000001884 */
[----:B------:R-:W1:Y:S04]  /*ca30*/  LDSM.16.M88.4 R132, [R204+0x17800] ;  /* 0x01780000cc84783b */ /* 0x000e680000000200 */
[----:B------:R-:W-:Y:S03]  /*ca40*/  LDSM.16.M88.4 R24, [R218] ;  /* 0x00000000da18783b */ /* 0x000fe60000000200 */
[C---:B---3--:R-:W-:Y:S01]  /*ca50*/  HMMA.16816.F32 R20, R4.reuse, R168, R12 ;  /* 0x000000a80414723c */ /* 0x048fe2000000180c */
[----:B------:R-:W2:Y:S07]  /*ca60*/  LDSM.16.M88.4 R12, [R212+0xc000] ;  /* 0x00c00000d40c783b */ /* 0x000eae0000000200 */
[C---:B------:R-:W-:Y:S01]  /*ca70*/  HMMA.16816.F32 R16, R4.reuse, R170, R172 ;  /* 0x000000aa0410723c */ /* 0x040fe200000018ac */
[----:B------:R-:W3:Y:S07]  /*ca80*/  LDSM.16.M88.4 R168, [R217] ;  /* 0x00000000d9a8783b */ /* 0x000eee0000000200 */
[C---:B------:R-:W-:Y:S08]  /*ca90*/  HMMA.16816.F32 R8, R4.reuse, R188, R180 ;  /* 0x000000bc0408723c */ /* 0x040ff000000018b4 */
[C---:B------:R-:W-:Y:S01]  /*caa0*/  HMMA.16816.F32 R180, R4.reuse, R190, R196 ;  /* 0x000000be04b4723c */ /* 0x040fe200000018c4 */
[----:B------:R-:W-:Y:S07]  /*cab0*/  LDSM.16.M88.4 R196, [R210+0x17800] ;  /* 0x01780000d2c4783b */ /* 0x000fee0000000200 */
[----:B-1----:R-:W-:Y:S01]  /*cac0*/  HMMA.16816.F32 R188, R4, R134, R184 ;  /* 0x0000008604bc723c */ /* 0x002fe200000018b8 */
[----:B------:R-:W1:Y:S07]  /*cad0*/  LDSM.16.M88.4 R184, [R216] ;  /* 0x00000000d8b8783b */ /* 0x000e6e0000000200 */
[C---:B--2---:R-:W-:Y:S08]  /*cae0*/  HMMA.16816.F32 R172, R12.reuse, R30, R32 ;  /* 0x0000001e0cac723c */ /* 0x044ff00000001820 */
[----:B------:R-:W-:Y:S08]  /*caf0*/  HMMA.16816.F32 R32, R12, R26, R16 ;  /* 0x0000001a0c20723c */ /* 0x000ff00000001810 */
[----:B------:R-:W-:Y:S08]  /*cb00*/  HMMA.16816.F32 R192, R4, R132, R192 ;  /* 0x0000008404c0723c */ /* 0x000ff000000018c0 */
[C---:B------:R-:W-:Y:S01]  /*cb10*/  HMMA.16816.F32 R176, R12.reuse, R28, R176 ;  /* 0x0000001c0cb0723c */ /* 0x040fe200000018b0 */
[----:B------:R-:W-:Y:S07]  /*cb20*/  LDSM.16.M88.4 R28, [R210+0x16000] ;  /* 0x01600000d21c783b */ /* 0x000fee0000000200 */
[C---:B---3--:R-:W-:Y:S01]  /*cb30*/  HMMA.16816.F32 R16, R12.reuse, R168, R8 ;  /* 0x000000a80c10723c */ /* 0x048fe20000001808 */
[----:B------:R-:W2:Y:S07]  /*cb40*/  LDSM.16.M88.4 R8, [R214+0xc000] ;  /* 0x00c00000d608783b */ /* 0x000eae0000000200 */
[C---:B------:R-:W-:Y:S01]  /*cb50*/  HMMA.16816.F32 R132, R12.reuse, R24, R20 ;  /* 0x000000180c84723c */ /* 0x040fe20000001814 */
[----:B------:R-:W3:Y:S04]  /*cb60*/  LDSM.16.M88.4 R24, [R210+0x16800] ;  /* 0x01680000d218783b */ /* 0x000ee80000000200 */
[----:B------:R-:W4:Y:S03]  /*cb70*/  LDSM.16.M88.4 R20, [R210+0x17000] ;  /* 0x01700000d214783b */ /* 0x000f260000000200 */
[C---:B------:R-:W-:Y:S08]  /*cb80*/  HMMA.16816.F32 R4, R12.reuse, R170, R180 ;  /* 0x000000aa0c04723c */ /* 0x040ff000000018b4 */
[C---:B-1----:R-:W-:Y:S08]  /*cb90*/  HMMA.16816.F32 R168, R12.reuse, R184, R192 ;  /* 0x000000b80ca8723c */ /* 0x042ff000000018c0 */
[----:B------:R-:W-:Y:S08]  /*cba0*/  HMMA.16816.F32 R188, R12, R186, R188 ;  /* 0x000000ba0cbc723c */ /* 0x000ff000000018bc */
[C---:B--2---:R-:W-:Y:S08]  /*cbb0*/  HMMA.16816.F32 R184, R8.reuse, R28, R176 ;  /* 0x0000001c08b8723c */ /* 0x044ff000000018b0 */
[C---:B---3--:R-:W-:Y:S08]  /*cbc0*/  HMMA.16816.F32 R176, R8.reuse, R24, R132 ;  /* 0x0000001808b0723c */ /* 0x048ff00000001884 */
[C---:B------:R-:W-:Y:S01]  /*cbd0*/  HMMA.16816.F32 R180, R8.reuse, R30, R172 ;  /* 0x0000001e08b4723c */ /* 0x040fe200000018ac */
[----:B------:R-:W-:Y:S07]  /*cbe0*/  LDSM.16.M88.4 R28, [R209+0x6800] ;  /* 0x00680000d11c783b */ /* 0x000fee0000000200 */
[C---:B----4-:R-:W-:Y:S08]  /*cbf0*/  HMMA.16816.F32 R132, R8.reuse, R20, R16 ;  /* 0x000000140884723c */ /* 0x050ff00000001810 */
[C---:B------:R-:W-:Y:S01]  /*cc00*/  HMMA.16816.F32 R172, R8.reuse, R26, R32 ;  /* 0x0000001a08ac723c */ /* 0x040fe20000001820 */
[----:B------:R-:W-:Y:S04]  /*cc10*/  LDSM.16.M88.4 R24, [R209+0x7000] ;  /* 0x00700000d118783b */ /* 0x000fe80000000200 */
[----:B------:R-:W-:Y:S03]  /*cc20*/  LDSM.16.M88.4 R32, [R209+0x6000] ;  /* 0x00600000d120783b */ /* 0x000fe60000000200 */
[----:B------:R-:W-:Y:S01]  /*cc30*/  HMMA.16816.F32 R16, R8, R22, R4 ;  /* 0x000000160810723c */ /* 0x000fe20000001804 */
[----:B------:R-:W1:Y:S04]  /*cc40*/  LDSM.16.M88.4 R4, [R213+0xc000] ;  /* 0x00c00000d504783b */ /* 0x000e680000000200 */
[----:B------:R-:W2:Y:S01]  /*cc50*/  LDSM.16.M88.4 R20, [R209+0x7800] ;  /* 0x00780000d114783b */ /* 0x000ea20000000200 */
[----:B------:R-:W-:-:S04]  /*cc60*/  DEPBAR.LE SB0, 0x0 ;  /* 0x000080000000791a */ /* 0x000fc80000000000 */
[C---:B------:R-:W-:Y:S08]  /*cc70*/  HMMA.16816.F32 R12, R8.reuse, R196, R168 ;  /* 0x000000c4080c723c */ /* 0x040ff000000018a8 */
[----:B------:R-:W-:Y:S08]  /*cc80*/  HMMA.16816.F32 R8, R8, R198, R188 ;  /* 0x000000c60808723c */ /* 0x000ff000000018bc */
[C---:B-1----:R-:W-:Y:S08]  /*cc90*/  HMMA.16816.F32 R132, R4.reuse, R24, R132 ;  /* 0x000000180484723c */ /* 0x042ff00000001884 */
[C---:B------:R-:W-:Y:S08]  /*cca0*/  HMMA.16816.F32 R24, R4.reuse, R26, R16 ;  /* 0x0000001a0418723c */ /* 0x040ff00000001810 */
        /* <DEDUP_REMOVED lines=38> */
.L_x_1691:
[----:B-1----:R-:W2:Y:S04]  /*cf10*/  LDL R2, [R1+0x50] ;  /* 0x0000500001027983 */ /* 0x002ea80000100800 */
[----:B------:R-:W3:Y:S01]  /*cf20*/  LDL R0, [R1+0x68] ;  /* 0x0000680001007983 */ /* 0x000ee20000100800 */
[----:B------:R-:W-:Y:S01]  /*cf30*/  IMAD.MOV.U32 R180, RZ, RZ, R246 ;  /* 0x000000ffffb47224 */ /* 0x000fe200078e00f6 */
[----:B------:R-:W-:Y:S01]  /*cf40*/  MOV R181, R247 ;  /* 0x000000f700b57202 */ /* 0x000fe20000000f00 */
[----:B------:R-:W-:Y:S01]  /*cf50*/  USHF.L.U32 UR4, UR28, 0x1, URZ ;  /* 0x000000011c047899 */ /* 0x000fe2000800063f */
[----:B------:R-:W1:Y:S02]  /*cf60*/  S2R R4, SR_TID.X ;  /* 0x0000000000047919 */ /* 0x000e640000002100 */
[----:B-1----:R-:W-:-:S05]  /*cf70*/  IMAD.SHL.U32 R4, R4, 0x2, RZ ;  /* 0x0000000204047824 */ /* 0x002fca00078e00ff */
[----:B------:R-:W-:Y:S01]  /*cf80*/  LOP3.LUT R4, R4, 0x6, RZ, 0xc0, !PT ;  /* 0x0000000604047812 */ /* 0x000fe200078ec0ff */
[----:B--2---:R-:W-:Y:S02]  /*cf90*/  IMAD.MOV.U32 R3, RZ, RZ, R2 ;  /* 0x000000ffff037224 */ /* 0x004fe400078e0002 */
[----:B---3--:R-:W-:Y:S01]  /*cfa0*/  IMAD.MOV.U32 R2, RZ, RZ, R0 ;  /* 0x000000ffff027224 */ /* 0x008fe200078e0000 */
[----:B------:R-:W-:Y:S01]  /*cfb0*/  MOV R0, UR28 ;  /* 0x0000001c00007c02 */ /* 0x000fe20008000f00 */
[----:B------:R-:W-:-:S03]  /*cfc0*/  IMAD.MOV.U32 R5, RZ, RZ, R3 ;  /* 0x000000ffff057224 */ /* 0x000fc600078e0003 */
[----:B------:R-:W-:Y:S01]  /*cfd0*/  MOV R12, R2 ;  /* 0x00000002000c7202 */ /* 0x000fe20000000f00 */
[----:B------:R-:W-:Y:S02]  /*cfe0*/  IMAD R0, R0, 0x40, R4 ;  /* 0x0000004000007824 */ /* 0x000fe400078e0204 */
[----:B------:R-:W-:Y:S02]  /*cff0*/  IMAD.MOV.U32 R183, RZ, RZ, R5 ;  /* 0x000000ffffb77224 */ /* 0x000fe400078e0005 */
[----:B------:R-:W-:Y:S01]  /*d000*/  IMAD.MOV.U32 R182, RZ, RZ, R12 ;  /* 0x000000ffffb67224 */ /* 0x000fe200078e000c */
[C---:B------:R-:W-:Y:S01]  /*d010*/  IADD3 R2, R0.reuse, 0x8, RZ ;  /* 0x0000000800027810 */ /* 0x040fe20007ffe0ff */
[----:B------:R-:W-:Y:S01]  /*d020*/  IMAD.WIDE.U32 R240, R183, -0x326172a9, RZ ;  /* 0xcd9e8d57b7f07825 */ /* 0x000fe200078e00ff */
[-C--:B------:R-:W-:Y:S02]  /*d030*/  ISETP.GE.AND P0, PT, R0, R235.reuse, PT ;  /* 0x000000eb0000720c */ /* 0x080fe40003f06270 */
[----:B------:R-:W-:-:S02]  /*d040*/  ISETP.GE.AND P5, PT, R2, R235, PT ;  /* 0x000000eb0200720c */ /* 0x000fc40003fa6270 */
[----:B------:R-:W-:Y:S02]  /*d050*/  ISETP.GE.AND P1, PT, R2, R234, PT ;  /* 0x000000ea0200720c */ /* 0x000fe40003f26270 */
[----:B------:R-:W-:Y:S02]  /*d060*/  IADD3 R3, R0, 0x1, RZ ;  /* 0x0000000100037810 */ /* 0x000fe40007ffe0ff */
[CC--:B------:R-:W-:Y:S02]  /*d070*/  ISETP.LT.OR P5, PT, R2.reuse, R233.reuse, P5 ;  /* 0x000000e90200720c */ /* 0x0c0fe40002fa1670 */
[----:B------:R-:W-:Y:S02]  /*d080*/  ISETP.LT.OR P1, PT, R2, R232, P1 ;  /* 0x000000e80200720c */ /* 0x000fe40000f21670 */
[C---:B------:R-:W-:Y:S02]  /*d090*/  ISETP.LT.OR P0, PT, R0.reuse, R233, P0 ;  /* 0x000000e90000720c */ /* 0x040fe40000701670 */
[----:B------:R-:W-:-:S02]  /*d0a0*/  IADD3 R2, R0, 0x9, RZ ;  /* 0x0000000900027810 */ /* 0x000fc40007ffe0ff */
[CC--:B------:R-:W-:Y:S02]  /*d0b0*/  ISETP.GE.AND P6, PT, R3.reuse, R235.reuse, PT ;  /* 0x000000eb0300720c */ /* 0x0c0fe40003fc6270 */
[-C--:B------:R-:W-:Y:S02]  /*d0c0*/  ISETP.GE.AND P2, PT, R3, R234.reuse, PT ;  /* 0x000000ea0300720c */ /* 0x080fe40003f46270 */
[-C--:B------:R-:W-:Y:S02]  /*d0d0*/  ISETP.GE.AND P3, PT, R0, R234.reuse, PT ;  /* 0x000000ea0000720c */ /* 0x080fe40003f66270 */
[----:B------:R-:W-:Y:S02]  /*d0e0*/  FSEL R6, R168, -INF , !P0 ;  /* 0xff800000a8067808 */ /* 0x000fe40004000000 */
[C---:B------:R-:W-:Y:S02]  /*d0f0*/  ISETP.GE.AND P4, PT, R2.reuse, R235, PT ;  /* 0x000000eb0200720c */ /* 0x040fe40003f86270 */
[----:B------:R-:W-:-:S02]  /*d100*/  ISETP.GE.AND P0, PT, R2, R234, PT ;  /* 0x000000ea0200720c */ /* 0x000fc40003f06270 */
[CC--:B------:R-:W-:Y:S02]  /*d110*/  ISETP.LT.OR P6, PT, R3.reuse, R233.reuse, P6 ;  /* 0x000000e90300720c */ /* 0x0c0fe400037c1670 */
[-C--:B------:R-:W-:Y:S02]  /*d120*/  ISETP.LT.OR P2, PT, R3, R232.reuse, P2 ;  /* 0x000000e80300720c */ /* 0x080fe40001741670 */
[CC--:B------:R-:W-:Y:S02]  /*d130*/  ISETP.LT.OR P3, PT, R0.reuse, R232.reuse, P3 ;  /* 0x000000e80000720c */ /* 0x0c0fe40001f61670 */
[----:B------:R-:W-:Y:S02]  /*d140*/  IADD3 R3, R0, 0x10, RZ ;  /* 0x0000001000037810 */ /* 0x000fe40007ffe0ff */
[C---:B------:R-:W-:Y:S02]  /*d150*/  ISETP.LT.OR P4, PT, R2.reuse, R233, P4 ;  /* 0x000000e90200720c */ /* 0x040fe40002781670 */
[----:B------:R-:W-:-:S02]  /*d160*/  ISETP.LT.OR P0, PT, R2, R232, P0 ;  /* 0x000000e80200720c */ /* 0x000fc40000701670 */
[----:B------:R-:W-:Y:S02]  /*d170*/  IADD3 R2, R0, 0x11, RZ ;  /* 0x0000001100027810 */ /* 0x000fe40007ffe0ff */
[----:B------:R-:W-:Y:S02]  /*d180*/  FSEL R9, R170, -INF , !P3 ;  /* 0xff800000aa097808 */ /* 0x000fe40005800000 */
[----:B------:R-:W-:Y:S02]  /*d190*/  FSEL R10, R169, -INF , !P6 ;  /* 0xff800000a90a7808 */ /* 0x000fe40007000000 */
[C---:B------:R-:W-:Y:S02]  /*d1a0*/  ISETP.GE.AND P3, PT, R3.reuse, R235, PT ;  /* 0x000000eb0300720c */ /* 0x040fe40003f66270 */
[----:B------:R-:W-:Y:S02]  /*d1b0*/  ISETP.GE.AND P6, PT, R3, R234, PT ;  /* 0x000000ea0300720c */ /* 0x000fe40003fc6270 */
[----:B------:R-:W-:-:S02]  /*d1c0*/  FSEL R14, R171, -INF , !P2 ;  /* 0xff800000ab0e7808 */ /* 0x000fc40005000000 */
[----:B------:R-:W-:Y:S02]  /*d1d0*/  ISETP.GE.AND P2, PT, R2, R235, PT ;  /* 0x000000eb0200720c */ /* 0x000fe40003f46270 */
[----:B------:R-:W-:Y:S02]  /*d1e0*/  FSEL R7, R32, -INF , !P5 ;  /* 0xff80000020077808 */ /* 0x000fe40006800000 */
[C---:B------:R-:W-:Y:S02]  /*d1f0*/  ISETP.LT.OR P3, PT, R3.reuse, R233, P3 ;  /* 0x000000e90300720c */ /* 0x040fe40001f61670 */
[----:B------:R-:W-:Y:S02]  /*d200*/  ISETP.LT.OR P6, PT, R3, R232, P6 ;  /* 0x000000e80300720c */ /* 0x000fe400037c1670 */
[----:B------:R-:W-:Y:S02]  /*d210*/  ISETP.GE.AND P5, PT, R2, R234, PT ;  /* 0x000000ea0200720c */ /* 0x000fe40003fa6270 */
[----:B------:R-:W-:-:S02]  /*d220*/  IADD3 R3, R0, 0x18, RZ ;  /* 0x0000001800037810 */ /* 0x000fc40007ffe0ff */
[----:B------:R-:W-:Y:S02]  /*d230*/  ISETP.LT.OR P2, PT, R2, R233, P2 ;  /* 0x000000e90200720c */ /* 0x000fe40001741670 */
[----:B------:R-:W-:Y:S02]  /*d240*/  IADD3 R4, R0, 0x20, RZ ;  /* 0x0000002000047810 */ /* 0x000fe40007ffe0ff */
[----:B------:R-:W-:Y:S02]  /*d250*/  FSEL R13, R34, -INF , !P1 ;  /* 0xff800000220d7808 */ /* 0x000fe40004800000 */
[----:B------:R-:W-:Y:S02]  /*d260*/  FSEL R8, R33, -INF , !P4 ;  /* 0xff80000021087808 */ /* 0x000fe40006000000 */
[----:B------:R-:W-:Y:S02]  /*d270*/  ISETP.LT.OR P5, PT, R2, R232, P5 ;  /* 0x000000e80200720c */ /* 0x000fe40002fa1670 */
[----:B------:R-:W-:-:S02]  /*d280*/  ISETP.GE.AND P1, PT, R3, R235, PT ;  /* 0x000000eb0300720c */ /* 0x000fc40003f26270 */
[-C--:B------:R-:W-:Y:S02]  /*d290*/  ISETP.GE.AND P4, PT, R3, R234.reuse, PT ;  /* 0x000000ea0300720c */ /* 0x080fe40003f86270 */
[----:B------:R-:W-:Y:S02]  /*d2a0*/  IADD3 R2, R0, 0x19, RZ ;  /* 0x0000001900027810 */ /* 0x000fe40007ffe0ff */
[----:B------:R-:W-:Y:S02]  /*d2b0*/  FSEL R32, R178, -INF , !P6 ;  /* 0xff800000b2207808 */ /* 0x000fe40007000000 */
[----:B------:R-:W-:Y:S02]  /*d2c0*/  FSEL R29, R177, -INF , !P2 ;  /* 0xff800000b11d7808 */ /* 0x000fe40005000000 */
[C---:B------:R-:W-:Y:S02]  /*d2d0*/  ISETP.GE.AND P6, PT, R4.reuse, R235, PT ;  /* 0x000000eb0400720c */ /* 0x040fe40003fc6270 */
[----:B------:R-:W-:-:S02]  /*d2e0*/  ISETP.GE.AND P2, PT, R4, R234, PT ;  /* 0x000000ea0400720c */ /* 0x000fc40003f46270 */
[----:B------:R-:W-:Y:S02]  /*d2f0*/  FSEL R11, R35, -INF , !P0 ;  /* 0xff800000230b7808 */ /* 0x000fe40004000000 */
[----:B------:R-:W-:Y:S02]  /*d300*/  FSEL R28, R176, -INF , !P3 ;  /* 0xff800000b01c7808 */ /* 0x000fe40005800000 */
[C---:B------:R-:W-:Y:S02]  /*d310*/  ISETP.LT.OR P1, PT, R3.reuse, R233, P1 ;  /* 0x000000e90300720c */ /* 0x040fe40000f21670 */
[----:B------:R-:W-:Y:S02]  /*d320*/  ISETP.LT.OR P4, PT, R3, R232, P4 ;  /* 0x000000e80300720c */ /* 0x000fe40002781670 */
[C---:B------:R-:W-:Y:S02]  /*d330*/  ISETP.GE.AND P0, PT, R2.reuse, R235, PT ;  /* 0x000000eb0200720c */ /* 0x040fe40003f06270 */
[----:B------:R-:W-:-:S02]  /*d340*/  ISETP.GE.AND P3, PT, R2, R234, PT ;  /* 0x000000ea0200720c */ /* 0x000fc40003f66270 */
[----:B------:R-:W-:Y:S02]  /*d350*/  IADD3 R3, R0, 0x21, RZ ;  /* 0x0000002100037810 */ /* 0x000fe40007ffe0ff */
[CC--:B------:R-:W-:Y:S02]  /*d360*/  ISETP.LT.OR P6, PT, R4.reuse, R233.reuse, P6 ;  /* 0x000000e90400720c */ /* 0x0c0fe400037c1670 */
[----:B------:R-:W-:Y:S02]  /*d370*/  ISETP.LT.OR P2, PT, R4, R232, P2 ;  /* 0x000000e80400720c */ /* 0x000fe40001741670 */
[----:B------:R-:W-:Y:S02]  /*d380*/  FMNMX.FTZ R4, R249, R6, !PT ;  /* 0x00000006f9047209 */ /* 0x000fe40007810000 */
[C---:B------:R-:W-:Y:S02]  /*d390*/  ISETP.LT.OR P0, PT, R2.reuse, R233, P0 ;  /* 0x000000e90200720c */ /* 0x040fe40000701670 */
[----:B------:R-:W-:-:S02]  /*d3a0*/  ISETP.LT.OR P3, PT, R2, R232, P3 ;  /* 0x000000e80200720c */ /* 0x000fc40001f61670 */
[----:B------:R-:W-:Y:S02]  /*d3b0*/  FSEL R33, R179, -INF , !P5 ;  /* 0xff800000b3217808 */ /* 0x000fe40006800000 */
[----:B------:R-:W-:Y:S02]  /*d3c0*/  FSEL R30, R172, -INF , !P1 ;  /* 0xff800000ac1e7808 */ /* 0x000fe40004800000 */
[----:B------:R-:W-:Y:S02]  /*d3d0*/  IADD3 R2, R0, 0x28, RZ ;  /* 0x0000002800027810 */ /* 0x000fe40007ffe0ff */
[C---:B------:R-:W-:Y:S02]  /*d3e0*/  ISETP.GE.AND P5, PT, R3.reuse, R235, PT ;  /* 0x000000eb0300720c */ /* 0x040fe40003fa6270 */
[----:B------:R-:W-:Y:S02]  /*d3f0*/  ISETP.GE.AND P1, PT, R3, R234, PT ;  /* 0x000000ea0300720c */ /* 0x000fe40003f26270 */
[----:B------:R-:W-:-:S02]  /*d400*/  FMNMX.FTZ R4, R10, R4, !PT ;  /* 0x000000040a047209 */ /* 0x000fc40007810000 */
[----:B------:R-:W-:Y:S01]  /*d410*/  FSEL R35, R174, -INF , !P4 ;  /* 0xff800000ae237808 */ /* 0x000fe20006000000 */
[----:B------:R-:W-:Y:S01]  /*d420*/  IMAD.MOV.U32 R174, RZ, RZ, R245 ;  /* 0x000000ffffae7224 */ /* 0x000fe200078e00f5 */
[----:B------:R-:W-:Y:S02]  /*d430*/  FSEL R31, R173, -INF , !P0 ;  /* 0xff800000ad1f7808 */ /* 0x000fe40004000000 */
[C---:B------:R-:W-:Y:S02]  /*d440*/  ISETP.GE.AND P4, PT, R2.reuse, R235, PT ;  /* 0x000000eb0200720c */ /* 0x040fe40003f86270 */
[----:B------:R-:W-:Y:S02]  /*d450*/  ISETP.GE.AND P0, PT, R2, R234, PT ;  /* 0x000000ea0200720c */ /* 0x000fe40003f06270 */
[C---:B------:R-:W-:Y:S02]  /*d460*/  ISETP.LT.OR P5, PT, R3.reuse, R233, P5 ;  /* 0x000000e90300720c */ /* 0x040fe40002fa1670 */
[----:B------:R-:W-:-:S02]  /*d470*/  ISETP.LT.OR P1, PT, R3, R232, P1 ;  /* 0x000000e80300720c */ /* 0x000fc40000f21670 */
[----:B------:R-:W-:Y:S02]  /*d480*/  FMNMX.FTZ R3, R7, R4, !PT ;  /* 0x0000000407037209 */ /* 0x000fe40007810000 */
[C---:B------:R-:W-:Y:S02]  /*d490*/  ISETP.LT.OR P4, PT, R2.reuse, R233, P4 ;  /* 0x000000e90200720c */ /* 0x040fe40002781670 */
[----:B------:R-:W-:Y:S02]  /*d4a0*/  ISETP.LT.OR P0, PT, R2, R232, P0 ;  /* 0x000000e80200720c */ /* 0x000fe40000701670 */
[----:B------:R-:W-:Y:S02]  /*d4b0*/  FMNMX.FTZ R2, R8, R3, !PT ;  /* 0x0000000308027209 */ /* 0x000fe40007810000 */
[----:B------:R-:W-:Y:S02]  /*d4c0*/  IADD3 R5, R0, 0x29, RZ ;  /* 0x0000002900057810 */ /* 0x000fe40007ffe0ff */
[----:B------:R-:W-:-:S02]  /*d4d0*/  FMNMX.FTZ R12, R28, R2, !PT ;  /* 0x000000021c0c7209 */ /* 0x000fc40007810000 */
[----:B------:R-:W-:Y:S02]  /*d4e0*/  FSEL R236, R132, -INF , !P6 ;  /* 0xff80000084ec7808 */ /* 0x000fe40007000000 */
[----:B------:R-:W-:Y:S02]  /*d4f0*/  FMNMX.FTZ R12, R29, R12, !PT ;  /* 0x0000000c1d0c7209 */ /* 0x000fe40007810000 */
[----:B------:R-:W-:Y:S02]  /*d500*/  FSEL R34, R175, -INF , !P3 ;  /* 0xff800000af227808 */ /* 0x000fe40005800000 */
[----:B------:R-:W-:Y:S02]  /*d510*/  FMNMX.FTZ R15, R30, R12, !PT ;  /* 0x0000000c1e0f7209 */ /* 0x000fe40007810000 */
[----:B------:R-:W-:Y:S02]  /*d520*/  FMNMX.FTZ R12, R248, R9, !PT ;  /* 0x00000009f80c7209 */ /* 0x000fe40007810000 */
[----:B------:R-:W-:-:S02]  /*d530*/  FMNMX.FTZ R15, R31, R15, !PT ;  /* 0x0000000f1f0f7209 */ /* 0x000fc40007810000 */
[----:B------:R-:W-:Y:S02]  /*d540*/  FMNMX.FTZ R12, R14, R12, !PT ;  /* 0x0000000c0e0c7209 */ /* 0x000fe40007810000 */
[----:B------:R-:W-:Y:S02]  /*d550*/  IADD3 R4, R0, 0x30, RZ ;  /* 0x0000003000047810 */ /* 0x000fe40007ffe0ff */
[----:B------:R-:W-:Y:S02]  /*d560*/  ISETP.GE.AND P3, PT, R5, R235, PT ;  /* 0x000000eb0500720c */ /* 0x000fe40003f66270 */
[----:B------:R-:W-:Y:S02]  /*d570*/  FSEL R237, R133, -INF , !P5 ;  /* 0xff80000085ed7808 */ /* 0x000fe40006800000 */
[----:B------:R-:W-:Y:S02]  /*d580*/  FMNMX.FTZ R15, R236, R15, !PT ;  /* 0x0000000fec0f7209 */ /* 0x000fe40007810000 */
[----:B------:R-:W-:-:S02]  /*d590*/  FMNMX.FTZ R12, R13, R12, !PT ;  /* 0x0000000c0d0c7209 */ /* 0x000fc40007810000 */
[----:B------:R-:W-:Y:S02]  /*d5a0*/  IADD3 R3, R0, 0x31, RZ ;  /* 0x0000003100037810 */ /* 0x000fe40007ffe0ff */
[----:B------:R-:W-:Y:S02]  /*d5b0*/  ISETP.GE.AND P6, PT, R4, R235, PT ;  /* 0x000000eb0400720c */ /* 0x000fe40003fc6270 */
[----:B------:R-:W-:Y:S02]  /*d5c0*/  ISETP.LT.OR P3, PT, R5, R233, P3 ;  /* 0x000000e90500720c */ /* 0x000fe40001f61670 */
[----:B------:R-:W-:Y:S02]  /*d5d0*/  FSEL R238, R24, -INF , !P4 ;  /* 0xff80000018ee7808 */ /* 0x000fe40006000000 */
[----:B------:R-:W-:Y:S02]  /*d5e0*/  FMNMX.FTZ R15, R237, R15, !PT ;  /* 0x0000000fed0f7209 */ /* 0x000fe40007810000 */
[----:B------:R-:W-:-:S02]  /*d5f0*/  FMNMX.FTZ R12, R11, R12, !PT ;  /* 0x0000000c0b0c7209 */ /* 0x000fc40007810000 */
[----:B------:R-:W-:Y:S02]  /*d600*/  IADD3 R2, R0, 0x38, RZ ;  /* 0x0000003800027810 */ /* 0x000fe40007ffe0ff */
[----:B------:R-:W-:Y:S02]  /*d610*/  ISETP.GE.AND P5, PT, R3, R235, PT ;  /* 0x000000eb0300720c */ /* 0x000fe40003fa6270 */
[----:B------:R-:W-:Y:S02]  /*d620*/  FSEL R250, R25, -INF , !P3 ;  /* 0xff80000019fa7808 */ /* 0x000fe40005800000 */
[----:B------:R-:W-:Y:S02]  /*d630*/  ISETP.LT.OR P6, PT, R4, R233, P6 ;  /* 0x000000e90400720c */ /* 0x000fe400037c1670 */
        /* <DEDUP_REMOVED lines=8> */
[----:B------:R-:W-:Y:S02]  /*d6c0*/  ISETP.GE.AND P3, PT, R0, R235, PT ;  /* 0x000000eb0000720c */ /* 0x000fe40003f66270 */
[----:B------:R-:W-:Y:S02]  /*d6d0*/  ISETP.LT.OR P4, PT, R2, R233, P4 ;  /* 0x000000e90200720c */ /* 0x000fe40002781670 */
[----:B------:R-:W-:Y:S02]  /*d6e0*/  FSEL R171, R17, -INF , !P5 ;  /* 0xff80000011ab7808 */ /* 0x000fe40006800000 */
[----:B------:R-:W-:Y:S02]  /*d6f0*/  FMNMX.FTZ R15, R170, R15, !PT ;  /* 0x0000000faa0f7209 */ /* 0x000fe40007810000 */
[----:B------:R-:W-:Y:S02]  /*d700*/  FMNMX.FTZ R12, R35, R12, !PT ;  /* 0x0000000c230c7209 */ /* 0x000fe40007810000 */
[----:B------:R-:W-:-:S02]  /*d710*/  ISETP.LT.OR P3, PT, R0, R233, P3 ;  /* 0x000000e90000720c */ /* 0x000fc40001f61670 */
[----:B------:R-:W-:Y:S02]  /*d720*/  FSEL R239, R20, -INF , !P4 ;  /* 0xff80000014ef7808 */ /* 0x000fe40006000000 */
[----:B------:R-:W-:Y:S02]  /*d730*/  FMNMX.FTZ R132, R171, R15, !PT ;  /* 0x0000000fab847209 */ /* 0x000fe40007810000 */
[----:B------:R-:W-:Y:S02]  /*d740*/  FSEL R246, R134, -INF , !P2 ;  /* 0xff80000086f67808 */ /* 0x000fe40005000000 */
[----:B------:R-:W-:Y:S02]  /*d750*/  FMNMX.FTZ R12, R34, R12, !PT ;  /* 0x0000000c220c7209 */ /* 0x000fe40007810000 */
[----:B------:R-:W-:Y:S02]  /*d760*/  FSEL R175, R21, -INF , !P3 ;  /* 0xff80000015af7808 */ /* 0x000fe40005800000 */
[----:B------:R-:W-:-:S02]  /*d770*/  FMNMX.FTZ R132, R239, R132, !PT ;  /* 0x00000084ef847209 */ /* 0x000fc40007810000 */
[----:B------:R-:W-:Y:S02]  /*d780*/  FSEL R245, R135, -INF , !P1 ;  /* 0xff80000087f57808 */ /* 0x000fe40004800000 */
[-C--:B------:R-:W-:Y:S02]  /*d790*/  ISETP.GE.AND P1, PT, R4, R234.reuse, PT ;  /* 0x000000ea0400720c */ /* 0x080fe40003f26270 */
[----:B------:R-:W-:Y:S02]  /*d7a0*/  ISETP.GE.AND P2, PT, R5, R234, PT ;  /* 0x000000ea0500720c */ /* 0x000fe40003f46270 */
[----:B------:R-:W-:Y:S02]  /*d7b0*/  FMNMX.FTZ R12, R246, R12, !PT ;  /* 0x0000000cf60c7209 */ /* 0x000fe40007810000 */
[----:B------:R-:W-:Y:S02]  /*d7c0*/  FMNMX.FTZ R132, R175, R132, !PT ;  /* 0x00000084af847209 */ /* 0x000fe40007810000 */
[----:B------:R-:W-:-:S02]  /*d7d0*/  ISETP.LT.OR P1, PT, R4, R232, P1 ;  /* 0x000000e80400720c */ /* 0x000fc40000f21670 */
[----:B------:R-:W-:Y:S02]  /*d7e0*/  ISETP.LT.OR P2, PT, R5, R232, P2 ;  /* 0x000000e80500720c */ /* 0x000fe40001741670 */
[----:B------:R-:W-:Y:S01]  /*d7f0*/  FSEL R134, R26, -INF , !P0 ;  /* 0xff8000001a867808 */ /* 0x000fe20004000000 */
[----:B------:R-:W1:Y:S01]  /*d800*/  SHFL.BFLY PT, R5, R132, 0x2, 0x1f ;  /* 0x0c401f0084057f89 */ /* 0x000e6200000e0000 */
[----:B------:R-:W-:Y:S02]  /*d810*/  FMNMX.FTZ R4, R245, R12, !PT ;  /* 0x0000000cf5047209 */ /* 0x000fe40007810000 */
[----:B------:R-:W-:Y:S02]  /*d820*/  ISETP.GE.AND P0, PT, R3, R234, PT ;  /* 0x000000ea0300720c */ /* 0x000fe40003f06270 */
[----:B------:R-:W-:Y:S02]  /*d830*/  FSEL R244, R27, -INF , !P2 ;  /* 0xff8000001bf47808 */ /* 0x000fe40005000000 */
[----:B------:R-:W-:-:S02]  /*d840*/  FMNMX.FTZ R4, R134, R4, !PT ;  /* 0x0000000486047209 */ /* 0x000fc40007810000 */
[----:B------:R-:W-:Y:S02]  /*d850*/  ISETP.GE.AND P2, PT, R2, R234, PT ;  /* 0x000000ea0200720c */ /* 0x000fe40003f46270 */
[----:B------:R-:W-:Y:S02]  /*d860*/  ISETP.LT.OR P0, PT, R3, R232, P0 ;  /* 0x000000e80300720c */ /* 0x000fe40000701670 */
[----:B------:R-:W-:Y:S02]  /*d870*/  FSEL R247, R18, -INF , !P1 ;  /* 0xff80000012f77808 */ /* 0x000fe40004800000 */
[----:B------:R-:W-:Y:S02]  /*d880*/  FMNMX.FTZ R3, R244, R4, !PT ;  /* 0x00000004f4037209 */ /* 0x000fe40007810000 */
[----:B------:R-:W-:Y:S02]  /*d890*/  ISETP.LT.OR P2, PT, R2, R232, P2 ;  /* 0x000000e80200720c */ /* 0x000fe40001741670 */
[----:B------:R-:W-:-:S02]  /*d8a0*/  ISETP.GE.AND P1, PT, R0, R234, PT ;  /* 0x000000ea0000720c */ /* 0x000fc40003f26270 */
[----:B------:R-:W-:Y:S02]  /*d8b0*/  FSEL R169, R19, -INF , !P0 ;  /* 0xff80000013a97808 */ /* 0x000fe40004000000 */
[----:B------:R-:W-:Y:S02]  /*d8c0*/  FMNMX.FTZ R2, R247, R3, !PT ;  /* 0x00000003f7027209 */ /* 0x000fe40007810000 */
[----:B------:R-:W-:Y:S02]  /*d8d0*/  ISETP.LT.OR P1, PT, R0, R232, P1 ;  /* 0x000000e80000720c */ /* 0x000fe40000f21670 */
[----:B------:R-:W-:Y:S02]  /*d8e0*/  FSEL R22, R22, -INF , !P2 ;  /* 0xff80000016167808 */ /* 0x000fe40005000000 */
[----:B------:R-:W-:Y:S02]  /*d8f0*/  FMNMX.FTZ R0, R169, R2, !PT ;  /* 0x00000002a9007209 */ /* 0x000fe40007810000 */
[----:B------:R-:W-:-:S02]  /*d900*/  FSEL R26, R23, -INF , !P1 ;  /* 0xff800000171a7808 */ /* 0x000fc40004800000 */
[----:B------:R-:W-:Y:S02]  /*d910*/  FMNMX.FTZ R0, R22, R0, !PT ;  /* 0x0000000016007209 */ /* 0x000fe40007810000 */
[----:B-1----:R-:W-:Y:S02]  /*d920*/  FMNMX.FTZ R132, R132, R5, !PT ;  /* 0x0000000584847209 */ /* 0x002fe40007810000 */
[----:B------:R-:W-:Y:S02]  /*d930*/  FMNMX.FTZ R0, R26, R0, !PT ;  /* 0x000000001a007209 */ /* 0x000fe40007810000 */
[----:B------:R-:W-:Y:S01]  /*d940*/  MOV R2, UR4 ;  /* 0x0000000400027c02 */ /* 0x000fe20008000f00 */
[----:B------:R-:W1:Y:S01]  /*d950*/  SHFL.BFLY PT, R12, R132, 0x1, 0x1f ;  /* 0x0c201f00840c7f89 */ /* 0x000e6200000e0000 */
[----:B------:R-:W-:Y:S01]  /*d960*/  LOP3.LUT R4, R241, R182, RZ, 0x3c, !PT ;  /* 0x000000b6f1047212 */ /* 0x000fe200078e3cff */
[----:B------:R-:W-:Y:S01]  /*d970*/  UIADD3 UR4, UR4, 0x1, URZ ;  /* 0x0000000104047890 */ /* 0x000fe2000fffe03f */
[----:B------:R-:W-:Y:S01]  /*d980*/  LOP3.LUT R2, R174, UR27, R2, 0x96, !PT ;  /* 0x0000001bae027c12 */ /* 0x000fe2000f8e9602 */
[----:B------:R-:W2:Y:S01]  /*d990*/  SHFL.BFLY PT, R3, R0, 0x2, 0x1f ;  /* 0x0c401f0000037f89 */ /* 0x000ea200000e0000 */
[----:B------:R-:W-:Y:S01]  /*d9a0*/  MOV R241, R169 ;  /* 0x000000a900f17202 */ /* 0x000fe20000000f00 */
[----:B------:R-:W-:-:S02]  /*d9b0*/  IMAD R133, R4, -0x2daee0ad, RZ ;  /* 0xd2511f5304857824 */ /* 0x000fc400078e02ff */
[----:B------:R-:W-:-:S05]  /*d9c0*/  IMAD.WIDE.U32 R16, R2, -0x326172a9, RZ ;  /* 0xcd9e8d5702107825 */ /* 0x000fca00078e00ff */
[----:B------:R-:W-:Y:S02]  /*d9d0*/  LOP3.LUT R5, R17, UR16, R240, 0x96, !PT ;  /* 0x0000001011057c12 */ /* 0x000fe4000f8e96f0 */
[----:B------:R-:W-:-:S03]  /*d9e0*/  LOP3.LUT R2, R181, UR14, R16, 0x96, !PT ;  /* 0x0000000eb5027c12 */ /* 0x000fc6000f8e9610 */
[----:B------:R-:W-:-:S04]  /*d9f0*/  IMAD.WIDE.U32 R16, R5, -0x2daee0ad, RZ ;  /* 0xd2511f5305107825 */ /* 0x000fc800078e00ff */
[----:B------:R-:W-:Y:S01]  /*da00*/  IMAD.WIDE.U32 R20, R2, -0x2daee0ad, RZ ;  /* 0xd2511f5302147825 */ /* 0x000fe200078e00ff */
[----:B------:R-:W-:Y:S02]  /*da10*/  LOP3.LUT R4, R17, UR13, R133, 0x96, !PT ;  /* 0x0000000d11047c12 */ /* 0x000fe4000f8e9685 */
[----:B-1----:R-:W-:Y:S02]  /*da20*/  FMNMX.FTZ R132, R132, R12, !PT ;  /* 0x0000000c84847209 */ /* 0x002fe40007810000 */
[----:B--2---:R-:W-:-:S03]  /*da30*/  FMNMX.FTZ R0, R0, R3, !PT ;  /* 0x0000000300007209 */ /* 0x004fc60007810000 */
[C---:B------:R-:W-:Y:S01]  /*da40*/  FMUL.FTZ R3, R132.reuse, c[0x0][0x23c] ;  /* 0x00008f0084037a20 */ /* 0x040fe20000410000 */
[----:B------:R-:W-:Y:S01]  /*da50*/  FSETP.NEU.FTZ.AND P1, PT, R132, -INF , PT ;  /* 0xff8000008400780b */ /* 0x000fe20003f3d000 */
[----:B------:R-:W1:Y:S03]  /*da60*/  SHFL.BFLY PT, R12, R0, 0x1, 0x1f ;  /* 0x0c201f00000c7f89 */ /* 0x000e6600000e0000 */
[----:B------:R-:W-:Y:S02]  /*da70*/  FSEL R2, R3, RZ, P1 ;  /* 0x000000ff03027208 */ /* 0x000fe40000800000 */
[----:B------:R-:W-:Y:S01]  /*da80*/  LOP3.LUT R3, R21, UR11, R16, 0x96, !PT ;  /* 0x0000000b15037c12 */ /* 0x000fe2000f8e9610 */
[----:B------:R-:W-:-:S04]  /*da90*/  IMAD.WIDE.U32 R16, R4, -0x326172a9, RZ ;  /* 0xcd9e8d5704107825 */ /* 0x000fc800078e00ff */
[----:B------:R-:W-:Y:S01]  /*daa0*/  IMAD.WIDE.U32 R18, R3, -0x326172a9, RZ ;  /* 0xcd9e8d5703127825 */ /* 0x000fe200078e00ff */
[----:B------:R-:W-:-:S03]  /*dab0*/  LOP3.LUT R4, R17, UR12, R180, 0x96, !PT ;  /* 0x0000000c11047c12 */ /* 0x000fc6000f8e96b4 */
[----:B------:R-:W-:Y:S01]  /*dac0*/  FFMA.FTZ R6, R6, c[0x0][0x23c], -R2 ;  /* 0x00008f0006067a23 */ /* 0x000fe20000010802 */
[----:B------:R-:W-:Y:S01]  /*dad0*/  LOP3.LUT R3, R19, UR10, R16, 0x96, !PT ;  /* 0x0000000a13037c12 */ /* 0x000fe2000f8e9610 */
[----:B------:R-:W-:Y:S01]  /*dae0*/  IMAD.WIDE.U32 R4, R4, -0x2daee0ad, RZ ;  /* 0xd2511f5304047825 */ /* 0x000fe200078e00ff */
[----:B------:R-:W2:Y:S01]  /*daf0*/  LDC.U8 R16, c[0x0][0x2d8] ;  /* 0x0000b600ff107b82 */ /* 0x000ea20000000000 */
[----:B------:R3:W-:Y:S02]  /*db00*/  MUFU.EX2 R27, R6 ;  /* 0x00000006001b7308 */ /* 0x0007e40000000800 */
[----:B------:R-:W-:-:S04]  /*db10*/  IMAD.WIDE.U32 R24, R3, -0x2daee0ad, RZ ;  /* 0xd2511f5303187825 */ /* 0x000fc800078e00ff */
[--C-:B------:R-:W-:Y:S01]  /*db20*/  FFMA.FTZ R7, R7, c[0x0][0x23c], -R2.reuse ;  /* 0x00008f0007077a23 */ /* 0x100fe20000010802 */
[----:B-1----:R-:W-:Y:S01]  /*db30*/  FMNMX.FTZ R3, R0, R12, !PT ;  /* 0x0000000c00037209 */ /* 0x002fe20007810000 */
[----:B------:R-:W-:Y:S01]  /*db40*/  FFMA.FTZ R10, R10, c[0x0][0x23c], -R2 ;  /* 0x00008f000a0a7a23 */ /* 0x000fe20000010802 */
[----:B------:R-:W-:Y:S01]  /*db50*/  LOP3.LUT R4, R25, UR7, R4, 0x96, !PT ;  /* 0x0000000719047c12 */ /* 0x000fe2000f8e9604 */
[----:B------:R1:W-:Y:S01]  /*db60*/  MUFU.EX2 R242, R7 ;  /* 0x0000000700f27308 */ /* 0x0003e20000000800 */
[C---:B------:R-:W-:Y:S01]  /*db70*/  FSETP.NEU.FTZ.AND P0, PT, R3.reuse, -INF , PT ;  /* 0xff8000000300780b */ /* 0x040fe20003f1d000 */
[----:B------:R-:W-:Y:S02]  /*db80*/  FMUL.FTZ R12, R3, c[0x0][0x23c] ;  /* 0x00008f00030c7a20 */ /* 0x000fe40000410000 */
[----:B------:R-:W-:Y:S01]  /*db90*/  FFMA.FTZ R8, R8, c[0x0][0x23c], -R2 ;  /* 0x00008f0008087a23 */ /* 0x000fe20000010802 */
[----:B---3--:R-:W-:Y:S01]  /*dba0*/  LOP3.LUT R6, R5, UR9, R20, 0x96, !PT ;  /* 0x0000000905067c12 */ /* 0x008fe2000f8e9614 */
[----:B------:R-:W-:Y:S01]  /*dbb0*/  IMAD.WIDE.U32 R4, R4, -0x326172a9, RZ ;  /* 0xcd9e8d5704047825 */ /* 0x000fe200078e00ff */
[----:B------:R-:W-:Y:S01]  /*dbc0*/  FSEL R12, R12, RZ, P0 ;  /* 0x000000ff0c0c7208 */ /* 0x000fe20000000000 */
[----:B------:R3:W-:Y:S03]  /*dbd0*/  MUFU.EX2 R173, R10 ;  /* 0x0000000a00ad7308 */ /* 0x0007e60000000800 */
[----:B------:R-:W-:Y:S01]  /*dbe0*/  LOP3.LUT R0, R4, 0xffff, RZ, 0xc0, !PT ;  /* 0x0000ffff04007812 */ /* 0x000fe200078ec0ff */
[----:B------:R-:W-:Y:S01]  /*dbf0*/  FFMA.FTZ R9, R9, c[0x0][0x23c], -R12 ;  /* 0x00008f0009097a23 */ /* 0x000fe2000001080c */
[----:B--2---:R-:W-:Y:S01]  /*dc00*/  PRMT R168, R16, 0x7054, R16 ;  /* 0x0000705410a87816 */ /* 0x004fe20000000010 */
[----:B------:R-:W-:-:S02]  /*dc10*/  FFMA.FTZ R13, R13, c[0x0][0x23c], -R12 ;  /* 0x00008f000d0d7a23 */ /* 0x000fc4000001080c */
[----:B-1----:R-:W-:Y:S01]  /*dc20*/  IMAD.WIDE.U32 R6, R6, -0x326172a9, RZ ;  /* 0xcd9e8d5706067825 */ /* 0x002fe200078e00ff */
[----:B------:R1:W-:Y:S03]  /*dc30*/  MUFU.EX2 R172, R9 ;  /* 0x0000000900ac7308 */ /* 0x0003e60000000800 */
[----:B------:R-:W-:Y:S01]  /*dc40*/  FFMA.FTZ R14, R14, c[0x0][0x23c], -R12 ;  /* 0x00008f000e0e7a23 */ /* 0x000fe2000001080c */
[----:B------:R-:W-:Y:S01]  /*dc50*/  LOP3.LUT R15, R7, UR8, R18, 0x96, !PT ;  /* 0x00000008070f7c12 */ /* 0x000fe2000f8e9612 */
[----:B------:R-:W-:Y:S01]  /*dc60*/  FFMA.FTZ R11, R11, c[0x0][0x23c], -R12 ;  /* 0x00008f000b0b7a23 */ /* 0x000fe2000001080c */
[--C-:B------:R-:W-:Y:S01]  /*dc70*/  SHF.R.U32.HI R7, RZ, 0x18, R4.reuse ;  /* 0x00000018ff077819 */ /* 0x100fe20000011604 */
[----:B------:R-:W2:Y:S01]  /*dc80*/  LDSM.16.MT88.4 R16, [R206+0x18000] ;  /* 0x01800000ce10783b */ /* 0x000ea20000004200 */
[----:B------:R4:W5:Y:S01]  /*dc90*/  MUFU.EX2 R135, R8 ;  /* 0x0000000800877308 */ /* 0x0009620000000800 */
[----:B---3--:R-:W-:-:S04]  /*dca0*/  SHF.R.U32.HI R10, RZ, 0x10, R4 ;  /* 0x00000010ff0a7819 */ /* 0x008fc80000011604 */
[----:B------:R-:W-:Y:S02]  /*dcb0*/  LOP3.LUT R10, R10, 0xff, RZ, 0xc0, !PT ;  /* 0x000000ff0a0a7812 */ /* 0x000fe400078ec0ff */
[----:B-1----:R-:W-:Y:S01]  /*dcc0*/  SHF.R.U32.HI R9, RZ, 0x8, R0 ;  /* 0x00000008ff097819 */ /* 0x002fe20000011600 */
[----:B------:R-:W-:Y:S01]  /*dcd0*/  MUFU.EX2 R243, R13 ;  /* 0x0000000d00f37308 */ /* 0x000fe20000000800 */
[----:B------:R-:W-:Y:S02]  /*dce0*/  LOP3.LUT R0, R5, UR18, R6, 0x96, !PT ;  /* 0x0000001205007c12 */ /* 0x000fe4000f8e9606 */
[----:B------:R-:W-:Y:S02]  /*dcf0*/  PRMT R10, R10, 0x5410, R7 ;  /* 0x000054100a0a7816 */ /* 0x000fe40000000007 */
[----:B------:R-:W-:Y:S02]  /*dd00*/  LOP3.LUT R6, R0, 0xff, RZ, 0xc0, !PT ;  /* 0x000000ff00067812 */ /* 0x000fe400078ec0ff */
[----:B----4-:R-:W-:Y:S01]  /*dd10*/  LOP3.LUT R8, R4, 0xff, RZ, 0xc0, !PT ;  /* 0x000000ff04087812 */ /* 0x010fe200078ec0ff */
[----:B------:R-:W-:Y:S01]  /*dd20*/  MUFU.EX2 R13, R14 ;  /* 0x0000000e000d7308 */ /* 0x000fe20000000800 */
[----:B------:R-:W-:-:S02]  /*dd30*/  LOP3.LUT R4, R0, 0xffff, RZ, 0xc0, !PT ;  /* 0x0000ffff00047812 */ /* 0x000fc400078ec0ff */
[----:B------:R-:W-:Y:S02]  /*dd40*/  PRMT R9, R8, 0x5410, R9 ;  /* 0x0000541008097816 */ /* 0x000fe40000000009 */
[----:B------:R-:W-:Y:S02]  /*dd50*/  SHF.R.U32.HI R5, RZ, 0x8, R4 ;  /* 0x00000008ff057819 */ /* 0x000fe40000011604 */
[----:B------:R-:W-:Y:S01]  /*dd60*/  FSEL R4, R132, RZ, P1 ;  /* 0x000000ff84047208 */ /* 0x000fe20000800000 */
[----:B------:R1:W3:Y:S01]  /*dd70*/  MUFU.EX2 R176, R11 ;  /* 0x0000000b00b07308 */ /* 0x0002e20000000800 */
[----:B------:R-:W-:-:S03]  /*dd80*/  SHF.R.U32.HI R7, RZ, 0x18, R0 ;  /* 0x00000018ff077819 */ /* 0x000fc60000011600 */
[----:B------:R-:W-:Y:S01]  /*dd90*/  FADD.FTZ R8, R249, -R4 ;  /* 0x80000004f9087221 */ /* 0x000fe20000010000 */
[----:B------:R-:W-:Y:S01]  /*dda0*/  SHF.R.U32.HI R4, RZ, 0x10, R0 ;  /* 0x00000010ff047819 */ /* 0x000fe20000011600 */
[----:B------:R-:W-:Y:S01]  /*ddb0*/  IMAD.MOV.U32 R249, RZ, RZ, R22 ;  /* 0x000000fffff97224 */ /* 0x000fe200078e0016 */
[----:B-----5:R-:W-:Y:S01]  /*ddc0*/  F2FP.PACK_AB R0, R135, R242 ;  /* 0x000000f28700723e */ /* 0x020fe200000000ff */
[----:B------:R-:W-:Y:S01]  /*ddd0*/  FMUL.FTZ R8, R8, c[0x0][0x23c] ;  /* 0x00008f0008087a20 */ /* 0x000fe20000410000 */
[----:B------:R-:W-:Y:S03]  /*dde0*/  LDSM.16.MT88.4 R20, [R205+0x18000] ;  /* 0x01800000cd14783b */ /* 0x000fe60000004200 */
[----:B------:R-:W4:Y:S01]  /*ddf0*/  MUFU.EX2 R14, R8 ;  /* 0x00000008000e7308 */ /* 0x000f220000000800 */
[----:B-1----:R-:W-:Y:S01]  /*de00*/  PRMT R11, R6, 0x5410, R5 ;  /* 0x00005410060b7816 */ /* 0x002fe20000000005 */
[----:B------:R-:W-:Y:S01]  /*de10*/  HSET2.LE.AND R6, R9, R168, PT ;  /* 0x000000a809067233 */ /* 0x000fe20003803000 */
[----:B------:R-:W-:-:S02]  /*de20*/  LOP3.LUT R5, R4, 0xff, RZ, 0xc0, !PT ;  /* 0x000000ff04057812 */ /* 0x000fc400078ec0ff */
[----:B------:R-:W-:Y:S02]  /*de30*/  FSEL R4, R3, RZ, P0 ;  /* 0x000000ff03047208 */ /* 0x000fe40000000000 */
[----:B------:R-:W-:Y:S01]  /*de40*/  LOP3.LUT R6, R6, R0, RZ, 0xc0, !PT ;  /* 0x0000000006067212 */ /* 0x000fe200078ec0ff */
[--C-:B------:R-:W-:Y:S01]  /*de50*/  HSET2.LE.AND R0, R10, R168.reuse, PT ;  /* 0x000000a80a007233 */ /* 0x100fe20003803000 */
[----:B------:R-:W-:Y:S01]  /*de60*/  PRMT R5, R5, 0x5410, R7 ;  /* 0x0000541005057816 */ /* 0x000fe20000000007 */
[----:B------:R-:W-:Y:S01]  /*de70*/  FADD.FTZ R4, R248, -R4 ;  /* 0x80000004f8047221 */ /* 0x000fe20000010000 */
[----:B---3--:R-:W-:Y:S01]  /*de80*/  F2FP.PACK_AB R7, R176, R243 ;  /* 0x000000f3b007723e */ /* 0x008fe200000000ff */
[----:B------:R-:W-:Y:S02]  /*de90*/  IMAD.MOV.U32 R248, RZ, RZ, R13 ;  /* 0x000000fffff87224 */ /* 0x000fe400078e000d */
[----:B------:R-:W-:Y:S01]  /*dea0*/  FMUL.FTZ R4, R4, c[0x0][0x23c] ;  /* 0x00008f0004047a20 */ /* 0x000fe20000410000 */
[----:B------:R-:W-:Y:S01]  /*deb0*/  LOP3.LUT R7, R0, R7, RZ, 0xc0, !PT ;  /* 0x0000000700077212 */ /* 0x000fe200078ec0ff */
[----:B------:R-:W-:Y:S01]  /*dec0*/  HSET2.LE.AND R0, R11, R168, PT ;  /* 0x000000a80b007233 */ /* 0x000fe20003803000 */
[-C--:B----4-:R-:W-:Y:S01]  /*ded0*/  FMUL.FTZ R144, R144, R14.reuse ;  /* 0x0000000e90907220 */ /* 0x090fe20000410000 */
[----:B------:R1:W3:Y:S01]  /*dee0*/  MUFU.EX2 R13, R4 ;  /* 0x00000004000d7308 */ /* 0x0002e20000000800 */
[----:B------:R-:W4:Y:S01]  /*def0*/  LDSM.16.MT88.4 R8, [R208+0x18000] ;  /* 0x01800000d008783b */ /* 0x000f220000004200 */
[----:B------:R-:W-:-:S02]  /*df00*/  FMUL.FTZ R145, R145, R14 ;  /* 0x0000000e91917220 */ /* 0x000fc40000410000 */
[-C--:B------:R-:W-:Y:S02]  /*df10*/  FMUL.FTZ R148, R148, R14.reuse ;  /* 0x0000000e94947220 */ /* 0x080fe40000410000 */
[-C--:B------:R-:W-:Y:S02]  /*df20*/  FMUL.FTZ R149, R149, R14.reuse ;  /* 0x0000000e95957220 */ /* 0x080fe40000410000 */
[-C--:B------:R-:W-:Y:S02]  /*df30*/  FMUL.FTZ R152, R152, R14.reuse ;  /* 0x0000000e98987220 */ /* 0x080fe40000410000 */
[-C--:B------:R-:W-:Y:S02]  /*df40*/  FMUL.FTZ R153, R153, R14.reuse ;  /* 0x0000000e99997220 */ /* 0x080fe40000410000 */
[-C--:B------:R-:W-:Y:S02]  /*df50*/  FMUL.FTZ R156, R156, R14.reuse ;  /* 0x0000000e9c9c7220 */ /* 0x080fe40000410000 */
[----:B------:R-:W-:Y:S01]  /*df60*/  FMUL.FTZ R157, R157, R14 ;  /* 0x0000000e9d9d7220 */ /* 0x000fe20000410000 */
[----:B-1----:R-:W-:Y:S01]  /*df70*/  F2FP.PACK_AB R4, R173, R27 ;  /* 0x0000001bad04723e */ /* 0x002fe200000000ff */
[----:B---3--:R-:W-:-:S02]  /*df80*/  FMUL.FTZ R146, R146, R13 ;  /* 0x0000000d92927220 */ /* 0x008fc40000410000 */
[-C--:B------:R-:W-:Y:S01]  /*df90*/  FMUL.FTZ R147, R147, R13.reuse ;  /* 0x0000000d93937220 */ /* 0x080fe20000410000 */
[----:B------:R-:W-:Y:S01]  /*dfa0*/  LOP3.LUT R4, R0, R4, RZ, 0xc0, !PT ;  /* 0x0000000400047212 */ /* 0x000fe200078ec0ff */
[----:B------:R-:W-:Y:S01]  /*dfb0*/  HSET2.LE.AND R0, R5, R168, PT ;  /* 0x000000a805007233 */ /* 0x000fe20003803000 */
[----:B------:R-:W-:Y:S01]  /*dfc0*/  F2FP.PACK_AB R5, R248, R172 ;  /* 0x000000acf805723e */ /* 0x000fe200000000ff */
[-C--:B------:R-:W-:Y:S02]  /*dfd0*/  FMUL.FTZ R150, R150, R13.reuse ;  /* 0x0000000d96967220 */ /* 0x080fe40000410000 */
[----:B------:R-:W-:Y:S01]  /*dfe0*/  FMUL.FTZ R151, R151, R13 ;  /* 0x0000000d97977220 */ /* 0x000fe20000410000 */
[----:B------:R-:W-:Y:S01]  /*dff0*/  LOP3.LUT R5, R0, R5, RZ, 0xc0, !PT ;  /* 0x0000000500057212 */ /* 0x000fe200078ec0ff */
[-C--:B------:R-:W-:Y:S02]  /*e000*/  FMUL.FTZ R154, R154, R13.reuse ;  /* 0x0000000d9a9a7220 */ /* 0x080fe40000410000 */
[----:B------:R-:W-:-:S02]  /*e010*/  FMUL.FTZ R155, R155, R13 ;  /* 0x0000000d9b9b7220 */ /* 0x000fc40000410000 */
[-C--:B------:R-:W-:Y:S02]  /*e020*/  FMUL.FTZ R158, R158, R13.reuse ;  /* 0x0000000d9e9e7220 */ /* 0x080fe40000410000 */
[C---:B--2---:R-:W-:Y:S01]  /*e030*/  HMMA.16816.F32 R144, R4.reuse, R16, R144 ;  /* 0x000000100490723c */ /* 0x044fe20000001890 */
[-C--:B------:R-:W-:Y:S02]  /*e040*/  FMUL.FTZ R159, R159, R13.reuse ;  /* 0x0000000d9f9f7220 */ /* 0x080fe40000410000 */
[-C--:B------:R-:W-:Y:S02]  /*e050*/  FMUL.FTZ R136, R136, R14.reuse ;  /* 0x0000000e88887220 */ /* 0x080fe40000410000 */
[----:B------:R-:W-:Y:S02]  /*e060*/  FMUL.FTZ R137, R137, R14 ;  /* 0x0000000e89897220 */ /* 0x000fe40000410000 */
[-C--:B------:R-:W-:Y:S01]  /*e070*/  FMUL.FTZ R138, R138, R13.reuse ;  /* 0x0000000d8a8a7220 */ /* 0x080fe20000410000 */
[----:B------:R-:W-:Y:S01]  /*e080*/  HMMA.16816.F32 R196, R4, R18, R148 ;  /* 0x0000001204c4723c */ /* 0x000fe20000001894 */
[----:B------:R-:W1:Y:S01]  /*e090*/  LDSM.16.MT88.4 R16, [R207+0x18000] ;  /* 0x01800000cf10783b */ /* 0x000e620000004200 */
[----:B------:R-:W-:-:S02]  /*e0a0*/  FMUL.FTZ R139, R139, R13 ;  /* 0x0000000d8b8b7220 */ /* 0x000fc40000410000 */
[-C--:B------:R-:W-:Y:S02]  /*e0b0*/  FMUL.FTZ R140, R140, R14.reuse ;  /* 0x0000000e8c8c7220 */ /* 0x080fe40000410000 */
[----:B------:R-:W-:Y:S01]  /*e0c0*/  FMUL.FTZ R141, R141, R14 ;  /* 0x0000000e8d8d7220 */ /* 0x000fe20000410000 */
[----:B------:R-:W-:Y:S01]  /*e0d0*/  MOV R150, R180 ;  /* 0x000000b400967202 */ /* 0x000fe20000000f00 */
[C---:B----4-:R-:W-:Y:S01]  /*e0e0*/  HMMA.16816.F32 R152, R4.reuse, R8, R152 ;  /* 0x000000080498723c */ /* 0x050fe20000001898 */
        /* <DEDUP_REMOVED lines=10> */
[----:B------:R-:W-:Y:S01]  /*e190*/  HMMA.16816.F32 R136, R4, R20, R136 ;  /* 0x000000140488723c */ /* 0x000fe20000001888 */
[-C--:B------:R-:W-:Y:S02]  /*e1a0*/  FMUL.FTZ R166, R166, R13.reuse ;  /* 0x0000000da6a67220 */ /* 0x080fe40000410000 */
[----:B------:R-:W-:Y:S02]  /*e1b0*/  FMUL.FTZ R167, R167, R13 ;  /* 0x0000000da7a77220 */ /* 0x000fe40000410000 */
[----:B------:R-:W-:-:S02]  /*e1c0*/  FMUL.FTZ R36, R36, R14 ;  /* 0x0000000e24247220 */ /* 0x000fc40000410000 */
[----:B------:R-:W-:Y:S01]  /*e1d0*/  MOV R20, R135 ;  /* 0x0000008700147202 */ /* 0x000fe20000000f00 */
[C---:B------:R-:W-:Y:S01]  /*e1e0*/  HMMA.16816.F32 R200, R4.reuse, R22, R140 ;  /* 0x0000001604c8723c */ /* 0x040fe2000000188c */
[----:B------:R-:W-:Y:S02]  /*e1f0*/  IMAD.MOV.U32 R135, RZ, RZ, R171 ;  /* 0x000000ffff877224 */ /* 0x000fe400078e00ab */
[----:B------:R-:W-:Y:S02]  /*e200*/  IMAD.MOV.U32 R21, RZ, RZ, R170 ;  /* 0x000000ffff157224 */ /* 0x000fe400078e00aa */
[----:B------:R-:W-:Y:S02]  /*e210*/  FMUL.FTZ R37, R37, R14 ;  /* 0x0000000e25257220 */ /* 0x000fe40000410000 */
[----:B------:R-:W-:Y:S01]  /*e220*/  IMAD.MOV.U32 R23, RZ, RZ, R168 ;  /* 0x000000ffff177224 */ /* 0x000fe200078e00a8 */
        /* <DEDUP_REMOVED lines=19> */
[----:B------:R-:W-:Y:S01]  /*e360*/  FMUL.FTZ R51, R51, R13 ;  /* 0x0000000d33337220 */ /* 0x000fe20000410000 */
[----:B------:R-:W-:Y:S01]  /*e370*/  MOV R42, R174 ;  /* 0x000000ae002a7202 */ /* 0x000fe20000000f00 */
[----:B------:R-:W-:Y:S02]  /*e380*/  IMAD.MOV.U32 R151, RZ, RZ, R181 ;  /* 0x000000ffff977224 */ /* 0x000fe400078e00b5 */
[-C--:B------:R-:W-:Y:S02]  /*e390*/  FMUL.FTZ R52, R52, R14.reuse ;  /* 0x0000000e34347220 */ /* 0x080fe40000410000 */
[----:B------:R-:W-:Y:S01]  /*e3a0*/  FMUL.FTZ R53, R53, R14 ;  /* 0x0000000e35357220 */ /* 0x000fe20000410000 */
[----:B------:R-:W-:Y:S01]  /*e3b0*/  MOV R39, R151 ;  /* 0x0000009700277202 */ /* 0x000fe20000000f00 */
[----:B------:R-:W-:-:S02]  /*e3c0*/  FMUL.FTZ R54, R54, R13 ;  /* 0x0000000d36367220 */ /* 0x000fc40000410000 */
[-C--:B------:R-:W-:Y:S02]  /*e3d0*/  FMUL.FTZ R55, R55, R13.reuse ;  /* 0x0000000d37377220 */ /* 0x080fe40000410000 */
[-C--:B------:R-:W-:Y:S02]  /*e3e0*/  FMUL.FTZ R56, R56, R14.reuse ;  /* 0x0000000e38387220 */ /* 0x080fe40000410000 */
[-C--:B------:R-:W-:Y:S02]  /*e3f0*/  FMUL.FTZ R57, R57, R14.reuse ;  /* 0x0000000e39397220 */ /* 0x080fe40000410000 */
[-C--:B------:R-:W-:Y:S02]  /*e400*/  FMUL.FTZ R58, R58, R13.reuse ;  /* 0x0000000d3a3a7220 */ /* 0x080fe40000410000 */
[----:B------:R-:W-:Y:S01]  /*e410*/  FMUL.FTZ R59, R59, R13 ;  /* 0x0000000d3b3b7220 */ /* 0x000fe20000410000 */
[----:B-1----:R-:W-:Y:S01]  /*e420*/  HMMA.16816.F32 R180, R4, R16, R44 ;  /* 0x0000001004b4723c */ /* 0x002fe2000000182c */
[----:B------:R-:W-:-:S02]  /*e430*/  FMUL.FTZ R60, R60, R14 ;  /* 0x0000000e3c3c7220 */ /* 0x000fc40000410000 */
[-C--:B------:R-:W-:Y:S02]  /*e440*/  FMUL.FTZ R61, R61, R14.reuse ;  /* 0x0000000e3d3d7220 */ /* 0x080fe40000410000 */
[-C--:B------:R-:W-:Y:S02]  /*e450*/  FMUL.FTZ R62, R62, R13.reuse ;  /* 0x0000000d3e3e7220 */ /* 0x080fe40000410000 */
[-C--:B------:R-:W-:Y:S01]  /*e460*/  FMUL.FTZ R63, R63, R13.reuse ;  /* 0x0000000d3f3f7220 */ /* 0x080fe20000410000 */
[C---:B------:R-:W-:Y:S01]  /*e470*/  HMMA.16816.F32 R164, R4.reuse, R18, R48 ;  /* 0x0000001204a4723c */ /* 0x040fe20000001830 */
[----:B------:R-:W1:Y:S01]  /*e480*/  LDSM.16.MT88.4 R16, [R207+0x1a000] ;  /* 0x01a00000cf10783b */ /* 0x000e620000004200 */
[-C--:B------:R-:W-:Y:S02]  /*e490*/  FMUL.FTZ R64, R64, R14.reuse ;  /* 0x0000000e40407220 */ /* 0x080fe40000410000 */
[----:B------:R-:W-:Y:S02]  /*e4a0*/  FMUL.FTZ R65, R65, R14 ;  /* 0x0000000e41417220 */ /* 0x000fe40000410000 */
[-C--:B------:R-:W-:Y:S01]  /*e4b0*/  FMUL.FTZ R66, R66, R13.reuse ;  /* 0x0000000d42427220 */ /* 0x080fe20000410000 */
[----:B------:R-:W-:Y:S01]  /*e4c0*/  MOV R51, R252 ;  /* 0x000000fc00337202 */ /* 0x000fe20000000f00 */
[----:B--2---:R-:W-:Y:S01]  /*e4d0*/  HMMA.16816.F32 R140, R4, R8, R52 ;  /* 0x00000008048c723c */ /* 0x004fe20000001834 */
[----:B------:R-:W-:-:S02]  /*e4e0*/  FMUL.FTZ R67, R67, R13 ;  /* 0x0000000d43437220 */ /* 0x000fc40000410000 */
[----:B------:R-:W-:Y:S02]  /*e4f0*/  IMAD.MOV.U32 R0, RZ, RZ, R176 ;  /* 0x000000ffff007224 */ /* 0x000fe400078e00b0 */
[----:B------:R-:W-:Y:S02]  /*e500*/  IMAD.MOV.U32 R43, RZ, RZ, R175 ;  /* 0x000000ffff2b7224 */ /* 0x000fe400078e00af */
[----:B------:R-:W-:Y:S01]  /*e510*/  IMAD.MOV.U32 R41, RZ, RZ, R173 ;  /* 0x000000ffff297224 */ /* 0x000fe200078e00ad */
[----:B------:R-:W-:Y:S01]  /*e520*/  HMMA.16816.F32 R192, R4, R10, R56 ;  /* 0x0000000a04c0723c */ /* 0x000fe20000001838 */
[----:B------:R-:W2:Y:S01]  /*e530*/  LDSM.16.MT88.4 R8, [R205+0x1c000] ;  /* 0x01c00000cd08783b */ /* 0x000ea20000004200 */
[----:B------:R-:W-:Y:S02]  /*e540*/  IMAD.MOV.U32 R40, RZ, RZ, R172 ;  /* 0x000000ffff287224 */ /* 0x000fe400078e00ac */
        /* <DEDUP_REMOVED lines=8> */
[----:B------:R-:W-:Y:S02]  /*e5d0*/  IMAD.MOV.U32 R38, RZ, RZ, R150 ;  /* 0x000000ffff267224 */ /* 0x000fe400078e0096 */
        /* <DEDUP_REMOVED lines=9> */
[----:B------:R-:W-:Y:S01]  /*e670*/  FMUL.FTZ R82, R82, R13 ;  /* 0x0000000d52527220 */ /* 0x000fe20000410000 */
[----:B------:R-:W-:Y:S01]  /*e680*/  MOV R60, R241 ;  /* 0x000000f1003c7202 */ /* 0x000fe20000000f00 */
[----:B------:R-:W-:Y:S02]  /*e690*/  FMUL.FTZ R83, R83, R13 ;  /* 0x0000000d53537220 */ /* 0x000fe40000410000 */
[-C--:B------:R-:W-:Y:S01]  /*e6a0*/  FMUL.FTZ R84, R84, R14.reuse ;  /* 0x0000000e54547220 */ /* 0x080fe20000410000 */
[----:B------:R-:W-:Y:S01]  /*e6b0*/  MOV R67, R51 ;  /* 0x0000003300437202 */ /* 0x000fe20000000f00 */
[----:B--2---:R-:W-:Y:S01]  /*e6c0*/  HMMA.16816.F32 R148, R4, R8, R68 ;  /* 0x000000080494723c */ /* 0x004fe20000001844 */
[----:B------:R-:W-:Y:S01]  /*e6d0*/  FMUL.FTZ R85, R85, R14 ;  /* 0x0000000e55557220 */ /* 0x000fe20000410000 */
[----:B------:R-:W-:Y:S01]  /*e6e0*/  MOV R64, R42 ;  /* 0x0000002a00407202 */ /* 0x000fe20000000f00 */
[----:B------:R-:W-:-:S02]  /*e6f0*/  FMUL.FTZ R86, R86, R13 ;  /* 0x0000000d56567220 */ /* 0x000fc40000410000 */
[----:B------:R-:W-:Y:S02]  /*e700*/  FMUL.FTZ R87, R87, R13 ;  /* 0x0000000d57577220 */ /* 0x000fe40000410000 */
[-C--:B------:R-:W-:Y:S01]  /*e710*/  FMUL.FTZ R88, R88, R14.reuse ;  /* 0x0000000e58587220 */ /* 0x080fe20000410000 */
[----:B------:R-:W-:Y:S01]  /*e720*/  HMMA.16816.F32 R72, R4, R10, R72 ;  /* 0x0000000a0448723c */ /* 0x000fe20000001848 */
[----:B------:R-:W2:Y:S01]  /*e730*/  LDSM.16.MT88.4 R8, [R208+0x1c000] ;  /* 0x01c00000d008783b */ /* 0x000ea20000004200 */
[-C--:B------:R-:W-:Y:S01]  /*e740*/  FMUL.FTZ R89, R89, R14.reuse ;  /* 0x0000000e59597220 */ /* 0x080fe20000410000 */
[----:B------:R-:W-:Y:S01]  /*e750*/  MOV R69, R247 ;  /* 0x000000f700457202 */ /* 0x000fe20000000f00 */
        /* <DEDUP_REMOVED lines=10> */
[-C--:B------:R-:W-:Y:S01]  /*e800*/  FMUL.FTZ R100, R100, R14.reuse ;  /* 0x0000000e64647220 */ /* 0x080fe20000410000 */
[C---:B-1----:R-:W-:Y:S01]  /*e810*/  HMMA.16816.F32 R76, R4.reuse, R16, R76 ;  /* 0x00000010044c723c */ /* 0x042fe2000000184c */
        /* <DEDUP_REMOVED lines=28> */
[----:B-1----:R-:W-:Y:S01]  /*e9e0*/  HMMA.16816.F32 R92, R4, R16, R92 ;  /* 0x00000010045c723c */ /* 0x002fe2000000185c */
[----:B------:R-:W-:Y:S01]  /*e9f0*/  IMAD.MOV.U32 R62, RZ, RZ, R23 ;  /* 0x000000ffff3e7224 */ /* 0x000fe200078e0017 */
[----:B------:R-:W-:Y:S01]  /*ea00*/  MOV R23, R0 ;  /* 0x0000000000177202 */ /* 0x000fe20000000f00 */
[----:B------:R-:W-:-:S02]  /*ea10*/  FFMA.FTZ R0, R28, c[0x0][0x23c], -R2 ;  /* 0x00008f001c007a23 */ /* 0x000fc40000010802 */
[-C--:B------:R-:W-:Y:S02]  /*ea20*/  FMUL.FTZ R124, R124, R14.reuse ;  /* 0x0000000e7c7c7220 */ /* 0x080fe40000410000 */
[----:B------:R-:W-:Y:S01]  /*ea30*/  FMUL.FTZ R125, R125, R14 ;  /* 0x0000000e7d7d7220 */ /* 0x000fe20000410000 */
[C---:B------:R-:W-:Y:S01]  /*ea40*/  HMMA.16816.F32 R96, R4.reuse, R18, R96 ;  /* 0x000000120460723c */ /* 0x040fe20000001860 */
[----:B------:R-:W1:Y:S01]  /*ea50*/  LDSM.16.MT88.4 R16, [R206+0x1e000] ;  /* 0x01e00000ce10783b */ /* 0x000e620000004200 */
[-C--:B------:R-:W-:Y:S01]  /*ea60*/  FMUL.FTZ R126, R126, R13.reuse ;  /* 0x0000000d7e7e7220 */ /* 0x080fe20000410000 */
[----:B------:R3:W-:Y:S01]  /*ea70*/  MUFU.EX2 R48, R0 ;  /* 0x0000000000307308 */ /* 0x0007e20000000800 */
[----:B------:R-:W-:Y:S02]  /*ea80*/  FMUL.FTZ R127, R127, R13 ;  /* 0x0000000d7f7f7220 */ /* 0x000fe40000410000 */
[----:B------:R-:W-:Y:S02]  /*ea90*/  IMAD.MOV.U32 R50, RZ, RZ, R251 ;  /* 0x000000ffff327224 */ /* 0x000fe400078e00fb */
[----:B--2---:R-:W-:Y:S01]  /*eaa0*/  HMMA.16816.F32 R100, R4, R8, R100 ;  /* 0x000000080464723c */ /* 0x004fe20000001864 */
[----:B------:R-:W-:-:S02]  /*eab0*/  IMAD.MOV.U32 R22, RZ, RZ, R248 ;  /* 0x000000ffff167224 */ /* 0x000fc400078e00f8 */
[----:B------:R-:W-:Y:S02]  /*eac0*/  IMAD.MOV.U32 R37, RZ, RZ, R249 ;  /* 0x000000ffff257224 */ /* 0x000fe400078e00f9 */
[-C--:B------:R-:W-:Y:S02]  /*ead0*/  FMUL.FTZ R128, R128, R14.reuse ;  /* 0x0000000e80807220 */ /* 0x080fe40000410000 */
[----:B------:R-:W-:Y:S01]  /*eae0*/  FMUL.FTZ R129, R129, R14 ;  /* 0x0000000e81817220 */ /* 0x000fe20000410000 */
[----:B------:R-:W-:Y:S01]  /*eaf0*/  HMMA.16816.F32 R104, R4, R10, R104 ;  /* 0x0000000a0468723c */ /* 0x000fe20000001868 */
[----:B------:R-:W2:Y:S01]  /*eb00*/  LDSM.16.MT88.4 R8, [R208+0x1e000] ;  /* 0x01e00000d008783b */ /* 0x000ea20000004200 */
[-C--:B------:R-:W-:Y:S02]  /*eb10*/  FMUL.FTZ R130, R130, R13.reuse ;  /* 0x0000000d82827220 */ /* 0x080fe40000410000 */
[----:B------:R-:W-:Y:S02]  /*eb20*/  FMUL.FTZ R131, R131, R13 ;  /* 0x0000000d83837220 */ /* 0x000fe40000410000 */
        /* <DEDUP_REMOVED lines=10> */
[C---:B-1----:R-:W-:Y:S08]  /*ebd0*/  HMMA.16816.F32 R108, R4.reuse, R16, R108 ;  /* 0x00000010046c723c */ /* 0x042ff0000000186c */
[C---:B------:R-:W-:Y:S01]  /*ebe0*/  HMMA.16816.F32 R112, R4.reuse, R18, R112 ;  /* 0x000000120470723c */ /* 0x040fe20000001870 */
[----:B------:R-:W1:Y:S07]  /*ebf0*/  LDSM.16.MT88.4 R16, [R207+0x1e000] ;  /* 0x01e00000cf10783b */ /* 0x000e6e0000004200 */
[C---:B--2---:R-:W-:Y:S07]  /*ec00*/  HMMA.16816.F32 R56, R4.reuse, R8, R116 ;  /* 0x000000080438723c */ /* 0x044fee0000001874 */
[----:B------:R-:W-:Y:S01]  /*ec10*/  IMAD.WIDE.U32 R8, R15, -0x2daee0ad, RZ ;  /* 0xd2511f530f087825 */ /* 0x000fe200078e00ff */
[----:B------:R-:W-:Y:S01]  /*ec20*/  HMMA.16816.F32 R44, R4, R10, R120 ;  /* 0x0000000a042c723c */ /* 0x000fe20000001878 */
[----:B------:R-:W-:-:S03]  /*ec30*/  MOV R119, R51 ;  /* 0x0000003300777202 */ /* 0x000fc60000000f00 */
[----:B---3--:R-:W-:Y:S02]  /*ec40*/  LOP3.LUT R0, R9, UR17, R24, 0x96, !PT ;  /* 0x0000001109007c12 */ /* 0x008fe4000f8e9618 */
[C---:B------:R-:W-:Y:S01]  /*ec50*/  LOP3.LUT R15, R8.reuse, 0xff, RZ, 0xc0, !PT ;  /* 0x000000ff080f7812 */ /* 0x040fe200078ec0ff */
[----:B------:R-:W-:Y:S01]  /*ec60*/  LDSM.16.MT88.4 R24, [R206+0x18800] ;  /* 0x01880000ce18783b */ /* 0x000fe20000004200 */
[----:B------:R-:W-:Y:S01]  /*ec70*/  LOP3.LUT R10, R8, 0xffff, RZ, 0xc0, !PT ;  /* 0x0000ffff080a7812 */ /* 0x000fe200078ec0ff */
[----:B------:R-:W-:Y:S01]  /*ec80*/  FFMA.FTZ R9, R29, c[0x0][0x23c], -R2 ;  /* 0x00008f001d097a23 */ /* 0x000fe20000010802 */
[----:B------:R-:W-:-:S03]  /*ec90*/  SHF.R.U32.HI R11, RZ, 0x10, R8 ;  /* 0x00000010ff0b7819 */ /* 0x000fc60000011608 */
[----:B------:R2:W-:Y:S01]  /*eca0*/  MUFU.EX2 R252, R9 ;  /* 0x0000000900fc7308 */ /* 0x0005e20000000800 */
[----:B-1----:R-:W-:Y:S01]  /*ecb0*/  HMMA.16816.F32 R124, R4, R16, R124 ;  /* 0x00000010047c723c */ /* 0x002fe2000000187c */
[----:B--2---:R-:W-:Y:S01]  /*ecc0*/  SHF.R.U32.HI R9, RZ, 0x8, R10 ;  /* 0x00000008ff097819 */ /* 0x004fe2000001160a */
[----:B------:R-:W-:-:S05]  /*ecd0*/  FFMA.FTZ R10, R31, c[0x0][0x23c], -R2 ;  /* 0x00008f001f0a7a23 */ /* 0x000fca0000010802 */
[----:B------:R-:W-:Y:S01]  /*ece0*/  SHF.R.U32.HI R16, RZ, 0x18, R8 ;  /* 0x00000018ff107819 */ /* 0x000fe20000011608 */
[----:B------:R-:W-:Y:S01]  /*ecf0*/  FFMA.FTZ R8, R30, c[0x0][0x23c], -R2 ;  /* 0x00008f001e087a23 */ /* 0x000fe20000010802 */
[----:B------:R-:W-:Y:S01]  /*ed00*/  PRMT R15, R15, 0x5410, R9 ;  /* 0x000054100f0f7816 */ /* 0x000fe20000000009 */
[----:B------:R1:W-:Y:S01]  /*ed10*/  MUFU.EX2 R251, R10 ;  /* 0x0000000a00fb7308 */ /* 0x0003e20000000800 */
[----:B------:R-:W-:Y:S01]  /*ed20*/  LOP3.LUT R9, R11, 0xff, RZ, 0xc0, !PT ;  /* 0x000000ff0b097812 */ /* 0x000fe200078ec0ff */
[----:B------:R-:W2:Y:S01]  /*ed30*/  LDSM.16.MT88.4 R28, [R205+0x18800] ;  /* 0x01880000cd1c783b */ /* 0x000ea20000004200 */
[----:B------:R-:W-:Y:S02]  /*ed40*/  HMMA.16816.F32 R40, R4, R18, R128 ;  /* 0x000000120428723c */ /* 0x000fe40000001880 */
[----:B------:R-:W-:Y:S02]  /*ed50*/  PRMT R11, R9, 0x5410, R16 ;  /* 0x00005410090b7816 */ /* 0x000fe40000000010 */
[----:B------:R-:W3:Y:S01]  /*ed60*/  LDSM.16.MT88.4 R16, [R207+0x18800] ;  /* 0x01880000cf10783b */ /* 0x000ee20000004200 */
[----:B------:R4:W5:Y:S01]  /*ed70*/  MUFU.EX2 R68, R8 ;  /* 0x0000000800447308 */ /* 0x0009620000000800 */
[----:B-1----:R-:W-:-:S07]  /*ed80*/  FFMA.FTZ R10, R32, c[0x0][0x23c], -R12 ;  /* 0x00008f00200a7a23 */ /* 0x002fce000001080c */
[----:B------:R1:W-:Y:S01]  /*ed90*/  MUFU.EX2 R249, R10 ;  /* 0x0000000a00f97308 */ /* 0x0003e20000000800 */
[----:B----4-:R-:W-:-:S04]  /*eda0*/  LOP3.LUT R8, R0, 0xffff, RZ, 0xc0, !PT ;  /* 0x0000ffff00087812 */ /* 0x010fc800078ec0ff */
[----:B------:R-:W-:Y:S02]  /*edb0*/  SHF.R.U32.HI R9, RZ, 0x8, R8 ;  /* 0x00000008ff097819 */ /* 0x000fe40000011608 */
[----:B------:R-:W-:-:S04]  /*edc0*/  LOP3.LUT R8, R0, 0xff, RZ, 0xc0, !PT ;  /* 0x000000ff00087812 */ /* 0x000fc800078ec0ff */
[----:B------:R-:W-:Y:S02]  /*edd0*/  PRMT R36, R8, 0x5410, R9 ;  /* 0x0000541008247816 */ /* 0x000fe40000000009 */
[--C-:B------:R-:W-:Y:S01]  /*ede0*/  SHF.R.U32.HI R8, RZ, 0x10, R0.reuse ;  /* 0x00000010ff087819 */ /* 0x100fe20000011600 */
[----:B-1----:R-:W-:Y:S01]  /*edf0*/  HSET2.LE.AND R10, R15, R62, PT ;  /* 0x0000003e0f0a7233 */ /* 0x002fe20003803000 */
[----:B------:R-:W-:Y:S01]  /*ee00*/  SHF.R.U32.HI R9, RZ, 0x18, R0 ;  /* 0x00000018ff097819 */ /* 0x000fe20000011600 */
[----:B------:R-:W-:Y:S01]  /*ee10*/  IMAD.MOV.U32 R15, RZ, RZ, R50 ;  /* 0x000000ffff0f7224 */ /* 0x000fe200078e0032 */
[----:B------:R-:W-:Y:S01]  /*ee20*/  LOP3.LUT R0, R8, 0xff, RZ, 0xc0, !PT ;  /* 0x000000ff08007812 */ /* 0x000fe200078ec0ff */
[--C-:B------:R-:W-:Y:S01]  /*ee30*/  FFMA.FTZ R8, R33, c[0x0][0x23c], -R12.reuse ;  /* 0x00008f0021087a23 */ /* 0x100fe2000001080c */
[----:B------:R-:W-:Y:S02]  /*ee40*/  MOV R50, R38 ;  /* 0x0000002600327202 */ /* 0x000fe40000000f00 */
[----:B------:R-:W-:Y:S01]  /*ee50*/  PRMT R9, R0, 0x5410, R9 ;  /* 0x0000541000097816 */ /* 0x000fe20000000009 */
[----:B------:R1:W-:Y:S01]  /*ee60*/  MUFU.EX2 R248, R8 ;  /* 0x0000000800f87308 */ /* 0x0003e20000000800 */
[----:B------:R-:W-:Y:S01]  /*ee70*/  FFMA.FTZ R0, R35, c[0x0][0x23c], -R12 ;  /* 0x00008f0023007a23 */ /* 0x000fe2000001080c */
[----:B------:R-:W-:Y:S01]  /*ee80*/  MOV R38, R23 ;  /* 0x0000001700267202 */ /* 0x000fe20000000f00 */
[----:B------:R-:W-:Y:S01]  /*ee90*/  IMAD.MOV.U32 R118, RZ, RZ, R50 ;  /* 0x000000ffff767224 */ /* 0x000fe200078e0032 */
[----:B------:R-:W4:Y:S04]  /*eea0*/  LDSM.16.MT88.4 R20, [R208+0x18800] ;  /* 0x01880000d014783b */ /* 0x000f280000004200 */
[----:B------:R5:W-:Y:S01]  /*eeb0*/  MUFU.EX2 R247, R0 ;  /* 0x0000000000f77308 */ /* 0x000be20000000800 */
[----:B-1----:R-:W-:-:S02]  /*eec0*/  FFMA.FTZ R8, R34, c[0x0][0x23c], -R12 ;  /* 0x00008f0022087a23 */ /* 0x002fc4000001080c */
[----:B------:R-:W-:Y:S05]  /*eed0*/  LDSM.16.MT88.4 R32, [R205+0x1a800] ;  /* 0x01a80000cd20783b */ /* 0x000fea0000004200 */
[----:B------:R-:W1:Y:S01]  /*eee0*/  MUFU.EX2 R241, R8 ;  /* 0x0000000800f17308 */ /* 0x000e620000000800 */
[----:B-----5:R-:W-:-:S04]  /*eef0*/  F2FP.PACK_AB R0, R251, R68 ;  /* 0x00000044fb00723e */ /* 0x020fc800000000ff */
[----:B------:R-:W-:Y:S01]  /*ef00*/  LOP3.LUT R10, R10, R0, RZ, 0xc0, !PT ;  /* 0x000000000a0a7212 */ /* 0x000fe200078ec0ff */
[----:B------:R-:W-:Y:S01]  /*ef10*/  HSET2.LE.AND R0, R11, R62, PT ;  /* 0x0000003e0b007233 */ /* 0x000fe20003803000 */
[----:B-1----:R-:W-:-:S04]  /*ef20*/  F2FP.PACK_AB R4, R241, R247 ;  /* 0x000000f7f104723e */ /* 0x002fc800000000ff */
[----:B------:R-:W-:Y:S01]  /*ef30*/  LOP3.LUT R11, R0, R4, RZ, 0xc0, !PT ;  /* 0x00000004000b7212 */ /* 0x000fe200078ec0ff */
[----:B------:R-:W-:Y:S01]  /*ef40*/  HSET2.LE.AND R0, R36, R62, PT ;  /* 0x0000003e24007233 */ /* 0x000fe20003803000 */
[----:B------:R-:W-:Y:S01]  /*ef50*/  F2FP.PACK_AB R4, R252, R48 ;  /* 0x00000030fc04723e */ /* 0x000fe200000000ff */
[----:B------:R-:W-:-:S03]  /*ef60*/  IMAD.MOV.U32 R36, RZ, RZ, R49 ;  /* 0x000000ffff247224 */ /* 0x000fc600078e0031 */
[----:B------:R-:W-:Y:S01]  /*ef70*/  LOP3.LUT R8, R0, R4, RZ, 0xc0, !PT ;  /* 0x0000000400087212 */ /* 0x000fe200078ec0ff */
[----:B------:R-:W-:Y:S01]  /*ef80*/  HSET2.LE.AND R0, R9, R62, PT ;  /* 0x0000003e09007233 */ /* 0x000fe20003803000 */
[----:B------:R-:W-:-:S04]  /*ef90*/  F2FP.PACK_AB R4, R248, R249 ;  /* 0x000000f9f804723e */ /* 0x000fc800000000ff */
[----:B------:R-:W-:Y:S01]  /*efa0*/  LOP3.LUT R9, R0, R4, RZ, 0xc0, !PT ;  /* 0x0000000400097212 */ /* 0x000fe200078ec0ff */
[----:B------:R-:W-:Y:S01]  /*efb0*/  IMAD.MOV.U32 R0, RZ, RZ, R48 ;  /* 0x000000ffff007224 */ /* 0x000fe200078e0030 */
[----:B------:R-:W1:Y:S05]  /*efc0*/  LDSM.16.MT88.4 R4, [R205+0x1c800] ;  /* 0x01c80000cd04783b */ /* 0x000e6a0000004200 */
[C---:B--2---:R-:W-:Y:S07]  /*efd0*/  HMMA.16816.F32 R48, R8.reuse, R30, R200 ;  /* 0x0000001e0830723c */ /* 0x044fee00000018c8 */
[----:B------:R-:W-:Y:S01]  /*efe0*/  MOV R203, R60 ;  /* 0x0000003c00cb7202 */ /* 0x000fe20000000f00 */
[----:B------:R-:W-:Y:S01]  /*eff0*/  IMAD.MOV.U32 R201, RZ, RZ, R61 ;  /* 0x000000ffffc97224 */ /* 0x000fe200078e003d */
[----:B------:R-:W-:Y:S01]  /*f000*/  MOV R200, R63 ;  /* 0x0000003f00c87202 */ /* 0x000fe20000000f00 */
[----:B------:R-:W-:Y:S01]  /*f010*/  IMAD.MOV.U32 R202, RZ, RZ, R62 ;  /* 0x000000ffffca7224 */ /* 0x000fe200078e003e */
[C---:B---3--:R-:W-:Y:S08]  /*f020*/  HMMA.16816.F32 R160, R8.reuse, R16, R160 ;  /* 0x0000001008a0723c */ /* 0x048ff000000018a0 */
[C---:B----4-:R-:W-:Y:S07]  /*f030*/  HMMA.16816.F32 R60, R8.reuse, R22, R188 ;  /* 0x00000016083c723c */ /* 0x050fee00000018bc */
[----:B------:R-:W-:Y:S01]  /*f040*/  IMAD.MOV.U32 R188, RZ, RZ, R64 ;  /* 0x000000ffffbc7224 */ /* 0x000fe200078e0040 */
[----:B------:R-:W-:Y:S01]  /*f050*/  MOV R190, R66 ;  /* 0x0000004200be7202 */ /* 0x000fe20000000f00 */
[----:B------:R-:W-:Y:S01]  /*f060*/  IMAD.MOV.U32 R189, RZ, RZ, R65 ;  /* 0x000000ffffbd7224 */ /* 0x000fe200078e0041 */
[----:B------:R-:W-:Y:S01]  /*f070*/  HMMA.16816.F32 R144, R8, R24, R144 ;  /* 0x000000180890723c */ /* 0x000fe20000001890 */
[----:B------:R-:W-:-:S07]  /*f080*/  IMAD.MOV.U32 R191, RZ, RZ, R67 ;  /* 0x000000ffffbf7224 */ /* 0x000fce00078e0043 */
[C---:B------:R-:W-:Y:S01]  /*f090*/  HMMA.16816.F32 R64, R8.reuse, R18, R168 ;  /* 0x000000120840723c */ /* 0x040fe200000018a8 */
[----:B------:R-:W2:Y:S07]  /*f0a0*/  LDSM.16.MT88.4 R16, [R207+0x1a800] ;  /* 0x01a80000cf10783b */ /* 0x000eae0000004200 */
[C---:B------:R-:W-:Y:S01]  /*f0b0*/  HMMA.16816.F32 R52, R8.reuse, R26, R196 ;  /* 0x0000001a0834723c */ /* 0x040fe200000018c4 */
[----:B------:R-:W3:Y:S06]  /*f0c0*/  LDSM.16.MT88.4 R24, [R206+0x1a800] ;  /* 0x01a80000ce18783b */ /* 0x000eec0000004200 */
[----:B------:R-:W-:Y:S01]  /*f0d0*/  IMAD.MOV.U32 R199, RZ, RZ, R68 ;  /* 0x000000ffffc77224 */ /* 0x000fe200078e0044 */
[----:B------:R-:W-:Y:S01]  /*f0e0*/  HMMA.16816.F32 R136, R8, R28, R136 ;  /* 0x0000001c0888723c */ /* 0x000fe20000001888 */
[----:B------:R-:W4:Y:S01]  /*f0f0*/  LDSM.16.MT88.4 R28, [R206+0x1c800] ;  /* 0x01c80000ce1c783b */ /* 0x000f220000004200 */
[----:B------:R-:W-:Y:S01]  /*f100*/  MOV R198, R69 ;  /* 0x0000004500c67202 */ /* 0x000fe20000000f00 */
[----:B------:R-:W-:-:S02]  /*f110*/  IMAD.MOV.U32 R197, RZ, RZ, R70 ;  /* 0x000000ffffc57224 */ /* 0x000fc400078e0046 */
[----:B------:R-:W-:-:S03]  /*f120*/  IMAD.MOV.U32 R196, RZ, RZ, R71 ;  /* 0x000000ffffc47224 */ /* 0x000fc600078e0047 */
[C---:B------:R-:W-:Y:S01]  /*f130*/  HMMA.16816.F32 R152, R8.reuse, R20, R152 ;  /* 0x000000140898723c */ /* 0x040fe20000001898 */
[----:B------:R-:W5:Y:S07]  /*f140*/  LDSM.16.MT88.4 R20, [R208+0x1a800] ;  /* 0x01a80000d014783b */ /* 0x000f6e0000004200 */
[C---:B-1----:R-:W-:Y:S08]  /*f150*/  HMMA.16816.F32 R168, R8.reuse, R4, R148 ;  /* 0x0000000408a8723c */ /* 0x042ff00000001894 */
[C---:B------:R-:W-:Y:S07]  /*f160*/  HMMA.16816.F32 R68, R8.reuse, R32, R156 ;  /* 0x000000200844723c */ /* 0x040fee000000189c */
[----:B------:R-:W-:Y:S01]  /*f170*/  IMAD.MOV.U32 R32, RZ, RZ, R118 ;  /* 0x000000ffff207224 */ /* 0x000fe200078e0076 */
[----:B--2---:R-:W-:Y:S01]  /*f180*/  HMMA.16816.F32 R176, R8, R16, R176 ;  /* 0x0000001008b0723c */ /* 0x004fe200000018b0 */
[----:B------:R-:W-:-:S07]  /*f190*/  MOV R33, R119 ;  /* 0x0000007700217202 */ /* 0x000fce0000000f00 */
[C---:B------:R-:W-:Y:S01]  /*f1a0*/  HMMA.16816.F32 R172, R8.reuse, R18, R172 ;  /* 0x0000001208ac723c */ /* 0x040fe200000018ac */
[----:B------:R-:W1:Y:S07]  /*f1b0*/  LDSM.16.MT88.4 R16, [R208+0x1c800] ;  /* 0x01c80000d010783b */ /* 0x000e6e0000004200 */
[C---:B---3--:R-:W-:Y:S07]  /*f1c0*/  HMMA.16816.F32 R128, R8.reuse, R26, R164 ;  /* 0x0000001a0880723c */ /* 0x048fee00000018a4 */
[----:B------:R-:W-:Y:S01]  /*f1d0*/  IMAD.MOV.U32 R26, RZ, RZ, R189 ;  /* 0x000000ffff1a7224 */ /* 0x000fe200078e00bd */
[----:B------:R-:W-:Y:S01]  /*f1e0*/  HMMA.16816.F32 R164, R8, R6, R72 ;  /* 0x0000000608a4723c */ /* 0x000fe20000001848 */
[----:B------:R-:W2:Y:S01]  /*f1f0*/  LDSM.16.MT88.4 R4, [R207+0x1c800] ;  /* 0x01c80000cf04783b */ /* 0x000ea20000004200 */
[----:B------:R-:W-:-:S06]  /*f200*/  IMAD.MOV.U32 R27, RZ, RZ, R190 ;  /* 0x000000ffff1b7224 */ /* 0x000fcc00078e00be */
[C---:B----4-:R-:W-:Y:S07]  /*f210*/  HMMA.16816.F32 R156, R8.reuse, R28, R76 ;  /* 0x0000001c089c723c */ /* 0x050fee000000184c */
[----:B------:R-:W-:Y:S01]  /*f220*/  IMAD.MOV.U32 R28, RZ, RZ, R32 ;  /* 0x000000ffff1c7224 */ /* 0x000fe200078e0020 */
[----:B------:R-:W-:Y:S01]  /*f230*/  HMMA.16816.F32 R116, R8, R34, R184 ;  /* 0x000000220874723c */ /* 0x000fe200000018b8 */
[----:B------:R-:W-:Y:S01]  /*f240*/  IMAD.MOV.U32 R32, RZ, RZ, R199 ;  /* 0x000000ffff207224 */ /* 0x000fe200078e00c7 */
[----:B------:R-:W-:Y:S01]  /*f250*/  MOV R79, R188 ;  /* 0x000000bc004f7202 */ /* 0x000fe20000000f00 */
[----:B------:R-:W-:-:S02]  /*f260*/  IMAD.MOV.U32 R29, RZ, RZ, R33 ;  /* 0x000000ffff1d7224 */ /* 0x000fc400078e0021 */
[----:B------:R-:W-:Y:S01]  /*f270*/  IMAD.MOV.U32 R33, RZ, RZ, R0 ;  /* 0x000000ffff217224 */ /* 0x000fe200078e0000 */
[----:B------:R-:W-:Y:S01]  /*f280*/  MOV R0, UR4 ;  /* 0x0000000400007c02 */ /* 0x000fe20008000f00 */
[----:B------:R-:W-:Y:S01]  /*f290*/  IMAD.MOV.U32 R34, RZ, RZ, R197 ;  /* 0x000000ffff227224 */ /* 0x000fe200078e00c5 */
[C---:B------:R-:W-:Y:S01]  /*f2a0*/  HMMA.16816.F32 R120, R8.reuse, R24, R180 ;  /* 0x000000180878723c */ /* 0x040fe200000018b4 */
[----:B------:R-:W-:Y:S01]  /*f2b0*/  MOV R35, R198 ;  /* 0x000000c600237202 */ /* 0x000fe20000000f00 */
[----:B------:R-:W-:Y:S01]  /*f2c0*/  IMAD.MOV.U32 R78, RZ, RZ, R27 ;  /* 0x000000ffff4e7224 */ /* 0x000fe200078e001b */
[----:B------:R-:W-:Y:S01]  /*f2d0*/  LOP3.LUT R0, R79, UR27, R0, 0x96, !PT ;  /* 0x0000001b4f007c12 */ /* 0x000fe2000f8e9600 */
[----:B------:R-:W-:Y:S01]  /*f2e0*/  IMAD.MOV.U32 R79, RZ, RZ, R26 ;  /* 0x000000ffff4f7224 */ /* 0x000fe200078e001a */
[----:B------:R-:W-:Y:S01]  /*f2f0*/  MOV R27, R35 ;  /* 0x00000023001b7202 */ /* 0x000fe20000000f00 */
[----:B------:R-:W-:Y:S01]  /*f300*/  IMAD.MOV.U32 R26, RZ, RZ, R34 ;  /* 0x000000ffff1a7224 */ /* 0x000fe200078e0022 */
[----:B------:R-:W-:Y:S01]  /*f310*/  MOV R24, R191 ;  /* 0x000000bf00187202 */ /* 0x000fe20000000f00 */
[----:B-----5:R-:W-:Y:S01]  /*f320*/  HMMA.16816.F32 R140, R8, R20, R140 ;  /* 0x00000014088c723c */ /* 0x020fe2000000188c */
[----:B------:R-:W-:-:S02]  /*f330*/  IMAD.MOV.U32 R25, RZ, RZ, R196 ;  /* 0x000000ffff197224 */ /* 0x000fc400078e00c4 */
[----:B------:R-:W-:Y:S01]  /*f340*/  MOV R77, R24 ;  /* 0x00000018004d7202 */ /* 0x000fe20000000f00 */
[----:B------:R-:W-:Y:S01]  /*f350*/  IMAD.MOV.U32 R34, RZ, RZ, R32 ;  /* 0x000000ffff227224 */ /* 0x000fe200078e0020 */
[----:B------:R-:W-:Y:S01]  /*f360*/  MOV R32, R36 ;  /* 0x0000002400207202 */ /* 0x000fe20000000f00 */
[----:B------:R-:W-:Y:S02]  /*f370*/  IMAD.MOV.U32 R76, RZ, RZ, R25 ;  /* 0x000000ffff4c7224 */ /* 0x000fe400078e0019 */
[----:B------:R-:W-:Y:S01]  /*f380*/  HMMA.16816.F32 R192, R8, R22, R192 ;  /* 0x0000001608c0723c */ /* 0x000fe200000018c0 */
[----:B------:R-:W3:Y:S01]  /*f390*/  LDSM.16.MT88.4 R20, [R205+0x1e800] ;  /* 0x01e80000cd14783b */ /* 0x000ee20000004200 */
[----:B------:R-:W-:Y:S02]  /*f3a0*/  IMAD.MOV.U32 R35, RZ, RZ, R33 ;  /* 0x000000ffff237224 */ /* 0x000fe400078e0021 */
[----:B------:R-:W-:Y:S01]  /*f3b0*/  IMAD.MOV.U32 R33, RZ, RZ, R15 ;  /* 0x000000ffff217224 */ /* 0x000fe200078e000f */
[----:B------:R-:W-:Y:S01]  /*f3c0*/  MOV R15, R242 ;  /* 0x000000f2000f7202 */ /* 0x000fe20000000f00 */
[----:B------:R-:W-:-:S02]  /*f3d0*/  IMAD.MOV.U32 R36, RZ, RZ, R243 ;  /* 0x000000ffff247224 */ /* 0x000fc400078e00f3 */
[C---:B-1----:R-:W-:Y:S07]  /*f3e0*/  HMMA.16816.F32 R196, R8.reuse, R16, R84 ;  /* 0x0000001008c4723c */ /* 0x042fee0000001854 */
[----:B------:R-:W-:Y:S01]  /*f3f0*/  IMAD.MOV.U32 R85, RZ, RZ, R38 ;  /* 0x000000ffff557224 */ /* 0x000fe200078e0026 */
[----:B------:R-:W-:Y:S01]  /*f400*/  HMMA.16816.F32 R184, R8, R18, R88 ;  /* 0x0000001208b8723c */ /* 0x000fe20000001858 */
[----:B------:R-:W1:Y:S01]  /*f410*/  LDSM.16.MT88.4 R16, [R206+0x1e800] ;  /* 0x01e80000ce10783b */ /* 0x000e620000004200 */
[----:B------:R-:W-:Y:S01]  /*f420*/  IMAD.MOV.U32 R84, RZ, RZ, R39 ;  /* 0x000000ffff547224 */ /* 0x000fe200078e0027 */
[----:B------:R-:W-:Y:S01]  /*f430*/  MOV R87, R37 ;  /* 0x0000002500577202 */ /* 0x000fe20000000f00 */
[----:B------:R-:W-:-:S03]  /*f440*/  IMAD.MOV.U32 R86, RZ, RZ, R35 ;  /* 0x000000ffff567224 */ /* 0x000fc600078e0023 */
[----:B------:R-:W-:Y:S01]  /*f450*/  IMAD.MOV.U32 R90, RZ, RZ, R239 ;  /* 0x000000ffff5a7224 */ /* 0x000fe200078e00ef */
[----:B--2---:R-:W-:Y:S01]  /*f460*/  HMMA.16816.F32 R148, R8, R6, R96 ;  /* 0x000000060894723c */ /* 0x004fe20000001860 */
[----:B------:R-:W-:Y:S01]  /*f470*/  MOV R91, R135 ;  /* 0x00000087005b7202 */ /* 0x000fe20000000f00 */
[----:B------:R-:W-:Y:S02]  /*f480*/  IMAD.MOV.U32 R88, RZ, RZ, R76 ;  /* 0x000000ffff587224 */ /* 0x000fe400078e004c */
[----:B------:R-:W-:-:S03]  /*f490*/  IMAD.MOV.U32 R89, RZ, RZ, R77 ;  /* 0x000000ffff597224 */ /* 0x000fc600078e004d */
[----:B------:R-:W-:Y:S01]  /*f4a0*/  IMAD.WIDE.U32 R6, R0, -0x326172a9, RZ ;  /* 0xcd9e8d5700067825 */ /* 0x000fe200078e00ff */
[C---:B------:R-:W-:Y:S04]  /*f4b0*/  HMMA.16816.F32 R180, R8.reuse, R4, R92 ;  /* 0x0000000408b4723c */ /* 0x040fe8000000185c */
[----:B------:R-:W-:Y:S01]  /*f4c0*/  LOP3.LUT R0, R29, UR14, R6, 0x96, !PT ;  /* 0x0000000e1d007c12 */ /* 0x000fe2000f8e9606 */
[----:B------:R-:W-:Y:S02]  /*f4d0*/  IMAD.MOV.U32 R29, RZ, RZ, R26 ;  /* 0x000000ffff1d7224 */ /* 0x000fe400078e001a */
[----:B------:R-:W-:Y:S01]  /*f4e0*/  LOP3.LUT R4, R7, UR16, R240, 0x96, !PT ;  /* 0x0000001007047c12 */ /* 0x000fe2000f8e96f0 */
[----:B------:R-:W-:Y:S01]  /*f4f0*/  HMMA.16816.F32 R188, R8, R30, R80 ;  /* 0x0000001e08bc723c */ /* 0x000fe20000001850 */
[----:B------:R-:W-:Y:S01]  /*f500*/  IMAD.WIDE.U32 R24, R0, -0x2daee0ad, RZ ;  /* 0xd2511f5300187825 */ /* 0x000fe200078e00ff */
[----:B------:R-:W-:-:S03]  /*f510*/  MOV R95, R29 ;  /* 0x0000001d005f7202 */ /* 0x000fc60000000f00 */
[----:B------:R-:W-:Y:S02]  /*f520*/  IMAD.WIDE.U32 R6, R4, -0x2daee0ad, RZ ;  /* 0xd2511f5304067825 */ /* 0x000fe400078e00ff */
[----:B------:R-:W-:Y:S01]  /*f530*/  MOV R30, R34 ;  /* 0x00000022001e7202 */ /* 0x000fe20000000f00 */
[C---:B---3--:R-:W-:Y:S01]  /*f540*/  HMMA.16816.F32 R72, R8.reuse, R20, R100 ;  /* 0x000000140848723c */ /* 0x048fe20000001864 */
[----:B------:R-:W-:Y:S01]  /*f550*/  IMAD.MOV.U32 R81, RZ, RZ, R36 ;  /* 0x000000ffff517224 */ /* 0x000fe200078e0024 */
[----:B------:R-:W-:Y:S01]  /*f560*/  LOP3.LUT R4, R7, UR13, R133, 0x96, !PT ;  /* 0x0000000d07047c12 */ /* 0x000fe2000f8e9685 */
[----:B------:R-:W-:Y:S01]  /*f570*/  IMAD.MOV.U32 R80, RZ, RZ, R15 ;  /* 0x000000ffff507224 */ /* 0x000fe200078e000f */
[----:B------:R-:W-:Y:S01]  /*f580*/  LOP3.LUT R0, R25, UR11, R6, 0x96, !PT ;  /* 0x0000000b19007c12 */ /* 0x000fe2000f8e9606 */
[----:B------:R-:W-:Y:S01]  /*f590*/  IMAD.MOV.U32 R31, RZ, RZ, R27 ;  /* 0x000000ffff1f7224 */ /* 0x000fe200078e001b */
[----:B------:R-:W-:Y:S01]  /*f5a0*/  MOV R82, R33 ;  /* 0x0000002100527202 */ /* 0x000fe20000000f00 */
[----:B------:R-:W-:Y:S01]  /*f5b0*/  IMAD.WIDE.U32 R4, R4, -0x326172a9, RZ ;  /* 0xcd9e8d5704047825 */ /* 0x000fe200078e00ff */
[----:B------:R-:W-:Y:S01]  /*f5c0*/  HMMA.16816.F32 R104, R8, R22, R104 ;  /* 0x000000160868723c */ /* 0x000fe20000001868 */
[----:B------:R-:W2:Y:S02]  /*f5d0*/  LDSM.16.MT88.4 R20, [R208+0x1e800] ;  /* 0x01e80000d014783b */ /* 0x000ea40000004200 */
[----:B------:R-:W-:Y:S01]  /*f5e0*/  IMAD.WIDE.U32 R242, R0, -0x326172a9, RZ ;  /* 0xcd9e8d5700f27825 */ /* 0x000fe200078e00ff */
[----:B------:R-:W-:-:S03]  /*f5f0*/  LOP3.LUT R0, R5, UR12, R28, 0x96, !PT ;  /* 0x0000000c05007c12 */ /* 0x000fc6000f8e961c */
[----:B------:R-:W-:Y:S01]  /*f600*/  IMAD.MOV.U32 R83, RZ, RZ, R32 ;  /* 0x000000ffff537224 */ /* 0x000fe200078e0020 */
[----:B------:R-:W-:Y:S01]  /*f610*/  LOP3.LUT R6, R243, UR10, R4, 0x96, !PT ;  /* 0x0000000af3067c12 */ /* 0x000fe2000f8e9604 */
[C---:B-1----:R-:W-:Y:S01]  /*f620*/  HMMA.16816.F32 R108, R8.reuse, R16, R108 ;  /* 0x00000010086c723c */ /* 0x042fe2000000186c */
[----:B------:R-:W-:Y:S01]  /*f630*/  IMAD.WIDE.U32 R4, R0, -0x2daee0ad, RZ ;  /* 0xd2511f5300047825 */ /* 0x000fe200078e00ff */
[----:B------:R-:W-:Y:S03]  /*f640*/  LDSM.16.MT88.4 R32, [R205+0x1b000] ;  /* 0x01b00000cd20783b */ /* 0x000fe60000004200 */
[----:B------:R-:W-:Y:S01]  /*f650*/  IMAD.WIDE.U32 R38, R6, -0x2daee0ad, RZ ;  /* 0xd2511f5306267825 */ /* 0x000fe200078e00ff */
[----:B------:R-:W-:Y:S02]  /*f660*/  LOP3.LUT R7, R5, UR9, R24, 0x96, !PT ;  /* 0x0000000905077c12 */ /* 0x000fe4000f8e9618 */
[----:B------:R-:W-:Y:S01]  /*f670*/  HMMA.16816.F32 R112, R8, R18, R112 ;  /* 0x000000120870723c */ /* 0x000fe20000001870 */
[----:B------:R-:W1:Y:S01]  /*f680*/  LDSM.16.MT88.4 R16, [R207+0x1e800] ;  /* 0x01e80000cf10783b */ /* 0x000e620000004200 */
[----:B------:R-:W-:Y:S01]  /*f690*/  LOP3.LUT R0, R39, UR7, R4, 0x96, !PT ;  /* 0x0000000727007c12 */ /* 0x000fe2000f8e9604 */
[----:B------:R-:W-:-:S02]  /*f6a0*/  FFMA.FTZ R6, R236, c[0x0][0x23c], -R2 ;  /* 0x00008f00ec067a23 */ /* 0x000fc40000010802 */
[----:B------:R-:W-:Y:S01]  /*f6b0*/  IMAD.WIDE.U32 R36, R7, -0x326172a9, RZ ;  /* 0xcd9e8d5707247825 */ /* 0x000fe200078e00ff */
[----:B------:R-:W3:Y:S01]  /*f6c0*/  LDSM.16.MT88.4 R24, [R205+0x19000] ;  /* 0x01900000cd18783b */ /* 0x000ee20000004200 */
[----:B------:R4:W-:Y:S02]  /*f6d0*/  MUFU.EX2 R240, R6 ;  /* 0x0000000600f07308 */ /* 0x0009e40000000800 */
[----:B------:R-:W-:-:S04]  /*f6e0*/  IMAD.WIDE.U32 R4, R0, -0x326172a9, RZ ;  /* 0xcd9e8d5700047825 */ /* 0x000fc800078e00ff */
[----:B------:R-:W-:Y:S01]  /*f6f0*/  FFMA.FTZ R0, R237, c[0x0][0x23c], -R2 ;  /* 0x00008f00ed007a23 */ /* 0x000fe20000010802 */
[C---:B------:R-:W-:Y:S01]  /*f700*/  LOP3.LUT R15, R4.reuse, 0xff, RZ, 0xc0, !PT ;  /* 0x000000ff040f7812 */ /* 0x040fe200078ec0ff */
[----:B------:R-:W-:Y:S01]  /*f710*/  IMAD.MOV.U32 R94, RZ, RZ, R31 ;  /* 0x000000ffff5e7224 */ /* 0x000fe200078e001f */
[----:B------:R-:W-:Y:S01]  /*f720*/  SHF.R.U32.HI R7, RZ, 0x18, R4 ;  /* 0x00000018ff077819 */ /* 0x000fe20000011604 */
[----:B------:R5:W1:Y:S01]  /*f730*/  MUFU.EX2 R239, R0 ;  /* 0x0000000000ef7308 */ /* 0x000a620000000800 */
[----:B----4-:R-:W-:Y:S01]  /*f740*/  LOP3.LUT R6, R4, 0xffff, RZ, 0xc0, !PT ;  /* 0x0000ffff04067812 */ /* 0x010fe200078ec0ff */
[----:B--2---:R-:W-:Y:S03]  /*f750*/  HMMA.16816.F32 R56, R8, R20, R56 ;  /* 0x000000140838723c */ /* 0x004fe60000001838 */
[----:B------:R-:W-:-:S04]  /*f760*/  SHF.R.U32.HI R6, RZ, 0x8, R6 ;  /* 0x00000008ff067819 */ /* 0x000fc80000011606 */
[----:B------:R-:W-:Y:S01]  /*f770*/  PRMT R28, R15, 0x5410, R6 ;  /* 0x000054100f1c7816 */ /* 0x000fe20000000006 */
[C---:B------:R-:W-:Y:S01]  /*f780*/  HMMA.16816.F32 R44, R8.reuse, R22, R44 ;  /* 0x00000016082c723c */ /* 0x040fe2000000182c */
[----:B-----5:R-:W-:Y:S01]  /*f790*/  FFMA.FTZ R0, R238, c[0x0][0x23c], -R2 ;  /* 0x00008f00ee007a23 */ /* 0x020fe20000010802 */
[----:B------:R-:W-:Y:S01]  /*f7a0*/  SHF.R.U32.HI R6, RZ, 0x10, R4 ;  /* 0x00000010ff067819 */ /* 0x000fe20000011604 */
[----:B------:R-:W2:Y:S02]  /*f7b0*/  LDSM.16.MT88.4 R20, [R206+0x19000] ;  /* 0x01900000ce14783b */ /* 0x000ea40000004200 */
[----:B------:R4:W-:Y:S01]  /*f7c0*/  MUFU.EX2 R238, R0 ;  /* 0x0000000000ee7308 */ /* 0x0009e20000000800 */
[----:B------:R-:W-:Y:S02]  /*f7d0*/  LOP3.LUT R6, R6, 0xff, RZ, 0xc0, !PT ;  /* 0x000000ff06067812 */ /* 0x000fe400078ec0ff */
[----:B-1----:R-:W-:Y:S02]  /*f7e0*/  HMMA.16816.F32 R124, R8, R16, R124 ;  /* 0x00000010087c723c */ /* 0x002fe4000000187c */
[----:B------:R-:W-:Y:S01]  /*f7f0*/  PRMT R15, R6, 0x5410, R7 ;  /* 0x00005410060f7816 */ /* 0x000fe20000000007 */
[----:B------:R-:W-:Y:S01]  /*f800*/  FFMA.FTZ R6, R246, c[0x0][0x23c], -R12 ;  /* 0x00008f00f6067a23 */ /* 0x000fe2000001080c */
[----:B------:R-:W-:-:S03]  /*f810*/  MOV R246, R86 ;  /* 0x0000005600f67202 */ /* 0x000fc60000000f00 */
[----:B------:R1:W-:Y:S01]  /*f820*/  MUFU.EX2 R135, R6 ;  /* 0x0000000600877308 */ /* 0x0003e20000000800 */
[----:B------:R-:W-:Y:S01]  /*f830*/  HMMA.16816.F32 R40, R8, R18, R40 ;  /* 0x000000120828723c */ /* 0x000fe20000001828 */
[----:B------:R-:W5:Y:S01]  /*f840*/  LDSM.16.MT88.4 R16, [R208+0x19000] ;  /* 0x01900000d010783b */ /* 0x000f620000004200 */
[----:B----4-:R-:W-:Y:S01]  /*f850*/  LOP3.LUT R0, R5, UR18, R36, 0x96, !PT ;  /* 0x0000001205007c12 */ /* 0x010fe2000f8e9624 */
[----:B------:R-:W-:Y:S02]  /*f860*/  FFMA.FTZ R5, R250, c[0x0][0x23c], -R2 ;  /* 0x00008f00fa057a23 */ /* 0x000fe40000010802 */
[----:B------:R-:W4:Y:S01]  /*f870*/  LDSM.16.MT88.4 R8, [R207+0x19000] ;  /* 0x01900000cf08783b */ /* 0x000f220000004200 */
[----:B------:R-:W-:Y:S01]  /*f880*/  IMAD.MOV.U32 R250, RZ, RZ, R30 ;  /* 0x000000fffffa7224 */ /* 0x000fe200078e001e */
[----:B------:R-:W-:Y:S01]  /*f890*/  LOP3.LUT R4, R0, 0xffff, RZ, 0xc0, !PT ;  /* 0x0000ffff00047812 */ /* 0x000fe200078ec0ff */
[----:B------:R3:W2:Y:S01]  /*f8a0*/  MUFU.EX2 R237, R5 ;  /* 0x0000000500ed7308 */ /* 0x0006a20000000800 */
[----:B-1----:R-:W-:-:S02]  /*f8b0*/  SHF.R.U32.HI R6, RZ, 0x18, R0 ;  /* 0x00000018ff067819 */ /* 0x002fc40000011600 */
[----:B---3--:R-:W-:Y:S02]  /*f8c0*/  SHF.R.U32.HI R5, RZ, 0x8, R4 ;  /* 0x00000008ff057819 */ /* 0x008fe40000011604 */
[----:B------:R-:W-:-:S04]  /*f8d0*/  LOP3.LUT R4, R0, 0xff, RZ, 0xc0, !PT ;  /* 0x000000ff00047812 */ /* 0x000fc800078ec0ff */
[----:B------:R-:W-:Y:S01]  /*f8e0*/  PRMT R7, R4, 0x5410, R5 ;  /* 0x0000541004077816 */ /* 0x000fe20000000005 */
[----:B------:R-:W-:Y:S01]  /*f8f0*/  FFMA.FTZ R5, R245, c[0x0][0x23c], -R12 ;  /* 0x00008f00f5057a23 */ /* 0x000fe2000001080c */
[----:B------:R-:W-:Y:S01]  /*f900*/  SHF.R.U32.HI R4, RZ, 0x10, R0 ;  /* 0x00000010ff047819 */ /* 0x000fe20000011600 */
[----:B------:R-:W-:Y:S02]  /*f910*/  IMAD.MOV.U32 R245, RZ, RZ, R85 ;  /* 0x000000fffff57224 */ /* 0x000fe400078e0055 */
[----:B------:R1:W3:Y:S01]  /*f920*/  MUFU.EX2 R236, R5 ;  /* 0x0000000500ec7308 */ /* 0x0002e20000000800 */
[----:B------:R-:W-:Y:S01]  /*f930*/  LOP3.LUT R0, R4, 0xff, RZ, 0xc0, !PT ;  /* 0x000000ff04007812 */ /* 0x000fe200078ec0ff */
[----:B------:R-:W-:-:S03]  /*f940*/  FFMA.FTZ R4, R134, c[0x0][0x23c], -R12 ;  /* 0x00008f0086047a23 */ /* 0x000fc6000001080c */
[----:B------:R-:W-:Y:S01]  /*f950*/  PRMT R6, R0, 0x5410, R6 ;  /* 0x0000541000067816 */ /* 0x000fe20000000006 */
[----:B------:R-:W-:Y:S02]  /*f960*/  HSET2.LE.AND R0, R7, R202, PT ;  /* 0x000000ca07007233 */ /* 0x000fe40003803000 */
[----:B------:R2:W-:Y:S01]  /*f970*/  MUFU.EX2 R134, R4 ;  /* 0x0000000400867308 */ /* 0x0005e20000000800 */
[----:B-1----:R-:W-:Y:S02]  /*f980*/  FFMA.FTZ R5, R244, c[0x0][0x23c], -R12 ;  /* 0x00008f00f4057a23 */ /* 0x002fe4000001080c */
[----:B------:R-:W-:-:S05]  /*f990*/  IMAD.MOV.U32 R244, RZ, RZ, R84 ;  /* 0x000000fffff47224 */ /* 0x000fca00078e0054 */
[----:B------:R3:W1:Y:S01]  /*f9a0*/  MUFU.EX2 R133, R5 ;  /* 0x0000000500857308 */ /* 0x0006620000000800 */
[----:B--2---:R-:W-:-:S04]  /*f9b0*/  F2FP.PACK_AB R4, R239, R240 ;  /* 0x000000f0ef04723e */ /* 0x004fc800000000ff */
[----:B------:R-:W-:Y:S01]  /*f9c0*/  LOP3.LUT R4, R0, R4, RZ, 0xc0, !PT ;  /* 0x0000000400047212 */ /* 0x000fe200078ec0ff */
[--C-:B------:R-:W-:Y:S01]  /*f9d0*/  HSET2.LE.AND R0, R6, R202.reuse, PT ;  /* 0x000000ca06007233 */ /* 0x100fe20003803000 */
[----:B------:R-:W-:Y:S02]  /*f9e0*/  F2FP.PACK_AB R6, R237, R238 ;  /* 0x000000eeed06723e */ /* 0x000fe400000000ff */
[----:B---3--:R-:W-:Y:S02]  /*f9f0*/  F2FP.PACK_AB R5, R236, R135 ;  /* 0x00000087ec05723e */ /* 0x008fe400000000ff */
[----:B-1----:R-:W-:Y:S02]  /*fa00*/  F2FP.PACK_AB R7, R133, R134 ;  /* 0x000000868507723e */ /* 0x002fe400000000ff */
[----:B------:R-:W-:Y:S01]  /*fa10*/  LOP3.LUT R5, R0, R5, RZ, 0xc0, !PT ;  /* 0x0000000500057212 */ /* 0x000fe200078ec0ff */
[--C-:B------:R-:W-:Y:S02]  /*fa20*/  HSET2.LE.AND R0, R28, R202.reuse, PT ;  /* 0x000000ca1c007233 */ /* 0x100fe40003803000 */
[----:B------:R-:W-:Y:S03]  /*fa30*/  LDSM.16.MT88.4 R28, [R206+0x1d000] ;  /* 0x01d00000ce1c783b */ /* 0x000fe60000004200 */
[----:B------:R-:W-:Y:S01]  /*fa40*/  LOP3.LUT R6, R0, R6, RZ, 0xc0, !PT ;  /* 0x0000000600067212 */ /* 0x000fe200078ec0ff */
[----:B------:R-:W-:Y:S01]  /*fa50*/  HSET2.LE.AND R0, R15, R202, PT ;  /* 0x000000ca0f007233 */ /* 0x000fe20003803000 */
[----:B------:R-:W-:Y:S01]  /*fa60*/  IMAD.MOV.U32 R15, RZ, RZ, R90 ;  /* 0x000000ffff0f7224 */ /* 0x000fe200078e005a */
[----:B------:R-:W-:-:S03]  /*fa70*/  MOV R90, R78 ;  /* 0x0000004e005a7202 */ /* 0x000fc60000000f00 */
[----:B------:R-:W-:Y:S02]  /*fa80*/  LOP3.LUT R7, R0, R7, RZ, 0xc0, !PT ;  /* 0x0000000700077212 */ /* 0x000fe400078ec0ff */
[----:B------:R-:W-:Y:S01]  /*fa90*/  MOV R0, R91 ;  /* 0x0000005b00007202 */ /* 0x000fe20000000f00 */
[----:B------:R-:W-:-:S04]  /*faa0*/  IMAD.MOV.U32 R91, RZ, RZ, R79 ;  /* 0x000000ffff5b7224 */ /* 0x000fc800078e004f */
[C---:B------:R-:W-:Y:S08]  /*fab0*/  HMMA.16816.F32 R136, R4.reuse, R24, R136 ;  /* 0x000000180488723c */ /* 0x040ff00000001888 */
[C---:B------:R-:W-:Y:S01]  /*fac0*/  HMMA.16816.F32 R48, R4.reuse, R26, R48 ;  /* 0x0000001a0430723c */ /* 0x040fe20000001830 */
[----:B------:R-:W1:Y:S07]  /*fad0*/  LDSM.16.MT88.4 R24, [R206+0x1b000] ;  /* 0x01b00000ce18783b */ /* 0x000e6e0000004200 */
[C---:B------:R-:W-:Y:S08]  /*fae0*/  HMMA.16816.F32 R144, R4.reuse, R20, R144 ;  /* 0x000000140490723c */ /* 0x040ff00000001890 */
        /* <DEDUP_REMOVED lines=8> */
[C---:B-1----:R-:W-:Y:S07]  /*fb70*/  HMMA.16816.F32 R76, R4.reuse, R24, R120 ;  /* 0x00000018044c723c */ /* 0x042fee0000001878 */
[----:B------:R-:W-:Y:S01]  /*fb80*/  IMAD.MOV.U32 R25, RZ, RZ, R87 ;  /* 0x000000ffff197224 */ /* 0x000fe200078e0057 */
[----:B------:R-:W-:Y:S01]  /*fb90*/  HMMA.16816.F32 R68, R4, R32, R68 ;  /* 0x000000200444723c */ /* 0x000fe20000001844 */
[----:B------:R-:W-:Y:S01]  /*fba0*/  MOV R120, R80 ;  /* 0x0000005000787202 */ /* 0x000fe20000000f00 */
[----:B------:R-:W-:Y:S01]  /*fbb0*/  IMAD.MOV.U32 R121, RZ, RZ, R81 ;  /* 0x000000ffff797224 */ /* 0x000fe200078e0051 */
[----:B------:R-:W-:Y:S01]  /*fbc0*/  MOV R123, R83 ;  /* 0x00000053007b7202 */ /* 0x000fe20000000f00 */
[----:B------:R-:W-:-:S04]  /*fbd0*/  IMAD.MOV.U32 R122, RZ, RZ, R82 ;  /* 0x000000ffff7a7224 */ /* 0x000fc800078e0052 */
[C---:B--2---:R-:W-:Y:S07]  /*fbe0*/  HMMA.16816.F32 R84, R4.reuse, R20, R140 ;  /* 0x000000140454723c */ /* 0x044fee000000188c */
[----:B------:R-:W-:Y:S01]  /*fbf0*/  IMAD.MOV.U32 R142, RZ, RZ, R94 ;  /* 0x000000ffff8e7224 */ /* 0x000fe200078e005e */
[----:B------:R-:W-:Y:S01]  /*fc00*/  HMMA.16816.F32 R32, R4, R34, R116 ;  /* 0x000000220420723c */ /* 0x000fe20000001874 */
[----:B------:R-:W-:Y:S01]  /*fc10*/  IMAD.MOV.U32 R141, RZ, RZ, R95 ;  /* 0x000000ffff8d7224 */ /* 0x000fe200078e005f */
[----:B------:R-:W-:Y:S01]  /*fc20*/  MOV R140, R91 ;  /* 0x0000005b008c7202 */ /* 0x000fe20000000f00 */
[----:B------:R-:W-:-:S05]  /*fc30*/  IMAD.MOV.U32 R143, RZ, RZ, R203 ;  /* 0x000000ffff8f7224 */ /* 0x000fca00078e00cb */
[C---:B---3--:R-:W-:Y:S08]  /*fc40*/  HMMA.16816.F32 R92, R4.reuse, R16, R176 ;  /* 0x00000010045c723c */ /* 0x048ff000000018b0 */
[C---:B------:R-:W-:Y:S01]  /*fc50*/  HMMA.16816.F32 R96, R4.reuse, R18, R172 ;  /* 0x000000120460723c */ /* 0x040fe200000018ac */
[----:B------:R-:W1:Y:S07]  /*fc60*/  LDSM.16.MT88.4 R16, [R208+0x1d000] ;  /* 0x01d00000d010783b */ /* 0x000e6e0000004200 */
[C---:B----4-:R-:W-:Y:S08]  /*fc70*/  HMMA.16816.F32 R100, R4.reuse, R8, R168 ;  /* 0x000000080464723c */ /* 0x050ff000000018a8 */
[C---:B------:R-:W-:Y:S01]  /*fc80*/  HMMA.16816.F32 R116, R4.reuse, R10, R164 ;  /* 0x0000000a0474723c */ /* 0x040fe200000018a4 */
[----:B------:R-:W2:Y:S06]  /*fc90*/  LDSM.16.MT88.4 R8, [R207+0x1d000] ;  /* 0x01d00000cf08783b */ /* 0x000eac0000004200 */
[----:B------:R-:W-:Y:S01]  /*fca0*/  IMAD.MOV.U32 R167, RZ, RZ, R25 ;  /* 0x000000ffffa77224 */ /* 0x000fe200078e0019 */
[----:B------:R-:W-:Y:S01]  /*fcb0*/  HMMA.16816.F32 R80, R4, R26, R128 ;  /* 0x0000001a0450723c */ /* 0x000fe20000001880 */
[----:B------:R-:W3:Y:S01]  /*fcc0*/  LDSM.16.MT88.4 R24, [R206+0x1f000] ;  /* 0x01f00000ce18783b */ /* 0x000ee20000004200 */
[----:B------:R-:W-:Y:S01]  /*fcd0*/  IMAD.MOV.U32 R166, RZ, RZ, R120 ;  /* 0x000000ffffa67224 */ /* 0x000fe200078e0078 */
[----:B------:R-:W-:Y:S01]  /*fce0*/  MOV R165, R121 ;  /* 0x0000007900a57202 */ /* 0x000fe20000000f00 */
[----:B------:R-:W-:-:S03]  /*fcf0*/  IMAD.MOV.U32 R164, RZ, RZ, R123 ;  /* 0x000000ffffa47224 */ /* 0x000fc600078e007b */
[----:B------:R-:W-:Y:S01]  /*fd00*/  MOV R131, R88 ;  /* 0x0000005800837202 */ /* 0x000fe20000000f00 */
[----:B------:R-:W-:Y:S02]  /*fd10*/  IMAD.MOV.U32 R128, RZ, RZ, R89 ;  /* 0x000000ffff807224 */ /* 0x000fe400078e0059 */
[----:B------:R-:W-:Y:S02]  /*fd20*/  IMAD.MOV.U32 R129, RZ, RZ, R90 ;  /* 0x000000ffff817224 */ /* 0x000fe400078e005a */
[----:B------:R-:W-:Y:S01]  /*fd30*/  HMMA.16816.F32 R88, R4, R22, R192 ;  /* 0x000000160458723c */ /* 0x000fe200000018c0 */
[----:B------:R-:W4:Y:S01]  /*fd40*/  LDSM.16.MT88.4 R20, [R205+0x1f000] ;  /* 0x01f00000cd14783b */ /* 0x000f220000004200 */
[----:B------:R-:W-:-:S06]  /*fd50*/  IMAD.MOV.U32 R130, RZ, RZ, R122 ;  /* 0x000000ffff827224 */ /* 0x000fcc00078e007a */
[C---:B-1----:R-:W-:Y:S08]  /*fd60*/  HMMA.16816.F32 R168, R4.reuse, R16, R196 ;  /* 0x0000001004a8723c */ /* 0x042ff000000018c4 */
[C---:B------:R-:W-:Y:S07]  /*fd70*/  HMMA.16816.F32 R120, R4.reuse, R28, R156 ;  /* 0x0000001c0478723c */ /* 0x040fee000000189c */
[----:B------:R-:W-:Y:S01]  /*fd80*/  MOV R157, R0 ;  /* 0x00000000009d7202 */ /* 0x000fe20000000f00 */
[----:B--2---:R-:W-:Y:S01]  /*fd90*/  HMMA.16816.F32 R196, R4, R8, R180 ;  /* 0x0000000804c4723c */ /* 0x004fe200000018b4 */
[----:B------:R-:W-:-:S02]  /*fda0*/  FFMA.FTZ R0, R201, c[0x0][0x23c], -R2 ;  /* 0x00008f00c9007a23 */ /* 0x000fc40000010802 */
[----:B------:R-:W-:Y:S01]  /*fdb0*/  IMAD.MOV.U32 R158, RZ, RZ, R15 ;  /* 0x000000ffff9e7224 */ /* 0x000fe200078e000f */
[----:B------:R-:W-:Y:S01]  /*fdc0*/  MOV R15, R202 ;  /* 0x000000ca000f7202 */ /* 0x000fe20000000f00 */
[----:B------:R-:W-:-:S03]  /*fdd0*/  IMAD.MOV.U32 R159, RZ, RZ, R200 ;  /* 0x000000ffff9f7224 */ /* 0x000fc600078e00c8 */
[C---:B------:R-:W-:Y:S01]  /*fde0*/  HMMA.16816.F32 R192, R4.reuse, R10, R148 ;  /* 0x0000000a04c0723c */ /* 0x040fe20000001894 */
[----:B------:R-:W1:Y:S04]  /*fdf0*/  LDSM.16.MT88.4 R8, [R208+0x1f000] ;  /* 0x01f00000d008783b */ /* 0x000e680000004200 */
[----:B------:R-:W-:Y:S03]  /*fe00*/  LDSM.16.MT88.4 R148, [R206+0x19800] ;  /* 0x01980000ce94783b */ /* 0x000fe60000004200 */
[C---:B---3--:R-:W-:Y:S01]  /*fe10*/  HMMA.16816.F32 R108, R4.reuse, R24, R108 ;  /* 0x00000018046c723c */ /* 0x048fe2000000186c */
[----:B------:R2:W-:Y:S07]  /*fe20*/  MUFU.EX2 R25, R0 ;  /* 0x0000000000197308 */ /* 0x0005ee0000000800 */
[C---:B------:R-:W-:Y:S01]  /*fe30*/  HMMA.16816.F32 R200, R4.reuse, R26, R112 ;  /* 0x0000001a04c8723c */ /* 0x040fe20000001870 */
[----:B------:R-:W-:Y:S07]  /*fe40*/  LDSM.16.MT88.4 R112, [R206+0x1f800] ;  /* 0x01f80000ce70783b */ /* 0x000fee0000004200 */
[----:B------:R-:W-:Y:S01]  /*fe50*/  HMMA.16816.F32 R28, R4, R30, R188 ;  /* 0x0000001e041c723c */ /* 0x000fe200000018bc */
[----:B--2---:R-:W-:-:S02]  /*fe60*/  FFMA.FTZ R0, R157, c[0x0][0x23c], -R2 ;  /* 0x00008f009d007a23 */ /* 0x004fc40000010802 */
[----:B------:R-:W-:Y:S01]  /*fe70*/  IMAD.MOV.U32 R157, RZ, RZ, R164 ;  /* 0x000000ffff9d7224 */ /* 0x000fe200078e00a4 */
[----:B------:R-:W-:Y:S01]  /*fe80*/  MOV R164, R165 ;  /* 0x000000a500a47202 */ /* 0x000fe20000000f00 */
[----:B------:R2:W-:Y:S01]  /*fe90*/  MUFU.EX2 R26, R0 ;  /* 0x00000000001a7308 */ /* 0x0005e20000000800 */
[----:B------:R-:W-:Y:S02]  /*fea0*/  IMAD.MOV.U32 R165, RZ, RZ, R166 ;  /* 0x000000ffffa57224 */ /* 0x000fe400078e00a6 */
[----:B----4-:R-:W-:Y:S01]  /*feb0*/  HMMA.16816.F32 R188, R4, R20, R72 ;  /* 0x0000001404bc723c */ /* 0x010fe20000001848 */
[----:B------:R-:W-:Y:S01]  /*fec0*/  IMAD.MOV.U32 R166, RZ, RZ, R167 ;  /* 0x000000ffffa67224 */ /* 0x000fe200078e00a7 */
[----:B------:R-:W-:Y:S01]  /*fed0*/  MOV R167, R140 ;  /* 0x0000008c00a77202 */ /* 0x000fe20000000f00 */
[----:B------:R-:W-:Y:S01]  /*fee0*/  LDSM.16.MT88.4 R72, [R205+0x1d800] ;  /* 0x01d80000cd48783b */ /* 0x000fe20000004200 */
[----:B------:R-:W-:-:S04]  /*fef0*/  MOV R243, R164 ;  /* 0x000000a400f37202 */ /* 0x000fc80000000f00 */
[----:B------:R-:W-:Y:S01]  /*ff00*/  HMMA.16816.F32 R172, R4, R22, R104 ;  /* 0x0000001604ac723c */ /* 0x000fe20000001868 */
[----:B------:R-:W3:Y:S01]  /*ff10*/  LDSM.16.MT88.4 R20, [R207+0x1f000] ;  /* 0x01f00000cf14783b */ /* 0x000ee20000004200 */
[----:B--2---:R-:W-:-:S03]  /*ff20*/  FFMA.FTZ R0, R158, c[0x0][0x23c], -R2 ;  /* 0x00008f009e007a23 */ /* 0x004fc60000010802 */
[----:B------:R-:W-:Y:S01]  /*ff30*/  LDSM.16.MT88.4 R104, [R205+0x1f800] ;  /* 0x01f80000cd68783b */ /* 0x000fe20000004200 */
[----:B------:R-:W-:Y:S02]  /*ff40*/  FFMA.FTZ R2, R159, c[0x0][0x23c], -R2 ;  /* 0x00008f009f027a23 */ /* 0x000fe40000010802 */
[----:B------:R-:W-:Y:S01]  /*ff50*/  HMMA.16816.F32 R176, R4, R18, R184 ;  /* 0x0000001204b0723c */ /* 0x000fe200000018b8 */
[----:B------:R2:W-:Y:S01]  /*ff60*/  MUFU.EX2 R27, R0 ;  /* 0x00000000001b7308 */ /* 0x0005e20000000800 */
[----:B------:R-:W-:Y:S02]  /*ff70*/  IMAD.MOV.U32 R158, RZ, RZ, R141 ;  /* 0x000000ffff9e7224 */ /* 0x000fe400078e008d */
[----:B------:R-:W-:-:S04]  /*ff80*/  IMAD.MOV.U32 R159, RZ, RZ, R15 ;  /* 0x000000ffff9f7224 */ /* 0x000fc800078e000f */
[C---:B-1----:R-:W-:Y:S01]  /*ff90*/  HMMA.16816.F32 R184, R4.reuse, R8, R56 ;  /* 0x0000000804b8723c */ /* 0x042fe20000001838 */
[----:B------:R1:W4:Y:S01]  /*ffa0*/  MUFU.EX2 R24, R2 ;  /* 0x0000000200187308 */ /* 0x0003220000000800 */
[----:B------:R-:W-:Y:S06]  /*ffb0*/  LDSM.16.MT88.4 R56, [R208+0x1b800] ;  /* 0x01b80000d038783b */ /* 0x000fec0000004200 */
[----:B------:R-:W-:Y:S01]  /*ffc0*/  HMMA.16816.F32 R180, R4, R10, R44 ;  /* 0x0000000a04b4723c */ /* 0x000fe2000000182c */
[----:B--2---:R-:W-:Y:S01]  /*ffd0*/  LOP3.LUT R0, R37, UR8, R242, 0x96, !PT ;  /* 0x0000000825007c12 */ /* 0x004fe2000f8e96f2 */
[----:B------:R-:W-:-:S04]  /*ffe0*/  IMAD.MOV.U32 R242, RZ, RZ, R165 ;  /* 0x000000fffff27224 */ /* 0x000fc800078e00a5 */
[----:B------:R-:W-:-:S04]  /*fff0*/  IMAD.WIDE.U32 R8, R0, -0x2daee0ad, RZ ;  /* 0xd2511f5300087825 */ /* 0x000fc800078e00ff */
[--C-:B-1----:R-:W-:Y:S01]  /*10000*/  FFMA.FTZ R2, R142, c[0x0][0x23c], -R12.reuse ;  /* 0x00008f008e027a23 */ /* 0x102fe2000001080c */
[C---:B------:R-:W-:Y:S01]  /*10010*/  LOP3.LUT R10, R8.reuse, 0xffff, RZ, 0xc0, !PT ;  /* 0x0000ffff080a7812 */ /* 0x040fe200078ec0ff */
[----:B------:R-:W-:Y:S01]  /*10020*/  FFMA.FTZ R0, R143, c[0x0][0x23c], -R12 ;  /* 0x00008f008f007a23 */ /* 0x000fe2000001080c */
[----:B------:R-:W-:Y:S01]  /*10030*/  LOP3.LUT R11, R8, 0xff, RZ, 0xc0, !PT ;  /* 0x000000ff080b7812 */ /* 0x000fe200078ec0ff */
[----:B------:R-:W1:Y:S01]  /*10040*/  LDSM.16.MT88.4 R140, [R205+0x19800] ;  /* 0x01980000cd8c783b */ /* 0x000e620000004200 */
[----:B------:R2:W-:Y:S01]  /*10050*/  MUFU.EX2 R19, R2 ;  /* 0x0000000200137308 */ /* 0x0005e20000000800 */
[----:B------:R-:W-:Y:S01]  /*10060*/  SHF.R.U32.HI R10, RZ, 0x8, R10 ;  /* 0x00000008ff0a7819 */ /* 0x000fe2000001160a */
[----:B---3--:R-:W-:Y:S01]  /*10070*/  HMMA.16816.F32 R124, R4, R20, R124 ;  /* 0x00000014047c723c */ /* 0x008fe2000000187c */
[----:B------:R-:W-:Y:S02]  /*10080*/  SHF.R.U32.HI R15, RZ, 0x18, R8 ;  /* 0x00000018ff0f7819 */ /* 0x000fe40000011608 */
[----:B------:R-:W-:Y:S01]  /*10090*/  PRMT R16, R11, 0x5410, R10 ;  /* 0x000054100b107816 */ /* 0x000fe2000000000a */
[----:B------:R-:W-:-:S02]  /*100a0*/  FFMA.FTZ R11, R158, c[0x0][0x23c], -R12 ;  /* 0x00008f009e0b7a23 */ /* 0x000fc4000001080c */
[----:B------:R3:W-:Y:S02]  /*100b0*/  MUFU.EX2 R18, R0 ;  /* 0x0000000000127308 */ /* 0x0007e40000000800 */
[----:B------:R-:W-:Y:S01]  /*100c0*/  HMMA.16816.F32 R20, R4, R22, R40 ;  /* 0x000000160414723c */ /* 0x000fe20000001828 */
[----:B------:R-:W-:Y:S01]  /*100d0*/  LDSM.16.MT88.4 R40, [R205+0x1b800] ;  /* 0x01b80000cd28783b */ /* 0x000fe20000004200 */
[----:B--2---:R-:W-:-:S05]  /*100e0*/  SHF.R.U32.HI R2, RZ, 0x10, R8 ;  /* 0x00000010ff027819 */ /* 0x004fca0000011608 */
[----:B------:R-:W-:Y:S01]  /*100f0*/  IMAD.MOV.U32 R7, RZ, RZ, R128 ;  /* 0x000000ffff077224 */ /* 0x000fe200078e0080 */
[----:B----4-:R-:W-:Y:S01]  /*10100*/  F2FP.PACK_AB R4, R24, R27 ;  /* 0x0000001b1804723e */ /* 0x010fe200000000ff */
[----:B------:R-:W-:Y:S01]  /*10110*/  IMAD.MOV.U32 R6, RZ, RZ, R129 ;  /* 0x000000ffff067224 */ /* 0x000fe200078e0081 */
[----:B------:R-:W-:Y:S01]  /*10120*/  LOP3.LUT R8, R2, 0xff, RZ, 0xc0, !PT ;  /* 0x000000ff02087812 */ /* 0x000fe200078ec0ff */
[----:B------:R-:W-:Y:S02]  /*10130*/  FFMA.FTZ R2, R157, c[0x0][0x23c], -R12 ;  /* 0x00008f009d027a23 */ /* 0x000fe4000001080c */
[----:B------:R2:W-:Y:S01]  /*10140*/  MUFU.EX2 R12, R11 ;  /* 0x0000000b000c7308 */ /* 0x0005e20000000800 */
[----:B---3--:R-:W-:Y:S02]  /*10150*/  LOP3.LUT R0, R9, UR17, R38, 0x96, !PT ;  /* 0x0000001109007c12 */ /* 0x008fe4000f8e9626 */
[----:B------:R-:W-:Y:S02]  /*10160*/  PRMT R15, R8, 0x5410, R15 ;  /* 0x00005410080f7816 */ /* 0x000fe4000000000f */
[----:B------:R-:W-:-:S02]  /*10170*/  SHF.R.U32.HI R8, RZ, 0x10, R0 ;  /* 0x00000010ff087819 */ /* 0x000fc40000011600 */
[C---:B------:R-:W-:Y:S01]  /*10180*/  LOP3.LUT R10, R0.reuse, 0xff, RZ, 0xc0, !PT ;  /* 0x000000ff000a7812 */ /* 0x040fe200078ec0ff */
[----:B------:R3:W4:Y:S01]  /*10190*/  MUFU.EX2 R17, R2 ;  /* 0x0000000200117308 */ /* 0x0007220000000800 */
[----:B------:R-:W-:Y:S01]  /*101a0*/  SHF.R.U32.HI R9, RZ, 0x18, R0 ;  /* 0x00000018ff097819 */ /* 0x000fe20000011600 */
[----:B--2---:R-:W-:Y:S01]  /*101b0*/  HSET2.LE.AND R11, R15, R159, PT ;  /* 0x0000009f0f0b7233 */ /* 0x004fe20003803000 */
[----:B------:R-:W-:Y:S02]  /*101c0*/  MOV R15, R167 ;  /* 0x000000a7000f7202 */ /* 0x000fe40000000f00 */
[----:B---3--:R-:W-:Y:S02]  /*101d0*/  LOP3.LUT R2, R0, 0xffff, RZ, 0xc0, !PT ;  /* 0x0000ffff00027812 */ /* 0x008fe400078ec0ff */
[----:B------:R-:W-:Y:S02]  /*101e0*/  LOP3.LUT R0, R8, 0xff, RZ, 0xc0, !PT ;  /* 0x000000ff08007812 */ /* 0x000fe400078ec0ff */
[----:B------:R-:W-:-:S02]  /*101f0*/  SHF.R.U32.HI R2, RZ, 0x8, R2 ;  /* 0x00000008ff027819 */ /* 0x000fc40000011602 */
[----:B------:R-:W-:Y:S02]  /*10200*/  PRMT R0, R0, 0x5410, R9 ;  /* 0x0000541000007816 */ /* 0x000fe40000000009 */
[----:B------:R-:W-:Y:S01]  /*10210*/  PRMT R2, R10, 0x5410, R2 ;  /* 0x000054100a027816 */ /* 0x000fe20000000002 */
[--C-:B------:R-:W-:Y:S01]  /*10220*/  HSET2.LE.AND R10, R16, R159.reuse, PT ;  /* 0x0000009f100a7233 */ /* 0x100fe20003803000 */
[----:B----4-:R-:W-:Y:S01]  /*10230*/  F2FP.PACK_AB R5, R12, R17 ;  /* 0x000000110c05723e */ /* 0x010fe200000000ff */
[--C-:B------:R-:W-:Y:S01]  /*10240*/  HSET2.LE.AND R9, R0, R159.reuse, PT ;  /* 0x0000009f00097233 */ /* 0x100fe20003803000 */
[----:B------:R-:W-:Y:S01]  /*10250*/  F2FP.PACK_AB R0, R26, R25 ;  /* 0x000000191a00723e */ /* 0x000fe200000000ff */
[----:B------:R-:W-:Y:S01]  /*10260*/  HSET2.LE.AND R8, R2, R159, PT ;  /* 0x0000009f02087233 */ /* 0x000fe20003803000 */
[----:B------:R-:W-:Y:S01]  /*10270*/  F2FP.PACK_AB R2, R18, R19 ;  /* 0x000000131202723e */ /* 0x000fe200000000ff */
[----:B------:R-:W-:Y:S01]  /*10280*/  IMAD.MOV.U32 R16, RZ, RZ, R166 ;  /* 0x000000ffff107224 */ /* 0x000fe200078e00a6 */
[----:B------:R-:W2:Y:S02]  /*10290*/  LDSM.16.MT88.4 R156, [R208+0x19800] ;  /* 0x01980000d09c783b */ /* 0x000ea40000004200 */
[----:B------:R-:W-:-:S02]  /*102a0*/  LOP3.LUT R128, R8, R0, RZ, 0xc0, !PT ;  /* 0x0000000008807212 */ /* 0x000fc400078ec0ff */
[----:B------:R-:W-:Y:S01]  /*102b0*/  LOP3.LUT R129, R9, R2, RZ, 0xc0, !PT ;  /* 0x0000000209817212 */ /* 0x000fe200078ec0ff */
[----:B------:R-:W-:Y:S01]  /*102c0*/  IMAD.MOV.U32 R2, RZ, RZ, R131 ;  /* 0x000000ffff027224 */ /* 0x000fe200078e0083 */
[----:B------:R-:W-:Y:S01]  /*102d0*/  MOV R0, R130 ;  /* 0x0000008200007202 */ /* 0x000fe20000000f00 */
[----:B------:R-:W3:Y:S01]  /*102e0*/  LDSM.16.MT88.4 R164, [R207+0x19800] ;  /* 0x01980000cfa4783b */ /* 0x000ee20000004200 */
[----:B------:R-:W-:Y:S02]  /*102f0*/  LOP3.LUT R130, R10, R4, RZ, 0xc0, !PT ;  /* 0x000000040a827212 */ /* 0x000fe400078ec0ff */
[----:B------:R-:W-:Y:S01]  /*10300*/  LOP3.LUT R131, R11, R5, RZ, 0xc0, !PT ;  /* 0x000000050b837212 */ /* 0x000fe200078ec0ff */
[----:B------:R-:W-:Y:S01]  /*10310*/  FFMA.FTZ R0, R0, R14, R2 ;  /* 0x0000000e00007223 */ /* 0x000fe20000010002 */
[----:B------:R-:W-:Y:S01]  /*10320*/  LDSM.16.MT88.4 R8, [R207+0x1f800] ;  /* 0x01f80000cf08783b */ /* 0x000fe20000004200 */
[----:B------:R-:W-:Y:S02]  /*10330*/  FFMA.FTZ R2, R7, R13, R6 ;  /* 0x0000000d07027223 */ /* 0x000fe40000010006 */
[----:B------:R-:W-:-:S02]  /*10340*/  FADD.FTZ R4, R15, R0 ;  /* 0x000000000f047221 */ /* 0x000fc40000010000 */
        /* <DEDUP_REMOVED lines=16> */
[C---:B--2---:R-:W-:Y:S01]  /*10450*/  HMMA.16816.F32 R152, R128.reuse, R156, R152 ;  /* 0x0000009c8098723c */ /* 0x044fe20000001898 */
        /* <DEDUP_REMOVED lines=8> */
[----:B------:R-:W-:Y:S01]  /*104e0*/  FADD.FTZ R2, R237, R2 ;  /* 0x00000002ed027221 */ /* 0x000fe20000010000 */
[----:B------:R-:W-:Y:S01]  /*104f0*/  HMMA.16816.F32 R164, R128, R166, R64 ;  /* 0x000000a680a4723c */ /* 0x000fe20000001840 */
[----:B------:R-:W2:Y:S01]  /*10500*/  LDSM.16.MT88.4 R64, [R207+0x1b800] ;  /* 0x01b80000cf40783b */ /* 0x000ea20000004200 */
[----:B------:R-:W-:Y:S02]  /*10510*/  FADD.FTZ R0, R133, R0 ;  /* 0x0000000085007221 */ /* 0x000fe40000010000 */
[----:B------:R-:W-:Y:S02]  /*10520*/  FADD.FTZ R2, R25, R2 ;  /* 0x0000000219027221 */ /* 0x000fe40000010000 */
        /* <DEDUP_REMOVED lines=9> */
[----:B------:R-:W-:-:S04]  /*105c0*/  FADD.FTZ R0, R12, R0 ;  /* 0x000000000c007221 */ /* 0x000fc80000010000 */
[C---:B------:R-:W-:Y:S01]  /*105d0*/  HMMA.16816.F32 R148, R128.reuse, R150, R52 ;  /* 0x000000968094723c */ /* 0x040fe20000001834 */
[----:B------:R-:W-:Y:S04]  /*105e0*/  STL [R1+0x1c], R0 ;  /* 0x00001c0001007387 */ /* 0x000fe80000100800 */
[----:B------:R-:W-:Y:S03]  /*105f0*/  STL [R1+0x18], R2 ;  /* 0x0000180201007387 */ /* 0x000fe60000100800 */
[C---:B------:R-:W-:Y:S08]  /*10600*/  HMMA.16816.F32 R156, R128.reuse, R158, R60 ;  /* 0x0000009e809c723c */ /* 0x040ff0000000183c */
[C---:B------:R-:W-:Y:S08]  /*10610*/  HMMA.16816.F32 R52, R128.reuse, R56, R84 ;  /* 0x000000388034723c */ /* 0x040ff00000001854 */
[C---:B--2---:R-:W-:Y:S08]  /*10620*/  HMMA.16816.F32 R60, R128.reuse, R64, R92 ;  /* 0x00000040803c723c */ /* 0x044ff0000000185c */
[C---:B------:R-:W-:Y:S01]  /*10630*/  HMMA.16816.F32 R56, R128.reuse, R58, R88 ;  /* 0x0000003a8038723c */ /* 0x040fe20000001858 */
[----:B------:R-:W2:Y:S07]  /*10640*/  LDSM.16.MT88.4 R88, [R208+0x1d800] ;  /* 0x01d80000d058783b */ /* 0x000eae0000004200 */
[C---:B------:R-:W-:Y:S01]  /*10650*/  HMMA.16816.F32 R64, R128.reuse, R66, R96 ;  /* 0x000000428040723c */ /* 0x040fe20000001860 */
[----:B------:R-:W3:Y:S07]  /*10660*/  LDSM.16.MT88.4 R96, [R207+0x1d800] ;  /* 0x01d80000cf60783b */ /* 0x000eee0000004200 */
[C---:B-1----:R-:W-:Y:S01]  /*10670*/  HMMA.16816.F32 R76, R128.reuse, R80, R120 ;  /* 0x00000050804c723c */ /* 0x042fe20000001878 */
[----:B------:R-:W1:Y:S07]  /*10680*/  LDSM.16.MT88.4 R120, [R208+0x1f800] ;  /* 0x01f80000d078783b */ /* 0x000e6e0000004200 */
[C---:B------:R-:W-:Y:S08]  /*10690*/  HMMA.16816.F32 R36, R128.reuse, R40, R68 ;  /* 0x000000288024723c */ /* 0x040ff00000001844 */
[C---:B------:R-:W-:Y:S08]  /*106a0*/  HMMA.16816.F32 R68, R128.reuse, R72, R100 ;  /* 0x000000488044723c */ /* 0x040ff00000001864 */
[C---:B------:R-:W-:Y:S08]  /*106b0*/  HMMA.16816.F32 R72, R128.reuse, R74, R116 ;  /* 0x0000004a8048723c */ /* 0x040ff00000001874 */
[C---:B--2---:R-:W-:Y:S08]  /*106c0*/  HMMA.16816.F32 R84, R128.reuse, R88, R168 ;  /* 0x000000588054723c */ /* 0x044ff000000018a8 */
[C---:B---3--:R-:W-:Y:S08]  /*106d0*/  HMMA.16816.F32 R92, R128.reuse, R96, R196 ;  /* 0x00000060805c723c */ /* 0x048ff000000018c4 */
        /* <DEDUP_REMOVED lines=12> */
.L_x_1689:
[----:B-1--4-:R-:W-:-:S06]  /*107a0*/  UISETP.GT.AND UP0, UPT, UR28, UR19, UPT ;  /* 0x000000131c00728c */ /* 0x012fcc000bf04270 */
[----:B------:R-:W-:-:S13]  /*107b0*/  PLOP3.LUT P0, PT, PT, PT, UP0, 0x80, 0x0 ;  /* 0x000000000000781c */ /* 0x000fda0003f0f008 */
[----:B------:R-:W-:Y:S05]  /*107c0*/  @!P0 BRA `(.L_x_1692) ;  /* 0x0000433000008947 */ /* 0x000fea0003800000 */
[----:B------:R-:W2:Y:S01]  /*107d0*/  LDL.LU R9, [R1+0x68] ;  /* 0x0000680001097983 */ /* 0x000ea20000300800 */
[----:B------:R-:W1:Y:S01]  /*107e0*/  LDC.U8 R0, c[0x0][0x2d8] ;  /* 0x0000b600ff007b82 */ /* 0x000e620000000000 */
[----:B------:R-:W-:Y:S01]  /*107f0*/  MOV R134, R3 ;  /* 0x0000000300867202 */ /* 0x000fe20000000f00 */
[----:B------:R-:W-:Y:S01]  /*10800*/  ULDC.64 UR4, c[0x0][0x1a0] ;  /* 0x0000680000047ab9 */ /* 0x000fe20000000a00 */
[----:B------:R-:W3:Y:S01]  /*10810*/  LDL.LU R2, [R1+0x6c] ;  /* 0x00006c0001027983 */ /* 0x000ee20000300800 */
[----:B------:R-:W-:Y:S01]  /*10820*/  USHF.L.U64.HI UR32, UR4, 0x5, UR5 ;  /* 0x0000000504207899 */ /* 0x000fe20008010205 */
[----:B------:R-:W-:Y:S01]  /*10830*/  MOV R133, R132 ;  /* 0x0000008400857202 */ /* 0x000fe20000000f00 */
[----:B------:R-:W-:Y:S01]  /*10840*/  USHF.L.U32 UR33, UR4, 0x5, URZ ;  /* 0x0000000504217899 */ /* 0x000fe2000800063f */
[----:B------:R-:W4:Y:S01]  /*10850*/  LDL.LU.64 R6, [R1+0x60] ;  /* 0x0000600001067983 */ /* 0x000f220000300a00 */
[----:B------:R-:W-:Y:S02]  /*10860*/  USHF.L.U64.HI UR29, UR4, 0x6, UR5 ;  /* 0x00000006041d7899 */ /* 0x000fe40008010205 */
[----:B------:R-:W-:Y:S01]  /*10870*/  USHF.L.U64.HI UR32, UR33, 0x1, UR32 ;  /* 0x0000000121207899 */ /* 0x000fe20008010220 */
[----:B------:R-:W4:Y:S01]  /*10880*/  LDL.LU.64 R4, [R1+0x30] ;  /* 0x0000300001047983 */ /* 0x000f220000300a00 */
[----:B------:R-:W-:-:S02]  /*10890*/  USHF.L.U32 UR31, UR4, 0x6, URZ ;  /* 0x00000006041f7899 */ /* 0x000fc4000800063f */
[----:B------:R-:W-:Y:S01]  /*108a0*/  USHF.L.U32 UR33, UR33, 0x1, URZ ;  /* 0x0000000121217899 */ /* 0x000fe2000800063f */
[----:B------:R-:W5:Y:S01]  /*108b0*/  LDL.LU R8, [R1+0x50] ;  /* 0x0000500001087983 */ /* 0x000f620000300800 */
[----:B-1----:R-:W-:Y:S02]  /*108c0*/  PRMT R0, R0, 0x7054, R0 ;  /* 0x0000705400007816 */ /* 0x002fe40000000000 */
[----:B--2---:R-:W-:Y:S01]  /*108d0*/  MOV R10, R9 ;  /* 0x00000009000a7202 */ /* 0x004fe20000000f00 */
[----:B-----5:R-:W-:Y:S01]  /*108e0*/  IMAD.WIDE.U32 R8, R8, -0x326172a9, RZ ;  /* 0xcd9e8d5708087825 */ /* 0x020fe200078e00ff */
[----:B----4-:R-:W-:-:S04]  /*108f0*/  MOV R4, R6 ;  /* 0x0000000600047202 */ /* 0x010fc80000000f00 */
[----:B------:R-:W-:Y:S01]  /*10900*/  LOP3.LUT R0, R9, R10, RZ, 0x3c, !PT ;  /* 0x0000000a09007212 */ /* 0x000fe200078e3cff */
[----:B------:R3:W-:Y:S02]  /*10910*/  STL.64 [R1+0x10], R8 ;  /* 0x0000100801007387 */ /* 0x0007e40000100a00 */
[----:B---3--:R-:W-:-:S04]  /*10920*/  IMAD.WIDE.U32 R8, R2, -0x2daee0ad, RZ ;  /* 0xd2511f5302087825 */ /* 0x008fc800078e00ff */
[----:B------:R-:W-:Y:S01]  /*10930*/  IMAD.WIDE.U32 R2, R0, -0x2daee0ad, RZ ;  /* 0xd2511f5300027825 */ /* 0x000fe200078e00ff */
[----:B------:R1:W-:Y:S04]  /*10940*/  STL.64 [R1+0x8], R8 ;  /* 0x0000080801007387 */ /* 0x0003e80000100a00 */
[----:B------:R1:W-:Y:S04]  /*10950*/  STL.64 [R1+0x30], R4 ;  /* 0x0000300401007387 */ /* 0x0003e80000100a00 */
[----:B------:R1:W-:Y:S01]  /*10960*/  STL.64 [R1], R2 ;  /* 0x0000000201007387 */ /* 0x0003e20000100a00 */
[----:B------:R-:W-:Y:S05]  /*10970*/  BRA `(.L_x_1693) ;  /* 0x000001f000007947 */ /* 0x000fea0003800000 */
.L_x_1695:
        /* <DEDUP_REMOVED lines=31> */
.L_x_1693:
[----:B------:R-:W2:Y:S01]  /*10b70*/  LDL.64 R6, [R1+0x30] ;  /* 0x0000300001067983 */ /* 0x000ea20000100a00 */
[----:B------:R-:W-:Y:S04]  /*10b80*/  DEPBAR.LE SB0, 0x0 ;  /* 0x000080000000791a */ /* 0x000fe80000000000 */
[----:B------:R-:W-:Y:S01]  /*10b90*/  BAR.SYNC.DEFER_BLOCKING 0x0 ;  /* 0x0000000000007b1d */ /* 0x000fe20000010000 */
[----:B------:R-:W-:Y:S01]  /*10ba0*/  UIADD3 UR30, UR28, -0x1, URZ ;  /* 0xffffffff1c1e7890 */ /* 0x000fe2000fffe03f */
[----:B-1----:R-:W-:Y:S03]  /*10bb0*/  IMAD.U32 R4, RZ, RZ, UR31 ;  /* 0x0000001fff047e24 */ /* 0x002fe6000f8e00ff */
[----:B------:R-:W-:Y:S02]  /*10bc0*/  USHF.R.S32.HI UR5, URZ, 0x1f, UR30 ;  /* 0x0000001f3f057899 */ /* 0x000fe4000801141e */
[----:B------:R-:W-:Y:S02]  /*10bd0*/  UIMAD UR4, UR29, UR30, URZ ;  /* 0x0000001e1d0472a4 */ /* 0x000fe4000f8e023f */
[----:B------:R-:W-:Y:S02]  /*10be0*/  UISETP.GT.AND UP0, UPT, UR30, UR19, UPT ;  /* 0x000000131e00728c */ /* 0x000fe4000bf04270 */
[----:B------:R-:W-:Y:S01]  /*10bf0*/  UIMAD UR4, UR5, UR31, UR4 ;  /* 0x0000001f050472a4 */ /* 0x000fe2000f8e0204 */
[----:B--2---:R-:W-:Y:S05]  /*10c00*/  IMAD.WIDE.U32 R4, R4, UR30, R6 ;  /* 0x0000001e04047c25 */ /* 0x004fea000f8e0006 */
[----:B------:R-:W-:Y:S02]  /*10c10*/  LEA R2, P1, R4, c[0x0][0x170], 0x1 ;  /* 0x00005c0004027a11 */ /* 0x000fe400078208ff */
        /* <DEDUP_REMOVED lines=18> */
[----:B------:R-:W2:Y:S04]  /*10d40*/  LDSM.16.M88.4 R16, [R204+0x10800] ;  /* 0x01080000cc10783b */ /* 0x000ea80000000200 */
[----:B------:R-:W4:Y:S04]  /*10d50*/  LDSM.16.M88.4 R24, [R204+0x11000] ;  /* 0x01100000cc18783b */ /* 0x000f280000000200 */
[----:B------:R-:W0:Y:S04]  /*10d60*/  LDGDEPBAR ;  /* 0x00000000000079af */ /* 0x000e280000000000 */
[----:B------:R-:W5:Y:S04]  /*10d70*/  LDSM.16.M88.4 R168, [R204+0x11800] ;  /* 0x01180000cca8783b */ /* 0x000f680000000200 */
[----:B------:R-:W-:Y:S04]  /*10d80*/  LDSM.16.M88.4 R172, [R212] ;  /* 0x00000000d4ac783b */ /* 0x000fe80000000200 */
[----:B------:R-:W1:Y:S04]  /*10d90*/  LDSM.16.M88.4 R176, [R215] ;  /* 0x00000000d7b0783b */ /* 0x000e680000000200 */
[----:B------:R-:W1:Y:S04]  /*10da0*/  LDSM.16.M88.4 R180, [R230] ;  /* 0x00000000e6b4783b */ /* 0x000e680000000200 */
[----:B------:R-:W1:Y:S04]  /*10db0*/  LDSM.16.M88.4 R184, [R229] ;  /* 0x00000000e5b8783b */ /* 0x000e680000000200 */
[----:B------:R-:W1:Y:S01]  /*10dc0*/  LDSM.16.M88.4 R188, [R228] ;  /* 0x00000000e4bc783b */ /* 0x000e620000000200 */
[C---:B---3--:R-:W-:Y:S03]  /*10dd0*/  HMMA.16816.F32 R4, R32.reuse, R8, RZ ;  /* 0x000000082004723c */ /* 0x048fe600000018ff */
[----:B------:R-:W-:Y:S04]  /*10de0*/  LDSM.16.M88.4 R192, [R210+0x10000] ;  /* 0x01000000d2c0783b */ /* 0x000fe80000000200 */
[----:B------:R-:W-:Y:S01]  /*10df0*/  LDSM.16.M88.4 R196, [R210+0x10800] ;  /* 0x01080000d2c4783b */ /* 0x000fe20000000200 */
[C---:B------:R-:W-:Y:S03]  /*10e00*/  HMMA.16816.F32 R8, R32.reuse, R10, RZ ;  /* 0x0000000a2008723c */ /* 0x040fe600000018ff */
[----:B------:R-:W-:Y:S05]  /*10e10*/  LDSM.16.M88.4 R200, [R210+0x11800] ;  /* 0x01180000d2c8783b */ /* 0x000fea0000000200 */
[C---:B--2---:R-:W-:Y:S08]  /*10e20*/  HMMA.16816.F32 R12, R32.reuse, R16, RZ ;  /* 0x00000010200c723c */ /* 0x044ff000000018ff */
[C---:B------:R-:W-:Y:S08]  /*10e30*/  HMMA.16816.F32 R16, R32.reuse, R18, RZ ;  /* 0x000000122010723c */ /* 0x040ff000000018ff */
[C---:B----4-:R-:W-:Y:S08]  /*10e40*/  HMMA.16816.F32 R20, R32.reuse, R24, RZ ;  /* 0x000000182014723c */ /* 0x050ff000000018ff */
[C---:B------:R-:W-:Y:S08]  /*10e50*/  HMMA.16816.F32 R24, R32.reuse, R26, RZ ;  /* 0x0000001a2018723c */ /* 0x040ff000000018ff */
[C---:B-----5:R-:W-:Y:S08]  /*10e60*/  HMMA.16816.F32 R28, R32.reuse, R168, RZ ;  /* 0x000000a8201c723c */ /* 0x060ff000000018ff */
[----:B------:R-:W-:Y:S01]  /*10e70*/  HMMA.16816.F32 R32, R32, R170, RZ ;  /* 0x000000aa2020723c */ /* 0x000fe200000018ff */
[----:B------:R-:W2:Y:S07]  /*10e80*/  LDSM.16.M88.4 R168, [R214] ;  /* 0x00000000d6a8783b */ /* 0x000eae0000000200 */
[C---:B-1----:R-:W-:Y:S08]  /*10e90*/  HMMA.16816.F32 R4, R172.reuse, R176, R4 ;  /* 0x000000b0ac04723c */ /* 0x042ff00000001804 */
[C---:B------:R-:W-:Y:S01]  /*10ea0*/  HMMA.16816.F32 R8, R172.reuse, R178, R8 ;  /* 0x000000b2ac08723c */ /* 0x040fe20000001808 */
[----:B------:R-:W1:Y:S07]  /*10eb0*/  LDSM.16.M88.4 R176, [R210+0x11000] ;  /* 0x01100000d2b0783b */ /* 0x000e6e0000000200 */
        /* <DEDUP_REMOVED lines=10> */
[C---:B--2---:R-:W-:Y:S08]  /*10f60*/  HMMA.16816.F32 R4, R168.reuse, R192, R4 ;  /* 0x000000c0a804723c */ /* 0x044ff00000001804 */
        /* <DEDUP_REMOVED lines=73> */
[C---:B-----5:R-:W-:Y:S08]  /*11400*/  HMMA.16816.F32 R28, R168.reuse, R196, R28 ;  /* 0x000000c4a81c723c */ /* 0x060ff0000000181c */
[----:B------:R-:W-:Y:S01]  /*11410*/  HMMA.16816.F32 R32, R168, R198, R32 ;  /* 0x000000c6a820723c */ /* 0x000fe20000001820 */
[----:B------:R-:W3:Y:S04]  /*11420*/  LDSM.16.M88.4 R168, [R204+0x15800] ;  /* 0x01580000cca8783b */ /* 0x000ee80000000200 */
[----:B------:R-:W5:Y:S03]  /*11430*/  LDSM.16.M88.4 R196, [R222] ;  /* 0x00000000dec4783b */ /* 0x000f660000000200 */
        /* <DEDUP_REMOVED lines=31> */
[----:B------:R-:W5:Y:S07]  /*11630*/  LDSM.16.M88.4 R176, [R209+0x5800] ;  /* 0x00580000d1b0783b */ /* 0x000f6e0000000200 */
        /* <DEDUP_REMOVED lines=16> */
[C---:B-----5:R-:W-:Y:S08]  /*11740*/  HMMA.16816.F32 R28, R188.reuse, R176, R28 ;  /* 0x000000b0bc1c723c */ /* 0x060ff0000000181c */
        /* <DEDUP_REMOVED lines=28> */
[----:B------:R-:W5:Y:S03]  /*11910*/  LDSM.16.M88.4 R188, [R209+0x7000] ;  /* 0x00700000d1bc783b */ /* 0x000f660000000200 */
        /* <DEDUP_REMOVED lines=15> */
[C---:B-----5:R-:W-:Y:S08]  /*11a10*/  HMMA.16816.F32 R20, R168.reuse, R188, R20 ;  /* 0x000000bca814723c */ /* 0x060ff00000001814 */
[C---:B------:R-:W-:Y:S08]  /*11a20*/  HMMA.16816.F32 R24, R168.reuse, R190, R24 ;  /* 0x000000bea818723c */ /* 0x040ff00000001818 */
[C---:B----4-:R-:W-:Y:S08]  /*11a30*/  HMMA.16816.F32 R28, R168.reuse, R200, R28 ;  /* 0x000000c8a81c723c */ /* 0x050ff0000000181c */
[----:B------:R-:W-:Y:S01]  /*11a40*/  HMMA.16816.F32 R32, R168, R202, R32 ;  /* 0x000000caa820723c */ /* 0x000fe20000001820 */
[----:B------:R-:W-:-:S07]  /*11a50*/  @P0 BRA `(.L_x_1695) ;  /* 0xffffef2000000947 */ /* 0x000fce000383ffff */
.L_x_1694:
[----:B------:R-:W2:Y:S01]  /*11a60*/  LDL.64 R202, [R1+0x8] ;  /* 0x0000080001ca7983 */ /* 0x000ea20000100a00 */
[----:B------:R-:W-:Y:S01]  /*11a70*/  IMAD.U32 R0, RZ, RZ, UR30 ;  /* 0x0000001eff007e24 */ /* 0x000fe2000f8e00ff */
[----:B------:R-:W-:Y:S01]  /*11a80*/  USHF.L.U32 UR4, UR30, 0x1, URZ ;  /* 0x000000011e047899 */ /* 0x000fe2000800063f */
[----:B------:R-:W3:Y:S01]  /*11a90*/  LDC.U8 R240, c[0x0][0x2d8] ;  /* 0x0000b600fff07b82 */ /* 0x000ee20000000000 */
[----:B------:R-:W-:Y:S02]  /*11aa0*/  UISETP.GT.AND UP0, UPT, UR30, UR19, UPT ;  /* 0x000000131e00728c */ /* 0x000fe4000bf04270 */
[----:B------:R-:W4:Y:S01]  /*11ab0*/  LDL.64 R238, [R1] ;  /* 0x0000000001ee7983 */ /* 0x000f220000100a00 */
[----:B------:R-:W-:Y:S04]  /*11ac0*/  UMOV UR28, UR30 ;  /* 0x0000001e001c7c82 */ /* 0x000fe80008000000 */
[----:B------:R-:W3:Y:S01]  /*11ad0*/  LDC.U8 R201, c[0x0][0x2d8] ;  /* 0x0000b600ffc97b82 */ /* 0x000ee20000000000 */
[----:B------:R-:W5:Y:S06]  /*11ae0*/  LDL.64 R236, [R1+0x10] ;  /* 0x0000100001ec7983 */ /* 0x000f6c0000100a00 */
[----:B-1----:R-:W1:Y:S01]  /*11af0*/  S2R R2, SR_TID.X ;  /* 0x0000000000027919 */ /* 0x002e620000002100 */
[----:B---3--:R-:W-:Y:S01]  /*11b00*/  PRMT R201, R201, 0x7054, R240 ;  /* 0x00007054c9c97816 */ /* 0x008fe200000000f0 */
[----:B-1----:R-:W-:Y:S05]  /*11b10*/  IMAD.SHL.U32 R2, R2, 0x2, RZ ;  /* 0x0000000202027824 */ /* 0x002fea00078e00ff */
        /* <DEDUP_REMOVED lines=40> */
[C---:B------:R-:W-:Y:S02]  /*11da0*/  ISETP.GE.OR P4, PT, R3.reuse, R235, !P4 ;  /* 0x000000eb0300720c */ /* 0x040fe40006786670 */
[-C--:B------:R-:W-:Y:S02]  /*11db0*/  ISETP.GE.OR P0, PT, R3, R234.reuse, !P0 ;  /* 0x000000ea0300720c */ /* 0x080fe40004706670 */
[----:B------:R-:W-:Y:S02]  /*11dc0*/  IADD3 R3, R0, 0x19, RZ ;  /* 0x0000001900037810 */ /* 0x000fe40007ffe0ff */
[-C--:B------:R-:W-:Y:S02]  /*11dd0*/  ISETP.GE.OR P3, PT, R132, R234.reuse, !P3 ;  /* 0x000000ea8400720c */ /* 0x080fe40005f66670 */
[----:B------:R-:W-:Y:S02]  /*11de0*/  ISETP.GE.OR P5, PT, R2, R234, !P5 ;  /* 0x000000ea0200720c */ /* 0x000fe40006fa6670 */
[----:B------:R-:W-:Y:S02]  /*11df0*/  FMNMX.FTZ R5, R8, R5, !PT ;  /* 0x0000000508057209 */ /* 0x000fe40007810000 */
[----:B------:R-:W-:Y:S02]  /*11e00*/  ISETP.GE.OR P6, PT, R2, R235, !P6 ;  /* 0x000000eb0200720c */ /* 0x000fe400077c6670 */
[----:B------:R-:W-:Y:S02]  /*11e10*/  IADD3 R2, R0, 0x20, RZ ;  /* 0x0000002000027810 */ /* 0x000fe40007ffe0ff */
        /* <DEDUP_REMOVED lines=17> */
[C---:B------:R-:W-:Y:S01]  /*11f30*/  ISETP.GE.AND P0, PT, R3.reuse, R233, PT ;  /* 0x000000e90300720c */ /* 0x040fe20003f06270 */
[----:B------:R-:W-:Y:S01]  /*11f40*/  LDSM.16.MT88.4 R12, [R205+0x18000] ;  /* 0x01800000cd0c783b */ /* 0x000fe20000004200 */
[----:B------:R-:W-:Y:S02]  /*11f50*/  FSEL R180, R16, -INF , !P6 ;  /* 0xff80000010b47808 */ /* 0x000fe40007000000 */
        /* <DEDUP_REMOVED lines=31> */
[----:B------:R-:W-:Y:S01]  /*12150*/  FSEL R190, R24, -INF , !P2 ;  /* 0xff80000018be7808 */ /* 0x000fe20005000000 */
[----:B------:R-:W-:Y:S01]  /*12160*/  LDSM.16.MT88.4 R20, [R206+0x18000] ;  /* 0x01800000ce14783b */ /* 0x000fe20000004200 */
[----:B------:R-:W-:Y:S02]  /*12170*/  FMNMX.FTZ R132, R198, R132, !PT ;  /* 0x00000084c6847209 */ /* 0x000fe40007810000 */
[C---:B------:R-:W-:Y:S02]  /*12180*/  ISETP.GE.AND P6, PT, R2.reuse, R233, PT ;  /* 0x000000e90200720c */ /* 0x040fe40003fc6270 */
[----:B------:R-:W-:Y:S02]  /*12190*/  ISETP.GE.AND P2, PT, R2, R232, PT ;  /* 0x000000e80200720c */ /* 0x000fe40003f46270 */
        /* <DEDUP_REMOVED lines=47> */
[----:B------:R-:W3:Y:S01]  /*12490*/  SHFL.BFLY PT, R2, R0, 0x2, 0x1f ;  /* 0x0c401f0000027f89 */ /* 0x000ee200000e0000 */
[----:B-1----:R-:W-:Y:S04]  /*124a0*/  FMNMX.FTZ R132, R132, R3, !PT ;  /* 0x0000000384847209 */ /* 0x002fe80007810000 */
[C---:B------:R-:W-:Y:S01]  /*124b0*/  FSETP.NEU.FTZ.AND P1, PT, R132.reuse, -INF , PT ;  /* 0xff8000008400780b */ /* 0x040fe20003f3d000 */
[----:B------:R-:W-:Y:S01]  /*124c0*/  FMUL.FTZ R172, R132, c[0x0][0x23c] ;  /* 0x00008f0084ac7a20 */ /* 0x000fe20000410000 */
[----:B---3--:R-:W-:Y:S04]  /*124d0*/  FMNMX.FTZ R0, R0, R2, !PT ;  /* 0x0000000200007209 */ /* 0x008fe80007810000 */
        /* <DEDUP_REMOVED lines=14> */
[----:B----4-:R-:W-:Y:S02]  /*125c0*/  LOP3.LUT R0, R239, UR15, R202, 0x96, !PT ;  /* 0x0000000fef007c12 */ /* 0x010fe4000f8e96ca */
[----:B------:R-:W-:Y:S03]  /*125d0*/  FSEL R173, R173, RZ, P0 ;  /* 0x000000ffadad7208 */ /* 0x000fe60000000000 */
[----:B------:R-:W-:Y:S04]  /*125e0*/  IMAD.WIDE.U32 R174, R0, -0x326172a9, RZ ;  /* 0xcd9e8d5700ae7825 */ /* 0x000fe800078e00ff */
[----:B---3--:R-:W-:Y:S04]  /*125f0*/  IMAD.WIDE.U32 R8, R2, -0x326172a9, RZ ;  /* 0xcd9e8d5702087825 */ /* 0x008fe800078e00ff */
[--C-:B------:R-:W-:Y:S01]  /*12600*/  FFMA.FTZ R10, R10, c[0x0][0x23c], -R173.reuse ;  /* 0x00008f000a0a7a23 */ /* 0x100fe200000108ad */
[----:B-----5:R-:W-:Y:S01]  /*12610*/  LOP3.LUT R0, R9, UR16, R236, 0x96, !PT ;  /* 0x0000001009007c12 */ /* 0x020fe2000f8e96ec */
        /* <DEDUP_REMOVED lines=19> */
[----:B------:R-:W-:Y:S01]  /*12750*/  LOP3.LUT R8, R11, UR12, R174, 0x96, !PT ;  /* 0x0000000c0b087c12 */ /* 0x000fe2000f8e96ae */
[----:B------:R-:W-:Y:S02]  /*12760*/  IMAD.MOV.U32 R180, RZ, RZ, R238 ;  /* 0x000000ffffb47224 */ /* 0x000fe400078e00ee */
        /* <DEDUP_REMOVED lines=17> */
[----:B------:R-:W-:Y:S01]  /*12880*/  LOP3.LUT R6, R4, 0xffff, RZ, 0xc0, !PT ;  /* 0x0000ffff04067812 */ /* 0x000fe200078ec0ff */
[----:B------:R-:W-:Y:S01]  /*12890*/  IMAD.MOV.U32 R181, RZ, RZ, R239 ;  /* 0x000000ffffb57224 */ /* 0x000fe200078e00ef */
        /* <DEDUP_REMOVED lines=49> */
[----:B------:R1:W2:Y:S01]  /*12bb0*/  MUFU.EX2 R239, R133 ;  /* 0x0000008500ef7308 */ /* 0x0002a20000000800 */
[C---:B------:R-:W-:Y:S02]  /*12bc0*/  FMUL.FTZ R27, R0.reuse, R159 ;  /* 0x0000009f001b7220 */ /* 0x040fe40000410000 */
[----:B------:R-:W-:Y:S01]  /*12bd0*/  FMUL.FTZ R34, R0, R166 ;  /* 0x000000a600227220 */ /* 0x000fe20000410000 */
[C---:B------:R-:W-:Y:S02]  /*12be0*/  HMMA.16816.F32 R4, R168.reuse, R12, R4 ;  /* 0x0000000ca804723c */ /* 0x040fe40000001804 */
[----:B------:R-:W3:Y:S03]  /*12bf0*/  LDSM.16.MT88.4 R136, [R207+0x18000] ;  /* 0x01800000cf88783b */ /* 0x000ee60000004200 */
[----:B------:R-:W-:Y:S02]  /*12c00*/  IMAD.MOV.U32 R166, RZ, RZ, R201 ;  /* 0x000000ffffa67224 */ /* 0x000fe400078e00c9 */
[C---:B------:R-:W-:Y:S01]  /*12c10*/  FMUL.FTZ R12, R2.reuse, R144 ;  /* 0x00000090020c7220 */ /* 0x040fe20000410000 */
[C---:B------:R-:W-:Y:S02]  /*12c20*/  HMMA.16816.F32 R8, R168.reuse, R14, R8 ;  /* 0x0000000ea808723c */ /* 0x040fe40000001808 */
[----:B------:R-:W4:Y:S02]  /*12c30*/  LDSM.16.MT88.4 R140, [R205+0x1a000] ;  /* 0x01a00000cd8c783b */ /* 0x000f240000004200 */
[----:B------:R-:W-:Y:S02]  /*12c40*/  FMUL.FTZ R13, R2, R145 ;  /* 0x00000091020d7220 */ /* 0x000fe40000410000 */
[C---:B------:R-:W-:Y:S02]  /*12c50*/  FMUL.FTZ R35, R0.reuse, R167 ;  /* 0x000000a700237220 */ /* 0x040fe40000410000 */
[C---:B------:R-:W-:Y:S02]  /*12c60*/  FMUL.FTZ R14, R0.reuse, R146 ;  /* 0x00000092000e7220 */ /* 0x040fe40000410000 */
[----:B------:R-:W-:Y:S02]  /*12c70*/  LDSM.16.MT88.4 R156, [R207+0x18800] ;  /* 0x01880000cf9c783b */ /* 0x000fe40000004200 */
[C---:B------:R-:W-:Y:S02]  /*12c80*/  FMUL.FTZ R15, R0.reuse, R147 ;  /* 0x00000093000f7220 */ /* 0x040fe40000410000 */
[----:B------:R-:W-:Y:S02]  /*12c90*/  IMAD.MOV.U32 R167, RZ, RZ, R193 ;  /* 0x000000ffffa77224 */ /* 0x000fe400078e00c1 */
[C---:B------:R-:W-:Y:S02]  /*12ca0*/  FMUL.FTZ R38, R0.reuse, R38 ;  /* 0x0000002600267220 */ /* 0x040fe40000410000 */
[----:B------:R-:W5:Y:S01]  /*12cb0*/  LDSM.16.MT88.4 R144, [R206+0x1a000] ;  /* 0x01a00000ce90783b */ /* 0x000f620000004200 */
[C---:B------:R-:W-:Y:S03]  /*12cc0*/  HMMA.16816.F32 R12, R168.reuse, R20, R12 ;  /* 0x00000014a80c723c */ /* 0x040fe6000000180c */
[----:B------:R-:W-:Y:S02]  /*12cd0*/  FMUL.FTZ R39, R0, R39 ;  /* 0x0000002700277220 */ /* 0x000fe40000410000 */
[C---:B------:R-:W-:Y:S02]  /*12ce0*/  FMUL.FTZ R41, R2.reuse, R41 ;  /* 0x0000002902297220 */ /* 0x040fe40000410000 */
[C---:B------:R-:W-:Y:S01]  /*12cf0*/  FMUL.FTZ R21, R2.reuse, R153 ;  /* 0x0000009902157220 */ /* 0x040fe20000410000 */
[C---:B------:R-:W-:Y:S04]  /*12d00*/  HMMA.16816.F32 R16, R168.reuse, R22, R16 ;  /* 0x00000016a810723c */ /* 0x040fe80000001810 */
[----:B------:R-:W-:Y:S02]  /*12d10*/  FMUL.FTZ R20, R2, R152 ;  /* 0x0000009802147220 */ /* 0x000fe40000410000 */
[C---:B------:R-:W-:Y:S02]  /*12d20*/  FMUL.FTZ R42, R0.reuse, R42 ;  /* 0x0000002a002a7220 */ /* 0x040fe40000410000 */
[C---:B------:R-:W-:Y:S04]  /*12d30*/  FMUL.FTZ R23, R0.reuse, R155 ;  /* 0x0000009b00177220 */ /* 0x040fe80000410000 */
[C---:B------:R-:W-:Y:S02]  /*12d40*/  FMUL.FTZ R22, R0.reuse, R154 ;  /* 0x0000009a00167220 */ /* 0x040fe40000410000 */
[----:B------:R-:W-:Y:S02]  /*12d50*/  FMUL.FTZ R43, R0, R43 ;  /* 0x0000002b002b7220 */ /* 0x000fe40000410000 */
[C---:B------:R-:W-:Y:S02]  /*12d60*/  FMUL.FTZ R44, R2.reuse, R44 ;  /* 0x0000002c022c7220 */ /* 0x040fe40000410000 */
[----:B------:R-:W-:Y:S01]  /*12d70*/  FMUL.FTZ R45, R2, R45 ;  /* 0x0000002d022d7220 */ /* 0x000fe20000410000 */
        /* <DEDUP_REMOVED lines=9> */
[----:B------:R-:W-:Y:S02]  /*12e10*/  FMUL.FTZ R49, R2, R49 ;  /* 0x0000003102317220 */ /* 0x000fe40000410000 */
[C---:B------:R-:W-:Y:S02]  /*12e20*/  FMUL.FTZ R50, R0.reuse, R50 ;  /* 0x0000003200327220 */ /* 0x040fe40000410000 */
[----:B------:R-:W-:Y:S01]  /*12e30*/  FMUL.FTZ R51, R0, R51 ;  /* 0x0000003300337220 */ /* 0x000fe20000410000 */
[C---:B---3--:R-:W-:Y:S03]  /*12e40*/  HMMA.16816.F32 R28, R168.reuse, R136, R28 ;  /* 0x00000088a81c723c */ /* 0x048fe6000000181c */
[C---:B------:R-:W-:Y:S02]  /*12e50*/  FMUL.FTZ R52, R2.reuse, R52 ;  /* 0x0000003402347220 */ /* 0x040fe40000410000 */
[----:B------:R-:W-:Y:S02]  /*12e60*/  FMUL.FTZ R53, R2, R53 ;  /* 0x0000003502357220 */ /* 0x000fe40000410000 */
[C---:B------:R-:W-:Y:S01]  /*12e70*/  FMUL.FTZ R54, R0.reuse, R54 ;  /* 0x0000003600367220 */ /* 0x040fe20000410000 */
[C---:B------:R-:W-:Y:S01]  /*12e80*/  HMMA.16816.F32 R32, R168.reuse, R138, R32 ;  /* 0x0000008aa820723c */ /* 0x040fe20000001820 */
[----:B------:R-:W3:Y:S03]  /*12e90*/  LDSM.16.MT88.4 R136, [R208+0x1a000] ;  /* 0x01a00000d088783b */ /* 0x000ee60000004200 */
        /* <DEDUP_REMOVED lines=17> */
[C---:B---3--:R-:W-:Y:S03]  /*12fb0*/  HMMA.16816.F32 R52, R168.reuse, R136, R52 ;  /* 0x00000088a834723c */ /* 0x048fe60000001834 */
[C---:B------:R-:W-:Y:S02]  /*12fc0*/  FMUL.FTZ R66, R0.reuse, R66 ;  /* 0x0000004200427220 */ /* 0x040fe40000410000 */
[----:B------:R-:W-:Y:S02]  /*12fd0*/  FMUL.FTZ R67, R0, R67 ;  /* 0x0000004300437220 */ /* 0x000fe40000410000 */
[--C-:B-1----:R-:W-:Y:S01]  /*12fe0*/  FFMA.FTZ R133, R182, c[0x0][0x23c], -R173.reuse ;  /* 0x00008f00b6857a23 */ /* 0x102fe200000108ad */
[C---:B------:R-:W-:Y:S01]  /*12ff0*/  HMMA.16816.F32 R56, R168.reuse, R138, R56 ;  /* 0x0000008aa838723c */ /* 0x040fe20000001838 */
[----:B------:R-:W1:Y:S02]  /*13000*/  LDSM.16.MT88.4 R136, [R206+0x1c000] ;  /* 0x01c00000ce88783b */ /* 0x000e640000004200 */
[----:B------:R3:W-:Y:S01]  /*13010*/  MUFU.EX2 R238, R133 ;  /* 0x0000008500ee7308 */ /* 0x0007e20000000800 */
[C---:B------:R-:W-:Y:S02]  /*13020*/  FMUL.FTZ R68, R2.reuse, R68 ;  /* 0x0000004402447220 */ /* 0x040fe40000410000 */
[----:B------:R-:W-:Y:S02]  /*13030*/  FMUL.FTZ R69, R2, R69 ;  /* 0x0000004502457220 */ /* 0x000fe40000410000 */
[C---:B----4-:R-:W-:Y:S04]  /*13040*/  HMMA.16816.F32 R60, R168.reuse, R140, R60 ;  /* 0x0000008ca83c723c */ /* 0x050fe8000000183c */
[C---:B------:R-:W-:Y:S02]  /*13050*/  FMUL.FTZ R70, R0.reuse, R70 ;  /* 0x0000004600467220 */ /* 0x040fe40000410000 */
[----:B------:R-:W-:Y:S02]  /*13060*/  FMUL.FTZ R71, R0, R71 ;  /* 0x0000004700477220 */ /* 0x000fe40000410000 */
[C---:B------:R-:W-:Y:S01]  /*13070*/  HMMA.16816.F32 R64, R168.reuse, R142, R64 ;  /* 0x0000008ea840723c */ /* 0x040fe20000001840 */
[----:B------:R-:W4:Y:S03]  /*13080*/  LDSM.16.MT88.4 R140, [R208+0x1c000] ;  /* 0x01c00000d08c783b */ /* 0x000f260000004200 */
[C---:B------:R-:W-:Y:S02]  /*13090*/  FMUL.FTZ R72, R2.reuse, R72 ;  /* 0x0000004802487220 */ /* 0x040fe40000410000 */
[----:B------:R-:W-:Y:S02]  /*130a0*/  FMUL.FTZ R73, R2, R73 ;  /* 0x0000004902497220 */ /* 0x000fe40000410000 */
[C---:B-----5:R-:W-:Y:S04]  /*130b0*/  HMMA.16816.F32 R68, R168.reuse, R144, R68 ;  /* 0x00000090a844723c */ /* 0x060fe80000001844 */
[C---:B------:R-:W-:Y:S02]  /*130c0*/  FMUL.FTZ R74, R0.reuse, R74 ;  /* 0x0000004a004a7220 */ /* 0x040fe40000410000 */
[----:B------:R-:W-:Y:S02]  /*130d0*/  FMUL.FTZ R75, R0, R75 ;  /* 0x0000004b004b7220 */ /* 0x000fe40000410000 */
[C---:B------:R-:W-:Y:S04]  /*130e0*/  FMUL.FTZ R76, R2.reuse, R76 ;  /* 0x0000004c024c7220 */ /* 0x040fe80000410000 */
[----:B------:R-:W-:Y:S01]  /*130f0*/  FMUL.FTZ R77, R2, R77 ;  /* 0x0000004d024d7220 */ /* 0x000fe20000410000 */
[C---:B------:R-:W-:Y:S01]  /*13100*/  HMMA.16816.F32 R72, R168.reuse, R146, R72 ;  /* 0x00000092a848723c */ /* 0x040fe20000001848 */
[----:B------:R-:W5:Y:S02]  /*13110*/  LDSM.16.MT88.4 R144, [R207+0x1c000] ;  /* 0x01c00000cf90783b */ /* 0x000f640000004200 */
[C---:B------:R-:W-:Y:S02]  /*13120*/  FMUL.FTZ R78, R0.reuse, R78 ;  /* 0x0000004e004e7220 */ /* 0x040fe40000410000 */
[----:B------:R-:W-:Y:S02]  /*13130*/  FMUL.FTZ R79, R0, R79 ;  /* 0x0000004f004f7220 */ /* 0x000fe40000410000 */
[----:B---3--:R-:W-:Y:S02]  /*13140*/  FFMA.FTZ R133, R183, c[0x0][0x23c], -R173 ;  /* 0x00008f00b7857a23 */ /* 0x008fe400000108ad */
[----:B------:R-:W-:Y:S02]  /*13150*/  IMAD.MOV.U32 R183, RZ, RZ, R237 ;  /* 0x000000ffffb77224 */ /* 0x000fe400078e00ed */
[----:B------:R3:W2:Y:S01]  /*13160*/  MUFU.EX2 R237, R133 ;  /* 0x0000008500ed7308 */ /* 0x0006a20000000800 */
        /* <DEDUP_REMOVED lines=25> */
[C---:B-----5:R-:W-:Y:S03]  /*13300*/  HMMA.16816.F32 R92, R168.reuse, R144, R92 ;  /* 0x00000090a85c723c */ /* 0x060fe6000000185c */
[C---:B------:R-:W-:Y:S02]  /*13310*/  FMUL.FTZ R96, R2.reuse, R96 ;  /* 0x0000006002607220 */ /* 0x040fe40000410000 */
[----:B------:R-:W-:Y:S02]  /*13320*/  FMUL.FTZ R97, R2, R97 ;  /* 0x0000006102617220 */ /* 0x000fe40000410000 */
[C---:B------:R-:W-:Y:S02]  /*13330*/  FMUL.FTZ R98, R0.reuse, R98 ;  /* 0x0000006200627220 */ /* 0x040fe40000410000 */
[----:B------:R-:W-:Y:S03]  /*13340*/  FMUL.FTZ R99, R0, R99 ;  /* 0x0000006300637220 */ /* 0x000fe60000410000 */
[C---:B------:R-:W-:Y:S02]  /*13350*/  FMUL.FTZ R100, R2.reuse, R100 ;  /* 0x0000006402647220 */ /* 0x040fe40000410000 */
[----:B------:R-:W-:Y:S02]  /*13360*/  FMUL.FTZ R101, R2, R101 ;  /* 0x0000006502657220 */ /* 0x000fe40000410000 */
        /* <DEDUP_REMOVED lines=9> */
[----:B---3--:R-:W-:Y:S02]  /*13400*/  FFMA.FTZ R133, R185, c[0x0][0x23c], -R172 ;  /* 0x00008f00b9857a23 */ /* 0x008fe400000108ac */
[----:B------:R-:W-:Y:S02]  /*13410*/  IMAD.MOV.U32 R165, RZ, RZ, R203 ;  /* 0x000000ffffa57224 */ /* 0x000fe400078e00cb */
[----:B------:R1:W3:Y:S01]  /*13420*/  MUFU.EX2 R203, R133 ;  /* 0x0000008500cb7308 */ /* 0x0002e20000000800 */
[C---:B------:R-:W-:Y:S01]  /*13430*/  HMMA.16816.F32 R104, R168.reuse, R138, R104 ;  /* 0x0000008aa868723c */ /* 0x040fe20000001868 */
[----:B------:R-:W1:Y:S02]  /*13440*/  LDSM.16.MT88.4 R136, [R207+0x1e000] ;  /* 0x01e00000cf88783b */ /* 0x000e640000004200 */
[C---:B------:R-:W-:Y:S02]  /*13450*/  FMUL.FTZ R108, R2.reuse, R108 ;  /* 0x0000006c026c7220 */ /* 0x040fe40000410000 */
[----:B------:R-:W-:Y:S02]  /*13460*/  FMUL.FTZ R109, R2, R109 ;  /* 0x0000006d026d7220 */ /* 0x000fe40000410000 */
[C---:B------:R-:W-:Y:S02]  /*13470*/  FMUL.FTZ R110, R0.reuse, R110 ;  /* 0x0000006e006e7220 */ /* 0x040fe40000410000 */
[----:B------:R-:W-:Y:S03]  /*13480*/  FMUL.FTZ R111, R0, R111 ;  /* 0x0000006f006f7220 */ /* 0x000fe60000410000 */
[C---:B------:R-:W-:Y:S02]  /*13490*/  FMUL.FTZ R116, R2.reuse, R116 ;  /* 0x0000007402747220 */ /* 0x040fe40000410000 */
[C---:B------:R-:W-:Y:S02]  /*134a0*/  FMUL.FTZ R117, R2.reuse, R117 ;  /* 0x0000007502757220 */ /* 0x040fe40000410000 */
[C---:B----4-:R-:W-:Y:S03]  /*134b0*/  HMMA.16816.F32 R108, R168.reuse, R140, R108 ;  /* 0x0000008ca86c723c */ /* 0x050fe6000000186c */
[C---:B------:R-:W-:Y:S02]  /*134c0*/  FMUL.FTZ R112, R2.reuse, R112 ;  /* 0x0000007002707220 */ /* 0x040fe40000410000 */
[----:B------:R-:W-:Y:S02]  /*134d0*/  FMUL.FTZ R113, R2, R113 ;  /* 0x0000007102717220 */ /* 0x000fe40000410000 */
[C---:B------:R-:W-:Y:S01]  /*134e0*/  FMUL.FTZ R114, R0.reuse, R114 ;  /* 0x0000007200727220 */ /* 0x040fe20000410000 */
[----:B------:R-:W-:Y:S01]  /*134f0*/  LOP3.LUT R140, R189, UR8, R176, 0x96, !PT ;  /* 0x00000008bd8c7c12 */ /* 0x000fe2000f8e96b0 */
[C---:B------:R-:W-:Y:S03]  /*13500*/  FMUL.FTZ R115, R0.reuse, R115 ;  /* 0x0000007300737220 */ /* 0x040fe60000410000 */
[C---:B------:R-:W-:Y:S02]  /*13510*/  FMUL.FTZ R118, R0.reuse, R118 ;  /* 0x0000007600767220 */ /* 0x040fe40000410000 */
[----:B------:R-:W-:Y:S02]  /*13520*/  FMUL.FTZ R119, R0, R119 ;  /* 0x0000007700777220 */ /* 0x000fe40000410000 */
[C---:B------:R-:W-:Y:S03]  /*13530*/  HMMA.16816.F32 R112, R168.reuse, R142, R112 ;  /* 0x0000008ea870723c */ /* 0x040fe60000001870 */
[----:B------:R-:W-:Y:S04]  /*13540*/  IMAD.WIDE.U32 R140, R140, -0x2daee0ad, RZ ;  /* 0xd2511f538c8c7825 */ /* 0x000fe800078e00ff */
[----:B------:R-:W-:Y:S01]  /*13550*/  IMAD.MOV.U32 R164, RZ, RZ, R202 ;  /* 0x000000ffffa47224 */ /* 0x000fe200078e00ca */
[C---:B-----5:R-:W-:Y:S01]  /*13560*/  HMMA.16816.F32 R116, R168.reuse, R144, R116 ;  /* 0x00000090a874723c */ /* 0x060fe20000001874 */
[----:B------:R4:W-:Y:S03]  /*13570*/  MUFU.EX2 R202, R134 ;  /* 0x0000008600ca7308 */ /* 0x0009e60000000800 */
[----:B-1----:R-:W-:Y:S01]  /*13580*/  LOP3.LUT R133, R141, UR17, R178, 0x96, !PT ;  /* 0x000000118d857c12 */ /* 0x002fe2000f8e96b2 */
[----:B------:R-:W-:Y:S01]  /*13590*/  FMUL.FTZ R120, R2, R120 ;  /* 0x0000007802787220 */ /* 0x000fe20000410000 */
[----:B------:R-:W-:Y:S01]  /*135a0*/  LOP3.LUT R143, R140, 0xffff, RZ, 0xc0, !PT ;  /* 0x0000ffff8c8f7812 */ /* 0x000fe200078ec0ff */
[----:B------:R-:W-:Y:S01]  /*135b0*/  FFMA.FTZ R141, R187, c[0x0][0x23c], -R173 ;  /* 0x00008f00bb8d7a23 */ /* 0x000fe200000108ad */
[--C-:B------:R-:W-:Y:S01]  /*135c0*/  SHF.R.U32.HI R152, RZ, 0x10, R140.reuse ;  /* 0x00000010ff987819 */ /* 0x100fe2000001168c */
[----:B------:R-:W-:Y:S01]  /*135d0*/  FMUL.FTZ R121, R2, R121 ;  /* 0x0000007902797220 */ /* 0x000fe20000410000 */
[----:B------:R-:W-:Y:S01]  /*135e0*/  LDSM.16.MT88.4 R176, [R206+0x1b800] ;  /* 0x01b80000ceb0783b */ /* 0x000fe20000004200 */
[----:B------:R1:W5:Y:S01]  /*135f0*/  MUFU.EX2 R201, R141 ;  /* 0x0000008d00c97308 */ /* 0x0003620000000800 */
[----:B------:R-:W-:Y:S01]  /*13600*/  FMUL.FTZ R122, R0, R122 ;  /* 0x0000007a007a7220 */ /* 0x000fe20000410000 */
[----:B------:R-:W-:Y:S01]  /*13610*/  LOP3.LUT R154, R140, 0xff, RZ, 0xc0, !PT ;  /* 0x000000ff8c9a7812 */ /* 0x000fe200078ec0ff */
[----:B------:R-:W-:Y:S01]  /*13620*/  FMUL.FTZ R123, R0, R123 ;  /* 0x0000007b007b7220 */ /* 0x000fe20000410000 */
[----:B------:R-:W-:Y:S01]  /*13630*/  SHF.R.U32.HI R153, RZ, 0x18, R140 ;  /* 0x00000018ff997819 */ /* 0x000fe2000001168c */
[----:B------:R-:W-:Y:S01]  /*13640*/  FMUL.FTZ R124, R2, R124 ;  /* 0x0000007c027c7220 */ /* 0x000fe20000410000 */
[----:B------:R-:W-:Y:S01]  /*13650*/  LOP3.LUT R152, R152, 0xff, RZ, 0xc0, !PT ;  /* 0x000000ff98987812 */ /* 0x000fe200078ec0ff */
[----:B------:R-:W-:Y:S01]  /*13660*/  FMUL.FTZ R125, R2, R125 ;  /* 0x0000007d027d7220 */ /* 0x000fe20000410000 */
[----:B------:R-:W-:Y:S01]  /*13670*/  SHF.R.U32.HI R143, RZ, 0x8, R143 ;  /* 0x00000008ff8f7819 */ /* 0x000fe2000001168f */
[C---:B------:R-:W-:Y:S01]  /*13680*/  FMUL.FTZ R126, R0.reuse, R126 ;  /* 0x0000007e007e7220 */ /* 0x040fe20000410000 */
[C---:B------:R-:W-:Y:S01]  /*13690*/  HMMA.16816.F32 R120, R168.reuse, R146, R120 ;  /* 0x00000092a878723c */ /* 0x040fe20000001878 */
[----:B------:R-:W5:Y:S02]  /*136a0*/  LDSM.16.MT88.4 R144, [R205+0x18800] ;  /* 0x01880000cd90783b */ /* 0x000f640000004200 */
[--C-:B------:R-:W-:Y:S01]  /*136b0*/  SHF.R.U32.HI R140, RZ, 0x10, R133.reuse ;  /* 0x00000010ff8c7819 */ /* 0x100fe20000011685 */
[----:B------:R-:W-:Y:S01]  /*136c0*/  FMUL.FTZ R127, R0, R127 ;  /* 0x0000007f007f7220 */ /* 0x000fe20000410000 */
[C---:B----4-:R-:W-:Y:S01]  /*136d0*/  LOP3.LUT R134, R133.reuse, 0xffff, RZ, 0xc0, !PT ;  /* 0x0000ffff85867812 */ /* 0x050fe200078ec0ff */
[C---:B------:R-:W-:Y:S01]  /*136e0*/  FMUL.FTZ R128, R2.reuse, R128 ;  /* 0x0000008002807220 */ /* 0x040fe20000410000 */
[----:B------:R-:W-:Y:S01]  /*136f0*/  LOP3.LUT R142, R133, 0xff, RZ, 0xc0, !PT ;  /* 0x000000ff858e7812 */ /* 0x000fe200078ec0ff */
[----:B------:R-:W-:Y:S01]  /*13700*/  FMUL.FTZ R129, R2, R129 ;  /* 0x0000008102817220 */ /* 0x000fe20000410000 */
[----:B------:R-:W-:Y:S02]  /*13710*/  SHF.R.U32.HI R133, RZ, 0x18, R133 ;  /* 0x00000018ff857819 */ /* 0x000fe40000011685 */
[C---:B------:R-:W-:Y:S03]  /*13720*/  HMMA.16816.F32 R124, R168.reuse, R136, R124 ;  /* 0x00000088a87c723c */ /* 0x040fe6000000187c */
[----:B-1----:R-:W-:Y:S01]  /*13730*/  PRMT R141, R154, 0x5410, R143 ;  /* 0x000054109a8d7816 */ /* 0x002fe2000000008f */
[----:B------:R-:W-:Y:S01]  /*13740*/  FMUL.FTZ R130, R0, R130 ;  /* 0x0000008200827220 */ /* 0x000fe20000410000 */
[----:B------:R-:W-:Y:S01]  /*13750*/  PRMT R143, R152, 0x5410, R153 ;  /* 0x00005410988f7816 */ /* 0x000fe20000000099 */
[----:B------:R-:W-:Y:S01]  /*13760*/  FMUL.FTZ R131, R0, R131 ;  /* 0x0000008300837220 */ /* 0x000fe20000410000 */
[----:B------:R-:W-:Y:S01]  /*13770*/  SHF.R.U32.HI R134, RZ, 0x8, R134 ;  /* 0x00000008ff867819 */ /* 0x000fe20000011686 */
[----:B------:R-:W1:Y:S01]  /*13780*/  LDSM.16.MT88.4 R152, [R208+0x18800] ;  /* 0x01880000d098783b */ /* 0x000e620000004200 */
[----:B------:R-:W-:Y:S03]  /*13790*/  LOP3.LUT R140, R140, 0xff, RZ, 0xc0, !PT ;  /* 0x000000ff8c8c7812 */ /* 0x000fe600078ec0ff */
[----:B------:R-:W-:Y:S01]  /*137a0*/  PRMT R161, R142, 0x5410, R134 ;  /* 0x000054108ea17816 */ /* 0x000fe20000000086 */
[----:B------:R-:W-:Y:S03]  /*137b0*/  HMMA.16816.F32 R128, R168, R138, R128 ;  /* 0x0000008aa880723c */ /* 0x000fe60000001880 */
[----:B------:R-:W-:Y:S01]  /*137c0*/  PRMT R160, R140, 0x5410, R133 ;  /* 0x000054108ca07816 */ /* 0x000fe20000000085 */
[--C-:B------:R-:W-:Y:S01]  /*137d0*/  HSET2.LE.AND R142, R141, R166.reuse, PT ;  /* 0x000000a68d8e7233 */ /* 0x100fe20003803000 */
[----:B--2---:R-:W-:Y:S01]  /*137e0*/  F2FP.PACK_AB R133, R239, R240 ;  /* 0x000000f0ef85723e */ /* 0x004fe200000000ff */
[--C-:B------:R-:W-:Y:S01]  /*137f0*/  HSET2.LE.AND R143, R143, R166.reuse, PT ;  /* 0x000000a68f8f7233 */ /* 0x100fe20003803000 */
[----:B------:R-:W-:Y:S01]  /*13800*/  F2FP.PACK_AB R134, R237, R238 ;  /* 0x000000eeed86723e */ /* 0x000fe200000000ff */
[--C-:B------:R-:W-:Y:S01]  /*13810*/  HSET2.LE.AND R140, R161, R166.reuse, PT ;  /* 0x000000a6a18c7233 */ /* 0x100fe20003803000 */
[----:B------:R-:W-:Y:S01]  /*13820*/  LOP3.LUT R142, R142, R133, RZ, 0xc0, !PT ;  /* 0x000000858e8e7212 */ /* 0x000fe200078ec0ff */
[----:B------:R-:W2:Y:S02]  /*13830*/  LDSM.16.MT88.4 R136, [R205+0x1a800] ;  /* 0x01a80000cd88783b */ /* 0x000ea40000004200 */
[----:B------:R-:W-:Y:S01]  /*13840*/  HSET2.LE.AND R141, R160, R166, PT ;  /* 0x000000a6a08d7233 */ /* 0x000fe20003803000 */
[----:B------:R-:W-:Y:S01]  /*13850*/  LOP3.LUT R143, R143, R134, RZ, 0xc0, !PT ;  /* 0x000000868f8f7212 */ /* 0x000fe200078ec0ff */
[----:B------:R-:W-:Y:S01]  /*13860*/  IMAD.MOV.U32 R169, RZ, RZ, R166 ;  /* 0x000000ffffa97224 */ /* 0x000fe200078e00a6 */
[----:B---3--:R-:W-:Y:S01]  /*13870*/  F2FP.PACK_AB R133, R203, R236 ;  /* 0x000000eccb85723e */ /* 0x008fe200000000ff */
[----:B------:R-:W-:Y:S01]  /*13880*/  IMAD.MOV.U32 R164, RZ, RZ, R195 ;  /* 0x000000ffffa47224 */ /* 0x000fe200078e00c3 */
[----:B-----5:R-:W-:Y:S01]  /*13890*/  F2FP.PACK_AB R134, R201, R202 ;  /* 0x000000cac986723e */ /* 0x020fe200000000ff */
[----:B------:R-:W-:Y:S01]  /*138a0*/  LDSM.16.MT88.4 R160, [R205+0x1c800] ;  /* 0x01c80000cda0783b */ /* 0x000fe20000004200 */
[----:B------:R-:W-:Y:S01]  /*138b0*/  LOP3.LUT R140, R140, R133, RZ, 0xc0, !PT ;  /* 0x000000858c8c7212 */ /* 0x000fe200078ec0ff */
[----:B------:R-:W-:Y:S01]  /*138c0*/  IMAD.U32 R133, RZ, RZ, UR4 ;  /* 0x00000004ff857e24 */ /* 0x000fe2000f8e00ff */
[----:B------:R-:W-:Y:S01]  /*138d0*/  LOP3.LUT R141, R141, R134, RZ, 0xc0, !PT ;  /* 0x000000868d8d7212 */ /* 0x000fe200078ec0ff */
[----:B------:R-:W-:Y:S03]  /*138e0*/  FFMA.FTZ R134, R190, c[0x0][0x23c], -R172 ;  /* 0x00008f00be867a23 */ /* 0x000fe600000108ac */
[----:B------:R-:W-:Y:S01]  /*138f0*/  LOP3.LUT R133, R165, UR27, R133, 0x96, !PT ;  /* 0x0000001ba5857c12 */ /* 0x000fe2000f8e9685 */
[----:B------:R-:W-:Y:S01]  /*13900*/  IMAD.MOV.U32 R165, RZ, RZ, R194 ;  /* 0x000000ffffa57224 */ /* 0x000fe200078e00c2 */
[----:B------:R3:W-:Y:S01]  /*13910*/  MUFU.EX2 R195, R134 ;  /* 0x0000008600c37308 */ /* 0x0007e20000000800 */
        /* <DEDUP_REMOVED lines=31> */
[----:B---3--:R-:W-:Y:S01]  /*13b10*/  LOP3.LUT R134, R157, UR16, R182, 0x96, !PT ;  /* 0x000000109d867c12 */ /* 0x008fe2000f8e96b6 */
[C---:B--2---:R-:W-:Y:S01]  /*13b20*/  HMMA.16816.F32 R84, R140.reuse, R136, R84 ;  /* 0x000000888c54723c */ /* 0x044fe20000001854 */
[----:B------:R1:W2:Y:S03]  /*13b30*/  MUFU.EX2 R194, R133 ;  /* 0x0000008500c27308 */ /* 0x0002a60000000800 */
[----:B------:R-:W-:Y:S04]  /*13b40*/  IMAD.WIDE.U32 R156, R156, -0x2daee0ad, RZ ;  /* 0xd2511f539c9c7825 */ /* 0x000fe800078e00ff */
[C---:B------:R-:W-:Y:S01]  /*13b50*/  HMMA.16816.F32 R88, R140.reuse, R138, R88 ;  /* 0x0000008a8c58723c */ /* 0x040fe20000001858 */
[----:B------:R-:W3:Y:S07]  /*13b60*/  LDSM.16.MT88.4 R136, [R206+0x1e800] ;  /* 0x01e80000ce88783b */ /* 0x000eee0000004200 */
[C---:B----4-:R-:W-:Y:S08]  /*13b70*/  HMMA.16816.F32 R92, R140.reuse, R144, R92 ;  /* 0x000000908c5c723c */ /* 0x050ff0000000185c */
        /* <DEDUP_REMOVED lines=10> */
[C---:B---3--:R-:W-:Y:S03]  /*13c20*/  HMMA.16816.F32 R108, R140.reuse, R136, R108 ;  /* 0x000000888c6c723c */ /* 0x048fe6000000186c */
        /* <DEDUP_REMOVED lines=9> */
[----:B------:R-:W-:Y:S01]  /*13cc0*/  FFMA.FTZ R138, R200, c[0x0][0x23c], -R173 ;  /* 0x00008f00c88a7a23 */ /* 0x000fe200000108ad */
[----:B------:R-:W-:Y:S01]  /*13cd0*/  LOP3.LUT R156, R149, UR9, R156, 0x96, !PT ;  /* 0x00000009959c7c12 */ /* 0x000fe2000f8e969c */
[----:B------:R-:W-:Y:S01]  /*13ce0*/  IMAD.MOV.U32 R196, RZ, RZ, R164 ;  /* 0x000000ffffc47224 */ /* 0x000fe200078e00a4 */
[----:B------:R-:W4:Y:S01]  /*13cf0*/  LDL.LU R200, [R1+0x18] ;  /* 0x0000180001c87983 */ /* 0x000f220000300800 */
        /* <DEDUP_REMOVED lines=11> */
[----:B------:R2:W1:Y:S02]  /*13db0*/  MUFU.EX2 R190, R133 ;  /* 0x0000008500be7308 */ /* 0x0004640000000800 */
[----:B------:R-:W-:Y:S05]  /*13dc0*/  IMAD.WIDE.U32 R136, R136, -0x326172a9, RZ ;  /* 0xcd9e8d5788887825 */ /* 0x000fea00078e00ff */
[--C-:B------:R-:W-:Y:S02]  /*13dd0*/  SHF.R.U32.HI R156, RZ, 0x10, R136.reuse ;  /* 0x00000010ff9c7819 */ /* 0x100fe40000011688 */
[C---:B------:R-:W-:Y:S02]  /*13de0*/  LOP3.LUT R139, R136.reuse, 0xff, RZ, 0xc0, !PT ;  /* 0x000000ff888b7812 */ /* 0x040fe400078ec0ff */
[----:B------:R-:W-:Y:S01]  /*13df0*/  SHF.R.U32.HI R158, RZ, 0x18, R136 ;  /* 0x00000018ff9e7819 */ /* 0x000fe20000011688 */
[----:B--2---:R-:W-:Y:S02]  /*13e00*/  FFMA.FTZ R133, R199, c[0x0][0x23c], -R173 ;  /* 0x00008f00c7857a23 */ /* 0x004fe400000108ad */
        /* <DEDUP_REMOVED lines=151> */
[----:B------:R-:W-:Y:S01]  /*14780*/  STL [R1+0x18], R2 ;  /* 0x0000180201007387 */ /* 0x000fe20000100800 */
        /* <DEDUP_REMOVED lines=55> */
.L_x_1692:
[----:B------:R-:W2:Y:S04]  /*14b00*/  LDL.LU R5, [R1+0x18] ;  /* 0x0000180001057983 */ /* 0x000ea80000300800 */
[----:B------:R-:W1:Y:S01]  /*14b10*/  S2R R174, SR_TID.X ;  /* 0x0000000000ae7919 */ /* 0x000e620000002100 */
[----:B------:R-:W3:Y:S01]  /*14b20*/  S2UR UR7, SR_CTAID.Y ;  /* 0x00000000000779c3 */ /* 0x000ee20000002600 */
[----:B------:R-:W-:-:S02]  /*14b30*/  UISETP.NE.AND UP4, UPT, UR22, -0x1, UPT ;  /* 0xffffffff1600788c */ /* 0x000fc4000bf85270 */
[----:B------:R-:W4:Y:S01]  /*14b40*/  LDL.LU R4, [R1+0x1c] ;  /* 0x00001c0001047983 */ /* 0x000f220000300800 */
[----:B------:R-:W-:-:S03]  /*14b50*/  ULDC.64 UR4, c[0x0][0x1e8] ;  /* 0x00007a0000047ab9 */ /* 0x000fc60000000a00 */
[----:B------:R-:W5:Y:S01]  /*14b60*/  LDL.LU R176, [R1+0x74] ;  /* 0x0000740001b07983 */ /* 0x000f620000300800 */
        /* <DEDUP_REMOVED lines=379> */
[----:B-----5:R-:W-:Y:S01]  /*16320*/  LEA R0, R0, R176, 0x4 ;  /* 0x000000b000007211 */ /* 0x020fe200078e20ff */
        /* <DEDUP_REMOVED lines=17> */
.L_x_1697:
[----:B---3--:R-:W-:Y:S05]  /*16440*/  BSYNC B0 ;  /* 0x0000000000007941 */ /* 0x008fea0003800000 */
.L_x_1696:
        /* <DEDUP_REMOVED lines=29> */
.L_x_1699:
[----:B--2---:R-:W-:Y:S05]  /*16620*/  BSYNC B0 ;  /* 0x0000000000007941 */ /* 0x004fea0003800000 */
.L_x_1698:
        /* <DEDUP_REMOVED lines=18> */
.L_x_1701:
[----:B------:R-:W-:Y:S05]  /*16750*/  BSYNC B0 ;  /* 0x0000000000007941 */ /* 0x000fea0003800000 */
.L_x_1700:
        /* <DEDUP_REMOVED lines=18> */
.L_x_1703:
[----:B------:R-:W-:Y:S05]  /*16880*/  BSYNC B0 ;  /* 0x0000000000007941 */ /* 0x000fea0003800000 */
.L_x_1702:
        /* <DEDUP_REMOVED lines=18> */
.L_x_1704:
        /* <DEDUP_REMOVED lines=13> */
.L_x_2059:


//--------------------- .text._ZN5flash16flash_fwd_kernelI23Flash_fwd_kernel_traitsILi256ELi128ELi64ELi8ELb0ELb0EN7cutlass6half_tE19Flash_kernel_traitsILi256ELi128ELi64ELi8ES3_EELb0ELb0ELb1ELb0ELb0ELb1ELb1ELb0EEEvNS_16Flash_fwd_paramsE --------------------------
	.section	.text._ZN5flash16flash_fwd_kernelI23Flash_fwd_kernel_traitsILi256ELi128ELi64ELi8ELb0ELb0EN7cutlass6half_tE19Flash_kernel_traitsILi256ELi128ELi64ELi8ES3_EELb0ELb0ELb1ELb0ELb0ELb1ELb1ELb0EEEvNS_16Flash_fwd_paramsE,"ax",@progbits
	.sectioninfo	@"SHI_REGISTERS=255"
	.align	128
        .global         _ZN5flash16flash_fwd_kernelI23Flash_fwd_kernel_traitsILi256ELi128ELi64ELi8ELb0ELb0EN7cutlass6half_tE19Flash_kernel_traitsILi256ELi128ELi64ELi8ES3_EELb0ELb0ELb1ELb0ELb0ELb1ELb1ELb0EEEvNS_16Flash_fwd_paramsE
        .type           _ZN5flash16flash_fwd_kernelI23Flash_fwd_kernel_traitsILi256ELi128ELi64ELi8ELb0ELb0EN7cutlass6half_tE19Flash_kernel_traitsILi256ELi128ELi64ELi8ES3_EELb0ELb0ELb1ELb0ELb0ELb1ELb1ELb0EEEvNS_16Flash_fwd_paramsE,@function
        .size           _ZN5flash16flash_fwd_kernelI23Flash_fwd_kernel_traitsILi256ELi128ELi64ELi8ELb0ELb0EN7cutlass6half_tE19Flash_kernel_traitsILi256ELi128ELi64ELi8ES3_EELb0ELb0ELb1ELb0ELb0ELb1ELb1ELb0EEEvNS_16Flash_fwd_paramsE,(.L_x_2060 - _ZN5flash16flash_fwd_kernelI23Flash_fwd_kernel_traitsILi256ELi128ELi64ELi8ELb0ELb0EN7cutlass6half_tE19Flash_kernel_traitsILi256ELi128ELi64ELi8ES3_EELb0ELb0ELb1ELb0ELb0ELb1ELb1ELb0EEEvNS_16Flash_fwd_paramsE)
        .other          _ZN5flash16flash_fwd_kernelI23Flash_fwd_kernel_traitsILi256ELi128ELi64ELi8ELb0ELb0EN7cutlass6half_tE19Flash_kernel_traitsILi256ELi128ELi64ELi8ES3_EELb0ELb0ELb1ELb0ELb0ELb1ELb1ELb0EEEvNS_16Flash_fwd_paramsE,@"STO_CUDA_ENTRY STV_DEFAULT"
_ZN5flash16flash_fwd_kernelI23Flash_fwd_kernel_traitsILi256ELi128ELi64ELi8ELb0ELb0EN7cutlass6half_tE19Flash_kernel_traitsILi256ELi128ELi64ELi8ES3_EELb0ELb0ELb1ELb0ELb0ELb1ELb1ELb0EEEvNS_16Flash_fwd_paramsE:
.text._ZN5flash16flash_fwd_kernelI23Flash_fwd_kernel_traitsILi256ELi128ELi64ELi8ELb0ELb0EN7cutlass6half_tE19Flash_kernel_traitsILi256ELi128ELi64ELi8ES3_EELb0ELb0ELb1ELb0ELb0ELb1ELb1ELb0EEEvNS_16Flash_fwd_paramsE:
        /* <DEDUP_REMOVED lines=57> */
.L_x_1705:
[----:B------:R-:W-:Y:S02]  /*0390*/  ULDC UR6, c[0x0][0x218] ;  /* 0x0000860000067ab9 */ /* 0x000fe40000000800 */
.L_x_1706:
        /* <DEDUP_REMOVED lines=117> */
.L_x_1709:
[----:B------:R-:W-:Y:S05]  /*0af0*/  BSYNC B0 ;  /* 0x0000000000007941 */ /* 0x000fea0003800000 */
.L_x_1708:
        /* <DEDUP_REMOVED lines=18> */
.L_x_1711:
[----:B------:R-:W-:Y:S05]  /*0c20*/  BSYNC B0 ;  /* 0x0000000000007941 */ /* 0x000fea0003800000 */
.L_x_1710:
        /* <DEDUP_REMOVED lines=18> */
.L_x_1713:
[----:B------:R-:W-:Y:S05]  /*0d50*/  BSYNC B0 ;  /* 0x0000000000007941 */ /* 0x000fea0003800000 */
.L_x_1712:
        /* <DEDUP_REMOVED lines=17> */
.L_x_1715:
[----:B------:R-:W-:Y:S05]  /*0e70*/  BSYNC B0 ;  /* 0x0000000000007941 */ /* 0x000fea0003800000 */
.L_x_1714:
        /* <DEDUP_REMOVED lines=35> */
.L_x_1707:
        /* <DEDUP_REMOVED lines=32> */
.L_x_1716:
        /* <DEDUP_REMOVED lines=44> */
.L_x_1717:
        /* <DEDUP_REMOVED lines=10> */
[----:B------:R-:W-:Y:S01]  /*1610*/  UIADD3 UR15, UR8, -0x1, URZ ;  /* 0xffffffff080f7890 */ /* 0x000fe2000fffe03f */
[----:B------:R-:W-:Y:S01]  /*1620*/  LOP3.LUT R3, R3, 0xfffffff8, RZ, 0xc0, !PT ;  /* 0xfffffff803037812 */ /* 0x000fe200078ec0ff */
[----:B------:R-:W-:Y:S01]  /*1630*/  UIMAD UR4, UR12, UR5, UR4 ;  /* 0x000000050c0472a4 */ /* 0x000fe2000f8e0204 */
[C---:B------:R-:W-:Y:S01]  /*1640*/  IADD3 R2, R12.reuse, 0x20, RZ ;  /* 0x000000200c027810 */ /* 0x040fe20007ffe0ff */
[----:B------:R-:W-:Y:S01]  /*1650*/  IMAD.SHL.U32 R7, R12, 0x40, RZ ;  /* 0x000000400c077824 */ /* 0x000fe200078e00ff */
[----:B------:R-:W-:Y:S01]  /*1660*/  SHF.R.S32.HI R13, RZ, 0x1f, R12 ;  /* 0x0000001fff0d7819 */ /* 0x000fe2000001140c */
[----:B------:R-:W-:Y:S01]  /*1670*/  IMAD.IADD R0, R4, 0x1, -R3 ;  /* 0x0000000104007824 */ /* 0x000fe200078e0a03 */
[----:B------:R-:W-:Y:S01]  /*1680*/  ISETP.GE.AND P2, PT, R2, UR11, PT ;  /* 0x0000000b02007c0c */ /* 0x000fe2000bf46270 */
[----:B------:R-:W-:Y:S01]  /*1690*/  UIMAD UR12, UR15, -0x40, UR14 ;  /* 0xffffffc00f0c78a4 */ /* 0x000fe2000f8e020e */
[----:B------:R-:W-:Y:S01]  /*16a0*/  IADD3 R3, R12, 0x40, RZ ;  /* 0x000000400c037810 */ /* 0x000fe20007ffe0ff */
[----:B------:R-:W-:Y:S01]  /*16b0*/  IMAD.SHL.U32 R250, R0, 0x8, RZ ;  /* 0x0000000800fa7824 */ /* 0x000fe200078e00ff */
[----:B------:R-:W-:Y:S01]  /*16c0*/  ISETP.GE.AND P3, PT, R12, UR11, PT ;  /* 0x0000000b0c007c0c */ /* 0x000fe2000bf66270 */
[----:B------:R-:W-:Y:S01]  /*16d0*/  IMAD R249, R8, c[0x0][0x1b4], R249 ;  /* 0x00006d0008f97a24 */ /* 0x000fe200078e02f9 */
[----:B------:R-:W-:Y:S01]  /*16e0*/  ISETP.GE.AND P1, PT, R3, UR11, PT ;  /* 0x0000000b03007c0c */ /* 0x000fe2000bf26270 */
[----:B------:R-:W-:Y:S01]  /*16f0*/  UMOV UR20, 0x5 ;  /* 0x0000000500147882 */ /* 0x000fe20000000000 */
[----:B------:R-:W-:Y:S01]  /*1700*/  SHF.R.S32.HI R251, RZ, 0x1f, R250 ;  /* 0x0000001ffffb7819 */ /* 0x000fe200000114fa */
[----:B-1----:R-:W-:Y:S01]  /*1710*/  IMAD.WIDE R236, R237, 0x80, R12 ;  /* 0x00000080edec7825 */ /* 0x002fe200078e020c */
[----:B------:R-:W-:Y:S01]  /*1720*/  IADD3 R14, P0, R250, UR6, RZ ;  /* 0x00000006fa0e7c10 */ /* 0x000fe2000ff1e0ff */
[----:B------:R-:W-:Y:S01]  /*1730*/  UMOV UR6, 0x6 ;  /* 0x0000000600067882 */ /* 0x000fe20000000000 */
[----:B------:R-:W-:Y:S01]  /*1740*/  IADD3 R3, R12, 0x60, RZ ;  /* 0x000000600c037810 */ /* 0x000fe20007ffe0ff */
[----:B------:R-:W-:Y:S01]  /*1750*/  IMAD R245, R245, c[0x0][0x1b8], RZ ;  /* 0x00006e00f5f57a24 */ /* 0x000fe200078e02ff */
[----:B------:R-:W-:Y:S01]  /*1760*/  IADD3.X R15, R251, UR17, RZ, P0, !PT ;  /* 0x00000011fb0f7c10 */ /* 0x000fe200087fe4ff */
[----:B------:R-:W-:Y:S01]  /*1770*/  USHF.R.S32.HI UR17, URZ, 0x1f, UR15 ;  /* 0x0000001f3f117899 */ /* 0x000fe2000801140f */
[----:B------:R-:W-:Y:S01]  /*1780*/  @!P2 IADD3 R25, P0, R236, 0x20, RZ ;  /* 0x00000020ec19a810 */ /* 0x000fe20007f1e0ff */
[----:B------:R-:W-:Y:S01]  /*1790*/  @!P3 IMAD R5, R237, c[0x0][0x190], RZ ;  /* 0x00006400ed05ba24 */ /* 0x000fe200078e02ff */
[----:B------:R-:W-:Y:S01]  /*17a0*/  LOP3.LUT R7, R7, 0x1c0, RZ, 0xc0, !PT ;  /* 0x000001c007077812 */ /* 0x000fe200078ec0ff */
[----:B--2---:R-:W-:Y:S01]  /*17b0*/  IMAD.WIDE.U32 R18, R18, c[0x0][0x1a8], R14 ;  /* 0x00006a0012127a25 */ /* 0x004fe200078e000e */
[----:B------:R-:W-:Y:S01]  /*17c0*/  @!P1 IADD3 R16, P4, R236, 0x40, RZ ;  /* 0x00000040ec109810 */ /* 0x000fe20007f9e0ff */
[----:B------:R-:W-:Y:S01]  /*17d0*/  UISETP.GT.AND UP0, UPT, UR15, UR9, UPT ;  /* 0x000000090f00728c */ /* 0x000fe2000bf04270 */
[----:B------:R-:W-:Y:S01]  /*17e0*/  LOP3.LUT R10, R7, 0x38, R250, 0xf8, !PT ;  /* 0x00000038070a7812 */ /* 0x000fe200078ef8fa */
[----:B------:R-:W-:Y:S01]  /*17f0*/  @!P2 IMAD.X R6, RZ, RZ, R237, P0 ;  /* 0x000000ffff06a224 */ /* 0x000fe200000e06ed */
[----:B------:R-:W-:Y:S01]  /*1800*/  IADD3 R19, R19, UR4, RZ ;  /* 0x0000000413137c10 */ /* 0x000fe2000fffe0ff */
[----:B------:R-:W-:Y:S01]  /*1810*/  @!P3 IMAD.MOV.U32 R26, RZ, RZ, R18 ;  /* 0x000000ffff1ab224 */ /* 0x000fe200078e0012 */
[----:B------:R-:W-:Y:S01]  /*1820*/  ISETP.GE.AND P0, PT, R3, UR11, PT ;  /* 0x0000000b03007c0c */ /* 0x000fe2000bf06270 */
[----:B------:R-:W-:Y:S01]  /*1830*/  @!P2 IMAD R6, R6, c[0x0][0x190], RZ ;  /* 0x000064000606aa24 */ /* 0x000fe200078e02ff */
[----:B------:R-:W-:Y:S01]  /*1840*/  ULDC.64 UR4, c[0x0][0x198] ;  /* 0x0000660000047ab9 */ /* 0x000fe20000000a00 */
[----:B------:R-:W-:Y:S01]  /*1850*/  @!P3 IMAD.MOV.U32 R27, RZ, RZ, R19 ;  /* 0x000000ffff1bb224 */ /* 0x000fe200078e0013 */
[----:B------:R-:W-:Y:S01]  /*1860*/  USHF.L.U64.HI UR6, UR4, UR6, UR5 ;  /* 0x0000000604067299 */ /* 0x000fe20008010205 */
[----:B------:R-:W-:Y:S01]  /*1870*/  @!P1 IMAD.X R3, RZ, RZ, R237, P4 ;  /* 0x000000ffff039224 */ /* 0x000fe200020e06ed */
[----:B------:R-:W-:Y:S01]  /*1880*/  USHF.L.U64.HI UR20, UR4, UR20, UR5 ;  /* 0x0000001404147299 */ /* 0x000fe20008010205 */
[C---:B------:R-:W-:Y:S01]  /*1890*/  @!P3 IMAD R5, R236.reuse, c[0x0][0x194], R5 ;  /* 0x00006500ec05ba24 */ /* 0x040fe200078e0205 */
[----:B------:R-:W-:Y:S01]  /*18a0*/  LEA.HI R233, R11, R4, RZ, 0x4 ;  /* 0x000000040be97211 */ /* 0x000fe200078f20ff */
[----:B------:R-:W-:-:S04]  /*18b0*/  @!P3 IMAD.WIDE.U32 R26, R236, c[0x0][0x190], R26 ;  /* 0x00006400ec1aba25 */ /* 0x000fc800078e001a */
[C---:B------:R-:W-:Y:S01]  /*18c0*/  @!P2 IMAD R6, R25.reuse, c[0x0][0x194], R6 ;  /* 0x000065001906aa24 */ /* 0x040fe200078e0206 */
[----:B------:R-:W-:Y:S01]  /*18d0*/  @!P0 IADD3 R22, P4, R236, 0x60, RZ ;  /* 0x00000060ec168810 */ /* 0x000fe20007f9e0ff */
[----:B------:R-:W-:Y:S01]  /*18e0*/  @!P2 IMAD.WIDE.U32 R24, R25, c[0x0][0x190], R18 ;  /* 0x000064001918aa25 */ /* 0x000fe200078e0012 */
[----:B------:R-:W-:-:S03]  /*18f0*/  @!P3 LEA R14, P6, R26, c[0x0][0x160], 0x1 ;  /* 0x000058001a0eba11 */ /* 0x000fc600078c08ff */
[----:B------:R-:W-:Y:S01]  /*1900*/  @!P1 IMAD R3, R3, c[0x0][0x190], RZ ;  /* 0x0000640003039a24 */ /* 0x000fe200078e02ff */
[----:B------:R-:W-:Y:S01]  /*1910*/  @!P2 LEA R20, P5, R24, c[0x0][0x160], 0x1 ;  /* 0x000058001814aa11 */ /* 0x000fe200078a08ff */
[----:B------:R-:W-:Y:S02]  /*1920*/  @!P3 IMAD.IADD R5, R27, 0x1, R5 ;  /* 0x000000011b05b824 */ /* 0x000fe400078e0205 */
[----:B------:R-:W-:Y:S02]  /*1930*/  @!P2 IMAD.IADD R6, R25, 0x1, R6 ;  /* 0x000000011906a824 */ /* 0x000fe400078e0206 */
[----:B------:R-:W-:Y:S01]  /*1940*/  @!P1 IMAD R3, R16, c[0x0][0x194], R3 ;  /* 0x0000650010039a24 */ /* 0x000fe200078e0203 */
[----:B------:R-:W-:Y:S01]  /*1950*/  @!P3 LEA.HI.X R15, R26, c[0x0][0x164], R5, 0x1, P6 ;  /* 0x000059001a0fba11 */ /* 0x000fe200030f0c05 */
[----:B------:R-:W-:Y:S01]  /*1960*/  @!P1 IMAD.WIDE.U32 R16, R16, c[0x0][0x190], R18 ;  /* 0x0000640010109a25 */ /* 0x000fe200078e0012 */
[----:B------:R-:W-:Y:S02]  /*1970*/  @!P2 LEA.HI.X R21, R24, c[0x0][0x164], R6, 0x1, P5 ;  /* 0x000059001815aa11 */ /* 0x000fe400028f0c06 */
[C---:B------:R-:W-:Y:S01]  /*1980*/  ISETP.GE.AND P5, PT, R2.reuse, UR12, PT ;  /* 0x0000000c02007c0c */ /* 0x040fe2000bfa6270 */
[----:B------:R-:W-:Y:S01]  /*1990*/  @!P0 IMAD.X R5, RZ, RZ, R237, P4 ;  /* 0x000000ffff058224 */ /* 0x000fe200020e06ed */
[----:B------:R-:W-:Y:S01]  /*19a0*/  ISETP.GE.AND P4, PT, R2, UR12, PT ;  /* 0x0000000c02007c0c */ /* 0x000fe2000bf86270 */
[----:B------:R-:W-:Y:S01]  /*19b0*/  @!P0 IMAD.MOV.U32 R24, RZ, RZ, R18 ;  /* 0x000000ffff188224 */ /* 0x000fe200078e0012 */
[C---:B------:R-:W-:Y:S01]  /*19c0*/  @!P1 LEA R18, P6, R16.reuse, c[0x0][0x160], 0x1 ;  /* 0x0000580010129a11 */ /* 0x040fe200078c08ff */
[----:B------:R-:W-:Y:S01]  /*19d0*/  @!P1 IMAD.IADD R3, R17, 0x1, R3 ;  /* 0x0000000111039824 */ /* 0x000fe200078e0203 */
[-C--:B------:R-:W-:Y:S01]  /*19e0*/  LEA.HI R6, R11, R4.reuse, RZ, 0x6 ;  /* 0x000000040b067211 */ /* 0x080fe200078f30ff */
[----:B------:R-:W-:Y:S01]  /*19f0*/  @!P0 IMAD R5, R5, c[0x0][0x190], RZ ;  /* 0x0000640005058a24 */ /* 0x000fe200078e02ff */
[----:B------:R-:W-:Y:S01]  /*1a00*/  LEA.HI R11, R11, R4, RZ, 0x5 ;  /* 0x000000040b0b7211 */ /* 0x000fe200078f28ff */
[----:B------:R-:W-:Y:S01]  /*1a10*/  @!P0 IMAD.MOV.U32 R25, RZ, RZ, R19 ;  /* 0x000000ffff198224 */ /* 0x000fe200078e0013 */
[----:B------:R-:W-:Y:S01]  /*1a20*/  @!P1 LEA.HI.X R19, R16, c[0x0][0x164], R3, 0x1, P6 ;  /* 0x0000590010139a11 */ /* 0x000fe200030f0c03 */
[C---:B------:R-:W-:Y:S01]  /*1a30*/  @!P0 IMAD R2, R22.reuse, c[0x0][0x194], R5 ;  /* 0x0000650016028a24 */ /* 0x040fe200078e0205 */
[----:B------:R-:W-:Y:S01]  /*1a40*/  SHF.R.U32.HI R3, RZ, 0x3, R7 ;  /* 0x00000003ff037819 */ /* 0x000fe20000011607 */
[----:B------:R-:W-:Y:S01]  /*1a50*/  @!P0 IMAD.WIDE.U32 R22, R22, c[0x0][0x190], R24 ;  /* 0x0000640016168a25 */ /* 0x000fe200078e0018 */
[----:B------:R-:W-:-:S02]  /*1a60*/  LOP3.LUT R7, R233, 0xfffffff0, RZ, 0xc0, !PT ;  /* 0xfffffff0e9077812 */ /* 0x000fc400078ec0ff */
[----:B------:R-:W-:Y:S01]  /*1a70*/  LOP3.LUT R3, R10, R3, RZ, 0x3c, !PT ;  /* 0x000000030a037212 */ /* 0x000fe200078e3cff */
[----:B------:R-:W-:Y:S01]  /*1a80*/  IMAD.SHL.U32 R6, R6, 0x8, RZ ;  /* 0x0000000806067824 */ /* 0x000fe200078e00ff */
[----:B------:R-:W-:Y:S01]  /*1a90*/  @!P0 LEA R16, P6, R22, c[0x0][0x160], 0x1 ;  /* 0x0000580016108a11 */ /* 0x000fe200078c08ff */
[----:B------:R-:W-:Y:S01]  /*1aa0*/  @!P0 IMAD.IADD R2, R23, 0x1, R2 ;  /* 0x0000000117028824 */ /* 0x000fe200078e0202 */
[----:B------:R-:W-:Y:S01]  /*1ab0*/  SHF.R.S32.HI R10, RZ, 0x4, R233 ;  /* 0x00000004ff0a7819 */ /* 0x000fe200000114e9 */
[----:B------:R-:W-:Y:S01]  /*1ac0*/  IMAD R5, R13, c[0x0][0x198], RZ ;  /* 0x000066000d057a24 */ /* 0x000fe200078e02ff */
[----:B------:R-:W-:Y:S01]  /*1ad0*/  LOP3.LUT R3, R3, 0xfffffe00, R6, 0xf8, !PT ;  /* 0xfffffe0003037812 */ /* 0x000fe200078ef806 */
[----:B------:R-:W-:Y:S01]  /*1ae0*/  IMAD.WIDE.U32 R24, R12, c[0x0][0x198], R250 ;  /* 0x000066000c187a25 */ /* 0x000fe200078e00fa */
[----:B------:R-:W-:Y:S02]  /*1af0*/  @!P0 LEA.HI.X R17, R22, c[0x0][0x164], R2, 0x1, P6 ;  /* 0x0000590016118a11 */ /* 0x000fe400030f0c02 */
[----:B------:R-:W-:Y:S01]  /*1b00*/  LEA.HI R233, R233, R10, RZ, 0x1 ;  /* 0x0000000ae9e97211 */ /* 0x000fe200078f08ff */
[----:B------:R-:W-:Y:S01]  /*1b10*/  IMAD R2, R12, c[0x0][0x19c], R5 ;  /* 0x000067000c027a24 */ /* 0x000fe200078e0205 */
[----:B------:R-:W-:Y:S01]  /*1b20*/  IADD3 R238, P6, R24, UR22, RZ ;  /* 0x0000001618ee7c10 */ /* 0x000fe2000ffde0ff */
[----:B------:R-:W-:Y:S01]  /*1b30*/  IMAD.SHL.U32 R235, R3, 0x2, RZ ;  /* 0x0000000203eb7824 */ /* 0x000fe200078e00ff */
[----:B------:R-:W-:Y:S01]  /*1b40*/  UIMAD UR22, UR6, UR15, URZ ;  /* 0x0000000f061672a4 */ /* 0x000fe2000f8e023f */
[----:B------:R-:W-:Y:S01]  /*1b50*/  IMAD R5, R13, c[0x0][0x1a0], RZ ;  /* 0x000068000d057a24 */ /* 0x000fe200078e02ff */
[----:B------:R-:W-:Y:S01]  /*1b60*/  IADD3.X R239, R25, UR7, R2, P6, !PT ;  /* 0x0000000719ef7c10 */ /* 0x000fe2000b7fe402 */
[----:B------:R-:W-:Y:S01]  /*1b70*/  USHF.L.U32 UR7, UR4, 0x6, URZ ;  /* 0x0000000604077899 */ /* 0x000fe2000800063f */
        /* <DEDUP_REMOVED lines=9> */
[----:B------:R-:W-:-:S02]  /*1c10*/  LOP3.LUT R233, R233, 0xfffffffe, RZ, 0xc0, !PT ;  /* 0xfffffffee9e97812 */ /* 0x000fc400078ec0ff */
[----:B------:R1:W-:Y:S01]  /*1c20*/  @!P3 LDGSTS.E.BYPASS.LTC128B.128 [R235+0x8000], [R14.64+0x100] ;  /* 0x080001000eebbfae */ /* 0x0003e2000b901d52 */
[----:B------:R-:W-:Y:S01]  /*1c30*/  IMAD.IADD R249, R239, 0x1, R249 ;  /* 0x00000001eff97824 */ /* 0x000fe200078e02f9 */
[----:B------:R-:W-:Y:S01]  /*1c40*/  LOP3.LUT R247, R11, 0xffffffe0, RZ, 0xc0, !PT ;  /* 0xffffffe00bf77812 */ /* 0x000fe200078ec0ff */
[----:B------:R-:W-:Y:S01]  /*1c50*/  IMAD.MOV.U32 R248, RZ, RZ, R238 ;  /* 0x000000fffff87224 */ /* 0x000fe200078e00ee */
[----:B------:R1:W-:Y:S01]  /*1c60*/  @!P3 LDGSTS.E.BYPASS.LTC128B.128 [R235+0xc000], [R14.64+0x180] ;  /* 0x0c0001800eebbfae */ /* 0x0003e2000b901d52 */
[----:B------:R-:W-:Y:S02]  /*1c70*/  IMAD R5, R12, c[0x0][0x1a4], R5 ;  /* 0x000069000c057a24 */ /* 0x000fe400078e0205 */
[----:B------:R-:W-:Y:S01]  /*1c80*/  IMAD.WIDE.U32 R24, R3, UR7, R248 ;  /* 0x0000000703187c25 */ /* 0x000fe2000f8e00f8 */
[----:B------:R2:W-:Y:S03]  /*1c90*/  @!P2 LDGSTS.E.BYPASS.LTC128B.128 [R235+0x1000], [R20.64] ;  /* 0x0100000014ebafae */ /* 0x0005e6000b901d52 */
[----:B------:R-:W-:Y:S01]  /*1ca0*/  IMAD.IADD R7, R4, 0x1, -R7 ;  /* 0x0000000104077824 */ /* 0x000fe200078e0a07 */
[----:B------:R2:W-:Y:S01]  /*1cb0*/  @!P2 LDGSTS.E.BYPASS.LTC128B.128 [R235+0x5000], [R20.64+0x80] ;  /* 0x0500008014ebafae */ /* 0x0005e2000b901d52 */
[----:B------:R-:W-:-:S02]  /*1cc0*/  IMAD.IADD R233, R10, 0x1, -R233 ;  /* 0x000000010ae97824 */ /* 0x000fc400078e0ae9 */
[----:B------:R-:W-:Y:S01]  /*1cd0*/  IMAD R245, R8, c[0x0][0x1bc], R245 ;  /* 0x00006f0008f57a24 */ /* 0x000fe200078e02f5 */
[----:B------:R2:W-:Y:S01]  /*1ce0*/  @!P2 LDGSTS.E.BYPASS.LTC128B.128 [R235+0x9000], [R20.64+0x100] ;  /* 0x0900010014ebafae */ /* 0x0005e2000b901d52 */
[----:B------:R-:W-:Y:S01]  /*1cf0*/  SHF.R.S32.HI R2, RZ, 0x1f, R7 ;  /* 0x0000001fff027819 */ /* 0x000fe20000011407 */
[----:B------:R-:W-:Y:S02]  /*1d00*/  IMAD.SHL.U32 R13, R233, 0x8, RZ ;  /* 0x00000008e90d7824 */ /* 0x000fe400078e00ff */
[----:B------:R2:W-:Y:S01]  /*1d10*/  @!P2 LDGSTS.E.BYPASS.LTC128B.128 [R235+0xd000], [R20.64+0x180] ;  /* 0x0d00018014ebafae */ /* 0x0005e2000b901d52 */
[----:B------:R-:W-:Y:S01]  /*1d20*/  LEA.HI R3, R2, R7, RZ, 0x3 ;  /* 0x0000000702037211 */ /* 0x000fe200078f18ff */
[----:B------:R-:W-:Y:S01]  /*1d30*/  IMAD.IADD R247, R4, 0x1, -R247 ;  /* 0x0000000104f77824 */ /* 0x000fe200078e0af7 */
[----:B------:R-:W-:Y:S01]  /*1d40*/  ISETP.GE.AND P2, PT, R12, UR12, PT ;  /* 0x0000000c0c007c0c */ /* 0x000fe2000bf46270 */
[----:B------:R3:W-:Y:S01]  /*1d50*/  @!P1 LDGSTS.E.BYPASS.LTC128B.128 [R235+0x2000], [R18.64] ;  /* 0x0200000012eb9fae */ /* 0x0007e2000b901d52 */
[C---:B------:R-:W-:Y:S01]  /*1d60*/  LOP3.LUT R2, R3.reuse, 0xfffffff8, RZ, 0xc0, !PT ;  /* 0xfffffff803027812 */ /* 0x040fe200078ec0ff */
[----:B------:R-:W-:Y:S01]  /*1d70*/  IMAD.SHL.U32 R10, R3, 0x40, RZ ;  /* 0x00000040030a7824 */ /* 0x000fe200078e00ff */
[----:B------:R-:W-:Y:S01]  /*1d80*/  SHF.R.S32.HI R3, RZ, 0x5, R11 ;  /* 0x00000005ff037819 */ /* 0x000fe2000001140b */
[----:B------:R3:W-:Y:S01]  /*1d90*/  @!P1 LDGSTS.E.BYPASS.LTC128B.128 [R235+0x6000], [R18.64+0x80] ;  /* 0x0600008012eb9fae */ /* 0x0007e2000b901d52 */
[----:B------:R-:W-:Y:S01]  /*1da0*/  IMAD.SHL.U32 R246, R4, 0x2, RZ ;  /* 0x0000000204f67824 */ /* 0x000fe200078e00ff */
[----:B------:R-:W-:Y:S01]  /*1db0*/  UIADD3 UR12, UR14, 0x1, -UR16 ;  /* 0x000000010e0c7890 */ /* 0x000fe2000fffe810 */
[----:B-1----:R-:W-:Y:S01]  /*1dc0*/  IMAD.WIDE.U32 R14, R12, c[0x0][0x1a0], R250 ;  /* 0x000068000c0e7a25 */ /* 0x002fe200078e00fa */
[----:B------:R3:W-:Y:S01]  /*1dd0*/  @!P1 LDGSTS.E.BYPASS.LTC128B.128 [R235+0xa000], [R18.64+0x100] ;  /* 0x0a00010012eb9fae */ /* 0x0007e2000b901d52 */
[----:B------:R-:W-:-:S02]  /*1de0*/  LOP3.LUT R10, R10, 0xfffffe00, RZ, 0xc0, !PT ;  /* 0xfffffe000a0a7812 */ /* 0x000fc400078ec0ff */
[----:B------:R-:W-:Y:S01]  /*1df0*/  IMAD.IADD R2, R7, 0x1, -R2 ;  /* 0x0000000107027824 */ /* 0x000fe200078e0a02 */
[----:B------:R-:W-:Y:S01]  /*1e00*/  IADD3 R22, P3, R14, UR24, RZ ;  /* 0x000000180e167c10 */ /* 0x000fe2000ff7e0ff */
[----:B------:R3:W-:Y:S01]  /*1e10*/  @!P1 LDGSTS.E.BYPASS.LTC128B.128 [R235+0xe000], [R18.64+0x180] ;  /* 0x0e00018012eb9fae */ /* 0x0007e2000b901d52 */
[----:B------:R-:W-:Y:S01]  /*1e20*/  IMAD.SHL.U32 R7, R0, 0x40, RZ ;  /* 0x0000004000077824 */ /* 0x000fe200078e00ff */
[----:B------:R-:W-:Y:S02]  /*1e30*/  LEA R242, R3, UR13, 0x4 ;  /* 0x0000000d03f27c11 */ /* 0x000fe4000f8e20ff */
[----:B------:R-:W-:Y:S01]  /*1e40*/  IADD3.X R23, R15, UR21, R5, P3, !PT ;  /* 0x000000150f177c10 */ /* 0x000fe20009ffe405 */
[----:B------:R-:W-:Y:S01]  /*1e50*/  USHF.L.U32 UR21, UR4, 0x5, URZ ;  /* 0x0000000504157899 */ /* 0x000fe2000800063f */
[----:B------:R-:W-:Y:S01]  /*1e60*/  IADD3 R5, R25, UR22, RZ ;  /* 0x0000001619057c10 */ /* 0x000fe2000fffe0ff */
[----:B------:R1:W-:Y:S01]  /*1e70*/  @!P0 LDGSTS.E.BYPASS.LTC128B.128 [R235+0x3000], [R16.64] ;  /* 0x0300000010eb8fae */ /* 0x0003e2000b901d52 */
[----:B------:R-:W-:Y:S01]  /*1e80*/  @!P6 LEA R14, P3, R24, c[0x0][0x168], 0x1 ;  /* 0x00005a00180eea11 */ /* 0x000fe200078608ff */
[----:B------:R-:W-:Y:S01]  /*1e90*/  ULDC.64 UR4, c[0x0][0x1a0] ;  /* 0x0000680000047ab9 */ /* 0x000fe20000000a00 */
[----:B------:R-:W-:Y:S01]  /*1ea0*/  IMAD.WIDE.U32 R8, R8, c[0x0][0x1b8], R22 ;  /* 0x00006e0008087a25 */ /* 0x000fe200078e0016 */
[----:B------:R1:W-:Y:S01]  /*1eb0*/  @!P0 LDGSTS.E.BYPASS.LTC128B.128 [R235+0x7000], [R16.64+0x80] ;  /* 0x0700008010eb8fae */ /* 0x0003e2000b901d52 */
[C---:B------:R-:W-:Y:S01]  /*1ec0*/  @!P6 LEA.HI.X R15, R24.reuse, c[0x0][0x16c], R5, 0x1, P3 ;  /* 0x00005b00180fea11 */ /* 0x040fe200018f0c05 */
[----:B------:R-:W-:Y:S01]  /*1ed0*/  UIMAD.WIDE.U32 UR22, UR15, UR4, URZ ;  /* 0x000000040f1672a5 */ /* 0x000fe2000f8e003f */
[----:B------:R-:W-:Y:S01]  /*1ee0*/  @!P5 IADD3 R6, P3, R24, UR21, RZ ;  /* 0x000000151806dc10 */ /* 0x000fe2000ff7e0ff */
[----:B------:R1:W-:Y:S01]  /*1ef0*/  @!P0 LDGSTS.E.BYPASS.LTC128B.128 [R235+0xb000], [R16.64+0x100] ;  /* 0x0b00010010eb8fae */ /* 0x0003e2000b901d52 */
[----:B------:R-:W-:Y:S01]  /*1f00*/  UIMAD UR4, UR17, UR4, URZ ;  /* 0x00000004110472a4 */ /* 0x000fe2000f8e023f */
[----:B------:R-:W-:Y:S01]  /*1f10*/  IMAD.IADD R245, R9, 0x1, R245 ;  /* 0x0000000109f57824 */ /* 0x000fe200078e02f5 */
[----:B------:R-:W-:Y:S01]  /*1f20*/  @!P5 IADD3.X R5, R5, UR20, RZ, P3, !PT ;  /* 0x000000140505dc10 */ /* 0x000fe20009ffe4ff */
[----:B------:R1:W-:Y:S01]  /*1f30*/  @!P0 LDGSTS.E.BYPASS.LTC128B.128 [R235+0xf000], [R16.64+0x180] ;  /* 0x0f00018010eb8fae */ /* 0x0003e2000b901d52 */
[----:B------:R-:W-:Y:S01]  /*1f40*/  @!P5 LEA R24, P3, R6, c[0x0][0x168], 0x1 ;  /* 0x00005a000618da11 */ /* 0x000fe200078608ff */
[----:B------:R-:W-:Y:S01]  /*1f50*/  UIMAD UR4, UR15, UR5, UR4 ;  /* 0x000000050f0472a4 */ /* 0x000fe2000f8e0204 */
[----:B------:R-:W-:Y:S01]  /*1f60*/  LOP3.LUT R246, R246, 0x6, RZ, 0xc0, !PT ;  /* 0x00000006f6f67812 */ /* 0x000fe200078ec0ff */
[----:B------:R4:W-:Y:S01]  /*1f70*/  @!P6 LDGSTS.E.BYPASS.LTC128B.128 [R235+0x10000], [R14.64] ;  /* 0x100000000eebefae */ /* 0x0009e2000b901d52 */
[----:B------:R-:W-:Y:S01]  /*1f80*/  @!P5 LEA.HI.X R25, R6, c[0x0][0x16c], R5, 0x1, P3 ;  /* 0x00005b000619da11 */ /* 0x000fe200018f0c05 */
[----:B------:R-:W-:Y:S01]  /*1f90*/  IMAD.SHL.U32 R6, R2, 0x40, RZ ;  /* 0x0000004002067824 */ /* 0x000fe200078e00ff */
[----:B------:R-:W-:Y:S01]  /*1fa0*/  UIADD3 UR4, UR23, UR4, URZ ;  /* 0x0000000417047290 */ /* 0x000fe2000fffe03f */
[----:B------:R4:W-:Y:S01]  /*1fb0*/  @!P6 LDGSTS.E.BYPASS.LTC128B.128 [R235+0x12000], [R14.64+0x80] ;  /* 0x120000800eebefae */ /* 0x0009e2000b901d52 */
[----:B------:R-:W-:Y:S01]  /*1fc0*/  IMAD.MOV.U32 R5, RZ, RZ, 0x20 ;  /* 0x00000020ff057424 */ /* 0x000fe200078e00ff */
[----:B------:R-:W-:Y:S01]  /*1fd0*/  ULDC UR5, c[0x0][0x2e4] ;  /* 0x0000b90000057ab9 */ /* 0x000fe20000000800 */
[----:B------:R-:W-:Y:S01]  /*1fe0*/  LOP3.LUT R6, R6, 0x1c0, RZ, 0xc0, !PT ;  /* 0x000001c006067812 */ /* 0x000fe200078ec0ff */
[----:B------:R4:W-:Y:S01]  /*1ff0*/  @!P6 LDGSTS.E.BYPASS.LTC128B.128 [R235+0x14000], [R14.64+0x100] ;  /* 0x140001000eebefae */ /* 0x0009e2000b901d52 */
[----:B---3--:R-:W-:Y:S01]  /*2000*/  IMAD.WIDE.U32 R18, R5, c[0x0][0x1a0], RZ ;  /* 0x0000680005127a25 */ /* 0x008fe200078e00ff */
[----:B------:R-:W-:Y:S01]  /*2010*/  UIADD3 UR5, UR14, -UR5, -UR16 ;  /* 0x800000050e057290 */ /* 0x000fe2000fffe810 */
[----:B------:R-:W-:Y:S01]  /*2020*/  LOP3.LUT R13, R6, 0x8, R13, 0xf8, !PT ;  /* 0x00000008060d7812 */ /* 0x000fe200078ef80d */
[----:B------:R4:W-:Y:S01]  /*2030*/  @!P6 LDGSTS.E.BYPASS.LTC128B.128 [R235+0x16000], [R14.64+0x180] ;  /* 0x160001800eebefae */ /* 0x0009e2000b901d52 */
[----:B------:R-:W-:-:S03]  /*2040*/  SHF.R.U32.HI R6, RZ, 0x3, R6 ;  /* 0x00000003ff067819 */ /* 0x000fc60000011606 */
[----:B------:R3:W-:Y:S01]  /*2050*/  @!P5 LDGSTS.E.BYPASS.LTC128B.128 [R235+0x11000], [R24.64] ;  /* 0x1100000018ebdfae */ /* 0x0007e2000b901d52 */
[----:B------:R-:W-:-:S03]  /*2060*/  LOP3.LUT R6, R13, R6, RZ, 0x3c, !PT ;  /* 0x000000060d067212 */ /* 0x000fc600078e3cff */
[----:B------:R3:W-:Y:S01]  /*2070*/  @!P5 LDGSTS.E.BYPASS.LTC128B.128 [R235+0x13000], [R24.64+0x80] ;  /* 0x1300008018ebdfae */ /* 0x0007e2000b901d52 */
[----:B-1----:R-:W-:-:S03]  /*2080*/  IMAD.U32 R16, RZ, RZ, UR22 ;  /* 0x00000016ff107e24 */ /* 0x002fc6000f8e00ff */
[----:B------:R3:W-:Y:S01]  /*2090*/  @!P5 LDGSTS.E.BYPASS.LTC128B.128 [R235+0x15000], [R24.64+0x100] ;  /* 0x1500010018ebdfae */ /* 0x0007e2000b901d52 */
[----:B------:R-:W-:-:S03]  /*20a0*/  IMAD.U32 R17, RZ, RZ, UR23 ;  /* 0x00000017ff117e24 */ /* 0x000fc6000f8e00ff */
[----:B------:R3:W-:Y:S04]  /*20b0*/  @!P5 LDGSTS.E.BYPASS.LTC128B.128 [R235+0x17000], [R24.64+0x180] ;  /* 0x1700018018ebdfae */ /* 0x0007e8000b901d52 */
[----:B------:R-:W0:Y:S01]  /*20c0*/  LDGDEPBAR ;  /* 0x00000000000079af */ /* 0x000e220000000000 */
[----:B----4-:R-:W-:Y:S01]  /*20d0*/  LOP3.LUT R14, R7, 0x1c0, RZ, 0xc0, !PT ;  /* 0x000001c0070e7812 */ /* 0x010fe200078ec0ff */
[----:B------:R-:W-:Y:S01]  /*20e0*/  IMAD.SHL.U32 R15, R12, 0x8, RZ ;  /* 0x000000080c0f7824 */ /* 0x000fe200078e00ff */
[----:B------:R-:W-:Y:S01]  /*20f0*/  LEA R12, P0, R16, R8, 0x6 ;  /* 0x00000008100c7211 */ /* 0x000fe200078030ff */
[----:B------:R-:W-:Y:S01]  /*2100*/  IMAD.U32 R7, RZ, RZ, UR4 ;  /* 0x00000004ff077e24 */ /* 0x000fe2000f8e00ff */
[----:B------:R-:W-:Y:S02]  /*2110*/  ULDC UR4, c[0x0][0x2e8] ;  /* 0x0000ba0000047ab9 */ /* 0x000fe40000000800 */
[----:B------:R-:W-:Y:S01]  /*2120*/  LOP3.LUT R15, R14, 0x8, R15, 0xf8, !PT ;  /* 0x000000080e0f7812 */ /* 0x000fe200078ef80f */
[----:B------:R-:W-:Y:S01]  /*2130*/  UIADD3 UR4, UR12, UR4, URZ ;  /* 0x000000040c047290 */ /* 0x000fe2000fffe03f */
[----:B------:R-:W-:Y:S01]  /*2140*/  LEA.HI.X R7, R16, R245, R7, 0x6, P0 ;  /* 0x000000f510077211 */ /* 0x000fe200000f3407 */
[----:B------:R-:W-:Y:S01]  /*2150*/  IMAD R16, R5, c[0x0][0x1a4], RZ ;  /* 0x0000690005107a24 */ /* 0x000fe200078e02ff */
[----:B------:R-:W-:-:S02]  /*2160*/  @!P4 IADD3 R13, P0, R12, R18, RZ ;  /* 0x000000120c0dc210 */ /* 0x000fc40007f1e0ff */
[----:B------:R-:W-:Y:S02]  /*2170*/  SHF.R.U32.HI R14, RZ, 0x3, R14 ;  /* 0x00000003ff0e7819 */ /* 0x000fe4000001160e */
[----:B------:R-:W-:Y:S02]  /*2180*/  @!P2 LEA R18, P1, R12, c[0x0][0x170], 0x1 ;  /* 0x00005c000c12aa11 */ /* 0x000fe400078208ff */
[----:B------:R-:W-:Y:S01]  /*2190*/  @!P4 IADD3.X R16, R7, R19, R16, P0, !PT ;  /* 0x000000130710c210 */ /* 0x000fe200007fe410 */
[----:B------:R-:W-:-:S04]  /*21a0*/  DEPBAR.LE SB0, 0x0 ;  /* 0x000080000000791a */ /* 0x000fc80000000000 */
[----:B------:R-:W-:Y:S01]  /*21b0*/  BAR.SYNC.DEFER_BLOCKING 0x0 ;  /* 0x0000000000007b1d */ /* 0x000fe20000010000 */
[----:B------:R-:W-:Y:S02]  /*21c0*/  LOP3.LUT R14, R15, R14, RZ, 0x3c, !PT ;  /* 0x0000000e0f0e7212 */ /* 0x000fe400078e3cff */
[----:B------:R-:W-:Y:S01]  /*21d0*/  @!P2 LEA.HI.X R19, R12, c[0x0][0x174], R7, 0x1, P1 ;  /* 0x00005d000c13aa11 */ /* 0x000fe200008f0c07 */
[----:B------:R-:W-:Y:S01]  /*21e0*/  IMAD R7, R3, 0x400, R10 ;  /* 0x0000040003077824 */ /* 0x000fe200078e020a */
[----:B------:R-:W-:Y:S01]  /*21f0*/  @!P4 LEA R12, P0, R13, c[0x0][0x170], 0x1 ;  /* 0x00005c000d0cca11 */ /* 0x000fe200078008ff */
[----:B------:R-:W-:Y:S02]  /*2200*/  IMAD R233, R233, 0x200, R14 ;  /* 0x00000200e9e97824 */ /* 0x000fe400078e020e */
[----:B------:R-:W-:Y:S01]  /*2210*/  IMAD.IADD R234, R6, 0x1, R7 ;  /* 0x0000000106ea7824 */ /* 0x000fe200078e0207 */
[----:B------:R-:W-:Y:S01]  /*2220*/  @!P4 LEA.HI.X R13, R13, c[0x0][0x174], R16, 0x1, P0 ;  /* 0x00005d000d0dca11 */ /* 0x000fe200000f0c10 */
[----:B------:R-:W-:-:S02]  /*2230*/  IMAD.SHL.U32 R233, R233, 0x2, RZ ;  /* 0x00000002e9e97824 */ /* 0x000fc400078e00ff */
[----:B------:R-:W-:Y:S02]  /*2240*/  IMAD.SHL.U32 R234, R234, 0x2, RZ ;  /* 0x00000002eaea7824 */ /* 0x000fe400078e00ff */
        /* <DEDUP_REMOVED lines=31> */
[----:B------:R-:W-:Y:S02]  /*2440*/  @P1 IADD3 R231, R0, -0x20, RZ ;  /* 0xffffffe000e71810 */ /* 0x000fe40007ffe0ff */
[----:B------:R-:W-:Y:S01]  /*2450*/  SEL R0, R2, 0xffffffc0, !P2 ;  /* 0xffffffc002007807 */ /* 0x000fe20005000000 */
[----:B------:R4:W-:Y:S01]  /*2460*/  @!P4 LDGSTS.E.BYPASS.LTC128B.128 [R235+0x1d000], [R12.64+0x100] ;  /* 0x1d0001000cebcfae */ /* 0x0009e2000b901d52 */
[----:B------:R-:W-:-:S02]  /*2470*/  IADD3 R223, R231, 0x800, RZ ;  /* 0x00000800e7df7810 */ /* 0x000fc40007ffe0ff */
[----:B------:R-:W-:Y:S01]  /*2480*/  IADD3 R222, R231, 0x1000, RZ ;  /* 0x00001000e7de7810 */ /* 0x000fe20007ffe0ff */
[----:B------:R4:W-:Y:S01]  /*2490*/  @!P4 LDGSTS.E.BYPASS.LTC128B.128 [R235+0x1f000], [R12.64+0x180] ;  /* 0x1f0001800cebcfae */ /* 0x0009e2000b901d52 */
[----:B------:R-:W-:Y:S01]  /*24a0*/  IMAD.IADD R227, R233, 0x1, R0 ;  /* 0x00000001e9e37824 */ /* 0x000fe200078e0200 */
[C---:B------:R-:W-:Y:S01]  /*24b0*/  IADD3 R221, R231.reuse, 0x1800, RZ ;  /* 0x00001800e7dd7810 */ /* 0x040fe20007ffe0ff */
[----:B------:R-:W-:Y:S01]  /*24c0*/  IMAD.IADD R220, R0, 0x1, R231 ;  /* 0x0000000100dc7824 */ /* 0x000fe200078e02e7 */
[----:B---3--:R-:W-:Y:S01]  /*24d0*/  LDSM.16.M88.4 R24, [R234] ;  /* 0x00000000ea18783b */ /* 0x008fe20000000200 */
[----:B------:R-:W-:Y:S02]  /*24e0*/  SHF.R.S32.HI R0, RZ, 0x1f, R247 ;  /* 0x0000001fff007819 */ /* 0x000fe400000114f7 */
[C---:B------:R-:W-:Y:S01]  /*24f0*/  IADD3 R219, R231.reuse, 0x2000, RZ ;  /* 0x00002000e7db7810 */ /* 0x040fe20007ffe0ff */
[----:B------:R-:W2:Y:S01]  /*2500*/  LDSM.16.M88.4 R32, [R233+0x10000] ;  /* 0x01000000e920783b */ /* 0x000ea20000000200 */
[----:B------:R-:W-:Y:S01]  /*2510*/  LEA.HI R247, R0, R247, RZ, 0x2 ;  /* 0x000000f700f77211 */ /* 0x000fe200078f10ff */
[----:B------:R-:W-:Y:S01]  /*2520*/  IMAD.IADD R0, R10, 0x1, R6 ;  /* 0x000000010a007824 */ /* 0x000fe200078e0206 */
[----:B------:R-:W-:Y:S01]  /*2530*/  IADD3 R218, R231, 0x2800, RZ ;  /* 0x00002800e7da7810 */ /* 0x000fe20007ffe0ff */
[----:B------:R-:W-:Y:S01]  /*2540*/  LDSM.16.M88.4 R36, [R232] ;  /* 0x00000000e824783b */ /* 0x000fe20000000200 */
[----:B------:R-:W-:-:S02]  /*2550*/  SHF.R.S32.HI R247, RZ, 0x2, R247 ;  /* 0x00000002fff77819 */ /* 0x000fc400000114f7 */
[C---:B------:R-:W-:Y:S01]  /*2560*/  IADD3 R217, R231.reuse, 0x3000, RZ ;  /* 0x00003000e7d97810 */ /* 0x040fe20007ffe0ff */
[----:B------:R-:W3:Y:S01]  /*2570*/  LDSM.16.M88.4 R44, [R233+0x10800] ;  /* 0x01080000e92c783b */ /* 0x000ee20000000200 */
[----:B------:R-:W-:Y:S01]  /*2580*/  IADD3 R216, R231, 0x3800, RZ ;  /* 0x00003800e7d87810 */ /* 0x000fe20007ffe0ff */
[----:B------:R-:W-:Y:S01]  /*2590*/  IMAD.IADD R242, R247, 0x1, R242 ;  /* 0x00000001f7f27824 */ /* 0x000fe200078e02f2 */
[C---:B------:R-:W-:Y:S01]  /*25a0*/  IADD3 R215, R231.reuse, 0x4000, RZ ;  /* 0x00004000e7d77810 */ /* 0x040fe20007ffe0ff */
[----:B------:R-:W-:Y:S01]  /*25b0*/  LDSM.16.M88.4 R76, [R233+0x11000] ;  /* 0x01100000e94c783b */ /* 0x000fe20000000200 */
[----:B------:R-:W-:Y:S02]  /*25c0*/  IADD3 R214, R231, 0x4800, RZ ;  /* 0x00004800e7d67810 */ /* 0x000fe40007ffe0ff */
[C---:B------:R-:W-:Y:S01]  /*25d0*/  IADD3 R240, R242.reuse, 0x8, RZ ;  /* 0x00000008f2f07810 */ /* 0x040fe20007ffe0ff */
[----:B------:R-:W-:Y:S01]  /*25e0*/  LDSM.16.M88.4 R28, [R233+0x11800] ;  /* 0x01180000e91c783b */ /* 0x000fe20000000200 */
[----:B------:R-:W-:-:S02]  /*25f0*/  IADD3 R243, R242, UR5, RZ ;  /* 0x00000005f2f37c10 */ /* 0x000fc4000fffe0ff */
[----:B------:R-:W-:Y:S01]  /*2600*/  IADD3 R241, R240, UR5, RZ ;  /* 0x00000005f0f17c10 */ /* 0x000fe2000fffe0ff */
[----:B----4-:R-:W4:Y:S01]  /*2610*/  LDSM.16.M88.4 R12, [R231] ;  /* 0x00000000e70c783b */ /* 0x010f220000000200 */
[----:B------:R-:W-:Y:S02]  /*2620*/  IADD3 R242, R242, UR4, RZ ;  /* 0x00000004f2f27c10 */ /* 0x000fe4000fffe0ff */
[----:B------:R-:W-:Y:S01]  /*2630*/  IADD3 R240, R240, UR4, RZ ;  /* 0x00000004f0f07c10 */ /* 0x000fe2000fffe0ff */
[----:B------:R-:W-:Y:S01]  /*2640*/  LDSM.16.M88.4 R68, [R230] ;  /* 0x00000000e644783b */ /* 0x000fe20000000200 */
[----:B------:R-:W-:Y:S02]  /*2650*/  IMNMX R242, R242, UR14, PT ;  /* 0x0000000ef2f27c17 */ /* 0x000fe4000b800200 */
[----:B------:R-:W-:Y:S01]  /*2660*/  IMNMX R240, R240, UR14, PT ;  /* 0x0000000ef0f07c17 */ /* 0x000fe2000b800200 */
[----:B-1----:R-:W1:Y:S01]  /*2670*/  LDSM.16.M88.4 R16, [R227+0x10000] ;  /* 0x01000000e310783b */ /* 0x002e620000000200 */
[----:B------:R-:W-:-:S02]  /*2680*/  IMNMX R243, RZ, R243, !PT ;  /* 0x000000f3fff37217 */ /* 0x000fc40007800200 */
[----:B------:R-:W-:Y:S01]  /*2690*/  IMNMX R241, RZ, R241, !PT ;  /* 0x000000f1fff17217 */ /* 0x000fe20007800200 */
[----:B------:R-:W5:Y:S01]  /*26a0*/  LDSM.16.M88.4 R84, [R231+0x800] ;  /* 0x00080000e754783b */ /* 0x000f620000000200 */
[C---:B------:R-:W-:Y:S02]  /*26b0*/  IADD3 R213, R231.reuse, 0x5000, RZ ;  /* 0x00005000e7d57810 */ /* 0x040fe40007ffe0ff */
[C---:B------:R-:W-:Y:S01]  /*26c0*/  IADD3 R212, R231.reuse, 0x5800, RZ ;  /* 0x00005800e7d47810 */ /* 0x040fe20007ffe0ff */
[----:B------:R-:W1:Y:S01]  /*26d0*/  LDSM.16.M88.4 R52, [R231+0x1000] ;  /* 0x00100000e734783b */ /* 0x000e620000000200 */
[C---:B------:R-:W-:Y:S02]  /*26e0*/  IADD3 R211, R231.reuse, 0x6000, RZ ;  /* 0x00006000e7d37810 */ /* 0x040fe40007ffe0ff */
[C---:B------:R-:W-:Y:S01]  /*26f0*/  IADD3 R210, R231.reuse, 0x6800, RZ ;  /* 0x00006800e7d27810 */ /* 0x040fe20007ffe0ff */
[----:B--2---:R-:W-:Y:S01]  /*2700*/  HMMA.16816.F32 R20, R24, R32, RZ ;  /* 0x000000201814723c */ /* 0x004fe200000018ff */
[----:B------:R-:W2:Y:S01]  /*2710*/  LDSM.16.M88.4 R40, [R231+0x1800] ;  /* 0x00180000e728783b */ /* 0x000ea20000000200 */
[----:B------:R-:W-:-:S02]  /*2720*/  IADD3 R209, R231, 0x7000, RZ ;  /* 0x00007000e7d17810 */ /* 0x000fc40007ffe0ff */
[----:B------:R-:W-:Y:S01]  /*2730*/  IADD3 R208, R231, 0x7800, RZ ;  /* 0x00007800e7d07810 */ /* 0x000fe20007ffe0ff */
[----:B------:R-:W-:Y:S03]  /*2740*/  LDSM.16.M88.4 R64, [R227+0x10800] ;  /* 0x01080000e340783b */ /* 0x000fe60000000200 */
[C---:B------:R-:W-:Y:S01]  /*2750*/  HMMA.16816.F32 R32, R24.reuse, R34, RZ ;  /* 0x000000221820723c */ /* 0x040fe200000018ff */
[----:B------:R-:W-:Y:S04]  /*2760*/  LDSM.16.M88.4 R60, [R227+0x11000] ;  /* 0x01100000e33c783b */ /* 0x000fe80000000200 */
[----:B------:R-:W-:Y:S03]  /*2770*/  LDSM.16.M88.4 R56, [R227+0x11800] ;  /* 0x01180000e338783b */ /* 0x000fe60000000200 */
[----:B---3--:R-:W-:Y:S01]  /*2780*/  HMMA.16816.F32 R48, R24, R44, RZ ;  /* 0x0000002c1830723c */ /* 0x008fe200000018ff */
[----:B------:R-:W-:Y:S04]  /*2790*/  LDSM.16.M88.4 R92, [R230+0x8000] ;  /* 0x00800000e65c783b */ /* 0x000fe80000000200 */
[----:B------:R-:W-:Y:S03]  /*27a0*/  LDSM.16.M88.4 R88, [R227+0x15000] ;  /* 0x01500000e358783b */ /* 0x000fe60000000200 */
[C---:B----4-:R-:W-:Y:S01]  /*27b0*/  HMMA.16816.F32 R20, R36.reuse, R12, R20 ;  /* 0x0000000c2414723c */ /* 0x050fe20000001814 */
[----:B------:R-:W-:Y:S04]  /*27c0*/  LDSM.16.M88.4 R96, [R233+0x16000] ;  /* 0x01600000e960783b */ /* 0x000fe80000000200 */
[----:B------:R-:W0:Y:S03]  /*27d0*/  LDGDEPBAR ;  /* 0x00000000000079af */ /* 0x000e260000000000 */
[----:B------:R-:W-:Y:S01]  /*27e0*/  HMMA.16816.F32 R32, R36, R14, R32 ;  /* 0x0000000e2420723c */ /* 0x000fe20000001820 */
[----:B------:R-:W-:Y:S07]  /*27f0*/  LDSM.16.M88.4 R12, [R220] ;  /* 0x00000000dc0c783b */ /* 0x000fee0000000200 */
[C---:B------:R-:W-:Y:S08]  /*2800*/  HMMA.16816.F32 R80, R24.reuse, R76, RZ ;  /* 0x0000004c1850723c */ /* 0x040ff000000018ff */
[C---:B------:R-:W-:Y:S08]  /*2810*/  HMMA.16816.F32 R44, R24.reuse, R46, RZ ;  /* 0x0000002e182c723c */ /* 0x040ff000000018ff */
[C---:B------:R-:W-:Y:S08]  /*2820*/  HMMA.16816.F32 R76, R24.reuse, R78, RZ ;  /* 0x0000004e184c723c */ /* 0x040ff000000018ff */
[C---:B------:R-:W-:Y:S08]  /*2830*/  HMMA.16816.F32 R72, R24.reuse, R28, RZ ;  /* 0x0000001c1848723c */ /* 0x040ff000000018ff */
[----:B------:R-:W-:Y:S01]  /*2840*/  HMMA.16816.F32 R24, R24, R30, RZ ;  /* 0x0000001e1818723c */ /* 0x000fe200000018ff */
[----:B------:R-:W3:Y:S07]  /*2850*/  LDSM.16.M88.4 R28, [R229] ;  /* 0x00000000e51c783b */ /* 0x000eee0000000200 */
[C---:B-1----:R-:W-:Y:S08]  /*2860*/  HMMA.16816.F32 R20, R68.reuse, R16, R20 ;  /* 0x000000104414723c */ /* 0x042ff00000001814 */
[----:B------:R-:W-:Y:S01]  /*2870*/  HMMA.16816.F32 R32, R68, R18, R32 ;  /* 0x000000124420723c */ /* 0x000fe20000001820 */
[----:B------:R-:W-:Y:S07]  /*2880*/  LDSM.16.M88.4 R16, [R233+0x12000] ;  /* 0x01200000e910783b */ /* 0x000fee0000000200 */
[C---:B-----5:R-:W-:Y:S08]  /*2890*/  HMMA.16816.F32 R48, R36.reuse, R84, R48 ;  /* 0x000000542430723c */ /* 0x060ff00000001830 */
[C---:B------:R-:W-:Y:S01]  /*28a0*/  HMMA.16816.F32 R44, R36.reuse, R86, R44 ;  /* 0x00000056242c723c */ /* 0x040fe2000000182c */
[----:B------:R-:W-:Y:S07]  /*28b0*/  LDSM.16.M88.4 R84, [R220+0x800] ;  /* 0x00080000dc54783b */ /* 0x000fee0000000200 */
[C---:B------:R-:W-:Y:S08]  /*28c0*/  HMMA.16816.F32 R80, R36.reuse, R52, R80 ;  /* 0x000000342450723c */ /* 0x040ff00000001850 */
[C---:B------:R-:W-:Y:S01]  /*28d0*/  HMMA.16816.F32 R76, R36.reuse, R54, R76 ;  /* 0x00000036244c723c */ /* 0x040fe2000000184c */
[----:B------:R-:W-:Y:S07]  /*28e0*/  LDSM.16.M88.4 R52, [R220+0x1000] ;  /* 0x00100000dc34783b */ /* 0x000fee0000000200 */
[C---:B--2---:R-:W-:Y:S08]  /*28f0*/  HMMA.16816.F32 R72, R36.reuse, R40, R72 ;  /* 0x000000282448723c */ /* 0x044ff00000001848 */
[----:B------:R-:W-:Y:S01]  /*2900*/  HMMA.16816.F32 R24, R36, R42, R24 ;  /* 0x0000002a2418723c */ /* 0x000fe20000001818 */
[----:B------:R-:W1:Y:S04]  /*2910*/  LDSM.16.M88.4 R36, [R234+0x4000] ;  /* 0x00400000ea24783b */ /* 0x000e680000000200 */
[----:B------:R-:W2:Y:S03]  /*2920*/  LDSM.16.M88.4 R40, [R220+0x1800] ;  /* 0x00180000dc28783b */ /* 0x000ea60000000200 */
[C---:B---3--:R-:W-:Y:S08]  /*2930*/  HMMA.16816.F32 R20, R28.reuse, R12, R20 ;  /* 0x0000000c1c14723c */ /* 0x048ff00000001814 */
        /* <DEDUP_REMOVED lines=10> */
[----:B------:R-:W3:Y:S04]  /*29e0*/  LDSM.16.M88.4 R24, [R232+0x4000] ;  /* 0x00400000e818783b */ /* 0x000ee80000000200 */
[----:B------:R-:W4:Y:S03]  /*29f0*/  LDSM.16.M88.4 R56, [R233+0x13800] ;  /* 0x01380000e938783b */ /* 0x000f260000000200 */
        /* <DEDUP_REMOVED lines=54> */
[----:B------:R-:W1:Y:S07]  /*2d60*/  LDSM.16.M88.4 R24, [R227+0x14000] ;  /* 0x01400000e318783b */ /* 0x000e6e0000000200 */
        /* <DEDUP_REMOVED lines=8> */
[----:B------:R-:W2:Y:S04]  /*2df0*/  LDSM.16.M88.4 R40, [R231+0x5000] ;  /* 0x00500000e728783b */ /* 0x000ea80000000200 */
[----:B------:R-:W5:Y:S03]  /*2e00*/  LDSM.16.M88.4 R36, [R231+0x5800] ;  /* 0x00580000e724783b */ /* 0x000f660000000200 */
[C---:B---3--:R-:W-:Y:S08]  /*2e10*/  HMMA.16816.F32 R20, R28.reuse, R12, R20 ;  /* 0x0000000c1c14723c */ /* 0x048ff00000001814 */
[----:B------:R-:W-:Y:S01]  /*2e20*/  HMMA.16816.F32 R32, R28, R14, R32 ;  /* 0x0000000e1c20723c */ /* 0x000fe20000001820 */
[----:B------:R-:W-:Y:S07]  /*2e30*/  LDSM.16.M88.4 R12, [R220+0x4000] ;  /* 0x00400000dc0c783b */ /* 0x000fee0000000200 */
        /* <DEDUP_REMOVED lines=9> */
[----:B------:R-:W-:Y:S03]  /*2ed0*/  LDSM.16.M88.4 R56, [R220+0x5000] ;  /* 0x00500000dc38783b */ /* 0x000fe60000000200 */
[C---:B-1----:R-:W-:Y:S08]  /*2ee0*/  HMMA.16816.F32 R20, R92.reuse, R24, R20 ;  /* 0x000000185c14723c */ /* 0x042ff00000001814 */
[----:B------:R-:W-:Y:S01]  /*2ef0*/  HMMA.16816.F32 R32, R92, R26, R32 ;  /* 0x0000001a5c20723c */ /* 0x000fe20000001820 */
[----:B------:R-:W-:Y:S07]  /*2f00*/  LDSM.16.M88.4 R24, [R231+0x6000] ;  /* 0x00600000e718783b */ /* 0x000fee0000000200 */
[C---:B--2---:R-:W-:Y:S08]  /*2f10*/  HMMA.16816.F32 R80, R28.reuse, R40, R80 ;  /* 0x000000281c50723c */ /* 0x044ff00000001850 */
[C---:B------:R-:W-:Y:S01]  /*2f20*/  HMMA.16816.F32 R76, R28.reuse, R42, R76 ;  /* 0x0000002a1c4c723c */ /* 0x040fe2000000184c */
[----:B------:R-:W1:Y:S07]  /*2f30*/  LDSM.16.M88.4 R40, [R234+0xc000] ;  /* 0x00c00000ea28783b */ /* 0x000e6e0000000200 */
[C---:B------:R-:W-:Y:S08]  /*2f40*/  HMMA.16816.F32 R48, R28.reuse, R52, R48 ;  /* 0x000000341c30723c */ /* 0x040ff00000001830 */
[C---:B------:R-:W-:Y:S01]  /*2f50*/  HMMA.16816.F32 R44, R28.reuse, R54, R44 ;  /* 0x000000361c2c723c */ /* 0x040fe2000000182c */
[----:B------:R-:W-:Y:S07]  /*2f60*/  LDSM.16.M88.4 R52, [R220+0x5800] ;  /* 0x00580000dc34783b */ /* 0x000fee0000000200 */
[C---:B-----5:R-:W-:Y:S08]  /*2f70*/  HMMA.16816.F32 R72, R28.reuse, R36, R72 ;  /* 0x000000241c48723c */ /* 0x060ff00000001848 */
[----:B------:R-:W-:Y:S01]  /*2f80*/  HMMA.16816.F32 R68, R28, R38, R68 ;  /* 0x000000261c44723c */ /* 0x000fe20000001844 */
[----:B------:R-:W2:Y:S04]  /*2f90*/  LDSM.16.M88.4 R28, [R232+0xc000] ;  /* 0x00c00000e81c783b */ /* 0x000ea80000000200 */
[----:B------:R-:W-:Y:S03]  /*2fa0*/  LDSM.16.M88.4 R36, [R233+0x16800] ;  /* 0x01680000e924783b */ /* 0x000fe60000000200 */
[C---:B---3--:R-:W-:Y:S08]  /*2fb0*/  HMMA.16816.F32 R20, R64.reuse, R12, R20 ;  /* 0x0000000c4014723c */ /* 0x048ff00000001814 */
[----:B------:R-:W-:Y:S01]  /*2fc0*/  HMMA.16816.F32 R32, R64, R14, R32 ;  /* 0x0000000e4020723c */ /* 0x000fe20000001820 */
[----:B------:R-:W-:Y:S07]  /*2fd0*/  LDSM.16.M88.4 R12, [R230+0xc000] ;  /* 0x00c00000e60c783b */ /* 0x000fee0000000200 */
[C---:B------:R-:W-:Y:S08]  /*2fe0*/  HMMA.16816.F32 R80, R92.reuse, R88, R80 ;  /* 0x000000585c50723c */ /* 0x040ff00000001850 */
[C---:B----4-:R-:W-:Y:S08]  /*2ff0*/  HMMA.16816.F32 R48, R92.reuse, R16, R48 ;  /* 0x000000105c30723c */ /* 0x050ff00000001830 */
[----:B------:R-:W-:Y:S01]  /*3000*/  HMMA.16816.F32 R44, R92, R18, R44 ;  /* 0x000000125c2c723c */ /* 0x000fe2000000182c */
[----:B------:R-:W-:Y:S07]  /*3010*/  LDSM.16.M88.4 R16, [R227+0x16000] ;  /* 0x01600000e310783b */ /* 0x000fee0000000200 */
[----:B-1----:R-:W-:Y:S08]  /*3020*/  HMMA.16816.F32 R20, R40, R96, R20 ;  /* 0x000000602814723c */ /* 0x002ff00000001814 */
[C---:B------:R-:W-:Y:S01]  /*3030*/  HMMA.16816.F32 R76, R92.reuse, R90, R76 ;  /* 0x0000005a5c4c723c */ /* 0x040fe2000000184c */
[----:B------:R-:W-:Y:S07]  /*3040*/  LDSM.16.M88.4 R88, [R233+0x17800] ;  /* 0x01780000e958783b */ /* 0x000fee0000000200 */
        /* <DEDUP_REMOVED lines=8> */
[----:B------:R-:W-:Y:S08]  /*30d0*/  HMMA.16816.F32 R44, R64, R62, R44 ;  /* 0x0000003e402c723c */ /* 0x000ff0000000182c */
[----:B--2---:R-:W-:Y:S01]  /*30e0*/  HMMA.16816.F32 R60, R28, R24, R20 ;  /* 0x000000181c3c723c */ /* 0x004fe20000001814 */
[----:B------:R-:W-:Y:S07]  /*30f0*/  LDSM.16.M88.4 R20, [R229+0xc000] ;  /* 0x00c00000e514783b */ /* 0x000fee0000000200 */
[----:B------:R-:W-:Y:S08]  /*3100*/  HMMA.16816.F32 R76, R64, R58, R76 ;  /* 0x0000003a404c723c */ /* 0x000ff0000000184c */
[----:B------:R-:W-:Y:S01]  /*3110*/  HMMA.16816.F32 R32, R28, R26, R32 ;  /* 0x0000001a1c20723c */ /* 0x000fe20000001820 */
[----:B------:R-:W2:Y:S07]  /*3120*/  LDSM.16.M88.4 R24, [R231+0x7000] ;  /* 0x00700000e718783b */ /* 0x000eae0000000200 */
[----:B-1----:R-:W-:Y:S08]  /*3130*/  HMMA.16816.F32 R96, R40, R92, R96 ;  /* 0x0000005c2860723c */ /* 0x002ff00000001860 */
[----:B------:R-:W-:Y:S08]  /*3140*/  HMMA.16816.F32 R60, R12, R16, R60 ;  /* 0x000000100c3c723c */ /* 0x000ff0000000183c */
[----:B------:R-:W-:Y:S08]  /*3150*/  HMMA.16816.F32 R76, R40, R94, R76 ;  /* 0x0000005e284c723c */ /* 0x000ff0000000184c */
[----:B------:R-:W-:Y:S01]  /*3160*/  HMMA.16816.F32 R32, R12, R18, R32 ;  /* 0x000000120c20723c */ /* 0x000fe20000001820 */
[----:B------:R-:W1:Y:S07]  /*3170*/  LDSM.16.M88.4 R16, [R227+0x17000] ;  /* 0x01700000e310783b */ /* 0x000e6e0000000200 */
[----:B------:R-:W-:Y:S08]  /*3180*/  HMMA.16816.F32 R48, R40, R36, R48 ;  /* 0x000000242830723c */ /* 0x000ff00000001830 */
[C---:B--2---:R-:W-:Y:S08]  /*3190*/  HMMA.16816.F32 R96, R28.reuse, R24, R96 ;  /* 0x000000181c60723c */ /* 0x044ff00000001860 */
[----:B------:R-:W-:Y:S01]  /*31a0*/  HMMA.16816.F32 R76, R28, R26, R76 ;  /* 0x0000001a1c4c723c */ /* 0x000fe2000000184c */
[----:B------:R-:W2:Y:S07]  /*31b0*/  LDSM.16.M88.4 R24, [R220+0x7000] ;  /* 0x00700000dc18783b */ /* 0x000eae0000000200 */
[----:B------:R-:W-:Y:S08]  /*31c0*/  HMMA.16816.F32 R72, R64, R52, R72 ;  /* 0x000000344048723c */ /* 0x000ff00000001848 */
[----:B------:R-:W-:Y:S01]  /*31d0*/  HMMA.16816.F32 R44, R40, R38, R44 ;  /* 0x00000026282c723c */ /* 0x000fe2000000182c */
[----:B------:R-:W3:Y:S07]  /*31e0*/  LDSM.16.M88.4 R36, [R227+0x16800] ;  /* 0x01680000e324783b */ /* 0x000eee0000000200 */
[----:B------:R-:W-:Y:S01]  /*31f0*/  HMMA.16816.F32 R68, R64, R54, R68 ;  /* 0x000000364044723c */ /* 0x000fe20000001844 */
[----:B------:R-:W4:Y:S07]  /*3200*/  LDSM.16.M88.4 R52, [R231+0x7800] ;  /* 0x00780000e734783b */ /* 0x000f2e0000000200 */
[----:B-1----:R-:W-:Y:S08]  /*3210*/  HMMA.16816.F32 R96, R12, R16, R96 ;  /* 0x000000100c60723c */ /* 0x002ff00000001860 */
[----:B------:R-:W-:Y:S08]  /*3220*/  HMMA.16816.F32 R48, R28, R84, R48 ;  /* 0x000000541c30723c */ /* 0x000ff00000001830 */
[C---:B------:R-:W-:Y:S08]  /*3230*/  HMMA.16816.F32 R72, R40.reuse, R88, R72 ;  /* 0x000000582848723c */ /* 0x040ff00000001848 */
[----:B------:R-:W-:Y:S01]  /*3240*/  HMMA.16816.F32 R68, R40, R90, R68 ;  /* 0x0000005a2844723c */ /* 0x000fe20000001844 */
[----:B------:R-:W1:Y:S07]  /*3250*/  LDSM.16.M88.4 R40, [R220+0x6800] ;  /* 0x00680000dc28783b */ /* 0x000e6e0000000200 */
[----:B------:R-:W-:Y:S08]  /*3260*/  HMMA.16816.F32 R44, R28, R86, R44 ;  /* 0x000000561c2c723c */ /* 0x000ff0000000182c */
[----:B------:R-:W-:Y:S01]  /*3270*/  HMMA.16816.F32 R76, R12, R18, R76 ;  /* 0x000000120c4c723c */ /* 0x000fe2000000184c */
[----:B------:R-:W5:Y:S07]  /*3280*/  LDSM.16.M88.4 R16, [R227+0x17800] ;  /* 0x01780000e310783b */ /* 0x000f6e0000000200 */
[----:B--2---:R-:W-:Y:S07]  /*3290*/  HMMA.16816.F32 R96, R20, R24, R96 ;  /* 0x000000181460723c */ /* 0x004fee0000001860 */
[----:B------:R-:W-:Y:S01]  /*32a0*/  IMAD.U32 R25, RZ, RZ, UR15 ;  /* 0x0000000fff197e24 */ /* 0x000fe2000f8e00ff */
[----:B---3--:R-:W-:Y:S03]  /*32b0*/  HMMA.16816.F32 R48, R12, R36, R48 ;  /* 0x000000240c30723c */ /* 0x008fe60000001830 */
[----:B------:R-:W-:-:S05]  /*32c0*/  IMAD R3, R25, 0x40, R246 ;  /* 0x0000004019037824 */ /* 0x000fca00078e02f6 */
[C---:B------:R-:W-:Y:S01]  /*32d0*/  IADD3 R25, R3.reuse, 0x1, RZ ;  /* 0x0000000103197810 */ /* 0x040fe20007ffe0ff */
[----:B----4-:R-:W-:Y:S01]  /*32e0*/  HMMA.16816.F32 R72, R28, R52, R72 ;  /* 0x000000341c48723c */ /* 0x010fe20000001848 */
[----:B------:R-:W-:Y:S02]  /*32f0*/  IADD3 R24, R3, 0x8, RZ ;  /* 0x0000000803187810 */ /* 0x000fe40007ffe0ff */
[CC--:B------:R-:W-:Y:S02]  /*3300*/  ISETP.GE.AND P2, PT, R25.reuse, R242.reuse, PT ;  /* 0x000000f21900720c */ /* 0x0c0fe40003f46270 */
[C---:B------:R-:W-:Y:S02]  /*3310*/  ISETP.GE.AND P5, PT, R24.reuse, R242, PT ;  /* 0x000000f21800720c */ /* 0x040fe40003fa6270 */
[-C--:B------:R-:W-:Y:S01]  /*3320*/  ISETP.GE.AND P4, PT, R25, R240.reuse, PT ;  /* 0x000000f01900720c */ /* 0x080fe20003f86270 */
[----:B------:R-:W-:Y:S01]  /*3330*/  HMMA.16816.F32 R44, R12, R38, R44 ;  /* 0x000000260c2c723c */ /* 0x000fe2000000182c */
[-C--:B------:R-:W-:Y:S01]  /*3340*/  ISETP.GE.AND P0, PT, R24, R240.reuse, PT ;  /* 0x000000f01800720c */ /* 0x080fe20003f06270 */
[----:B------:R-:W-:Y:S01]  /*3350*/  FMUL.FTZ R97, R97, c[0x0][0x2ec] ;  /* 0x0000bb0061617a20 */ /* 0x000fe20000410000 */
[C---:B------:R-:W-:Y:S01]  /*3360*/  ISETP.LT.OR P2, PT, R25.reuse, R243, P2 ;  /* 0x000000f31900720c */ /* 0x040fe20001741670 */
[----:B------:R-:W-:Y:S01]  /*3370*/  FMUL.FTZ R96, R96, c[0x0][0x2ec] ;  /* 0x0000bb0060607a20 */ /* 0x000fe20000410000 */
[----:B------:R-:W-:Y:S01]  /*3380*/  ISETP.LT.OR P4, PT, R25, R241, P4 ;  /* 0x000000f11900720c */ /* 0x000fe20002781670 */
[----:B------:R-:W-:Y:S01]  /*3390*/  MUFU.TANH R188, R97 ;  /* 0x0000006100bc7308 */ /* 0x000fe20000002400 */
[C---:B------:R-:W-:Y:S01]  /*33a0*/  ISETP.LT.OR P5, PT, R24.reuse, R243, P5 ;  /* 0x000000f31800720c */ /* 0x040fe20002fa1670 */
[C---:B------:R-:W-:Y:S01]  /*33b0*/  HMMA.16816.F32 R60, R20.reuse, R80, R60 ;  /* 0x00000050143c723c */ /* 0x040fe2000000183c */
[-C--:B------:R-:W-:Y:S01]  /*33c0*/  ISETP.LT.OR P0, PT, R24, R241.reuse, P0 ;  /* 0x000000f11800720c */ /* 0x080fe20000701670 */
[----:B------:R-:W-:Y:S01]  /*33d0*/  FMUL.FTZ R98, R98, c[0x0][0x2ec] ;  /* 0x0000bb0062627a20 */ /* 0x000fe20000410000 */
[----:B------:R-:W-:Y:S01]  /*33e0*/  ISETP.GE.AND P3, PT, R3, R240, PT ;  /* 0x000000f00300720c */ /* 0x000fe20003f66270 */
[----:B------:R-:W-:Y:S01]  /*33f0*/  FMUL.FTZ R99, R99, c[0x0][0x2ec] ;  /* 0x0000bb0063637a20 */ /* 0x000fe20000410000 */
[C---:B------:R-:W-:Y:S01]  /*3400*/  ISETP.GE.AND P1, PT, R3.reuse, R242, PT ;  /* 0x000000f20300720c */ /* 0x040fe20003f26270 */
[----:B------:R-:W-:Y:S01]  /*3410*/  MUFU.TANH R182, R96 ;  /* 0x0000006000b67308 */ /* 0x000fe20000002400 */
[C---:B------:R-:W-:Y:S01]  /*3420*/  ISETP.LT.OR P3, PT, R3.reuse, R241, P3 ;  /* 0x000000f10300720c */ /* 0x040fe20001f61670 */
[----:B------:R-:W-:Y:S01]  /*3430*/  HMMA.16816.F32 R76, R20, R26, R76 ;  /* 0x0000001a144c723c */ /* 0x000fe2000000184c */
[----:B------:R-:W2:Y:S01]  /*3440*/  LDSM.16.M88.4 R24, [R220+0x7800] ;  /* 0x00780000dc18783b */ /* 0x000ea20000000200 */
[----:B------:R-:W-:Y:S01]  /*3450*/  ISETP.LT.OR P1, PT, R3, R243, P1 ;  /* 0x000000f30300720c */ /* 0x000fe20000f21670 */
[----:B------:R-:W-:-:S04]  /*3460*/  DEPBAR.LE SB0, 0x0 ;  /* 0x000080000000791a */ /* 0x000fc80000000000 */
[----:B------:R-:W-:Y:S01]  /*3470*/  MUFU.TANH R197, R98 ;  /* 0x0000006200c57308 */ /* 0x000fe20000002400 */
[----:B------:R-:W-:Y:S07]  /*3480*/  HMMA.16816.F32 R68, R28, R54, R68 ;  /* 0x000000361c44723c */ /* 0x000fee0000001844 */
[----:B------:R-:W-:Y:S01]  /*3490*/  MUFU.TANH R187, R99 ;  /* 0x0000006300bb7308 */ /* 0x000fe20000002400 */
[----:B------:R-:W-:Y:S01]  /*34a0*/  HMMA.16816.F32 R32, R20, R82, R32 ;  /* 0x000000521420723c */ /* 0x000fe20000001820 */
[----:B------:R-:W-:-:S02]  /*34b0*/  FMUL.FTZ R39, R62, c[0x0][0x2ec] ;  /* 0x0000bb003e277a20 */ /* 0x000fc40000410000 */
[----:B------:R-:W-:Y:S02]  /*34c0*/  FMUL.FTZ R36, R60, c[0x0][0x2ec] ;  /* 0x0000bb003c247a20 */ /* 0x000fe40000410000 */
[----:B------:R-:W-:Y:S02]  /*34d0*/  FMUL.FTZ R37, R63, c[0x0][0x2ec] ;  /* 0x0000bb003f257a20 */ /* 0x000fe40000410000 */
[----:B------:R-:W3:Y:S01]  /*34e0*/  MUFU.TANH R39, R39 ;  /* 0x0000002700277308 */ /* 0x000ee20000002400 */
[----:B-1----:R-:W-:Y:S01]  /*34f0*/  HMMA.16816.F32 R48, R20, R40, R48 ;  /* 0x000000281430723c */ /* 0x002fe20000001830 */
[----:B------:R-:W-:Y:S02]  /*3500*/  FMUL.FTZ R38, R61, c[0x0][0x2ec] ;  /* 0x0000bb003d267a20 */ /* 0x000fe40000410000 */
[----:B------:R-:W-:Y:S02]  /*3510*/  FMUL.FTZ R76, R76, c[0x0][0x2ec] ;  /* 0x0000bb004c4c7a20 */ /* 0x000fe40000410000 */
[----:B------:R-:W-:-:S02]  /*3520*/  FMUL.FTZ R77, R77, c[0x0][0x2ec] ;  /* 0x0000bb004d4d7a20 */ /* 0x000fc40000410000 */
[----:B------:R-:W1:Y:S01]  /*3530*/  MUFU.TANH R36, R36 ;  /* 0x0000002400247308 */ /* 0x000e620000002400 */
[----:B-----5:R-:W-:Y:S01]  /*3540*/  HMMA.16816.F32 R72, R12, R16, R72 ;  /* 0x000000100c48723c */ /* 0x020fe20000001848 */
[----:B------:R-:W-:Y:S02]  /*3550*/  FMUL.FTZ R78, R78, c[0x0][0x2ec] ;  /* 0x0000bb004e4e7a20 */ /* 0x000fe40000410000 */
[----:B------:R-:W-:-:S04]  /*3560*/  FMUL.FTZ R79, R79, c[0x0][0x2ec] ;  /* 0x0000bb004f4f7a20 */ /* 0x000fc80000410000 */
[----:B------:R-:W4:Y:S01]  /*3570*/  MUFU.TANH R37, R37 ;  /* 0x0000002500257308 */ /* 0x000f220000002400 */
[----:B------:R-:W-:Y:S01]  /*3580*/  HMMA.16816.F32 R44, R20, R42, R44 ;  /* 0x0000002a142c723c */ /* 0x000fe2000000182c */
[----:B------:R-:W-:Y:S01]  /*3590*/  FMUL.FTZ R29, R34, c[0x0][0x2ec] ;  /* 0x0000bb00221d7a20 */ /* 0x000fe20000410000 */
[----:B---3--:R-:W-:Y:S01]  /*35a0*/  FSEL R31, R39, -INF , !P3 ;  /* 0xff800000271f7808 */ /* 0x008fe20005800000 */
[----:B------:R-:W-:Y:S01]  /*35b0*/  FMUL.FTZ R33, R33, c[0x0][0x2ec] ;  /* 0x0000bb0021217a20 */ /* 0x000fe20000410000 */
[C---:B------:R-:W-:Y:S01]  /*35c0*/  IADD3 R17, R3.reuse, 0x9, RZ ;  /* 0x0000000903117810 */ /* 0x040fe20007ffe0ff */
[----:B------:R-:W-:Y:S01]  /*35d0*/  FMUL.FTZ R32, R32, c[0x0][0x2ec] ;  /* 0x0000bb0020207a20 */ /* 0x000fe20000410000 */
[C---:B------:R-:W-:Y:S01]  /*35e0*/  IADD3 R16, R3.reuse, 0x10, RZ ;  /* 0x0000001003107810 */ /* 0x040fe20007ffe0ff */
[----:B------:R-:W3:Y:S01]  /*35f0*/  MUFU.TANH R38, R38 ;  /* 0x0000002600267308 */ /* 0x000ee20000002400 */
[----:B------:R-:W-:Y:S01]  /*3600*/  HMMA.16816.F32 R68, R12, R18, R68 ;  /* 0x000000120c44723c */ /* 0x000fe20000001844 */
[----:B------:R-:W-:Y:S01]  /*3610*/  FMUL.FTZ R30, R48, c[0x0][0x2ec] ;  /* 0x0000bb00301e7a20 */ /* 0x000fe20000410000 */
[----:B------:R-:W-:Y:S01]  /*3620*/  IADD3 R39, R3, 0x11, RZ ;  /* 0x0000001103277810 */ /* 0x000fe20007ffe0ff */
[----:B------:R-:W-:Y:S01]  /*3630*/  FMUL.FTZ R6, R49, c[0x0][0x2ec] ;  /* 0x0000bb0031067a20 */ /* 0x000fe20000410000 */
[----:B-1----:R-:W-:Y:S01]  /*3640*/  FSEL R36, R36, -INF , !P1 ;  /* 0xff80000024247808 */ /* 0x002fe20004800000 */
[----:B------:R-:W-:Y:S01]  /*3650*/  FMUL.FTZ R11, R35, c[0x0][0x2ec] ;  /* 0x0000bb00230b7a20 */ /* 0x000fe20000410000 */
[-C--:B------:R-:W-:Y:S01]  /*3660*/  ISETP.GE.AND P6, PT, R17, R242.reuse, PT ;  /* 0x000000f21100720c */ /* 0x080fe20003fc6270 */
[----:B------:R1:W-:Y:S01]  /*3670*/  MUFU.TANH R28, R33 ;  /* 0x00000021001c7308 */ /* 0x0003e20000002400 */
[----:B--2---:R-:W-:Y:S01]  /*3680*/  HMMA.16816.F32 R72, R20, R24, R72 ;  /* 0x000000181448723c */ /* 0x004fe20000001848 */
[----:B------:R-:W-:Y:S01]  /*3690*/  FMUL.FTZ R34, R50, c[0x0][0x2ec] ;  /* 0x0000bb0032227a20 */ /* 0x000fe20000410000 */
[----:B----4-:R-:W-:Y:S01]  /*36a0*/  FSEL R37, R37, -INF , !P4 ;  /* 0xff80000025257808 */ /* 0x010fe20006000000 */
[----:B------:R-:W-:Y:S01]  /*36b0*/  FMUL.FTZ R10, R51, c[0x0][0x2ec] ;  /* 0x0000bb00330a7a20 */ /* 0x000fe20000410000 */
[----:B------:R-:W-:-:S02]  /*36c0*/  ISETP.GE.AND P1, PT, R16, R242, PT ;  /* 0x000000f21000720c */ /* 0x000fc40003f26270 */
[----:B------:R-:W-:Y:S01]  /*36d0*/  ISETP.GE.AND P3, PT, R17, R240, PT ;  /* 0x000000f01100720c */ /* 0x000fe20003f66270 */
[----:B------:R-:W2:Y:S01]  /*36e0*/  MUFU.TANH R29, R29 ;  /* 0x0000001d001d7308 */ /* 0x000ea20000002400 */
[----:B------:R-:W-:Y:S01]  /*36f0*/  FMUL.FTZ R40, R46, c[0x0][0x2ec] ;  /* 0x0000bb002e287a20 */ /* 0x000fe20000410000 */
[----:B------:R-:W-:Y:S01]  /*3700*/  ISETP.GE.AND P4, PT, R39, R242, PT ;  /* 0x000000f22700720c */ /* 0x000fe20003f86270 */
[----:B------:R-:W-:Y:S01]  /*3710*/  FMUL.FTZ R4, R44, c[0x0][0x2ec] ;  /* 0x0000bb002c047a20 */ /* 0x000fe20000410000 */
[----:B---3--:R-:W-:Y:S01]  /*3720*/  FSEL R38, R38, -INF , !P2 ;  /* 0xff80000026267808 */ /* 0x008fe20005000000 */
[----:B------:R-:W-:Y:S01]  /*3730*/  FMUL.FTZ R35, R45, c[0x0][0x2ec] ;  /* 0x0000bb002d237a20 */ /* 0x000fe20000410000 */
[C---:B------:R-:W-:Y:S02]  /*3740*/  ISETP.GE.AND P2, PT, R16.reuse, R240, PT ;  /* 0x000000f01000720c */ /* 0x040fe40003f46270 */
[----:B------:R-:W3:Y:S01]  /*3750*/  MUFU.TANH R30, R30 ;  /* 0x0000001e001e7308 */ /* 0x000ee20000002400 */
[C---:B------:R-:W-:Y:S01]  /*3760*/  ISETP.LT.OR P6, PT, R17.reuse, R243, P6 ;  /* 0x000000f31100720c */ /* 0x040fe200037c1670 */
[----:B------:R-:W-:Y:S01]  /*3770*/  HMMA.16816.F32 R68, R20, R26, R68 ;  /* 0x0000001a1444723c */ /* 0x000fe20000001844 */
[----:B------:R-:W-:Y:S01]  /*3780*/  ISETP.LT.OR P3, PT, R17, R241, P3 ;  /* 0x000000f11100720c */ /* 0x000fe20001f61670 */
[----:B-1----:R-:W-:Y:S01]  /*3790*/  FMUL.FTZ R33, R47, c[0x0][0x2ec] ;  /* 0x0000bb002f217a20 */ /* 0x002fe20000410000 */
[----:B------:R-:W-:-:S02]  /*37a0*/  ISETP.LT.OR P1, PT, R16, R243, P1 ;  /* 0x000000f31000720c */ /* 0x000fc40000f21670 */
[----:B------:R-:W-:Y:S01]  /*37b0*/  ISETP.LT.OR P4, PT, R39, R243, P4 ;  /* 0x000000f32700720c */ /* 0x000fe20002781670 */
[----:B------:R-:W1:Y:S01]  /*37c0*/  MUFU.TANH R6, R6 ;  /* 0x0000000600067308 */ /* 0x000e620000002400 */
[C---:B------:R-:W-:Y:S01]  /*37d0*/  IADD3 R17, R3.reuse, 0x18, RZ ;  /* 0x0000001803117810 */ /* 0x040fe20007ffe0ff */
[----:B------:R-:W-:Y:S01]  /*37e0*/  FMUL.FTZ R74, R74, c[0x0][0x2ec] ;  /* 0x0000bb004a4a7a20 */ /* 0x000fe20000410000 */
[----:B------:R-:W-:Y:S01]  /*37f0*/  IADD3 R14, R3, 0x20, RZ ;  /* 0x00000020030e7810 */ /* 0x000fe20007ffe0ff */
[----:B------:R-:W-:Y:S01]  /*3800*/  FMUL.FTZ R72, R72, c[0x0][0x2ec] ;  /* 0x0000bb0048487a20 */ /* 0x000fe20000410000 */
[----:B------:R-:W-:Y:S01]  /*3810*/  ISETP.LT.OR P2, PT, R16, R241, P2 ;  /* 0x000000f11000720c */ /* 0x000fe20001741670 */
[----:B------:R-:W-:Y:S01]  /*3820*/  FMUL.FTZ R73, R73, c[0x0][0x2ec] ;  /* 0x0000bb0049497a20 */ /* 0x000fe20000410000 */
[----:B--2---:R-:W-:Y:S01]  /*3830*/  FSEL R29, R29, -INF , !P0 ;  /* 0xff8000001d1d7808 */ /* 0x004fe20004000000 */
[----:B------:R-:W2:Y:S01]  /*3840*/  MUFU.TANH R32, R32 ;  /* 0x0000002000207308 */ /* 0x000ea20000002400 */
[----:B------:R-:W-:Y:S01]  /*3850*/  FSEL R16, R28, -INF , !P6 ;  /* 0xff8000001c107808 */ /* 0x000fe20007000000 */
[----:B------:R-:W-:Y:S01]  /*3860*/  FMUL.FTZ R75, R75, c[0x0][0x2ec] ;  /* 0x0000bb004b4b7a20 */ /* 0x000fe20000410000 */
[----:B---3--:R-:W-:-:S02]  /*3870*/  FSEL R12, R30, -INF , !P1 ;  /* 0xff8000001e0c7808 */ /* 0x008fc40004800000 */
[-C--:B------:R-:W-:Y:S02]  /*3880*/  ISETP.GE.AND P0, PT, R39, R240.reuse, PT ;  /* 0x000000f02700720c */ /* 0x080fe40003f06270 */
[----:B------:R-:W-:Y:S01]  /*3890*/  ISETP.GE.AND P6, PT, R17, R240, PT ;  /* 0x000000f01100720c */ /* 0x000fe20003fc6270 */
[----:B------:R-:W3:Y:S01]  /*38a0*/  MUFU.TANH R11, R11 ;  /* 0x0000000b000b7308 */ /* 0x000ee20000002400 */
[----:B-1----:R-:W-:Y:S01]  /*38b0*/  FSEL R6, R6, -INF , !P4 ;  /* 0xff80000006067808 */ /* 0x002fe20006000000 */
[----:B------:R-:W-:Y:S01]  /*38c0*/  FMUL.FTZ R68, R68, c[0x0][0x2ec] ;  /* 0x0000bb0044447a20 */ /* 0x000fe20000410000 */
[C---:B------:R-:W-:Y:S01]  /*38d0*/  ISETP.GE.AND P1, PT, R14.reuse, R242, PT ;  /* 0x000000f20e00720c */ /* 0x040fe20003f26270 */
[----:B------:R-:W-:Y:S01]  /*38e0*/  FMUL.FTZ R69, R69, c[0x0][0x2ec] ;  /* 0x0000bb0045457a20 */ /* 0x000fe20000410000 */
[----:B------:R-:W-:Y:S01]  /*38f0*/  ISETP.GE.AND P4, PT, R14, R240, PT ;  /* 0x000000f00e00720c */ /* 0x000fe20003f86270 */
[----:B------:R-:W-:Y:S01]  /*3900*/  FMUL.FTZ R70, R70, c[0x0][0x2ec] ;  /* 0x0000bb0046467a20 */ /* 0x000fe20000410000 */
[----:B------:R-:W-:Y:S01]  /*3910*/  ISETP.LT.OR P0, PT, R39, R241, P0 ;  /* 0x000000f12700720c */ /* 0x000fe20000701670 */
[----:B------:R-:W1:Y:S01]  /*3920*/  MUFU.TANH R34, R34 ;  /* 0x0000002200227308 */ /* 0x000e620000002400 */
[----:B--2---:R-:W-:Y:S01]  /*3930*/  FSEL R32, R32, -INF , !P5 ;  /* 0xff80000020207808 */ /* 0x004fe20006800000 */
[----:B------:R-:W-:Y:S01]  /*3940*/  FMUL.FTZ R71, R71, c[0x0][0x2ec] ;  /* 0x0000bb0047477a20 */ /* 0x000fe20000410000 */
[----:B------:R-:W-:-:S02]  /*3950*/  ISETP.GE.AND P5, PT, R17, R242, PT ;  /* 0x000000f21100720c */ /* 0x000fc40003fa6270 */
[----:B------:R-:W-:Y:S02]  /*3960*/  ISETP.LT.OR P6, PT, R17, R241, P6 ;  /* 0x000000f11100720c */ /* 0x000fe400037c1670 */
[C---:B------:R-:W-:Y:S01]  /*3970*/  ISETP.LT.OR P1, PT, R14.reuse, R243, P1 ;  /* 0x000000f30e00720c */ /* 0x040fe20000f21670 */
[----:B------:R-:W2:Y:S01]  /*3980*/  MUFU.TANH R10, R10 ;  /* 0x0000000a000a7308 */ /* 0x000ea20000002400 */
[----:B------:R-:W-:Y:S02]  /*3990*/  ISETP.LT.OR P4, PT, R14, R241, P4 ;  /* 0x000000f10e00720c */ /* 0x000fe40002781670 */
[C---:B------:R-:W-:Y:S02]  /*39a0*/  IADD3 R13, R3.reuse, 0x19, RZ ;  /* 0x00000019030d7810 */ /* 0x040fe40007ffe0ff */
[----:B------:R-:W-:Y:S02]  /*39b0*/  IADD3 R14, R3, 0x21, RZ ;  /* 0x00000021030e7810 */ /* 0x000fe40007ffe0ff */
[----:B------:R-:W-:Y:S01]  /*39c0*/  ISETP.LT.OR P5, PT, R17, R243, P5 ;  /* 0x000000f31100720c */ /* 0x000fe20002fa1670 */
[----:B------:R-:W4:Y:S01]  /*39d0*/  MUFU.TANH R40, R40 ;  /* 0x0000002800287308 */ /* 0x000f220000002400 */
[----:B---3--:R-:W-:-:S02]  /*39e0*/  FSEL R19, R11, -INF , !P3 ;  /* 0xff8000000b137808 */ /* 0x008fc40005800000 */
[----:B-1----:R-:W-:Y:S02]  /*39f0*/  FSEL R17, R34, -INF , !P2 ;  /* 0xff80000022117808 */ /* 0x002fe40005000000 */
[C---:B------:R-:W-:Y:S02]  /*3a00*/  ISETP.GE.AND P3, PT, R13.reuse, R242, PT ;  /* 0x000000f20d00720c */ /* 0x040fe40003f66270 */
[C---:B------:R-:W-:Y:S01]  /*3a10*/  ISETP.GE.AND P2, PT, R13.reuse, R240, PT ;  /* 0x000000f00d00720c */ /* 0x040fe20003f46270 */
[----:B------:R-:W1:Y:S01]  /*3a20*/  MUFU.TANH R4, R4 ;  /* 0x0000000400047308 */ /* 0x000e620000002400 */
[----:B--2---:R-:W-:Y:S02]  /*3a30*/  FSEL R15, R10, -INF , !P0 ;  /* 0xff8000000a0f7808 */ /* 0x004fe40004000000 */
[----:B------:R-:W-:Y:S02]  /*3a40*/  ISETP.GE.AND P0, PT, R14, R242, PT ;  /* 0x000000f20e00720c */ /* 0x000fe40003f06270 */
[----:B------:R-:W-:-:S02]  /*3a50*/  ISETP.LT.OR P3, PT, R13, R243, P3 ;  /* 0x000000f30d00720c */ /* 0x000fc40001f61670 */
[----:B------:R-:W-:Y:S01]  /*3a60*/  ISETP.LT.OR P2, PT, R13, R241, P2 ;  /* 0x000000f10d00720c */ /* 0x000fe20001741670 */
[----:B------:R-:W2:Y:S01]  /*3a70*/  MUFU.TANH R35, R35 ;  /* 0x0000002300237308 */ /* 0x000ea20000002400 */
[----:B----4-:R-:W-:Y:S02]  /*3a80*/  FSEL R11, R40, -INF , !P6 ;  /* 0xff800000280b7808 */ /* 0x010fe40007000000 */
[C---:B------:R-:W-:Y:S02]  /*3a90*/  ISETP.GE.AND P6, PT, R14.reuse, R240, PT ;  /* 0x000000f00e00720c */ /* 0x040fe40003fc6270 */
[C---:B------:R-:W-:Y:S02]  /*3aa0*/  ISETP.LT.OR P0, PT, R14.reuse, R243, P0 ;  /* 0x000000f30e00720c */ /* 0x040fe40000701670 */
[----:B------:R-:W-:Y:S01]  /*3ab0*/  ISETP.LT.OR P6, PT, R14, R241, P6 ;  /* 0x000000f10e00720c */ /* 0x000fe200037c1670 */
[----:B------:R-:W3:Y:S01]  /*3ac0*/  MUFU.TANH R33, R33 ;  /* 0x0000002100217308 */ /* 0x000ee20000002400 */
[----:B------:R-:W-:-:S02]  /*3ad0*/  IADD3 R13, R3, 0x28, RZ ;  /* 0x00000028030d7810 */ /* 0x000fc40007ffe0ff */
[----:B------:R-:W-:Y:S02]  /*3ae0*/  IADD3 R14, R3, 0x30, RZ ;  /* 0x00000030030e7810 */ /* 0x000fe40007ffe0ff */
[----:B-1----:R-:W-:Y:S02]  /*3af0*/  FSEL R4, R4, -INF , !P5 ;  /* 0xff80000004047808 */ /* 0x002fe40006800000 */
[----:B------:R-:W-:Y:S01]  /*3b00*/  FSEL R188, R188, -INF , !P0 ;  /* 0xff800000bcbc7808 */ /* 0x000fe20004000000 */
[----:B------:R-:W1:Y:S01]  /*3b10*/  MUFU.TANH R191, R74 ;  /* 0x0000004a00bf7308 */ /* 0x000e620000002400 */
[----:B--2---:R-:W-:Y:S02]  /*3b20*/  FSEL R10, R35, -INF , !P3 ;  /* 0xff800000230a7808 */ /* 0x004fe40005800000 */
[C---:B------:R-:W-:Y:S02]  /*3b30*/  ISETP.GE.AND P5, PT, R13.reuse, R242, PT ;  /* 0x000000f20d00720c */ /* 0x040fe40003fa6270 */
[----:B------:R-:W-:-:S02]  /*3b40*/  ISETP.GE.AND P3, PT, R13, R240, PT ;  /* 0x000000f00d00720c */ /* 0x000fc40003f66270 */
[C---:B------:R-:W-:Y:S01]  /*3b50*/  ISETP.GE.AND P0, PT, R14.reuse, R240, PT ;  /* 0x000000f00e00720c */ /* 0x040fe20003f06270 */
[----:B------:R-:W2:Y:S01]  /*3b60*/  MUFU.TANH R184, R76 ;  /* 0x0000004c00b87308 */ /* 0x000ea20000002400 */
[----:B------:R-:W-:Y:S02]  /*3b70*/  IADD3 R18, R3, 0x29, RZ ;  /* 0x0000002903127810 */ /* 0x000fe40007ffe0ff */
[C---:B------:R-:W-:Y:S02]  /*3b80*/  ISETP.LT.OR P5, PT, R13.reuse, R243, P5 ;  /* 0x000000f30d00720c */ /* 0x040fe40002fa1670 */
[-C--:B------:R-:W-:Y:S02]  /*3b90*/  ISETP.LT.OR P3, PT, R13, R241.reuse, P3 ;  /* 0x000000f10d00720c */ /* 0x080fe40001f61670 */
[----:B------:R-:W-:Y:S01]  /*3ba0*/  ISETP.LT.OR P0, PT, R14, R241, P0 ;  /* 0x000000f10e00720c */ /* 0x000fe20000701670 */
[----:B------:R-:W-:Y:S01]  /*3bb0*/  MUFU.TANH R186, R77 ;  /* 0x0000004d00ba7308 */ /* 0x000fe20000002400 */
[----:B---3--:R-:W-:-:S02]  /*3bc0*/  FSEL R13, R33, -INF , !P2 ;  /* 0xff800000210d7808 */ /* 0x008fc40005000000 */
[----:B------:R-:W-:Y:S02]  /*3bd0*/  FSEL R182, R182, -INF , !P1 ;  /* 0xff800000b6b67808 */ /* 0x000fe40004800000 */
[----:B------:R-:W-:Y:S02]  /*3be0*/  FSEL R197, R197, -INF , !P4 ;  /* 0xff800000c5c57808 */ /* 0x000fe40006000000 */
[-C--:B------:R-:W-:Y:S01]  /*3bf0*/  ISETP.GE.AND P2, PT, R18, R242.reuse, PT ;  /* 0x000000f21200720c */ /* 0x080fe20003f46270 */
[----:B------:R-:W3:Y:S01]  /*3c00*/  MUFU.TANH R195, R78 ;  /* 0x0000004e00c37308 */ /* 0x000ee20000002400 */
[----:B------:R-:W-:Y:S02]  /*3c10*/  ISETP.GE.AND P1, PT, R14, R242, PT ;  /* 0x000000f20e00720c */ /* 0x000fe40003f26270 */
[----:B------:R-:W-:Y:S02]  /*3c20*/  ISETP.GE.AND P4, PT, R18, R240, PT ;  /* 0x000000f01200720c */ /* 0x000fe40003f86270 */
[----:B-1----:R-:W-:-:S02]  /*3c30*/  FSEL R191, R191, -INF , !P0 ;  /* 0xff800000bfbf7808 */ /* 0x002fc40004000000 */
[----:B------:R-:W-:Y:S01]  /*3c40*/  PLOP3.LUT P0, PT, PT, PT, UP0, 0x80, 0x0 ;  /* 0x000000000000781c */ /* 0x000fe20003f0f008 */
[----:B------:R-:W1:Y:S01]  /*3c50*/  MUFU.TANH R189, R79 ;  /* 0x0000004f00bd7308 */ /* 0x000e620000002400 */
[C---:B------:R-:W-:Y:S02]  /*3c60*/  ISETP.LT.OR P2, PT, R18.reuse, R243, P2 ;  /* 0x000000f31200720c */ /* 0x040fe40001741670 */
[----:B------:R-:W-:Y:S02]  /*3c70*/  ISETP.LT.OR P4, PT, R18, R241, P4 ;  /* 0x000000f11200720c */ /* 0x000fe40002781670 */
[----:B------:R-:W-:Y:S02]  /*3c80*/  ISETP.LT.OR P1, PT, R14, R243, P1 ;  /* 0x000000f30e00720c */ /* 0x000fe40000f21670 */
[C---:B------:R-:W-:Y:S01]  /*3c90*/  IADD3 R14, R3.reuse, 0x31, RZ ;  /* 0x00000031030e7810 */ /* 0x040fe20007ffe0ff */
[----:B------:R-:W4:Y:S01]  /*3ca0*/  MUFU.TANH R196, R72 ;  /* 0x0000004800c47308 */ /* 0x000f220000002400 */
[----:B------:R-:W-:-:S02]  /*3cb0*/  IADD3 R18, R3, 0x38, RZ ;  /* 0x0000003803127810 */ /* 0x000fc40007ffe0ff */
[----:B------:R-:W-:Y:S02]  /*3cc0*/  IADD3 R3, R3, 0x39, RZ ;  /* 0x0000003903037810 */ /* 0x000fe40007ffe0ff */
[----:B------:R-:W-:Y:S02]  /*3cd0*/  FSEL R187, R187, -INF , !P6 ;  /* 0xff800000bbbb7808 */ /* 0x000fe40007000000 */
[----:B--2---:R-:W-:Y:S01]  /*3ce0*/  FSEL R184, R184, -INF , !P5 ;  /* 0xff800000b8b87808 */ /* 0x004fe20006800000 */
[----:B------:R-:W2:Y:S01]  /*3cf0*/  MUFU.TANH R194, R73 ;  /* 0x0000004900c27308 */ /* 0x000ea20000002400 */
[----:B---3--:R-:W-:Y:S02]  /*3d00*/  FSEL R195, R195, -INF , !P3 ;  /* 0xff800000c3c37808 */ /* 0x008fe40005800000 */
[----:B------:R-:W-:Y:S02]  /*3d10*/  FSEL R186, R186, -INF , !P2 ;  /* 0xff800000baba7808 */ /* 0x000fe40005000000 */
[----:B-1----:R-:W-:-:S02]  /*3d20*/  FSEL R189, R189, -INF , !P4 ;  /* 0xff800000bdbd7808 */ /* 0x002fc40006000000 */
[-C--:B------:R-:W-:Y:S01]  /*3d30*/  ISETP.GE.AND P6, PT, R14, R242.reuse, PT ;  /* 0x000000f20e00720c */ /* 0x080fe20003fc6270 */
[----:B------:R-:W1:Y:S01]  /*3d40*/  MUFU.TANH R171, R75 ;  /* 0x0000004b00ab7308 */ /* 0x000e620000002400 */
[----:B----4-:R-:W-:Y:S02]  /*3d50*/  FSEL R196, R196, -INF , !P1 ;  /* 0xff800000c4c47808 */ /* 0x010fe40004800000 */
[----:B------:R-:W-:Y:S02]  /*3d60*/  ISETP.GE.AND P5, PT, R18, R242, PT ;  /* 0x000000f21200720c */ /* 0x000fe40003fa6270 */
[-C--:B------:R-:W-:Y:S02]  /*3d70*/  ISETP.GE.AND P3, PT, R14, R240.reuse, PT ;  /* 0x000000f00e00720c */ /* 0x080fe40003f66270 */
[----:B------:R-:W-:Y:S01]  /*3d80*/  ISETP.GE.AND P2, PT, R18, R240, PT ;  /* 0x000000f01200720c */ /* 0x000fe20003f46270 */
[----:B------:R-:W3:Y:S01]  /*3d90*/  MUFU.TANH R192, R68 ;  /* 0x0000004400c07308 */ /* 0x000ee20000002400 */
[----:B------:R-:W-:-:S02]  /*3da0*/  ISETP.GE.AND P4, PT, R3, R242, PT ;  /* 0x000000f20300720c */ /* 0x000fc40003f86270 */
[C---:B------:R-:W-:Y:S02]  /*3db0*/  ISETP.GE.AND P1, PT, R3.reuse, R240, PT ;  /* 0x000000f00300720c */ /* 0x040fe40003f26270 */
[C---:B------:R-:W-:Y:S02]  /*3dc0*/  ISETP.LT.OR P6, PT, R14.reuse, R243, P6 ;  /* 0x000000f30e00720c */ /* 0x040fe400037c1670 */
[----:B------:R-:W-:Y:S01]  /*3dd0*/  ISETP.LT.OR P3, PT, R14, R241, P3 ;  /* 0x000000f10e00720c */ /* 0x000fe20001f61670 */
[----:B------:R-:W4:Y:S01]  /*3de0*/  MUFU.TANH R190, R69 ;  /* 0x0000004500be7308 */ /* 0x000f220000002400 */
[C---:B------:R-:W-:Y:S02]  /*3df0*/  ISETP.LT.OR P5, PT, R18.reuse, R243, P5 ;  /* 0x000000f31200720c */ /* 0x040fe40002fa1670 */
[----:B------:R-:W-:Y:S01]  /*3e00*/  ISETP.LT.OR P2, PT, R18, R241, P2 ;  /* 0x000000f11200720c */ /* 0x000fe20001741670 */
[----:B------:R-:W-:Y:S01]  /*3e10*/  BAR.SYNC.DEFER_BLOCKING 0x0 ;  /* 0x0000000000007b1d */ /* 0x000fe20000010000 */
[----:B------:R-:W-:-:S02]  /*3e20*/  ISETP.LT.OR P4, PT, R3, R243, P4 ;  /* 0x000000f30300720c */ /* 0x000fc40002781670 */
[----:B------:R-:W-:Y:S02]  /*3e30*/  ISETP.LT.OR P1, PT, R3, R241, P1 ;  /* 0x000000f10300720c */ /* 0x000fe40000f21670 */
[----:B--2---:R-:W-:Y:S01]  /*3e40*/  FSEL R194, R194, -INF , !P6 ;  /* 0xff800000c2c27808 */ /* 0x004fe20007000000 */
[----:B------:R-:W2:Y:S01]  /*3e50*/  MUFU.TANH R169, R70 ;  /* 0x0000004600a97308 */ /* 0x000ea20000002400 */
[----:B-1----:R-:W-:Y:S02]  /*3e60*/  FSEL R171, R171, -INF , !P3 ;  /* 0xff800000abab7808 */ /* 0x002fe40005800000 */
[----:B---3--:R-:W-:Y:S02]  /*3e70*/  FSEL R192, R192, -INF , !P5 ;  /* 0xff800000c0c07808 */ /* 0x008fe40006800000 */
[----:B----4-:R-:W-:-:S03]  /*3e80*/  FSEL R190, R190, -INF , !P4 ;  /* 0xff800000bebe7808 */ /* 0x010fc60006000000 */
[----:B------:R-:W1:Y:S01]  /*3e90*/  MUFU.TANH R168, R71 ;  /* 0x0000004700a87308 */ /* 0x000e620000002400 */
[----:B--2---:R-:W-:Y:S02]  /*3ea0*/  FSEL R169, R169, -INF , !P2 ;  /* 0xff800000a9a97808 */ /* 0x004fe40005000000 */
[----:B-1----:R-:W-:Y:S01]  /*3eb0*/  FSEL R168, R168, -INF , !P1 ;  /* 0xff800000a8a87808 */ /* 0x002fe20004800000 */
[----:B------:R-:W-:Y:S05]  /*3ec0*/  @!P0 BRA `(.L_x_1718) ;  /* 0x0000019000008947 */ /* 0x000fea0003800000 */
[----:B------:R-:W-:Y:S01]  /*3ed0*/  UIADD3 UR12, UR8, -0x2, URZ ;  /* 0xfffffffe080c7890 */ /* 0x000fe2000fffe03f */
        /* <DEDUP_REMOVED lines=24> */
.L_x_1718:
        /* <DEDUP_REMOVED lines=27> */
[----:B-1----:R-:W-:Y:S02]  /*4210*/  FMNMX.FTZ R23, R169, R14, !PT ;  /* 0x0000000ea9177209 */ /* 0x002fe40007810000 */
[----:B------:R-:W-:Y:S02]  /*4220*/  FMNMX.FTZ R18, R190, R3, !PT ;  /* 0x00000003be127209 */ /* 0x000fe40007810000 */
[----:B------:R-:W-:Y:S02]  /*4230*/  FMNMX.FTZ R23, R168, R23, !PT ;  /* 0x00000017a8177209 */ /* 0x000fe40007810000 */
[----:B------:R-:W-:Y:S01]  /*4240*/  SHF.L.U32 R228, R0, 0x1, RZ ;  /* 0x0000000100e47819 */ /* 0x000fe200000006ff */
[----:B------:R-:W1:Y:S03]  /*4250*/  SHFL.BFLY PT, R21, R18, 0x2, 0x1f ;  /* 0x0c401f0012157f89 */ /* 0x000e6600000e0000 */
[-C--:B------:R-:W-:Y:S01]  /*4260*/  LEA R225, R5, R228.reuse, 0x1 ;  /* 0x000000e405e17211 */ /* 0x080fe200078e08ff */
[----:B------:R-:W2:Y:S01]  /*4270*/  SHFL.BFLY PT, R14, R23, 0x2, 0x1f ;  /* 0x0c401f00170e7f89 */ /* 0x000ea200000e0000 */
[----:B------:R-:W-:-:S03]  /*4280*/  LEA R226, R7, R228, 0x1 ;  /* 0x000000e407e27211 */ /* 0x000fc600078e08ff */
[----:B------:R-:W-:Y:S01]  /*4290*/  LDSM.16.MT88.4 R156, [R228+0x18000] ;  /* 0x01800000e49c783b */ /* 0x000fe20000004200 */
[----:B------:R-:W-:-:S03]  /*42a0*/  LEA R224, R5, R226, 0x1 ;  /* 0x000000e205e07211 */ /* 0x000fc600078e08ff */
        /* <DEDUP_REMOVED lines=41> */
[--C-:B------:R-:W-:Y:S01]  /*4540*/  FFMA.FTZ R175, R12, c[0x0][0x23c], -R193.reuse ;  /* 0x00008f000caf7a23 */ /* 0x100fe200000108c1 */
[----:B------:R-:W1:Y:S01]  /*4550*/  LDSM.16.MT88.4 R4, [R224+0x1e000] ;  /* 0x01e00000e004783b */ /* 0x000e620000004200 */
[----:B------:R-:W-:Y:S01]  /*4560*/  FFMA.FTZ R10, R10, c[0x0][0x23c], -R193 ;  /* 0x00008f000a0a7a23 */ /* 0x000fe200000108c1 */
        /* <DEDUP_REMOVED lines=148> */
[C---:B------:R-:W-:Y:S01]  /*4eb0*/  HMMA.16816.F32 R96, R4.reuse, R26, R96 ;  /* 0x0000001a0460723c */ /* 0x040fe20000001860 */
[----:B------:R-:W4:Y:S07]  /*4ec0*/  LDSM.16.MT88.4 R24, [R225+0x19000] ;  /* 0x01900000e118783b */ /* 0x000f2e0000004200 */
        /* <DEDUP_REMOVED lines=53> */
[----:B------:R-:W2:Y:S07]  /*5220*/  LDSM.16.MT88.4 R32, [R225+0x19800] ;  /* 0x01980000e120783b */ /* 0x000eae0000004200 */
[C---:B-----5:R-:W-:Y:S08]  /*5230*/  HMMA.16816.F32 R100, R4.reuse, R28, R100 ;  /* 0x0000001c0464723c */ /* 0x060ff00000001864 */
[C---:B------:R-:W-:Y:S01]  /*5240*/  HMMA.16816.F32 R104, R4.reuse, R30, R104 ;  /* 0x0000001e0468723c */ /* 0x040fe20000001868 */
[----:B------:R-:W-:Y:S07]  /*5250*/  LDSM.16.MT88.4 R28, [R224+0x19800] ;  /* 0x01980000e01c783b */ /* 0x000fee0000004200 */
[C---:B----4-:R-:W-:Y:S08]  /*5260*/  HMMA.16816.F32 R108, R4.reuse, R24, R108 ;  /* 0x00000018046c723c */ /* 0x050ff0000000186c */
[C---:B------:R-:W-:Y:S01]  /*5270*/  HMMA.16816.F32 R112, R4.reuse, R26, R112 ;  /* 0x0000001a0470723c */ /* 0x040fe20000001870 */
[----:B------:R-:W-:Y:S07]  /*5280*/  LDSM.16.MT88.4 R24, [R226+0x1b800] ;  /* 0x01b80000e218783b */ /* 0x000fee0000004200 */
[C---:B-1----:R-:W-:Y:S08]  /*5290*/  HMMA.16816.F32 R116, R4.reuse, R20, R116 ;  /* 0x000000140474723c */ /* 0x042ff00000001874 */
[C---:B------:R-:W-:Y:S01]  /*52a0*/  HMMA.16816.F32 R120, R4.reuse, R22, R120 ;  /* 0x000000160478723c */ /* 0x040fe20000001878 */
[----:B------:R-:W-:Y:S07]  /*52b0*/  LDSM.16.MT88.4 R20, [R224+0x1b800] ;  /* 0x01b80000e014783b */ /* 0x000fee0000004200 */
[C---:B---3--:R-:W-:Y:S08]  /*52c0*/  HMMA.16816.F32 R124, R4.reuse, R16, R124 ;  /* 0x00000010047c723c */ /* 0x048ff0000000187c */
        /* <DEDUP_REMOVED lines=15> */
[----:B------:R-:W-:Y:S02]  /*53c0*/  STL [R1], R204 ;  /* 0x000000cc01007387 */ /* 0x000fe40000100800 */
[C---:B------:R-:W-:Y:S02]  /*53d0*/  HMMA.16816.F32 R156, R4.reuse, R14, R156 ;  /* 0x0000000e049c723c */ /* 0x040fe4000000189c */
[----:B------:R-:W2:Y:S06]  /*53e0*/  LDSM.16.MT88.4 R12, [R225+0x1b800] ;  /* 0x01b80000e10c783b */ /* 0x000eac0000004200 */
[C---:B------:R-:W-:Y:S08]  /*53f0*/  HMMA.16816.F32 R144, R4.reuse, R32, R144 ;  /* 0x000000200490723c */ /* 0x040ff00000001890 */
[C---:B-1----:R-:W-:Y:S08]  /*5400*/  HMMA.16816.F32 R36, R4.reuse, R16, R36 ;  /* 0x000000100424723c */ /* 0x042ff00000001824 */
[C---:B------:R-:W-:Y:S01]  /*5410*/  HMMA.16816.F32 R40, R4.reuse, R18, R40 ;  /* 0x000000120428723c */ /* 0x040fe20000001828 */
[----:B------:R-:W1:Y:S07]  /*5420*/  LDSM.16.MT88.4 R16, [R228+0x1d800] ;  /* 0x01d80000e410783b */ /* 0x000e6e0000004200 */
[C---:B------:R-:W-:Y:S01]  /*5430*/  HMMA.16816.F32 R140, R4.reuse, R34, R140 ;  /* 0x00000022048c723c */ /* 0x040fe2000000188c */
[----:B------:R-:W-:Y:S07]  /*5440*/  LDSM.16.MT88.4 R32, [R226+0x1d800] ;  /* 0x01d80000e220783b */ /* 0x000fee0000004200 */
[C---:B------:R-:W-:Y:S08]  /*5450*/  HMMA.16816.F32 R136, R4.reuse, R28, R136 ;  /* 0x0000001c0488723c */ /* 0x040ff00000001888 */
[C---:B--2---:R-:W-:Y:S08]  /*5460*/  HMMA.16816.F32 R52, R4.reuse, R12, R52 ;  /* 0x0000000c0434723c */ /* 0x044ff00000001834 */
[C---:B------:R-:W-:Y:S01]  /*5470*/  HMMA.16816.F32 R56, R4.reuse, R14, R56 ;  /* 0x0000000e0438723c */ /* 0x040fe20000001838 */
        /* <DEDUP_REMOVED lines=19> */
[C---:B---3--:R-:W-:Y:S08]  /*55b0*/  HMMA.16816.F32 R84, R4.reuse, R28, R84 ;  /* 0x0000001c0454723c */ /* 0x048ff00000001854 */
        /* <DEDUP_REMOVED lines=13> */
[C---:B------:R-:W-:Y:S01]  /*5690*/  IMAD.WIDE.U32 R6, R2.reuse, c[0x0][0x1a0], RZ ;  /* 0x0000680002067a25 */ /* 0x040fe200078e00ff */
[----:B------:R-:W-:Y:S02]  /*56a0*/  ULDC.64 UR4, c[0x0][0x1a0] ;  /* 0x0000680000047ab9 */ /* 0x000fe40000000a00 */
[----:B------:R-:W-:Y:S01]  /*56b0*/  UIMAD UR12, UR12, UR4, URZ ;  /* 0x000000040c0c72a4 */ /* 0x000fe2000f8e023f */
[----:B------:R-:W-:Y:S01]  /*56c0*/  IMAD R2, R2, c[0x0][0x1a4], RZ ;  /* 0x0000690002027a24 */ /* 0x000fe200078e02ff */
[----:B------:R-:W-:Y:S02]  /*56d0*/  UIMAD.WIDE.U32 UR20, UR15, UR4, URZ ;  /* 0x000000040f1472a5 */ /* 0x000fe4000f8e003f */
[----:B------:R-:W-:Y:S02]  /*56e0*/  UIMAD UR5, UR15, UR5, UR12 ;  /* 0x000000050f0572a4 */ /* 0x000fe4000f8e020c */
[----:B------:R-:W-:-:S02]  /*56f0*/  UISETP.GT.AND UP0, UPT, UR15, UR9, UPT ;  /* 0x000000090f00728c */ /* 0x000fc4000bf04270 */
[----:B------:R-:W-:Y:S01]  /*5700*/  UIADD3 UR5, UR21, UR5, URZ ;  /* 0x0000000515057290 */ /* 0x000fe2000fffe03f */
[----:B------:R-:W-:Y:S02]  /*5710*/  IMAD.U32 R10, RZ, RZ, UR20 ;  /* 0x00000014ff0a7e24 */ /* 0x000fe4000f8e00ff */
[----:B------:R-:W-:-:S03]  /*5720*/  IMAD.U32 R11, RZ, RZ, UR21 ;  /* 0x00000015ff0b7e24 */ /* 0x000fc6000f8e00ff */
[----:B------:R-:W-:Y:S01]  /*5730*/  IMAD.U32 R5, RZ, RZ, UR5 ;  /* 0x00000005ff057e24 */ /* 0x000fe2000f8e00ff */
[----:B------:R-:W-:Y:S01]  /*5740*/  BAR.SYNC.DEFER_BLOCKING 0x0 ;  /* 0x0000000000007b1d */ /* 0x000fe20000010000 */
[----:B------:R-:W-:-:S04]  /*5750*/  LEA R0, P0, R10, R8, 0x6 ;  /* 0x000000080a007211 */ /* 0x000fc800078030ff */
[----:B------:R-:W-:Y:S02]  /*5760*/  LEA R4, P1, R0, c[0x0][0x170], 0x1 ;  /* 0x00005c0000047a11 */ /* 0x000fe400078208ff */
[----:B------:R-:W-:Y:S02]  /*5770*/  LEA.HI.X R5, R10, R245, R5, 0x6, P0 ;  /* 0x000000f50a057211 */ /* 0x000fe400000f3405 */
[----:B------:R-:W-:Y:S02]  /*5780*/  IADD3 R10, P0, R6, R4, RZ ;  /* 0x00000004060a7210 */ /* 0x000fe40007f1e0ff */
[----:B------:R-:W-:-:S04]  /*5790*/  LEA.HI.X R5, R0, c[0x0][0x174], R5, 0x1, P1 ;  /* 0x00005d0000057a11 */ /* 0x000fc800008f0c05 */
[----:B------:R-:W-:Y:S01]  /*57a0*/  IADD3.X R11, R5, R7, R2, P0, !PT ;  /* 0x00000007050b7210 */ /* 0x000fe200007fe402 */
        /* <DEDUP_REMOVED lines=13> */
[----:B------:R-:W1:Y:S04]  /*5880*/  LDSM.16.M88.4 R12, [R233+0x10000] ;  /* 0x01000000e90c783b */ /* 0x000e680000000200 */
[----:B------:R-:W4:Y:S04]  /*5890*/  LDSM.16.M88.4 R176, [R233+0x11000] ;  /* 0x01100000e9b0783b */ /* 0x000f280000000200 */
[----:B------:R-:W5:Y:S04]  /*58a0*/  LDSM.16.M88.4 R192, [R233+0x11800] ;  /* 0x01180000e9c0783b */ /* 0x000f680000000200 */
[----:B------:R-:W-:Y:S04]  /*58b0*/  LDSM.16.M88.4 R28, [R232] ;  /* 0x00000000e81c783b */ /* 0x000fe80000000200 */
[----:B------:R-:W2:Y:S04]  /*58c0*/  LDSM.16.M88.4 R16, [R223] ;  /* 0x00000000df10783b */ /* 0x000ea80000000200 */
[----:B------:R-:W2:Y:S04]  /*58d0*/  LDSM.16.M88.4 R32, [R231] ;  /* 0x00000000e720783b */ /* 0x000ea80000000200 */
[----:B------:R-:W2:Y:S04]  /*58e0*/  LDSM.16.M88.4 R20, [R222] ;  /* 0x00000000de14783b */ /* 0x000ea80000000200 */
[----:B------:R-:W2:Y:S04]  /*58f0*/  LDSM.16.M88.4 R188, [R221] ;  /* 0x00000000ddbc783b */ /* 0x000ea80000000200 */
[----:B------:R-:W-:Y:S01]  /*5900*/  LDSM.16.M88.4 R196, [R227+0x10000] ;  /* 0x01000000e3c4783b */ /* 0x000fe20000000200 */
[C---:B---3--:R-:W-:Y:S03]  /*5910*/  HMMA.16816.F32 R24, R168.reuse, R184, RZ ;  /* 0x000000b8a818723c */ /* 0x048fe600000018ff */
[----:B------:R-:W-:Y:S04]  /*5920*/  LDSM.16.M88.4 R200, [R210] ;  /* 0x00000000d2c8783b */ /* 0x000fe80000000200 */
[----:B------:R-:W0:Y:S01]  /*5930*/  LDGDEPBAR ;  /* 0x00000000000079af */ /* 0x000e220000000000 */
[C---:B------:R-:W-:Y:S08]  /*5940*/  HMMA.16816.F32 R184, R168.reuse, R186, RZ ;  /* 0x000000baa8b8723c */ /* 0x040ff000000018ff */
[C---:B-1----:R-:W-:Y:S08]  /*5950*/  HMMA.16816.F32 R4, R168.reuse, R12, RZ ;  /* 0x0000000ca804723c */ /* 0x042ff000000018ff */
[C---:B----4-:R-:W-:Y:S08]  /*5960*/  HMMA.16816.F32 R180, R168.reuse, R176, RZ ;  /* 0x000000b0a8b4723c */ /* 0x050ff000000018ff */
[C---:B------:R-:W-:Y:S08]  /*5970*/  HMMA.16816.F32 R12, R168.reuse, R14, RZ ;  /* 0x0000000ea80c723c */ /* 0x040ff000000018ff */
[C---:B------:R-:W-:Y:S08]  /*5980*/  HMMA.16816.F32 R176, R168.reuse, R178, RZ ;  /* 0x000000b2a8b0723c */ /* 0x040ff000000018ff */
[C---:B-----5:R-:W-:Y:S08]  /*5990*/  HMMA.16816.F32 R172, R168.reuse, R192, RZ ;  /* 0x000000c0a8ac723c */ /* 0x060ff000000018ff */
        /* <DEDUP_REMOVED lines=169> */
[C---:B---3--:R-:W-:Y:S08]  /*6430*/  HMMA.16816.F32 R24, R32.reuse, R28, R24 ;  /* 0x0000001c2018723c */ /* 0x048ff00000001818 */
[----:B------:R-:W-:Y:S01]  /*6440*/  FMUL.FTZ R2, R4, c[0x0][0x2ec] ;  /* 0x0000bb0004027a20 */ /* 0x000fe20000410000 */
[----:B------:R-:W-:Y:S01]  /*6450*/  HMMA.16816.F32 R184, R32, R30, R184 ;  /* 0x0000001e20b8723c */ /* 0x000fe200000018b8 */
[----:B------:R-:W-:Y:S01]  /*6460*/  FMUL.FTZ R0, R5, c[0x0][0x2ec] ;  /* 0x0000bb0005007a20 */ /* 0x000fe20000410000 */
[----:B------:R-:W-:Y:S01]  /*6470*/  LDSM.16.M88.4 R28, [R220+0x7000] ;  /* 0x00700000dc1c783b */ /* 0x000fe20000000200 */
[----:B------:R-:W-:-:S02]  /*6480*/  FMUL.FTZ R10, R6, c[0x0][0x2ec] ;  /* 0x0000bb00060a7a20 */ /* 0x000fc40000410000 */
[----:B------:R-:W-:Y:S01]  /*6490*/  FMUL.FTZ R11, R7, c[0x0][0x2ec] ;  /* 0x0000bb00070b7a20 */ /* 0x000fe20000410000 */
[----:B------:R-:W3:Y:S01]  /*64a0*/  MUFU.TANH R2, R2 ;  /* 0x0000000200027308 */ /* 0x000ee20000002400 */
[----:B------:R-:W4:Y:S01]  /*64b0*/  LDSM.16.M88.4 R4, [R208] ;  /* 0x00000000d004783b */ /* 0x000f220000000200 */
[----:B------:R-:W-:Y:S01]  /*64c0*/  FMUL.FTZ R12, R12, c[0x0][0x2ec] ;  /* 0x0000bb000c0c7a20 */ /* 0x000fe20000410000 */
[----:B------:R-:W-:Y:S01]  /*64d0*/  HMMA.16816.F32 R180, R192, R188, R180 ;  /* 0x000000bcc0b4723c */ /* 0x000fe200000018b4 */
[----:B------:R-:W-:Y:S02]  /*64e0*/  FMUL.FTZ R165, R14, c[0x0][0x2ec] ;  /* 0x0000bb000ea57a20 */ /* 0x000fe40000410000 */
[----:B------:R-:W-:Y:S02]  /*64f0*/  FMUL.FTZ R166, R15, c[0x0][0x2ec] ;  /* 0x0000bb000fa67a20 */ /* 0x000fe40000410000 */
[----:B------:R-:W-:Y:S03]  /*6500*/  MUFU.TANH R0, R0 ;  /* 0x0000000000007308 */ /* 0x000fe60000002400 */
[----:B-1----:R-:W-:Y:S05]  /*6510*/  HMMA.16816.F32 R24, R20, R16, R24 ;  /* 0x000000101418723c */ /* 0x002fea0000001818 */
[----:B------:R1:W-:Y:S02]  /*6520*/  MUFU.TANH R16, R12 ;  /* 0x0000000c00107308 */ /* 0x0003e40000002400 */
[----:B------:R-:W-:Y:S01]  /*6530*/  FMUL.FTZ R17, R13, c[0x0][0x2ec] ;  /* 0x0000bb000d117a20 */ /* 0x000fe20000410000 */
[----:B------:R-:W-:Y:S05]  /*6540*/  HMMA.16816.F32 R176, R192, R190, R176 ;  /* 0x000000bec0b0723c */ /* 0x000fea00000018b0 */
[----:B------:R-:W5:Y:S03]  /*6550*/  MUFU.TANH R10, R10 ;  /* 0x0000000a000a7308 */ /* 0x000f660000002400 */
[----:B------:R-:W-:Y:S01]  /*6560*/  HMMA.16816.F32 R184, R20, R18, R184 ;  /* 0x0000001214b8723c */ /* 0x000fe200000018b8 */
[----:B-1----:R-:W1:Y:S04]  /*6570*/  LDSM.16.M88.4 R12, [R227+0x17800] ;  /* 0x01780000e30c783b */ /* 0x002e680000000200 */
[----:B------:R-:W1:Y:S03]  /*6580*/  MUFU.TANH R11, R11 ;  /* 0x0000000b000b7308 */ /* 0x000e660000002400 */
[----:B------:R-:W-:Y:S01]  /*6590*/  FMUL.FTZ R18, R25, c[0x0][0x2ec] ;  /* 0x0000bb0019127a20 */ /* 0x000fe20000410000 */
[----:B--2---:R-:W-:Y:S01]  /*65a0*/  HMMA.16816.F32 R180, R32, R196, R180 ;  /* 0x000000c420b4723c */ /* 0x004fe200000018b4 */
[----:B------:R-:W-:-:S02]  /*65b0*/  FMUL.FTZ R25, R26, c[0x0][0x2ec] ;  /* 0x0000bb001a197a20 */ /* 0x000fc40000410000 */
[----:B------:R-:W-:Y:S01]  /*65c0*/  FMUL.FTZ R24, R24, c[0x0][0x2ec] ;  /* 0x0000bb0018187a20 */ /* 0x000fe20000410000 */
[----:B------:R-:W-:Y:S01]  /*65d0*/  MUFU.TANH R17, R17 ;  /* 0x0000001100117308 */ /* 0x000fe20000002400 */
[----:B------:R-:W-:-:S03]  /*65e0*/  FMUL.FTZ R27, R27, c[0x0][0x2ec] ;  /* 0x0000bb001b1b7a20 */ /* 0x000fc60000410000 */
[C---:B----4-:R-:W-:Y:S04]  /*65f0*/  HMMA.16816.F32 R172, R192.reuse, R4, R172 ;  /* 0x00000004c0ac723c */ /* 0x050fe800000018ac */
[----:B------:R-:W2:Y:S03]  /*6600*/  MUFU.TANH R165, R165 ;  /* 0x000000a500a57308 */ /* 0x000ea60000002400 */
[----:B------:R-:W-:Y:S01]  /*6610*/  IMAD.U32 R5, RZ, RZ, UR15 ;  /* 0x0000000fff057e24 */ /* 0x000fe2000f8e00ff */
[----:B------:R-:W-:Y:S01]  /*6620*/  HMMA.16816.F32 R168, R192, R6, R168 ;  /* 0x00000006c0a8723c */ /* 0x000fe200000018a8 */
[----:B------:R-:W-:Y:S02]  /*6630*/  FMUL.FTZ R187, R187, c[0x0][0x2ec] ;  /* 0x0000bb00bbbb7a20 */ /* 0x000fe40000410000 */
[----:B------:R-:W-:-:S02]  /*6640*/  IMAD R26, R5, 0x40, R246 ;  /* 0x00000040051a7824 */ /* 0x000fc400078e02f6 */
[----:B------:R-:W4:Y:S01]  /*6650*/  LDSM.16.M88.4 R4, [R220+0x7800] ;  /* 0x00780000dc04783b */ /* 0x000f220000000200 */
[----:B------:R1:W1:Y:S01]  /*6660*/  MUFU.TANH R19, R166 ;  /* 0x000000a600137308 */ /* 0x0002620000002400 */
[----:B------:R-:W-:Y:S01]  /*6670*/  FMUL.FTZ R167, R185, c[0x0][0x2ec] ;  /* 0x0000bb00b9a77a20 */ /* 0x000fe20000410000 */
[----:B------:R-:W-:Y:S01]  /*6680*/  HMMA.16816.F32 R176, R32, R198, R176 ;  /* 0x000000c620b0723c */ /* 0x000fe200000018b0 */
[----:B------:R-:W-:Y:S01]  /*6690*/  ISETP.GE.AND P2, PT, R26, R242, PT ;  /* 0x000000f21a00720c */ /* 0x000fe20003f46270 */
[----:B------:R-:W-:Y:S01]  /*66a0*/  FMUL.FTZ R186, R186, c[0x0][0x2ec] ;  /* 0x0000bb00baba7a20 */ /* 0x000fe20000410000 */
[----:B------:R-:W-:-:S04]  /*66b0*/  DEPBAR.LE SB0, 0x0 ;  /* 0x000080000000791a */ /* 0x000fc80000000000 */
[----:B------:R-:W-:Y:S01]  /*66c0*/  ISETP.LT.OR P2, PT, R26, R243, P2 ;  /* 0x000000f31a00720c */ /* 0x000fe20001741670 */
[----:B------:R-:W-:Y:S01]  /*66d0*/  HMMA.16816.F32 R180, R20, R28, R180 ;  /* 0x0000001c14b4723c */ /* 0x000fe200000018b4 */
[----:B------:R-:W2:Y:S01]  /*66e0*/  MUFU.TANH R24, R24 ;  /* 0x0000001800187308 */ /* 0x000ea20000002400 */
[----:B-1----:R-:W-:-:S06]  /*66f0*/  FMUL.FTZ R166, R184, c[0x0][0x2ec] ;  /* 0x0000bb00b8a67a20 */ /* 0x002fcc0000410000 */
[C---:B------:R-:W-:Y:S01]  /*6700*/  HMMA.16816.F32 R172, R32.reuse, R12, R172 ;  /* 0x0000000c20ac723c */ /* 0x040fe200000018ac */
[----:B------:R-:W-:Y:S06]  /*6710*/  MUFU.TANH R18, R18 ;  /* 0x0000001200127308 */ /* 0x000fec0000002400 */
[C---:B------:R-:W-:Y:S01]  /*6720*/  IADD3 R13, R26.reuse, 0x8, RZ ;  /* 0x000000081a0d7810 */ /* 0x040fe20007ffe0ff */
[----:B------:R-:W-:Y:S01]  /*6730*/  HMMA.16816.F32 R168, R32, R14, R168 ;  /* 0x0000000e20a8723c */ /* 0x000fe200000018a8 */
[----:B------:R-:W-:Y:S01]  /*6740*/  IADD3 R12, R26, 0x1, RZ ;  /* 0x000000011a0c7810 */ /* 0x000fe20007ffe0ff */
[----:B------:R-:W1:Y:S01]  /*6750*/  MUFU.TANH R25, R25 ;  /* 0x0000001900197308 */ /* 0x000e620000002400 */
[----:B------:R-:W-:-:S02]  /*6760*/  ISETP.GE.AND P0, PT, R13, R242, PT ;  /* 0x000000f20d00720c */ /* 0x000fc40003f06270 */
[C---:B------:R-:W-:Y:S02]  /*6770*/  ISETP.GE.AND P6, PT, R13.reuse, R240, PT ;  /* 0x000000f00d00720c */ /* 0x040fe40003fc6270 */
[C---:B------:R-:W-:Y:S01]  /*6780*/  ISETP.GE.AND P4, PT, R12.reuse, R242, PT ;  /* 0x000000f20c00720c */ /* 0x040fe20003f86270 */
[C---:B------:R-:W-:Y:S01]  /*6790*/  HMMA.16816.F32 R176, R20.reuse, R30, R176 ;  /* 0x0000001e14b0723c */ /* 0x040fe200000018b0 */
[-C--:B------:R-:W-:Y:S01]  /*67a0*/  ISETP.GE.AND P1, PT, R12, R240.reuse, PT ;  /* 0x000000f00c00720c */ /* 0x080fe20003f26270 */
[----:B------:R-:W-:Y:S01]  /*67b0*/  FMUL.FTZ R180, R180, c[0x0][0x2ec] ;  /* 0x0000bb00b4b47a20 */ /* 0x000fe20000410000 */
[C---:B------:R-:W-:Y:S01]  /*67c0*/  ISETP.LT.OR P0, PT, R13.reuse, R243, P0 ;  /* 0x000000f30d00720c */ /* 0x040fe20000701670 */
[----:B------:R-:W1:Y:S01]  /*67d0*/  MUFU.TANH R27, R27 ;  /* 0x0000001b001b7308 */ /* 0x000e620000002400 */
[----:B------:R-:W-:Y:S01]  /*67e0*/  ISETP.LT.OR P6, PT, R13, R241, P6 ;  /* 0x000000f10d00720c */ /* 0x000fe200037c1670 */
[----:B------:R-:W-:Y:S01]  /*67f0*/  FMUL.FTZ R181, R181, c[0x0][0x2ec] ;  /* 0x0000bb00b5b57a20 */ /* 0x000fe20000410000 */
[----:B---3--:R-:W-:Y:S01]  /*6800*/  FSEL R13, R2, -INF , !P2 ;  /* 0xff800000020d7808 */ /* 0x008fe20005000000 */
[C---:B----4-:R-:W-:Y:S01]  /*6810*/  HMMA.16816.F32 R172, R20.reuse, R4, R172 ;  /* 0x0000000414ac723c */ /* 0x050fe200000018ac */
[C---:B------:R-:W-:Y:S01]  /*6820*/  ISETP.LT.OR P4, PT, R12.reuse, R243, P4 ;  /* 0x000000f30c00720c */ /* 0x040fe20002781670 */
[----:B------:R-:W-:Y:S01]  /*6830*/  FMUL.FTZ R183, R183, c[0x0][0x2ec] ;  /* 0x0000bb00b7b77a20 */ /* 0x000fe20000410000 */
[-C--:B------:R-:W-:Y:S01]  /*6840*/  ISETP.LT.OR P1, PT, R12, R241.reuse, P1 ;  /* 0x000000f10c00720c */ /* 0x080fe20000f21670 */
[----:B------:R-:W3:Y:S01]  /*6850*/  MUFU.TANH R166, R166 ;  /* 0x000000a600a67308 */ /* 0x000ee20000002400 */
[----:B------:R-:W-:Y:S01]  /*6860*/  ISETP.GE.AND P2, PT, R26, R240, PT ;  /* 0x000000f01a00720c */ /* 0x000fe20003f46270 */
[----:B------:R-:W-:Y:S01]  /*6870*/  FMUL.FTZ R182, R182, c[0x0][0x2ec] ;  /* 0x0000bb00b6b67a20 */ /* 0x000fe20000410000 */
[C---:B------:R-:W-:Y:S01]  /*6880*/  IADD3 R12, R26.reuse, 0x9, RZ ;  /* 0x000000091a0c7810 */ /* 0x040fe20007ffe0ff */
[----:B------:R-:W-:Y:S01]  /*6890*/  HMMA.16816.F32 R168, R20, R6, R168 ;  /* 0x0000000614a8723c */ /* 0x000fe200000018a8 */
[----:B------:R-:W-:-:S02]  /*68a0*/  ISETP.LT.OR P2, PT, R26, R241, P2 ;  /* 0x000000f11a00720c */ /* 0x000fc40001741670 */
[C---:B------:R-:W-:Y:S01]  /*68b0*/  ISETP.GE.AND P3, PT, R12.reuse, R242, PT ;  /* 0x000000f20c00720c */ /* 0x040fe20003f66270 */
[----:B------:R-:W4:Y:S01]  /*68c0*/  MUFU.TANH R192, R187 ;  /* 0x000000bb00c07308 */ /* 0x000f220000002400 */
[----:B------:R-:W-:Y:S02]  /*68d0*/  ISETP.GE.AND P5, PT, R12, R240, PT ;  /* 0x000000f00c00720c */ /* 0x000fe40003fa6270 */
[----:B------:R-:W-:Y:S01]  /*68e0*/  IADD3 R2, R26, 0x10, RZ ;  /* 0x000000101a027810 */ /* 0x000fe20007ffe0ff */
[----:B------:R-:W-:Y:S01]  /*68f0*/  FMUL.FTZ R35, R176, c[0x0][0x2ec] ;  /* 0x0000bb00b0237a20 */ /* 0x000fe20000410000 */
[----:B------:R-:W-:Y:S01]  /*6900*/  IADD3 R14, R26, 0x11, RZ ;  /* 0x000000111a0e7810 */ /* 0x000fe20007ffe0ff */
[----:B------:R-:W-:Y:S01]  /*6910*/  FMUL.FTZ R33, R177, c[0x0][0x2ec] ;  /* 0x0000bb00b1217a20 */ /* 0x000fe20000410000 */
[----:B-----5:R-:W-:Y:S01]  /*6920*/  FSEL R10, R10, -INF , !P2 ;  /* 0xff8000000a0a7808 */ /* 0x020fe20005000000 */
[----:B------:R-:W5:Y:S01]  /*6930*/  MUFU.TANH R193, R180 ;  /* 0x000000b400c17308 */ /* 0x000f620000002400 */
[----:B------:R-:W-:Y:S01]  /*6940*/  FSEL R15, R0, -INF , !P4 ;  /* 0xff800000000f7808 */ /* 0x000fe20006000000 */
[----:B------:R-:W-:Y:S01]  /*6950*/  FMUL.FTZ R34, R178, c[0x0][0x2ec] ;  /* 0x0000bb00b2227a20 */ /* 0x000fe20000410000 */
[----:B------:R-:W-:Y:S01]  /*6960*/  ISETP.LT.OR P3, PT, R12, R243, P3 ;  /* 0x000000f30c00720c */ /* 0x000fe20001f61670 */
[----:B------:R-:W-:Y:S01]  /*6970*/  FMUL.FTZ R176, R174, c[0x0][0x2ec] ;  /* 0x0000bb00aeb07a20 */ /* 0x000fe20000410000 */
[----:B------:R-:W-:Y:S01]  /*6980*/  ISETP.LT.OR P5, PT, R12, R241, P5 ;  /* 0x000000f10c00720c */ /* 0x000fe20002fa1670 */
[----:B------:R-:W-:Y:S01]  /*6990*/  FMUL.FTZ R32, R179, c[0x0][0x2ec] ;  /* 0x0000bb00b3207a20 */ /* 0x000fe20000410000 */
[C---:B------:R-:W-:Y:S01]  /*69a0*/  ISETP.GE.AND P2, PT, R2.reuse, R242, PT ;  /* 0x000000f20200720c */ /* 0x040fe20003f46270 */
[----:B------:R-:W-:Y:S01]  /*69b0*/  MUFU.TANH R167, R167 ;  /* 0x000000a700a77308 */ /* 0x000fe20000002400 */
[----:B------:R-:W-:Y:S01]  /*69c0*/  ISETP.GE.AND P4, PT, R2, R240, PT ;  /* 0x000000f00200720c */ /* 0x000fe20003f86270 */
[----:B------:R-:W-:Y:S01]  /*69d0*/  FMUL.FTZ R172, R172, c[0x0][0x2ec] ;  /* 0x0000bb00acac7a20 */ /* 0x000fe20000410000 */
[----:B------:R-:W-:Y:S01]  /*69e0*/  FSEL R12, R11, -INF , !P1 ;  /* 0xff8000000b0c7808 */ /* 0x000fe20004800000 */
[----:B------:R-:W-:Y:S01]  /*69f0*/  FMUL.FTZ R174, R175, c[0x0][0x2ec] ;  /* 0x0000bb00afae7a20 */ /* 0x000fe20000410000 */
[----:B------:R-:W-:Y:S01]  /*6a00*/  FSEL R11, R16, -INF , !P0 ;  /* 0xff800000100b7808 */ /* 0x000fe20004000000 */
[----:B------:R-:W-:Y:S01]  /*6a10*/  FMUL.FTZ R173, R173, c[0x0][0x2ec] ;  /* 0x0000bb00adad7a20 */ /* 0x000fe20000410000 */
[C---:B------:R-:W-:Y:S01]  /*6a20*/  ISETP.GE.AND P1, PT, R14.reuse, R242, PT ;  /* 0x000000f20e00720c */ /* 0x040fe20003f26270 */
[----:B------:R-:W1:Y:S01]  /*6a30*/  MUFU.TANH R186, R186 ;  /* 0x000000ba00ba7308 */ /* 0x000e620000002400 */
[----:B------:R-:W-:Y:S01]  /*6a40*/  ISETP.GE.AND P0, PT, R14, R240, PT ;  /* 0x000000f00e00720c */ /* 0x000fe20003f06270 */
[----:B------:R-:W-:Y:S01]  /*6a50*/  FMUL.FTZ R168, R168, c[0x0][0x2ec] ;  /* 0x0000bb00a8a87a20 */ /* 0x000fe20000410000 */
[C---:B------:R-:W-:Y:S01]  /*6a60*/  ISETP.LT.OR P2, PT, R2.reuse, R243, P2 ;  /* 0x000000f30200720c */ /* 0x040fe20001741670 */
[----:B------:R-:W-:Y:S01]  /*6a70*/  FMUL.FTZ R169, R169, c[0x0][0x2ec] ;  /* 0x0000bb00a9a97a20 */ /* 0x000fe20000410000 */
[----:B------:R-:W-:-:S02]  /*6a80*/  ISETP.LT.OR P4, PT, R2, R241, P4 ;  /* 0x000000f10200720c */ /* 0x000fc40002781670 */
[----:B------:R-:W-:Y:S01]  /*6a90*/  IADD3 R2, R26, 0x18, RZ ;  /* 0x000000181a027810 */ /* 0x000fe20007ffe0ff */
[----:B------:R-:W1:Y:S01]  /*6aa0*/  MUFU.TANH R191, R181 ;  /* 0x000000b500bf7308 */ /* 0x000e620000002400 */
[C---:B------:R-:W-:Y:S02]  /*6ab0*/  ISETP.LT.OR P1, PT, R14.reuse, R243, P1 ;  /* 0x000000f30e00720c */ /* 0x040fe40000f21670 */
[----:B------:R-:W-:Y:S02]  /*6ac0*/  ISETP.LT.OR P0, PT, R14, R241, P0 ;  /* 0x000000f10e00720c */ /* 0x000fe40000701670 */
[----:B--2---:R-:W-:Y:S02]  /*6ad0*/  FSEL R14, R165, -INF , !P6 ;  /* 0xff800000a50e7808 */ /* 0x004fe40007000000 */
[----:B------:R-:W-:Y:S01]  /*6ae0*/  FSEL R17, R17, -INF , !P3 ;  /* 0xff80000011117808 */ /* 0x000fe20005800000 */
[----:B------:R-:W2:Y:S01]  /*6af0*/  MUFU.TANH R188, R183 ;  /* 0x000000b700bc7308 */ /* 0x000ea20000002400 */
[----:B------:R-:W-:-:S02]  /*6b00*/  ISETP.GE.AND P6, PT, R2, R242, PT ;  /* 0x000000f20200720c */ /* 0x000fc40003fc6270 */
[----:B------:R-:W-:Y:S02]  /*6b10*/  ISETP.GE.AND P3, PT, R2, R240, PT ;  /* 0x000000f00200720c */ /* 0x000fe40003f66270 */
[----:B------:R-:W-:Y:S02]  /*6b20*/  IADD3 R0, R26, 0x19, RZ ;  /* 0x000000191a007810 */ /* 0x000fe40007ffe0ff */
[C---:B------:R-:W-:Y:S01]  /*6b30*/  ISETP.LT.OR P6, PT, R2.reuse, R243, P6 ;  /* 0x000000f30200720c */ /* 0x040fe200037c1670 */
[----:B------:R-:W2:Y:S01]  /*6b40*/  MUFU.TANH R35, R35 ;  /* 0x0000002300237308 */ /* 0x000ea20000002400 */
[----:B------:R-:W-:Y:S02]  /*6b50*/  ISETP.LT.OR P3, PT, R2, R241, P3 ;  /* 0x000000f10200720c */ /* 0x000fe40001f61670 */
[----:B------:R-:W-:Y:S02]  /*6b60*/  FSEL R4, R19, -INF , !P5 ;  /* 0xff80000013047808 */ /* 0x000fe40006800000 */
[----:B------:R-:W-:-:S02]  /*6b70*/  FSEL R31, R24, -INF , !P2 ;  /* 0xff800000181f7808 */ /* 0x000fc40005000000 */
[----:B------:R-:W-:Y:S01]  /*6b80*/  IADD3 R2, R26, 0x20, RZ ;  /* 0x000000201a027810 */ /* 0x000fe20007ffe0ff */
[----:B------:R-:W2:Y:S01]  /*6b90*/  MUFU.TANH R190, R182 ;  /* 0x000000b600be7308 */ /* 0x000ea20000002400 */
[C---:B------:R-:W-:Y:S02]  /*6ba0*/  ISETP.GE.AND P5, PT, R0.reuse, R242, PT ;  /* 0x000000f20000720c */ /* 0x040fe40003fa6270 */
[----:B------:R-:W-:Y:S02]  /*6bb0*/  ISETP.GE.AND P2, PT, R0, R240, PT ;  /* 0x000000f00000720c */ /* 0x000fe40003f46270 */
[----:B-1----:R-:W-:Y:S02]  /*6bc0*/  FSEL R30, R25, -INF , !P4 ;  /* 0xff800000191e7808 */ /* 0x002fe40006000000 */
[----:B------:R-:W-:Y:S01]  /*6bd0*/  FSEL R29, R18, -INF , !P1 ;  /* 0xff800000121d7808 */ /* 0x000fe20004800000 */
[----:B------:R-:W1:Y:S01]  /*6be0*/  MUFU.TANH R176, R176 ;  /* 0x000000b000b07308 */ /* 0x000e620000002400 */
[----:B------:R-:W-:-:S02]  /*6bf0*/  ISETP.GE.AND P4, PT, R2, R242, PT ;  /* 0x000000f20200720c */ /* 0x000fc40003f86270 */
[----:B------:R-:W-:Y:S02]  /*6c00*/  ISETP.GE.AND P1, PT, R2, R240, PT ;  /* 0x000000f00200720c */ /* 0x000fe40003f26270 */
[C---:B------:R-:W-:Y:S02]  /*6c10*/  ISETP.LT.OR P5, PT, R0.reuse, R243, P5 ;  /* 0x000000f30000720c */ /* 0x040fe40002fa1670 */
[----:B------:R-:W-:Y:S01]  /*6c20*/  ISETP.LT.OR P2, PT, R0, R241, P2 ;  /* 0x000000f10000720c */ /* 0x000fe20001741670 */
[----:B------:R-:W-:Y:S01]  /*6c30*/  MUFU.TANH R33, R33 ;  /* 0x0000002100217308 */ /* 0x000fe20000002400 */
[----:B------:R-:W-:Y:S02]  /*6c40*/  IADD3 R0, R26, 0x21, RZ ;  /* 0x000000211a007810 */ /* 0x000fe40007ffe0ff */
[C---:B------:R-:W-:Y:S02]  /*6c50*/  ISETP.LT.OR P4, PT, R2.reuse, R243, P4 ;  /* 0x000000f30200720c */ /* 0x040fe40002781670 */
[----:B------:R-:W-:-:S02]  /*6c60*/  ISETP.LT.OR P1, PT, R2, R241, P1 ;  /* 0x000000f10200720c */ /* 0x000fc40000f21670 */
[----:B------:R-:W-:Y:S01]  /*6c70*/  FSEL R28, R27, -INF , !P0 ;  /* 0xff8000001b1c7808 */ /* 0x000fe20004000000 */
[----:B------:R-:W1:Y:S01]  /*6c80*/  MUFU.TANH R34, R34 ;  /* 0x0000002200227308 */ /* 0x000e620000002400 */
[----:B---3--:R-:W-:Y:S02]  /*6c90*/  FSEL R25, R166, -INF , !P6 ;  /* 0xff800000a6197808 */ /* 0x008fe40007000000 */
[----:B------:R-:W-:Y:S02]  /*6ca0*/  IADD3 R2, R26, 0x29, RZ ;  /* 0x000000291a027810 */ /* 0x000fe40007ffe0ff */
[C---:B------:R-:W-:Y:S02]  /*6cb0*/  ISETP.GE.AND P0, PT, R0.reuse, R242, PT ;  /* 0x000000f20000720c */ /* 0x040fe40003f06270 */
[----:B------:R-:W-:Y:S01]  /*6cc0*/  ISETP.GE.AND P6, PT, R0, R240, PT ;  /* 0x000000f00000720c */ /* 0x000fe20003fc6270 */
[----:B------:R-:W3:Y:S01]  /*6cd0*/  MUFU.TANH R32, R32 ;  /* 0x0000002000207308 */ /* 0x000ee20000002400 */
[----:B----4-:R-:W-:-:S02]  /*6ce0*/  FSEL R192, R192, -INF , !P2 ;  /* 0xff800000c0c07808 */ /* 0x010fc40005000000 */
[----:B-----5:R-:W-:Y:S02]  /*6cf0*/  FSEL R193, R193, -INF , !P4 ;  /* 0xff800000c1c17808 */ /* 0x020fe40006000000 */
[C---:B------:R-:W-:Y:S02]  /*6d00*/  ISETP.GE.AND P2, PT, R2.reuse, R242, PT ;  /* 0x000000f20200720c */ /* 0x040fe40003f46270 */
[----:B------:R-:W-:Y:S01]  /*6d10*/  ISETP.GE.AND P4, PT, R2, R240, PT ;  /* 0x000000f00200720c */ /* 0x000fe20003f86270 */
[----:B------:R4:W5:Y:S01]  /*6d20*/  MUFU.TANH R181, R172 ;  /* 0x000000ac00b57308 */ /* 0x0009620000002400 */
[C---:B------:R-:W-:Y:S02]  /*6d30*/  ISETP.LT.OR P0, PT, R0.reuse, R243, P0 ;  /* 0x000000f30000720c */ /* 0x040fe40000701670 */
[----:B------:R-:W-:Y:S02]  /*6d40*/  ISETP.LT.OR P6, PT, R0, R241, P6 ;  /* 0x000000f10000720c */ /* 0x000fe400037c1670 */
[----:B------:R-:W-:-:S02]  /*6d50*/  IADD3 R0, R26, 0x28, RZ ;  /* 0x000000281a007810 */ /* 0x000fc40007ffe0ff */
[C---:B------:R-:W-:Y:S01]  /*6d60*/  ISETP.LT.OR P2, PT, R2.reuse, R243, P2 ;  /* 0x000000f30200720c */ /* 0x040fe20001741670 */
[----:B------:R-:W1:Y:S01]  /*6d70*/  MUFU.TANH R179, R173 ;  /* 0x000000ad00b37308 */ /* 0x000e620000002400 */
[----:B------:R-:W-:Y:S02]  /*6d80*/  ISETP.LT.OR P4, PT, R2, R241, P4 ;  /* 0x000000f10200720c */ /* 0x000fe40002781670 */
[----:B------:R-:W-:Y:S02]  /*6d90*/  FSEL R186, R186, -INF , !P3 ;  /* 0xff800000baba7808 */ /* 0x000fe40005800000 */
[----:B------:R-:W-:Y:S02]  /*6da0*/  FSEL R27, R167, -INF , !P5 ;  /* 0xff800000a71b7808 */ /* 0x000fe40006800000 */
[----:B------:R-:W-:Y:S01]  /*6db0*/  IADD3 R2, R26, 0x30, RZ ;  /* 0x000000301a027810 */ /* 0x000fe20007ffe0ff */
[----:B----4-:R-:W-:Y:S01]  /*6dc0*/  FMUL.FTZ R172, R170, c[0x0][0x2ec] ;  /* 0x0000bb00aaac7a20 */ /* 0x010fe20000410000 */
[C---:B------:R-:W-:Y:S01]  /*6dd0*/  ISETP.GE.AND P3, PT, R0.reuse, R242, PT ;  /* 0x000000f20000720c */ /* 0x040fe20003f66270 */
[----:B------:R-:W-:Y:S01]  /*6de0*/  FMUL.FTZ R170, R171, c[0x0][0x2ec] ;  /* 0x0000bb00abaa7a20 */ /* 0x000fe20000410000 */
[----:B------:R-:W-:Y:S01]  /*6df0*/  ISETP.GE.AND P5, PT, R0, R240, PT ;  /* 0x000000f00000720c */ /* 0x000fe20003fa6270 */
[----:B------:R-:W4:Y:S01]  /*6e00*/  MUFU.TANH R174, R174 ;  /* 0x000000ae00ae7308 */ /* 0x000f220000002400 */
[----:B------:R-:W-:-:S02]  /*6e10*/  FSEL R191, R191, -INF , !P0 ;  /* 0xff800000bfbf7808 */ /* 0x000fc40004000000 */
[----:B------:R-:W-:Y:S02]  /*6e20*/  ISETP.GE.AND P0, PT, R2, R240, PT ;  /* 0x000000f00200720c */ /* 0x000fe40003f06270 */
[C---:B------:R-:W-:Y:S02]  /*6e30*/  ISETP.LT.OR P3, PT, R0.reuse, R243, P3 ;  /* 0x000000f30000720c */ /* 0x040fe40001f61670 */
[-C--:B------:R-:W-:Y:S01]  /*6e40*/  ISETP.LT.OR P5, PT, R0, R241.reuse, P5 ;  /* 0x000000f10000720c */ /* 0x080fe20002fa1670 */
[----:B------:R-:W1:Y:S01]  /*6e50*/  MUFU.TANH R177, R168 ;  /* 0x000000a800b17308 */ /* 0x000e620000002400 */
[----:B------:R-:W-:Y:S02]  /*6e60*/  IADD3 R0, R26, 0x31, RZ ;  /* 0x000000311a007810 */ /* 0x000fe40007ffe0ff */
[----:B------:R-:W-:Y:S02]  /*6e70*/  ISETP.LT.OR P0, PT, R2, R241, P0 ;  /* 0x000000f10200720c */ /* 0x000fe40000701670 */
[----:B--2---:R-:W-:-:S02]  /*6e80*/  FSEL R188, R188, -INF , !P6 ;  /* 0xff800000bcbc7808 */ /* 0x004fc40007000000 */
[----:B------:R-:W-:Y:S01]  /*6e90*/  FSEL R35, R35, -INF , !P3 ;  /* 0xff80000023237808 */ /* 0x000fe20005800000 */
[----:B------:R-:W-:Y:S01]  /*6ea0*/  MUFU.TANH R175, R169 ;  /* 0x000000a900af7308 */ /* 0x000fe20000002400 */
[----:B------:R-:W-:Y:S02]  /*6eb0*/  FSEL R190, R190, -INF , !P1 ;  /* 0xff800000bebe7808 */ /* 0x000fe40004800000 */
[C---:B------:R-:W-:Y:S02]  /*6ec0*/  ISETP.GE.AND P6, PT, R0.reuse, R242, PT ;  /* 0x000000f20000720c */ /* 0x040fe40003fc6270 */
[----:B------:R-:W-:Y:S02]  /*6ed0*/  ISETP.GE.AND P3, PT, R0, R240, PT ;  /* 0x000000f00000720c */ /* 0x000fe40003f66270 */
[----:B------:R-:W-:Y:S01]  /*6ee0*/  ISETP.GE.AND P1, PT, R2, R242, PT ;  /* 0x000000f20200720c */ /* 0x000fe20003f26270 */
[----:B------:R-:W2:Y:S01]  /*6ef0*/  MUFU.TANH R172, R172 ;  /* 0x000000ac00ac7308 */ /* 0x000ea20000002400 */
[----:B-1----:R-:W-:-:S02]  /*6f00*/  FSEL R176, R176, -INF , !P0 ;  /* 0xff800000b0b07808 */ /* 0x002fc40004000000 */
[----:B------:R-:W-:Y:S01]  /*6f10*/  PLOP3.LUT P0, PT, PT, PT, UP0, 0x80, 0x0 ;  /* 0x000000000000781c */ /* 0x000fe20003f0f008 */
[----:B------:R-:W-:Y:S01]  /*6f20*/  BAR.SYNC.DEFER_BLOCKING 0x0 ;  /* 0x0000000000007b1d */ /* 0x000fe20000010000 */
[C---:B------:R-:W-:Y:S02]  /*6f30*/  ISETP.LT.OR P6, PT, R0.reuse, R243, P6 ;  /* 0x000000f30000720c */ /* 0x040fe400037c1670 */
[----:B------:R-:W-:Y:S02]  /*6f40*/  ISETP.LT.OR P3, PT, R0, R241, P3 ;  /* 0x000000f10000720c */ /* 0x000fe40001f61670 */
[----:B------:R-:W-:Y:S01]  /*6f50*/  ISETP.LT.OR P1, PT, R2, R243, P1 ;  /* 0x000000f30200720c */ /* 0x000fe20000f21670 */
[----:B------:R-:W1:Y:S01]  /*6f60*/  MUFU.TANH R170, R170 ;  /* 0x000000aa00aa7308 */ /* 0x000e620000002400 */
[C---:B------:R-:W-:Y:S02]  /*6f70*/  IADD3 R0, R26.reuse, 0x38, RZ ;  /* 0x000000381a007810 */ /* 0x040fe40007ffe0ff */
[----:B------:R-:W-:-:S02]  /*6f80*/  IADD3 R26, R26, 0x39, RZ ;  /* 0x000000391a1a7810 */ /* 0x000fc40007ffe0ff */
[----:B------:R-:W-:Y:S02]  /*6f90*/  FSEL R34, R34, -INF , !P5 ;  /* 0xff80000022227808 */ /* 0x000fe40006800000 */
[----:B------:R-:W-:Y:S02]  /*6fa0*/  FSEL R33, R33, -INF , !P2 ;  /* 0xff80000021217808 */ /* 0x000fe40005000000 */
[----:B---3--:R-:W-:Y:S02]  /*6fb0*/  FSEL R32, R32, -INF , !P4 ;  /* 0xff80000020207808 */ /* 0x008fe40006000000 */
[----:B-----5:R-:W-:Y:S02]  /*6fc0*/  FSEL R181, R181, -INF , !P1 ;  /* 0xff800000b5b57808 */ /* 0x020fe40004800000 */
[C---:B------:R-:W-:Y:S02]  /*6fd0*/  ISETP.GE.AND P5, PT, R0.reuse, R242, PT ;  /* 0x000000f20000720c */ /* 0x040fe40003fa6270 */
[----:B------:R-:W-:-:S02]  /*6fe0*/  ISETP.GE.AND P2, PT, R0, R240, PT ;  /* 0x000000f00000720c */ /* 0x000fc40003f46270 */
[C---:B------:R-:W-:Y:S02]  /*6ff0*/  ISETP.GE.AND P4, PT, R26.reuse, R242, PT ;  /* 0x000000f21a00720c */ /* 0x040fe40003f86270 */
[----:B------:R-:W-:Y:S02]  /*7000*/  ISETP.GE.AND P1, PT, R26, R240, PT ;  /* 0x000000f01a00720c */ /* 0x000fe40003f26270 */
[C---:B------:R-:W-:Y:S02]  /*7010*/  ISETP.LT.OR P5, PT, R0.reuse, R243, P5 ;  /* 0x000000f30000720c */ /* 0x040fe40002fa1670 */
[----:B------:R-:W-:Y:S02]  /*7020*/  ISETP.LT.OR P2, PT, R0, R241, P2 ;  /* 0x000000f10000720c */ /* 0x000fe40001741670 */
[C---:B------:R-:W-:Y:S02]  /*7030*/  ISETP.LT.OR P4, PT, R26.reuse, R243, P4 ;  /* 0x000000f31a00720c */ /* 0x040fe40002781670 */
[----:B------:R-:W-:-:S02]  /*7040*/  ISETP.LT.OR P1, PT, R26, R241, P1 ;  /* 0x000000f11a00720c */ /* 0x000fc40000f21670 */
[----:B------:R-:W-:Y:S02]  /*7050*/  FSEL R179, R179, -INF , !P6 ;  /* 0xff800000b3b37808 */ /* 0x000fe40007000000 */
[----:B----4-:R-:W-:Y:S02]  /*7060*/  FSEL R174, R174, -INF , !P3 ;  /* 0xff800000aeae7808 */ /* 0x010fe40005800000 */
[----:B------:R-:W-:Y:S02]  /*7070*/  FSEL R177, R177, -INF , !P5 ;  /* 0xff800000b1b17808 */ /* 0x000fe40006800000 */
[----:B--2---:R-:W-:Y:S02]  /*7080*/  FSEL R172, R172, -INF , !P2 ;  /* 0xff800000acac7808 */ /* 0x004fe40005000000 */
[----:B------:R-:W-:Y:S02]  /*7090*/  FSEL R175, R175, -INF , !P4 ;  /* 0xff800000afaf7808 */ /* 0x000fe40006000000 */
[----:B-1----:R-:W-:Y:S01]  /*70a0*/  FSEL R170, R170, -INF , !P1 ;  /* 0xff800000aaaa7808 */ /* 0x002fe20004800000 */
[----:B------:R-:W-:Y:S05]  /*70b0*/  @!P0 BRA `(.L_x_1720) ;  /* 0x000001c000008947 */ /* 0x000fea0003800000 */
        /* <DEDUP_REMOVED lines=11> */
[----:B------:R-:W-:-:S04]  /*7170*/  LEA R6, P2, R0, c[0x0][0x168], 0x1 ;  /* 0x00005a0000067a11 */ /* 0x000fc800078408ff */
[----:B------:R-:W-:Y:S02]  /*7180*/  LEA.HI.X R5, R18, R249, R5, 0x6, P1 ;  /* 0x000000f912057211 */ /* 0x000fe400008f3405 */
        /* <DEDUP_REMOVED lines=15> */
.L_x_1720:
        /* <DEDUP_REMOVED lines=31> */
[----:B-1----:R-:W-:Y:S02]  /*7470*/  FMNMX.FTZ R6, R170, R5, !PT ;  /* 0x00000005aa067209 */ /* 0x002fe40007810000 */
        /* <DEDUP_REMOVED lines=24> */
[----:B------:R-:W-:Y:S02]  /*7600*/  FFMA.FTZ R165, R10, c[0x0][0x23c], -R173 ;  /* 0x00008f000aa57a23 */ /* 0x000fe400000108ad */
[--C-:B------:R-:W-:Y:S02]  /*7610*/  FFMA.FTZ R169, R13, c[0x0][0x23c], -R178.reuse ;  /* 0x00008f000da97a23 */ /* 0x100fe400000108b2 */
[----:B------:R-:W-:-:S02]  /*7620*/  FFMA.FTZ R168, R15, c[0x0][0x23c], -R178 ;  /* 0x00008f000fa87a23 */ /* 0x000fc400000108b2 */
[--C-:B------:R-:W-:Y:S01]  /*7630*/  FFMA.FTZ R11, R12, c[0x0][0x23c], -R173.reuse ;  /* 0x00008f000c0b7a23 */ /* 0x100fe200000108ad */
[----:B------:R-:W-:Y:S01]  /*7640*/  MUFU.EX2 R167, R167 ;  /* 0x000000a700a77308 */ /* 0x000fe20000000800 */
[----:B------:R-:W-:Y:S02]  /*7650*/  FFMA.FTZ R10, R14, c[0x0][0x23c], -R173 ;  /* 0x00008f000e0a7a23 */ /* 0x000fe400000108ad */
[----:B------:R-:W-:Y:S01]  /*7660*/  FMUL.FTZ R164, R5, c[0x0][0x23c] ;  /* 0x00008f0005a47a20 */ /* 0x000fe20000410000 */
[----:B------:R-:W2:Y:S01]  /*7670*/  LDSM.16.MT88.4 R12, [R225+0x18000] ;  /* 0x01800000e10c783b */ /* 0x000ea20000004200 */
[----:B------:R-:W-:Y:S02]  /*7680*/  FMUL.FTZ R3, R4, c[0x0][0x23c] ;  /* 0x00008f0004037a20 */ /* 0x000fe40000410000 */
[--C-:B------:R-:W-:Y:S01]  /*7690*/  FFMA.FTZ R182, R25, c[0x0][0x23c], -R178.reuse ;  /* 0x00008f0019b67a23 */ /* 0x100fe200000108b2 */
[----:B------:R-:W-:Y:S01]  /*76a0*/  MUFU.EX2 R169, R169 ;  /* 0x000000a900a97308 */ /* 0x000fe20000000800 */
[----:B------:R-:W-:-:S02]  /*76b0*/  FFMA.FTZ R185, R27, c[0x0][0x23c], -R178 ;  /* 0x00008f001bb97a23 */ /* 0x000fc400000108b2 */
[----:B------:R-:W-:Y:S01]  /*76c0*/  LDSM.16.MT88.4 R24, [R224+0x1e000] ;  /* 0x01e00000e018783b */ /* 0x000fe20000004200 */
[--C-:B------:R-:W-:Y:S02]  /*76d0*/  FFMA.FTZ R180, R31, c[0x0][0x23c], -R178.reuse ;  /* 0x00008f001fb47a23 */ /* 0x100fe400000108b2 */
[--C-:B------:R-:W-:Y:S02]  /*76e0*/  FFMA.FTZ R183, R29, c[0x0][0x23c], -R178.reuse ;  /* 0x00008f001db77a23 */ /* 0x100fe400000108b2 */
[----:B------:R-:W3:Y:S01]  /*76f0*/  MUFU.EX2 R168, R168 ;  /* 0x000000a800a87308 */ /* 0x000ee20000000800 */
[--C-:B------:R-:W-:Y:S02]  /*7700*/  FFMA.FTZ R184, R30, c[0x0][0x23c], -R173.reuse ;  /* 0x00008f001eb87a23 */ /* 0x100fe400000108ad */
[--C-:B------:R-:W-:Y:S02]  /*7710*/  FFMA.FTZ R187, R28, c[0x0][0x23c], -R173.reuse ;  /* 0x00008f001cbb7a23 */ /* 0x100fe400000108ad */
[--C-:B------:R-:W-:Y:S01]  /*7720*/  FFMA.FTZ R186, R186, c[0x0][0x23c], -R173.reuse ;  /* 0x00008f00baba7a23 */ /* 0x100fe200000108ad */
[----:B------:R-:W-:Y:S01]  /*7730*/  LDSM.16.MT88.4 R28, [R228+0x18800] ;  /* 0x01880000e41c783b */ /* 0x000fe20000004200 */
[----:B------:R-:W-:Y:S01]  /*7740*/  FFMA.FTZ R189, R192, c[0x0][0x23c], -R173 ;  /* 0x00008f00c0bd7a23 */ /* 0x000fe200000108ad */
[----:B------:R-:W4:Y:S01]  /*7750*/  MUFU.EX2 R166, R166 ;  /* 0x000000a600a67308 */ /* 0x000f220000000800 */
[----:B------:R-:W-:-:S02]  /*7760*/  FFMA.FTZ R192, R193, c[0x0][0x23c], -R178 ;  /* 0x00008f00c1c07a23 */ /* 0x000fc400000108b2 */
[--C-:B------:R-:W-:Y:S02]  /*7770*/  FFMA.FTZ R195, R188, c[0x0][0x23c], -R173.reuse ;  /* 0x00008f00bcc37a23 */ /* 0x100fe400000108ad */
[--C-:B------:R-:W-:Y:S02]  /*7780*/  FFMA.FTZ R191, R191, c[0x0][0x23c], -R178.reuse ;  /* 0x00008f00bfbf7a23 */ /* 0x100fe400000108b2 */
[--C-:B------:R-:W-:Y:S01]  /*7790*/  FFMA.FTZ R193, R35, c[0x0][0x23c], -R178.reuse ;  /* 0x00008f0023c17a23 */ /* 0x100fe200000108b2 */
[----:B------:R-:W-:Y:S01]  /*77a0*/  MUFU.EX2 R165, R165 ;  /* 0x000000a500a57308 */ /* 0x000fe20000000800 */
[----:B---3--:R-:W-:Y:S01]  /*77b0*/  F2FP.PACK_AB R4, R168, R169 ;  /* 0x000000a9a804723e */ /* 0x008fe200000000ff */
[----:B------:R-:W-:Y:S02]  /*77c0*/  FFMA.FTZ R194, R33, c[0x0][0x23c], -R178 ;  /* 0x00008f0021c27a23 */ /* 0x000fe400000108b2 */
[--C-:B------:R-:W-:Y:S02]  /*77d0*/  FFMA.FTZ R190, R190, c[0x0][0x23c], -R173.reuse ;  /* 0x00008f00bebe7a23 */ /* 0x100fe400000108ad */
[----:B------:R-:W-:-:S02]  /*77e0*/  FFMA.FTZ R188, R34, c[0x0][0x23c], -R173 ;  /* 0x00008f0022bc7a23 */ /* 0x000fc400000108ad */
[----:B------:R-:W3:Y:S01]  /*77f0*/  MUFU.EX2 R11, R11 ;  /* 0x0000000b000b7308 */ /* 0x000ee20000000800 */
[----:B----4-:R-:W-:Y:S01]  /*7800*/  F2FP.PACK_AB R6, R166, R167 ;  /* 0x000000a7a606723e */ /* 0x010fe200000000ff */
[----:B------:R-:W-:Y:S02]  /*7810*/  FFMA.FTZ R197, R32, c[0x0][0x23c], -R173 ;  /* 0x00008f0020c57a23 */ /* 0x000fe400000108ad */
[----:B------:R-:W-:Y:S01]  /*7820*/  LDSM.16.MT88.4 R32, [R224+0x19000] ;  /* 0x01900000e020783b */ /* 0x000fe20000004200 */
[--C-:B------:R-:W-:Y:S02]  /*7830*/  FFMA.FTZ R181, R181, c[0x0][0x23c], -R178.reuse ;  /* 0x00008f00b5b57a23 */ /* 0x100fe400000108b2 */
[--C-:B------:R-:W-:Y:S01]  /*7840*/  FFMA.FTZ R196, R179, c[0x0][0x23c], -R178.reuse ;  /* 0x00008f00b3c47a23 */ /* 0x100fe200000108b2 */
[----:B------:R-:W4:Y:S01]  /*7850*/  MUFU.EX2 R10, R10 ;  /* 0x0000000a000a7308 */ /* 0x000f220000000800 */
[--C-:B------:R-:W-:Y:S02]  /*7860*/  FFMA.FTZ R177, R177, c[0x0][0x23c], -R178.reuse ;  /* 0x00008f00b1b17a23 */ /* 0x100fe400000108b2 */
[----:B------:R-:W-:-:S02]  /*7870*/  FFMA.FTZ R178, R175, c[0x0][0x23c], -R178 ;  /* 0x00008f00afb27a23 */ /* 0x000fc400000108b2 */
[--C-:B------:R-:W-:Y:S02]  /*7880*/  FFMA.FTZ R175, R176, c[0x0][0x23c], -R173.reuse ;  /* 0x00008f00b0af7a23 */ /* 0x100fe400000108ad */
[--C-:B------:R-:W-:Y:S01]  /*7890*/  FFMA.FTZ R174, R174, c[0x0][0x23c], -R173.reuse ;  /* 0x00008f00aeae7a23 */ /* 0x100fe200000108ad */
[----:B------:R-:W5:Y:S01]  /*78a0*/  MUFU.EX2 R164, R164 ;  /* 0x000000a400a47308 */ /* 0x000f620000000800 */
[----:B---3--:R-:W-:Y:S01]  /*78b0*/  F2FP.PACK_AB R5, R11, R165 ;  /* 0x000000a50b05723e */ /* 0x008fe200000000ff */
[--C-:B------:R-:W-:Y:S02]  /*78c0*/  FFMA.FTZ R172, R172, c[0x0][0x23c], -R173.reuse ;  /* 0x00008f00acac7a23 */ /* 0x100fe400000108ad */
        /* <DEDUP_REMOVED lines=199> */
[-C--:B------:R-:W-:Y:S01]  /*8540*/  FMUL.FTZ R131, R131, R3.reuse ;  /* 0x0000000383837220 */ /* 0x080fe20000410000 */
        /* <DEDUP_REMOVED lines=187> */
[----:B------:R-:W-:Y:S01]  /*9100*/  HMMA.16816.F32 R128, R4, R22, R128 ;  /* 0x000000160480723c */ /* 0x000fe20000001880 */
[----:B------:R-:W-:Y:S07]  /*9110*/  @!P0 BRA `(.L_x_1719) ;  /* 0x00003a9000008947 */ /* 0x000fee0003800000 */
[----:B------:R-:W-:Y:S01]  /*9120*/  UIADD3 UR15, UR8, -0x3, URZ ;  /* 0xfffffffd080f7890 */ /* 0x000fe2000fffe03f */
[----:B------:R-:W-:-:S04]  /*9130*/  DEPBAR.LE SB0, 0x0 ;  /* 0x000080000000791a */ /* 0x000fc80000000000 */
[----:B------:R-:W-:Y:S01]  /*9140*/  USHF.R.S32.HI UR12, URZ, 0x1f, UR15 ;  /* 0x0000001f3f0c7899 */ /* 0x000fe2000801140f */
[----:B------:R-:W-:Y:S01]  /*9150*/  MOV R4, c[0x0][0x1a0] ;  /* 0x0000680000047a02 */ /* 0x000fe20000000f00 */
[----:B------:R-:W-:Y:S01]  /*9160*/  ULDC.64 UR4, c[0x0][0x1a0] ;  /* 0x0000680000047ab9 */ /* 0x000fe20000000a00 */
[----:B------:R-:W-:Y:S01]  /*9170*/  MOV R3, c[0x0][0x1a4] ;  /* 0x0000690000037a02 */ /* 0x000fe20000000f00 */
[----:B------:R-:W-:Y:S02]  /*9180*/  UIMAD UR12, UR12, UR4, URZ ;  /* 0x000000040c0c72a4 */ /* 0x000fe4000f8e023f */
[----:B------:R-:W-:Y:S02]  /*9190*/  UIMAD.WIDE.U32 UR20, UR15, UR4, URZ ;  /* 0x000000040f1472a5 */ /* 0x000fe4000f8e003f */
[----:B------:R-:W-:Y:S02]  /*91a0*/  UIMAD UR5, UR15, UR5, UR12 ;  /* 0x000000050f0572a4 */ /* 0x000fe4000f8e020c */
[----:B------:R-:W-:-:S02]  /*91b0*/  UISETP.GT.AND UP0, UPT, UR15, UR9, UPT ;  /* 0x000000090f00728c */ /* 0x000fc4000bf04270 */
[----:B------:R-:W-:Y:S01]  /*91c0*/  UIADD3 UR5, UR21, UR5, URZ ;  /* 0x0000000515057290 */ /* 0x000fe2000fffe03f */
[----:B------:R-:W-:Y:S02]  /*91d0*/  MOV R12, UR20 ;  /* 0x00000014000c7c02 */ /* 0x000fe40008000f00 */
[----:B------:R-:W-:Y:S01]  /*91e0*/  MOV R13, UR21 ;  /* 0x00000015000d7c02 */ /* 0x000fe20008000f00 */
[----:B------:R-:W-:Y:S01]  /*91f0*/  BAR.SYNC.DEFER_BLOCKING 0x0 ;  /* 0x0000000000007b1d */ /* 0x000fe20000010000 */
[----:B------:R-:W-:Y:S02]  /*9200*/  LEA R6, P0, R12, R8, 0x6 ;  /* 0x000000080c067211 */ /* 0x000fe400078030ff */
[----:B------:R-:W-:Y:S02]  /*9210*/  MOV R5, UR5 ;  /* 0x0000000500057c02 */ /* 0x000fe40008000f00 */
[----:B------:R-:W-:Y:S02]  /*9220*/  LEA R10, P1, R6, c[0x0][0x170], 0x1 ;  /* 0x00005c00060a7a11 */ /* 0x000fe400078208ff */
[----:B------:R-:W-:-:S02]  /*9230*/  LEA.HI.X R5, R12, R245, R5, 0x6, P0 ;  /* 0x000000f50c057211 */ /* 0x000fc400000f3405 */
[----:B------:R-:W-:Y:S02]  /*9240*/  LEA R24, P0, R4, R10, 0x6 ;  /* 0x0000000a04187211 */ /* 0x000fe400078030ff */
[----:B------:R-:W-:-:S04]  /*9250*/  LEA.HI.X R11, R6, c[0x0][0x174], R5, 0x1, P1 ;  /* 0x00005d00060b7a11 */ /* 0x000fc800008f0c05 */
[----:B------:R-:W-:Y:S02]  /*9260*/  LEA.HI.X R25, R4, R11, R3, 0x6, P0 ;  /* 0x0000000b04197211 */ /* 0x000fe400000f3403 */
[----:B------:R-:W-:Y:S01]  /*9270*/  PLOP3.LUT P0, PT, PT, PT, UP0, 0x80, 0x0 ;  /* 0x000000000000781c */ /* 0x000fe20003f0f008 */
        /* <DEDUP_REMOVED lines=15> */
[----:B------:R-:W5:Y:S04]  /*9370*/  LDSM.16.M88.4 R20, [R233+0x11800] ;  /* 0x01180000e914783b */ /* 0x000f680000000200 */
[----:B------:R-:W-:Y:S04]  /*9380*/  LDSM.16.M88.4 R16, [R232] ;  /* 0x00000000e810783b */ /* 0x000fe80000000200 */
[----:B------:R-:W1:Y:S04]  /*9390*/  LDSM.16.M88.4 R184, [R231] ;  /* 0x00000000e7b8783b */ /* 0x000e680000000200 */
[----:B------:R-:W1:Y:S04]  /*93a0*/  LDSM.16.M88.4 R32, [R223] ;  /* 0x00000000df20783b */ /* 0x000e680000000200 */
[----:B------:R-:W1:Y:S04]  /*93b0*/  LDSM.16.M88.4 R28, [R221] ;  /* 0x00000000dd1c783b */ /* 0x000e680000000200 */
[----:B------:R-:W1:Y:S04]  /*93c0*/  LDSM.16.M88.4 R192, [R222] ;  /* 0x00000000dec0783b */ /* 0x000e680000000200 */
[----:B------:R-:W-:Y:S01]  /*93d0*/  LDSM.16.M88.4 R188, [R227+0x10000] ;  /* 0x01000000e3bc783b */ /* 0x000fe20000000200 */
[C---:B---3--:R-:W-:Y:S03]  /*93e0*/  HMMA.16816.F32 R4, R164.reuse, R12, RZ ;  /* 0x0000000ca404723c */ /* 0x048fe600000018ff */
[----:B------:R-:W-:Y:S04]  /*93f0*/  LDSM.16.M88.4 R196, [R210] ;  /* 0x00000000d2c4783b */ /* 0x000fe80000000200 */
[----:B------:R-:W0:Y:S01]  /*9400*/  LDGDEPBAR ;  /* 0x00000000000079af */ /* 0x000e220000000000 */
[C---:B------:R-:W-:Y:S08]  /*9410*/  HMMA.16816.F32 R12, R164.reuse, R14, RZ ;  /* 0x0000000ea40c723c */ /* 0x040ff000000018ff */
[C---:B--2---:R-:W-:Y:S08]  /*9420*/  HMMA.16816.F32 R24, R164.reuse, R180, RZ ;  /* 0x000000b4a418723c */ /* 0x044ff000000018ff */
[C---:B------:R-:W-:Y:S08]  /*9430*/  HMMA.16816.F32 R180, R164.reuse, R182, RZ ;  /* 0x000000b6a4b4723c */ /* 0x040ff000000018ff */
[C---:B----4-:R-:W-:Y:S08]  /*9440*/  HMMA.16816.F32 R176, R164.reuse, R172, RZ ;  /* 0x000000aca4b0723c */ /* 0x050ff000000018ff */
[C---:B------:R-:W-:Y:S08]  /*9450*/  HMMA.16816.F32 R172, R164.reuse, R174, RZ ;  /* 0x000000aea4ac723c */ /* 0x040ff000000018ff */
[C---:B-----5:R-:W-:Y:S08]  /*9460*/  HMMA.16816.F32 R168, R164.reuse, R20, RZ ;  /* 0x00000014a4a8723c */ /* 0x060ff000000018ff */
[----:B------:R-:W-:Y:S01]  /*9470*/  HMMA.16816.F32 R164, R164, R22, RZ ;  /* 0x00000016a4a4723c */ /* 0x000fe200000018ff */
[----:B------:R-:W-:Y:S07]  /*9480*/  LDSM.16.M88.4 R20, [R230] ;  /* 0x00000000e614783b */ /* 0x000fee0000000200 */
[C---:B-1----:R-:W-:Y:S08]  /*9490*/  HMMA.16816.F32 R4, R16.reuse, R184, R4 ;  /* 0x000000b81004723c */ /* 0x042ff00000001804 */
        /* <DEDUP_REMOVED lines=33> */
[----:B------:R-:W5:Y:S07]  /*96b0*/  LDSM.16.M88.4 R188, [R233+0x13000] ;  /* 0x01300000e9bc783b */ /* 0x000f6e0000000200 */
[C---:B--2---:R-:W-:Y:S08]  /*96c0*/  HMMA.16816.F32 R168, R16.reuse, R32, R168 ;  /* 0x0000002010a8723c */ /* 0x044ff000000018a8 */
[----:B------:R-:W-:Y:S01]  /*96d0*/  HMMA.16816.F32 R164, R16, R34, R164 ;  /* 0x0000002210a4723c */ /* 0x000fe200000018a4 */
[----:B------:R-:W-:Y:S04]  /*96e0*/  LDSM.16.M88.4 R16, [R232+0x4000] ;  /* 0x00400000e810783b */ /* 0x000fe80000000200 */
[----:B------:R-:W2:Y:S03]  /*96f0*/  LDSM.16.M88.4 R32, [R219] ;  /* 0x00000000db20783b */ /* 0x000ea60000000200 */
        /* <DEDUP_REMOVED lines=9> */
[C---:B-----5:R-:W-:Y:S08]  /*9790*/  HMMA.16816.F32 R176, R20.reuse, R188, R176 ;  /* 0x000000bc14b0723c */ /* 0x060ff000000018b0 */
        /* <DEDUP_REMOVED lines=11> */
[----:B------:R-:W-:Y:S07]  /*9850*/  LDSM.16.M88.4 R192, [R220+0x2000] ;  /* 0x00200000dcc0783b */ /* 0x000fee0000000200 */
        /* <DEDUP_REMOVED lines=13> */
[C---:B-1----:R-:W-:Y:S08]  /*9930*/  HMMA.16816.F32 R168, R20.reuse, R184, R168 ;  /* 0x000000b814a8723c */ /* 0x042ff000000018a8 */
[----:B------:R-:W-:Y:S01]  /*9940*/  HMMA.16816.F32 R164, R20, R186, R164 ;  /* 0x000000ba14a4723c */ /* 0x000fe200000018a4 */
[----:B------:R-:W-:Y:S04]  /*9950*/  LDSM.16.M88.4 R20, [R234+0x8000] ;  /* 0x00800000ea14783b */ /* 0x000fe80000000200 */
[----:B------:R-:W1:Y:S03]  /*9960*/  LDSM.16.M88.4 R184, [R233+0x14000] ;  /* 0x01400000e9b8783b */ /* 0x000e660000000200 */
[C---:B----4-:R-:W-:Y:S08]  /*9970*/  HMMA.16816.F32 R4, R16.reuse, R192, R4 ;  /* 0x000000c01004723c */ /* 0x050ff00000001804 */
[C---:B------:R-:W-:Y:S01]  /*9980*/  HMMA.16816.F32 R12, R16.reuse, R194, R12 ;  /* 0x000000c2100c723c */ /* 0x040fe2000000180c */
[----:B------:R-:W4:Y:S07]  /*9990*/  LDSM.16.M88.4 R192, [R233+0x14800] ;  /* 0x01480000e9c0783b */ /* 0x000f2e0000000200 */
[C---:B--2---:R-:W-:Y:S08]  /*99a0*/  HMMA.16816.F32 R176, R16.reuse, R32, R176 ;  /* 0x0000002010b0723c */ /* 0x044ff000000018b0 */
[C---:B------:R-:W-:Y:S01]  /*99b0*/  HMMA.16816.F32 R172, R16.reuse, R34, R172 ;  /* 0x0000002210ac723c */ /* 0x040fe200000018ac */
[----:B------:R-:W2:Y:S07]  /*99c0*/  LDSM.16.M88.4 R32, [R233+0x15800] ;  /* 0x01580000e920783b */ /* 0x000eae0000000200 */
[C---:B-----5:R-:W-:Y:S08]  /*99d0*/  HMMA.16816.F32 R24, R16.reuse, R188, R24 ;  /* 0x000000bc1018723c */ /* 0x060ff00000001818 */
[C---:B------:R-:W-:Y:S01]  /*99e0*/  HMMA.16816.F32 R180, R16.reuse, R190, R180 ;  /* 0x000000be10b4723c */ /* 0x040fe200000018b4 */
[----:B------:R-:W5:Y:S07]  /*99f0*/  LDSM.16.M88.4 R188, [R233+0x15000] ;  /* 0x01500000e9bc783b */ /* 0x000f6e0000000200 */
[C---:B---3--:R-:W-:Y:S08]  /*9a00*/  HMMA.16816.F32 R168, R16.reuse, R28, R168 ;  /* 0x0000001c10a8723c */ /* 0x048ff000000018a8 */
[----:B------:R-:W-:Y:S01]  /*9a10*/  HMMA.16816.F32 R164, R16, R30, R164 ;  /* 0x0000001e10a4723c */ /* 0x000fe200000018a4 */
[----:B------:R-:W-:Y:S04]  /*9a20*/  LDSM.16.M88.4 R28, [R232+0x8000] ;  /* 0x00800000e81c783b */ /* 0x000fe80000000200 */
[----:B------:R-:W3:Y:S03]  /*9a30*/  LDSM.16.M88.4 R16, [R215] ;  /* 0x00000000d710783b */ /* 0x000ee60000000200 */
[C---:B-1----:R-:W-:Y:S08]  /*9a40*/  HMMA.16816.F32 R4, R20.reuse, R184, R4 ;  /* 0x000000b81404723c */ /* 0x042ff00000001804 */
[C---:B------:R-:W-:Y:S01]  /*9a50*/  HMMA.16816.F32 R12, R20.reuse, R186, R12 ;  /* 0x000000ba140c723c */ /* 0x040fe2000000180c */
[----:B------:R-:W1:Y:S07]  /*9a60*/  LDSM.16.M88.4 R184, [R214] ;  /* 0x00000000d6b8783b */ /* 0x000e6e0000000200 */
[C---:B----4-:R-:W-:Y:S08]  /*9a70*/  HMMA.16816.F32 R24, R20.reuse, R192, R24 ;  /* 0x000000c01418723c */ /* 0x050ff00000001818 */
[C---:B------:R-:W-:Y:S01]  /*9a80*/  HMMA.16816.F32 R180, R20.reuse, R194, R180 ;  /* 0x000000c214b4723c */ /* 0x040fe200000018b4 */
[----:B------:R-:W4:Y:S07]  /*9a90*/  LDSM.16.M88.4 R192, [R213] ;  /* 0x00000000d5c0783b */ /* 0x000f2e0000000200 */
[C---:B--2---:R-:W-:Y:S08]  /*9aa0*/  HMMA.16816.F32 R168, R20.reuse, R32, R168 ;  /* 0x0000002014a8723c */ /* 0x044ff000000018a8 */
[C---:B------:R-:W-:Y:S01]  /*9ab0*/  HMMA.16816.F32 R164, R20.reuse, R34, R164 ;  /* 0x0000002214a4723c */ /* 0x040fe200000018a4 */
[----:B------:R-:W2:Y:S07]  /*9ac0*/  LDSM.16.M88.4 R32, [R212] ;  /* 0x00000000d420783b */ /* 0x000eae0000000200 */
[C---:B-----5:R-:W-:Y:S08]  /*9ad0*/  HMMA.16816.F32 R176, R20.reuse, R188, R176 ;  /* 0x000000bc14b0723c */ /* 0x060ff000000018b0 */
        /* <DEDUP_REMOVED lines=37> */
[----:B------:R-:W-:Y:S07]  /*9d30*/  LDSM.16.M88.4 R188, [R232+0xc000] ;  /* 0x00c00000e8bc783b */ /* 0x000fee0000000200 */
[C---:B-1----:R-:W-:Y:S08]  /*9d40*/  HMMA.16816.F32 R168, R28.reuse, R184, R168 ;  /* 0x000000b81ca8723c */ /* 0x042ff000000018a8 */
[----:B------:R-:W-:Y:S01]  /*9d50*/  HMMA.16816.F32 R164, R28, R186, R164 ;  /* 0x000000ba1ca4723c */ /* 0x000fe200000018a4 */
[----:B------:R-:W1:Y:S04]  /*9d60*/  LDSM.16.M88.4 R28, [R211] ;  /* 0x00000000d31c783b */ /* 0x000e680000000200 */
[----:B------:R-:W4:Y:S03]  /*9d70*/  LDSM.16.M88.4 R184, [R233+0x17800] ;  /* 0x01780000e9b8783b */ /* 0x000f260000000200 */
[C---:B--2---:R-:W-:Y:S08]  /*9d80*/  HMMA.16816.F32 R4, R20.reuse, R32, R4 ;  /* 0x000000201404723c */ /* 0x044ff00000001804 */
[C---:B------:R-:W-:Y:S01]  /*9d90*/  HMMA.16816.F32 R12, R20.reuse, R34, R12 ;  /* 0x00000022140c723c */ /* 0x040fe2000000180c */
[----:B------:R-:W-:Y:S07]  /*9da0*/  LDSM.16.M88.4 R32, [R230+0xc000] ;  /* 0x00c00000e620783b */ /* 0x000fee0000000200 */
[C---:B---3--:R-:W-:Y:S08]  /*9db0*/  HMMA.16816.F32 R24, R20.reuse, R16, R24 ;  /* 0x000000101418723c */ /* 0x048ff00000001818 */
[C---:B------:R-:W-:Y:S01]  /*9dc0*/  HMMA.16816.F32 R180, R20.reuse, R18, R180 ;  /* 0x0000001214b4723c */ /* 0x040fe200000018b4 */
[----:B------:R-:W2:Y:S07]  /*9dd0*/  LDSM.16.M88.4 R16, [R227+0x16000] ;  /* 0x01600000e310783b */ /* 0x000eae0000000200 */
[----:B-----5:R-:W-:Y:S08]  /*9de0*/  HMMA.16816.F32 R176, R20, R192, R176 ;  /* 0x000000c014b0723c */ /* 0x020ff000000018b0 */
[C---:B-1----:R-:W-:Y:S08]  /*9df0*/  HMMA.16816.F32 R4, R188.reuse, R28, R4 ;  /* 0x0000001cbc04723c */ /* 0x042ff00000001804 */
[----:B------:R-:W-:Y:S01]  /*9e00*/  HMMA.16816.F32 R12, R188, R30, R12 ;  /* 0x0000001ebc0c723c */ /* 0x000fe2000000180c */
[----:B------:R-:W-:Y:S07]  /*9e10*/  LDSM.16.M88.4 R28, [R227+0x16800] ;  /* 0x01680000e31c783b */ /* 0x000fee0000000200 */
[C---:B------:R-:W-:Y:S01]  /*9e20*/  HMMA.16816.F32 R172, R20.reuse, R194, R172 ;  /* 0x000000c214ac723c */ /* 0x040fe200000018ac */
[----:B------:R-:W-:Y:S07]  /*9e30*/  LDSM.16.M88.4 R192, [R220+0x6000] ;  /* 0x00600000dcc0783b */ /* 0x000fee0000000200 */
[C---:B----4-:R-:W-:Y:S08]  /*9e40*/  HMMA.16816.F32 R168, R20.reuse, R184, R168 ;  /* 0x000000b814a8723c */ /* 0x050ff000000018a8 */
[----:B------:R-:W-:Y:S01]  /*9e50*/  HMMA.16816.F32 R164, R20, R186, R164 ;  /* 0x000000ba14a4723c */ /* 0x000fe200000018a4 */
[----:B------:R-:W1:Y:S04]  /*9e60*/  LDSM.16.M88.4 R20, [R229+0xc000] ;  /* 0x00c00000e514783b */ /* 0x000e680000000200 */
[----:B------:R-:W3:Y:S03]  /*9e70*/  LDSM.16.M88.4 R184, [R209] ;  /* 0x00000000d1b8783b */ /* 0x000ee60000000200 */
[C---:B--2---:R-:W-:Y:S08]  /*9e80*/  HMMA.16816.F32 R4, R32.reuse, R16, R4 ;  /* 0x000000102004723c */ /* 0x044ff00000001804 */
[----:B------:R-:W-:Y:S01]  /*9e90*/  HMMA.16816.F32 R12, R32, R18, R12 ;  /* 0x00000012200c723c */ /* 0x000fe2000000180c */
[----:B------:R-:W2:Y:S07]  /*9ea0*/  LDSM.16.M88.4 R16, [R220+0x6800] ;  /* 0x00680000dc10783b */ /* 0x000eae0000000200 */
[C---:B------:R-:W-:Y:S08]  /*9eb0*/  HMMA.16816.F32 R24, R188.reuse, R196, R24 ;  /* 0x000000c4bc18723c */ /* 0x040ff00000001818 */
[----:B------:R-:W-:Y:S08]  /*9ec0*/  HMMA.16816.F32 R180, R188, R198, R180 ;  /* 0x000000c6bcb4723c */ /* 0x000ff000000018b4 */
[C---:B-1----:R-:W-:Y:S08]  /*9ed0*/  HMMA.16816.F32 R4, R20.reuse, R192, R4 ;  /* 0x000000c01404723c */ /* 0x042ff00000001804 */
[----:B------:R-:W-:Y:S01]  /*9ee0*/  HMMA.16816.F32 R12, R20, R194, R12 ;  /* 0x000000c2140c723c */ /* 0x000fe2000000180c */
[----:B------:R-:W1:Y:S07]  /*9ef0*/  LDSM.16.M88.4 R192, [R227+0x17000] ;  /* 0x01700000e3c0783b */ /* 0x000e6e0000000200 */
[----:B------:R-:W-:Y:S08]  /*9f00*/  HMMA.16816.F32 R24, R32, R28, R24 ;  /* 0x0000001c2018723c */ /* 0x000ff00000001818 */
[----:B---3--:R-:W-:Y:S01]  /*9f10*/  HMMA.16816.F32 R176, R188, R184, R176 ;  /* 0x000000b8bcb0723c */ /* 0x008fe200000018b0 */
[----:B------:R-:W-:-:S02]  /*9f20*/  FMUL.FTZ R3, R4, c[0x0][0x2ec] ;  /* 0x0000bb0004037a20 */ /* 0x000fc40000410000 */
[----:B------:R-:W-:Y:S02]  /*9f30*/  FMUL.FTZ R10, R5, c[0x0][0x2ec] ;  /* 0x0000bb00050a7a20 */ /* 0x000fe40000410000 */
[----:B------:R-:W-:Y:S02]  /*9f40*/  FMUL.FTZ R11, R6, c[0x0][0x2ec] ;  /* 0x0000bb00060b7a20 */ /* 0x000fe40000410000 */
[----:B------:R-:W-:Y:S01]  /*9f50*/  FMUL.FTZ R184, R7, c[0x0][0x2ec] ;  /* 0x0000bb0007b87a20 */ /* 0x000fe20000410000 */
[----:B------:R-:W-:Y:S01]  /*9f60*/  HMMA.16816.F32 R172, R188, R186, R172 ;  /* 0x000000babcac723c */ /* 0x000fe200000018ac */
[----:B------:R-:W3:Y:S01]  /*9f70*/  LDSM.16.M88.4 R4, [R208] ;  /* 0x00000000d004783b */ /* 0x000ee20000000200 */
[----:B------:R-:W-:Y:S01]  /*9f80*/  FMUL.FTZ R12, R12, c[0x0][0x2ec] ;  /* 0x0000bb000c0c7a20 */ /* 0x000fe20000410000 */
[----:B------:R-:W4:Y:S04]  /*9f90*/  MUFU.TANH R3, R3 ;  /* 0x0000000300037308 */ /* 0x000f280000002400 */
[----:B------:R-:W-:Y:S01]  /*9fa0*/  FMUL.FTZ R187, R14, c[0x0][0x2ec] ;  /* 0x0000bb000ebb7a20 */ /* 0x000fe20000410000 */
[----:B--2---:R-:W-:Y:S03]  /*9fb0*/  HMMA.16816.F32 R24, R20, R16, R24 ;  /* 0x000000101418723c */ /* 0x004fe60000001818 */
[----:B------:R2:W2:Y:S04]  /*9fc0*/  MUFU.TANH R185, R12 ;  /* 0x0000000c00b97308 */ /* 0x0004a80000002400 */
[----:B------:R-:W-:Y:S01]  /*9fd0*/  FMUL.FTZ R16, R13, c[0x0][0x2ec] ;  /* 0x0000bb000d107a20 */ /* 0x000fe20000410000 */
[C---:B------:R-:W-:Y:S01]  /*9fe0*/  HMMA.16816.F32 R180, R32.reuse, R30, R180 ;  /* 0x0000001e20b4723c */ /* 0x040fe200000018b4 */
[----:B------:R-:W5:Y:S02]  /*9ff0*/  LDSM.16.M88.4 R28, [R220+0x7000] ;  /* 0x00700000dc1c783b */ /* 0x000f640000000200 */
[----:B------:R3:W3:Y:S05]  /*a000*/  MUFU.TANH R186, R16 ;  /* 0x0000001000ba7308 */ /* 0x0006ea0000002400 */
[C---:B-1----:R-:W-:Y:S03]  /*a010*/  HMMA.16816.F32 R176, R32.reuse, R192, R176 ;  /* 0x000000c020b0723c */ /* 0x042fe600000018b0 */
[----:B------:R-:W1:Y:S04]  /*a020*/  MUFU.TANH R10, R10 ;  /* 0x0000000a000a7308 */ /* 0x000e680000002400 */
[----:B------:R-:W-:Y:S01]  /*a030*/  FMUL.FTZ R192, R15, c[0x0][0x2ec] ;  /* 0x0000bb000fc07a20 */ /* 0x000fe20000410000 */
[----:B------:R-:W-:Y:S01]  /*a040*/  HMMA.16816.F32 R172, R32, R194, R172 ;  /* 0x000000c220ac723c */ /* 0x000fe200000018ac */
[----:B--2---:R-:W2:Y:S01]  /*a050*/  LDSM.16.M88.4 R12, [R227+0x17800] ;  /* 0x01780000e30c783b */ /* 0x004ea20000000200 */
[----:B------:R-:W-:Y:S01]  /*a060*/  FMUL.FTZ R193, R24, c[0x0][0x2ec] ;  /* 0x0000bb0018c17a20 */ /* 0x000fe20000410000 */
[----:B------:R-:W1:Y:S01]  /*a070*/  MUFU.TANH R11, R11 ;  /* 0x0000000b000b7308 */ /* 0x000e620000002400 */
[----:B------:R-:W-:-:S04]  /*a080*/  FMUL.FTZ R24, R25, c[0x0][0x2ec] ;  /* 0x0000bb0019187a20 */ /* 0x000fc80000410000 */
[----:B------:R-:W-:Y:S01]  /*a090*/  HMMA.16816.F32 R180, R20, R18, R180 ;  /* 0x0000001214b4723c */ /* 0x000fe200000018b4 */
[----:B---3--:R-:W3:Y:S01]  /*a0a0*/  LDSM.16.M88.4 R16, [R220+0x7800] ;  /* 0x00780000dc10783b */ /* 0x008ee20000000200 */
[----:B------:R-:W-:-:S04]  /*a0b0*/  DEPBAR.LE SB0, 0x0 ;  /* 0x000080000000791a */ /* 0x000fc80000000000 */
[----:B------:R-:W1:Y:S02]  /*a0c0*/  MUFU.TANH R184, R184 ;  /* 0x000000b800b87308 */ /* 0x000e640000002400 */
[C---:B------:R-:W-:Y:S06]  /*a0d0*/  HMMA.16816.F32 R168, R188.reuse, R4, R168 ;  /* 0x00000004bca8723c */ /* 0x040fec00000018a8 */
[----:B------:R-:W1:Y:S01]  /*a0e0*/  MUFU.TANH R187, R187 ;  /* 0x000000bb00bb7308 */ /* 0x000e620000002400 */
[----:B------:R-:W-:Y:S01]  /*a0f0*/  FMUL.FTZ R5, R27, c[0x0][0x2ec] ;  /* 0x0000bb001b057a20 */ /* 0x000fe20000410000 */
[----:B------:R-:W-:Y:S01]  /*a100*/  HMMA.16816.F32 R164, R188, R6, R164 ;  /* 0x00000006bca4723c */ /* 0x000fe200000018a4 */
[----:B------:R-:W-:-:S05]  /*a110*/  FMUL.FTZ R4, R26, c[0x0][0x2ec] ;  /* 0x0000bb001a047a20 */ /* 0x000fca0000410000 */
[----:B------:R-:W1:Y:S02]  /*a120*/  MUFU.TANH R192, R192 ;  /* 0x000000c000c07308 */ /* 0x000e640000002400 */
[C---:B-----5:R-:W-:Y:S01]  /*a130*/  HMMA.16816.F32 R176, R20.reuse, R28, R176 ;  /* 0x0000001c14b0723c */ /* 0x060fe200000018b0 */
[----:B------:R-:W-:Y:S02]  /*a140*/  FMUL.FTZ R27, R180, c[0x0][0x2ec] ;  /* 0x0000bb00b41b7a20 */ /* 0x000fe40000410000 */
[----:B------:R-:W-:Y:S02]  /*a150*/  FMUL.FTZ R25, R181, c[0x0][0x2ec] ;  /* 0x0000bb00b5197a20 */ /* 0x000fe40000410000 */
[----:B------:R-:W-:Y:S01]  /*a160*/  FMUL.FTZ R6, R183, c[0x0][0x2ec] ;  /* 0x0000bb00b7067a20 */ /* 0x000fe20000410000 */
[----:B------:R-:W1:Y:S01]  /*a170*/  MUFU.TANH R193, R193 ;  /* 0x000000c100c17308 */ /* 0x000e620000002400 */
[----:B------:R-:W-:Y:S01]  /*a180*/  FMUL.FTZ R182, R182, c[0x0][0x2ec] ;  /* 0x0000bb00b6b67a20 */ /* 0x000fe20000410000 */
[----:B------:R-:W-:Y:S06]  /*a190*/  HMMA.16816.F32 R172, R20, R30, R172 ;  /* 0x0000001e14ac723c */ /* 0x000fec00000018ac */
[----:B------:R-:W1:Y:S02]  /*a1a0*/  MUFU.TANH R24, R24 ;  /* 0x0000001800187308 */ /* 0x000e640000002400 */
[C---:B--2---:R-:W-:Y:S06]  /*a1b0*/  HMMA.16816.F32 R168, R32.reuse, R12, R168 ;  /* 0x0000000c20a8723c */ /* 0x044fec00000018a8 */
[----:B------:R-:W2:Y:S02]  /*a1c0*/  MUFU.TANH R4, R4 ;  /* 0x0000000400047308 */ /* 0x000ea40000002400 */
[----:B------:R-:W-:Y:S01]  /*a1d0*/  HMMA.16816.F32 R164, R32, R14, R164 ;  /* 0x0000000e20a4723c */ /* 0x000fe200000018a4 */
        /* <DEDUP_REMOVED lines=8> */
[----:B------:R1:W1:Y:S01]  /*a260*/  MUFU.TANH R197, R179 ;  /* 0x000000b300c57308 */ /* 0x0002620000002400 */
[----:B------:R-:W-:Y:S01]  /*a270*/  FMUL.FTZ R172, R172, c[0x0][0x2ec] ;  /* 0x0000bb00acac7a20 */ /* 0x000fe20000410000 */
[C---:B---3--:R-:W-:Y:S06]  /*a280*/  HMMA.16816.F32 R168, R20.reuse, R16, R168 ;  /* 0x0000001014a8723c */ /* 0x048fec00000018a8 */
[----:B------:R3:W1:Y:S02]  /*a290*/  MUFU.TANH R201, R173 ;  /* 0x000000ad00c97308 */ /* 0x0006640000002400 */
[----:B------:R-:W-:Y:S06]  /*a2a0*/  HMMA.16816.F32 R164, R20, R18, R164 ;  /* 0x0000001214a4723c */ /* 0x000fec00000018a4 */
[----:B------:R-:W1:Y:S08]  /*a2b0*/  MUFU.TANH R5, R5 ;  /* 0x0000000500057308 */ /* 0x000e700000002400 */
[----:B------:R-:W1:Y:S02]  /*a2c0*/  MUFU.TANH R27, R27 ;  /* 0x0000001b001b7308 */ /* 0x000e640000002400 */
[----:B------:R-:W-:-:S02]  /*a2d0*/  FMUL.FTZ R14, R168, c[0x0][0x2ec] ;  /* 0x0000bb00a80e7a20 */ /* 0x000fc40000410000 */
[----:B------:R-:W-:Y:S02]  /*a2e0*/  FMUL.FTZ R12, R169, c[0x0][0x2ec] ;  /* 0x0000bb00a90c7a20 */ /* 0x000fe40000410000 */
[----:B------:R-:W-:Y:S02]  /*a2f0*/  FMUL.FTZ R170, R170, c[0x0][0x2ec] ;  /* 0x0000bb00aaaa7a20 */ /* 0x000fe40000410000 */
[----:B------:R-:W-:Y:S01]  /*a300*/  FMUL.FTZ R171, R171, c[0x0][0x2ec] ;  /* 0x0000bb00abab7a20 */ /* 0x000fe20000410000 */
[----:B------:R-:W1:Y:S01]  /*a310*/  MUFU.TANH R25, R25 ;  /* 0x0000001900197308 */ /* 0x000e620000002400 */
[----:B------:R-:W-:Y:S02]  /*a320*/  FMUL.FTZ R164, R164, c[0x0][0x2ec] ;  /* 0x0000bb00a4a47a20 */ /* 0x000fe40000410000 */
[----:B------:R-:W-:Y:S02]  /*a330*/  FMUL.FTZ R165, R165, c[0x0][0x2ec] ;  /* 0x0000bb00a5a57a20 */ /* 0x000fe40000410000 */
[----:B------:R-:W-:-:S02]  /*a340*/  FMUL.FTZ R166, R166, c[0x0][0x2ec] ;  /* 0x0000bb00a6a67a20 */ /* 0x000fc40000410000 */
[----:B------:R-:W-:Y:S01]  /*a350*/  FMUL.FTZ R167, R167, c[0x0][0x2ec] ;  /* 0x0000bb00a7a77a20 */ /* 0x000fe20000410000 */
[----:B------:R3:W1:Y:S08]  /*a360*/  MUFU.TANH R195, R182 ;  /* 0x000000b600c37308 */ /* 0x0006700000002400 */
[----:B------:R-:W1:Y:S08]  /*a370*/  MUFU.TANH R6, R6 ;  /* 0x0000000600067308 */ /* 0x000e700000002400 */
[----:B------:R3:W1:Y:S08]  /*a380*/  MUFU.TANH R207, R176 ;  /* 0x000000b000cf7308 */ /* 0x0006700000002400 */
[----:B------:R3:W1:Y:S08]  /*a390*/  MUFU.TANH R199, R178 ;  /* 0x000000b200c77308 */ /* 0x0006700000002400 */
[----:B------:R3:W1:Y:S08]  /*a3a0*/  MUFU.TANH R203, R172 ;  /* 0x000000ac00cb7308 */ /* 0x0006700000002400 */
[----:B------:R-:W1:Y:S08]  /*a3b0*/  MUFU.TANH R35, R35 ;  /* 0x0000002300237308 */ /* 0x000e700000002400 */
        /* <DEDUP_REMOVED lines=8> */
[----:B------:R3:W1:Y:S01]  /*a440*/  MUFU.TANH R173, R167 ;  /* 0x000000a700ad7308 */ /* 0x0006620000002400 */
[----:B------:R-:W-:Y:S06]  /*a450*/  BAR.SYNC.DEFER_BLOCKING 0x0 ;  /* 0x0000000000007b1d */ /* 0x000fec0000010000 */
[----:B------:R-:W-:Y:S05]  /*a460*/  @!P0 BRA `(.L_x_1721) ;  /* 0x000001c000008947 */ /* 0x000fea0003800000 */
[----:B--2-4-:R-:W-:Y:S02]  /*a470*/  UIADD3 UR12, UR8, -0x4, URZ ;  /* 0xfffffffc080c7890 */ /* 0x014fe4000fffe03f */
        /* <DEDUP_REMOVED lines=27> */
.L_x_1721:
[----:B--2-4-:R-:W-:-:S04]  /*a630*/  MOV R7, UR15 ;  /* 0x0000000f00077c02 */ /* 0x014fc80008000f00 */
[----:B------:R-:W-:-:S04]  /*a640*/  LEA R16, R7, R246, 0x6 ;  /* 0x000000f607107211 */ /* 0x000fc800078e30ff */
[C---:B------:R-:W-:Y:S02]  /*a650*/  IADD3 R13, R16.reuse, 0x1, RZ ;  /* 0x00000001100d7810 */ /* 0x040fe40007ffe0ff */
[----:B------:R-:W-:Y:S02]  /*a660*/  IADD3 R7, R16, 0x8, RZ ;  /* 0x0000000810077810 */ /* 0x000fe40007ffe0ff */
[C---:B------:R-:W-:Y:S02]  /*a670*/  ISETP.GE.AND P2, PT, R13.reuse, R242, PT ;  /* 0x000000f20d00720c */ /* 0x040fe40003f46270 */
[----:B------:R-:W-:Y:S02]  /*a680*/  ISETP.GE.AND P5, PT, R13, R240, PT ;  /* 0x000000f00d00720c */ /* 0x000fe40003fa6270 */
        /* <DEDUP_REMOVED lines=8> */
[C---:B------:R-:W-:Y:S02]  /*a710*/  ISETP.LT.OR P3, PT, R16.reuse, R243, P3 ;  /* 0x000000f31000720c */ /* 0x040fe40001f61670 */
[C---:B------:R-:W-:Y:S02]  /*a720*/  ISETP.LT.OR P6, PT, R16.reuse, R241, P6 ;  /* 0x000000f11000720c */ /* 0x040fe400037c1670 */
[C---:B------:R-:W-:Y:S02]  /*a730*/  IADD3 R13, R16.reuse, 0x9, RZ ;  /* 0x00000009100d7810 */ /* 0x040fe40007ffe0ff */
[----:B------:R-:W-:Y:S02]  /*a740*/  IADD3 R7, R16, 0x10, RZ ;  /* 0x0000001010077810 */ /* 0x000fe40007ffe0ff */
[----:B------:R-:W-:Y:S02]  /*a750*/  FSEL R3, R3, -INF , !P3 ;  /* 0xff80000003037808 */ /* 0x000fe40005800000 */
[----:B-1----:R-:W-:-:S02]  /*a760*/  FSEL R11, R11, -INF , !P6 ;  /* 0xff8000000b0b7808 */ /* 0x002fc40007000000 */
[----:B------:R-:W-:Y:S02]  /*a770*/  FSEL R17, R10, -INF , !P2 ;  /* 0xff8000000a117808 */ /* 0x000fe40005000000 */
[C---:B------:R-:W-:Y:S02]  /*a780*/  ISETP.GE.AND P0, PT, R13.reuse, R242, PT ;  /* 0x000000f20d00720c */ /* 0x040fe40003f06270 */
[----:B------:R-:W-:Y:S02]  /*a790*/  ISETP.GE.AND P3, PT, R13, R240, PT ;  /* 0x000000f00d00720c */ /* 0x000fe40003f66270 */
[C---:B------:R-:W-:Y:S02]  /*a7a0*/  ISETP.GE.AND P6, PT, R7.reuse, R242, PT ;  /* 0x000000f20700720c */ /* 0x040fe40003fc6270 */
[----:B------:R-:W-:Y:S02]  /*a7b0*/  ISETP.GE.AND P2, PT, R7, R240, PT ;  /* 0x000000f00700720c */ /* 0x000fe40003f46270 */
[----:B------:R-:W-:-:S02]  /*a7c0*/  IADD3 R10, R16, 0x11, RZ ;  /* 0x00000011100a7810 */ /* 0x000fc40007ffe0ff */
[C---:B------:R-:W-:Y:S02]  /*a7d0*/  ISETP.LT.OR P0, PT, R13.reuse, R243, P0 ;  /* 0x000000f30d00720c */ /* 0x040fe40000701670 */
[----:B------:R-:W-:Y:S02]  /*a7e0*/  ISETP.LT.OR P3, PT, R13, R241, P3 ;  /* 0x000000f10d00720c */ /* 0x000fe40001f61670 */
[C---:B------:R-:W-:Y:S02]  /*a7f0*/  ISETP.LT.OR P6, PT, R7.reuse, R243, P6 ;  /* 0x000000f30700720c */ /* 0x040fe400037c1670 */
[----:B------:R-:W-:Y:S02]  /*a800*/  ISETP.LT.OR P2, PT, R7, R241, P2 ;  /* 0x000000f10700720c */ /* 0x000fe40001741670 */
[----:B------:R-:W-:Y:S02]  /*a810*/  IADD3 R7, R16, 0x18, RZ ;  /* 0x0000001810077810 */ /* 0x000fe40007ffe0ff */
[----:B------:R-:W-:-:S02]  /*a820*/  FSEL R13, R184, -INF , !P5 ;  /* 0xff800000b80d7808 */ /* 0x000fc40006800000 */
[----:B------:R-:W-:Y:S02]  /*a830*/  FSEL R21, R185, -INF , !P1 ;  /* 0xff800000b9157808 */ /* 0x000fe40004800000 */
[C---:B------:R-:W-:Y:S02]  /*a840*/  ISETP.GE.AND P5, PT, R10.reuse, R242, PT ;  /* 0x000000f20a00720c */ /* 0x040fe40003fa6270 */
[----:B------:R-:W-:Y:S02]  /*a850*/  ISETP.GE.AND P1, PT, R10, R240, PT ;  /* 0x000000f00a00720c */ /* 0x000fe40003f26270 */
[----:B------:R-:W-:Y:S02]  /*a860*/  FSEL R15, R187, -INF , !P4 ;  /* 0xff800000bb0f7808 */ /* 0x000fe40006000000 */
[----:B------:R-:W-:Y:S02]  /*a870*/  FSEL R19, R186, -INF , !P0 ;  /* 0xff800000ba137808 */ /* 0x000fe40004000000 */
[----:B------:R-:W-:-:S02]  /*a880*/  ISETP.GE.AND P4, PT, R7, R242, PT ;  /* 0x000000f20700720c */ /* 0x000fc40003f86270 */
[C---:B------:R-:W-:Y:S02]  /*a890*/  ISETP.GE.AND P0, PT, R7.reuse, R240, PT ;  /* 0x000000f00700720c */ /* 0x040fe40003f06270 */
[C---:B------:R-:W-:Y:S02]  /*a8a0*/  ISETP.LT.OR P5, PT, R10.reuse, R243, P5 ;  /* 0x000000f30a00720c */ /* 0x040fe40002fa1670 */
[----:B------:R-:W-:Y:S02]  /*a8b0*/  ISETP.LT.OR P1, PT, R10, R241, P1 ;  /* 0x000000f10a00720c */ /* 0x000fe40000f21670 */
[----:B------:R-:W-:Y:S02]  /*a8c0*/  IADD3 R10, R16, 0x19, RZ ;  /* 0x00000019100a7810 */ /* 0x000fe40007ffe0ff */
[C---:B------:R-:W-:Y:S02]  /*a8d0*/  ISETP.LT.OR P4, PT, R7.reuse, R243, P4 ;  /* 0x000000f30700720c */ /* 0x040fe40002781670 */
[----:B------:R-:W-:-:S02]  /*a8e0*/  ISETP.LT.OR P0, PT, R7, R241, P0 ;  /* 0x000000f10700720c */ /* 0x000fc40000701670 */
[----:B------:R-:W-:Y:S02]  /*a8f0*/  FSEL R7, R192, -INF , !P3 ;  /* 0xff800000c0077808 */ /* 0x000fe40005800000 */
[----:B------:R-:W-:Y:S02]  /*a900*/  FSEL R191, R193, -INF , !P6 ;  /* 0xff800000c1bf7808 */ /* 0x000fe40007000000 */
[C---:B------:R-:W-:Y:S02]  /*a910*/  ISETP.GE.AND P3, PT, R10.reuse, R242, PT ;  /* 0x000000f20a00720c */ /* 0x040fe40003f66270 */
[C---:B------:R-:W-:Y:S02]  /*a920*/  ISETP.GE.AND P6, PT, R10.reuse, R240, PT ;  /* 0x000000f00a00720c */ /* 0x040fe40003fc6270 */
[C---:B------:R-:W-:Y:S02]  /*a930*/  ISETP.LT.OR P3, PT, R10.reuse, R243, P3 ;  /* 0x000000f30a00720c */ /* 0x040fe40001f61670 */
[----:B------:R-:W-:-:S02]  /*a940*/  ISETP.LT.OR P6, PT, R10, R241, P6 ;  /* 0x000000f10a00720c */ /* 0x000fc400037c1670 */
[----:B------:R-:W-:Y:S02]  /*a950*/  IADD3 R10, R16, 0x21, RZ ;  /* 0x00000021100a7810 */ /* 0x000fe40007ffe0ff */
[----:B------:R-:W-:Y:S02]  /*a960*/  FSEL R29, R5, -INF , !P1 ;  /* 0xff800000051d7808 */ /* 0x000fe40004800000 */
[----:B------:R-:W-:Y:S02]  /*a970*/  FSEL R27, R27, -INF , !P4 ;  /* 0xff8000001b1b7808 */ /* 0x000fe40006000000 */
[C---:B------:R-:W-:Y:S02]  /*a980*/  ISETP.GE.AND P1, PT, R10.reuse, R242, PT ;  /* 0x000000f20a00720c */ /* 0x040fe40003f26270 */
[C---:B------:R-:W-:Y:S02]  /*a990*/  ISETP.GE.AND P4, PT, R10.reuse, R240, PT ;  /* 0x000000f00a00720c */ /* 0x040fe40003f86270 */
[----:B------:R-:W-:-:S02]  /*a9a0*/  ISETP.LT.OR P1, PT, R10, R243, P1 ;  /* 0x000000f30a00720c */ /* 0x000fc40000f21670 */
[----:B------:R-:W-:Y:S02]  /*a9b0*/  ISETP.LT.OR P4, PT, R10, R241, P4 ;  /* 0x000000f10a00720c */ /* 0x000fe40002781670 */
[----:B------:R-:W-:Y:S02]  /*a9c0*/  FMNMX.FTZ R10, R2, R3, !PT ;  /* 0x00000003020a7209 */ /* 0x000fe40007810000 */
[----:B------:R-:W-:Y:S02]  /*a9d0*/  FSEL R32, R6, -INF , !P6 ;  /* 0xff80000006207808 */ /* 0x000fe40007000000 */
        /* <DEDUP_REMOVED lines=8> */
[----:B------:R-:W-:-:S02]  /*aa60*/  ISETP.GE.AND P2, PT, R18, R242, PT ;  /* 0x000000f21200720c */ /* 0x000fc40003f46270 */
[----:B------:R-:W-:Y:S02]  /*aa70*/  FMNMX.FTZ R10, R189, R10, !PT ;  /* 0x0000000abd0a7209 */ /* 0x000fe40007810000 */
[----:B------:R-:W-:Y:S02]  /*aa80*/  FMNMX.FTZ R6, R13, R6, !PT ;  /* 0x000000060d067209 */ /* 0x000fe40007810000 */
[----:B------:R-:W-:Y:S02]  /*aa90*/  IADD3 R4, R16, 0x28, RZ ;  /* 0x0000002810047810 */ /* 0x000fe40007ffe0ff */
[----:B------:R-:W-:Y:S02]  /*aaa0*/  ISETP.LT.OR P2, PT, R18, R243, P2 ;  /* 0x000000f31200720c */ /* 0x000fe40001741670 */
[----:B------:R-:W-:Y:S02]  /*aab0*/  FSEL R25, R25, -INF , !P3 ;  /* 0xff80000019197808 */ /* 0x000fe40005800000 */
[----:B------:R-:W-:-:S02]  /*aac0*/  FMNMX.FTZ R10, R27, R10, !PT ;  /* 0x0000000a1b0a7209 */ /* 0x000fc40007810000 */
[----:B------:R-:W-:Y:S02]  /*aad0*/  FSEL R195, R195, -INF , !P0 ;  /* 0xff800000c3c37808 */ /* 0x000fe40004000000 */
[----:B------:R-:W-:Y:S02]  /*aae0*/  FMNMX.FTZ R6, R15, R6, !PT ;  /* 0x000000060f067209 */ /* 0x000fe40007810000 */
[----:B------:R-:W-:Y:S02]  /*aaf0*/  ISETP.GE.AND P5, PT, R18, R240, PT ;  /* 0x000000f01200720c */ /* 0x000fe40003fa6270 */
[C---:B------:R-:W-:Y:S02]  /*ab00*/  ISETP.GE.AND P0, PT, R4.reuse, R242, PT ;  /* 0x000000f20400720c */ /* 0x040fe40003f06270 */
[----:B------:R-:W-:Y:S02]  /*ab10*/  ISETP.GE.AND P3, PT, R4, R240, PT ;  /* 0x000000f00400720c */ /* 0x000fe40003f66270 */
[----:B------:R-:W-:-:S02]  /*ab20*/  IADD3 R5, R16, 0x29, RZ ;  /* 0x0000002910057810 */ /* 0x000fc40007ffe0ff */
[----:B------:R-:W-:Y:S02]  /*ab30*/  FSEL R207, R207, -INF , !P2 ;  /* 0xff800000cfcf7808 */ /* 0x000fe40005000000 */
[----:B------:R-:W-:Y:S02]  /*ab40*/  FMNMX.FTZ R10, R25, R10, !PT ;  /* 0x0000000a190a7209 */ /* 0x000fe40007810000 */
[----:B------:R-:W-:Y:S02]  /*ab50*/  FMNMX.FTZ R6, R7, R6, !PT ;  /* 0x0000000607067209 */ /* 0x000fe40007810000 */
[----:B------:R-:W-:Y:S02]  /*ab60*/  ISETP.LT.OR P5, PT, R18, R241, P5 ;  /* 0x000000f11200720c */ /* 0x000fe40002fa1670 */
[C---:B------:R-:W-:Y:S02]  /*ab70*/  ISETP.LT.OR P0, PT, R4.reuse, R243, P0 ;  /* 0x000000f30400720c */ /* 0x040fe40000701670 */
[----:B------:R-:W-:-:S02]  /*ab80*/  ISETP.LT.OR P3, PT, R4, R241, P3 ;  /* 0x000000f10400720c */ /* 0x000fc40001f61670 */
[----:B------:R-:W-:Y:S02]  /*ab90*/  IADD3 R4, R16, 0x30, RZ ;  /* 0x0000003010047810 */ /* 0x000fe40007ffe0ff */
[C---:B------:R-:W-:Y:S02]  /*aba0*/  ISETP.GE.AND P6, PT, R5.reuse, R242, PT ;  /* 0x000000f20500720c */ /* 0x040fe40003fc6270 */
[----:B------:R-:W-:Y:S02]  /*abb0*/  ISETP.GE.AND P2, PT, R5, R240, PT ;  /* 0x000000f00500720c */ /* 0x000fe40003f46270 */
[----:B------:R-:W-:Y:S02]  /*abc0*/  FSEL R205, R205, -INF , !P1 ;  /* 0xff800000cdcd7808 */ /* 0x000fe40004800000 */
[----:B------:R-:W-:Y:S02]  /*abd0*/  FMNMX.FTZ R10, R207, R10, !PT ;  /* 0x0000000acf0a7209 */ /* 0x000fe40007810000 */
[----:B------:R-:W-:-:S02]  /*abe0*/  FMNMX.FTZ R6, R31, R6, !PT ;  /* 0x000000061f067209 */ /* 0x000fc40007810000 */
[----:B------:R-:W-:Y:S02]  /*abf0*/  FSEL R199, R199, -INF , !P5 ;  /* 0xff800000c7c77808 */ /* 0x000fe40006800000 */
[C---:B------:R-:W-:Y:S02]  /*ac00*/  ISETP.GE.AND P5, PT, R4.reuse, R242, PT ;  /* 0x000000f20400720c */ /* 0x040fe40003fa6270 */
[----:B------:R-:W-:Y:S02]  /*ac10*/  ISETP.GE.AND P1, PT, R4, R240, PT ;  /* 0x000000f00400720c */ /* 0x000fe40003f26270 */
[C---:B------:R-:W-:Y:S02]  /*ac20*/  ISETP.LT.OR P6, PT, R5.reuse, R243, P6 ;  /* 0x000000f30500720c */ /* 0x040fe400037c1670 */
[----:B------:R-:W-:Y:S02]  /*ac30*/  ISETP.LT.OR P2, PT, R5, R241, P2 ;  /* 0x000000f10500720c */ /* 0x000fe40001741670 */
[----:B------:R-:W-:-:S02]  /*ac40*/  IADD3 R5, R16, 0x31, RZ ;  /* 0x0000003110057810 */ /* 0x000fc40007ffe0ff */
[----:B------:R-:W-:Y:S02]  /*ac50*/  FSEL R203, R203, -INF , !P0 ;  /* 0xff800000cbcb7808 */ /* 0x000fe40004000000 */
[----:B------:R-:W-:Y:S02]  /*ac60*/  FMNMX.FTZ R10, R205, R10, !PT ;  /* 0x0000000acd0a7209 */ /* 0x000fe40007810000 */
[----:B------:R-:W-:Y:S02]  /*ac70*/  FMNMX.FTZ R6, R29, R6, !PT ;  /* 0x000000061d067209 */ /* 0x000fe40007810000 */
[C---:B------:R-:W-:Y:S02]  /*ac80*/  ISETP.LT.OR P5, PT, R4.reuse, R243, P5 ;  /* 0x000000f30400720c */ /* 0x040fe40002fa1670 */
[----:B------:R-:W-:Y:S02]  /*ac90*/  ISETP.LT.OR P1, PT, R4, R241, P1 ;  /* 0x000000f10400720c */ /* 0x000fe40000f21670 */
[----:B------:R-:W-:-:S02]  /*aca0*/  FSEL R197, R197, -INF , !P4 ;  /* 0xff800000c5c57808 */ /* 0x000fc40006000000 */
[----:B------:R-:W-:Y:S02]  /*acb0*/  IADD3 R4, R16, 0x38, RZ ;  /* 0x0000003810047810 */ /* 0x000fe40007ffe0ff */
[----:B------:R-:W-:Y:S02]  /*acc0*/  ISETP.GE.AND P4, PT, R5, R242, PT ;  /* 0x000000f20500720c */ /* 0x000fe40003f86270 */
[----:B------:R-:W-:Y:S02]  /*acd0*/  FSEL R201, R201, -INF , !P6 ;  /* 0xff800000c9c97808 */ /* 0x000fe40007000000 */
[----:B------:R-:W-:Y:S02]  /*ace0*/  FMNMX.FTZ R10, R203, R10, !PT ;  /* 0x0000000acb0a7209 */ /* 0x000fe40007810000 */
[----:B------:R-:W-:Y:S02]  /*acf0*/  FMNMX.FTZ R23, R195, R6, !PT ;  /* 0x00000006c3177209 */ /* 0x000fe40007810000 */
[----:B------:R-:W-:-:S02]  /*ad00*/  ISETP.GE.AND P6, PT, R4, R242, PT ;  /* 0x000000f20400720c */ /* 0x000fc40003fc6270 */
[----:B------:R-:W-:Y:S02]  /*ad10*/  FSEL R187, R14, -INF , !P5 ;  /* 0xff8000000ebb7808 */ /* 0x000fe40006800000 */
[----:B------:R-:W-:Y:S02]  /*ad20*/  ISETP.LT.OR P4, PT, R5, R243, P4 ;  /* 0x000000f30500720c */ /* 0x000fe40002781670 */
[----:B------:R-:W-:Y:S02]  /*ad30*/  FMNMX.FTZ R10, R201, R10, !PT ;  /* 0x0000000ac90a7209 */ /* 0x000fe40007810000 */
[----:B------:R-:W-:Y:S02]  /*ad40*/  IADD3 R16, R16, 0x39, RZ ;  /* 0x0000003910107810 */ /* 0x000fe40007ffe0ff */
[----:B------:R-:W-:Y:S02]  /*ad50*/  FMNMX.FTZ R6, R32, R23, !PT ;  /* 0x0000001720067209 */ /* 0x000fe40007810000 */
[----:B------:R-:W-:-:S02]  /*ad60*/  ISETP.LT.OR P6, PT, R4, R243, P6 ;  /* 0x000000f30400720c */ /* 0x000fc400037c1670 */
[----:B------:R-:W-:Y:S02]  /*ad70*/  FSEL R185, R12, -INF , !P4 ;  /* 0xff8000000cb97808 */ /* 0x000fe40006000000 */
[----:B------:R-:W-:Y:S02]  /*ad80*/  FMNMX.FTZ R10, R187, R10, !PT ;  /* 0x0000000abb0a7209 */ /* 0x000fe40007810000 */
[----:B------:R-:W-:Y:S02]  /*ad90*/  ISETP.GE.AND P5, PT, R16, R242, PT ;  /* 0x000000f21000720c */ /* 0x000fe40003fa6270 */
[----:B------:R-:W-:Y:S02]  /*ada0*/  FMNMX.FTZ R6, R199, R6, !PT ;  /* 0x00000006c7067209 */ /* 0x000fe40007810000 */
[----:B------:R-:W-:Y:S02]  /*adb0*/  FSEL R183, R183, -INF , !P6 ;  /* 0xff800000b7b77808 */ /* 0x000fe40007000000 */
[----:B------:R-:W-:-:S02]  /*adc0*/  FMNMX.FTZ R10, R185, R10, !PT ;  /* 0x0000000ab90a7209 */ /* 0x000fc40007810000 */
[----:B------:R-:W-:Y:S02]  /*add0*/  ISETP.LT.OR P5, PT, R16, R243, P5 ;  /* 0x000000f31000720c */ /* 0x000fe40002fa1670 */
[----:B------:R-:W-:Y:S02]  /*ade0*/  FSEL R35, R35, -INF , !P3 ;  /* 0xff80000023237808 */ /* 0x000fe40005800000 */
[----:B------:R-:W-:Y:S02]  /*adf0*/  FMNMX.FTZ R6, R197, R6, !PT ;  /* 0x00000006c5067209 */ /* 0x000fe40007810000 */
[----:B------:R-:W-:Y:S02]  /*ae00*/  FMNMX.FTZ R12, R183, R10, !PT ;  /* 0x0000000ab70c7209 */ /* 0x000fe40007810000 */
[-C--:B------:R-:W-:Y:S02]  /*ae10*/  ISETP.GE.AND P3, PT, R4, R240.reuse, PT ;  /* 0x000000f00400720c */ /* 0x080fe40003f66270 */
[----:B------:R-:W-:-:S02]  /*ae20*/  ISETP.GE.AND P0, PT, R5, R240, PT ;  /* 0x000000f00500720c */ /* 0x000fc40003f06270 */
[----:B------:R-:W-:Y:S02]  /*ae30*/  FSEL R181, R181, -INF , !P5 ;  /* 0xff800000b5b57808 */ /* 0x000fe40006800000 */
[----:B------:R-:W-:Y:S02]  /*ae40*/  FSEL R33, R33, -INF , !P2 ;  /* 0xff80000021217808 */ /* 0x000fe40005000000 */
[----:B------:R-:W-:Y:S02]  /*ae50*/  FMNMX.FTZ R10, R35, R6, !PT ;  /* 0x00000006230a7209 */ /* 0x000fe40007810000 */
[-C--:B------:R-:W-:Y:S02]  /*ae60*/  ISETP.LT.OR P3, PT, R4, R241.reuse, P3 ;  /* 0x000000f10400720c */ /* 0x080fe40001f61670 */
[----:B------:R-:W-:Y:S02]  /*ae70*/  FMNMX.FTZ R6, R181, R12, !PT ;  /* 0x0000000cb5067209 */ /* 0x000fe40007810000 */
[----:B------:R-:W-:-:S02]  /*ae80*/  ISETP.LT.OR P0, PT, R5, R241, P0 ;  /* 0x000000f10500720c */ /* 0x000fc40000701670 */
[----:B------:R-:W-:Y:S01]  /*ae90*/  FSEL R179, R179, -INF , !P1 ;  /* 0xff800000b3b37808 */ /* 0x000fe20004800000 */
[----:B------:R-:W1:Y:S01]  /*aea0*/  SHFL.BFLY PT, R5, R6, 0x2, 0x1f ;  /* 0x0c401f0006057f89 */ /* 0x000e6200000e0000 */
[----:B------:R-:W-:Y:S02]  /*aeb0*/  FMNMX.FTZ R4, R33, R10, !PT ;  /* 0x0000000a21047209 */ /* 0x000fe40007810000 */
[C---:B------:R-:W-:Y:S02]  /*aec0*/  ISETP.GE.AND P1, PT, R16.reuse, R240, PT ;  /* 0x000000f01000720c */ /* 0x040fe40003f26270 */
[----:B------:R-:W-:Y:S02]  /*aed0*/  FSEL R177, R177, -INF , !P0 ;  /* 0xff800000b1b17808 */ /* 0x000fe40004000000 */
[----:B------:R-:W-:Y:S02]  /*aee0*/  FMNMX.FTZ R4, R179, R4, !PT ;  /* 0x00000004b3047209 */ /* 0x000fe40007810000 */
[----:B------:R-:W-:-:S02]  /*aef0*/  ISETP.LT.OR P1, PT, R16, R241, P1 ;  /* 0x000000f11000720c */ /* 0x000fc40000f21670 */
[----:B------:R-:W-:Y:S02]  /*af00*/  FSEL R175, R175, -INF , !P3 ;  /* 0xff800000afaf7808 */ /* 0x000fe40005800000 */
[----:B------:R-:W-:Y:S02]  /*af10*/  FMNMX.FTZ R4, R177, R4, !PT ;  /* 0x00000004b1047209 */ /* 0x000fe40007810000 */
[----:B---3--:R-:W-:Y:S02]  /*af20*/  FSEL R173, R173, -INF , !P1 ;  /* 0xff800000adad7808 */ /* 0x008fe40004800000 */
[----:B------:R-:W-:-:S04]  /*af30*/  FMNMX.FTZ R4, R175, R4, !PT ;  /* 0x00000004af047209 */ /* 0x000fc80007810000 */
[----:B------:R-:W-:Y:S02]  /*af40*/  FMNMX.FTZ R165, R173, R4, !PT ;  /* 0x00000004ada57209 */ /* 0x000fe40007810000 */
[----:B-1----:R-:W-:-:S03]  /*af50*/  FMNMX.FTZ R23, R6, R5, !PT ;  /* 0x0000000506177209 */ /* 0x002fc60007810000 */
[----:B------:R-:W1:Y:S04]  /*af60*/  SHFL.BFLY PT, R4, R165, 0x2, 0x1f ;  /* 0x0c401f00a5047f89 */ /* 0x000e6800000e0000 */
[----:B------:R-:W2:Y:S01]  /*af70*/  SHFL.BFLY PT, R164, R23, 0x1, 0x1f ;  /* 0x0c201f0017a47f89 */ /* 0x000ea200000e0000 */
[----:B-1----:R-:W-:Y:S02]  /*af80*/  FMNMX.FTZ R5, R165, R4, !PT ;  /* 0x00000004a5057209 */ /* 0x002fe40007810000 */
[----:B--2---:R-:W-:-:S03]  /*af90*/  FMNMX.FTZ R164, R23, R164, !PT ;  /* 0x000000a417a47209 */ /* 0x004fc60007810000 */
[----:B------:R-:W1:Y:S01]  /*afa0*/  SHFL.BFLY PT, R4, R5, 0x1, 0x1f ;  /* 0x0c201f0005047f89 */ /* 0x000e6200000e0000 */
[C---:B------:R-:W-:Y:S01]  /*afb0*/  FSETP.NEU.FTZ.AND P1, PT, R164.reuse, -INF , PT ;  /* 0xff800000a400780b */ /* 0x040fe20003f3d000 */
[----:B------:R-:W-:-:S05]  /*afc0*/  FMUL.FTZ R172, R164, c[0x0][0x23c] ;  /* 0x00008f00a4ac7a20 */ /* 0x000fca0000410000 */
[----:B------:R-:W-:-:S05]  /*afd0*/  FSEL R172, R172, RZ, P1 ;  /* 0x000000ffacac7208 */ /* 0x000fca0000800000 */
[--C-:B------:R-:W-:Y:S02]  /*afe0*/  FFMA.FTZ R169, R3, c[0x0][0x23c], -R172.reuse ;  /* 0x00008f0003a97a23 */ /* 0x100fe400000108ac */
[--C-:B------:R-:W-:Y:S02]  /*aff0*/  FFMA.FTZ R167, R21, c[0x0][0x23c], -R172.reuse ;  /* 0x00008f0015a77a23 */ /* 0x100fe400000108ac */
[----:B------:R-:W2:Y:S01]  /*b000*/  LDSM.16.MT88.4 R20, [R228+0x18000] ;  /* 0x01800000e414783b */ /* 0x000ea20000004200 */
[--C-:B------:R-:W-:Y:S01]  /*b010*/  FFMA.FTZ R168, R17, c[0x0][0x23c], -R172.reuse ;  /* 0x00008f0011a87a23 */ /* 0x100fe200000108ac */
[----:B------:R-:W-:Y:S01]  /*b020*/  MUFU.EX2 R169, R169 ;  /* 0x000000a900a97308 */ /* 0x000fe20000000800 */
[--C-:B------:R-:W-:Y:S02]  /*b030*/  FFMA.FTZ R166, R19, c[0x0][0x23c], -R172.reuse ;  /* 0x00008f0013a67a23 */ /* 0x100fe400000108ac */
[----:B------:R-:W3:Y:S01]  /*b040*/  LDSM.16.MT88.4 R16, [R226+0x18000] ;  /* 0x01800000e210783b */ /* 0x000ee20000004200 */
[----:B-1----:R-:W-:Y:S01]  /*b050*/  FMNMX.FTZ R3, R5, R4, !PT ;  /* 0x0000000405037209 */ /* 0x002fe20007810000 */
[--C-:B------:R-:W-:Y:S01]  /*b060*/  FFMA.FTZ R174, R191, c[0x0][0x23c], -R172.reuse ;  /* 0x00008f00bfae7a23 */ /* 0x100fe200000108ac */
[----:B------:R-:W-:Y:S01]  /*b070*/  FSEL R5, R164, RZ, P1 ;  /* 0x000000ffa4057208 */ /* 0x000fe20000800000 */
[--C-:B------:R-:W-:Y:S01]  /*b080*/  FFMA.FTZ R176, R27, c[0x0][0x23c], -R172.reuse ;  /* 0x00008f001bb07a23 */ /* 0x100fe200000108ac */
[C---:B------:R-:W-:Y:S01]  /*b090*/  FSETP.NEU.FTZ.AND P0, PT, R3.reuse, -INF , PT ;  /* 0xff8000000300780b */ /* 0x040fe20003f1d000 */
[C---:B------:R-:W-:Y:S01]  /*b0a0*/  FMUL.FTZ R170, R3.reuse, c[0x0][0x23c] ;  /* 0x00008f0003aa7a20 */ /* 0x040fe20000410000 */
[----:B------:R-:W1:Y:S01]  /*b0b0*/  MUFU.EX2 R168, R168 ;  /* 0x000000a800a87308 */ /* 0x000e620000000800 */
[----:B------:R-:W-:Y:S01]  /*b0c0*/  FADD.FTZ R2, R2, -R5 ;  /* 0x8000000502027221 */ /* 0x000fe20000010000 */
[----:B------:R-:W-:Y:S01]  /*b0d0*/  FSEL R5, R3, RZ, P0 ;  /* 0x000000ff03057208 */ /* 0x000fe20000000000 */
[----:B------:R-:W-:Y:S01]  /*b0e0*/  FFMA.FTZ R191, R25, c[0x0][0x23c], -R172 ;  /* 0x00008f0019bf7a23 */ /* 0x000fe200000108ac */
[----:B------:R-:W-:Y:S01]  /*b0f0*/  FSEL R170, R170, RZ, P0 ;  /* 0x000000ffaaaa7208 */ /* 0x000fe20000000000 */
[----:B------:R-:W-:Y:S01]  /*b100*/  FMUL.FTZ R2, R2, c[0x0][0x23c] ;  /* 0x00008f0002027a20 */ /* 0x000fe20000410000 */
[----:B------:R-:W-:Y:S01]  /*b110*/  LDSM.16.MT88.4 R24, [R224+0x1e000] ;  /* 0x01e00000e018783b */ /* 0x000fe20000004200 */
[----:B------:R-:W-:Y:S01]  /*b120*/  FADD.FTZ R5, R0, -R5 ;  /* 0x8000000500057221 */ /* 0x000fe20000010000 */
[----:B------:R-:W-:Y:S01]  /*b130*/  MUFU.EX2 R167, R167 ;  /* 0x000000a700a77308 */ /* 0x000fe20000000800 */
[----:B------:R-:W-:-:S02]  /*b140*/  FFMA.FTZ R165, R11, c[0x0][0x23c], -R170 ;  /* 0x00008f000ba57a23 */ /* 0x000fc400000108aa */
[--C-:B------:R-:W-:Y:S02]  /*b150*/  FFMA.FTZ R11, R13, c[0x0][0x23c], -R170.reuse ;  /* 0x00008f000d0b7a23 */ /* 0x100fe400000108aa */
[--C-:B------:R-:W-:Y:S02]  /*b160*/  FFMA.FTZ R10, R15, c[0x0][0x23c], -R170.reuse ;  /* 0x00008f000f0a7a23 */ /* 0x100fe400000108aa */
[----:B------:R-:W-:Y:S01]  /*b170*/  FFMA.FTZ R171, R7, c[0x0][0x23c], -R170 ;  /* 0x00008f0007ab7a23 */ /* 0x000fe200000108aa */
[----:B------:R-:W4:Y:S01]  /*b180*/  MUFU.EX2 R166, R166 ;  /* 0x000000a600a67308 */ /* 0x000f220000000800 */
[----:B------:R-:W-:Y:S01]  /*b190*/  FMUL.FTZ R0, R5, c[0x0][0x23c] ;  /* 0x00008f0005007a20 */ /* 0x000fe20000410000 */
[----:B-1----:R-:W-:Y:S01]  /*b1a0*/  F2FP.PACK_AB R4, R168, R169 ;  /* 0x000000a9a804723e */ /* 0x002fe200000000ff */
[----:B------:R-:W1:Y:S01]  /*b1b0*/  LDSM.16.MT88.4 R12, [R225+0x18000] ;  /* 0x01800000e10c783b */ /* 0x000e620000004200 */
[----:B------:R-:W-:Y:S02]  /*b1c0*/  FFMA.FTZ R189, R189, c[0x0][0x23c], -R172 ;  /* 0x00008f00bdbd7a23 */ /* 0x000fe400000108ac */
[----:B------:R-:W-:-:S02]  /*b1d0*/  FFMA.FTZ R178, R31, c[0x0][0x23c], -R170 ;  /* 0x00008f001fb27a23 */ /* 0x000fc400000108aa */
[----:B------:R-:W-:Y:S01]  /*b1e0*/  MUFU.EX2 R165, R165 ;  /* 0x000000a500a57308 */ /* 0x000fe20000000800 */
[--C-:B------:R-:W-:Y:S02]  /*b1f0*/  FFMA.FTZ R193, R29, c[0x0][0x23c], -R170.reuse ;  /* 0x00008f001dc17a23 */ /* 0x100fe400000108aa */
[--C-:B------:R-:W-:Y:S01]  /*b200*/  FFMA.FTZ R195, R195, c[0x0][0x23c], -R170.reuse ;  /* 0x00008f00c3c37a23 */ /* 0x100fe200000108aa */
[----:B------:R-:W-:Y:S01]  /*b210*/  LDSM.16.MT88.4 R28, [R228+0x18800] ;  /* 0x01880000e41c783b */ /* 0x000fe20000004200 */
[--C-:B------:R-:W-:Y:S02]  /*b220*/  FFMA.FTZ R180, R32, c[0x0][0x23c], -R170.reuse ;  /* 0x00008f0020b47a23 */ /* 0x100fe400000108aa */
[----:B------:R-:W-:Y:S01]  /*b230*/  FFMA.FTZ R186, R199, c[0x0][0x23c], -R170 ;  /* 0x00008f00c7ba7a23 */ /* 0x000fe200000108aa */
[----:B------:R-:W5:Y:S01]  /*b240*/  MUFU.EX2 R11, R11 ;  /* 0x0000000b000b7308 */ /* 0x000f620000000800 */
[----:B----4-:R-:W-:Y:S01]  /*b250*/  F2FP.PACK_AB R6, R166, R167 ;  /* 0x000000a7a606723e */ /* 0x010fe200000000ff */
[----:B------:R-:W-:-:S02]  /*b260*/  FFMA.FTZ R182, R207, c[0x0][0x23c], -R172 ;  /* 0x00008f00cfb67a23 */ /* 0x000fc400000108ac */
[--C-:B------:R-:W-:Y:S02]  /*b270*/  FFMA.FTZ R205, R205, c[0x0][0x23c], -R172.reuse ;  /* 0x00008f00cdcd7a23 */ /* 0x100fe400000108ac */
[--C-:B------:R-:W-:Y:S02]  /*b280*/  FFMA.FTZ R184, R203, c[0x0][0x23c], -R172.reuse ;  /* 0x00008f00cbb87a23 */ /* 0x100fe400000108ac */
[----:B------:R-:W-:Y:S01]  /*b290*/  MUFU.EX2 R10, R10 ;  /* 0x0000000a000a7308 */ /* 0x000fe20000000800 */
[----:B------:R-:W-:Y:S02]  /*b2a0*/  FFMA.FTZ R201, R201, c[0x0][0x23c], -R172 ;  /* 0x00008f00c9c97a23 */ /* 0x000fe400000108ac */
[--C-:B------:R-:W-:Y:S02]  /*b2b0*/  FFMA.FTZ R197, R197, c[0x0][0x23c], -R170.reuse ;  /* 0x00008f00c5c57a23 */ /* 0x100fe400000108aa */
[--C-:B------:R-:W-:Y:S02]  /*b2c0*/  FFMA.FTZ R188, R35, c[0x0][0x23c], -R170.reuse ;  /* 0x00008f0023bc7a23 */ /* 0x100fe400000108aa */
[----:B------:R-:W-:Y:S01]  /*b2d0*/  FFMA.FTZ R199, R33, c[0x0][0x23c], -R170 ;  /* 0x00008f0021c77a23 */ /* 0x000fe200000108aa */
[----:B------:R-:W4:Y:S01]  /*b2e0*/  MUFU.EX2 R171, R171 ;  /* 0x000000ab00ab7308 */ /* 0x000f220000000800 */
[----:B-----5:R-:W-:Y:S01]  /*b2f0*/  F2FP.PACK_AB R5, R11, R165 ;  /* 0x000000a50b05723e */ /* 0x020fe200000000ff */
[----:B------:R-:W-:Y:S01]  /*b300*/  LDSM.16.MT88.4 R32, [R224+0x19000] ;  /* 0x01900000e020783b */ /* 0x000fe20000004200 */
[----:B------:R-:W-:-:S02]  /*b310*/  FFMA.FTZ R187, R187, c[0x0][0x23c], -R172 ;  /* 0x00008f00bbbb7a23 */ /* 0x000fc400000108ac */
[--C-:B------:R-:W-:Y:S02]  /*b320*/  FFMA.FTZ R190, R185, c[0x0][0x23c], -R172.reuse ;  /* 0x00008f00b9be7a23 */ /* 0x100fe400000108ac */
[----:B------:R-:W-:Y:S01]  /*b330*/  FFMA.FTZ R183, R183, c[0x0][0x23c], -R172 ;  /* 0x00008f00b7b77a23 */ /* 0x000fe200000108ac */
[----:B------:R-:W5:Y:S01]  /*b340*/  MUFU.EX2 R2, R2 ;  /* 0x0000000200027308 */ /* 0x000f620000000800 */
[--C-:B------:R-:W-:Y:S02]  /*b350*/  FFMA.FTZ R179, R179, c[0x0][0x23c], -R170.reuse ;  /* 0x00008f00b3b37a23 */ /* 0x100fe400000108aa */
[--C-:B------:R-:W-:Y:S02]  /*b360*/  FFMA.FTZ R192, R177, c[0x0][0x23c], -R170.reuse ;  /* 0x00008f00b1c07a23 */ /* 0x100fe400000108aa */
[----:B------:R-:W-:Y:S02]  /*b370*/  FFMA.FTZ R175, R175, c[0x0][0x23c], -R170 ;  /* 0x00008f00afaf7a23 */ /* 0x000fe400000108aa */
[----:B------:R-:W-:Y:S01]  /*b380*/  FFMA.FTZ R172, R181, c[0x0][0x23c], -R172 ;  /* 0x00008f00b5ac7a23 */ /* 0x000fe200000108ac */
[----:B------:R-:W1:Y:S01]  /*b390*/  MUFU.EX2 R0, R0 ;  /* 0x0000000000007308 */ /* 0x000e620000000800 */
[----:B----4-:R-:W-:Y:S01]  /*b3a0*/  F2FP.PACK_AB R7, R171, R10 ;  /* 0x0000000aab07723e */ /* 0x010fe200000000ff */
[----:B------:R-:W-:-:S02]  /*b3b0*/  FFMA.FTZ R170, R173, c[0x0][0x23c], -R170 ;  /* 0x00008f00adaa7a23 */ /* 0x000fc400000108aa */
[----:B-----5:R-:W-:-:S04]  /*b3c0*/  FMUL.FTZ R160, R160, R2 ;  /* 0x00000002a0a07220 */ /* 0x020fc80000410000 */
[----:B------:R-:W-:Y:S01]  /*b3d0*/  MUFU.EX2 R174, R174 ;  /* 0x000000ae00ae7308 */ /* 0x000fe20000000800 */
[-C--:B------:R-:W-:Y:S02]  /*b3e0*/  FMUL.FTZ R161, R161, R2.reuse ;  /* 0x00000002a1a17220 */ /* 0x080fe40000410000 */
[-C--:B------:R-:W-:Y:S02]  /*b3f0*/  FMUL.FTZ R156, R156, R2.reuse ;  /* 0x000000029c9c7220 */ /* 0x080fe40000410000 */
[----:B------:R-:W-:Y:S02]  /*b400*/  FMUL.FTZ R157, R157, R2 ;  /* 0x000000029d9d7220 */ /* 0x000fe40000410000 */
[-C--:B-1----:R-:W-:Y:S01]  /*b410*/  FMUL.FTZ R162, R162, R0.reuse ;  /* 0x00000000a2a27220 */ /* 0x082fe20000410000 */
[----:B------:R-:W1:Y:S01]  /*b420*/  MUFU.EX2 R189, R189 ;  /* 0x000000bd00bd7308 */ /* 0x000e620000000800 */
[-C--:B------:R-:W-:Y:S02]  /*b430*/  FMUL.FTZ R163, R163, R0.reuse ;  /* 0x00000000a3a37220 */ /* 0x080fe40000410000 */
[----:B------:R-:W-:-:S02]  /*b440*/  FMUL.FTZ R158, R158, R0 ;  /* 0x000000009e9e7220 */ /* 0x000fc40000410000 */
[----:B------:R-:W-:Y:S02]  /*b450*/  FMUL.FTZ R159, R159, R0 ;  /* 0x000000009f9f7220 */ /* 0x000fe40000410000 */
[-C--:B------:R-:W-:Y:S01]  /*b460*/  FMUL.FTZ R152, R152, R2.reuse ;  /* 0x0000000298987220 */ /* 0x080fe20000410000 */
[C---:B--2---:R-:W-:Y:S01]  /*b470*/  HMMA.16816.F32 R160, R4.reuse, R20, R160 ;  /* 0x0000001404a0723c */ /* 0x044fe200000018a0 */
[----:B------:R-:W-:Y:S01]  /*b480*/  FMUL.FTZ R153, R153, R2 ;  /* 0x0000000299997220 */ /* 0x000fe20000410000 */
[----:B------:R-:W-:Y:S01]  /*b490*/  MUFU.EX2 R176, R176 ;  /* 0x000000b000b07308 */ /* 0x000fe20000000800 */
[-C--:B------:R-:W-:Y:S02]  /*b4a0*/  FMUL.FTZ R154, R154, R0.reuse ;  /* 0x000000009a9a7220 */ /* 0x080fe40000410000 */
[----:B------:R-:W-:Y:S02]  /*b4b0*/  FMUL.FTZ R155, R155, R0 ;  /* 0x000000009b9b7220 */ /* 0x000fe40000410000 */
[-C--:B------:R-:W-:Y:S01]  /*b4c0*/  FMUL.FTZ R148, R148, R2.reuse ;  /* 0x0000000294947220 */ /* 0x080fe20000410000 */
[----:B------:R-:W-:Y:S01]  /*b4d0*/  HMMA.16816.F32 R156, R4, R22, R156 ;  /* 0x00000016049c723c */ /* 0x000fe2000000189c */
[----:B------:R-:W2:Y:S01]  /*b4e0*/  LDSM.16.MT88.4 R20, [R224+0x18000] ;  /* 0x01800000e014783b */ /* 0x000ea20000004200 */
[----:B------:R-:W-:Y:S01]  /*b4f0*/  FMUL.FTZ R149, R149, R2 ;  /* 0x0000000295957220 */ /* 0x000fe20000410000 */
[----:B------:R-:W4:Y:S01]  /*b500*/  MUFU.EX2 R191, R191 ;  /* 0x000000bf00bf7308 */ /* 0x000f220000000800 */
[----:B------:R-:W-:-:S02]  /*b510*/  FMUL.FTZ R150, R150, R0 ;  /* 0x0000000096967220 */ /* 0x000fc40000410000 */
[----:B------:R-:W-:Y:S02]  /*b520*/  FMUL.FTZ R151, R151, R0 ;  /* 0x0000000097977220 */ /* 0x000fe40000410000 */
[C---:B---3--:R-:W-:Y:S01]  /*b530*/  HMMA.16816.F32 R152, R4.reuse, R16, R152 ;  /* 0x000000100498723c */ /* 0x048fe20000001898 */
[-C--:B------:R-:W-:Y:S02]  /*b540*/  FMUL.FTZ R144, R144, R2.reuse ;  /* 0x0000000290907220 */ /* 0x080fe40000410000 */
[----:B------:R-:W-:Y:S01]  /*b550*/  FMUL.FTZ R145, R145, R2 ;  /* 0x0000000291917220 */ /* 0x000fe20000410000 */
[----:B------:R-:W-:Y:S01]  /*b560*/  MUFU.EX2 R178, R178 ;  /* 0x000000b200b27308 */ /* 0x000fe20000000800 */
[-C--:B------:R-:W-:Y:S02]  /*b570*/  FMUL.FTZ R146, R146, R0.reuse ;  /* 0x0000000092927220 */ /* 0x080fe40000410000 */
[----:B------:R-:W-:Y:S01]  /*b580*/  FMUL.FTZ R147, R147, R0 ;  /* 0x0000000093937220 */ /* 0x000fe20000410000 */
[----:B------:R-:W-:Y:S01]  /*b590*/  HMMA.16816.F32 R148, R4, R18, R148 ;  /* 0x000000120494723c */ /* 0x000fe20000001894 */
[----:B------:R-:W3:Y:S01]  /*b5a0*/  LDSM.16.MT88.4 R16, [R228+0x1a000] ;  /* 0x01a00000e410783b */ /* 0x000ee20000004200 */
[----:B------:R-:W-:-:S02]  /*b5b0*/  FMUL.FTZ R140, R140, R2 ;  /* 0x000000028c8c7220 */ /* 0x000fc40000410000 */
[----:B------:R-:W-:Y:S01]  /*b5c0*/  FMUL.FTZ R141, R141, R2 ;  /* 0x000000028d8d7220 */ /* 0x000fe20000410000 */
[----:B------:R-:W5:Y:S01]  /*b5d0*/  MUFU.EX2 R193, R193 ;  /* 0x000000c100c17308 */ /* 0x000f620000000800 */
[-C--:B------:R-:W-:Y:S02]  /*b5e0*/  FMUL.FTZ R142, R142, R0.reuse ;  /* 0x000000008e8e7220 */ /* 0x080fe40000410000 */
[----:B------:R-:W-:Y:S01]  /*b5f0*/  FMUL.FTZ R143, R143, R0 ;  /* 0x000000008f8f7220 */ /* 0x000fe20000410000 */
[----:B------:R-:W-:Y:S01]  /*b600*/  HMMA.16816.F32 R144, R4, R12, R144 ;  /* 0x0000000c0490723c */ /* 0x000fe20000001890 */
[-C--:B------:R-:W-:Y:S02]  /*b610*/  FMUL.FTZ R136, R136, R2.reuse ;  /* 0x0000000288887220 */ /* 0x080fe40000410000 */
[----:B------:R-:W-:Y:S01]  /*b620*/  FMUL.FTZ R137, R137, R2 ;  /* 0x0000000289897220 */ /* 0x000fe20000410000 */
[----:B------:R-:W-:Y:S01]  /*b630*/  MUFU.EX2 R195, R195 ;  /* 0x000000c300c37308 */ /* 0x000fe20000000800 */
[----:B------:R-:W-:-:S02]  /*b640*/  FMUL.FTZ R138, R138, R0 ;  /* 0x000000008a8a7220 */ /* 0x000fc40000410000 */
[----:B------:R-:W-:Y:S01]  /*b650*/  FMUL.FTZ R139, R139, R0 ;  /* 0x000000008b8b7220 */ /* 0x000fe20000410000 */
[C---:B------:R-:W-:Y:S01]  /*b660*/  HMMA.16816.F32 R140, R4.reuse, R14, R140 ;  /* 0x0000000e048c723c */ /* 0x040fe2000000188c */
[----:B------:R-:W1:Y:S01]  /*b670*/  LDSM.16.MT88.4 R12, [R226+0x1a000] ;  /* 0x01a00000e20c783b */ /* 0x000e620000004200 */
[-C--:B------:R-:W-:Y:S02]  /*b680*/  FMUL.FTZ R132, R132, R2.reuse ;  /* 0x0000000284847220 */ /* 0x080fe40000410000 */
[----:B------:R-:W-:Y:S01]  /*b690*/  FMUL.FTZ R133, R133, R2 ;  /* 0x0000000285857220 */ /* 0x000fe20000410000 */
[----:B------:R-:W1:Y:S01]  /*b6a0*/  MUFU.EX2 R180, R180 ;  /* 0x000000b400b47308 */ /* 0x000e620000000800 */
[-C--:B------:R-:W-:Y:S02]  /*b6b0*/  FMUL.FTZ R134, R134, R0.reuse ;  /* 0x0000000086867220 */ /* 0x080fe40000410000 */
[----:B------:R-:W-:Y:S01]  /*b6c0*/  FMUL.FTZ R135, R135, R0 ;  /* 0x0000000087877220 */ /* 0x000fe20000410000 */
[----:B--2---:R-:W-:Y:S01]  /*b6d0*/  HMMA.16816.F32 R136, R4, R20, R136 ;  /* 0x000000140488723c */ /* 0x004fe20000001888 */
[----:B------:R-:W-:-:S02]  /*b6e0*/  FMUL.FTZ R36, R36, R2 ;  /* 0x0000000224247220 */ /* 0x000fc40000410000 */
[----:B------:R-:W-:Y:S01]  /*b6f0*/  FMUL.FTZ R37, R37, R2 ;  /* 0x0000000225257220 */ /* 0x000fe20000410000 */
[----:B------:R-:W-:Y:S01]  /*b700*/  MUFU.EX2 R182, R182 ;  /* 0x000000b600b67308 */ /* 0x000fe20000000800 */
[-C--:B------:R-:W-:Y:S02]  /*b710*/  FMUL.FTZ R38, R38, R0.reuse ;  /* 0x0000000026267220 */ /* 0x080fe40000410000 */
[----:B------:R-:W-:Y:S01]  /*b720*/  FMUL.FTZ R39, R39, R0 ;  /* 0x0000000027277220 */ /* 0x000fe20000410000 */
[----:B------:R-:W-:Y:S01]  /*b730*/  HMMA.16816.F32 R132, R4, R22, R132 ;  /* 0x000000160484723c */ /* 0x000fe20000001884 */
[-C--:B------:R-:W-:Y:S01]  /*b740*/  FMUL.FTZ R40, R40, R2.reuse ;  /* 0x0000000228287220 */ /* 0x080fe20000410000 */
[----:B------:R-:W2:Y:S01]  /*b750*/  LDSM.16.MT88.4 R20, [R225+0x1a000] ;  /* 0x01a00000e114783b */ /* 0x000ea20000004200 */
[----:B------:R-:W-:Y:S01]  /*b760*/  FMUL.FTZ R41, R41, R2 ;  /* 0x0000000229297220 */ /* 0x000fe20000410000 */
[----:B------:R-:W1:Y:S01]  /*b770*/  MUFU.EX2 R205, R205 ;  /* 0x000000cd00cd7308 */ /* 0x000e620000000800 */
[----:B------:R-:W-:-:S02]  /*b780*/  FMUL.FTZ R42, R42, R0 ;  /* 0x000000002a2a7220 */ /* 0x000fc40000410000 */
[----:B------:R-:W-:Y:S01]  /*b790*/  FMUL.FTZ R43, R43, R0 ;  /* 0x000000002b2b7220 */ /* 0x000fe20000410000 */
        /* <DEDUP_REMOVED lines=10> */
[----:B------:R-:W2:Y:S01]  /*b840*/  MUFU.EX2 R201, R201 ;  /* 0x000000c900c97308 */ /* 0x000ea20000000800 */
[-C--:B------:R-:W-:Y:S02]  /*b850*/  FMUL.FTZ R50, R50, R0.reuse ;  /* 0x0000000032327220 */ /* 0x080fe40000410000 */
[----:B------:R-:W-:Y:S01]  /*b860*/  FMUL.FTZ R51, R51, R0 ;  /* 0x0000000033337220 */ /* 0x000fe20000410000 */
[----:B-1----:R-:W-:Y:S01]  /*b870*/  HMMA.16816.F32 R44, R4, R12, R44 ;  /* 0x0000000c042c723c */ /* 0x002fe2000000182c */
[-C--:B------:R-:W-:Y:S02]  /*b880*/  FMUL.FTZ R52, R52, R2.reuse ;  /* 0x0000000234347220 */ /* 0x080fe40000410000 */
[----:B------:R-:W-:Y:S01]  /*b890*/  FMUL.FTZ R53, R53, R2 ;  /* 0x0000000235357220 */ /* 0x000fe20000410000 */
[----:B------:R-:W-:Y:S01]  /*b8a0*/  MUFU.EX2 R186, R186 ;  /* 0x000000ba00ba7308 */ /* 0x000fe20000000800 */
[----:B------:R-:W-:-:S02]  /*b8b0*/  FMUL.FTZ R54, R54, R0 ;  /* 0x0000000036367220 */ /* 0x000fc40000410000 */
[----:B------:R-:W-:Y:S01]  /*b8c0*/  FMUL.FTZ R55, R55, R0 ;  /* 0x0000000037377220 */ /* 0x000fe20000410000 */
[C---:B------:R-:W-:Y:S01]  /*b8d0*/  HMMA.16816.F32 R48, R4.reuse, R14, R48 ;  /* 0x0000000e0430723c */ /* 0x040fe20000001830 */
[-C--:B------:R-:W-:Y:S01]  /*b8e0*/  FMUL.FTZ R56, R56, R2.reuse ;  /* 0x0000000238387220 */ /* 0x080fe20000410000 */
[----:B------:R-:W1:Y:S01]  /*b8f0*/  LDSM.16.MT88.4 R12, [R228+0x1c000] ;  /* 0x01c00000e40c783b */ /* 0x000e620000004200 */
        /* <DEDUP_REMOVED lines=11> */
[----:B------:R-:W2:Y:S01]  /*b9b0*/  LDSM.16.MT88.4 R20, [R226+0x1c000] ;  /* 0x01c00000e214783b */ /* 0x000ea20000004200 */
[-C--:B------:R-:W-:Y:S02]  /*b9c0*/  FMUL.FTZ R64, R64, R2.reuse ;  /* 0x0000000240407220 */ /* 0x080fe40000410000 */
        /* <DEDUP_REMOVED lines=58> */
[----:B------:R-:W-:Y:S02]  /*bd70*/  FMUL.FTZ R101, R101, R2 ;  /* 0x0000000265657220 */ /* 0x000fe40000410000 */
[----:B------:R-:W-:-:S02]  /*bd80*/  FMUL.FTZ R102, R102, R0 ;  /* 0x0000000066667220 */ /* 0x000fc40000410000 */
[----:B------:R-:W-:Y:S01]  /*bd90*/  FMUL.FTZ R103, R103, R0 ;  /* 0x0000000067677220 */ /* 0x000fe20000410000 */
[C---:B------:R-:W-:Y:S01]  /*bda0*/  HMMA.16816.F32 R96, R4.reuse, R14, R96 ;  /* 0x0000000e0460723c */ /* 0x040fe20000001860 */
[-C--:B------:R-:W-:Y:S01]  /*bdb0*/  FMUL.FTZ R104, R104, R2.reuse ;  /* 0x0000000268687220 */ /* 0x080fe20000410000 */
[----:B------:R-:W1:Y:S01]  /*bdc0*/  LDSM.16.MT88.4 R12, [R225+0x1e000] ;  /* 0x01e00000e10c783b */ /* 0x000e620000004200 */
[----:B------:R-:W-:Y:S02]  /*bdd0*/  FMUL.FTZ R105, R105, R2 ;  /* 0x0000000269697220 */ /* 0x000fe40000410000 */
[-C--:B------:R-:W-:Y:S02]  /*bde0*/  FMUL.FTZ R106, R106, R0.reuse ;  /* 0x000000006a6a7220 */ /* 0x080fe40000410000 */
[----:B------:R-:W-:Y:S01]  /*bdf0*/  FMUL.FTZ R107, R107, R0 ;  /* 0x000000006b6b7220 */ /* 0x000fe20000410000 */
[----:B--2---:R-:W-:Y:S01]  /*be00*/  HMMA.16816.F32 R100, R4, R20, R100 ;  /* 0x000000140464723c */ /* 0x004fe20000001864 */
[----:B------:R-:W-:-:S02]  /*be10*/  FMUL.FTZ R108, R108, R2 ;  /* 0x000000026c6c7220 */ /* 0x000fc40000410000 */
[----:B------:R-:W-:Y:S02]  /*be20*/  FMUL.FTZ R109, R109, R2 ;  /* 0x000000026d6d7220 */ /* 0x000fe40000410000 */
[-C--:B------:R-:W-:Y:S02]  /*be30*/  FMUL.FTZ R110, R110, R0.reuse ;  /* 0x000000006e6e7220 */ /* 0x080fe40000410000 */
[----:B------:R-:W-:Y:S01]  /*be40*/  FMUL.FTZ R111, R111, R0 ;  /* 0x000000006f6f7220 */ /* 0x000fe20000410000 */
[----:B------:R-:W-:Y:S01]  /*be50*/  HMMA.16816.F32 R104, R4, R22, R104 ;  /* 0x000000160468723c */ /* 0x000fe20000001868 */
[-C--:B------:R-:W-:Y:S01]  /*be60*/  FMUL.FTZ R112, R112, R2.reuse ;  /* 0x0000000270707220 */ /* 0x080fe20000410000 */
[----:B------:R-:W2:Y:S01]  /*be70*/  LDSM.16.MT88.4 R20, [R226+0x18800] ;  /* 0x01880000e214783b */ /* 0x000ea20000004200 */
        /* <DEDUP_REMOVED lines=25> */
[----:B------:R-:W-:Y:S01]  /*c010*/  HMMA.16816.F32 R124, R4, R24, R124 ;  /* 0x00000018047c723c */ /* 0x000fe2000000187c */
[----:B------:R-:W-:-:S02]  /*c020*/  FFMA.FTZ R169, R200, R2, R169 ;  /* 0x00000002c8a97223 */ /* 0x000fc400000100a9 */
[----:B------:R-:W-:Y:S02]  /*c030*/  FFMA.FTZ R0, R252, R0, R165 ;  /* 0x00000000fc007223 */ /* 0x000fe400000100a5 */
[----:B------:R-:W-:Y:S02]  /*c040*/  FADD.FTZ R168, R168, R169 ;  /* 0x000000a9a8a87221 */ /* 0x000fe40000010000 */
[----:B------:R-:W-:Y:S01]  /*c050*/  FADD.FTZ R11, R11, R0 ;  /* 0x000000000b0b7221 */ /* 0x000fe20000010000 */
[----:B------:R-:W-:Y:S01]  /*c060*/  HMMA.16816.F32 R128, R4, R26, R128 ;  /* 0x0000001a0480723c */ /* 0x000fe20000001880 */
[----:B------:R-:W1:Y:S01]  /*c070*/  LDSM.16.MT88.4 R24, [R228+0x1a800] ;  /* 0x01a80000e418783b */ /* 0x000e620000004200 */
[----:B------:R-:W-:Y:S02]  /*c080*/  FADD.FTZ R167, R167, R168 ;  /* 0x000000a8a7a77221 */ /* 0x000fe40000010000 */
[----:B------:R-:W-:Y:S02]  /*c090*/  FADD.FTZ R10, R10, R11 ;  /* 0x0000000b0a0a7221 */ /* 0x000fe40000010000 */
[----:B------:R-:W-:Y:S01]  /*c0a0*/  FADD.FTZ R167, R166, R167 ;  /* 0x000000a7a6a77221 */ /* 0x000fe20000010000 */
[----:B------:R-:W-:Y:S01]  /*c0b0*/  F2FP.PACK_AB R4, R189, R174 ;  /* 0x000000aebd04723e */ /* 0x000fe200000000ff */
[----:B------:R-:W-:Y:S01]  /*c0c0*/  FADD.FTZ R171, R171, R10 ;  /* 0x0000000aabab7221 */ /* 0x000fe20000010000 */
[----:B----4-:R-:W-:Y:S01]  /*c0d0*/  F2FP.PACK_AB R6, R191, R176 ;  /* 0x000000b0bf06723e */ /* 0x010fe200000000ff */
[----:B------:R-:W-:Y:S01]  /*c0e0*/  FADD.FTZ R174, R174, R167 ;  /* 0x000000a7aeae7221 */ /* 0x000fe20000010000 */
[----:B-----5:R-:W-:Y:S01]  /*c0f0*/  F2FP.PACK_AB R5, R193, R178 ;  /* 0x000000b2c105723e */ /* 0x020fe200000000ff */
        /* <DEDUP_REMOVED lines=50> */
[C---:B-----5:R-:W-:Y:S08]  /*c420*/  HMMA.16816.F32 R116, R4.reuse, R24, R116 ;  /* 0x000000180474723c */ /* 0x060ff00000001874 */
[C---:B------:R-:W-:Y:S01]  /*c430*/  HMMA.16816.F32 R120, R4.reuse, R26, R120 ;  /* 0x0000001a0478723c */ /* 0x040fe20000001878 */
[----:B------:R-:W-:Y:S07]  /*c440*/  LDSM.16.MT88.4 R24, [R225+0x19000] ;  /* 0x01900000e118783b */ /* 0x000fee0000004200 */
[C---:B--2---:R-:W-:Y:S08]  /*c450*/  HMMA.16816.F32 R124, R4.reuse, R20, R124 ;  /* 0x00000014047c723c */ /* 0x044ff0000000187c */
[----:B------:R-:W-:Y:S01]  /*c460*/  HMMA.16816.F32 R128, R4, R22, R128 ;  /* 0x000000160480723c */ /* 0x000fe20000001880 */
[----:B------:R-:W2:Y:S06]  /*c470*/  LDSM.16.MT88.4 R20, [R225+0x1b000] ;  /* 0x01b00000e114783b */ /* 0x000eac0000004200 */
        /* <DEDUP_REMOVED lines=11> */
[----:B------:R-:W-:-:S04]  /*c530*/  FADD.FTZ R188, R188, R197 ;  /* 0x000000c5bcbc7221 */ /* 0x000fc80000010000 */
[----:B------:R-:W-:Y:S01]  /*c540*/  FADD.FTZ R188, R199, R188 ;  /* 0x000000bcc7bc7221 */ /* 0x000fe20000010000 */
        /* <DEDUP_REMOVED lines=9> */
[C---:B---3--:R-:W-:Y:S08]  /*c5e0*/  HMMA.16816.F32 R44, R4.reuse, R16, R44 ;  /* 0x00000010042c723c */ /* 0x048ff0000000182c */
[C---:B------:R-:W-:Y:S01]  /*c5f0*/  HMMA.16816.F32 R48, R4.reuse, R18, R48 ;  /* 0x000000120430723c */ /* 0x040fe20000001830 */
[----:B------:R-:W2:Y:S07]  /*c600*/  LDSM.16.MT88.4 R16, [R225+0x1d000] ;  /* 0x01d00000e110783b */ /* 0x000eae0000004200 */
        /* <DEDUP_REMOVED lines=29> */
[C---:B--2---:R-:W-:Y:S08]  /*c7e0*/  HMMA.16816.F32 R116, R4.reuse, R16, R116 ;  /* 0x000000100474723c */ /* 0x044ff00000001874 */
[C---:B------:R-:W-:Y:S01]  /*c7f0*/  HMMA.16816.F32 R120, R4.reuse, R18, R120 ;  /* 0x000000120478723c */ /* 0x040fe20000001878 */
[----:B------:R-:W2:Y:S07]  /*c800*/  LDSM.16.MT88.4 R16, [R224+0x19800] ;  /* 0x01980000e010783b */ /* 0x000eae0000004200 */
        /* <DEDUP_REMOVED lines=14> */
[----:B------:R-:W-:-:S03]  /*c8f0*/  FADD.FTZ R175, R175, R192 ;  /* 0x000000c0afaf7221 */ /* 0x000fc60000010000 */
[----:B------:R-:W-:Y:S01]  /*c900*/  STL [R1], R0 ;  /* 0x0000000001007387 */ /* 0x000fe20000100800 */
[----:B------:R-:W-:Y:S01]  /*c910*/  FADD.FTZ R252, R170, R175 ;  /* 0x000000afaafc7221 */ /* 0x000fe20000010000 */
[C---:B------:R-:W-:Y:S02]  /*c920*/  HMMA.16816.F32 R156, R4.reuse, R22, R156 ;  /* 0x00000016049c723c */ /* 0x040fe4000000189c */
[----:B------:R-:W3:Y:S06]  /*c930*/  LDSM.16.MT88.4 R20, [R226+0x1b800] ;  /* 0x01b80000e214783b */ /* 0x000eec0000004200 */
        /* <DEDUP_REMOVED lines=33> */
[C---:B-1----:R-:W-:Y:S08]  /*cb50*/  HMMA.16816.F32 R108, R4.reuse, R12, R108 ;  /* 0x0000000c046c723c */ /* 0x042ff0000000186c */
[C---:B------:R-:W-:Y:S08]  /*cb60*/  HMMA.16816.F32 R112, R4.reuse, R14, R112 ;  /* 0x0000000e0470723c */ /* 0x040ff00000001870 */
[C---:B--2---:R-:W-:Y:S08]  /*cb70*/  HMMA.16816.F32 R116, R4.reuse, R16, R116 ;  /* 0x000000100474723c */ /* 0x044ff00000001874 */
[C---:B------:R-:W-:Y:S08]  /*cb80*/  HMMA.16816.F32 R120, R4.reuse, R18, R120 ;  /* 0x000000120478723c */ /* 0x040ff00000001878 */
[C---:B---3--:R-:W-:Y:S08]  /*cb90*/  HMMA.16816.F32 R124, R4.reuse, R20, R124 ;  /* 0x00000014047c723c */ /* 0x048ff0000000187c */
[----:B------:R-:W-:Y:S08]  /*cba0*/  HMMA.16816.F32 R128, R4, R22, R128 ;  /* 0x000000160480723c */ /* 0x000ff00000001880 */
.L_x_1719:
[----:B------:R-:W-:-:S06]  /*cbb0*/  UISETP.GT.AND UP0, UPT, UR15, UR9, UPT ;  /* 0x000000090f00728c */ /* 0x000fcc000bf04270 */
[----:B------:R-:W-:-:S13]  /*cbc0*/  PLOP3.LUT P0, PT, PT, PT, UP0, 0x80, 0x0 ;  /* 0x000000000000781c */ /* 0x000fda0003f0f008 */
[----:B------:R-:W-:Y:S05]  /*cbd0*/  @!P0 BRA `(.L_x_1722) ;  /* 0x00003b7000008947 */ /* 0x000fea0003800000 */
[----:B------:R-:W-:Y:S01]  /*cbe0*/  ULDC.64 UR4, c[0x0][0x1a0] ;  /* 0x0000680000047ab9 */ /* 0x000fe20000000a00 */
[----:B------:R-:W-:Y:S01]  /*cbf0*/  MOV R0, R3 ;  /* 0x0000000300007202 */ /* 0x000fe20000000f00 */
[----:B------:R-:W-:Y:S01]  /*cc00*/  USHF.L.U64.HI UR14, UR4, 0x5, UR5 ;  /* 0x00000005040e7899 */ /* 0x000fe20008010205 */
[----:B------:R-:W-:Y:S01]  /*cc10*/  MOV R2, R164 ;  /* 0x000000a400027202 */ /* 0x000fe20000000f00 */
[----:B------:R-:W-:Y:S01]  /*cc20*/  USHF.L.U32 UR17, UR4, 0x5, URZ ;  /* 0x0000000504117899 */ /* 0x000fe2000800063f */
[----:B------:R-:W-:Y:S01]  /*cc30*/  MOV R244, R8 ;  /* 0x0000000800f47202 */ /* 0x000fe20000000f00 */
[----:B------:R-:W-:Y:S02]  /*cc40*/  USHF.L.U64.HI UR8, UR4, 0x6, UR5 ;  /* 0x0000000604087899 */ /* 0x000fe40008010205 */
[----:B------:R-:W-:Y:S02]  /*cc50*/  USHF.L.U64.HI UR14, UR17, 0x1, UR14 ;  /* 0x00000001110e7899 */ /* 0x000fe4000801020e */
[----:B------:R-:W-:-:S02]  /*cc60*/  USHF.L.U32 UR13, UR4, 0x6, URZ ;  /* 0x00000006040d7899 */ /* 0x000fc4000800063f */
[----:B------:R-:W-:Y:S01]  /*cc70*/  USHF.L.U32 UR17, UR17, 0x1, URZ ;  /* 0x0000000111117899 */ /* 0x000fe2000800063f */
[----:B------:R-:W-:Y:S05]  /*cc80*/  BRA `(.L_x_1723) ;  /* 0x000001d000007947 */ /* 0x000fea0003800000 */
.L_x_1725:
        /* <DEDUP_REMOVED lines=29> */
.L_x_1723:
[----:B------:R-:W-:Y:S04]  /*ce60*/  DEPBAR.LE SB0, 0x0 ;  /* 0x000080000000791a */ /* 0x000fe80000000000 */
[----:B------:R-:W-:Y:S01]  /*ce70*/  BAR.SYNC.DEFER_BLOCKING 0x0 ;  /* 0x0000000000007b1d */ /* 0x000fe20000010000 */
[----:B------:R-:W-:Y:S01]  /*ce80*/  UIADD3 UR12, UR15, -0x1, URZ ;  /* 0xffffffff0f0c7890 */ /* 0x000fe2000fffe03f */
[----:B------:R-:W-:Y:S03]  /*ce90*/  MOV R3, UR13 ;  /* 0x0000000d00037c02 */ /* 0x000fe60008000f00 */
[----:B------:R-:W-:Y:S02]  /*cea0*/  USHF.R.S32.HI UR5, URZ, 0x1f, UR12 ;  /* 0x0000001f3f057899 */ /* 0x000fe4000801140c */
[----:B------:R-:W-:Y:S01]  /*ceb0*/  UIMAD UR4, UR8, UR12, URZ ;  /* 0x0000000c080472a4 */ /* 0x000fe2000f8e023f */
[----:B------:R-:W-:Y:S01]  /*cec0*/  IMAD.WIDE.U32 R14, R3, UR12, R244 ;  /* 0x0000000c030e7c25 */ /* 0x000fe2000f8e00f4 */
[----:B------:R-:W-:Y:S02]  /*ced0*/  UISETP.GT.AND UP0, UPT, UR12, UR9, UPT ;  /* 0x000000090c00728c */ /* 0x000fe4000bf04270 */
[----:B------:R-:W-:Y:S02]  /*cee0*/  UIMAD UR4, UR5, UR13, UR4 ;  /* 0x0000000d050472a4 */ /* 0x000fe4000f8e0204 */
[----:B------:R-:W-:Y:S04]  /*cef0*/  LEA R22, P1, R14, c[0x0][0x170], 0x1 ;  /* 0x00005c000e167a11 */ /* 0x000fe800078208ff */
        /* <DEDUP_REMOVED lines=8> */
[----:B------:R-:W-:Y:S05]  /*cf80*/  PLOP3.LUT P0, PT, PT, PT, UP0, 0x80, 0x0 ;  /* 0x000000000000781c */ /* 0x000fea0003f0f008 */
        /* <DEDUP_REMOVED lines=8> */
[----:B------:R-:W3:Y:S06]  /*d010*/  LDSM.16.M88.4 R168, [R233+0x10000] ;  /* 0x01000000e9a8783b */ /* 0x000eec0000000200 */
[----:B------:R-:W4:Y:S06]  /*d020*/  LDSM.16.M88.4 R172, [R233+0x10800] ;  /* 0x01080000e9ac783b */ /* 0x000f2c0000000200 */
[----:B------:R-:W1:Y:S06]  /*d030*/  LDSM.16.M88.4 R176, [R233+0x11000] ;  /* 0x01100000e9b0783b */ /* 0x000e6c0000000200 */
[----:B------:R-:W0:Y:S06]  /*d040*/  LDGDEPBAR ;  /* 0x00000000000079af */ /* 0x000e2c0000000000 */
[----:B------:R-:W5:Y:S06]  /*d050*/  LDSM.16.M88.4 R180, [R233+0x11800] ;  /* 0x01180000e9b4783b */ /* 0x000f6c0000000200 */
[----:B------:R-:W-:Y:S06]  /*d060*/  LDSM.16.M88.4 R184, [R232] ;  /* 0x00000000e8b8783b */ /* 0x000fec0000000200 */
[----:B------:R-:W5:Y:S01]  /*d070*/  LDSM.16.M88.4 R188, [R231] ;  /* 0x00000000e7bc783b */ /* 0x000f620000000200 */
[C---:B---3--:R-:W-:Y:S05]  /*d080*/  HMMA.16816.F32 R4, R164.reuse, R168, RZ ;  /* 0x000000a8a404723c */ /* 0x048fea00000018ff */
[----:B------:R-:W3:Y:S03]  /*d090*/  LDSM.16.M88.4 R192, [R223] ;  /* 0x00000000dfc0783b */ /* 0x000ee60000000200 */
[C---:B------:R-:W-:Y:S03]  /*d0a0*/  HMMA.16816.F32 R8, R164.reuse, R170, RZ ;  /* 0x000000aaa408723c */ /* 0x040fe600000018ff */
[----:B------:R-:W3:Y:S06]  /*d0b0*/  LDSM.16.M88.4 R168, [R222] ;  /* 0x00000000dea8783b */ /* 0x000eec0000000200 */
[----:B------:R-:W3:Y:S01]  /*d0c0*/  LDSM.16.M88.4 R196, [R221] ;  /* 0x00000000ddc4783b */ /* 0x000ee20000000200 */
[C---:B----4-:R-:W-:Y:S05]  /*d0d0*/  HMMA.16816.F32 R12, R164.reuse, R172, RZ ;  /* 0x000000aca40c723c */ /* 0x050fea00000018ff */
[----:B------:R-:W-:Y:S03]  /*d0e0*/  LDSM.16.M88.4 R200, [R230] ;  /* 0x00000000e6c8783b */ /* 0x000fe60000000200 */
[C---:B--2---:R-:W-:Y:S03]  /*d0f0*/  HMMA.16816.F32 R16, R164.reuse, R174, RZ ;  /* 0x000000aea410723c */ /* 0x044fe600000018ff */
[----:B------:R-:W2:Y:S05]  /*d100*/  LDSM.16.M88.4 R204, [R227+0x10000] ;  /* 0x01000000e3cc783b */ /* 0x000eaa0000000200 */
[C---:B-1----:R-:W-:Y:S01]  /*d110*/  HMMA.16816.F32 R20, R164.reuse, R176, RZ ;  /* 0x000000b0a414723c */ /* 0x042fe200000018ff */
[----:B------:R-:W-:Y:S07]  /*d120*/  LDSM.16.M88.4 R172, [R227+0x11000] ;  /* 0x01100000e3ac783b */ /* 0x000fee0000000200 */
[C---:B------:R-:W-:Y:S01]  /*d130*/  HMMA.16816.F32 R24, R164.reuse, R178, RZ ;  /* 0x000000b2a418723c */ /* 0x040fe200000018ff */
[----:B------:R-:W-:Y:S07]  /*d140*/  LDSM.16.M88.4 R176, [R227+0x11800] ;  /* 0x01180000e3b0783b */ /* 0x000fee0000000200 */
[C---:B-----5:R-:W-:Y:S08]  /*d150*/  HMMA.16816.F32 R28, R164.reuse, R180, RZ ;  /* 0x000000b4a41c723c */ /* 0x060ff000000018ff */
[----:B------:R-:W-:Y:S01]  /*d160*/  HMMA.16816.F32 R32, R164, R182, RZ ;  /* 0x000000b6a420723c */ /* 0x000fe200000018ff */
[----:B------:R-:W1:Y:S06]  /*d170*/  LDSM.16.M88.4 R164, [R227+0x10800] ;  /* 0x01080000e3a4783b */ /* 0x000e6c0000000200 */
[----:B------:R-:W-:Y:S01]  /*d180*/  LDSM.16.M88.4 R180, [R220] ;  /* 0x00000000dcb4783b */ /* 0x000fe20000000200 */
        /* <DEDUP_REMOVED lines=13> */
[C---:B--2---:R-:W-:Y:S08]  /*d260*/  HMMA.16816.F32 R4, R200.reuse, R204, R4 ;  /* 0x000000ccc804723c */ /* 0x044ff00000001804 */
[C---:B------:R-:W-:Y:S01]  /*d270*/  HMMA.16816.F32 R8, R200.reuse, R206, R8 ;  /* 0x000000cec808723c */ /* 0x040fe20000001808 */
[----:B------:R-:W-:Y:S07]  /*d280*/  LDSM.16.M88.4 R204, [R233+0x14000] ;  /* 0x01400000e9cc783b */ /* 0x000fee0000000200 */
[C---:B-1----:R-:W-:Y:S08]  /*d290*/  HMMA.16816.F32 R12, R200.reuse, R164, R12 ;  /* 0x000000a4c80c723c */ /* 0x042ff0000000180c */
        /* <DEDUP_REMOVED lines=234> */
.L_x_1724:
[----:B------:R-:W-:Y:S01]  /*e140*/  MOV R5, UR12 ;  /* 0x0000000c00057c02 */ /* 0x000fe20008000f00 */
[----:B------:R-:W-:Y:S02]  /*e150*/  UISETP.GT.AND UP0, UPT, UR12, UR9, UPT ;  /* 0x000000090c00728c */ /* 0x000fe4000bf04270 */
[----:B------:R-:W-:Y:S01]  /*e160*/  UMOV UR15, UR12 ;  /* 0x0000000c000f7c82 */ /* 0x000fe20008000000 */
[----:B------:R-:W-:Y:S04]  /*e170*/  LEA R4, R5, R246, 0x6 ;  /* 0x000000f605047211 */ /* 0x000fe800078e30ff */
[C---:B-1----:R-:W-:Y:S02]  /*e180*/  IADD3 R6, R4.reuse, 0x1, RZ ;  /* 0x0000000104067810 */ /* 0x042fe40007ffe0ff */
        /* <DEDUP_REMOVED lines=604> */
.L_x_1722:
        /* <DEDUP_REMOVED lines=399> */
.L_x_1727:
[----:B---34-:R-:W-:Y:S05]  /*12040*/  BSYNC B0 ;  /* 0x0000000000007941 */ /* 0x018fea0003800000 */
.L_x_1726:
        /* <DEDUP_REMOVED lines=27> */
.L_x_1729:
[----:B------:R-:W-:Y:S05]  /*12200*/  BSYNC B0 ;  /* 0x0000000000007941 */ /* 0x000fea0003800000 */
.L_x_1728:
        /* <DEDUP_REMOVED lines=18> */
.L_x_1731:
[----:B------:R-:W-:Y:S05]  /*12330*/  BSYNC B0 ;  /* 0x0000000000007941 */ /* 0x000fea0003800000 */
.L_x_1730:
        /* <DEDUP_REMOVED lines=18> */
.L_x_1733:
[----:B------:R-:W-:Y:S05]  /*12460*/  BSYNC B0 ;  /* 0x0000000000007941 */ /* 0x000fea0003800000 */
.L_x_1732:
        /* <DEDUP_REMOVED lines=17> */
.L_x_1734:
        /* <DEDUP_REMOVED lines=16> */
.L_x_2060:


//--------------------- .text._ZN5flash16flash_fwd_kernelI23Flash_fwd_kernel_traitsILi256ELi128ELi64ELi8ELb0ELb0EN7cutlass6half_tE19Flash_kernel_traitsILi256ELi128ELi64ELi8ES3_EELb1ELb0ELb1ELb1ELb0ELb0ELb0ELb0EEEvNS_16Flash_fwd_paramsE --------------------------
	.section	.text._ZN5flash16flash_fwd_kernelI23Flash_fwd_kernel_traitsILi256ELi128ELi64ELi8ELb0ELb0EN7cutlass6half_tE19Flash_kernel_traitsILi256ELi128ELi64ELi8ES3_EELb1ELb0ELb1ELb1ELb0ELb0ELb0ELb0EEEvNS_16Flash_fwd_paramsE,"ax",@progbits
	.sectioninfo	@"SHI_REGISTERS=255"
	.align	128
        .global         _ZN5flash16flash_fwd_kernelI23Flash_fwd_kernel_traitsILi256ELi128ELi64ELi8ELb0ELb0EN7cutlass6half_tE19Flash_kernel_traitsILi256ELi128ELi64ELi8ES3_EELb1ELb0ELb1ELb1ELb0ELb0ELb0ELb0EEEvNS_16Flash_fwd_paramsE
        .type           _ZN5flash16flash_fwd_kernelI23Flash_fwd_kernel_traitsILi256ELi128ELi64ELi8ELb0ELb0EN7cutlass6half_tE19Flash_kernel_traitsILi256ELi128ELi64ELi8ES3_EELb1ELb0ELb1ELb1ELb0ELb0ELb0ELb0EEEvNS_16Flash_fwd_paramsE,@function
        .size           _ZN5flash16flash_fwd_kernelI23Flash_fwd_kernel_traitsILi256ELi128ELi64ELi8ELb0ELb0EN7cutlass6half_tE19Flash_kernel_traitsILi256ELi128ELi64ELi8ES3_EELb1ELb0ELb1ELb1ELb0ELb0ELb0ELb0EEEvNS_16Flash_fwd_paramsE,(.L_x_2061 - _ZN5flash16flash_fwd_kernelI23Flash_fwd_kernel_traitsILi256ELi128ELi64ELi8ELb0ELb0EN7cutlass6half_tE19Flash_kernel_traitsILi256ELi128ELi64ELi8ES3_EELb1ELb0ELb1ELb1ELb0ELb0ELb0ELb0EEEvNS_16Flash_fwd_paramsE)
        .other          _ZN5flash16flash_fwd_kernelI23Flash_fwd_kernel_traitsILi256ELi128ELi64ELi8ELb0ELb0EN7cutlass6half_tE19Flash_kernel_traitsILi256ELi128ELi64ELi8ES3_EELb1ELb0ELb1ELb1ELb0ELb0ELb0ELb0EEEvNS_16Flash_fwd_paramsE,@"STO_CUDA_ENTRY STV_DEFAULT"
_ZN5flash16flash_fwd_kernelI23Flash_fwd_kernel_traitsILi256ELi128ELi64ELi8ELb0ELb0EN7cutlass6half_tE19Flash_kernel_traitsILi256ELi128ELi64ELi8ES3_EELb1ELb0ELb1ELb1ELb0ELb0ELb0ELb0EEEvNS_16Flash_fwd_paramsE:
.text._ZN5flash16flash_fwd_kernelI23Flash_fwd_kernel_traitsILi256ELi128ELi64ELi8ELb0ELb0EN7cutlass6half_tE19Flash_kernel_traitsILi256ELi128ELi64ELi8ES3_EELb1ELb0ELb1ELb1ELb0ELb0ELb0ELb0EEEvNS_16Flash_fwd_paramsE:
        /* <DEDUP_REMOVED lines=20> */
[----:B------:R-:W-:Y:S01]  /*0140*/  ULDC.64 UR10, c[0x0][0x240] ;  /* 0x00009000000a7ab9 */ /* 0x000fe20000000a00 */
        /* <DEDUP_REMOVED lines=10> */
[----:B------:R-:W-:Y:S02]  /*01f0*/  UMOV UR8, 0x4 ;  /* 0x0000000400087882 */ /* 0x000fe40000000000 */
        /* <DEDUP_REMOVED lines=22> */
[----:B------:R-:W-:-:S13]  /*0360*/  PLOP3.LUT P1, PT, PT, PT, UP1, 0x80, 0x0 ;  /* 0x000000000000781c */ /* 0x000fda0003f2f018 */
        /* <DEDUP_REMOVED lines=9> */
[----:B------:R-:W-:Y:S01]  /*0400*/  UIMAD UR4, UR13, UR4, UR12 ;  /* 0x000000040d0472a4 */ /* 0x000fe2000f8e020c */
[----:B------:R-:W-:Y:S01]  /*0410*/  LOP3.LUT R11, R89, 0xffffffe0, RZ, 0xc0, !PT ;  /* 0xffffffe0590b7812 */ /* 0x000fe200078ec0ff */
[----:B------:R-:W-:Y:S02]  /*0420*/  UMOV UR7, URZ ;  /* 0x0000003f00077c82 */ /* 0x000fe40008000000 */
[----:B------:R-:W-:-:S04]  /*0430*/  USHF.L.U32 UR5, UR4, 0x5, URZ ;  /* 0x0000000504057899 */ /* 0x000fc8000800063f */
[----:B------:R-:W-:Y:S01]  /*0440*/  USHF.R.S32.HI UR4, URZ, 0x1f, UR5 ;  /* 0x0000001f3f047899 */ /* 0x000fe20008011405 */
[----:B--2---:R-:W1:Y:S08]  /*0450*/  @P0 R2UR UR26, R10 ;  /* 0x000000000a1a03c2 */ /* 0x004e7000000e0000 */
[----:B---3--:R2:W1:Y:S08]  /*0460*/  @P0 R2UR UR29, R9 ;  /* 0x00000000091d03c2 */ /* 0x00847000000e0000 */
[----:B----4-:R3:W4:Y:S08]  /*0470*/  @P1 R2UR UR7, R8 ;  /* 0x00000000080713c2 */ /* 0x01073000000e0000 */
[----:B-----5:R3:W3:Y:S01]  /*0480*/  @!P2 R2UR UR14, R0 ;  /* 0x00000000000ea3c2 */ /* 0x0206e200000e0000 */
        /* <DEDUP_REMOVED lines=16> */
.L_x_1735:
[----:B------:R-:W-:Y:S02]  /*0590*/  ULDC UR6, c[0x0][0x218] ;  /* 0x0000860000067ab9 */ /* 0x000fe40000000800 */
.L_x_1736:
        /* <DEDUP_REMOVED lines=56> */
[----:B------:R-:W-:Y:S01]  /*0920*/  @UP0 UIMAD.WIDE.U32 UR10, UR26, UR6, URZ ;  /* 0x000000061a0a02a5 */ /* 0x000fe2000f8e003f */
[--C-:B------:R-:W-:Y:S01]  /*0930*/  SHF.R.S32.HI R17, RZ, 0x1f, R16.reuse ;  /* 0x0000001fff117819 */ /* 0x100fe20000011410 */
[----:B------:R-:W-:Y:S01]  /*0940*/  @!UP0 USHF.R.S32.HI UR16, URZ, 0x1f, UR13 ;  /* 0x0000001f3f108899 */ /* 0x000fe2000801140d */
[----:B------:R-:W-:Y:S01]  /*0950*/  IMAD.SHL.U32 R9, R10, 0x8, RZ ;  /* 0x000000080a097824 */ /* 0x000fe200078e00ff */
[----:B------:R-:W-:Y:S01]  /*0960*/  ULDC.64 UR4, c[0x0][0x1e0] ;  /* 0x0000780000047ab9 */ /* 0x000fe20000000a00 */
[----:B------:R-:W-:Y:S01]  /*0970*/  BSSY B0, `(.L_x_1738) ;  /* 0x000003f000007945 */ /* 0x000fe20003800000 */
[----:B------:R-:W-:Y:S01]  /*0980*/  @!UP0 UIMAD UR16, UR16, UR4, URZ ;  /* 0x00000004101082a4 */ /* 0x000fe2000f8e023f */
[----:B------:R-:W-:Y:S01]  /*0990*/  IMAD.WIDE R18, R19, 0x80, R16 ;  /* 0x0000008013127825 */ /* 0x000fe200078e0210 */
[----:B------:R-:W-:Y:S01]  /*09a0*/  @UP0 UIMAD UR7, UR26, UR7, UR11 ;  /* 0x000000071a0702a4 */ /* 0x000fe2000f8e020b */
[C---:B------:R-:W-:Y:S01]  /*09b0*/  IADD3 R8, R9.reuse, 0x40, RZ ;  /* 0x0000004009087810 */ /* 0x040fe20007ffe0ff */
[----:B------:R-:W-:Y:S01]  /*09c0*/  USHF.R.S32.HI UR17, URZ, 0x1f, UR12 ;  /* 0x0000001f3f117899 */ /* 0x000fe2000801140c */
[C---:B------:R-:W-:Y:S01]  /*09d0*/  IADD3 R7, R9.reuse, 0x80, RZ ;  /* 0x0000008009077810 */ /* 0x040fe20007ffe0ff */
[----:B------:R-:W-:Y:S01]  /*09e0*/  UISETP.EQ.AND UP3, UPT, UR14, URZ, UP3 ;  /* 0x0000003f0e00728c */ /* 0x000fe20009f62270 */
[----:B------:R-:W-:Y:S01]  /*09f0*/  IADD3 R6, R9, 0xc0, RZ ;  /* 0x000000c009067810 */ /* 0x000fe20007ffe0ff */
[----:B------:R-:W-:-:S02]  /*0a00*/  @!UP2 UISETP.NE.AND UP1, UPT, UR15, URZ, UPT ;  /* 0x0000003f0f00a28c */ /* 0x000fc4000bf25270 */
        /* <DEDUP_REMOVED lines=53> */
.L_x_1739:
[----:B------:R-:W-:Y:S05]  /*0d60*/  BSYNC B0 ;  /* 0x0000000000007941 */ /* 0x000fea0003800000 */
.L_x_1738:
        /* <DEDUP_REMOVED lines=22> */
.L_x_1741:
[----:B------:R-:W-:Y:S05]  /*0ed0*/  BSYNC B0 ;  /* 0x0000000000007941 */ /* 0x000fea0003800000 */
.L_x_1740:
        /* <DEDUP_REMOVED lines=22> */
.L_x_1743:
[----:B------:R-:W-:Y:S05]  /*1040*/  BSYNC B0 ;  /* 0x0000000000007941 */ /* 0x000fea0003800000 */
.L_x_1742:
        /* <DEDUP_REMOVED lines=21> */
.L_x_1745:
[----:B------:R-:W-:Y:S05]  /*11a0*/  BSYNC B0 ;  /* 0x0000000000007941 */ /* 0x000fea0003800000 */
.L_x_1744:
        /* <DEDUP_REMOVED lines=35> */
.L_x_1737:
        /* <DEDUP_REMOVED lines=14> */
[----:B------:R-:W-:Y:S02]  /*14c0*/  @UP0 UIMAD UR33, UR11, UR33, UR35 ;  /* 0x000000210b2102a4 */ /* 0x000fe4000f8e0223 */
[----:B------:R-:W-:Y:S02]  /*14d0*/  @UP1 UMOV UR10, UR16 ;  /* 0x00000010000a1c82 */ /* 0x000fe40008000000 */
[----:B------:R-:W-:Y:S02]  /*14e0*/  USHF.R.S32.HI UR11, URZ, 0x1f, UR12 ;  /* 0x0000001f3f0b7899 */ /* 0x000fe4000801140c */
        /* <DEDUP_REMOVED lines=16> */
.L_x_1746:
        /* <DEDUP_REMOVED lines=50> */
.L_x_1747:
        /* <DEDUP_REMOVED lines=12> */
[----:B------:R-:W-:Y:S01]  /*19d0*/  LOP3.LUT R5, R229, 0xfffffff0, RZ, 0xc0, !PT ;  /* 0xfffffff0e5057812 */ /* 0x000fe200078ec0ff */
[----:B------:R-:W-:Y:S01]  /*19e0*/  IMAD.U32 R174, RZ, RZ, UR32 ;  /* 0x00000020ffae7e24 */ /* 0x000fe2000f8e00ff */
[----:B------:R-:W-:Y:S01]  /*19f0*/  LOP3.LUT R3, R3, 0x1c0, RZ, 0xc0, !PT ;  /* 0x000001c003037812 */ /* 0x000fe200078ec0ff */
[----:B------:R-:W-:Y:S01]  /*1a00*/  IMAD.SHL.U32 R250, R0, 0x8, RZ ;  /* 0x0000000800fa7824 */ /* 0x000fe200078e00ff */
[----:B------:R-:W-:Y:S01]  /*1a10*/  LEA.HI R7, R7, R6, RZ, 0x6 ;  /* 0x0000000607077211 */ /* 0x000fe200078f30ff */
[----:B------:R-:W-:Y:S01]  /*1a20*/  IMAD.IADD R4, R6, 0x1, -R5 ;  /* 0x0000000106047824 */ /* 0x000fe200078e0a05 */
[----:B------:R-:W-:Y:S01]  /*1a30*/  SHF.R.U32.HI R236, RZ, 0x3, R3 ;  /* 0x00000003ffec7819 */ /* 0x000fe20000011603 */
[----:B------:R-:W-:Y:S01]  /*1a40*/  IMAD R13, R239, c[0x0][0x198], RZ ;  /* 0x00006600ef0d7a24 */ /* 0x000fe200078e02ff */
[----:B------:R-:W-:Y:S01]  /*1a50*/  LOP3.LUT R5, R3, 0x38, R250, 0xf8, !PT ;  /* 0x0000003803057812 */ /* 0x000fe200078ef8fa */
[----:B------:R-:W-:Y:S01]  /*1a60*/  IMAD.SHL.U32 R7, R7, 0x8, RZ ;  /* 0x0000000807077824 */ /* 0x000fe200078e00ff */
[----:B------:R-:W-:Y:S01]  /*1a70*/  SHF.R.S32.HI R3, RZ, 0x1f, R4 ;  /* 0x0000001fff037819 */ /* 0x000fe20000011404 */
[----:B------:R-:W-:Y:S01]  /*1a80*/  BSSY B0, `(.L_x_1748) ;  /* 0x0000060000007945 */ /* 0x000fe20003800000 */
[----:B------:R-:W-:-:S02]  /*1a90*/  LOP3.LUT R236, R5, R236, RZ, 0x3c, !PT ;  /* 0x000000ec05ec7212 */ /* 0x000fc400078e3cff */
[----:B------:R-:W-:Y:S02]  /*1aa0*/  LEA.HI R3, R3, R4, RZ, 0x3 ;  /* 0x0000000403037211 */ /* 0x000fe400078f18ff */
[--C-:B------:R-:W-:Y:S02]  /*1ab0*/  SHF.R.S32.HI R251, RZ, 0x1f, R250.reuse ;  /* 0x0000001ffffb7819 */ /* 0x100fe400000114fa */
[----:B------:R-:W-:Y:S01]  /*1ac0*/  IADD3 R10, P0, R250, UR10, RZ ;  /* 0x0000000afa0a7c10 */ /* 0x000fe2000ff1e0ff */
[----:B------:R-:W-:Y:S01]  /*1ad0*/  UIMAD UR10, UR32, UR5, UR4 ;  /* 0x00000005200a72a4 */ /* 0x000fe2000f8e0204 */
[----:B------:R-:W-:Y:S01]  /*1ae0*/  LOP3.LUT R5, R3, 0xfffffff8, RZ, 0xc0, !PT ;  /* 0xfffffff803057812 */ /* 0x000fe200078ec0ff */
[----:B------:R-:W-:Y:S01]  /*1af0*/  IMAD.WIDE.U32 R16, R238, c[0x0][0x198], R250 ;  /* 0x00006600ee107a25 */ /* 0x000fe200078e00fa */
[----:B------:R-:W-:Y:S01]  /*1b00*/  LEA.HI R229, R229, R8, RZ, 0x1 ;  /* 0x00000008e5e57211 */ /* 0x000fe200078f08ff */
[----:B------:R-:W-:Y:S01]  /*1b10*/  ULDC.64 UR4, c[0x0][0x1a8] ;  /* 0x00006a0000047ab9 */ /* 0x000fe20000000a00 */
[----:B------:R-:W-:Y:S01]  /*1b20*/  IADD3.X R11, R251, UR6, RZ, P0, !PT ;  /* 0x00000006fb0b7c10 */ /* 0x000fe200087fe4ff */
[----:B------:R-:W-:Y:S01]  /*1b30*/  IMAD.IADD R5, R4, 0x1, -R5 ;  /* 0x0000000104057824 */ /* 0x000fe200078e0a05 */
[----:B------:R-:W-:Y:S01]  /*1b40*/  LOP3.LUT R229, R229, 0xfffffffe, RZ, 0xc0, !PT ;  /* 0xfffffffee5e57812 */ /* 0x000fe200078ec0ff */
[----:B------:R-:W-:Y:S01]  /*1b50*/  ULDC.64 UR6, c[0x0][0x1b0] ;  /* 0x00006c0000067ab9 */ /* 0x000fe20000000a00 */
[----:B------:R-:W-:Y:S01]  /*1b60*/  IMAD R4, R238, c[0x0][0x19c], R13 ;  /* 0x00006700ee047a24 */ /* 0x000fe200078e020d */
[----:B------:R-:W-:Y:S01]  /*1b70*/  IADD3 R12, P0, R16, UR34, RZ ;  /* 0x00000022100c7c10 */ /* 0x000fe2000ff1e0ff */
[----:B-1----:R-:W-:Y:S01]  /*1b80*/  IMAD.WIDE.U32 R14, R14, c[0x0][0x1a8], R10 ;  /* 0x00006a000e0e7a25 */ /* 0x002fe200078e000a */
[----:B------:R-:W-:Y:S01]  /*1b90*/  LOP3.LUT R236, R236, 0xfffffe00, R7, 0xf8, !PT ;  /* 0xfffffe00ecec7812 */ /* 0x000fe200078ef807 */
[----:B------:R-:W-:Y:S01]  /*1ba0*/  UIMAD UR6, UR14, UR6, URZ ;  /* 0x000000060e0672a4 */ /* 0x000fe2000f8e023f */
[----:B------:R-:W-:Y:S01]  /*1bb0*/  LOP3.LUT P2, RZ, R5, 0x4, RZ, 0xc0, !PT ;  /* 0x0000000405ff7812 */ /* 0x000fe2000784c0ff */
[----:B------:R-:W-:Y:S01]  /*1bc0*/  IMAD R7, R239, c[0x0][0x1a0], RZ ;  /* 0x00006800ef077a24 */ /* 0x000fe200078e02ff */
[----:B------:R-:W-:Y:S01]  /*1bd0*/  LOP3.LUT P1, RZ, R5, 0x2, RZ, 0xc0, !PT ;  /* 0x0000000205ff7812 */ /* 0x000fe2000782c0ff */
[----:B------:R-:W-:Y:S01]  /*1be0*/  IMAD.WIDE.U32 R10, R238, c[0x0][0x1a0], R250 ;  /* 0x00006800ee0a7a25 */ /* 0x000fe200078e00fa */
[----:B------:R-:W-:Y:S01]  /*1bf0*/  IADD3.X R13, R17, UR33, R4, P0, !PT ;  /* 0x00000021110d7c10 */ /* 0x000fe200087fe404 */
[----:B------:R-:W-:Y:S01]  /*1c00*/  UIMAD UR7, UR32, UR7, UR6 ;  /* 0x00000007200772a4 */ /* 0x000fe2000f8e0206 */
[----:B------:R-:W-:Y:S01]  /*1c10*/  SHF.R.S32.HI R89, RZ, 0x5, R89 ;  /* 0x00000005ff597819 */ /* 0x000fe20000011459 */
[----:B------:R-:W-:Y:S01]  /*1c20*/  IMAD.IADD R229, R8, 0x1, -R229 ;  /* 0x0000000108e57824 */ /* 0x000fe200078e0ae5 */
[----:B------:R-:W-:Y:S01]  /*1c30*/  UIADD3 UR6, -UR8, UR29, URZ ;  /* 0x0000001d08067290 */ /* 0x000fe2000fffe13f */
[----:B------:R-:W-:Y:S01]  /*1c40*/  IMAD.SHL.U32 R5, R5, 0x40, RZ ;  /* 0x0000004005057824 */ /* 0x000fe200078e00ff */
[----:B------:R-:W-:Y:S01]  /*1c50*/  IADD3 R10, P0, R10, UR36, RZ ;  /* 0x000000240a0a7c10 */ /* 0x000fe2000ff1e0ff */
[----:B------:R-:W-:Y:S01]  /*1c60*/  IMAD R4, R238, c[0x0][0x1a4], R7 ;  /* 0x00006900ee047a24 */ /* 0x000fe200078e0207 */
[----:B------:R-:W-:Y:S01]  /*1c70*/  UIMAD UR4, UR11, UR4, URZ ;  /* 0x000000040b0472a4 */ /* 0x000fe2000f8e023f */
[----:B------:R-:W-:Y:S01]  /*1c80*/  IMAD.SHL.U32 R8, R229, 0x8, RZ ;  /* 0x00000008e5087824 */ /* 0x000fe200078e00ff */
[----:B------:R-:W-:Y:S01]  /*1c90*/  LOP3.LUT R5, R5, 0x1c0, RZ, 0xc0, !PT ;  /* 0x000001c005057812 */ /* 0x000fe200078ec0ff */
[----:B------:R-:W-:Y:S01]  /*1ca0*/  IMAD.SHL.U32 R3, R3, 0x40, RZ ;  /* 0x0000004003037824 */ /* 0x000fe200078e00ff */
[----:B------:R-:W-:Y:S01]  /*1cb0*/  IADD3.X R11, R11, UR35, R4, P0, !PT ;  /* 0x000000230b0b7c10 */ /* 0x000fe200087fe404 */
[----:B------:R-:W-:Y:S01]  /*1cc0*/  UIMAD UR4, UR12, UR5, UR4 ;  /* 0x000000050c0472a4 */ /* 0x000fe2000f8e0204 */
[----:B------:R-:W-:Y:S01]  /*1cd0*/  LOP3.LUT R8, R5, 0x8, R8, 0xf8, !PT ;  /* 0x0000000805087812 */ /* 0x000fe200078ef808 */
[----:B------:R-:W-:Y:S01]  /*1ce0*/  IMAD.WIDE.U32 R240, R240, c[0x0][0x1b0], R12 ;  /* 0x00006c00f0f07a25 */ /* 0x000fe200078e000c */
[----:B------:R-:W-:-:S02]  /*1cf0*/  ISETP.GE.AND P0, PT, R238, UR6, PT ;  /* 0x00000006ee007c0c */ /* 0x000fc4000bf06270 */
[----:B------:R-:W-:Y:S01]  /*1d00*/  SHF.R.U32.HI R5, RZ, 0x3, R5 ;  /* 0x00000003ff057819 */ /* 0x000fe20000011605 */
[----:B------:R-:W-:Y:S01]  /*1d10*/  IMAD.WIDE.U32 R174, R174, c[0x0][0x1b8], R10 ;  /* 0x00006e00aeae7a25 */ /* 0x000fe200078e000a */
[----:B------:R-:W-:Y:S02]  /*1d20*/  IADD3 R17, R15, UR4, RZ ;  /* 0x000000040f117c10 */ /* 0x000fe4000fffe0ff */
[----:B------:R-:W-:Y:S01]  /*1d30*/  LOP3.LUT R4, R8, R5, RZ, 0x3c, !PT ;  /* 0x0000000508047212 */ /* 0x000fe200078e3cff */
[----:B------:R-:W-:Y:S01]  /*1d40*/  IMAD.MOV.U32 R5, RZ, RZ, 0x10 ;  /* 0x00000010ff057424 */ /* 0x000fe200078e00ff */
[----:B------:R-:W-:Y:S01]  /*1d50*/  IADD3 R249, R241, UR7, RZ ;  /* 0x00000007f1f97c10 */ /* 0x000fe2000fffe0ff */
[----:B------:R-:W-:Y:S01]  /*1d60*/  IMAD.U32 R13, RZ, RZ, UR27 ;  /* 0x0000001bff0d7e24 */ /* 0x000fe2000f8e00ff */
[----:B------:R-:W-:Y:S01]  /*1d70*/  LOP3.LUT R4, R4, 0xfffffe00, R3, 0xf8, !PT ;  /* 0xfffffe0004047812 */ /* 0x000fe200078ef803 */
[----:B------:R-:W-:Y:S01]  /*1d80*/  IMAD.MOV.U32 R3, RZ, RZ, 0x20 ;  /* 0x00000020ff037424 */ /* 0x000fe200078e00ff */
[----:B------:R-:W-:Y:S01]  /*1d90*/  IADD3 R177, R175, UR10, RZ ;  /* 0x0000000aafb17c10 */ /* 0x000fe2000fffe0ff */
[----:B------:R-:W-:Y:S01]  /*1da0*/  IMAD.WIDE R12, R13, 0x80, R238 ;  /* 0x000000800d0c7825 */ /* 0x000fe200078e02ee */
[----:B------:R-:W-:-:S02]  /*1db0*/  IADD3 R234, R250, 0x40, RZ ;  /* 0x00000040faea7810 */ /* 0x000fc40007ffe0ff */
[----:B------:R-:W-:Y:S01]  /*1dc0*/  IADD3 R233, R250, 0x80, RZ ;  /* 0x00000080fae97810 */ /* 0x000fe20007ffe0ff */
[----:B------:R-:W-:Y:S01]  /*1dd0*/  IMAD.SHL.U32 R236, R236, 0x2, RZ ;  /* 0x00000002ecec7824 */ /* 0x000fe200078e00ff */
        /* <DEDUP_REMOVED lines=42> */
.L_x_1749:
[----:B------:R-:W-:Y:S05]  /*2080*/  BSYNC B0 ;  /* 0x0000000000007941 */ /* 0x000fea0003800000 */
.L_x_1748:
        /* <DEDUP_REMOVED lines=45> */
.L_x_1751:
[----:B------:R-:W-:Y:S05]  /*2360*/  BSYNC B0 ;  /* 0x0000000000007941 */ /* 0x000fea0003800000 */
.L_x_1750:
        /* <DEDUP_REMOVED lines=45> */
.L_x_1753:
[----:B------:R-:W-:Y:S05]  /*2640*/  BSYNC B0 ;  /* 0x0000000000007941 */ /* 0x000fea0003800000 */
.L_x_1752:
        /* <DEDUP_REMOVED lines=49> */
.L_x_1755:
[----:B------:R-:W-:Y:S05]  /*2960*/  BSYNC B0 ;  /* 0x0000000000007941 */ /* 0x000fea0003800000 */
.L_x_1754:
        /* <DEDUP_REMOVED lines=45> */
.L_x_1757:
[----:B------:R-:W-:Y:S05]  /*2c40*/  BSYNC B0 ;  /* 0x0000000000007941 */ /* 0x000fea0003800000 */
.L_x_1756:
        /* <DEDUP_REMOVED lines=42> */
.L_x_1759:
[----:B------:R-:W-:Y:S05]  /*2ef0*/  BSYNC B0 ;  /* 0x0000000000007941 */ /* 0x000fea0003800000 */
.L_x_1758:
        /* <DEDUP_REMOVED lines=24> */
[----:B------:R-:W-:Y:S01]  /*3080*/  USHF.L.U32 UR23, UR24, 0x6, URZ ;  /* 0x0000000618177899 */ /* 0x000fe2000800063f */
[----:B------:R-:W-:Y:S01]  /*3090*/  IMAD.MOV.U32 R176, RZ, RZ, R174 ;  /* 0x000000ffffb07224 */ /* 0x000fe200078e00ae */
[----:B------:R-:W-:Y:S01]  /*30a0*/  USHF.L.U64.HI UR22, UR24, UR22, UR25 ;  /* 0x0000001618167299 */ /* 0x000fe20008010219 */
[----:B------:R-:W-:Y:S01]  /*30b0*/  BAR.SYNC.DEFER_BLOCKING 0x0 ;  /* 0x0000000000007b1d */ /* 0x000fe20000010000 */
[----:B------:R-:W-:Y:S01]  /*30c0*/  SHF.L.U32 R235, R6, 0x1, RZ ;  /* 0x0000000106eb7819 */ /* 0x000fe200000006ff */
[----:B------:R-:W-:Y:S01]  /*30d0*/  IMAD.U32 R172, RZ, RZ, UR27 ;  /* 0x0000001bffac7e24 */ /* 0x000fe2000f8e00ff */
[----:B------:R-:W-:Y:S01]  /*30e0*/  UIMAD UR5, UR22, UR40, URZ ;  /* 0x00000028160572a4 */ /* 0x000fe2000f8e023f */
[----:B------:R-:W-:Y:S01]  /*30f0*/  IMAD.U32 R231, RZ, RZ, UR23 ;  /* 0x00000017ffe77e24 */ /* 0x000fe2000f8e00ff */
[----:B------:R-:W-:Y:S01]  /*3100*/  LOP3.LUT R235, R235, 0x6, RZ, 0xc0, !PT ;  /* 0x00000006ebeb7812 */ /* 0x000fe200078ec0ff */
[----:B------:R-:W-:Y:S01]  /*3110*/  UMOV UR28, URZ ;  /* 0x0000003f001c7c82 */ /* 0x000fe20008000000 */
[----:B------:R-:W-:Y:S01]  /*3120*/  BSSY B0, `(.L_x_1760) ;  /* 0x0000031000007945 */ /* 0x000fe20003800000 */
[----:B------:R-:W-:Y:S01]  /*3130*/  UIMAD UR16, UR16, UR23, UR5 ;  /* 0x00000017101072a4 */ /* 0x000fe2000f8e0205 */
[----:B------:R-:W-:-:S02]  /*3140*/  LEA R172, R172, R89, 0x3 ;  /* 0x00000059acac7211 */ /* 0x000fc400078e18ff */
[----:B--2---:R-:W-:Y:S01]  /*3150*/  SHF.R.S32.HI R12, RZ, 0x1f, R9 ;  /* 0x0000001fff0c7819 */ /* 0x004fe20000011409 */
[----:B------:R2:W-:Y:S03]  /*3160*/  @P1 STS.128 [R236+0x18000], RZ ;  /* 0x018000ffec001388 */ /* 0x0005e60000000c00 */
[----:B------:R-:W-:Y:S01]  /*3170*/  LEA.HI R9, R12, R9, RZ, 0x2 ;  /* 0x000000090c097211 */ /* 0x000fe200078f10ff */
[----:B------:R2:W-:Y:S03]  /*3180*/  @P1 STS.128 [R236+0x1a000], RZ ;  /* 0x01a000ffec001388 */ /* 0x0005e60000000c00 */
[----:B------:R-:W-:Y:S01]  /*3190*/  SHF.R.S32.HI R6, RZ, 0x2, R9 ;  /* 0x00000002ff067819 */ /* 0x000fe20000011409 */
[----:B------:R2:W-:Y:S04]  /*31a0*/  @P1 STS.128 [R236+0x1c000], RZ ;  /* 0x01c000ffec001388 */ /* 0x0005e80000000c00 */
[----:B------:R2:W-:Y:S01]  /*31b0*/  @P1 STS.128 [R236+0x1e000], RZ ;  /* 0x01e000ffec001388 */ /* 0x0005e20000000c00 */
[----:B-1----:R-:W-:-:S04]  /*31c0*/  @P0 FMUL.FTZ R10, R11, R10 ;  /* 0x0000000a0b0a0220 */ /* 0x002fc80000410000 */
[----:B------:R1:W3:Y:S02]  /*31d0*/  @P0 R2UR UR4, R10 ;  /* 0x000000000a0403c2 */ /* 0x0002e400000e0000 */
        /* <DEDUP_REMOVED lines=37> */
.L_x_1761:
[----:B--2---:R-:W-:Y:S05]  /*3430*/  BSYNC B0 ;  /* 0x0000000000007941 */ /* 0x004fea0003800000 */
.L_x_1760:
[----:B------:R-:W-:Y:S01]  /*3440*/  ISETP.GE.AND P0, PT, R8, UR15, PT ;  /* 0x0000000f08007c0c */ /* 0x000fe2000bf06270 */
[----:B------:R-:W-:Y:S01]  /*3450*/  ULDC UR4, c[0x0][0x1a4] ;  /* 0x0000690000047ab9 */ /* 0x000fe20000000800 */
[----:B------:R-:W-:Y:S01]  /*3460*/  BSSY B0, `(.L_x_1762) ;  /* 0x000002e000007945 */ /* 0x000fe20003800000 */
[----:B------:R-:W-:Y:S02]  /*3470*/  USHF.L.U32 UR25, UR24, 0x5, URZ ;  /* 0x0000000518197899 */ /* 0x000fe4000800063f */
[----:B------:R-:W-:Y:S02]  /*3480*/  UIADD3 UR5, UR9, 0x1, -UR29 ;  /* 0x0000000109057890 */ /* 0x000fe4000fffe81d */
[----:B------:R-:W-:-:S03]  /*3490*/  USHF.L.U64.HI UR24, UR24, UR14, UR4 ;  /* 0x0000000e18187299 */ /* 0x000fc60008010204 */
[----:B------:R-:W-:Y:S02]  /*34a0*/  ULDC UR4, c[0x0][0x2e8] ;  /* 0x0000ba0000047ab9 */ /* 0x000fe40000000800 */
[----:B------:R-:W-:Y:S01]  /*34b0*/  UIADD3 UR4, UR5, UR4, URZ ;  /* 0x0000000405047290 */ /* 0x000fe2000fffe03f */
        /* <DEDUP_REMOVED lines=40> */
.L_x_1763:
[----:B------:R-:W-:Y:S05]  /*3740*/  BSYNC B0 ;  /* 0x0000000000007941 */ /* 0x000fea0003800000 */
.L_x_1762:
[C---:B------:R-:W-:Y:S01]  /*3750*/  IMAD.SHL.U32 R9, R0.reuse, 0x40, RZ ;  /* 0x0000004000097824 */ /* 0x040fe200078e00ff */
[----:B------:R-:W-:Y:S01]  /*3760*/  R2P PR, R0, 0x6 ;  /* 0x0000000600007804 */ /* 0x000fe20000000000 */
[----:B------:R-:W-:Y:S01]  /*3770*/  IMAD.SHL.U32 R8, R238, 0x8, RZ ;  /* 0x00000008ee087824 */ /* 0x000fe200078e00ff */
[----:B------:R-:W0:Y:S01]  /*3780*/  LDGDEPBAR ;  /* 0x00000000000079af */ /* 0x000e220000000000 */
[----:B------:R-:W-:Y:S01]  /*3790*/  IMAD R230, R89, 0x400, R4 ;  /* 0x0000040059e67824 */ /* 0x000fe200078e0204 */
[----:B------:R-:W-:Y:S01]  /*37a0*/  LOP3.LUT R9, R9, 0x1c0, RZ, 0xc0, !PT ;  /* 0x000001c009097812 */ /* 0x000fe200078ec0ff */
[----:B------:R-:W-:Y:S01]  /*37b0*/  UISETP.GT.AND UP0, UPT, UR40, UR19, UPT ;  /* 0x000000132800728c */ /* 0x000fe2000bf04270 */
[----:B------:R-:W-:Y:S01]  /*37c0*/  LEA R89, R89, UR8, 0x4 ;  /* 0x0000000859597c11 */ /* 0x000fe2000f8e20ff */
[----:B------:R-:W-:Y:S01]  /*37d0*/  IMAD.SHL.U32 R230, R230, 0x2, RZ ;  /* 0x00000002e6e67824 */ /* 0x000fe200078e00ff */
[----:B------:R-:W-:Y:S01]  /*37e0*/  LOP3.LUT R8, R9, 0x8, R8, 0xf8, !PT ;  /* 0x0000000809087812 */ /* 0x000fe200078ef808 */
[----:B------:R-:W4:Y:S01]  /*37f0*/  LDC.U8 R247, c[0x0][0x2d8] ;  /* 0x0000b600fff77b82 */ /* 0x000f220000000000 */
[----:B------:R-:W-:Y:S01]  /*3800*/  SHF.R.U32.HI R9, RZ, 0x3, R9 ;  /* 0x00000003ff097819 */ /* 0x000fe20000011609 */
[--C-:B------:R-:W-:Y:S01]  /*3810*/  IMAD R228, R5, 0x2, R230.reuse ;  /* 0x0000000205e47824 */ /* 0x100fe200078e02e6 */
[----:B------:R-:W-:Y:S01]  /*3820*/  LDSM.16.M88.4 R80, [R230] ;  /* 0x00000000e650783b */ /* 0x000fe20000000200 */
[C---:B------:R-:W-:Y:S01]  /*3830*/  IMAD R226, R3.reuse, 0x2, R230 ;  /* 0x0000000203e27824 */ /* 0x040fe200078e02e6 */
[----:B------:R-:W-:Y:S01]  /*3840*/  LOP3.LUT R8, R8, R9, RZ, 0x3c, !PT ;  /* 0x0000000908087212 */ /* 0x000fe200078e3cff */
[----:B------:R-:W-:Y:S01]  /*3850*/  IMAD R225, R3, 0x2, R228 ;  /* 0x0000000203e17824 */ /* 0x000fe200078e02e4 */
[----:B------:R-:W-:Y:S01]  /*3860*/  LDSM.16.M88.4 R60, [R228] ;  /* 0x00000000e43c783b */ /* 0x000fe20000000200 */
[----:B------:R-:W-:Y:S01]  /*3870*/  IMAD.IADD R6, R6, 0x1, R89 ;  /* 0x0000000106067824 */ /* 0x000fe200078e0259 */
[----:B------:R-:W-:Y:S01]  /*3880*/  PLOP3.LUT P0, PT, PT, PT, UP0, 0x80, 0x0 ;  /* 0x000000000000781c */ /* 0x000fe20003f0f008 */
[----:B------:R-:W-:Y:S01]  /*3890*/  IMAD R229, R229, 0x200, R8 ;  /* 0x00000200e5e57824 */ /* 0x000fe200078e0208 */
[----:B------:R-:W-:Y:S01]  /*38a0*/  LDSM.16.M88.4 R76, [R226] ;  /* 0x00000000e24c783b */ /* 0x000fe20000000200 */
[----:B------:R-:W-:Y:S01]  /*38b0*/  UIADD3 UR5, UR9, -UR29, URZ ;  /* 0x8000001d09057290 */ /* 0x000fe2000fffe03f */
[C---:B------:R-:W-:Y:S01]  /*38c0*/  IADD3 R243, R6.reuse, 0x8, RZ ;  /* 0x0000000806f37810 */ /* 0x040fe20007ffe0ff */
[----:B------:R-:W-:Y:S01]  /*38d0*/  IMAD.SHL.U32 R229, R229, 0x2, RZ ;  /* 0x00000002e5e57824 */ /* 0x000fe200078e00ff */
[----:B------:R-:W-:Y:S01]  /*38e0*/  LDSM.16.M88.4 R68, [R225] ;  /* 0x00000000e144783b */ /* 0x000fe20000000200 */
[----:B------:R-:W-:-:S02]  /*38f0*/  IADD3 R244, R6, UR4, RZ ;  /* 0x0000000406f47c10 */ /* 0x000fc4000fffe0ff */
[----:B------:R-:W-:Y:S01]  /*3900*/  IADD3 R237, R243, UR4, RZ ;  /* 0x00000004f3ed7c10 */ /* 0x000fe2000fffe0ff */
[----:B------:R-:W5:Y:S01]  /*3910*/  LDSM.16.M88.4 R48, [R229+0x10000] ;  /* 0x01000000e530783b */ /* 0x000f620000000200 */
[C---:B------:R-:W-:Y:S02]  /*3920*/  IADD3 R0, R229.reuse, 0x10000, RZ ;  /* 0x00010000e5007810 */ /* 0x040fe40007ffe0ff */
        /* <DEDUP_REMOVED lines=8> */
[----:B------:R-:W3:Y:S01]  /*39b0*/  LDSM.16.M88.4 R20, [R229+0x11800] ;  /* 0x01180000e514783b */ /* 0x000ee20000000200 */
[----:B------:R-:W-:Y:S02]  /*39c0*/  IADD3 R245, R246, -c[0x0][0x2e4], RZ ;  /* 0x8000b900f6f57a10 */ /* 0x000fe40007ffe0ff */
[----:B------:R-:W-:Y:S01]  /*39d0*/  IADD3 R242, R243, -c[0x0][0x2e4], RZ ;  /* 0x8000b900f3f27a10 */ /* 0x000fe20007ffe0ff */
[----:B-1----:R-:W1:Y:S01]  /*39e0*/  LDSM.16.M88.4 R16, [R227] ;  /* 0x00000000e310783b */ /* 0x002e620000000200 */
[----:B------:R-:W-:Y:S01]  /*39f0*/  IMAD.IADD R223, R229, 0x1, R0 ;  /* 0x00000001e5df7824 */ /* 0x000fe200078e0200 */
[----:B------:R-:W-:Y:S01]  /*3a00*/  IMNMX R244, R244, UR9, PT ;  /* 0x00000009f4f47c17 */ /* 0x000fe2000b800200 */
[----:B------:R-:W-:Y:S01]  /*3a10*/  IMAD.IADD R216, R0, 0x1, R227 ;  /* 0x0000000100d87824 */ /* 0x000fe200078e02e3 */
[----:B---3--:R-:W3:Y:S01]  /*3a20*/  LDSM.16.M88.4 R12, [R227+0x800] ;  /* 0x00080000e30c783b */ /* 0x008ee20000000200 */
[----:B------:R-:W-:-:S02]  /*3a30*/  IMNMX R237, R237, UR9, PT ;  /* 0x00000009eded7c17 */ /* 0x000fc4000b800200 */
[----:B------:R-:W-:Y:S01]  /*3a40*/  IMNMX R245, RZ, R245, !PT ;  /* 0x000000f5fff57217 */ /* 0x000fe20007800200 */
[----:B------:R-:W1:Y:S01]  /*3a50*/  LDSM.16.M88.4 R8, [R227+0x1000] ;  /* 0x00100000e308783b */ /* 0x000e620000000200 */
[----:B------:R-:W-:Y:S02]  /*3a60*/  IMNMX R242, RZ, R242, !PT ;  /* 0x000000f2fff27217 */ /* 0x000fe40007800200 */
[C---:B------:R-:W-:Y:S01]  /*3a70*/  IADD3 R219, R227.reuse, 0x800, RZ ;  /* 0x00000800e3db7810 */ /* 0x040fe20007ffe0ff */
[----:B------:R-:W1:Y:S01]  /*3a80*/  LDSM.16.M88.4 R64, [R227+0x1800] ;  /* 0x00180000e340783b */ /* 0x000e620000000200 */
[C---:B------:R-:W-:Y:S02]  /*3a90*/  IADD3 R218, R227.reuse, 0x1000, RZ ;  /* 0x00001000e3da7810 */ /* 0x040fe40007ffe0ff */
[C---:B------:R-:W-:Y:S01]  /*3aa0*/  IADD3 R217, R227.reuse, 0x1800, RZ ;  /* 0x00001800e3d97810 */ /* 0x040fe20007ffe0ff */
[----:B------:R-:W1:Y:S01]  /*3ab0*/  LDSM.16.M88.4 R56, [R223+0x10000] ;  /* 0x01000000df38783b */ /* 0x000e620000000200 */
[----:B------:R-:W-:-:S02]  /*3ac0*/  IADD3 R215, R227, 0x2000, RZ ;  /* 0x00002000e3d77810 */ /* 0x000fc40007ffe0ff */
[C---:B------:R-:W-:Y:S01]  /*3ad0*/  IADD3 R214, R227.reuse, 0x2800, RZ ;  /* 0x00002800e3d67810 */ /* 0x040fe20007ffe0ff */
[----:B------:R-:W1:Y:S01]  /*3ae0*/  LDSM.16.M88.4 R24, [R223+0x10800] ;  /* 0x01080000df18783b */ /* 0x000e620000000200 */
[C---:B------:R-:W-:Y:S02]  /*3af0*/  IADD3 R213, R227.reuse, 0x3000, RZ ;  /* 0x00003000e3d57810 */ /* 0x040fe40007ffe0ff */
[C---:B------:R-:W-:Y:S01]  /*3b00*/  IADD3 R212, R227.reuse, 0x3800, RZ ;  /* 0x00003800e3d47810 */ /* 0x040fe20007ffe0ff */
[----:B-----5:R-:W-:Y:S01]  /*3b10*/  HMMA.16816.F32 R52, R80, R48, RZ ;  /* 0x000000305034723c */ /* 0x020fe200000018ff */
[----:B------:R-:W-:Y:S01]  /*3b20*/  LDSM.16.M88.4 R84, [R223+0x11800] ;  /* 0x01180000df54783b */ /* 0x000fe20000000200 */
[C---:B------:R-:W-:Y:S02]  /*3b30*/  IADD3 R211, R227.reuse, 0x4000, RZ ;  /* 0x00004000e3d37810 */ /* 0x040fe40007ffe0ff */
[C---:B------:R-:W-:Y:S01]  /*3b40*/  IADD3 R210, R227.reuse, 0x4800, RZ ;  /* 0x00004800e3d27810 */ /* 0x040fe20007ffe0ff */
[----:B------:R-:W-:Y:S01]  /*3b50*/  LDSM.16.M88.4 R72, [R216+0x1800] ;  /* 0x00180000d848783b */ /* 0x000fe20000000200 */
[----:B------:R-:W-:-:S02]  /*3b60*/  IADD3 R209, R227, 0x5000, RZ ;  /* 0x00005000e3d17810 */ /* 0x000fc40007ffe0ff */
[C---:B------:R-:W-:Y:S01]  /*3b70*/  HMMA.16816.F32 R44, R80.reuse, R40, RZ ;  /* 0x00000028502c723c */ /* 0x040fe200000018ff */
[C---:B------:R-:W-:Y:S02]  /*3b80*/  IADD3 R208, R227.reuse, 0x5800, RZ ;  /* 0x00005800e3d07810 */ /* 0x040fe40007ffe0ff */
[C---:B------:R-:W-:Y:S02]  /*3b90*/  IADD3 R207, R227.reuse, 0x6000, RZ ;  /* 0x00006000e3cf7810 */ /* 0x040fe40007ffe0ff */
[C---:B------:R-:W-:Y:S02]  /*3ba0*/  IADD3 R206, R227.reuse, 0x6800, RZ ;  /* 0x00006800e3ce7810 */ /* 0x040fe40007ffe0ff */
[C---:B------:R-:W-:Y:S01]  /*3bb0*/  IADD3 R205, R227.reuse, 0x7000, RZ ;  /* 0x00007000e3cd7810 */ /* 0x040fe20007ffe0ff */
[----:B--2---:R-:W-:Y:S01]  /*3bc0*/  HMMA.16816.F32 R36, R80, R32, RZ ;  /* 0x000000205024723c */ /* 0x004fe200000018ff */
[----:B------:R-:W-:-:S07]  /*3bd0*/  IADD3 R204, R227, 0x7800, RZ ;  /* 0x00007800e3cc7810 */ /* 0x000fce0007ffe0ff */
[C---:B------:R-:W-:Y:S08]  /*3be0*/  HMMA.16816.F32 R48, R80.reuse, R50, RZ ;  /* 0x000000325030723c */ /* 0x040ff000000018ff */
[C---:B------:R-:W-:Y:S08]  /*3bf0*/  HMMA.16816.F32 R40, R80.reuse, R42, RZ ;  /* 0x0000002a5028723c */ /* 0x040ff000000018ff */
[C---:B------:R-:W-:Y:S08]  /*3c00*/  HMMA.16816.F32 R32, R80.reuse, R34, RZ ;  /* 0x000000225020723c */ /* 0x040ff000000018ff */
[C---:B------:R-:W-:Y:S08]  /*3c10*/  HMMA.16816.F32 R28, R80.reuse, R20, RZ ;  /* 0x00000014501c723c */ /* 0x040ff000000018ff */
[----:B------:R-:W-:Y:S01]  /*3c20*/  HMMA.16816.F32 R80, R80, R22, RZ ;  /* 0x000000165050723c */ /* 0x000fe200000018ff */
[----:B------:R-:W2:Y:S07]  /*3c30*/  LDSM.16.M88.4 R20, [R223+0x11000] ;  /* 0x01100000df14783b */ /* 0x000eae0000000200 */
[C---:B-1----:R-:W-:Y:S08]  /*3c40*/  HMMA.16816.F32 R52, R60.reuse, R16, R52 ;  /* 0x000000103c34723c */ /* 0x042ff00000001834 */
[C---:B------:R-:W-:Y:S01]  /*3c50*/  HMMA.16816.F32 R48, R60.reuse, R18, R48 ;  /* 0x000000123c30723c */ /* 0x040fe20000001830 */
[----:B------:R-:W1:Y:S07]  /*3c60*/  LDSM.16.M88.4 R16, [R216] ;  /* 0x00000000d810783b */ /* 0x000e6e0000000200 */
[C---:B---3--:R-:W-:Y:S08]  /*3c70*/  HMMA.16816.F32 R44, R60.reuse, R12, R44 ;  /* 0x0000000c3c2c723c */ /* 0x048ff0000000182c */
[C---:B------:R-:W-:Y:S01]  /*3c80*/  HMMA.16816.F32 R40, R60.reuse, R14, R40 ;  /* 0x0000000e3c28723c */ /* 0x040fe20000001828 */
[----:B------:R-:W3:Y:S07]  /*3c90*/  LDSM.16.M88.4 R12, [R216+0x800] ;  /* 0x00080000d80c783b */ /* 0x000eee0000000200 */
[C---:B------:R-:W-:Y:S08]  /*3ca0*/  HMMA.16816.F32 R36, R60.reuse, R8, R36 ;  /* 0x000000083c24723c */ /* 0x040ff00000001824 */
[C---:B------:R-:W-:Y:S01]  /*3cb0*/  HMMA.16816.F32 R32, R60.reuse, R10, R32 ;  /* 0x0000000a3c20723c */ /* 0x040fe20000001820 */
[----:B------:R-:W5:Y:S07]  /*3cc0*/  LDSM.16.M88.4 R8, [R216+0x1000] ;  /* 0x00100000d808783b */ /* 0x000f6e0000000200 */
[C---:B------:R-:W-:Y:S08]  /*3cd0*/  HMMA.16816.F32 R28, R60.reuse, R64, R28 ;  /* 0x000000403c1c723c */ /* 0x040ff0000000181c */
[----:B------:R-:W-:Y:S01]  /*3ce0*/  HMMA.16816.F32 R80, R60, R66, R80 ;  /* 0x000000423c50723c */ /* 0x000fe20000001850 */
[----:B------:R-:W-:Y:S04]  /*3cf0*/  LDSM.16.M88.4 R60, [R230+0x4000] ;  /* 0x00400000e63c783b */ /* 0x000fe80000000200 */
[----:B------:R-:W-:Y:S03]  /*3d00*/  LDSM.16.M88.4 R64, [R229+0x13800] ;  /* 0x01380000e540783b */ /* 0x000fe60000000200 */
[C---:B------:R-:W-:Y:S08]  /*3d10*/  HMMA.16816.F32 R52, R76.reuse, R56, R52 ;  /* 0x000000384c34723c */ /* 0x040ff00000001834 */
        /* <DEDUP_REMOVED lines=18> */
[C---:B-----5:R-:W-:Y:S08]  /*3e40*/  HMMA.16816.F32 R36, R68.reuse, R8, R36 ;  /* 0x000000084424723c */ /* 0x060ff00000001824 */
        /* <DEDUP_REMOVED lines=93> */
[C---:B------:R-:W-:Y:S08]  /*4420*/  HMMA.16816.F32 R28, R20.reuse, R24, R28 ;  /* 0x00000018141c723c */ /* 0x040ff0000000181c */
[----:B------:R-:W-:Y:S01]  /*4430*/  HMMA.16816.F32 R76, R20, R26, R76 ;  /* 0x0000001a144c723c */ /* 0x000fe2000000184c */
[----:B------:R-:W-:Y:S04]  /*4440*/  LDSM.16.M88.4 R24, [R228+0xc000] ;  /* 0x00c00000e418783b */ /* 0x000fe80000000200 */
[----:B------:R-:W2:Y:S03]  /*4450*/  LDSM.16.M88.4 R20, [R227+0x6000] ;  /* 0x00600000e314783b */ /* 0x000ea60000000200 */
        /* <DEDUP_REMOVED lines=10> */
[----:B------:R-:W-:Y:S08]  /*4500*/  HMMA.16816.F32 R76, R80, R86, R76 ;  /* 0x00000056504c723c */ /* 0x000ff0000000184c */
        /* <DEDUP_REMOVED lines=8> */
[----:B------:R-:W2:Y:S07]  /*4590*/  LDSM.16.M88.4 R60, [R223+0x16800] ;  /* 0x01680000df3c783b */ /* 0x000eae0000000200 */
[C---:B------:R-:W-:Y:S01]  /*45a0*/  HMMA.16816.F32 R80, R72.reuse, R56, R28 ;  /* 0x000000384850723c */ /* 0x040fe2000000181c */
[----:B------:R-:W2:Y:S07]  /*45b0*/  LDSM.16.M88.4 R28, [R223+0x17000] ;  /* 0x01700000df1c783b */ /* 0x000eae0000000200 */
[----:B------:R-:W-:Y:S01]  /*45c0*/  HMMA.16816.F32 R76, R72, R58, R76 ;  /* 0x0000003a484c723c */ /* 0x000fe2000000184c */
[----:B------:R-:W2:Y:S04]  /*45d0*/  LDSM.16.M88.4 R56, [R223+0x17800] ;  /* 0x01780000df38783b */ /* 0x000ea80000000200 */
[----:B------:R-:W-:Y:S03]  /*45e0*/  LDSM.16.M88.4 R72, [R225+0xc000] ;  /* 0x00c00000e148783b */ /* 0x000fe60000000200 */
        /* <DEDUP_REMOVED lines=9> */
[C---:B-----5:R-:W-:Y:S08]  /*4680*/  HMMA.16816.F32 R80, R24.reuse, R8, R80 ;  /* 0x000000081850723c */ /* 0x060ff00000001850 */
[----:B------:R-:W-:Y:S01]  /*4690*/  HMMA.16816.F32 R76, R24, R10, R76 ;  /* 0x0000000a184c723c */ /* 0x000fe2000000184c */
[----:B------:R-:W5:Y:S01]  /*46a0*/  LDSM.16.M88.4 R8, [R216+0x7800] ;  /* 0x00780000d808783b */ /* 0x000f620000000200 */
[----:B------:R-:W-:-:S06]  /*46b0*/  DEPBAR.LE SB0, 0x0 ;  /* 0x000080000000791a */ /* 0x000fcc0000000000 */
[C---:B--2---:R-:W-:Y:S08]  /*46c0*/  HMMA.16816.F32 R52, R68.reuse, R64, R52 ;  /* 0x000000404434723c */ /* 0x044ff00000001834 */
[C---:B------:R-:W-:Y:S08]  /*46d0*/  HMMA.16816.F32 R48, R68.reuse, R66, R48 ;  /* 0x000000424430723c */ /* 0x040ff00000001830 */
[C---:B------:R-:W-:Y:S08]  /*46e0*/  HMMA.16816.F32 R44, R68.reuse, R60, R44 ;  /* 0x0000003c442c723c */ /* 0x040ff0000000182c */
[C---:B------:R-:W-:Y:S08]  /*46f0*/  HMMA.16816.F32 R40, R68.reuse, R62, R40 ;  /* 0x0000003e4428723c */ /* 0x040ff00000001828 */
[C---:B------:R-:W-:Y:S08]  /*4700*/  HMMA.16816.F32 R36, R68.reuse, R28, R36 ;  /* 0x0000001c4424723c */ /* 0x040ff00000001824 */
[C---:B------:R-:W-:Y:S08]  /*4710*/  HMMA.16816.F32 R32, R68.reuse, R30, R32 ;  /* 0x0000001e4420723c */ /* 0x040ff00000001820 */
[C---:B------:R-:W-:Y:S08]  /*4720*/  HMMA.16816.F32 R80, R68.reuse, R56, R80 ;  /* 0x000000384450723c */ /* 0x040ff00000001850 */
[----:B------:R-:W-:Y:S08]  /*4730*/  HMMA.16816.F32 R76, R68, R58, R76 ;  /* 0x0000003a444c723c */ /* 0x000ff0000000184c */
[C---:B------:R-:W-:Y:S08]  /*4740*/  HMMA.16816.F32 R52, R72.reuse, R20, R52 ;  /* 0x000000144834723c */ /* 0x040ff00000001834 */
[C---:B------:R-:W-:Y:S08]  /*4750*/  HMMA.16816.F32 R48, R72.reuse, R22, R48 ;  /* 0x000000164830723c */ /* 0x040ff00000001830 */
[C---:B-1----:R-:W-:Y:S08]  /*4760*/  HMMA.16816.F32 R44, R72.reuse, R16, R44 ;  /* 0x00000010482c723c */ /* 0x042ff0000000182c */
[C---:B------:R-:W-:Y:S08]  /*4770*/  HMMA.16816.F32 R40, R72.reuse, R18, R40 ;  /* 0x000000124828723c */ /* 0x040ff00000001828 */
[C---:B---3--:R-:W-:Y:S08]  /*4780*/  HMMA.16816.F32 R36, R72.reuse, R12, R36 ;  /* 0x0000000c4824723c */ /* 0x048ff00000001824 */
[C---:B------:R-:W-:Y:S08]  /*4790*/  HMMA.16816.F32 R32, R72.reuse, R14, R32 ;  /* 0x0000000e4820723c */ /* 0x040ff00000001820 */
[C---:B-----5:R-:W-:Y:S08]  /*47a0*/  HMMA.16816.F32 R80, R72.reuse, R8, R80 ;  /* 0x000000084850723c */ /* 0x060ff00000001850 */
[----:B------:R-:W-:Y:S01]  /*47b0*/  HMMA.16816.F32 R76, R72, R10, R76 ;  /* 0x0000000a484c723c */ /* 0x000fe2000000184c */
[----:B------:R-:W-:Y:S06]  /*47c0*/  BAR.SYNC.DEFER_BLOCKING 0x0 ;  /* 0x0000000000007b1d */ /* 0x000fec0000010000 */
[----:B------:R-:W-:Y:S05]  /*47d0*/  @!P0 BRA `(.L_x_1764) ;  /* 0x0000048000008947 */ /* 0x000fea0003800000 */
[----:B----4-:R-:W-:Y:S01]  /*47e0*/  UIADD3 UR5, UR37, -0x2, URZ ;  /* 0xfffffffe25057890 */ /* 0x010fe2000fffe03f */
        /* <DEDUP_REMOVED lines=69> */
.L_x_1766:
[----:B------:R-:W-:Y:S05]  /*4c40*/  BSYNC B0 ;  /* 0x0000000000007941 */ /* 0x000fea0003800000 */
.L_x_1765:
[----:B------:R-:W0:Y:S02]  /*4c50*/  LDGDEPBAR ;  /* 0x00000000000079af */ /* 0x000e240000000000 */
.L_x_1764:
[----:B----4-:R-:W-:Y:S01]  /*4c60*/  IMAD.U32 R0, RZ, RZ, UR40 ;  /* 0x00000028ff007e24 */ /* 0x010fe2000f8e00ff */
[----:B------:R-:W-:Y:S01]  /*4c70*/  STL.64 [R1+0x48], R204 ;  /* 0x000048cc01007387 */ /* 0x000fe20000100a00 */
[----:B------:R-:W-:Y:S01]  /*4c80*/  USHF.L.U32 UR4, UR40, 0x1, URZ ;  /* 0x0000000128047899 */ /* 0x000fe2000800063f */
[----:B------:R-:W-:Y:S01]  /*4c90*/  LOP3.LUT R173, R2, UR38, RZ, 0x3c, !PT ;  /* 0x0000002602ad7c12 */ /* 0x000fe2000f8e3cff */
[----:B--2---:R-:W-:Y:S01]  /*4ca0*/  IMAD R7, R0, 0x40, R235 ;  /* 0x0000004000077824 */ /* 0x004fe200078e02eb */
[----:B------:R2:W-:Y:S01]  /*4cb0*/  STL.64 [R1+0x40], R176 ;  /* 0x000040b001007387 */ /* 0x0005e20000100a00 */
[----:B------:R-:W-:Y:S01]  /*4cc0*/  UIADD3 UR15, UR39, -0x4498517b, URZ ;  /* 0xbb67ae85270f7890 */ /* 0x000fe2000fffe03f */
[----:B------:R-:W-:Y:S01]  /*4cd0*/  IMAD.SHL.U32 R224, R4, 0x2, RZ ;  /* 0x0000000204e07824 */ /* 0x000fe200078e00ff */
[----:B------:R-:W-:Y:S01]  /*4ce0*/  UIADD3 UR16, UR38, -0x61c88647, URZ ;  /* 0x9e3779b926107890 */ /* 0x000fe2000fffe03f */
[C-C-:B------:R-:W-:Y:S01]  /*4cf0*/  IMAD.IADD R25, R246.reuse, 0x1, -R7.reuse ;  /* 0x00000001f6197824 */ /* 0x140fe200078e0a07 */
[----:B-1----:R-:W-:Y:S01]  /*4d00*/  IADD3 R10, R7, 0x1, RZ ;  /* 0x00000001070a7810 */ /* 0x002fe20007ffe0ff */
[----:B------:R-:W-:Y:S01]  /*4d10*/  IMAD.IADD R9, R243, 0x1, -R7 ;  /* 0x00000001f3097824 */ /* 0x000fe200078e0a07 */
[----:B------:R-:W-:Y:S01]  /*4d20*/  IADD3 R6, R7, 0x8, RZ ;  /* 0x0000000807067810 */ /* 0x000fe20007ffe0ff */
[----:B------:R1:W-:Y:S01]  /*4d30*/  STL.64 [R1+0x38], R174 ;  /* 0x000038ae01007387 */ /* 0x0003e20000100a00 */
[----:B------:R-:W-:Y:S01]  /*4d40*/  IABS R25, R25 ;  /* 0x0000001900197213 */ /* 0x000fe20000000000 */
[--C-:B------:R-:W-:Y:S01]  /*4d50*/  IMAD.IADD R24, R246, 0x1, -R10.reuse ;  /* 0x00000001f6187824 */ /* 0x100fe200078e0a0a */
[----:B------:R-:W-:Y:S01]  /*4d60*/  IABS R9, R9 ;  /* 0x0000000900097213 */ /* 0x000fe20000000000 */
[C---:B------:R-:W-:Y:S01]  /*4d70*/  IMAD.IADD R18, R243.reuse, 0x1, -R10 ;  /* 0x00000001f3127824 */ /* 0x040fe200078e0a0a */
[----:B------:R-:W-:Y:S01]  /*4d80*/  ISETP.GE.AND P6, PT, R6, R244, PT ;  /* 0x000000f40600720c */ /* 0x000fe20003fc6270 */
[--C-:B------:R-:W-:Y:S01]  /*4d90*/  IMAD.IADD R19, R243, 0x1, -R6.reuse ;  /* 0x00000001f3137824 */ /* 0x100fe200078e0a06 */
[----:B------:R-:W3:Y:S01]  /*4da0*/  I2F R25, R25 ;  /* 0x0000001900197306 */ /* 0x000ee20000201400 */
[----:B------:R-:W-:Y:S01]  /*4db0*/  IABS R24, R24 ;  /* 0x0000001800187213 */ /* 0x000fe20000000000 */
[----:B------:R-:W-:Y:S01]  /*4dc0*/  IMAD.IADD R27, R246, 0x1, -R6 ;  /* 0x00000001f61b7824 */ /* 0x000fe200078e0a06 */
[----:B------:R-:W-:Y:S01]  /*4dd0*/  IABS R18, R18 ;  /* 0x0000001200127213 */ /* 0x000fe20000000000 */
[----:B------:R-:W-:Y:S01]  /*4de0*/  IMAD.U32 R2, RZ, RZ, UR4 ;  /* 0x00000004ff027e24 */ /* 0x000fe2000f8e00ff */
[-C--:B------:R-:W-:Y:S01]  /*4df0*/  ISETP.GE.AND P3, PT, R6, R237.reuse, PT ;  /* 0x000000ed0600720c */ /* 0x080fe20003f66270 */
[----:B------:R-:W-:Y:S01]  /*4e00*/  UIADD3 UR14, UR38, 0x3c6ef372, URZ ;  /* 0x3c6ef372260e7890 */ /* 0x000fe2000fffe03f */
[C---:B------:R-:W-:Y:S01]  /*4e10*/  ISETP.GE.AND P1, PT, R7.reuse, R244, PT ;  /* 0x000000f40700720c */ /* 0x040fe20003f26270 */
[----:B------:R-:W4:Y:S01]  /*4e20*/  I2F R9, R9 ;  /* 0x0000000900097306 */ /* 0x000f220000201400 */
[C---:B------:R-:W-:Y:S01]  /*4e30*/  ISETP.GE.AND P5, PT, R7.reuse, R237, PT ;  /* 0x000000ed0700720c */ /* 0x040fe20003fa6270 */
[----:B------:R-:W-:Y:S01]  /*4e40*/  UIADD3 UR13, UR39, 0x76cf5d0a, URZ ;  /* 0x76cf5d0a270d7890 */ /* 0x000fe2000fffe03f */
[----:B------:R-:W-:Y:S01]  /*4e50*/  IADD3 R0, R7, 0x9, RZ ;  /* 0x0000000907007810 */ /* 0x000fe20007ffe0ff */
[----:B--2---:R-:W-:Y:S01]  /*4e60*/  IMAD.WIDE.U32 R176, R172, -0x326172a9, RZ ;  /* 0xcd9e8d57acb07825 */ /* 0x004fe200078e00ff */
[CC--:B------:R-:W-:Y:S01]  /*4e70*/  ISETP.LT.OR P6, PT, R6.reuse, R245.reuse, P6 ;  /* 0x000000f50600720c */ /* 0x0c0fe200037c1670 */
[----:B------:R-:W-:Y:S01]  /*4e80*/  UIADD3 UR11, UR39, 0x32370b8f, URZ ;  /* 0x32370b8f270b7890 */ /* 0x000fe2000fffe03f */
[-C--:B------:R-:W-:Y:S01]  /*4e90*/  ISETP.LT.OR P3, PT, R6, R242.reuse, P3 ;  /* 0x000000f20600720c */ /* 0x080fe20001f61670 */
[----:B------:R-:W-:Y:S01]  /*4ea0*/  I2F R24, R24 ;  /* 0x0000001800187306 */ /* 0x000fe20000201400 */
[----:B---3--:R-:W-:Y:S01]  /*4eb0*/  FFMA.FTZ R25, R25, -UR28, R52 ;  /* 0x8000001c19197c23 */ /* 0x008fe20008010034 */
[C---:B------:R-:W-:Y:S01]  /*4ec0*/  ISETP.LT.OR P1, PT, R7.reuse, R245, P1 ;  /* 0x000000f50700720c */ /* 0x040fe20000f21670 */
[--C-:B------:R-:W-:Y:S01]  /*4ed0*/  IMAD.IADD R16, R246, 0x1, -R0.reuse ;  /* 0x00000001f6107824 */ /* 0x100fe200078e0a00 */
[----:B------:R-:W-:Y:S01]  /*4ee0*/  ISETP.LT.OR P5, PT, R7, R242, P5 ;  /* 0x000000f20700720c */ /* 0x000fe20002fa1670 */
[----:B------:R-:W-:Y:S01]  /*4ef0*/  IMAD.IADD R12, R243, 0x1, -R0 ;  /* 0x00000001f30c7824 */ /* 0x000fe200078e0a00 */
[----:B------:R-:W-:Y:S01]  /*4f00*/  IABS R19, R19 ;  /* 0x0000001300137213 */ /* 0x000fe20000000000 */
[----:B-1----:R-:W-:Y:S01]  /*4f10*/  IMAD.WIDE.U32 R174, R165, -0x2daee0ad, RZ ;  /* 0xd2511f53a5ae7825 */ /* 0x002fe200078e00ff */
[----:B------:R-:W1:Y:S01]  /*4f20*/  I2F R18, R18 ;  /* 0x0000001200127306 */ /* 0x000e620000201400 */
[----:B------:R-:W-:Y:S01]  /*4f30*/  FSEL R25, R25, -INF , !P1 ;  /* 0xff80000019197808 */ /* 0x000fe20004800000 */
[----:B------:R-:W-:Y:S01]  /*4f40*/  UIADD3 UR12, UR38, -0x255992d5, URZ ;  /* 0xdaa66d2b260c7890 */ /* 0x000fe2000fffe03f */
[----:B----4-:R-:W-:Y:S01]  /*4f50*/  FFMA.FTZ R6, R9, -UR28, R54 ;  /* 0x8000001c09067c23 */ /* 0x010fe20008010036 */
[-C--:B------:R-:W-:Y:S01]  /*4f60*/  ISETP.GE.AND P1, PT, R0, R244.reuse, PT ;  /* 0x000000f40000720c */ /* 0x080fe20003f26270 */
[----:B------:R-:W-:Y:S01]  /*4f70*/  UIADD3 UR10, UR38, 0x78dde6e4, URZ ;  /* 0x78dde6e4260a7890 */ /* 0x000fe2000fffe03f */
[----:B------:R-:W-:Y:S01]  /*4f80*/  IABS R27, R27 ;  /* 0x0000001b001b7213 */ /* 0x000fe20000000000 */
[----:B------:R-:W-:Y:S01]  /*4f90*/  UIADD3 UR7, UR39, -0x56f99767, URZ ;  /* 0xa906689927077890 */ /* 0x000fe2000fffe03f */
[----:B------:R-:W-:Y:S01]  /*4fa0*/  FSEL R6, R6, -INF , !P5 ;  /* 0xff80000006067808 */ /* 0x000fe20006800000 */
[----:B------:R-:W2:Y:S01]  /*4fb0*/  I2F R19, R19 ;  /* 0x0000001300137306 */ /* 0x000ea20000201400 */
[-C--:B------:R-:W-:Y:S01]  /*4fc0*/  ISETP.GE.AND P5, PT, R0, R237.reuse, PT ;  /* 0x000000ed0000720c */ /* 0x080fe20003fa6270 */
[----:B------:R-:W-:Y:S01]  /*4fd0*/  UIADD3 UR9, UR39, -0x126145ec, URZ ;  /* 0xed9eba1427097890 */ /* 0x000fe2000fffe03f */
[C---:B------:R-:W-:Y:S01]  /*4fe0*/  ISETP.GE.AND P2, PT, R10.reuse, R244, PT ;  /* 0x000000f40a00720c */ /* 0x040fe20003f46270 */
[--C-:B------:R-:W-:Y:S01]  /*4ff0*/  IMAD R221, R3, 0x2, R224.reuse ;  /* 0x0000000203dd7824 */ /* 0x100fe200078e02e0 */
[----:B------:R-:W-:Y:S01]  /*5000*/  ISETP.GE.AND P4, PT, R10, R237, PT ;  /* 0x000000ed0a00720c */ /* 0x000fe20003f86270 */
[----:B------:R-:W-:Y:S01]  /*5010*/  IMAD R222, R5, 0x2, R224 ;  /* 0x0000000205de7824 */ /* 0x000fe200078e02e0 */
[----:B------:R-:W-:Y:S01]  /*5020*/  IABS R16, R16 ;  /* 0x0000001000107213 */ /* 0x000fe20000000000 */
[----:B-1----:R-:W-:Y:S01]  /*5030*/  FFMA.FTZ R17, R18, -UR28, R55 ;  /* 0x8000001c12117c23 */ /* 0x002fe20008010037 */
[----:B------:R-:W-:Y:S01]  /*5040*/  IABS R12, R12 ;  /* 0x0000000c000c7213 */ /* 0x000fe20000000000 */
[----:B------:R-:W1:Y:S01]  /*5050*/  I2F R27, R27 ;  /* 0x0000001b001b7306 */ /* 0x000e620000201400 */
[----:B------:R-:W-:Y:S01]  /*5060*/  IADD3 R20, R7, 0x10, RZ ;  /* 0x0000001007147810 */ /* 0x000fe20007ffe0ff */
[----:B------:R-:W-:Y:S01]  /*5070*/  LDSM.16.MT88.4 R140, [R221+0x18000] ;  /* 0x01800000dd8c783b */ /* 0x000fe20000004200 */
[CC--:B------:R-:W-:Y:S01]  /*5080*/  ISETP.LT.OR P1, PT, R0.reuse, R245.reuse, P1 ;  /* 0x000000f50000720c */ /* 0x0c0fe20000f21670 */
[----:B------:R-:W-:Y:S01]  /*5090*/  IMAD R220, R3, 0x2, R222 ;  /* 0x0000000203dc7824 */ /* 0x000fe200078e02de */
[-C--:B------:R-:W-:Y:S01]  /*50a0*/  ISETP.LT.OR P5, PT, R0, R242.reuse, P5 ;  /* 0x000000f20000720c */ /* 0x080fe20002fa1670 */
[----:B------:R-:W-:Y:S01]  /*50b0*/  FFMA.FTZ R0, R24, -UR28, R53 ;  /* 0x8000001c18007c23 */ /* 0x000fe20008010035 */
[C---:B------:R-:W-:Y:S01]  /*50c0*/  ISETP.LT.OR P2, PT, R10.reuse, R245, P2 ;  /* 0x000000f50a00720c */ /* 0x040fe20001741670 */
[----:B------:R-:W3:Y:S01]  /*50d0*/  I2F R16, R16 ;  /* 0x0000001000107306 */ /* 0x000ee20000201400 */
[----:B------:R-:W-:Y:S01]  /*50e0*/  ISETP.LT.OR P4, PT, R10, R242, P4 ;  /* 0x000000f20a00720c */ /* 0x000fe20002781670 */
[--C-:B------:R-:W-:Y:S01]  /*50f0*/  IMAD.IADD R23, R246, 0x1, -R20.reuse ;  /* 0x00000001f6177824 */ /* 0x100fe200078e0a14 */
[----:B------:R-:W-:Y:S01]  /*5100*/  FSEL R0, R0, -INF , !P2 ;  /* 0xff80000000007808 */ /* 0x000fe20005000000 */
[----:B------:R-:W-:Y:S01]  /*5110*/  IMAD.IADD R11, R243, 0x1, -R20 ;  /* 0x00000001f30b7824 */ /* 0x000fe200078e0a14 */
[----:B------:R-:W-:Y:S01]  /*5120*/  FSEL R17, R17, -INF , !P4 ;  /* 0xff80000011117808 */ /* 0x000fe20006000000 */
[----:B--2---:R-:W-:Y:S01]  /*5130*/  FFMA.FTZ R19, R19, -UR28, R50 ;  /* 0x8000001c13137c23 */ /* 0x004fe20008010032 */
[----:B------:R-:W-:Y:S01]  /*5140*/  IADD3 R13, R7, 0x20, RZ ;  /* 0x00000020070d7810 */ /* 0x000fe20007ffe0ff */
[----:B------:R-:W2:Y:S01]  /*5150*/  I2F R12, R12 ;  /* 0x0000000c000c7306 */ /* 0x000ea20000201400 */
[C---:B------:R-:W-:Y:S01]  /*5160*/  ISETP.GE.AND P2, PT, R20.reuse, R244, PT ;  /* 0x000000f41400720c */ /* 0x040fe20003f46270 */
[----:B-1----:R-:W-:Y:S01]  /*5170*/  FFMA.FTZ R27, R27, -UR28, R48 ;  /* 0x8000001c1b1b7c23 */ /* 0x002fe20008010030 */
[----:B------:R-:W-:Y:S01]  /*5180*/  ISETP.GE.AND P4, PT, R20, R237, PT ;  /* 0x000000ed1400720c */ /* 0x000fe20003f86270 */
[----:B------:R-:W-:Y:S01]  /*5190*/  UIADD3 UR17, UR38, -0x4ab325aa, URZ ;  /* 0xb54cda5626117890 */ /* 0x000fe2000fffe03f */
[----:B------:R-:W-:Y:S01]  /*51a0*/  IADD3 R21, R7, 0x19, RZ ;  /* 0x0000001907157810 */ /* 0x000fe20007ffe0ff */
[----:B------:R-:W-:Y:S01]  /*51b0*/  LDSM.16.MT88.4 R132, [R220+0x18000] ;  /* 0x01800000dc84783b */ /* 0x000fe20000004200 */
[----:B------:R-:W-:Y:S01]  /*51c0*/  IABS R23, R23 ;  /* 0x0000001700177213 */ /* 0x000fe20000000000 */
[----:B---3--:R-:W-:Y:S01]  /*51d0*/  FFMA.FTZ R31, R16, -UR28, R49 ;  /* 0x8000001c101f7c23 */ /* 0x008fe20008010031 */
[----:B------:R-:W-:Y:S01]  /*51e0*/  IABS R11, R11 ;  /* 0x0000000b000b7213 */ /* 0x000fe20000000000 */
[C-C-:B------:R-:W-:Y:S01]  /*51f0*/  IMAD.IADD R24, R243.reuse, 0x1, -R21.reuse ;  /* 0x00000001f3187824 */ /* 0x140fe200078e0a15 */
[----:B------:R-:W-:Y:S01]  /*5200*/  ISETP.LT.OR P2, PT, R20, R245, P2 ;  /* 0x000000f51400720c */ /* 0x000fe20001741670 */
[----:B------:R-:W-:Y:S01]  /*5210*/  IMAD.IADD R22, R246, 0x1, -R21 ;  /* 0x00000001f6167824 */ /* 0x000fe200078e0a15 */
[----:B------:R-:W-:Y:S01]  /*5220*/  ISETP.LT.OR P4, PT, R20, R242, P4 ;  /* 0x000000f21400720c */ /* 0x000fe20002781670 */
[----:B------:R-:W-:Y:S01]  /*5230*/  IMAD.IADD R20, R243, 0x1, -R13 ;  /* 0x00000001f3147824 */ /* 0x000fe200078e0a0d */
[----:B------:R-:W1:Y:S01]  /*5240*/  I2F R23, R23 ;  /* 0x0000001700177306 */ /* 0x000e620000201400 */
[C---:B------:R-:W-:Y:S01]  /*5250*/  IADD3 R14, R7.reuse, 0x11, RZ ;  /* 0x00000011070e7810 */ /* 0x040fe20007ffe0ff */
[----:B--2---:R-:W-:Y:S01]  /*5260*/  FFMA.FTZ R12, R12, -UR28, R51 ;  /* 0x8000001c0c0c7c23 */ /* 0x004fe20008010033 */
[----:B------:R-:W-:Y:S01]  /*5270*/  IABS R18, R24 ;  /* 0x0000001800127213 */ /* 0x000fe20000000000 */
[C---:B------:R-:W-:Y:S01]  /*5280*/  IMAD.IADD R24, R246.reuse, 0x1, -R13 ;  /* 0x00000001f6187824 */ /* 0x040fe200078e0a0d */
[----:B------:R-:W-:Y:S01]  /*5290*/  IABS R20, R20 ;  /* 0x0000001400147213 */ /* 0x000fe20000000000 */
[C-C-:B------:R-:W-:Y:S01]  /*52a0*/  IMAD.IADD R8, R246.reuse, 0x1, -R14.reuse ;  /* 0x00000001f6087824 */ /* 0x140fe200078e0a0e */
[----:B------:R-:W-:Y:S01]  /*52b0*/  IADD3 R10, R7, 0x18, RZ ;  /* 0x00000018070a7810 */ /* 0x000fe20007ffe0ff */
[----:B------:R-:W2:Y:S01]  /*52c0*/  I2F R11, R11 ;  /* 0x0000000b000b7306 */ /* 0x000ea20000201400 */
[----:B------:R-:W-:Y:S01]  /*52d0*/  FSEL R29, R19, -INF , !P3 ;  /* 0xff800000131d7808 */ /* 0x000fe20005800000 */
[C---:B------:R-:W-:Y:S01]  /*52e0*/  IMAD.IADD R26, R243.reuse, 0x1, -R14 ;  /* 0x00000001f31a7824 */ /* 0x040fe200078e0a0e */
[----:B------:R-:W-:Y:S01]  /*52f0*/  IABS R24, R24 ;  /* 0x0000001800187213 */ /* 0x000fe20000000000 */
[--C-:B------:R-:W-:Y:S01]  /*5300*/  IMAD.IADD R9, R243, 0x1, -R10.reuse ;  /* 0x00000001f3097824 */ /* 0x100fe200078e0a0a */
[----:B------:R-:W-:Y:S01]  /*5310*/  FSEL R53, R27, -INF , !P6 ;  /* 0xff8000001b357808 */ /* 0x000fe20007000000 */
[----:B------:R-:W-:Y:S01]  /*5320*/  IMAD.IADD R15, R246, 0x1, -R10 ;  /* 0x00000001f60f7824 */ /* 0x000fe200078e0a0a */
[----:B------:R-:W-:Y:S01]  /*5330*/  FSEL R31, R31, -INF , !P1 ;  /* 0xff8000001f1f7808 */ /* 0x000fe20004800000 */
[----:B------:R-:W3:Y:S01]  /*5340*/  I2F R19, R20 ;  /* 0x0000001400137306 */ /* 0x000ee20000201400 */
[----:B------:R-:W-:Y:S01]  /*5350*/  FSEL R27, R12, -INF , !P5 ;  /* 0xff8000000c1b7808 */ /* 0x000fe20006800000 */
[----:B------:R-:W-:Y:S01]  /*5360*/  IMAD.MOV.U32 R55, RZ, RZ, R24 ;  /* 0x000000ffff377224 */ /* 0x000fe200078e0018 */
[----:B------:R-:W-:Y:S01]  /*5370*/  IABS R8, R8 ;  /* 0x0000000800087213 */ /* 0x000fe20000000000 */
[----:B-1----:R-:W-:Y:S01]  /*5380*/  FFMA.FTZ R23, R23, -UR28, R44 ;  /* 0x8000001c17177c23 */ /* 0x002fe2000801002c */
[----:B------:R-:W-:Y:S01]  /*5390*/  IABS R26, R26 ;  /* 0x0000001a001a7213 */ /* 0x000fe20000000000 */
[----:B------:R-:W-:Y:S01]  /*53a0*/  UIADD3 UR8, UR38, 0x1715609d, URZ ;  /* 0x1715609d26087890 */ /* 0x000fe2000fffe03f */
[C---:B------:R-:W-:Y:S01]  /*53b0*/  ISETP.GE.AND P1, PT, R10.reuse, R244, PT ;  /* 0x000000f40a00720c */ /* 0x040fe20003f26270 */
[----:B--2---:R-:W-:Y:S01]  /*53c0*/  FFMA.FTZ R11, R11, -UR28, R46 ;  /* 0x8000001c0b0b7c23 */ /* 0x004fe2000801002e */
[----:B------:R-:W-:Y:S01]  /*53d0*/  ISETP.GE.AND P5, PT, R10, R237, PT ;  /* 0x000000ed0a00720c */ /* 0x000fe20003fa6270 */
[----:B------:R-:W1:Y:S01]  /*53e0*/  I2F R8, R8 ;  /* 0x0000000800087306 */ /* 0x000e620000201400 */
[----:B------:R-:W-:Y:S01]  /*53f0*/  IABS R9, R9 ;  /* 0x0000000900097213 */ /* 0x000fe20000000000 */
[----:B------:R-:W-:Y:S01]  /*5400*/  LDSM.16.MT88.4 R148, [R222+0x18000] ;  /* 0x01800000de94783b */ /* 0x000fe20000004200 */
[C---:B------:R-:W-:Y:S01]  /*5410*/  IADD3 R24, R7.reuse, 0x21, RZ ;  /* 0x0000002107187810 */ /* 0x040fe20007ffe0ff */
[----:B------:R-:W-:Y:S01]  /*5420*/  UIADD3 UR18, UR39, 0x646e171e, URZ ;  /* 0x646e171e27127890 */ /* 0x000fe2000fffe03f */
[----:B------:R-:W-:Y:S01]  /*5430*/  IADD3 R16, R7, 0x28, RZ ;  /* 0x0000002807107810 */ /* 0x000fe20007ffe0ff */
[----:B---3--:R-:W-:Y:S01]  /*5440*/  FFMA.FTZ R38, R19, -UR28, R38 ;  /* 0x8000001c13267c23 */ /* 0x008fe20008010026 */
[----:B------:R-:W-:Y:S01]  /*5450*/  IADD3 R20, R7, 0x29, RZ ;  /* 0x0000002907147810 */ /* 0x000fe20007ffe0ff */
[----:B------:R-:W2:Y:S01]  /*5460*/  I2F R26, R26 ;  /* 0x0000001a001a7306 */ /* 0x000ea20000201400 */
[----:B------:R-:W-:Y:S01]  /*5470*/  IABS R15, R15 ;  /* 0x0000000f000f7213 */ /* 0x000fe20000000000 */
[C---:B------:R-:W-:Y:S01]  /*5480*/  IMAD.IADD R28, R246.reuse, 0x1, -R24 ;  /* 0x00000001f61c7824 */ /* 0x040fe200078e0a18 */
[----:B------:R-:W-:Y:S01]  /*5490*/  IABS R22, R22 ;  /* 0x0000001600167213 */ /* 0x000fe20000000000 */
[----:B------:R-:W-:Y:S01]  /*54a0*/  IMAD.IADD R12, R246, 0x1, -R20 ;  /* 0x00000001f60c7824 */ /* 0x000fe200078e0a14 */
[----:B------:R-:W-:Y:S01]  /*54b0*/  ISETP.LT.OR P1, PT, R10, R245, P1 ;  /* 0x000000f50a00720c */ /* 0x000fe20000f21670 */
[----:B------:R-:W-:Y:S01]  /*54c0*/  IMAD.IADD R49, R246, 0x1, -R16 ;  /* 0x00000001f6317824 */ /* 0x000fe200078e0a10 */
[----:B------:R-:W-:Y:S01]  /*54d0*/  ISETP.LT.OR P5, PT, R10, R242, P5 ;  /* 0x000000f20a00720c */ /* 0x000fe20002fa1670 */
[----:B------:R-:W3:Y:S01]  /*54e0*/  I2F R9, R9 ;  /* 0x0000000900097306 */ /* 0x000ee20000201400 */
[----:B------:R-:W-:Y:S01]  /*54f0*/  IABS R10, R12 ;  /* 0x0000000c000a7213 */ /* 0x000fe20000000000 */
[----:B-1----:R-:W-:Y:S01]  /*5500*/  FFMA.FTZ R45, R8, -UR28, R45 ;  /* 0x8000001c082d7c23 */ /* 0x002fe2000801002d */
[----:B------:R-:W-:Y:S01]  /*5510*/  FSEL R23, R23, -INF , !P2 ;  /* 0xff80000017177808 */ /* 0x000fe20005000000 */
[----:B------:R-:W-:Y:S01]  /*5520*/  LDSM.16.MT88.4 R72, [R224+0x1c000] ;  /* 0x01c00000e048783b */ /* 0x000fe20000004200 */
[----:B------:R-:W-:Y:S01]  /*5530*/  FSEL R11, R11, -INF , !P4 ;  /* 0xff8000000b0b7808 */ /* 0x000fe20006000000 */
[----:B------:R-:W-:Y:S01]  /*5540*/  IMAD.MOV.U32 R44, RZ, RZ, R10 ;  /* 0x000000ffff2c7224 */ /* 0x000fe200078e000a */
[CC--:B------:R-:W-:Y:S01]  /*5550*/  ISETP.GE.AND P6, PT, R14.reuse, R244.reuse, PT ;  /* 0x000000f40e00720c */ /* 0x0c0fe20003fc6270 */
[----:B------:R-:W1:Y:S01]  /*5560*/  I2F R15, R15 ;  /* 0x0000000f000f7306 */ /* 0x000e620000201400 */
[-C--:B------:R-:W-:Y:S01]  /*5570*/  ISETP.GE.AND P3, PT, R14, R237.reuse, PT ;  /* 0x000000ed0e00720c */ /* 0x080fe20003f66270 */
[----:B--2---:R-:W-:Y:S01]  /*5580*/  FFMA.FTZ R26, R26, -UR28, R47 ;  /* 0x8000001c1a1a7c23 */ /* 0x004fe2000801002f */
[----:B------:R-:W-:Y:S01]  /*5590*/  IADD3 R10, R7, 0x38, RZ ;  /* 0x00000038070a7810 */ /* 0x000fe20007ffe0ff */
[----:B------:R-:W-:Y:S01]  /*55a0*/  LDSM.16.MT88.4 R64, [R220+0x1a000] ;  /* 0x01a00000dc40783b */ /* 0x000fe20000004200 */
[C---:B------:R-:W-:Y:S01]  /*55b0*/  ISETP.GE.AND P2, PT, R21.reuse, R244, PT ;  /* 0x000000f41500720c */ /* 0x040fe20003f46270 */
[----:B------:R-:W-:Y:S01]  /*55c0*/  UIADD3 UR4, UR4, 0x1, URZ ;  /* 0x0000000104047890 */ /* 0x000fe2000fffe03f */
[----:B------:R-:W-:Y:S01]  /*55d0*/  ISETP.GE.AND P4, PT, R21, R237, PT ;  /* 0x000000ed1500720c */ /* 0x000fe20003f86270 */
[----:B------:R-:W2:Y:S01]  /*55e0*/  I2F R22, R22 ;  /* 0x0000001600167306 */ /* 0x000ea20000201400 */
[----:B------:R-:W-:Y:S01]  /*55f0*/  IABS R28, R28 ;  /* 0x0000001c001c7213 */ /* 0x000fe20000000000 */
[----:B---3--:R-:W-:Y:S01]  /*5600*/  FFMA.FTZ R9, R9, -UR28, R42 ;  /* 0x8000001c09097c23 */ /* 0x008fe2000801002a */
[----:B------:R-:W-:Y:S01]  /*5610*/  IABS R49, R49 ;  /* 0x0000003100317213 */ /* 0x000fe20000000000 */
[----:B------:R-:W-:Y:S01]  /*5620*/  LDSM.16.MT88.4 R156, [R224+0x18000] ;  /* 0x01800000e09c783b */ /* 0x000fe20000004200 */
[----:B------:R-:W-:-:S02]  /*5630*/  ISETP.LT.OR P6, PT, R14, R245, P6 ;  /* 0x000000f50e00720c */ /* 0x000fc400037c1670 */
[-C--:B------:R-:W-:Y:S01]  /*5640*/  ISETP.LT.OR P3, PT, R14, R242.reuse, P3 ;  /* 0x000000f20e00720c */ /* 0x080fe20001f61670 */
[----:B------:R-:W-:Y:S01]  /*5650*/  IMAD.IADD R14, R243, 0x1, -R24 ;  /* 0x00000001f30e7824 */ /* 0x000fe200078e0a18 */
[C---:B------:R-:W-:Y:S01]  /*5660*/  ISETP.LT.OR P2, PT, R21.reuse, R245, P2 ;  /* 0x000000f51500720c */ /* 0x040fe20001741670 */
[----:B------:R-:W-:Y:S01]  /*5670*/  I2F R18, R18 ;  /* 0x0000001200127306 */ /* 0x000fe20000201400 */
[----:B------:R-:W-:Y:S01]  /*5680*/  ISETP.LT.OR P4, PT, R21, R242, P4 ;  /* 0x000000f21500720c */ /* 0x000fe20002781670 */
[----:B------:R-:W-:Y:S01]  /*5690*/  IMAD.IADD R21, R246, 0x1, -R10 ;  /* 0x00000001f6157824 */ /* 0x000fe200078e0a0a */
[----:B------:R-:W-:Y:S01]  /*56a0*/  IABS R14, R14 ;  /* 0x0000000e000e7213 */ /* 0x000fe20000000000 */
[----:B-1----:R-:W-:Y:S01]  /*56b0*/  FFMA.FTZ R15, R15, -UR28, R40 ;  /* 0x8000001c0f0f7c23 */ /* 0x002fe20008010028 */
[C---:B------:R-:W-:Y:S01]  /*56c0*/  IADD3 R12, R7.reuse, 0x31, RZ ;  /* 0x00000031070c7810 */ /* 0x040fe20007ffe0ff */
[----:B--2---:R-:W-:Y:S01]  /*56d0*/  FFMA.FTZ R22, R22, -UR28, R41 ;  /* 0x8000001c16167c23 */ /* 0x004fe20008010029 */
[----:B------:R-:W-:Y:S01]  /*56e0*/  IABS R21, R21 ;  /* 0x0000001500157213 */ /* 0x000fe20000000000 */
[----:B------:R-:W1:Y:S01]  /*56f0*/  I2F R55, R55 ;  /* 0x0000003700377306 */ /* 0x000e620000201400 */
[----:B------:R-:W-:Y:S01]  /*5700*/  IADD3 R8, R7, 0x39, RZ ;  /* 0x0000003907087810 */ /* 0x000fe20007ffe0ff */
[C---:B------:R-:W-:Y:S01]  /*5710*/  IMAD.IADD R46, R246.reuse, 0x1, -R12 ;  /* 0x00000001f62e7824 */ /* 0x040fe200078e0a0c */
[----:B------:R-:W-:Y:S01]  /*5720*/  FSEL R15, R15, -INF , !P1 ;  /* 0xff8000000f0f7808 */ /* 0x000fe20004800000 */
[----:B------:R-:W-:Y:S01]  /*5730*/  IMAD.MOV.U32 R42, RZ, RZ, R21 ;  /* 0x000000ffff2a7224 */ /* 0x000fe200078e0015 */
[----:B------:R-:W-:Y:S01]  /*5740*/  FSEL R21, R45, -INF , !P6 ;  /* 0xff8000002d157808 */ /* 0x000fe20007000000 */
[----:B------:R-:W-:Y:S01]  /*5750*/  IMAD.IADD R40, R246, 0x1, -R8 ;  /* 0x00000001f6287824 */ /* 0x000fe200078e0a08 */
[-C--:B------:R-:W-:Y:S01]  /*5760*/  ISETP.GE.AND P6, PT, R13, R244.reuse, PT ;  /* 0x000000f40d00720c */ /* 0x080fe20003fc6270 */
[----:B------:R-:W2:Y:S01]  /*5770*/  I2F R28, R28 ;  /* 0x0000001c001c7306 */ /* 0x000ea20000201400 */
[----:B------:R-:W-:Y:S01]  /*5780*/  FSEL R19, R22, -INF , !P2 ;  /* 0xff80000016137808 */ /* 0x000fe20005000000 */
[----:B------:R-:W-:Y:S01]  /*5790*/  LDSM.16.MT88.4 R104, [R224+0x1e000] ;  /* 0x01e00000e068783b */ /* 0x000fe20000004200 */
[----:B------:R-:W-:-:S02]  /*57a0*/  ISETP.GE.AND P1, PT, R24, R244, PT ;  /* 0x000000f41800720c */ /* 0x000fc40003f26270 */
[-C--:B------:R-:W-:Y:S01]  /*57b0*/  ISETP.LT.OR P6, PT, R13, R245.reuse, P6 ;  /* 0x000000f50d00720c */ /* 0x080fe200037c1670 */
[----:B------:R-:W-:Y:S01]  /*57c0*/  LDSM.16.MT88.4 R96, [R220+0x1c000] ;  /* 0x01c00000dc60783b */ /* 0x000fe20000004200 */
[-C--:B------:R-:W-:Y:S01]  /*57d0*/  ISETP.GE.AND P2, PT, R16, R244.reuse, PT ;  /* 0x000000f41000720c */ /* 0x080fe20003f46270 */
[----:B------:R-:W3:Y:S01]  /*57e0*/  I2F R49, R49 ;  /* 0x0000003100317306 */ /* 0x000ee20000201400 */
[----:B-1----:R-:W-:Y:S01]  /*57f0*/  FFMA.FTZ R36, R55, -UR28, R36 ;  /* 0x8000001c37247c23 */ /* 0x002fe20008010024 */
[-C--:B------:R-:W-:Y:S01]  /*5800*/  ISETP.LT.OR P1, PT, R24, R245.reuse, P1 ;  /* 0x000000f51800720c */ /* 0x080fe20000f21670 */
[----:B------:R-:W-:Y:S01]  /*5810*/  LDSM.16.MT88.4 R56, [R221+0x1a000] ;  /* 0x01a00000dd38783b */ /* 0x000fe20000004200 */
[----:B------:R-:W-:Y:S02]  /*5820*/  ISETP.LT.OR P2, PT, R16, R245, P2 ;  /* 0x000000f51000720c */ /* 0x000fe40001741670 */
[----:B------:R-:W-:Y:S01]  /*5830*/  FSEL R198, R36, -INF , !P6 ;  /* 0xff80000024c67808 */ /* 0x000fe20007000000 */
[----:B------:R-:W-:Y:S01]  /*5840*/  LDSM.16.MT88.4 R112, [R222+0x1e000] ;  /* 0x01e00000de70783b */ /* 0x000fe20000004200 */
[----:B------:R1:W4:Y:S01]  /*5850*/  I2F R30, R14 ;  /* 0x0000000e001e7306 */ /* 0x0003220000201400 */
[----:B--2---:R-:W-:Y:S01]  /*5860*/  FFMA.FTZ R28, R28, -UR28, R37 ;  /* 0x8000001c1c1c7c23 */ /* 0x004fe20008010025 */
[----:B------:R-:W-:Y:S01]  /*5870*/  ISETP.GE.AND P6, PT, R20, R244, PT ;  /* 0x000000f41400720c */ /* 0x000fe20003fc6270 */
[----:B------:R-:W-:Y:S01]  /*5880*/  IMAD.IADD R37, R243, 0x1, -R10 ;  /* 0x00000001f3257824 */ /* 0x000fe200078e0a0a */
[----:B------:R-:W-:Y:S01]  /*5890*/  FMNMX.FTZ R22, R25, R0, !PT ;  /* 0x0000000019167209 */ /* 0x000fe20007810000 */
[----:B------:R-:W-:Y:S01]  /*58a0*/  LDSM.16.MT88.4 R120, [R221+0x1e000] ;  /* 0x01e00000dd78783b */ /* 0x000fe20000004200 */
[----:B------:R-:W-:-:S02]  /*58b0*/  FSEL R196, R28, -INF , !P1 ;  /* 0xff8000001cc47808 */ /* 0x000fc40004800000 */
[----:B------:R-:W2:Y:S01]  /*58c0*/  I2F R44, R44 ;  /* 0x0000002c002c7306 */ /* 0x000ea20000201400 */
[----:B---3--:R-:W-:Y:S01]  /*58d0*/  FFMA.FTZ R32, R49, -UR28, R32 ;  /* 0x8000001c31207c23 */ /* 0x008fe20008010020 */
[----:B------:R-:W-:Y:S01]  /*58e0*/  ISETP.LT.OR P6, PT, R20, R245, P6 ;  /* 0x000000f51400720c */ /* 0x000fe200037c1670 */
[----:B------:R-:W-:Y:S01]  /*58f0*/  LDSM.16.MT88.4 R88, [R221+0x1c000] ;  /* 0x01c00000dd58783b */ /* 0x000fe20000004200 */
[----:B------:R-:W-:Y:S02]  /*5900*/  IABS R46, R46 ;  /* 0x0000002e002e7213 */ /* 0x000fe40000000000 */
[----:B------:R-:W-:Y:S02]  /*5910*/  FSEL R194, R32, -INF , !P2 ;  /* 0xff80000020c27808 */ /* 0x000fe40005000000 */
[----:B-1----:R-:W-:Y:S01]  /*5920*/  IADD3 R14, R7, 0x30, RZ ;  /* 0x00000030070e7810 */ /* 0x002fe20007ffe0ff */
[----:B------:R-:W1:Y:S01]  /*5930*/  I2F R45, R42 ;  /* 0x0000002a002d7306 */ /* 0x000e620000201400 */
[----:B------:R-:W-:Y:S01]  /*5940*/  FSEL R7, R26, -INF , !P3 ;  /* 0xff8000001a077808 */ /* 0x000fe20005800000 */
[----:B----4-:R-:W-:Y:S01]  /*5950*/  FFMA.FTZ R30, R30, -UR28, R39 ;  /* 0x8000001c1e1e7c23 */ /* 0x010fe20008010027 */
[----:B------:R-:W-:Y:S01]  /*5960*/  ISETP.GE.AND P3, PT, R13, R237, PT ;  /* 0x000000ed0d00720c */ /* 0x000fe20003f66270 */
[----:B------:R-:W-:Y:S01]  /*5970*/  IMAD.IADD R51, R246, 0x1, -R14 ;  /* 0x00000001f6337824 */ /* 0x000fe200078e0a0e */
[----:B------:R-:W-:-:S02]  /*5980*/  ISETP.GE.AND P1, PT, R14, R244, PT ;  /* 0x000000f40e00720c */ /* 0x000fc40003f26270 */
[----:B------:R-:W-:Y:S01]  /*5990*/  ISETP.LT.OR P3, PT, R13, R242, P3 ;  /* 0x000000f20d00720c */ /* 0x000fe20001f61670 */
[----:B------:R-:W-:Y:S01]  /*59a0*/  FFMA.FTZ R13, R18, -UR28, R43 ;  /* 0x8000001c120d7c23 */ /* 0x000fe2000801002b */
[----:B------:R-:W-:Y:S01]  /*59b0*/  ISETP.GE.AND P2, PT, R14, R237, PT ;  /* 0x000000ed0e00720c */ /* 0x000fe20003f46270 */
[----:B--2---:R-:W-:Y:S01]  /*59c0*/  FFMA.FTZ R33, R44, -UR28, R33 ;  /* 0x8000001c2c217c23 */ /* 0x004fe20008010021 */
[----:B------:R-:W-:Y:S01]  /*59d0*/  IABS R51, R51 ;  /* 0x0000003300337213 */ /* 0x000fe20000000000 */
[----:B------:R-:W-:Y:S01]  /*59e0*/  IMAD.IADD R18, R243, 0x1, -R14 ;  /* 0x00000001f3127824 */ /* 0x000fe200078e0a0e */
[----:B------:R-:W-:Y:S01]  /*59f0*/  FSEL R13, R13, -INF , !P4 ;  /* 0xff8000000d0d7808 */ /* 0x000fe20006000000 */
[----:B------:R-:W2:Y:S01]  /*5a00*/  I2F R46, R46 ;  /* 0x0000002e002e7306 */ /* 0x000ea20000201400 */
[----:B------:R-:W-:Y:S01]  /*5a10*/  ISETP.GE.AND P4, PT, R16, R237, PT ;  /* 0x000000ed1000720c */ /* 0x000fe20003f86270 */
[----:B-1----:R-:W-:Y:S01]  /*5a20*/  FFMA.FTZ R45, R45, -UR28, R76 ;  /* 0x8000001c2d2d7c23 */ /* 0x002fe2000801004c */
[----:B------:R-:W-:-:S02]  /*5a30*/  ISETP.LT.OR P1, PT, R14, R245, P1 ;  /* 0x000000f50e00720c */ /* 0x000fc40000f21670 */
[-C--:B------:R-:W-:Y:S01]  /*5a40*/  ISETP.LT.OR P4, PT, R16, R242.reuse, P4 ;  /* 0x000000f21000720c */ /* 0x080fe20002781670 */
[----:B------:R-:W-:Y:S01]  /*5a50*/  IMAD.IADD R16, R243, 0x1, -R16 ;  /* 0x00000001f3107824 */ /* 0x000fe200078e0a10 */
[----:B------:R-:W-:Y:S01]  /*5a60*/  ISETP.LT.OR P2, PT, R14, R242, P2 ;  /* 0x000000f20e00720c */ /* 0x000fe20001741670 */
[----:B------:R-:W1:Y:S01]  /*5a70*/  I2F R51, R51 ;  /* 0x0000003300337306 */ /* 0x000e620000201400 */
[----:B------:R-:W-:Y:S02]  /*5a80*/  FMNMX.FTZ R14, R53, R22, !PT ;  /* 0x00000016350e7209 */ /* 0x000fe40007810000 */
[----:B------:R-:W-:Y:S02]  /*5a90*/  FSEL R192, R33, -INF , !P6 ;  /* 0xff80000021c07808 */ /* 0x000fe40007000000 */
[----:B------:R-:W-:Y:S02]  /*5aa0*/  IABS R33, R16 ;  /* 0x0000001000217213 */ /* 0x000fe40000000000 */
[----:B------:R-:W-:Y:S01]  /*5ab0*/  FMNMX.FTZ R16, R31, R14, !PT ;  /* 0x0000000e1f107209 */ /* 0x000fe20007810000 */
[----:B--2---:R-:W-:Y:S01]  /*5ac0*/  FFMA.FTZ R46, R46, -UR28, R81 ;  /* 0x8000001c2e2e7c23 */ /* 0x004fe20008010051 */
[----:B------:R-:W-:Y:S01]  /*5ad0*/  FSEL R186, R38, -INF , !P3 ;  /* 0xff80000026ba7808 */ /* 0x000fe20005800000 */
[----:B------:R-:W-:Y:S01]  /*5ae0*/  IMAD.IADD R14, R243, 0x1, -R12 ;  /* 0x00000001f30e7824 */ /* 0x000fe200078e0a0c */
[----:B------:R-:W-:Y:S01]  /*5af0*/  FMNMX.FTZ R16, R23, R16, !PT ;  /* 0x0000001017107209 */ /* 0x000fe20007810000 */
[----:B------:R-:W2:Y:S01]  /*5b00*/  I2F R33, R33 ;  /* 0x0000002100217306 */ /* 0x000ea20000201400 */
[----:B------:R-:W-:-:S02]  /*5b10*/  IABS R40, R40 ;  /* 0x0000002800287213 */ /* 0x000fc40000000000 */
[----:B------:R-:W-:Y:S01]  /*5b20*/  FMNMX.FTZ R16, R21, R16, !PT ;  /* 0x0000001015107209 */ /* 0x000fe20007810000 */
[----:B-1----:R-:W-:Y:S01]  /*5b30*/  FFMA.FTZ R51, R51, -UR28, R80 ;  /* 0x8000001c33337c23 */ /* 0x002fe20008010050 */
[C---:B------:R-:W-:Y:S01]  /*5b40*/  ISETP.GE.AND P3, PT, R20.reuse, R237, PT ;  /* 0x000000ed1400720c */ /* 0x040fe20003f66270 */
[----:B------:R-:W-:Y:S01]  /*5b50*/  IMAD.MOV.U32 R26, RZ, RZ, R40 ;  /* 0x000000ffff1a7224 */ /* 0x000fe200078e0028 */
[----:B------:R-:W-:Y:S02]  /*5b60*/  FMNMX.FTZ R16, R15, R16, !PT ;  /* 0x000000100f107209 */ /* 0x000fe40007810000 */
[----:B------:R-:W-:Y:S01]  /*5b70*/  ISETP.LT.OR P3, PT, R20, R242, P3 ;  /* 0x000000f21400720c */ /* 0x000fe20001f61670 */
[----:B------:R-:W-:Y:S01]  /*5b80*/  IMAD.IADD R20, R243, 0x1, -R20 ;  /* 0x00000001f3147824 */ /* 0x000fe200078e0a14 */
[----:B------:R-:W-:Y:S01]  /*5b90*/  FMNMX.FTZ R41, R19, R16, !PT ;  /* 0x0000001013297209 */ /* 0x000fe20007810000 */
[----:B------:R-:W1:Y:S01]  /*5ba0*/  I2F R26, R26 ;  /* 0x0000001a001a7306 */ /* 0x000e620000201400 */
[----:B------:R-:W-:Y:S01]  /*5bb0*/  ISETP.GE.AND P6, PT, R12, R244, PT ;  /* 0x000000f40c00720c */ /* 0x000fe20003fc6270 */
[----:B------:R-:W-:Y:S01]  /*5bc0*/  IMAD.IADD R16, R243, 0x1, -R8 ;  /* 0x00000001f3107824 */ /* 0x000fe200078e0a08 */
[----:B------:R-:W-:Y:S01]  /*5bd0*/  IABS R39, R18 ;  /* 0x0000001200277213 */ /* 0x000fe20000000000 */
[----:B--2---:R-:W-:Y:S01]  /*5be0*/  FFMA.FTZ R34, R33, -UR28, R34 ;  /* 0x8000001c21227c23 */ /* 0x004fe20008010022 */
[----:B------:R-:W-:-:S02]  /*5bf0*/  FMNMX.FTZ R18, R6, R17, !PT ;  /* 0x0000001106127209 */ /* 0x000fc40007810000 */
[----:B------:R-:W-:Y:S02]  /*5c00*/  FMNMX.FTZ R41, R198, R41, !PT ;  /* 0x00000029c6297209 */ /* 0x000fe40007810000 */
[----:B------:R-:W-:Y:S01]  /*5c10*/  FSEL R203, R51, -INF , !P1 ;  /* 0xff80000033cb7808 */ /* 0x000fe20004800000 */
[----:B------:R-:W2:Y:S01]  /*5c20*/  I2F R39, R39 ;  /* 0x0000002700277306 */ /* 0x000ea20000201400 */
[C---:B------:R-:W-:Y:S01]  /*5c30*/  ISETP.LT.OR P6, PT, R12.reuse, R245, P6 ;  /* 0x000000f50c00720c */ /* 0x040fe200037c1670 */
[----:B------:R-:W-:Y:S01]  /*5c40*/  LDSM.16.MT88.4 R48, [R222+0x1a000] ;  /* 0x01a00000de30783b */ /* 0x000fe20000004200 */
[----:B------:R-:W-:Y:S02]  /*5c50*/  ISETP.GE.AND P1, PT, R12, R237, PT ;  /* 0x000000ed0c00720c */ /* 0x000fe40003f26270 */
[----:B------:R-:W-:Y:S01]  /*5c60*/  IABS R20, R20 ;  /* 0x0000001400147213 */ /* 0x000fe20000000000 */
[----:B-1----:R-:W-:Y:S01]  /*5c70*/  FFMA.FTZ R26, R26, -UR28, R77 ;  /* 0x8000001c1a1a7c23 */ /* 0x002fe2000801004d */
[----:B------:R-:W-:-:S02]  /*5c80*/  FMNMX.FTZ R18, R29, R18, !PT ;  /* 0x000000121d127209 */ /* 0x000fc40007810000 */
[----:B------:R-:W-:Y:S02]  /*5c90*/  FMNMX.FTZ R41, R196, R41, !PT ;  /* 0x00000029c4297209 */ /* 0x000fe40007810000 */
[----:B------:R-:W-:Y:S02]  /*5ca0*/  FSEL R201, R46, -INF , !P6 ;  /* 0xff8000002ec97808 */ /* 0x000fe40007000000 */
[----:B------:R-:W-:Y:S01]  /*5cb0*/  ISETP.LT.OR P1, PT, R12, R242, P1 ;  /* 0x000000f20c00720c */ /* 0x000fe20000f21670 */
[----:B------:R-:W-:Y:S01]  /*5cc0*/  IMAD.MOV.U32 R12, RZ, RZ, R20 ;  /* 0x000000ffff0c7224 */ /* 0x000fe200078e0014 */
[----:B------:R-:W-:Y:S01]  /*5cd0*/  ISETP.GE.AND P6, PT, R10, R244, PT ;  /* 0x000000f40a00720c */ /* 0x000fe20003fc6270 */
[----:B--2---:R-:W-:Y:S01]  /*5ce0*/  FFMA.FTZ R39, R39, -UR28, R82 ;  /* 0x8000001c27277c23 */ /* 0x004fe20008010052 */
[----:B------:R-:W-:Y:S02]  /*5cf0*/  FMNMX.FTZ R18, R27, R18, !PT ;  /* 0x000000121b127209 */ /* 0x000fe40007810000 */
[----:B------:R-:W-:Y:S01]  /*5d00*/  FMNMX.FTZ R41, R194, R41, !PT ;  /* 0x00000029c2297209 */ /* 0x000fe20007810000 */
[----:B------:R-:W1:Y:S01]  /*5d10*/  I2F R12, R12 ;  /* 0x0000000c000c7306 */ /* 0x000e620000201400 */
[----:B------:R-:W-:-:S02]  /*5d20*/  ISETP.LT.OR P6, PT, R10, R245, P6 ;  /* 0x000000f50a00720c */ /* 0x000fc400037c1670 */
[----:B------:R-:W-:Y:S02]  /*5d30*/  FMNMX.FTZ R18, R11, R18, !PT ;  /* 0x000000120b127209 */ /* 0x000fe40007810000 */
[----:B------:R-:W-:Y:S02]  /*5d40*/  FMNMX.FTZ R20, R192, R41, !PT ;  /* 0x00000029c0147209 */ /* 0x000fe40007810000 */
[----:B------:R-:W-:Y:S02]  /*5d50*/  FSEL R9, R9, -INF , !P5 ;  /* 0xff80000009097808 */ /* 0x000fe40006800000 */
[----:B------:R-:W-:Y:S02]  /*5d60*/  FSEL R199, R45, -INF , !P6 ;  /* 0xff8000002dc77808 */ /* 0x000fe40007000000 */
[----:B------:R-:W-:Y:S02]  /*5d70*/  FMNMX.FTZ R18, R7, R18, !PT ;  /* 0x0000001207127209 */ /* 0x000fe40007810000 */
[----:B------:R-:W-:-:S02]  /*5d80*/  ISETP.GE.AND P6, PT, R8, R244, PT ;  /* 0x000000f40800720c */ /* 0x000fc40003fc6270 */
[----:B------:R-:W-:Y:S01]  /*5d90*/  IABS R14, R14 ;  /* 0x0000000e000e7213 */ /* 0x000fe20000000000 */
[----:B-1----:R-:W-:Y:S01]  /*5da0*/  FFMA.FTZ R35, R12, -UR28, R35 ;  /* 0x8000001c0c237c23 */ /* 0x002fe20008010023 */
[----:B------:R-:W-:Y:S02]  /*5db0*/  FMNMX.FTZ R20, R203, R20, !PT ;  /* 0x00000014cb147209 */ /* 0x000fe40007810000 */
[----:B------:R-:W-:Y:S02]  /*5dc0*/  ISETP.GE.AND P5, PT, R24, R237, PT ;  /* 0x000000ed1800720c */ /* 0x000fe40003fa6270 */
[----:B------:R-:W-:Y:S01]  /*5dd0*/  FMNMX.FTZ R18, R9, R18, !PT ;  /* 0x0000001209127209 */ /* 0x000fe20007810000 */
[----:B------:R-:W1:Y:S01]  /*5de0*/  I2F R14, R14 ;  /* 0x0000000e000e7306 */ /* 0x000e620000201400 */
[----:B------:R-:W-:Y:S02]  /*5df0*/  IABS R37, R37 ;  /* 0x0000002500257213 */ /* 0x000fe40000000000 */
[----:B------:R-:W-:-:S02]  /*5e00*/  ISETP.LT.OR P6, PT, R8, R245, P6 ;  /* 0x000000f50800720c */ /* 0x000fc400037c1670 */
[----:B------:R-:W-:Y:S02]  /*5e10*/  FMNMX.FTZ R20, R201, R20, !PT ;  /* 0x00000014c9147209 */ /* 0x000fe40007810000 */
[----:B------:R-:W-:Y:S01]  /*5e20*/  ISETP.LT.OR P5, PT, R24, R242, P5 ;  /* 0x000000f21800720c */ /* 0x000fe20002fa1670 */
[----:B------:R-:W2:Y:S01]  /*5e30*/  I2F R37, R37 ;  /* 0x0000002500257306 */ /* 0x000ea20000201400 */
[----:B------:R-:W-:Y:S02]  /*5e40*/  FMNMX.FTZ R41, R13, R18, !PT ;  /* 0x000000120d297209 */ /* 0x000fe40007810000 */
[----:B------:R-:W-:Y:S02]  /*5e50*/  IABS R16, R16 ;  /* 0x0000001000107213 */ /* 0x000fe40000000000 */
[----:B------:R-:W-:Y:S02]  /*5e60*/  FSEL R197, R26, -INF , !P6 ;  /* 0xff8000001ac57808 */ /* 0x000fe40007000000 */
[----:B------:R-:W-:Y:S01]  /*5e70*/  FMNMX.FTZ R20, R199, R20, !PT ;  /* 0x00000014c7147209 */ /* 0x000fe20007810000 */
[----:B-1----:R-:W-:Y:S01]  /*5e80*/  FFMA.FTZ R14, R14, -UR28, R83 ;  /* 0x8000001c0e0e7c23 */ /* 0x002fe20008010053 */
[----:B------:R-:W-:Y:S01]  /*5e90*/  FSEL R193, R30, -INF , !P5 ;  /* 0xff8000001ec17808 */ /* 0x000fe20006800000 */
[----:B------:R-:W1:Y:S01]  /*5ea0*/  I2F R16, R16 ;  /* 0x0000001000107306 */ /* 0x000e620000201400 */
[----:B------:R-:W-:Y:S01]  /*5eb0*/  FMNMX.FTZ R18, R186, R41, !PT ;  /* 0x00000029ba127209 */ /* 0x000fe20007810000 */
[----:B------:R-:W-:Y:S01]  /*5ec0*/  LDSM.16.MT88.4 R80, [R222+0x1c000] ;  /* 0x01c00000de50783b */ /* 0x000fe20000004200 */
[----:B------:R-:W-:-:S02]  /*5ed0*/  FMNMX.FTZ R33, R197, R20, !PT ;  /* 0x00000014c5217209 */ /* 0x000fc40007810000 */
[----:B------:R-:W-:Y:S01]  /*5ee0*/  FSEL R191, R34, -INF , !P4 ;  /* 0xff80000022bf7808 */ /* 0x000fe20006000000 */
[----:B--2---:R-:W-:Y:S01]  /*5ef0*/  FFMA.FTZ R37, R37, -UR28, R78 ;  /* 0x8000001c25257c23 */ /* 0x004fe2000801004e */
[----:B------:R-:W-:Y:S01]  /*5f00*/  FMNMX.FTZ R18, R193, R18, !PT ;  /* 0x00000012c1127209 */ /* 0x000fe20007810000 */
[----:B------:R-:W2:Y:S01]  /*5f10*/  SHFL.BFLY PT, R12, R33, 0x2, 0x1f ;  /* 0x0c401f00210c7f89 */ /* 0x000ea200000e0000 */
[C---:B------:R-:W-:Y:S02]  /*5f20*/  ISETP.GE.AND P4, PT, R10.reuse, R237, PT ;  /* 0x000000ed0a00720c */ /* 0x040fe40003f86270 */
[----:B------:R-:W-:Y:S01]  /*5f30*/  FSEL R188, R35, -INF , !P3 ;  /* 0xff80000023bc7808 */ /* 0x000fe20005800000 */
[----:B------:R-:W-:Y:S01]  /*5f40*/  LDSM.16.MT88.4 R40, [R224+0x1a000] ;  /* 0x01a00000e028783b */ /* 0x000fe20000004200 */
[----:B------:R-:W-:Y:S02]  /*5f50*/  FMNMX.FTZ R35, R191, R18, !PT ;  /* 0x00000012bf237209 */ /* 0x000fe40007810000 */
[----:B------:R-:W-:Y:S01]  /*5f60*/  ISETP.LT.OR P4, PT, R10, R242, P4 ;  /* 0x000000f20a00720c */ /* 0x000fe20002781670 */
[----:B-1----:R-:W-:Y:S01]  /*5f70*/  FFMA.FTZ R16, R16, -UR28, R79 ;  /* 0x8000001c10107c23 */ /* 0x002fe2000801004f */
[----:B------:R-:W-:-:S02]  /*5f80*/  FSEL R195, R39, -INF , !P2 ;  /* 0xff80000027c37808 */ /* 0x000fc40005000000 */
[----:B------:R-:W-:Y:S02]  /*5f90*/  FMNMX.FTZ R10, R188, R35, !PT ;  /* 0x00000023bc0a7209 */ /* 0x000fe40007810000 */
        /* <DEDUP_REMOVED lines=8> */
[----:B--2---:R-:W-:Y:S02]  /*6020*/  FMNMX.FTZ R33, R33, R12, !PT ;  /* 0x0000000c21217209 */ /* 0x004fe40007810000 */
[----:B------:R-:W-:Y:S02]  /*6030*/  FMNMX.FTZ R8, R185, R8, !PT ;  /* 0x00000008b9087209 */ /* 0x000fe40007810000 */
[----:B------:R-:W-:Y:S01]  /*6040*/  LOP3.LUT R12, R177, R173, RZ, 0x3c, !PT ;  /* 0x000000adb10c7212 */ /* 0x000fe200078e3cff */
[----:B------:R-:W1:Y:S01]  /*6050*/  SHFL.BFLY PT, R10, R33, 0x1, 0x1f ;  /* 0x0c201f00210a7f89 */ /* 0x000e6200000e0000 */
[----:B------:R-:W-:-:S02]  /*6060*/  LOP3.LUT R2, R175, UR39, R2, 0x96, !PT ;  /* 0x00000027af027c12 */ /* 0x000fc4000f8e9602 */
[----:B------:R-:W-:Y:S01]  /*6070*/  PRMT R247, R247, 0x7054, R247 ;  /* 0x00007054f7f77816 */ /* 0x000fe200000000f7 */
[----:B------:R-:W2:Y:S01]  /*6080*/  SHFL.BFLY PT, R35, R8, 0x2, 0x1f ;  /* 0x0c401f0008237f89 */ /* 0x000ea200000e0000 */
[----:B------:R-:W-:-:S04]  /*6090*/  IMAD.WIDE.U32 R204, R12, -0x2daee0ad, RZ ;  /* 0xd2511f530ccc7825 */ /* 0x000fc800078e00ff */
[----:B------:R-:W-:Y:S01]  /*60a0*/  IMAD.WIDE.U32 R36, R2, -0x326172a9, RZ ;  /* 0xcd9e8d5702247825 */ /* 0x000fe200078e00ff */
[----:B------:R-:W-:-:S05]  /*60b0*/  LOP3.LUT R178, R205, UR15, R174, 0x96, !PT ;  /* 0x0000000fcdb27c12 */ /* 0x000fca000f8e96ae */
[----:B------:R-:W-:-:S05]  /*60c0*/  IMAD.WIDE.U32 R178, R178, -0x326172a9, RZ ;  /* 0xcd9e8d57b2b27825 */ /* 0x000fca00078e00ff */
[----:B------:R-:W-:Y:S02]  /*60d0*/  LOP3.LUT R36, R179, UR14, R36, 0x96, !PT ;  /* 0x0000000eb3247c12 */ /* 0x000fe4000f8e9624 */
[----:B-1----:R-:W-:Y:S02]  /*60e0*/  FMNMX.FTZ R2, R33, R10, !PT ;  /* 0x0000000a21027209 */ /* 0x002fe40007810000 */
[----:B------:R-:W-:Y:S01]  /*60f0*/  LOP3.LUT R10, R37, UR16, R176, 0x96, !PT ;  /* 0x00000010250a7c12 */ /* 0x000fe2000f8e96b0 */
[----:B------:R-:W-:Y:S01]  /*6100*/  IMAD.WIDE.U32 R36, R36, -0x2daee0ad, RZ ;  /* 0xd2511f5324247825 */ /* 0x000fe200078e00ff */
[----:B--2---:R-:W-:Y:S02]  /*6110*/  FMNMX.FTZ R35, R8, R35, !PT ;  /* 0x0000002308237209 */ /* 0x004fe40007810000 */
[C---:B------:R-:W-:Y:S01]  /*6120*/  FSETP.NEU.FTZ.AND P1, PT, R2.reuse, -INF , PT ;  /* 0xff8000000200780b */ /* 0x040fe20003f3d000 */
[----:B------:R-:W-:Y:S02]  /*6130*/  FMUL.FTZ R190, R2, c[0x0][0x23c] ;  /* 0x00008f0002be7a20 */ /* 0x000fe40000410000 */
[----:B------:R-:W1:Y:S01]  /*6140*/  SHFL.BFLY PT, R8, R35, 0x1, 0x1f ;  /* 0x0c201f0023087f89 */ /* 0x000e6200000e0000 */
[----:B------:R-:W-:-:S02]  /*6150*/  IMAD.WIDE.U32 R32, R10, -0x2daee0ad, RZ ;  /* 0xd2511f530a207825 */ /* 0x000fc400078e00ff */
[----:B------:R-:W-:-:S03]  /*6160*/  FSEL R190, R190, RZ, P1 ;  /* 0x000000ffbebe7208 */ /* 0x000fc60000800000 */
[----:B------:R-:W-:Y:S02]  /*6170*/  LOP3.LUT R10, R33, UR13, R204, 0x96, !PT ;  /* 0x0000000d210a7c12 */ /* 0x000fe4000f8e96cc */
[----:B------:R-:W-:Y:S01]  /*6180*/  FFMA.FTZ R181, R25, c[0x0][0x23c], -R190 ;  /* 0x00008f0019b57a23 */ /* 0x000fe200000108be */
[----:B------:R-:W-:Y:S01]  /*6190*/  LOP3.LUT R32, R37, UR11, R32, 0x96, !PT ;  /* 0x0000000b25207c12 */ /* 0x000fe2000f8e9620 */
[----:B------:R-:W-:Y:S02]  /*61a0*/  FFMA.FTZ R170, R0, c[0x0][0x23c], -R190 ;  /* 0x00008f0000aa7a23 */ /* 0x000fe400000108be */
[----:B------:R-:W-:Y:S02]  /*61b0*/  IMAD.WIDE.U32 R24, R10, -0x326172a9, RZ ;  /* 0xcd9e8d570a187825 */ /* 0x000fe400078e00ff */
[----:B------:R-:W-:Y:S02]  /*61c0*/  MUFU.EX2 R181, R181 ;  /* 0x000000b500b57308 */ /* 0x000fe40000000800 */
[----:B------:R-:W-:Y:S01]  /*61d0*/  IMAD.WIDE.U32 R32, R32, -0x326172a9, RZ ;  /* 0xcd9e8d5720207825 */ /* 0x000fe200078e00ff */
[----:B------:R-:W-:-:S03]  /*61e0*/  LOP3.LUT R0, R25, UR12, R178, 0x96, !PT ;  /* 0x0000000c19007c12 */ /* 0x000fc6000f8e96b2 */
[----:B------:R-:W-:Y:S01]  /*61f0*/  FFMA.FTZ R171, R53, c[0x0][0x23c], -R190 ;  /* 0x00008f0035ab7a23 */ /* 0x000fe200000108be */
[----:B------:R-:W-:Y:S01]  /*6200*/  LOP3.LUT R24, R33, UR10, R24, 0x96, !PT ;  /* 0x0000000a21187c12 */ /* 0x000fe2000f8e9618 */
[----:B------:R-:W-:Y:S01]  /*6210*/  IMAD.WIDE.U32 R38, R0, -0x2daee0ad, RZ ;  /* 0xd2511f5300267825 */ /* 0x000fe200078e00ff */
[----:B------:R-:W-:Y:S01]  /*6220*/  MUFU.EX2 R170, R170 ;  /* 0x000000aa00aa7308 */ /* 0x000fe20000000800 */
[----:B-1----:R-:W-:Y:S02]  /*6230*/  FMNMX.FTZ R0, R35, R8, !PT ;  /* 0x0000000823007209 */ /* 0x002fe40007810000 */
[----:B------:R-:W-:Y:S01]  /*6240*/  IMAD.WIDE.U32 R24, R24, -0x2daee0ad, RZ ;  /* 0xd2511f5318187825 */ /* 0x000fe200078e00ff */
[----:B------:R-:W-:Y:S02]  /*6250*/  LOP3.LUT R30, R39, UR9, R36, 0x96, !PT ;  /* 0x00000009271e7c12 */ /* 0x000fe4000f8e9624 */
[C---:B------:R-:W-:Y:S01]  /*6260*/  FSETP.NEU.FTZ.AND P1, PT, R0.reuse, -INF , PT ;  /* 0xff8000000000780b */ /* 0x040fe20003f3d000 */
[----:B------:R-:W-:Y:S01]  /*6270*/  FMUL.FTZ R184, R0, c[0x0][0x23c] ;  /* 0x00008f0000b87a20 */ /* 0x000fe20000410000 */
[----:B------:R-:W-:Y:S01]  /*6280*/  LOP3.LUT R8, R25, UR7, R38, 0x96, !PT ;  /* 0x0000000719087c12 */ /* 0x000fe2000f8e9626 */
[----:B------:R-:W-:Y:S01]  /*6290*/  FFMA.FTZ R166, R31, c[0x0][0x23c], -R190 ;  /* 0x00008f001fa67a23 */ /* 0x000fe200000108be */
[----:B------:R-:W-:Y:S01]  /*62a0*/  MUFU.EX2 R171, R171 ;  /* 0x000000ab00ab7308 */ /* 0x000fe20000000800 */
[----:B------:R-:W-:Y:S01]  /*62b0*/  IMAD.WIDE.U32 R30, R30, -0x326172a9, RZ ;  /* 0xcd9e8d571e1e7825 */ /* 0x000fe200078e00ff */
[----:B------:R-:W-:-:S03]  /*62c0*/  FSEL R184, R184, RZ, P1 ;  /* 0x000000ffb8b87208 */ /* 0x000fc60000800000 */
[----:B------:R-:W-:Y:S01]  /*62d0*/  IMAD.WIDE.U32 R34, R8, -0x326172a9, RZ ;  /* 0xcd9e8d5708227825 */ /* 0x000fe200078e00ff */
[----:B------:R-:W-:Y:S02]  /*62e0*/  LOP3.LUT R26, R31, UR8, R32, 0x96, !PT ;  /* 0x000000081f1a7c12 */ /* 0x000fe4000f8e9620 */
[----:B------:R-:W1:Y:S01]  /*62f0*/  MUFU.EX2 R166, R166 ;  /* 0x000000a600a67308 */ /* 0x000e620000000800 */
[--C-:B------:R-:W-:Y:S01]  /*6300*/  FFMA.FTZ R180, R29, c[0x0][0x23c], -R184.reuse ;  /* 0x00008f001db47a23 */ /* 0x100fe200000108b8 */
[----:B------:R-:W-:Y:S01]  /*6310*/  LOP3.LUT R29, R34, 0xffff, RZ, 0xc0, !PT ;  /* 0x0000ffff221d7812 */ /* 0x000fe200078ec0ff */
[----:B------:R-:W-:Y:S01]  /*6320*/  FFMA.FTZ R167, R27, c[0x0][0x23c], -R184 ;  /* 0x00008f001ba77a23 */ /* 0x000fe200000108b8 */
[----:B------:R-:W-:Y:S01]  /*6330*/  LOP3.LUT R4, R35, UR17, R30, 0x96, !PT ;  /* 0x0000001123047c12 */ /* 0x000fe2000f8e961e */
[--C-:B------:R-:W-:Y:S01]  /*6340*/  FFMA.FTZ R182, R6, c[0x0][0x23c], -R184.reuse ;  /* 0x00008f0006b67a23 */ /* 0x100fe200000108b8 */
[----:B------:R-:W-:Y:S01]  /*6350*/  LOP3.LUT R130, R34, 0xff, RZ, 0xc0, !PT ;  /* 0x000000ff22827812 */ /* 0x000fe200078ec0ff */
[--C-:B------:R-:W-:Y:S01]  /*6360*/  FFMA.FTZ R183, R17, c[0x0][0x23c], -R184.reuse ;  /* 0x00008f0011b77a23 */ /* 0x100fe200000108b8 */
[----:B------:R-:W-:Y:S01]  /*6370*/  MUFU.EX2 R180, R180 ;  /* 0x000000b400b47308 */ /* 0x000fe20000000800 */
[----:B------:R-:W-:Y:S01]  /*6380*/  SHF.R.U32.HI R29, RZ, 0x8, R29 ;  /* 0x00000008ff1d7819 */ /* 0x000fe2000001161d */
[----:B------:R-:W-:Y:S01]  /*6390*/  FFMA.FTZ R168, R11, c[0x0][0x23c], -R184 ;  /* 0x00008f000ba87a23 */ /* 0x000fe200000108b8 */
[----:B------:R-:W-:Y:S01]  /*63a0*/  SHF.R.U32.HI R8, RZ, 0x10, R34 ;  /* 0x00000010ff087819 */ /* 0x000fe20000011622 */
[----:B------:R-:W-:Y:S01]  /*63b0*/  FFMA.FTZ R164, R9, c[0x0][0x23c], -R184 ;  /* 0x00008f0009a47a23 */ /* 0x000fe200000108b8 */
[C---:B------:R-:W-:Y:S01]  /*63c0*/  LOP3.LUT R25, R4.reuse, 0xffff, RZ, 0xc0, !PT ;  /* 0x0000ffff04197812 */ /* 0x040fe200078ec0ff */
[----:B------:R-:W-:Y:S01]  /*63d0*/  FFMA.FTZ R169, R23, c[0x0][0x23c], -R190 ;  /* 0x00008f0017a97a23 */ /* 0x000fe200000108be */
[----:B------:R-:W-:Y:S01]  /*63e0*/  SHF.R.U32.HI R5, RZ, 0x10, R4 ;  /* 0x00000010ff057819 */ /* 0x000fe20000011604 */
[----:B------:R-:W2:Y:S01]  /*63f0*/  MUFU.EX2 R167, R167 ;  /* 0x000000a700a77308 */ /* 0x000ea20000000800 */
[----:B------:R-:W-:Y:S01]  /*6400*/  LOP3.LUT R128, R4, 0xff, RZ, 0xc0, !PT ;  /* 0x000000ff04807812 */ /* 0x000fe200078ec0ff */
[----:B------:R-:W-:Y:S01]  /*6410*/  FFMA.FTZ R33, R15, c[0x0][0x23c], -R190 ;  /* 0x00008f000f217a23 */ /* 0x000fe200000108be */
[----:B------:R-:W-:Y:S01]  /*6420*/  PRMT R130, R130, 0x5410, R29 ;  /* 0x0000541082827816 */ /* 0x000fe2000000001d */
[----:B------:R-:W-:Y:S01]  /*6430*/  FFMA.FTZ R3, R13, c[0x0][0x23c], -R184 ;  /* 0x00008f000d037a23 */ /* 0x000fe200000108b8 */
[----:B------:R-:W-:Y:S01]  /*6440*/  SHF.R.U32.HI R17, RZ, 0x18, R4 ;  /* 0x00000018ff117819 */ /* 0x000fe20000011604 */
[----:B------:R-:W-:Y:S01]  /*6450*/  FFMA.FTZ R35, R7, c[0x0][0x23c], -R184 ;  /* 0x00008f0007237a23 */ /* 0x000fe200000108b8 */
[----:B------:R-:W-:Y:S01]  /*6460*/  SHF.R.U32.HI R27, RZ, 0x18, R34 ;  /* 0x00000018ff1b7819 */ /* 0x000fe20000011622 */
[----:B------:R-:W-:Y:S01]  /*6470*/  MUFU.EX2 R182, R182 ;  /* 0x000000b600b67308 */ /* 0x000fe20000000800 */
[----:B------:R-:W-:Y:S01]  /*6480*/  LOP3.LUT R8, R8, 0xff, RZ, 0xc0, !PT ;  /* 0x000000ff08087812 */ /* 0x000fe200078ec0ff */
[--C-:B------:R-:W-:Y:S01]  /*6490*/  HSET2.LE.AND R130, R130, R247.reuse, PT ;  /* 0x000000f782827233 */ /* 0x100fe20003803000 */
[----:B------:R-:W-:Y:S01]  /*64a0*/  SHF.R.U32.HI R25, RZ, 0x8, R25 ;  /* 0x00000008ff197819 */ /* 0x000fe20000011619 */
[--C-:B------:R-:W-:Y:S01]  /*64b0*/  FFMA.FTZ R34, R21, c[0x0][0x23c], -R190.reuse ;  /* 0x00008f0015227a23 */ /* 0x100fe200000108be */
[----:B------:R-:W-:Y:S01]  /*64c0*/  LOP3.LUT R4, R5, 0xff, RZ, 0xc0, !PT ;  /* 0x000000ff05047812 */ /* 0x000fe200078ec0ff */
[----:B------:R-:W-:Y:S01]  /*64d0*/  LDSM.16.MT88.4 R12, [R220+0x18800] ;  /* 0x01880000dc0c783b */ /* 0x000fe20000004200 */
[----:B------:R-:W-:Y:S01]  /*64e0*/  PRMT R6, R8, 0x5410, R27 ;  /* 0x0000541008067816 */ /* 0x000fe2000000001b */
[----:B------:R-:W3:Y:S01]  /*64f0*/  MUFU.EX2 R183, R183 ;  /* 0x000000b700b77308 */ /* 0x000ee20000000800 */
[----:B------:R-:W-:Y:S01]  /*6500*/  PRMT R128, R128, 0x5410, R25 ;  /* 0x0000541080807816 */ /* 0x000fe20000000019 */
[----:B------:R-:W4:Y:S01]  /*6510*/  LDSM.16.MT88.4 R8, [R221+0x18800] ;  /* 0x01880000dd08783b */ /* 0x000f220000004200 */
[----:B------:R-:W-:Y:S01]  /*6520*/  PRMT R4, R4, 0x5410, R17 ;  /* 0x0000541004047816 */ /* 0x000fe20000000011 */
[--C-:B------:R-:W-:Y:S01]  /*6530*/  HSET2.LE.AND R131, R6, R247.reuse, PT ;  /* 0x000000f706837233 */ /* 0x100fe20003803000 */
[----:B-1----:R-:W-:Y:S01]  /*6540*/  F2FP.PACK_AB R5, R166, R171 ;  /* 0x000000aba605723e */ /* 0x002fe200000000ff */
[--C-:B------:R-:W-:Y:S01]  /*6550*/  HSET2.LE.AND R128, R128, R247.reuse, PT ;  /* 0x000000f780807233 */ /* 0x100fe20003803000 */
[----:B--2---:R-:W-:Y:S01]  /*6560*/  F2FP.PACK_AB R6, R167, R180 ;  /* 0x000000b4a706723e */ /* 0x004fe200000000ff */
[----:B------:R-:W-:Y:S01]  /*6570*/  HSET2.LE.AND R129, R4, R247, PT ;  /* 0x000000f704817233 */ /* 0x000fe20003803000 */
[----:B------:R-:W-:Y:S01]  /*6580*/  LOP3.LUT R130, R130, R5, RZ, 0xc0, !PT ;  /* 0x0000000582827212 */ /* 0x000fe200078ec0ff */
[----:B------:R-:W-:Y:S01]  /*6590*/  IMAD.WIDE.U32 R26, R26, -0x2daee0ad, RZ ;  /* 0xd2511f531a1a7825 */ /* 0x000fe200078e00ff */
[----:B------:R-:W-:Y:S01]  /*65a0*/  F2FP.PACK_AB R5, R170, R181 ;  /* 0x000000b5aa05723e */ /* 0x000fe200000000ff */
[----:B------:R-:W-:Y:S01]  /*65b0*/  MUFU.EX2 R169, R169 ;  /* 0x000000a900a97308 */ /* 0x000fe20000000800 */
[----:B------:R-:W-:Y:S01]  /*65c0*/  LOP3.LUT R131, R131, R6, RZ, 0xc0, !PT ;  /* 0x0000000683837212 */ /* 0x000fe200078ec0ff */
[----:B------:R-:W-:Y:S01]  /*65d0*/  FFMA.FTZ R19, R19, c[0x0][0x23c], -R190 ;  /* 0x00008f0013137a23 */ /* 0x000fe200000108be */
[----:B------:R-:W-:Y:S01]  /*65e0*/  LOP3.LUT R128, R128, R5, RZ, 0xc0, !PT ;  /* 0x0000000580807212 */ /* 0x000fe200078ec0ff */
[----:B------:R-:W-:Y:S01]  /*65f0*/  LDSM.16.MT88.4 R20, [R224+0x18800] ;  /* 0x01880000e014783b */ /* 0x000fe20000004200 */
[----:B---3--:R-:W-:Y:S01]  /*6600*/  F2FP.PACK_AB R4, R183, R182 ;  /* 0x000000b6b704723e */ /* 0x008fe200000000ff */
[----:B------:R-:W-:Y:S01]  /*6610*/  FFMA.FTZ R186, R186, c[0x0][0x23c], -R184 ;  /* 0x00008f00baba7a23 */ /* 0x000fe200000108b8 */
[----:B------:R-:W-:Y:S01]  /*6620*/  LOP3.LUT R24, R27, UR18, R24, 0x96, !PT ;  /* 0x000000121b187c12 */ /* 0x000fe2000f8e9618 */
[----:B------:R-:W-:Y:S01]  /*6630*/  MUFU.EX2 R34, R34 ;  /* 0x0000002200227308 */ /* 0x000fe20000000800 */
[----:B------:R-:W-:Y:S01]  /*6640*/  LOP3.LUT R129, R129, R4, RZ, 0xc0, !PT ;  /* 0x0000000481817212 */ /* 0x000fe200078ec0ff */
[--C-:B------:R-:W-:Y:S01]  /*6650*/  FFMA.FTZ R191, R191, c[0x0][0x23c], -R184.reuse ;  /* 0x00008f00bfbf7a23 */ /* 0x100fe200000108b8 */
[----:B------:R-:W-:Y:S01]  /*6660*/  LOP3.LUT R25, R26, 0xffff, RZ, 0xc0, !PT ;  /* 0x0000ffff1a197812 */ /* 0x000fe200078ec0ff */
[----:B------:R-:W-:Y:S01]  /*6670*/  FFMA.FTZ R188, R188, c[0x0][0x23c], -R184 ;  /* 0x00008f00bcbc7a23 */ /* 0x000fe200000108b8 */
[----:B------:R-:W-:Y:S01]  /*6680*/  SHF.R.U32.HI R5, RZ, 0x10, R26 ;  /* 0x00000010ff057819 */ /* 0x000fe2000001161a */
[----:B------:R-:W-:Y:S01]  /*6690*/  FFMA.FTZ R193, R193, c[0x0][0x23c], -R184 ;  /* 0x00008f00c1c17a23 */ /* 0x000fe200000108b8 */
[----:B------:R-:W-:Y:S01]  /*66a0*/  LOP3.LUT R27, R24, 0xffff, RZ, 0xc0, !PT ;  /* 0x0000ffff181b7812 */ /* 0x000fe200078ec0ff */
[----:B------:R-:W-:Y:S01]  /*66b0*/  MUFU.EX2 R33, R33 ;  /* 0x0000002100217308 */ /* 0x000fe20000000800 */
[----:B------:R-:W-:Y:S01]  /*66c0*/  HMMA.16816.F32 R144, R128, R140, RZ ;  /* 0x0000008c8090723c */ /* 0x000fe200000018ff */
[----:B------:R-:W-:-:S02]  /*66d0*/  SHF.R.U32.HI R28, RZ, 0x10, R24 ;  /* 0x00000010ff1c7819 */ /* 0x000fc40000011618 */
[----:B------:R-:W-:Y:S02]  /*66e0*/  LOP3.LUT R6, R26, 0xff, RZ, 0xc0, !PT ;  /* 0x000000ff1a067812 */ /* 0x000fe400078ec0ff */
[----:B------:R-:W-:Y:S02]  /*66f0*/  LOP3.LUT R4, R24, 0xff, RZ, 0xc0, !PT ;  /* 0x000000ff18047812 */ /* 0x000fe400078ec0ff */
[----:B------:R1:W2:Y:S01]  /*6700*/  MUFU.EX2 R32, R19 ;  /* 0x0000001300207308 */ /* 0x0002a20000000800 */
[----:B------:R-:W-:Y:S01]  /*6710*/  HMMA.16816.F32 R140, R128, R142, RZ ;  /* 0x0000008e808c723c */ /* 0x000fe200000018ff */
[----:B------:R-:W-:Y:S02]  /*6720*/  SHF.R.U32.HI R7, RZ, 0x18, R24 ;  /* 0x00000018ff077819 */ /* 0x000fe40000011618 */
[----:B------:R-:W-:Y:S02]  /*6730*/  SHF.R.U32.HI R26, RZ, 0x18, R26 ;  /* 0x00000018ff1a7819 */ /* 0x000fe4000001161a */
[----:B------:R-:W-:-:S02]  /*6740*/  SHF.R.U32.HI R25, RZ, 0x8, R25 ;  /* 0x00000008ff197819 */ /* 0x000fc40000011619 */
[----:B------:R-:W-:Y:S01]  /*6750*/  MUFU.EX2 R168, R168 ;  /* 0x000000a800a87308 */ /* 0x000fe20000000800 */
[----:B------:R-:W-:Y:S01]  /*6760*/  LOP3.LUT R5, R5, 0xff, RZ, 0xc0, !PT ;  /* 0x000000ff05057812 */ /* 0x000fe200078ec0ff */
[C---:B------:R-:W-:Y:S01]  /*6770*/  HMMA.16816.F32 R136, R128.reuse, R132, RZ ;  /* 0x000000848088723c */ /* 0x040fe200000018ff */
[----:B------:R-:W-:Y:S02]  /*6780*/  SHF.R.U32.HI R27, RZ, 0x8, R27 ;  /* 0x00000008ff1b7819 */ /* 0x000fe4000001161b */
[----:B------:R-:W-:Y:S02]  /*6790*/  LOP3.LUT R24, R28, 0xff, RZ, 0xc0, !PT ;  /* 0x000000ff1c187812 */ /* 0x000fe400078ec0ff */
[----:B------:R-:W-:Y:S01]  /*67a0*/  PRMT R6, R6, 0x5410, R25 ;  /* 0x0000541006067816 */ /* 0x000fe20000000019 */
[----:B------:R-:W-:Y:S01]  /*67b0*/  MUFU.EX2 R164, R164 ;  /* 0x000000a400a47308 */ /* 0x000fe20000000800 */
[----:B------:R-:W-:Y:S01]  /*67c0*/  PRMT R26, R5, 0x5410, R26 ;  /* 0x00005410051a7816 */ /* 0x000fe2000000001a */
[C---:B------:R-:W-:Y:S01]  /*67d0*/  HMMA.16816.F32 R132, R128.reuse, R134, RZ ;  /* 0x000000868084723c */ /* 0x040fe200000018ff */
[----:B------:R-:W-:Y:S01]  /*67e0*/  PRMT R4, R4, 0x5410, R27 ;  /* 0x0000541004047816 */ /* 0x000fe2000000001b */
[--C-:B------:R-:W-:Y:S01]  /*67f0*/  HSET2.LE.AND R6, R6, R247.reuse, PT ;  /* 0x000000f706067233 */ /* 0x100fe20003803000 */
[----:B------:R-:W-:Y:S01]  /*6800*/  PRMT R24, R24, 0x5410, R7 ;  /* 0x0000541018187816 */ /* 0x000fe20000000007 */
[--C-:B------:R-:W-:Y:S01]  /*6810*/  HSET2.LE.AND R7, R26, R247.reuse, PT ;  /* 0x000000f71a077233 */ /* 0x100fe20003803000 */
[----:B-1----:R-:W1:Y:S01]  /*6820*/  LDSM.16.MT88.4 R16, [R222+0x18800] ;  /* 0x01880000de10783b */ /* 0x002e620000004200 */
[----:B------:R-:W3:Y:S01]  /*6830*/  MUFU.EX2 R3, R3 ;  /* 0x0000000300037308 */ /* 0x000ee20000000800 */
[--C-:B------:R-:W-:Y:S01]  /*6840*/  HSET2.LE.AND R4, R4, R247.reuse, PT ;  /* 0x000000f704047233 */ /* 0x100fe20003803000 */
[----:B--2---:R-:W-:Y:S01]  /*6850*/  F2FP.PACK_AB R27, R32, R33 ;  /* 0x00000021201b723e */ /* 0x004fe200000000ff */
[----:B------:R-:W-:Y:S01]  /*6860*/  HSET2.LE.AND R5, R24, R247, PT ;  /* 0x000000f718057233 */ /* 0x000fe20003803000 */
[----:B------:R-:W-:Y:S01]  /*6870*/  F2FP.PACK_AB R25, R34, R169 ;  /* 0x000000a92219723e */ /* 0x000fe200000000ff */
[----:B------:R-:W-:Y:S01]  /*6880*/  HMMA.16816.F32 R152, R128, R148, RZ ;  /* 0x000000948098723c */ /* 0x000fe200000018ff */
[----:B------:R-:W-:Y:S01]  /*6890*/  LOP3.LUT R6, R6, R27, RZ, 0xc0, !PT ;  /* 0x0000001b06067212 */ /* 0x000fe200078ec0ff */
[----:B------:R-:W-:Y:S01]  /*68a0*/  LDSM.16.MT88.4 R28, [R220+0x1e000] ;  /* 0x01e00000dc1c783b */ /* 0x000fe20000004200 */
        /* <DEDUP_REMOVED lines=10> */
[----:B------:R-:W-:Y:S01]  /*6950*/  HMMA.16816.F32 R40, R128, R42, RZ ;  /* 0x0000002a8028723c */ /* 0x000fe200000018ff */
[----:B------:R-:W-:Y:S02]  /*6960*/  LDSM.16.MT88.4 R24, [R222+0x1a800] ;  /* 0x01a80000de18783b */ /* 0x000fe40000004200 */
[----:B------:R-:W2:Y:S05]  /*6970*/  MUFU.EX2 R188, R188 ;  /* 0x000000bc00bc7308 */ /* 0x000eaa0000000800 */
[C---:B----4-:R-:W-:Y:S03]  /*6980*/  HMMA.16816.F32 R144, R4.reuse, R8, R144 ;  /* 0x000000080490723c */ /* 0x050fe60000001890 */
[----:B------:R-:W-:Y:S05]  /*6990*/  MUFU.EX2 R193, R193 ;  /* 0x000000c100c17308 */ /* 0x000fea0000000800 */
[C---:B------:R-:W-:Y:S01]  /*69a0*/  HMMA.16816.F32 R140, R4.reuse, R10, R140 ;  /* 0x0000000a048c723c */ /* 0x040fe2000000188c */
[----:B------:R-:W3:Y:S07]  /*69b0*/  LDSM.16.MT88.4 R8, [R224+0x1a800] ;  /* 0x01a80000e008783b */ /* 0x000eee0000004200 */
[C---:B------:R-:W-:Y:S08]  /*69c0*/  HMMA.16816.F32 R136, R4.reuse, R12, R136 ;  /* 0x0000000c0488723c */ /* 0x040ff00000001888 */
[----:B------:R-:W-:Y:S01]  /*69d0*/  HMMA.16816.F32 R132, R4, R14, R132 ;  /* 0x0000000e0484723c */ /* 0x000fe20000001884 */
[----:B------:R-:W4:Y:S07]  /*69e0*/  LDSM.16.MT88.4 R12, [R224+0x1c800] ;  /* 0x01c80000e00c783b */ /* 0x000f2e0000004200 */
[C---:B------:R-:W-:Y:S08]  /*69f0*/  HMMA.16816.F32 R68, R128.reuse, R72, RZ ;  /* 0x000000488044723c */ /* 0x040ff000000018ff */
[----:B------:R-:W-:Y:S08]  /*6a00*/  HMMA.16816.F32 R72, R128, R74, RZ ;  /* 0x0000004a8048723c */ /* 0x000ff000000018ff */
[C---:B-1----:R-:W-:Y:S08]  /*6a10*/  HMMA.16816.F32 R152, R4.reuse, R16, R152 ;  /* 0x000000100498723c */ /* 0x042ff00000001898 */
[C---:B------:R-:W-:Y:S01]  /*6a20*/  HMMA.16816.F32 R148, R4.reuse, R18, R148 ;  /* 0x000000120494723c */ /* 0x040fe20000001894 */
[----:B------:R-:W1:Y:S07]  /*6a30*/  LDSM.16.MT88.4 R16, [R220+0x1a800] ;  /* 0x01a80000dc10783b */ /* 0x000e6e0000004200 */
[C---:B---3--:R-:W-:Y:S08]  /*6a40*/  HMMA.16816.F32 R36, R4.reuse, R8, R36 ;  /* 0x000000080424723c */ /* 0x048ff00000001824 */
[----:B------:R-:W-:Y:S01]  /*6a50*/  HMMA.16816.F32 R40, R4, R10, R40 ;  /* 0x0000000a0428723c */ /* 0x000fe20000001828 */
[----:B------:R-:W3:Y:S07]  /*6a60*/  LDSM.16.MT88.4 R8, [R222+0x1c800] ;  /* 0x01c80000de08783b */ /* 0x000eee0000004200 */
[C---:B------:R-:W-:Y:S08]  /*6a70*/  HMMA.16816.F32 R60, R128.reuse, R64, RZ ;  /* 0x00000040803c723c */ /* 0x040ff000000018ff */
[----:B------:R-:W-:Y:S08]  /*6a80*/  HMMA.16816.F32 R64, R128, R66, RZ ;  /* 0x000000428040723c */ /* 0x000ff000000018ff */
[C---:B----4-:R-:W-:Y:S08]  /*6a90*/  HMMA.16816.F32 R68, R4.reuse, R12, R68 ;  /* 0x0000000c0444723c */ /* 0x050ff00000001844 */
[----:B------:R-:W-:Y:S01]  /*6aa0*/  HMMA.16816.F32 R72, R4, R14, R72 ;  /* 0x0000000e0448723c */ /* 0x000fe20000001848 */
[----:B------:R-:W4:Y:S07]  /*6ab0*/  LDSM.16.MT88.4 R12, [R224+0x1e800] ;  /* 0x01e80000e00c783b */ /* 0x000f2e0000004200 */
        /* <DEDUP_REMOVED lines=11> */
[----:B------:R-:W1:Y:S07]  /*6b70*/  LDSM.16.MT88.4 R20, [R221+0x1a800] ;  /* 0x01a80000dd14783b */ /* 0x000e6e0000004200 */
[C---:B---3--:R-:W-:Y:S08]  /*6b80*/  HMMA.16816.F32 R76, R4.reuse, R8, R76 ;  /* 0x00000008044c723c */ /* 0x048ff0000000184c */
[----:B------:R-:W-:Y:S01]  /*6b90*/  HMMA.16816.F32 R80, R4, R10, R80 ;  /* 0x0000000a0450723c */ /* 0x000fe20000001850 */
[----:B------:R-:W3:Y:S07]  /*6ba0*/  LDSM.16.MT88.4 R8, [R222+0x1e800] ;  /* 0x01e80000de08783b */ /* 0x000eee0000004200 */
        /* <DEDUP_REMOVED lines=13> */
[----:B------:R-:W-:Y:S01]  /*6c80*/  HMMA.16816.F32 R52, R4, R20, R52 ;  /* 0x000000140434723c */ /* 0x000fe20000001834 */
[----:B------:R-:W-:-:S05]  /*6c90*/  IMAD.WIDE.U32 R16, R16, -0x326172a9, RZ ;  /* 0xcd9e8d5710107825 */ /* 0x000fca00078e00ff */
[----:B------:R-:W-:Y:S02]  /*6ca0*/  LOP3.LUT R17, R17, UR16, R176, 0x96, !PT ;  /* 0x0000001011117c12 */ /* 0x000fe4000f8e96b0 */
[----:B------:R-:W-:Y:S01]  /*6cb0*/  HMMA.16816.F32 R56, R4, R22, R56 ;  /* 0x000000160438723c */ /* 0x000fe20000001838 */
[----:B------:R-:W1:Y:S01]  /*6cc0*/  LDSM.16.MT88.4 R20, [R221+0x1c800] ;  /* 0x01c80000dd14783b */ /* 0x000e620000004200 */
[----:B------:R-:W-:-:S06]  /*6cd0*/  LOP3.LUT R16, R179, UR14, R16, 0x96, !PT ;  /* 0x0000000eb3107c12 */ /* 0x000fcc000f8e9610 */
[C---:B---3--:R-:W-:Y:S08]  /*6ce0*/  HMMA.16816.F32 R108, R4.reuse, R8, R108 ;  /* 0x00000008046c723c */ /* 0x048ff0000000186c */
[----:B------:R-:W-:Y:S01]  /*6cf0*/  HMMA.16816.F32 R112, R4, R10, R112 ;  /* 0x0000000a0470723c */ /* 0x000fe20000001870 */
[----:B------:R-:W3:Y:S07]  /*6d00*/  LDSM.16.MT88.4 R8, [R220+0x1e800] ;  /* 0x01e80000dc08783b */ /* 0x000eee0000004200 */
[----:B------:R-:W-:Y:S08]  /*6d10*/  HMMA.16816.F32 R120, R128, R122, RZ ;  /* 0x0000007a8078723c */ /* 0x000ff000000018ff */
[----:B----4-:R-:W-:Y:S07]  /*6d20*/  HMMA.16816.F32 R116, R4, R12, R116 ;  /* 0x0000000c0474723c */ /* 0x010fee0000001874 */
[----:B------:R-:W-:Y:S01]  /*6d30*/  IMAD.WIDE.U32 R12, R17, -0x2daee0ad, RZ ;  /* 0xd2511f53110c7825 */ /* 0x000fe200078e00ff */
[----:B------:R-:W-:Y:S03]  /*6d40*/  HMMA.16816.F32 R44, R128, R48, RZ ;  /* 0x00000030802c723c */ /* 0x000fe600000018ff */
[----:B------:R-:W-:Y:S01]  /*6d50*/  IMAD.WIDE.U32 R16, R16, -0x2daee0ad, RZ ;  /* 0xd2511f5310107825 */ /* 0x000fe200078e00ff */
[----:B------:R-:W-:-:S04]  /*6d60*/  LOP3.LUT R13, R13, UR13, R204, 0x96, !PT ;  /* 0x0000000d0d0d7c12 */ /* 0x000fc8000f8e96cc */
[----:B------:R-:W-:Y:S01]  /*6d70*/  HMMA.16816.F32 R48, R128, R50, RZ ;  /* 0x000000328030723c */ /* 0x000fe200000018ff */
[----:B------:R-:W-:-:S05]  /*6d80*/  LOP3.LUT R12, R17, UR11, R12, 0x96, !PT ;  /* 0x0000000b110c7c12 */ /* 0x000fca000f8e960c */
[----:B------:R-:W-:Y:S02]  /*6d90*/  IMAD.WIDE.U32 R174, R12, -0x326172a9, RZ ;  /* 0xcd9e8d570cae7825 */ /* 0x000fe400078e00ff */
[C---:B------:R-:W-:Y:S08]  /*6da0*/  HMMA.16816.F32 R84, R128.reuse, R88, RZ ;  /* 0x000000588054723c */ /* 0x040ff000000018ff */
[C---:B------:R-:W-:Y:S08]  /*6db0*/  HMMA.16816.F32 R88, R128.reuse, R90, RZ ;  /* 0x0000005a8058723c */ /* 0x040ff000000018ff */
[C---:B------:R-:W-:Y:S07]  /*6dc0*/  HMMA.16816.F32 R124, R128.reuse, R28, RZ ;  /* 0x0000001c807c723c */ /* 0x040fee00000018ff */
[--C-:B------:R-:W-:Y:S01]  /*6dd0*/  FFMA.FTZ R29, R194, c[0x0][0x23c], -R190.reuse ;  /* 0x00008f00c21d7a23 */ /* 0x100fe200000108be */
[----:B------:R-:W-:Y:S01]  /*6de0*/  HMMA.16816.F32 R128, R128, R30, RZ ;  /* 0x0000001e8080723c */ /* 0x000fe200000018ff */
[----:B------:R-:W-:-:S04]  /*6df0*/  FFMA.FTZ R28, R198, c[0x0][0x23c], -R190 ;  /* 0x00008f00c61c7a23 */ /* 0x000fc800000108be */
[----:B------:R-:W-:Y:S02]  /*6e00*/  MUFU.EX2 R29, R29 ;  /* 0x0000001d001d7308 */ /* 0x000fe40000000800 */
[--C-:B------:R-:W-:Y:S01]  /*6e10*/  FFMA.FTZ R30, R192, c[0x0][0x23c], -R190.reuse ;  /* 0x00008f00c01e7a23 */ /* 0x100fe200000108be */
[----:B------:R-:W-:Y:S01]  /*6e20*/  HMMA.16816.F32 R96, R4, R18, R96 ;  /* 0x000000120460723c */ /* 0x000fe20000001860 */
[----:B------:R-:W-:-:S04]  /*6e30*/  FFMA.FTZ R31, R196, c[0x0][0x23c], -R190 ;  /* 0x00008f00c41f7a23 */ /* 0x000fc800000108be */
[----:B------:R-:W-:Y:S02]  /*6e40*/  MUFU.EX2 R30, R30 ;  /* 0x0000001e001e7308 */ /* 0x000fe40000000800 */
[----:B------:R-:W-:Y:S01]  /*6e50*/  IMAD.WIDE.U32 R18, R13, -0x326172a9, RZ ;  /* 0xcd9e8d570d127825 */ /* 0x000fe200078e00ff */
[C---:B------:R-:W-:Y:S04]  /*6e60*/  HMMA.16816.F32 R120, R4.reuse, R14, R120 ;  /* 0x0000000e0478723c */ /* 0x040fe80000001878 */
[----:B------:R-:W-:Y:S01]  /*6e70*/  LOP3.LUT R13, R19, UR12, R178, 0x96, !PT ;  /* 0x0000000c130d7c12 */ /* 0x000fe2000f8e96b2 */
[----:B------:R-:W-:Y:S01]  /*6e80*/  MUFU.EX2 R28, R28 ;  /* 0x0000001c001c7308 */ /* 0x000fe20000000800 */
[----:B------:R-:W-:Y:S02]  /*6e90*/  LOP3.LUT R12, R175, UR10, R18, 0x96, !PT ;  /* 0x0000000aaf0c7c12 */ /* 0x000fe4000f8e9612 */
[----:B------:R-:W-:Y:S01]  /*6ea0*/  HMMA.16816.F32 R44, R4, R24, R44 ;  /* 0x00000018042c723c */ /* 0x000fe2000000182c */
[----:B------:R-:W-:-:S04]  /*6eb0*/  IMAD.WIDE.U32 R14, R13, -0x2daee0ad, RZ ;  /* 0xd2511f530d0e7825 */ /* 0x000fc800078e00ff */
[----:B------:R-:W-:Y:S01]  /*6ec0*/  IMAD.WIDE.U32 R204, R12, -0x2daee0ad, RZ ;  /* 0xd2511f530ccc7825 */ /* 0x000fe200078e00ff */
[----:B------:R-:W-:Y:S01]  /*6ed0*/  LOP3.LUT R16, R15, UR9, R16, 0x96, !PT ;  /* 0x000000090f107c12 */ /* 0x000fe2000f8e9610 */
[----:B------:R-:W4:Y:S01]  /*6ee0*/  MUFU.EX2 R31, R31 ;  /* 0x0000001f001f7308 */ /* 0x000f220000000800 */
[----:B------:R-:W-:Y:S01]  /*6ef0*/  HMMA.16816.F32 R48, R4, R26, R48 ;  /* 0x0000001a0430723c */ /* 0x000fe20000001830 */
[----:B------:R-:W3:Y:S01]  /*6f00*/  LDSM.16.MT88.4 R24, [R222+0x19000] ;  /* 0x01900000de18783b */ /* 0x000ee20000004200 */
[----:B------:R-:W-:Y:S01]  /*6f10*/  LOP3.LUT R14, R205, UR7, R14, 0x96, !PT ;  /* 0x00000007cd0e7c12 */ /* 0x000fe2000f8e960e */
[----:B------:R-:W-:Y:S01]  /*6f20*/  IMAD.WIDE.U32 R176, R16, -0x326172a9, RZ ;  /* 0xcd9e8d5710b07825 */ /* 0x000fe200078e00ff */
[----:B--2---:R-:W-:-:S03]  /*6f30*/  F2FP.PACK_AB R16, R188, R191 ;  /* 0x000000bfbc10723e */ /* 0x004fc600000000ff */
[----:B------:R-:W-:Y:S01]  /*6f40*/  IMAD.WIDE.U32 R14, R14, -0x326172a9, RZ ;  /* 0xcd9e8d570e0e7825 */ /* 0x000fe200078e00ff */
[C---:B-1----:R-:W-:Y:S04]  /*6f50*/  HMMA.16816.F32 R84, R4.reuse, R20, R84 ;  /* 0x000000140454723c */ /* 0x042fe80000001854 */
[----:B------:R-:W-:Y:S02]  /*6f60*/  LOP3.LUT R12, R14, 0xff, RZ, 0xc0, !PT ;  /* 0x000000ff0e0c7812 */ /* 0x000fe400078ec0ff */
[----:B----4-:R-:W-:Y:S02]  /*6f70*/  F2FP.PACK_AB R13, R31, R28 ;  /* 0x0000001c1f0d723e */ /* 0x010fe400000000ff */
[C---:B------:R-:W-:Y:S01]  /*6f80*/  HMMA.16816.F32 R88, R4.reuse, R22, R88 ;  /* 0x000000160458723c */ /* 0x040fe20000001858 */
[----:B------:R-:W-:Y:S07]  /*6f90*/  LDSM.16.MT88.4 R20, [R221+0x19000] ;  /* 0x01900000dd14783b */ /* 0x000fee0000004200 */
[C---:B---3--:R-:W-:Y:S07]  /*6fa0*/  HMMA.16816.F32 R124, R4.reuse, R8, R124 ;  /* 0x00000008047c723c */ /* 0x048fee000000187c */
[--C-:B------:R-:W-:Y:S01]  /*6fb0*/  SHF.R.U32.HI R9, RZ, 0x18, R14.reuse ;  /* 0x00000018ff097819 */ /* 0x100fe2000001160e */
[----:B------:R-:W-:Y:S01]  /*6fc0*/  HMMA.16816.F32 R128, R4, R10, R128 ;  /* 0x0000000a0480723c */ /* 0x000fe20000001880 */
[----:B------:R-:W1:Y:S06]  /*6fd0*/  LDSM.16.MT88.4 R4, [R224+0x19000] ;  /* 0x01900000e004783b */ /* 0x000e6c0000004200 */
[----:B------:R-:W-:-:S02]  /*6fe0*/  SHF.R.U32.HI R10, RZ, 0x10, R14 ;  /* 0x00000010ff0a7819 */ /* 0x000fc4000001160e */
[----:B------:R-:W-:Y:S02]  /*6ff0*/  LOP3.LUT R11, R14, 0xffff, RZ, 0xc0, !PT ;  /* 0x0000ffff0e0b7812 */ /* 0x000fe400078ec0ff */
[----:B------:R-:W-:Y:S02]  /*7000*/  LOP3.LUT R10, R10, 0xff, RZ, 0xc0, !PT ;  /* 0x000000ff0a0a7812 */ /* 0x000fe400078ec0ff */
[----:B------:R-:W-:Y:S02]  /*7010*/  SHF.R.U32.HI R11, RZ, 0x8, R11 ;  /* 0x00000008ff0b7819 */ /* 0x000fe4000001160b */
[----:B------:R-:W-:Y:S02]  /*7020*/  LOP3.LUT R14, R15, UR17, R176, 0x96, !PT ;  /* 0x000000110f0e7c12 */ /* 0x000fe4000f8e96b0 */
[----:B------:R-:W-:Y:S02]  /*7030*/  PRMT R10, R10, 0x5410, R9 ;  /* 0x000054100a0a7816 */ /* 0x000fe40000000009 */
[----:B------:R-:W-:-:S02]  /*7040*/  PRMT R12, R12, 0x5410, R11 ;  /* 0x000054100c0c7816 */ /* 0x000fc4000000000b */
[--C-:B------:R-:W-:Y:S02]  /*7050*/  SHF.R.U32.HI R9, RZ, 0x10, R14.reuse ;  /* 0x00000010ff097819 */ /* 0x100fe4000001160e */
[C---:B------:R-:W-:Y:S01]  /*7060*/  LOP3.LUT R11, R14.reuse, 0xffff, RZ, 0xc0, !PT ;  /* 0x0000ffff0e0b7812 */ /* 0x040fe200078ec0ff */
[----:B------:R-:W-:Y:S01]  /*7070*/  HSET2.LE.AND R12, R12, R247, PT ;  /* 0x000000f70c0c7233 */ /* 0x000fe20003803000 */
[----:B------:R-:W-:Y:S02]  /*7080*/  LOP3.LUT R8, R14, 0xff, RZ, 0xc0, !PT ;  /* 0x000000ff0e087812 */ /* 0x000fe400078ec0ff */
[----:B------:R-:W-:Y:S02]  /*7090*/  SHF.R.U32.HI R14, RZ, 0x18, R14 ;  /* 0x00000018ff0e7819 */ /* 0x000fe4000001160e */
[----:B------:R-:W-:Y:S02]  /*70a0*/  LOP3.LUT R9, R9, 0xff, RZ, 0xc0, !PT ;  /* 0x000000ff09097812 */ /* 0x000fe400078ec0ff */
[----:B------:R-:W-:-:S02]  /*70b0*/  SHF.R.U32.HI R11, RZ, 0x8, R11 ;  /* 0x00000008ff0b7819 */ /* 0x000fc4000001160b */
[----:B------:R-:W-:Y:S02]  /*70c0*/  PRMT R14, R9, 0x5410, R14 ;  /* 0x00005410090e7816 */ /* 0x000fe4000000000e */
[----:B------:R-:W-:Y:S01]  /*70d0*/  PRMT R8, R8, 0x5410, R11 ;  /* 0x0000541008087816 */ /* 0x000fe2000000000b */
[----:B------:R-:W-:Y:S01]  /*70e0*/  HSET2.LE.AND R11, R10, R247, PT ;  /* 0x000000f70a0b7233 */ /* 0x000fe20003803000 */
[----:B------:R-:W-:-:S03]  /*70f0*/  F2FP.PACK_AB R9, R30, R29 ;  /* 0x0000001d1e09723e */ /* 0x000fc600000000ff */
[--C-:B------:R-:W-:Y:S01]  /*7100*/  HSET2.LE.AND R8, R8, R247.reuse, PT ;  /* 0x000000f708087233 */ /* 0x100fe20003803000 */
[----:B------:R-:W-:Y:S01]  /*7110*/  LOP3.LUT R10, R12, R9, RZ, 0xc0, !PT ;  /* 0x000000090c0a7212 */ /* 0x000fe200078ec0ff */
[----:B------:R-:W-:Y:S01]  /*7120*/  HSET2.LE.AND R9, R14, R247, PT ;  /* 0x000000f70e097233 */ /* 0x000fe20003803000 */
[----:B------:R-:W-:Y:S02]  /*7130*/  F2FP.PACK_AB R12, R193, R186 ;  /* 0x000000bac10c723e */ /* 0x000fe400000000ff */
[----:B------:R-:W-:Y:S02]  /*7140*/  LOP3.LUT R11, R11, R16, RZ, 0xc0, !PT ;  /* 0x000000100b0b7212 */ /* 0x000fe400078ec0ff */
[----:B------:R-:W-:Y:S01]  /*7150*/  LOP3.LUT R8, R8, R13, RZ, 0xc0, !PT ;  /* 0x0000000d08087212 */ /* 0x000fe200078ec0ff */
[----:B------:R-:W-:Y:S01]  /*7160*/  LDSM.16.MT88.4 R16, [R220+0x19000] ;  /* 0x01900000dc10783b */ /* 0x000fe20000004200 */
[----:B------:R-:W-:-:S03]  /*7170*/  LOP3.LUT R9, R9, R12, RZ, 0xc0, !PT ;  /* 0x0000000c09097212 */ /* 0x000fc600078ec0ff */
[----:B------:R-:W2:Y:S04]  /*7180*/  LDSM.16.MT88.4 R12, [R224+0x1b000] ;  /* 0x01b00000e00c783b */ /* 0x000ea80000004200 */
        /* <DEDUP_REMOVED lines=10> */
[C---:B---3--:R-:W-:Y:S07]  /*7230*/  HMMA.16816.F32 R52, R8.reuse, R24, R52 ;  /* 0x000000180834723c */ /* 0x048fee0000001834 */
[----:B------:R-:W-:Y:S01]  /*7240*/  IMAD.MOV.U32 R24, RZ, RZ, R204 ;  /* 0x000000ffff187224 */ /* 0x000fe200078e00cc */
[----:B------:R-:W-:Y:S01]  /*7250*/  HMMA.16816.F32 R56, R8, R26, R56 ;  /* 0x0000001a0838723c */ /* 0x000fe20000001838 */
[----:B------:R-:W-:-:S02]  /*7260*/  IMAD.MOV.U32 R25, RZ, RZ, R205 ;  /* 0x000000ffff197224 */ /* 0x000fc400078e00cd */
[----:B------:R2:W5:Y:S04]  /*7270*/  LDL.LU.64 R204, [R1+0x48] ;  /* 0x0000480001cc7983 */ /* 0x0005680000300a00 */
[----:B------:R-:W-:Y:S01]  /*7280*/  IMAD.MOV.U32 R26, RZ, RZ, R176 ;  /* 0x000000ffff1a7224 */ /* 0x000fe200078e00b0 */
[C---:B-1----:R-:W-:Y:S01]  /*7290*/  HMMA.16816.F32 R44, R8.reuse, R4, R44 ;  /* 0x00000004082c723c */ /* 0x042fe2000000182c */
[----:B------:R-:W-:Y:S02]  /*72a0*/  IMAD.MOV.U32 R27, RZ, RZ, R177 ;  /* 0x000000ffff1b7224 */ /* 0x000fe400078e00b1 */
[----:B------:R2:W5:Y:S05]  /*72b0*/  LDL.LU.64 R176, [R1+0x40] ;  /* 0x0000400001b07983 */ /* 0x00056a0000300a00 */
[C---:B------:R-:W-:Y:S01]  /*72c0*/  HMMA.16816.F32 R48, R8.reuse, R6, R48 ;  /* 0x000000060830723c */ /* 0x040fe20000001830 */
[----:B------:R-:W1:Y:S07]  /*72d0*/  LDSM.16.MT88.4 R4, [R221+0x1d000] ;  /* 0x01d00000dd04783b */ /* 0x000e6e0000004200 */
[C---:B----4-:R-:W-:Y:S07]  /*72e0*/  HMMA.16816.F32 R60, R8.reuse, R20, R60 ;  /* 0x00000014083c723c */ /* 0x050fee000000183c */
[----:B------:R-:W-:Y:S01]  /*72f0*/  IMAD.MOV.U32 R20, RZ, RZ, R174 ;  /* 0x000000ffff147224 */ /* 0x000fe200078e00ae */
[C---:B------:R-:W-:Y:S01]  /*7300*/  HMMA.16816.F32 R40, R8.reuse, R14, R40 ;  /* 0x0000000e0828723c */ /* 0x040fe20000001828 */
[----:B------:R-:W-:Y:S01]  /*7310*/  IMAD.MOV.U32 R21, RZ, RZ, R175 ;  /* 0x000000ffff157224 */ /* 0x000fe200078e00af */
[----:B------:R-:W3:Y:S04]  /*7320*/  LDSM.16.MT88.4 R12, [R222+0x1d000] ;  /* 0x01d00000de0c783b */ /* 0x000ee80000004200 */
[----:B------:R2:W5:Y:S02]  /*7330*/  LDL.LU.64 R174, [R1+0x38] ;  /* 0x0000380001ae7983 */ /* 0x0005640000300a00 */
[C---:B------:R-:W-:Y:S08]  /*7340*/  HMMA.16816.F32 R136, R8.reuse, R16, R136 ;  /* 0x000000100888723c */ /* 0x040ff00000001888 */
[C---:B------:R-:W-:Y:S01]  /*7350*/  HMMA.16816.F32 R132, R8.reuse, R18, R132 ;  /* 0x000000120884723c */ /* 0x040fe20000001884 */
[----:B------:R-:W4:Y:S07]  /*7360*/  LDSM.16.MT88.4 R16, [R224+0x1d000] ;  /* 0x01d00000e010783b */ /* 0x000f2e0000004200 */
[C---:B------:R-:W-:Y:S08]  /*7370*/  HMMA.16816.F32 R64, R8.reuse, R22, R64 ;  /* 0x000000160840723c */ /* 0x040ff00000001840 */
[----:B-1----:R-:W-:Y:S07]  /*7380*/  HMMA.16816.F32 R84, R8, R4, R84 ;  /* 0x000000040854723c */ /* 0x002fee0000001854 */
[----:B------:R-:W-:-:S02]  /*7390*/  IMAD.MOV.U32 R4, RZ, RZ, R20 ;  /* 0x000000ffff047224 */ /* 0x000fc400078e0014 */
[----:B------:R-:W-:Y:S02]  /*73a0*/  IMAD.MOV.U32 R5, RZ, RZ, R21 ;  /* 0x000000ffff057224 */ /* 0x000fe400078e0015 */
[----:B------:R-:W1:Y:S01]  /*73b0*/  LDSM.16.MT88.4 R20, [R220+0x1d000] ;  /* 0x01d00000dc14783b */ /* 0x000e620000004200 */
[C---:B---3--:R-:W-:Y:S08]  /*73c0*/  HMMA.16816.F32 R76, R8.reuse, R12, R76 ;  /* 0x0000000c084c723c */ /* 0x048ff0000000184c */
[C---:B------:R-:W-:Y:S01]  /*73d0*/  HMMA.16816.F32 R80, R8.reuse, R14, R80 ;  /* 0x0000000e0850723c */ /* 0x040fe20000001850 */
[----:B------:R-:W3:Y:S07]  /*73e0*/  LDSM.16.MT88.4 R12, [R222+0x1f000] ;  /* 0x01f00000de0c783b */ /* 0x000eee0000004200 */
[C---:B----4-:R-:W-:Y:S08]  /*73f0*/  HMMA.16816.F32 R68, R8.reuse, R16, R68 ;  /* 0x000000100844723c */ /* 0x050ff00000001844 */
        /* <DEDUP_REMOVED lines=8> */
[----:B------:R-:W-:Y:S01]  /*7480*/  HMMA.16816.F32 R112, R8, R14, R112 ;  /* 0x0000000e0870723c */ /* 0x000fe20000001870 */
[----:B------:R-:W3:Y:S01]  /*7490*/  LDSM.16.MT88.4 R12, [R220+0x1f000] ;  /* 0x01f00000dc0c783b */ /* 0x000ee20000004200 */
[----:B------:R-:W-:-:S06]  /*74a0*/  FFMA.FTZ R194, R199, c[0x0][0x23c], -R190 ;  /* 0x00008f00c7c27a23 */ /* 0x000fcc00000108be */
[----:B----4-:R-:W-:Y:S07]  /*74b0*/  HMMA.16816.F32 R100, R8, R16, R100 ;  /* 0x000000100864723c */ /* 0x010fee0000001864 */
[----:B------:R-:W-:-:S05]  /*74c0*/  LOP3.LUT R16, R27, UR8, R20, 0x96, !PT ;  /* 0x000000081b107c12 */ /* 0x000fca000f8e9614 */
[----:B------:R-:W-:-:S04]  /*74d0*/  IMAD.WIDE.U32 R198, R16, -0x2daee0ad, RZ ;  /* 0xd2511f5310c67825 */ /* 0x000fc800078e00ff */
[--C-:B------:R-:W-:Y:S01]  /*74e0*/  FFMA.FTZ R192, R203, c[0x0][0x23c], -R190.reuse ;  /* 0x00008f00cbc07a23 */ /* 0x100fe200000108be */
[C---:B------:R-:W-:Y:S01]  /*74f0*/  LOP3.LUT R16, R198.reuse, 0xffff, RZ, 0xc0, !PT ;  /* 0x0000ffffc6107812 */ /* 0x040fe200078ec0ff */
[--C-:B------:R-:W-:Y:S02]  /*7500*/  FFMA.FTZ R201, R201, c[0x0][0x23c], -R190.reuse ;  /* 0x00008f00c9c97a23 */ /* 0x100fe400000108be */
[----:B------:R-:W-:Y:S01]  /*7510*/  FFMA.FTZ R197, R197, c[0x0][0x23c], -R190 ;  /* 0x00008f00c5c57a23 */ /* 0x000fe200000108be */
[----:B-1----:R-:W-:Y:S01]  /*7520*/  HMMA.16816.F32 R116, R8, R4, R116 ;  /* 0x000000040874723c */ /* 0x002fe20000001874 */
[--C-:B------:R-:W-:Y:S02]  /*7530*/  FFMA.FTZ R190, R195, c[0x0][0x23c], -R184.reuse ;  /* 0x00008f00c3be7a23 */ /* 0x100fe400000108b8 */
[----:B------:R-:W-:Y:S01]  /*7540*/  FFMA.FTZ R189, R189, c[0x0][0x23c], -R184 ;  /* 0x00008f00bdbd7a23 */ /* 0x000fe200000108b8 */
[----:B------:R-:W-:-:S03]  /*7550*/  LOP3.LUT R196, R198, 0xff, RZ, 0xc0, !PT ;  /* 0x000000ffc6c47812 */ /* 0x000fc600078ec0ff */
[----:B------:R-:W-:Y:S02]  /*7560*/  LOP3.LUT R4, R199, UR18, R24, 0x96, !PT ;  /* 0x00000012c7047c12 */ /* 0x000fe4000f8e9618 */
[----:B------:R-:W-:Y:S01]  /*7570*/  SHF.R.U32.HI R5, RZ, 0x8, R16 ;  /* 0x00000008ff057819 */ /* 0x000fe20000011610 */
[C---:B------:R-:W-:Y:S01]  /*7580*/  HMMA.16816.F32 R96, R8.reuse, R22, R96 ;  /* 0x000000160860723c */ /* 0x040fe20000001860 */
[----:B------:R-:W-:Y:S01]  /*7590*/  LOP3.LUT R16, R4, 0xffff, RZ, 0xc0, !PT ;  /* 0x0000ffff04107812 */ /* 0x000fe200078ec0ff */
[----:B------:R-:W-:Y:S01]  /*75a0*/  MUFU.EX2 R190, R190 ;  /* 0x000000be00be7308 */ /* 0x000fe20000000800 */
[----:B------:R-:W-:Y:S01]  /*75b0*/  PRMT R196, R196, 0x5410, R5 ;  /* 0x00005410c4c47816 */ /* 0x000fe20000000005 */
[----:B------:R-:W-:Y:S01]  /*75c0*/  FFMA.FTZ R187, R187, c[0x0][0x23c], -R184 ;  /* 0x00008f00bbbb7a23 */ /* 0x000fe200000108b8 */
[----:B------:R-:W-:Y:S01]  /*75d0*/  LOP3.LUT R5, R4, 0xff, RZ, 0xc0, !PT ;  /* 0x000000ff04057812 */ /* 0x000fe200078ec0ff */
[----:B------:R-:W-:Y:S02]  /*75e0*/  LDSM.16.MT88.4 R20, [R222+0x19800] ;  /* 0x01980000de14783b */ /* 0x000fe40000004200 */
[C---:B------:R-:W-:Y:S01]  /*75f0*/  HMMA.16816.F32 R104, R8.reuse, R18, R104 ;  /* 0x000000120868723c */ /* 0x040fe20000001868 */
[----:B------:R-:W-:Y:S01]  /*7600*/  SHF.R.U32.HI R16, RZ, 0x8, R16 ;  /* 0x00000008ff107819 */ /* 0x000fe20000011610 */
[----:B------:R-:W1:Y:S06]  /*7610*/  MUFU.EX2 R189, R189 ;  /* 0x000000bd00bd7308 */ /* 0x000e6c0000000800 */
[C---:B------:R-:W-:Y:S02]  /*7620*/  HMMA.16816.F32 R120, R8.reuse, R6, R120 ;  /* 0x000000060878723c */ /* 0x040fe40000001878 */
[----:B------:R-:W-:Y:S06]  /*7630*/  MUFU.EX2 R192, R192 ;  /* 0x000000c000c07308 */ /* 0x000fec0000000800 */
[C---:B---3--:R-:W-:Y:S01]  /*7640*/  HMMA.16816.F32 R124, R8.reuse, R12, R124 ;  /* 0x0000000c087c723c */ /* 0x048fe2000000187c */
[----:B------:R-:W-:Y:S01]  /*7650*/  SHF.R.U32.HI R6, RZ, 0x10, R4 ;  /* 0x00000010ff067819 */ /* 0x000fe20000011604 */
[----:B------:R-:W3:Y:S06]  /*7660*/  MUFU.EX2 R201, R201 ;  /* 0x000000c900c97308 */ /* 0x000eec0000000800 */
[----:B------:R-:W-:Y:S01]  /*7670*/  HMMA.16816.F32 R128, R8, R14, R128 ;  /* 0x0000000e0880723c */ /* 0x000fe20000001880 */
[----:B------:R-:W4:Y:S04]  /*7680*/  LDSM.16.MT88.4 R12, [R220+0x19800] ;  /* 0x01980000dc0c783b */ /* 0x000f280000004200 */
[----:B------:R-:W2:Y:S01]  /*7690*/  LDSM.16.MT88.4 R8, [R224+0x1b800] ;  /* 0x01b80000e008783b */ /* 0x000ea20000004200 */
[----:B------:R-:W-:Y:S01]  /*76a0*/  PRMT R16, R5, 0x5410, R16 ;  /* 0x0000541005107816 */ /* 0x000fe20000000010 */
[----:B------:R-:W-:Y:S01]  /*76b0*/  MUFU.EX2 R194, R194 ;  /* 0x000000c200c27308 */ /* 0x000fe20000000800 */
[----:B------:R-:W-:Y:S01]  /*76c0*/  SHF.R.U32.HI R5, RZ, 0x18, R4 ;  /* 0x00000018ff057819 */ /* 0x000fe20000011604 */
[----:B------:R-:W-:Y:S01]  /*76d0*/  FFMA.FTZ R184, R185, c[0x0][0x23c], -R184 ;  /* 0x00008f00b9b87a23 */ /* 0x000fe200000108b8 */
[----:B------:R-:W-:Y:S01]  /*76e0*/  LOP3.LUT R6, R6, 0xff, RZ, 0xc0, !PT ;  /* 0x000000ff06067812 */ /* 0x000fe200078ec0ff */
[----:B------:R-:W-:Y:S04]  /*76f0*/  LDSM.16.MT88.4 R24, [R224+0x19800] ;  /* 0x01980000e018783b */ /* 0x000fe80000004200 */
[----:B------:R-:W3:Y:S01]  /*7700*/  MUFU.EX2 R197, R197 ;  /* 0x000000c500c57308 */ /* 0x000ee20000000800 */
[----:B------:R-:W-:-:S02]  /*7710*/  PRMT R6, R6, 0x5410, R5 ;  /* 0x0000541006067816 */ /* 0x000fc40000000005 */
[----:B------:R-:W-:Y:S01]  /*7720*/  SHF.R.U32.HI R17, RZ, 0x10, R198 ;  /* 0x00000010ff117819 */ /* 0x000fe200000116c6 */
[----:B------:R-:W-:-:S04]  /*7730*/  HSET2.LE.AND R4, R16, R247, PT ;  /* 0x000000f710047233 */ /* 0x000fc80003803000 */
[----:B------:R-:W-:Y:S01]  /*7740*/  MUFU.EX2 R187, R187 ;  /* 0x000000bb00bb7308 */ /* 0x000fe20000000800 */
[----:B------:R-:W-:Y:S01]  /*7750*/  HSET2.LE.AND R5, R6, R247, PT ;  /* 0x000000f706057233 */ /* 0x000fe20003803000 */
[----:B-1----:R-:W-:-:S06]  /*7760*/  F2FP.PACK_AB R6, R189, R190 ;  /* 0x000000bebd06723e */ /* 0x002fcc00000000ff */
[----:B------:R-:W1:Y:S01]  /*7770*/  MUFU.EX2 R184, R184 ;  /* 0x000000b800b87308 */ /* 0x000e620000000800 */
[----:B---3--:R-:W-:Y:S02]  /*7780*/  F2FP.PACK_AB R7, R201, R192 ;  /* 0x000000c0c907723e */ /* 0x008fe400000000ff */
[----:B------:R-:W-:Y:S02]  /*7790*/  SHF.R.U32.HI R198, RZ, 0x18, R198 ;  /* 0x00000018ffc67819 */ /* 0x000fe400000116c6 */
[----:B------:R-:W-:Y:S02]  /*77a0*/  LOP3.LUT R17, R17, 0xff, RZ, 0xc0, !PT ;  /* 0x000000ff11117812 */ /* 0x000fe400078ec0ff */
[----:B------:R-:W-:Y:S01]  /*77b0*/  LOP3.LUT R5, R5, R6, RZ, 0xc0, !PT ;  /* 0x0000000605057212 */ /* 0x000fe200078ec0ff */
[----:B------:R-:W-:Y:S01]  /*77c0*/  HSET2.LE.AND R6, R196, R247, PT ;  /* 0x000000f7c4067233 */ /* 0x000fe20003803000 */
[----:B------:R-:W-:Y:S02]  /*77d0*/  LOP3.LUT R4, R4, R7, RZ, 0xc0, !PT ;  /* 0x0000000704047212 */ /* 0x000fe400078ec0ff */
[----:B------:R-:W-:-:S02]  /*77e0*/  PRMT R198, R17, 0x5410, R198 ;  /* 0x0000541011c67816 */ /* 0x000fc400000000c6 */
[----:B------:R-:W-:Y:S01]  /*77f0*/  F2FP.PACK_AB R7, R197, R194 ;  /* 0x000000c2c507723e */ /* 0x000fe200000000ff */
[----:B------:R-:W3:Y:S03]  /*7800*/  LDSM.16.MT88.4 R16, [R221+0x19800] ;  /* 0x01980000dd10783b */ /* 0x000ee60000004200 */
[----:B------:R-:W-:Y:S01]  /*7810*/  LOP3.LUT R6, R6, R7, RZ, 0xc0, !PT ;  /* 0x0000000706067212 */ /* 0x000fe200078ec0ff */
[----:B------:R-:W-:Y:S01]  /*7820*/  HSET2.LE.AND R7, R198, R247, PT ;  /* 0x000000f7c6077233 */ /* 0x000fe20003803000 */
[----:B-1----:R-:W-:-:S04]  /*7830*/  F2FP.PACK_AB R196, R184, R187 ;  /* 0x000000bbb8c4723e */ /* 0x002fc800000000ff */
[----:B------:R-:W-:-:S07]  /*7840*/  LOP3.LUT R7, R7, R196, RZ, 0xc0, !PT ;  /* 0x000000c407077212 */ /* 0x000fce00078ec0ff */
[C---:B----4-:R-:W-:Y:S08]  /*7850*/  HMMA.16816.F32 R136, R4.reuse, R12, R136 ;  /* 0x0000000c0488723c */ /* 0x050ff00000001888 */
        /* <DEDUP_REMOVED lines=23> */
[----:B------:R-:W-:Y:S01]  /*79d0*/  HMMA.16816.F32 R160, R4, R24, R160 ;  /* 0x0000001804a0723c */ /* 0x000fe200000018a0 */
[----:B------:R-:W-:-:S02]  /*79e0*/  FADD.FTZ R169, R169, R166 ;  /* 0x000000a6a9a97221 */ /* 0x000fc40000010000 */
[----:B------:R-:W-:-:S05]  /*79f0*/  FADD.FTZ R168, R168, R167 ;  /* 0x000000a7a8a87221 */ /* 0x000fca0000010000 */
[----:B------:R-:W-:Y:S01]  /*7a00*/  HMMA.16816.F32 R156, R4, R26, R156 ;  /* 0x0000001a049c723c */ /* 0x000fe2000000189c */
[----:B------:R-:W2:Y:S01]  /*7a10*/  LDSM.16.MT88.4 R24, [R222+0x1b800] ;  /* 0x01b80000de18783b */ /* 0x000ea20000004200 */
[----:B------:R-:W-:Y:S02]  /*7a20*/  FADD.FTZ R34, R34, R169 ;  /* 0x000000a922227221 */ /* 0x000fe40000010000 */
[----:B------:R-:W-:-:S04]  /*7a30*/  FADD.FTZ R35, R35, R168 ;  /* 0x000000a823237221 */ /* 0x000fc80000010000 */
        /* <DEDUP_REMOVED lines=30> */
[----:B------:R-:W-:Y:S02]  /*7c20*/  FADD.FTZ R187, R187, R190 ;  /* 0x000000bebbbb7221 */ /* 0x000fe40000010000 */
[----:B------:R-:W-:-:S03]  /*7c30*/  FADD.FTZ R167, R197, R194 ;  /* 0x000000c2c5a77221 */ /* 0x000fc60000010000 */
[----:B------:R-:W-:Y:S01]  /*7c40*/  HMMA.16816.F32 R48, R4, R26, R48 ;  /* 0x0000001a0430723c */ /* 0x000fe20000001830 */
[----:B------:R-:W-:-:S07]  /*7c50*/  FADD.FTZ R166, R184, R187 ;  /* 0x000000bbb8a67221 */ /* 0x000fce0000010000 */
        /* <DEDUP_REMOVED lines=20> */
[----:B------:R-:W-:-:S02]  /*7da0*/  UIMAD UR4, UR5, UR23, UR4 ;  /* 0x00000017050472a4 */ /* 0x000fc4000f8e0204 */
[----:B------:R-:W-:Y:S01]  /*7db0*/  UISETP.GT.AND UP0, UPT, UR40, UR19, UPT ;  /* 0x000000132800728c */ /* 0x000fe2000bf04270 */
[----:B------:R-:W-:-:S05]  /*7dc0*/  IMAD.WIDE.U32 R14, R231, UR40, R14 ;  /* 0x00000028e70e7c25 */ /* 0x000fca000f8e000e */
        /* <DEDUP_REMOVED lines=60> */
[----:B-1----:R-:W4:Y:S04]  /*8190*/  LDSM.16.M88.4 R12, [R229+0x10000] ;  /* 0x01000000e50c783b */ /* 0x002f280000000200 */
[----:B---3--:R-:W1:Y:S04]  /*81a0*/  LDSM.16.M88.4 R4, [R229+0x10800] ;  /* 0x01080000e504783b */ /* 0x008e680000000200 */
[----:B------:R-:W3:Y:S04]  /*81b0*/  LDSM.16.M88.4 R184, [R229+0x11000] ;  /* 0x01100000e5b8783b */ /* 0x000ee80000000200 */
[----:B------:R-:W1:Y:S04]  /*81c0*/  LDSM.16.M88.4 R28, [R229+0x11800] ;  /* 0x01180000e51c783b */ /* 0x000e680000000200 */
[----:B------:R-:W-:Y:S04]  /*81d0*/  LDSM.16.M88.4 R24, [R228] ;  /* 0x00000000e418783b */ /* 0x000fe80000000200 */
[----:B------:R-:W3:Y:S04]  /*81e0*/  LDSM.16.M88.4 R20, [R227] ;  /* 0x00000000e314783b */ /* 0x000ee80000000200 */
[----:B--2---:R-:W2:Y:S04]  /*81f0*/  LDSM.16.M88.4 R32, [R217] ;  /* 0x00000000d920783b */ /* 0x004ea80000000200 */
[----:B------:R-:W2:Y:S04]  /*8200*/  LDSM.16.M88.4 R192, [R218] ;  /* 0x00000000dac0783b */ /* 0x000ea80000000200 */
[----:B------:R-:W2:Y:S04]  /*8210*/  LDSM.16.M88.4 R196, [R219] ;  /* 0x00000000dbc4783b */ /* 0x000ea80000000200 */
[----:B------:R-:W-:Y:S01]  /*8220*/  LDSM.16.M88.4 R200, [R223+0x10800] ;  /* 0x01080000dfc8783b */ /* 0x000fe20000000200 */
[C---:B----4-:R-:W-:Y:S03]  /*8230*/  HMMA.16816.F32 R16, R168.reuse, R12, RZ ;  /* 0x0000000ca810723c */ /* 0x050fe600000018ff */
[----:B------:R-:W0:Y:S05]  /*8240*/  LDGDEPBAR ;  /* 0x00000000000079af */ /* 0x000e2a0000000000 */
[C---:B------:R-:W-:Y:S08]  /*8250*/  HMMA.16816.F32 R12, R168.reuse, R14, RZ ;  /* 0x0000000ea80c723c */ /* 0x040ff000000018ff */
[C---:B-1----:R-:W-:Y:S08]  /*8260*/  HMMA.16816.F32 R8, R168.reuse, R4, RZ ;  /* 0x00000004a808723c */ /* 0x042ff000000018ff */
[C---:B---3--:R-:W-:Y:S08]  /*8270*/  HMMA.16816.F32 R188, R168.reuse, R184, RZ ;  /* 0x000000b8a8bc723c */ /* 0x048ff000000018ff */
[C---:B------:R-:W-:Y:S08]  /*8280*/  HMMA.16816.F32 R4, R168.reuse, R6, RZ ;  /* 0x00000006a804723c */ /* 0x040ff000000018ff */
[C---:B------:R-:W-:Y:S08]  /*8290*/  HMMA.16816.F32 R184, R168.reuse, R186, RZ ;  /* 0x000000baa8b8723c */ /* 0x040ff000000018ff */
[C---:B------:R-:W-:Y:S08]  /*82a0*/  HMMA.16816.F32 R180, R168.reuse, R28, RZ ;  /* 0x0000001ca8b4723c */ /* 0x040ff000000018ff */
[----:B------:R-:W-:Y:S01]  /*82b0*/  HMMA.16816.F32 R168, R168, R30, RZ ;  /* 0x0000001ea8a8723c */ /* 0x000fe200000018ff */
[----:B------:R-:W-:Y:S07]  /*82c0*/  LDSM.16.M88.4 R28, [R226] ;  /* 0x00000000e21c783b */ /* 0x000fee0000000200 */
[C---:B------:R-:W-:Y:S08]  /*82d0*/  HMMA.16816.F32 R16, R24.reuse, R20, R16 ;  /* 0x000000141810723c */ /* 0x040ff00000001810 */
[C---:B------:R-:W-:Y:S01]  /*82e0*/  HMMA.16816.F32 R12, R24.reuse, R22, R12 ;  /* 0x00000016180c723c */ /* 0x040fe2000000180c */
[----:B------:R-:W1:Y:S07]  /*82f0*/  LDSM.16.M88.4 R20, [R223+0x10000] ;  /* 0x01000000df14783b */ /* 0x000e6e0000000200 */
[C---:B--2---:R-:W-:Y:S08]  /*8300*/  HMMA.16816.F32 R180, R24.reuse, R32, R180 ;  /* 0x0000002018b4723c */ /* 0x044ff000000018b4 */
        /* <DEDUP_REMOVED lines=40> */
[----:B------:R-:W1:Y:S07]  /*8590*/  LDSM.16.M88.4 R200, [R213] ;  /* 0x00000000d5c8783b */ /* 0x000e6e0000000200 */
[C---:B----4-:R-:W-:Y:S08]  /*85a0*/  HMMA.16816.F32 R188, R28.reuse, R196, R188 ;  /* 0x000000c41cbc723c */ /* 0x050ff000000018bc */
[C---:B------:R-:W-:Y:S01]  /*85b0*/  HMMA.16816.F32 R184, R28.reuse, R198, R184 ;  /* 0x000000c61cb8723c */ /* 0x040fe200000018b8 */
[----:B------:R-:W-:Y:S07]  /*85c0*/  LDSM.16.M88.4 R196, [R212] ;  /* 0x00000000d4c4783b */ /* 0x000fee0000000200 */
[C---:B--2---:R-:W-:Y:S08]  /*85d0*/  HMMA.16816.F32 R180, R28.reuse, R32, R180 ;  /* 0x000000201cb4723c */ /* 0x044ff000000018b4 */
[----:B------:R-:W-:Y:S01]  /*85e0*/  HMMA.16816.F32 R168, R28, R34, R168 ;  /* 0x000000221ca8723c */ /* 0x000fe200000018a8 */
[----:B------:R-:W-:Y:S04]  /*85f0*/  LDSM.16.M88.4 R28, [R226+0x4000] ;  /* 0x00400000e21c783b */ /* 0x000fe80000000200 */
[----:B------:R-:W2:Y:S03]  /*8600*/  LDSM.16.M88.4 R32, [R223+0x12000] ;  /* 0x01200000df20783b */ /* 0x000ea60000000200 */
        /* <DEDUP_REMOVED lines=8> */
[----:B------:R-:W-:Y:S07]  /*8690*/  LDSM.16.M88.4 R200, [R229+0x14000] ;  /* 0x01400000e5c8783b */ /* 0x000fee0000000200 */
[C---:B--2---:R-:W-:Y:S08]  /*86a0*/  HMMA.16816.F32 R16, R28.reuse, R32, R16 ;  /* 0x000000201c10723c */ /* 0x044ff00000001810 */
[----:B------:R-:W-:Y:S01]  /*86b0*/  HMMA.16816.F32 R12, R28, R34, R12 ;  /* 0x000000221c0c723c */ /* 0x000fe2000000180c */
        /* <DEDUP_REMOVED lines=12> */
[----:B------:R-:W-:Y:S01]  /*8780*/  HMMA.16816.F32 R168, R28, R34, R168 ;  /* 0x000000221ca8723c */ /* 0x000fe200000018a8 */
[----:B------:R-:W2:Y:S04]  /*8790*/  LDSM.16.M88.4 R32, [R216+0x3000] ;  /* 0x00300000d820783b */ /* 0x000ea80000000200 */
[----:B------:R-:W4:Y:S03]  /*87a0*/  LDSM.16.M88.4 R28, [R216+0x3800] ;  /* 0x00380000d81c783b */ /* 0x000f260000000200 */
[C---:B-1----:R-:W-:Y:S08]  /*87b0*/  HMMA.16816.F32 R16, R20.reuse, R192, R16 ;  /* 0x000000c01410723c */ /* 0x042ff00000001810 */
[C---:B------:R-:W-:Y:S01]  /*87c0*/  HMMA.16816.F32 R12, R20.reuse, R194, R12 ;  /* 0x000000c2140c723c */ /* 0x040fe2000000180c */
[----:B------:R-:W-:Y:S07]  /*87d0*/  LDSM.16.M88.4 R192, [R229+0x15000] ;  /* 0x01500000e5c0783b */ /* 0x000fee0000000200 */
[C---:B---3--:R-:W-:Y:S08]  /*87e0*/  HMMA.16816.F32 R8, R20.reuse, R24, R8 ;  /* 0x000000181408723c */ /* 0x048ff00000001808 */
[C---:B------:R-:W-:Y:S01]  /*87f0*/  HMMA.16816.F32 R4, R20.reuse, R26, R4 ;  /* 0x0000001a1404723c */ /* 0x040fe20000001804 */
[----:B------:R-:W1:Y:S07]  /*8800*/  LDSM.16.M88.4 R24, [R230+0x8000] ;  /* 0x00800000e618783b */ /* 0x000e6e0000000200 */
[C---:B--2---:R-:W-:Y:S08]  /*8810*/  HMMA.16816.F32 R188, R20.reuse, R32, R188 ;  /* 0x0000002014bc723c */ /* 0x044ff000000018bc */
[C---:B------:R-:W-:Y:S01]  /*8820*/  HMMA.16816.F32 R184, R20.reuse, R34, R184 ;  /* 0x0000002214b8723c */ /* 0x040fe200000018b8 */
[----:B------:R-:W2:Y:S07]  /*8830*/  LDSM.16.M88.4 R32, [R229+0x15800] ;  /* 0x01580000e520783b */ /* 0x000eae0000000200 */
[C---:B----4-:R-:W-:Y:S08]  /*8840*/  HMMA.16816.F32 R180, R20.reuse, R28, R180 ;  /* 0x0000001c14b4723c */ /* 0x050ff000000018b4 */
        /* <DEDUP_REMOVED lines=8> */
[----:B------:R-:W4:Y:S07]  /*88d0*/  LDSM.16.M88.4 R192, [R208] ;  /* 0x00000000d0c0783b */ /* 0x000f2e0000000200 */
[C---:B------:R-:W-:Y:S08]  /*88e0*/  HMMA.16816.F32 R16, R24.reuse, R200, R16 ;  /* 0x000000c81810723c */ /* 0x040ff00000001810 */
        /* <DEDUP_REMOVED lines=31> */
[----:B------:R-:W4:Y:S03]  /*8ae0*/  LDSM.16.M88.4 R32, [R216+0x5800] ;  /* 0x00580000d820783b */ /* 0x000f260000000200 */
[C---:B--2---:R-:W-:Y:S08]  /*8af0*/  HMMA.16816.F32 R16, R24.reuse, R28, R16 ;  /* 0x0000001c1810723c */ /* 0x044ff00000001810 */
[C---:B------:R-:W-:Y:S01]  /*8b00*/  HMMA.16816.F32 R12, R24.reuse, R30, R12 ;  /* 0x0000001e180c723c */ /* 0x040fe2000000180c */
[----:B------:R-:W-:Y:S07]  /*8b10*/  LDSM.16.M88.4 R28, [R230+0xc000] ;  /* 0x00c00000e61c783b */ /* 0x000fee0000000200 */
[C---:B---3--:R-:W-:Y:S08]  /*8b20*/  HMMA.16816.F32 R8, R24.reuse, R20, R8 ;  /* 0x000000141808723c */ /* 0x048ff00000001808 */
[C---:B------:R-:W-:Y:S01]  /*8b30*/  HMMA.16816.F32 R4, R24.reuse, R22, R4 ;  /* 0x000000161804723c */ /* 0x040fe20000001804 */
[----:B------:R-:W2:Y:S07]  /*8b40*/  LDSM.16.M88.4 R20, [R229+0x16000] ;  /* 0x01600000e514783b */ /* 0x000eae0000000200 */
[C---:B-1----:R-:W-:Y:S08]  /*8b50*/  HMMA.16816.F32 R188, R24.reuse, R192, R188 ;  /* 0x000000c018bc723c */ /* 0x042ff000000018bc */
[C---:B------:R-:W-:Y:S01]  /*8b60*/  HMMA.16816.F32 R184, R24.reuse, R194, R184 ;  /* 0x000000c218b8723c */ /* 0x040fe200000018b8 */
[----:B------:R-:W1:Y:S07]  /*8b70*/  LDSM.16.M88.4 R192, [R229+0x17000] ;  /* 0x01700000e5c0783b */ /* 0x000e6e0000000200 */
[C---:B----4-:R-:W-:Y:S08]  /*8b80*/  HMMA.16816.F32 R180, R24.reuse, R32, R180 ;  /* 0x0000002018b4723c */ /* 0x050ff000000018b4 */
[----:B------:R-:W-:Y:S01]  /*8b90*/  HMMA.16816.F32 R168, R24, R34, R168 ;  /* 0x0000002218a8723c */ /* 0x000fe200000018a8 */
[----:B------:R-:W3:Y:S04]  /*8ba0*/  LDSM.16.M88.4 R32, [R229+0x17800] ;  /* 0x01780000e520783b */ /* 0x000ee80000000200 */
[----:B------:R-:W4:Y:S03]  /*8bb0*/  LDSM.16.M88.4 R24, [R207] ;  /* 0x00000000cf18783b */ /* 0x000f260000000200 */
[C---:B--2---:R-:W-:Y:S08]  /*8bc0*/  HMMA.16816.F32 R16, R28.reuse, R20, R16 ;  /* 0x000000141c10723c */ /* 0x044ff00000001810 */
[C---:B------:R-:W-:Y:S01]  /*8bd0*/  HMMA.16816.F32 R12, R28.reuse, R22, R12 ;  /* 0x000000161c0c723c */ /* 0x040fe2000000180c */
[----:B------:R-:W2:Y:S07]  /*8be0*/  LDSM.16.M88.4 R20, [R206] ;  /* 0x00000000ce14783b */ /* 0x000eae0000000200 */
[C---:B------:R-:W-:Y:S08]  /*8bf0*/  HMMA.16816.F32 R8, R28.reuse, R196, R8 ;  /* 0x000000c41c08723c */ /* 0x040ff00000001808 */
[C---:B------:R-:W-:Y:S01]  /*8c00*/  HMMA.16816.F32 R4, R28.reuse, R198, R4 ;  /* 0x000000c61c04723c */ /* 0x040fe20000001804 */
[----:B------:R-:W2:Y:S07]  /*8c10*/  LDSM.16.M88.4 R196, [R205] ;  /* 0x00000000cdc4783b */ /* 0x000eae0000000200 */
[C---:B-1----:R-:W-:Y:S08]  /*8c20*/  HMMA.16816.F32 R188, R28.reuse, R192, R188 ;  /* 0x000000c01cbc723c */ /* 0x042ff000000018bc */
[C---:B------:R-:W-:Y:S01]  /*8c30*/  HMMA.16816.F32 R184, R28.reuse, R194, R184 ;  /* 0x000000c21cb8723c */ /* 0x040fe200000018b8 */
[----:B------:R-:W-:Y:S07]  /*8c40*/  LDSM.16.M88.4 R192, [R204] ;  /* 0x00000000ccc0783b */ /* 0x000fee0000000200 */
[C---:B---3--:R-:W-:Y:S08]  /*8c50*/  HMMA.16816.F32 R180, R28.reuse, R32, R180 ;  /* 0x000000201cb4723c */ /* 0x048ff000000018b4 */
[----:B------:R-:W-:Y:S01]  /*8c60*/  HMMA.16816.F32 R168, R28, R34, R168 ;  /* 0x000000221ca8723c */ /* 0x000fe200000018a8 */
[----:B------:R-:W-:Y:S04]  /*8c70*/  LDSM.16.M88.4 R32, [R226+0xc000] ;  /* 0x00c00000e220783b */ /* 0x000fe80000000200 */
[----:B------:R-:W1:Y:S03]  /*8c80*/  LDSM.16.M88.4 R28, [R223+0x16000] ;  /* 0x01600000df1c783b */ /* 0x000e660000000200 */
[C---:B----4-:R-:W-:Y:S08]  /*8c90*/  HMMA.16816.F32 R16, R200.reuse, R24, R16 ;  /* 0x00000018c810723c */ /* 0x050ff00000001810 */
[C---:B------:R-:W-:Y:S01]  /*8ca0*/  HMMA.16816.F32 R12, R200.reuse, R26, R12 ;  /* 0x0000001ac80c723c */ /* 0x040fe2000000180c */
[----:B------:R-:W3:Y:S07]  /*8cb0*/  LDSM.16.M88.4 R24, [R223+0x16800] ;  /* 0x01680000df18783b */ /* 0x000eee0000000200 */
[C---:B--2---:R-:W-:Y:S08]  /*8cc0*/  HMMA.16816.F32 R8, R200.reuse, R20, R8 ;  /* 0x00000014c808723c */ /* 0x044ff00000001808 */
[C---:B------:R-:W-:Y:S01]  /*8cd0*/  HMMA.16816.F32 R4, R200.reuse, R22, R4 ;  /* 0x00000016c804723c */ /* 0x040fe20000001804 */
[----:B------:R-:W2:Y:S07]  /*8ce0*/  LDSM.16.M88.4 R20, [R223+0x17000] ;  /* 0x01700000df14783b */ /* 0x000eae0000000200 */
[----:B------:R-:W-:Y:S08]  /*8cf0*/  HMMA.16816.F32 R188, R200, R196, R188 ;  /* 0x000000c4c8bc723c */ /* 0x000ff000000018bc */
[C---:B-1----:R-:W-:Y:S08]  /*8d00*/  HMMA.16816.F32 R16, R32.reuse, R28, R16 ;  /* 0x0000001c2010723c */ /* 0x042ff00000001810 */
[----:B------:R-:W-:Y:S01]  /*8d10*/  HMMA.16816.F32 R12, R32, R30, R12 ;  /* 0x0000001e200c723c */ /* 0x000fe2000000180c */
[----:B------:R-:W1:Y:S07]  /*8d20*/  LDSM.16.M88.4 R28, [R223+0x17800] ;  /* 0x01780000df1c783b */ /* 0x000e6e0000000200 */
[C---:B------:R-:W-:Y:S08]  /*8d30*/  HMMA.16816.F32 R184, R200.reuse, R198, R184 ;  /* 0x000000c6c8b8723c */ /* 0x040ff000000018b8 */
[C---:B------:R-:W-:Y:S08]  /*8d40*/  HMMA.16816.F32 R180, R200.reuse, R192, R180 ;  /* 0x000000c0c8b4723c */ /* 0x040ff000000018b4 */
[----:B------:R-:W-:Y:S01]  /*8d50*/  HMMA.16816.F32 R168, R200, R194, R168 ;  /* 0x000000c2c8a8723c */ /* 0x000fe200000018a8 */
[----:B------:R-:W-:Y:S07]  /*8d60*/  LDSM.16.M88.4 R192, [R225+0xc000] ;  /* 0x00c00000e1c0783b */ /* 0x000fee0000000200 */
[C---:B---3--:R-:W-:Y:S08]  /*8d70*/  HMMA.16816.F32 R8, R32.reuse, R24, R8 ;  /* 0x000000182008723c */ /* 0x048ff00000001808 */
[C---:B------:R-:W-:Y:S01]  /*8d80*/  HMMA.16816.F32 R4, R32.reuse, R26, R4 ;  /* 0x0000001a2004723c */ /* 0x040fe20000001804 */
[----:B------:R-:W3:Y:S07]  /*8d90*/  LDSM.16.M88.4 R24, [R216+0x6000] ;  /* 0x00600000d818783b */ /* 0x000eee0000000200 */
[C---:B--2---:R-:W-:Y:S08]  /*8da0*/  HMMA.16816.F32 R188, R32.reuse, R20, R188 ;  /* 0x0000001420bc723c */ /* 0x044ff000000018bc */
[C---:B------:R-:W-:Y:S01]  /*8db0*/  HMMA.16816.F32 R184, R32.reuse, R22, R184 ;  /* 0x0000001620b8723c */ /* 0x040fe200000018b8 */
[----:B------:R-:W2:Y:S07]  /*8dc0*/  LDSM.16.M88.4 R20, [R216+0x6800] ;  /* 0x00680000d814783b */ /* 0x000eae0000000200 */
[C---:B-1----:R-:W-:Y:S08]  /*8dd0*/  HMMA.16816.F32 R180, R32.reuse, R28, R180 ;  /* 0x0000001c20b4723c */ /* 0x042ff000000018b4 */
[----:B------:R-:W-:Y:S01]  /*8de0*/  HMMA.16816.F32 R168, R32, R30, R168 ;  /* 0x0000001e20a8723c */ /* 0x000fe200000018a8 */
[----:B------:R-:W1:Y:S06]  /*8df0*/  LDSM.16.M88.4 R28, [R216+0x7000] ;  /* 0x00700000d81c783b */ /* 0x000e6c0000000200 */
[----:B------:R-:W-:Y:S01]  /*8e00*/  IMAD.U32 R32, RZ, RZ, UR40 ;  /* 0x00000028ff207e24 */ /* 0x000fe2000f8e00ff */
[----:B---3--:R-:W-:Y:S03]  /*8e10*/  HMMA.16816.F32 R16, R192, R24, R16 ;  /* 0x00000018c010723c */ /* 0x008fe60000001810 */
[----:B------:R-:W-:-:S05]  /*8e20*/  IMAD R3, R32, 0x40, R235 ;  /* 0x0000004020037824 */ /* 0x000fca00078e02eb */
[----:B------:R-:W-:Y:S01]  /*8e30*/  ISETP.GE.AND P1, PT, R3, R244, PT ;  /* 0x000000f40300720c */ /* 0x000fe20003f26270 */
[----:B------:R-:W-:Y:S01]  /*8e40*/  HMMA.16816.F32 R12, R192, R26, R12 ;  /* 0x0000001ac00c723c */ /* 0x000fe2000000180c */
[----:B------:R-:W3:Y:S01]  /*8e50*/  LDSM.16.M88.4 R24, [R216+0x7800] ;  /* 0x00780000d818783b */ /* 0x000ee20000000200 */
[----:B------:R-:W-:-:S04]  /*8e60*/  DEPBAR.LE SB0, 0x0 ;  /* 0x000080000000791a */ /* 0x000fc80000000000 */
[----:B------:R-:W-:Y:S01]  /*8e70*/  BAR.SYNC.DEFER_BLOCKING 0x0 ;  /* 0x0000000000007b1d */ /* 0x000fe20000010000 */
[----:B------:R-:W-:Y:S01]  /*8e80*/  ISETP.LT.OR P1, PT, R3, R245, P1 ;  /* 0x000000f50300720c */ /* 0x000fe20000f21670 */
[C---:B--2---:R-:W-:Y:S07]  /*8e90*/  HMMA.16816.F32 R8, R192.reuse, R20, R8 ;  /* 0x00000014c008723c */ /* 0x044fee0000001808 */
[----:B------:R-:W-:Y:S01]  /*8ea0*/  IMAD.IADD R20, R246, 0x1, -R3 ;  /* 0x00000001f6147824 */ /* 0x000fe200078e0a03 */
[----:B------:R-:W-:Y:S04]  /*8eb0*/  HMMA.16816.F32 R4, R192, R22, R4 ;  /* 0x00000016c004723c */ /* 0x000fe80000001804 */
[----:B------:R-:W-:-:S02]  /*8ec0*/  IABS R21, R20 ;  /* 0x0000001400157213 */ /* 0x000fc40000000000 */
[----:B------:R-:W-:Y:S01]  /*8ed0*/  IADD3 R20, R3, 0x1, RZ ;  /* 0x0000000103147810 */ /* 0x000fe20007ffe0ff */
[----:B------:R-:W-:Y:S01]  /*8ee0*/  IMAD.IADD R22, R243, 0x1, -R3 ;  /* 0x00000001f3167824 */ /* 0x000fe200078e0a03 */
[C---:B-1----:R-:W-:Y:S02]  /*8ef0*/  HMMA.16816.F32 R188, R192.reuse, R28, R188 ;  /* 0x0000001cc0bc723c */ /* 0x042fe400000018bc */
[----:B------:R-:W-:Y:S01]  /*8f00*/  I2F R21, R21 ;  /* 0x0000001500157306 */ /* 0x000fe20000201400 */
[----:B------:R-:W-:Y:S02]  /*8f10*/  ISETP.GE.AND P0, PT, R20, R244, PT ;  /* 0x000000f41400720c */ /* 0x000fe40003f06270 */
[----:B------:R-:W-:Y:S02]  /*8f20*/  IABS R22, R22 ;  /* 0x0000001600167213 */ /* 0x000fe40000000000 */
[----:B------:R-:W-:Y:S01]  /*8f30*/  IMAD.IADD R28, R246, 0x1, -R20 ;  /* 0x00000001f61c7824 */ /* 0x000fe200078e0a14 */
[----:B------:R-:W-:Y:S01]  /*8f40*/  HMMA.16816.F32 R184, R192, R30, R184 ;  /* 0x0000001ec0b8723c */ /* 0x000fe200000018b8 */
[C---:B------:R-:W-:Y:S01]  /*8f50*/  ISETP.GE.AND P6, PT, R20.reuse, R237, PT ;  /* 0x000000ed1400720c */ /* 0x040fe20003fc6270 */
[----:B------:R-:W-:Y:S01]  /*8f60*/  IMAD.MOV.U32 R23, RZ, RZ, R22 ;  /* 0x000000ffff177224 */ /* 0x000fe200078e0016 */
[----:B------:R-:W-:-:S02]  /*8f70*/  ISETP.LT.OR P0, PT, R20, R245, P0 ;  /* 0x000000f51400720c */ /* 0x000fc40000701670 */
[----:B------:R-:W-:Y:S01]  /*8f80*/  IABS R22, R28 ;  /* 0x0000001c00167213 */ /* 0x000fe20000000000 */
[----:B------:R-:W-:Y:S01]  /*8f90*/  IMAD.IADD R28, R243, 0x1, -R20 ;  /* 0x00000001f31c7824 */ /* 0x000fe200078e0a14 */
[----:B------:R-:W-:Y:S01]  /*8fa0*/  ISETP.LT.OR P6, PT, R20, R242, P6 ;  /* 0x000000f21400720c */ /* 0x000fe200037c1670 */
[----:B------:R-:W1:Y:S01]  /*8fb0*/  I2F R23, R23 ;  /* 0x0000001700177306 */ /* 0x000e620000201400 */
[----:B---3--:R-:W-:Y:S01]  /*8fc0*/  HMMA.16816.F32 R180, R192, R24, R180 ;  /* 0x00000018c0b4723c */ /* 0x008fe200000018b4 */
[----:B------:R-:W-:Y:S01]  /*8fd0*/  IMAD.MOV.U32 R30, RZ, RZ, R22 ;  /* 0x000000ffff1e7224 */ /* 0x000fe200078e0016 */
[----:B------:R-:W-:Y:S02]  /*8fe0*/  IABS R28, R28 ;  /* 0x0000001c001c7213 */ /* 0x000fe40000000000 */
[----:B------:R-:W-:-:S03]  /*8ff0*/  IADD3 R22, R3, 0x8, RZ ;  /* 0x0000000803167810 */ /* 0x000fc60007ffe0ff */
[----:B------:R-:W-:Y:S01]  /*9000*/  IMAD.MOV.U32 R24, RZ, RZ, R28 ;  /* 0x000000ffff187224 */ /* 0x000fe200078e001c */
[----:B------:R-:W2:Y:S01]  /*9010*/  I2F R30, R30 ;  /* 0x0000001e001e7306 */ /* 0x000ea20000201400 */
[--C-:B------:R-:W-:Y:S01]  /*9020*/  IMAD.IADD R28, R243, 0x1, -R22.reuse ;  /* 0x00000001f31c7824 */ /* 0x100fe200078e0a16 */
[----:B------:R-:W-:Y:S01]  /*9030*/  HMMA.16816.F32 R168, R192, R26, R168 ;  /* 0x0000001ac0a8723c */ /* 0x000fe200000018a8 */
[----:B------:R-:W-:-:S03]  /*9040*/  IMAD.IADD R29, R246, 0x1, -R22 ;  /* 0x00000001f61d7824 */ /* 0x000fc600078e0a16 */
[----:B------:R-:W-:Y:S01]  /*9050*/  IABS R28, R28 ;  /* 0x0000001c001c7213 */ /* 0x000fe20000000000 */
[----:B-1----:R-:W-:Y:S01]  /*9060*/  FFMA.FTZ R23, R23, -UR28, R18 ;  /* 0x8000001c17177c23 */ /* 0x002fe20008010012 */
[----:B------:R-:W-:Y:S01]  /*9070*/  IABS R25, R29 ;  /* 0x0000001d00197213 */ /* 0x000fe20000000000 */
[----:B------:R-:W1:Y:S01]  /*9080*/  I2F R24, R24 ;  /* 0x0000001800187306 */ /* 0x000e620000201400 */
[----:B------:R-:W-:Y:S01]  /*9090*/  IADD3 R26, R3, 0x9, RZ ;  /* 0x00000009031a7810 */ /* 0x000fe20007ffe0ff */
[----:B------:R-:W-:Y:S02]  /*90a0*/  IMAD.MOV.U32 R27, RZ, RZ, R28 ;  /* 0x000000ffff1b7224 */ /* 0x000fe400078e001c */
[----:B------:R-:W-:Y:S01]  /*90b0*/  FFMA.FTZ R28, R21, -UR28, R16 ;  /* 0x8000001c151c7c23 */ /* 0x000fe20008010010 */
[C---:B------:R-:W-:Y:S01]  /*90c0*/  IADD3 R16, R3.reuse, 0x10, RZ ;  /* 0x0000001003107810 */ /* 0x040fe20007ffe0ff */
[--C-:B------:R-:W-:Y:S02]  /*90d0*/  IMAD.IADD R29, R246, 0x1, -R26.reuse ;  /* 0x00000001f61d7824 */ /* 0x100fe400078e0a1a */
[----:B------:R-:W3:Y:S01]  /*90e0*/  I2F R25, R25 ;  /* 0x0000001900197306 */ /* 0x000ee20000201400 */
[----:B------:R-:W-:Y:S01]  /*90f0*/  FSEL R28, R28, -INF , !P1 ;  /* 0xff8000001c1c7808 */ /* 0x000fe20004800000 */
[----:B--2---:R-:W-:Y:S01]  /*9100*/  FFMA.FTZ R30, R30, -UR28, R17 ;  /* 0x8000001c1e1e7c23 */ /* 0x004fe20008010011 */
[----:B------:R-:W-:Y:S01]  /*9110*/  ISETP.GE.AND P1, PT, R3, R237, PT ;  /* 0x000000ed0300720c */ /* 0x000fe20003f26270 */
[----:B------:R-:W-:Y:S01]  /*9120*/  IMAD.IADD R21, R243, 0x1, -R26 ;  /* 0x00000001f3157824 */ /* 0x000fe200078e0a1a */
[----:B------:R-:W-:Y:S01]  /*9130*/  IABS R20, R29 ;  /* 0x0000001d00147213 */ /* 0x000fe20000000000 */
[--C-:B------:R-:W-:Y:S01]  /*9140*/  IMAD.IADD R18, R246, 0x1, -R16.reuse ;  /* 0x00000001f6127824 */ /* 0x100fe200078e0a10 */
[----:B------:R-:W-:Y:S01]  /*9150*/  ISETP.LT.OR P1, PT, R3, R242, P1 ;  /* 0x000000f20300720c */ /* 0x000fe20000f21670 */
[----:B------:R-:W2:Y:S01]  /*9160*/  I2F R27, R27 ;  /* 0x0000001b001b7306 */ /* 0x000ea20000201400 */
[----:B------:R-:W-:Y:S01]  /*9170*/  FSEL R32, R30, -INF , !P0 ;  /* 0xff8000001e207808 */ /* 0x000fe20004000000 */
[----:B------:R-:W-:Y:S01]  /*9180*/  IMAD.IADD R29, R243, 0x1, -R16 ;  /* 0x00000001f31d7824 */ /* 0x000fe200078e0a10 */
[----:B------:R-:W-:Y:S01]  /*9190*/  FSEL R33, R23, -INF , !P1 ;  /* 0xff80000017217808 */ /* 0x000fe20004800000 */
[----:B-1----:R-:W-:Y:S01]  /*91a0*/  FFMA.FTZ R35, R24, -UR28, R19 ;  /* 0x8000001c18237c23 */ /* 0x002fe20008010013 */
[----:B------:R-:W-:-:S02]  /*91b0*/  ISETP.GE.AND P1, PT, R22, R244, PT ;  /* 0x000000f41600720c */ /* 0x000fc40003f26270 */
[C---:B------:R-:W-:Y:S01]  /*91c0*/  ISETP.GE.AND P0, PT, R22.reuse, R237, PT ;  /* 0x000000ed1600720c */ /* 0x040fe20003f06270 */
[----:B------:R-:W1:Y:S01]  /*91d0*/  I2F R20, R20 ;  /* 0x0000001400147306 */ /* 0x000e620000201400 */
[C---:B------:R-:W-:Y:S01]  /*91e0*/  ISETP.LT.OR P1, PT, R22.reuse, R245, P1 ;  /* 0x000000f51600720c */ /* 0x040fe20000f21670 */
[----:B---3--:R-:W-:Y:S01]  /*91f0*/  FFMA.FTZ R12, R25, -UR28, R12 ;  /* 0x8000001c190c7c23 */ /* 0x008fe2000801000c */
[----:B------:R-:W-:Y:S02]  /*9200*/  ISETP.LT.OR P0, PT, R22, R242, P0 ;  /* 0x000000f21600720c */ /* 0x000fe40000701670 */
[----:B------:R-:W-:Y:S02]  /*9210*/  IABS R21, R21 ;  /* 0x0000001500157213 */ /* 0x000fe40000000000 */
[----:B------:R-:W-:Y:S01]  /*9220*/  IADD3 R22, R3, 0x18, RZ ;  /* 0x0000001803167810 */ /* 0x000fe20007ffe0ff */
[----:B--2---:R-:W-:Y:S01]  /*9230*/  FFMA.FTZ R27, R27, -UR28, R14 ;  /* 0x8000001c1b1b7c23 */ /* 0x004fe2000801000e */
[----:B------:R-:W-:-:S02]  /*9240*/  IABS R31, R18 ;  /* 0x00000012001f7213 */ /* 0x000fc40000000000 */
[----:B------:R-:W-:Y:S01]  /*9250*/  IADD3 R17, R3, 0x11, RZ ;  /* 0x0000001103117810 */ /* 0x000fe20007ffe0ff */
[----:B------:R-:W2:Y:S01]  /*9260*/  I2F R18, R21 ;  /* 0x0000001500127306 */ /* 0x000ea20000201400 */
[----:B------:R-:W-:Y:S01]  /*9270*/  FSEL R30, R12, -INF , !P1 ;  /* 0xff8000000c1e7808 */ /* 0x000fe20004800000 */
[C-C-:B------:R-:W-:Y:S01]  /*9280*/  IMAD.IADD R12, R246.reuse, 0x1, -R22.reuse ;  /* 0x00000001f60c7824 */ /* 0x140fe200078e0a16 */
[----:B------:R-:W-:Y:S01]  /*9290*/  IABS R23, R29 ;  /* 0x0000001d00177213 */ /* 0x000fe20000000000 */
[----:B------:R-:W-:Y:S01]  /*92a0*/  IMAD.IADD R29, R246, 0x1, -R17 ;  /* 0x00000001f61d7824 */ /* 0x000fe200078e0a11 */
[----:B------:R-:W-:Y:S01]  /*92b0*/  FSEL R35, R35, -INF , !P6 ;  /* 0xff80000023237808 */ /* 0x000fe20007000000 */
[----:B------:R-:W-:Y:S01]  /*92c0*/  IMAD.IADD R25, R243, 0x1, -R22 ;  /* 0x00000001f3197824 */ /* 0x000fe200078e0a16 */
[----:B------:R-:W-:Y:S01]  /*92d0*/  ISETP.GE.AND P6, PT, R26, R244, PT ;  /* 0x000000f41a00720c */ /* 0x000fe20003fc6270 */
[----:B------:R-:W-:Y:S01]  /*92e0*/  I2F R21, R31 ;  /* 0x0000001f00157306 */ /* 0x000fe20000201400 */
[----:B------:R-:W-:Y:S01]  /*92f0*/  IABS R12, R12 ;  /* 0x0000000c000c7213 */ /* 0x000fe20000000000 */
[----:B-1----:R-:W-:Y:S01]  /*9300*/  FFMA.FTZ R20, R20, -UR28, R13 ;  /* 0x8000001c14147c23 */ /* 0x002fe2000801000d */
[----:B------:R-:W-:-:S02]  /*9310*/  ISETP.LT.OR P6, PT, R26, R245, P6 ;  /* 0x000000f51a00720c */ /* 0x000fc400037c1670 */
[----:B------:R-:W-:Y:S01]  /*9320*/  IABS R24, R29 ;  /* 0x0000001d00187213 */ /* 0x000fe20000000000 */
[----:B------:R-:W-:Y:S01]  /*9330*/  IMAD.IADD R29, R243, 0x1, -R17 ;  /* 0x00000001f31d7824 */ /* 0x000fe200078e0a11 */
[----:B------:R-:W-:Y:S01]  /*9340*/  FSEL R13, R27, -INF , !P0 ;  /* 0xff8000001b0d7808 */ /* 0x000fe20004000000 */
[----:B------:R1:W3:Y:S01]  /*9350*/  I2F R19, R23 ;  /* 0x0000001700137306 */ /* 0x0002e20000201400 */
[----:B------:R-:W-:Y:S01]  /*9360*/  IABS R27, R25 ;  /* 0x00000019001b7213 */ /* 0x000fe20000000000 */
[----:B--2---:R-:W-:Y:S01]  /*9370*/  FFMA.FTZ R18, R18, -UR28, R15 ;  /* 0x8000001c12127c23 */ /* 0x004fe2000801000f */
[----:B------:R-:W-:Y:S02]  /*9380*/  ISETP.GE.AND P0, PT, R16, R244, PT ;  /* 0x000000f41000720c */ /* 0x000fe40003f06270 */
[----:B------:R-:W-:Y:S02]  /*9390*/  ISETP.GE.AND P1, PT, R26, R237, PT ;  /* 0x000000ed1a00720c */ /* 0x000fe40003f26270 */
[----:B------:R-:W-:Y:S01]  /*93a0*/  ISETP.LT.OR P0, PT, R16, R245, P0 ;  /* 0x000000f51000720c */ /* 0x000fe20000701670 */
[----:B------:R2:W-:Y:S01]  /*93b0*/  I2F R25, R12 ;  /* 0x0000000c00197306 */ /* 0x0005e20000201400 */
[----:B------:R-:W-:-:S02]  /*93c0*/  ISETP.LT.OR P1, PT, R26, R242, P1 ;  /* 0x000000f21a00720c */ /* 0x000fc40000f21670 */
[----:B------:R-:W-:Y:S02]  /*93d0*/  IABS R29, R29 ;  /* 0x0000001d001d7213 */ /* 0x000fe40000000000 */
[----:B-1----:R-:W-:-:S03]  /*93e0*/  IADD3 R23, R3, 0x19, RZ ;  /* 0x0000001903177810 */ /* 0x002fc60007ffe0ff */
[----:B------:R-:W1:Y:S01]  /*93f0*/  I2F R24, R24 ;  /* 0x0000001800187306 */ /* 0x000e620000201400 */
[----:B---3--:R-:W-:Y:S01]  /*9400*/  FFMA.FTZ R19, R19, -UR28, R10 ;  /* 0x8000001c13137c23 */ /* 0x008fe2000801000a */
[----:B--2---:R-:W-:Y:S01]  /*9410*/  FSEL R12, R20, -INF , !P6 ;  /* 0xff800000140c7808 */ /* 0x004fe20007000000 */
[----:B------:R-:W-:Y:S01]  /*9420*/  IMAD.IADD R20, R246, 0x1, -R23 ;  /* 0x00000001f6147824 */ /* 0x000fe200078e0a17 */
[----:B------:R-:W-:-:S04]  /*9430*/  ISETP.GE.AND P6, PT, R16, R237, PT ;  /* 0x000000ed1000720c */ /* 0x000fc80003fc6270 */
[----:B------:R-:W-:Y:S01]  /*9440*/  I2F R14, R29 ;  /* 0x0000001d000e7306 */ /* 0x000fe20000201400 */
[----:B------:R-:W-:Y:S01]  /*9450*/  ISETP.LT.OR P6, PT, R16, R242, P6 ;  /* 0x000000f21000720c */ /* 0x000fe200037c1670 */
[----:B------:R-:W-:Y:S01]  /*9460*/  FFMA.FTZ R16, R21, -UR28, R8 ;  /* 0x8000001c15107c23 */ /* 0x000fe20008010008 */
[----:B------:R-:W-:Y:S01]  /*9470*/  IABS R15, R20 ;  /* 0x00000014000f7213 */ /* 0x000fe20000000000 */
[----:B------:R-:W-:Y:S01]  /*9480*/  IMAD.IADD R20, R243, 0x1, -R23 ;  /* 0x00000001f3147824 */ /* 0x000fe200078e0a17 */
[----:B------:R-:W-:-:S03]  /*9490*/  IADD3 R8, R3, 0x20, RZ ;  /* 0x0000002003087810 */ /* 0x000fc60007ffe0ff */
[----:B------:R-:W2:Y:S01]  /*94a0*/  I2F R27, R27 ;  /* 0x0000001b001b7306 */ /* 0x000ea20000201400 */
[----:B------:R-:W-:Y:S01]  /*94b0*/  FSEL R16, R16, -INF , !P0 ;  /* 0xff80000010107808 */ /* 0x000fe20004000000 */
[----:B------:R-:W-:Y:S01]  /*94c0*/  IMAD.MOV.U32 R26, RZ, RZ, R15 ;  /* 0x000000ffff1a7224 */ /* 0x000fe200078e000f */
[----:B------:R-:W-:Y:S01]  /*94d0*/  FSEL R15, R18, -INF , !P1 ;  /* 0xff800000120f7808 */ /* 0x000fe20004800000 */
[--C-:B------:R-:W-:Y:S01]  /*94e0*/  IMAD.IADD R18, R246, 0x1, -R8.reuse ;  /* 0x00000001f6127824 */ /* 0x100fe200078e0a08 */
[----:B------:R-:W-:Y:S01]  /*94f0*/  ISETP.GE.AND P1, PT, R17, R244, PT ;  /* 0x000000f41100720c */ /* 0x000fe20003f26270 */
[----:B------:R-:W-:Y:S01]  /*9500*/  IMAD.IADD R21, R243, 0x1, -R8 ;  /* 0x00000001f3157824 */ /* 0x000fe200078e0a08 */
[C---:B------:R-:W-:Y:S01]  /*9510*/  ISETP.GE.AND P0, PT, R17.reuse, R237, PT ;  /* 0x000000ed1100720c */ /* 0x040fe20003f06270 */
[----:B------:R-:W3:Y:S01]  /*9520*/  I2F R26, R26 ;  /* 0x0000001a001a7306 */ /* 0x000ee20000201400 */
[C---:B------:R-:W-:Y:S02]  /*9530*/  ISETP.LT.OR P1, PT, R17.reuse, R245, P1 ;  /* 0x000000f51100720c */ /* 0x040fe40000f21670 */
[----:B------:R-:W-:-:S02]  /*9540*/  ISETP.LT.OR P0, PT, R17, R242, P0 ;  /* 0x000000f21100720c */ /* 0x000fc40000701670 */
[----:B------:R-:W-:Y:S01]  /*9550*/  IABS R17, R18 ;  /* 0x0000001200117213 */ /* 0x000fe20000000000 */
[----:B-1----:R-:W-:Y:S01]  /*9560*/  FFMA.FTZ R18, R24, -UR28, R9 ;  /* 0x8000001c18127c23 */ /* 0x002fe20008010009 */
[----:B------:R-:W-:Y:S01]  /*9570*/  IABS R20, R20 ;  /* 0x0000001400147213 */ /* 0x000fe20000000000 */
[----:B--2---:R-:W-:Y:S01]  /*9580*/  FFMA.FTZ R27, R27, -UR28, R6 ;  /* 0x8000001c1b1b7c23 */ /* 0x004fe20008010006 */
[----:B------:R-:W-:Y:S01]  /*9590*/  IADD3 R9, R3, 0x21, RZ ;  /* 0x0000002103097810 */ /* 0x000fe20007ffe0ff */
[----:B------:R-:W-:Y:S01]  /*95a0*/  IMAD.MOV.U32 R29, RZ, RZ, R17 ;  /* 0x000000ffff1d7224 */ /* 0x000fe200078e0011 */
[----:B------:R1:W2:Y:S01]  /*95b0*/  I2F R10, R20 ;  /* 0x00000014000a7306 */ /* 0x0002a20000201400 */
[----:B------:R-:W-:Y:S01]  /*95c0*/  FSEL R17, R19, -INF , !P6 ;  /* 0xff80000013117808 */ /* 0x000fe20007000000 */
[----:B------:R-:W-:Y:S01]  /*95d0*/  FFMA.FTZ R19, R14, -UR28, R11 ;  /* 0x8000001c0e137c23 */ /* 0x000fe2000801000b */
[----:B------:R-:W-:Y:S01]  /*95e0*/  IABS R21, R21 ;  /* 0x0000001500157213 */ /* 0x000fe20000000000 */
[----:B------:R-:W-:Y:S01]  /*95f0*/  IMAD.IADD R24, R243, 0x1, -R9 ;  /* 0x00000001f3187824 */ /* 0x000fe200078e0a09 */
[----:B------:R-:W-:-:S02]  /*9600*/  ISETP.GE.AND P6, PT, R22, R244, PT ;  /* 0x000000f41600720c */ /* 0x000fc40003fc6270 */
[----:B------:R-:W-:Y:S01]  /*9610*/  FSEL R18, R18, -INF , !P1 ;  /* 0xff80000012127808 */ /* 0x000fe20004800000 */
[----:B------:R-:W4:Y:S01]  /*9620*/  I2F R11, R21 ;  /* 0x00000015000b7306 */ /* 0x000f220000201400 */
[C---:B------:R-:W-:Y:S02]  /*9630*/  ISETP.LT.OR P6, PT, R22.reuse, R245, P6 ;  /* 0x000000f51600720c */ /* 0x040fe400037c1670 */
[----:B------:R-:W-:Y:S02]  /*9640*/  FSEL R19, R19, -INF , !P0 ;  /* 0xff80000013137808 */ /* 0x000fe40004000000 */
[----:B------:R-:W-:Y:S02]  /*9650*/  ISETP.GE.AND P1, PT, R22, R237, PT ;  /* 0x000000ed1600720c */ /* 0x000fe40003f26270 */
[C---:B------:R-:W-:Y:S01]  /*9660*/  ISETP.GE.AND P0, PT, R23.reuse, R244, PT ;  /* 0x000000f41700720c */ /* 0x040fe20003f06270 */
[----:B-1----:R-:W-:Y:S01]  /*9670*/  IMAD.IADD R20, R246, 0x1, -R9 ;  /* 0x00000001f6147824 */ /* 0x002fe200078e0a09 */
[----:B------:R-:W1:Y:S01]  /*9680*/  I2F R29, R29 ;  /* 0x0000001d001d7306 */ /* 0x000e620000201400 */
[----:B------:R-:W-:Y:S01]  /*9690*/  ISETP.LT.OR P1, PT, R22, R242, P1 ;  /* 0x000000f21600720c */ /* 0x000fe20000f21670 */
[----:B---3--:R-:W-:Y:S01]  /*96a0*/  FFMA.FTZ R22, R26, -UR28, R5 ;  /* 0x8000001c1a167c23 */ /* 0x008fe20008010005 */
[----:B------:R-:W-:Y:S01]  /*96b0*/  ISETP.LT.OR P0, PT, R23, R245, P0 ;  /* 0x000000f51700720c */ /* 0x000fe20000701670 */
[----:B--2---:R-:W-:Y:S01]  /*96c0*/  FFMA.FTZ R10, R10, -UR28, R7 ;  /* 0x8000001c0a0a7c23 */ /* 0x004fe20008010007 */
[----:B------:R-:W-:Y:S01]  /*96d0*/  IABS R14, R20 ;  /* 0x00000014000e7213 */ /* 0x000fe20000000000 */
[----:B------:R-:W-:Y:S01]  /*96e0*/  FFMA.FTZ R20, R25, -UR28, R4 ;  /* 0x8000001c19147c23 */ /* 0x000fe20008010004 */
[----:B------:R-:W-:Y:S01]  /*96f0*/  IADD3 R4, R3, 0x28, RZ ;  /* 0x0000002803047810 */ /* 0x000fe20007ffe0ff */
[----:B----4-:R-:W-:Y:S01]  /*9700*/  FFMA.FTZ R190, R11, -UR28, R190 ;  /* 0x8000001c0bbe7c23 */ /* 0x010fe200080100be */
[----:B------:R-:W-:-:S02]  /*9710*/  IABS R24, R24 ;  /* 0x0000001800187213 */ /* 0x000fc40000000000 */
[----:B------:R-:W-:Y:S01]  /*9720*/  FSEL R20, R20, -INF , !P6 ;  /* 0xff80000014147808 */ /* 0x000fe20007000000 */
[----:B------:R-:W-:Y:S01]  /*9730*/  IMAD.IADD R21, R246, 0x1, -R4 ;  /* 0x00000001f6157824 */ /* 0x000fe200078e0a04 */
[----:B------:R-:W-:Y:S01]  /*9740*/  ISETP.GE.AND P6, PT, R23, R237, PT ;  /* 0x000000ed1700720c */ /* 0x000fe20003fc6270 */
[----:B------:R-:W2:Y:S01]  /*9750*/  I2F R14, R14 ;  /* 0x0000000e000e7306 */ /* 0x000ea20000201400 */
[----:B------:R-:W-:Y:S01]  /*9760*/  IADD3 R5, R3, 0x29, RZ ;  /* 0x0000002903057810 */ /* 0x000fe20007ffe0ff */
[----:B-1----:R-:W-:Y:S01]  /*9770*/  FFMA.FTZ R29, R29, -UR28, R188 ;  /* 0x8000001c1d1d7c23 */ /* 0x002fe200080100bc */
[----:B------:R-:W-:Y:S02]  /*9780*/  IABS R21, R21 ;  /* 0x0000001500157213 */ /* 0x000fe40000000000 */
[----:B------:R-:W-:Y:S01]  /*9790*/  ISETP.LT.OR P6, PT, R23, R242, P6 ;  /* 0x000000f21700720c */ /* 0x000fe200037c1670 */
[----:B------:R-:W-:Y:S01]  /*97a0*/  IMAD.IADD R23, R243, 0x1, -R4 ;  /* 0x00000001f3177824 */ /* 0x000fe200078e0a04 */
[----:B------:R-:W-:Y:S01]  /*97b0*/  FSEL R22, R22, -INF , !P0 ;  /* 0xff80000016167808 */ /* 0x000fe20004000000 */
[----:B------:R-:W-:Y:S01]  /*97c0*/  IMAD.MOV.U32 R25, RZ, RZ, R21 ;  /* 0x000000ffff197224 */ /* 0x000fe200078e0015 */
[----:B------:R-:W-:Y:S01]  /*97d0*/  FSEL R21, R27, -INF , !P1 ;  /* 0xff8000001b157808 */ /* 0x000fe20004800000 */
[----:B------:R1:W3:Y:S01]  /*97e0*/  I2F R6, R24 ;  /* 0x0000001800067306 */ /* 0x0002e20000201400 */
[----:B------:R-:W-:-:S02]  /*97f0*/  ISETP.GE.AND P1, PT, R8, R244, PT ;  /* 0x000000f40800720c */ /* 0x000fc40003f26270 */
[----:B------:R-:W-:Y:S01]  /*9800*/  IABS R27, R23 ;  /* 0x00000017001b7213 */ /* 0x000fe20000000000 */
[----:B------:R-:W-:Y:S01]  /*9810*/  IMAD.IADD R23, R246, 0x1, -R5 ;  /* 0x00000001f6177824 */ /* 0x000fe200078e0a05 */
[----:B------:R-:W-:Y:S01]  /*9820*/  ISETP.GE.AND P0, PT, R8, R237, PT ;  /* 0x000000ed0800720c */ /* 0x000fe20003f06270 */
[----:B--2---:R-:W-:Y:S01]  /*9830*/  FFMA.FTZ R14, R14, -UR28, R189 ;  /* 0x8000001c0e0e7c23 */ /* 0x004fe200080100bd */
[C---:B------:R-:W-:Y:S01]  /*9840*/  ISETP.LT.OR P1, PT, R8.reuse, R245, P1 ;  /* 0x000000f50800720c */ /* 0x040fe20000f21670 */
[----:B------:R-:W2:Y:S01]  /*9850*/  I2F R25, R25 ;  /* 0x0000001900197306 */ /* 0x000ea20000201400 */
[----:B------:R-:W-:Y:S02]  /*9860*/  ISETP.LT.OR P0, PT, R8, R242, P0 ;  /* 0x000000f20800720c */ /* 0x000fe40000701670 */
[----:B------:R-:W-:Y:S02]  /*9870*/  IABS R8, R23 ;  /* 0x0000001700087213 */ /* 0x000fe40000000000 */
[----:B------:R-:W-:-:S02]  /*9880*/  FSEL R23, R10, -INF , !P6 ;  /* 0xff8000000a177808 */ /* 0x000fc40007000000 */
[----:B------:R-:W-:Y:S01]  /*9890*/  FSEL R200, R29, -INF , !P1 ;  /* 0xff8000001dc87808 */ /* 0x000fe20004800000 */
[----:B-1----:R-:W-:Y:S01]  /*98a0*/  IMAD.IADD R24, R243, 0x1, -R5 ;  /* 0x00000001f3187824 */ /* 0x002fe200078e0a05 */
[C---:B------:R-:W-:Y:S01]  /*98b0*/  ISETP.GE.AND P6, PT, R9.reuse, R244, PT ;  /* 0x000000f40900720c */ /* 0x040fe20003fc6270 */
[----:B---3--:R-:W-:Y:S01]  /*98c0*/  FFMA.FTZ R191, R6, -UR28, R191 ;  /* 0x8000001c06bf7c23 */ /* 0x008fe200080100bf */
[C---:B------:R-:W-:Y:S01]  /*98d0*/  ISETP.GE.AND P1, PT, R9.reuse, R237, PT ;  /* 0x000000ed0900720c */ /* 0x040fe20003f26270 */
[----:B------:R-:W1:Y:S01]  /*98e0*/  I2F R27, R27 ;  /* 0x0000001b001b7306 */ /* 0x000e620000201400 */
[C---:B------:R-:W-:Y:S02]  /*98f0*/  ISETP.LT.OR P6, PT, R9.reuse, R245, P6 ;  /* 0x000000f50900720c */ /* 0x040fe400037c1670 */
[----:B------:R-:W-:Y:S01]  /*9900*/  ISETP.LT.OR P1, PT, R9, R242, P1 ;  /* 0x000000f20900720c */ /* 0x000fe20000f21670 */
[----:B--2---:R-:W-:Y:S01]  /*9910*/  FFMA.FTZ R25, R25, -UR28, R184 ;  /* 0x8000001c19197c23 */ /* 0x004fe200080100b8 */
[----:B------:R-:W-:-:S02]  /*9920*/  FSEL R195, R190, -INF , !P0 ;  /* 0xff800000bec37808 */ /* 0x000fc40004000000 */
[C---:B------:R-:W-:Y:S01]  /*9930*/  IADD3 R9, R3.reuse, 0x31, RZ ;  /* 0x0000003103097810 */ /* 0x040fe20007ffe0ff */
[----:B------:R-:W2:Y:S01]  /*9940*/  I2F R8, R8 ;  /* 0x0000000800087306 */ /* 0x000ea20000201400 */
[----:B------:R-:W-:Y:S02]  /*9950*/  ISETP.GE.AND P0, PT, R4, R244, PT ;  /* 0x000000f40400720c */ /* 0x000fe40003f06270 */
[----:B------:R-:W-:Y:S02]  /*9960*/  IADD3 R7, R3, 0x30, RZ ;  /* 0x0000003003077810 */ /* 0x000fe40007ffe0ff */
[----:B------:R-:W-:Y:S02]  /*9970*/  IABS R10, R24 ;  /* 0x00000018000a7213 */ /* 0x000fe40000000000 */
[----:B------:R-:W-:Y:S01]  /*9980*/  FSEL R194, R14, -INF , !P6 ;  /* 0xff8000000ec27808 */ /* 0x000fe20007000000 */
[----:B------:R-:W-:Y:S01]  /*9990*/  IMAD.IADD R14, R246, 0x1, -R9 ;  /* 0x00000001f60e7824 */ /* 0x000fe200078e0a09 */
[----:B------:R-:W-:Y:S01]  /*99a0*/  ISETP.GE.AND P6, PT, R4, R237, PT ;  /* 0x000000ed0400720c */ /* 0x000fe20003fc6270 */
[----:B------:R-:W-:Y:S01]  /*99b0*/  IMAD.IADD R24, R246, 0x1, -R7 ;  /* 0x00000001f6187824 */ /* 0x000fe200078e0a07 */
[C---:B------:R-:W-:Y:S01]  /*99c0*/  ISETP.LT.OR P0, PT, R4.reuse, R245, P0 ;  /* 0x000000f50400720c */ /* 0x040fe20000701670 */
[----:B------:R-:W3:Y:S01]  /*99d0*/  I2F R10, R10 ;  /* 0x0000000a000a7306 */ /* 0x000ee20000201400 */
[----:B------:R-:W-:Y:S01]  /*99e0*/  ISETP.LT.OR P6, PT, R4, R242, P6 ;  /* 0x000000f20400720c */ /* 0x000fe200037c1670 */
[----:B-1----:R-:W-:Y:S01]  /*99f0*/  FFMA.FTZ R27, R27, -UR28, R186 ;  /* 0x8000001c1b1b7c23 */ /* 0x002fe200080100ba */
[----:B------:R-:W-:Y:S01]  /*9a00*/  FSEL R197, R191, -INF , !P1 ;  /* 0xff800000bfc57808 */ /* 0x000fe20004800000 */
[----:B--2---:R-:W-:Y:S01]  /*9a10*/  FFMA.FTZ R8, R8, -UR28, R185 ;  /* 0x8000001c08087c23 */ /* 0x004fe200080100b9 */
[----:B------:R-:W-:-:S02]  /*9a20*/  FSEL R198, R25, -INF , !P0 ;  /* 0xff80000019c67808 */ /* 0x000fc40004000000 */
[----:B------:R-:W-:Y:S02]  /*9a30*/  IADD3 R4, R3, 0x38, RZ ;  /* 0x0000003803047810 */ /* 0x000fe40007ffe0ff */
[C---:B------:R-:W-:Y:S02]  /*9a40*/  ISETP.GE.AND P1, PT, R5.reuse, R244, PT ;  /* 0x000000f40500720c */ /* 0x040fe40003f26270 */
[----:B------:R-:W-:Y:S02]  /*9a50*/  ISETP.GE.AND P0, PT, R5, R237, PT ;  /* 0x000000ed0500720c */ /* 0x000fe40003f06270 */
[----:B------:R-:W-:Y:S01]  /*9a60*/  IABS R6, R14 ;  /* 0x0000000e00067213 */ /* 0x000fe20000000000 */
[C---:B------:R-:W-:Y:S01]  /*9a70*/  IMAD.IADD R14, R243.reuse, 0x1, -R9 ;  /* 0x00000001f30e7824 */ /* 0x040fe200078e0a09 */
[----:B------:R-:W-:Y:S01]  /*9a80*/  IABS R11, R24 ;  /* 0x00000018000b7213 */ /* 0x000fe20000000000 */
[----:B------:R-:W-:Y:S01]  /*9a90*/  IMAD.IADD R24, R243, 0x1, -R7 ;  /* 0x00000001f3187824 */ /* 0x000fe200078e0a07 */
[C---:B------:R-:W-:Y:S01]  /*9aa0*/  ISETP.LT.OR P1, PT, R5.reuse, R245, P1 ;  /* 0x000000f50500720c */ /* 0x040fe20000f21670 */
[----:B---3--:R-:W-:Y:S01]  /*9ab0*/  FFMA.FTZ R10, R10, -UR28, R187 ;  /* 0x8000001c0a0a7c23 */ /* 0x008fe200080100bb */
[----:B------:R-:W-:Y:S01]  /*9ac0*/  ISETP.LT.OR P0, PT, R5, R242, P0 ;  /* 0x000000f20500720c */ /* 0x000fe20000701670 */
[--C-:B------:R-:W-:Y:S01]  /*9ad0*/  IMAD.IADD R5, R243, 0x1, -R4.reuse ;  /* 0x00000001f3057824 */ /* 0x100fe200078e0a04 */
[----:B------:R-:W1:Y:S01]  /*9ae0*/  I2F R6, R6 ;  /* 0x0000000600067306 */ /* 0x000e620000201400 */
[----:B------:R-:W-:Y:S01]  /*9af0*/  IMAD.MOV.U32 R29, RZ, RZ, R11 ;  /* 0x000000ffff1d7224 */ /* 0x000fe200078e000b */
[----:B------:R-:W-:Y:S01]  /*9b00*/  IABS R11, R24 ;  /* 0x00000018000b7213 */ /* 0x000fe20000000000 */
[----:B------:R-:W-:Y:S01]  /*9b10*/  IMAD.IADD R24, R246, 0x1, -R4 ;  /* 0x00000001f6187824 */ /* 0x000fe200078e0a04 */
[----:B------:R-:W-:-:S02]  /*9b20*/  IABS R25, R5 ;  /* 0x0000000500197213 */ /* 0x000fc40000000000 */
[----:B------:R-:W-:Y:S02]  /*9b30*/  IABS R14, R14 ;  /* 0x0000000e000e7213 */ /* 0x000fe40000000000 */
[----:B------:R-:W2:Y:S01]  /*9b40*/  I2F R29, R29 ;  /* 0x0000001d001d7306 */ /* 0x000ea20000201400 */
[----:B------:R-:W-:Y:S02]  /*9b50*/  IABS R24, R24 ;  /* 0x0000001800187213 */ /* 0x000fe40000000000 */
[----:B------:R-:W-:Y:S02]  /*9b60*/  IADD3 R3, R3, 0x39, RZ ;  /* 0x0000003903037810 */ /* 0x000fe40007ffe0ff */
[----:B------:R-:W-:Y:S02]  /*9b70*/  FSEL R201, R27, -INF , !P6 ;  /* 0xff8000001bc97808 */ /* 0x000fe40007000000 */
[----:B------:R-:W-:Y:S01]  /*9b80*/  FSEL R196, R8, -INF , !P1 ;  /* 0xff80000008c47808 */ /* 0x000fe20004800000 */
[----:B------:R-:W3:Y:S01]  /*9b90*/  I2F R11, R11 ;  /* 0x0000000b000b7306 */ /* 0x000ee20000201400 */
[C---:B------:R-:W-:Y:S01]  /*9ba0*/  ISETP.GE.AND P6, PT, R7.reuse, R244, PT ;  /* 0x000000f40700720c */ /* 0x040fe20003fc6270 */
[----:B------:R-:W-:Y:S01]  /*9bb0*/  IMAD.IADD R8, R246, 0x1, -R3 ;  /* 0x00000001f6087824 */ /* 0x000fe200078e0a03 */
[----:B------:R-:W-:Y:S01]  /*9bc0*/  ISETP.GE.AND P1, PT, R7, R237, PT ;  /* 0x000000ed0700720c */ /* 0x000fe20003f26270 */
[----:B-1----:R-:W-:Y:S01]  /*9bd0*/  FFMA.FTZ R6, R6, -UR28, R181 ;  /* 0x8000001c06067c23 */ /* 0x002fe200080100b5 */
[----:B------:R-:W-:-:S02]  /*9be0*/  FSEL R199, R10, -INF , !P0 ;  /* 0xff8000000ac77808 */ /* 0x000fc40004000000 */
[----:B------:R-:W-:Y:S01]  /*9bf0*/  ISETP.GE.AND P0, PT, R9, R244, PT ;  /* 0x000000f40900720c */ /* 0x000fe20003f06270 */
[----:B------:R-:W1:Y:S01]  /*9c00*/  I2F R25, R25 ;  /* 0x0000001900197306 */ /* 0x000e620000201400 */
[-C--:B------:R-:W-:Y:S01]  /*9c10*/  ISETP.LT.OR P6, PT, R7, R245.reuse, P6 ;  /* 0x000000f50700720c */ /* 0x080fe200037c1670 */
[----:B--2---:R-:W-:Y:S01]  /*9c20*/  FFMA.FTZ R180, R29, -UR28, R180 ;  /* 0x8000001c1db47c23 */ /* 0x004fe200080100b4 */
[----:B------:R-:W-:Y:S01]  /*9c30*/  ISETP.LT.OR P1, PT, R7, R242, P1 ;  /* 0x000000f20700720c */ /* 0x000fe20000f21670 */
[----:B------:R-:W-:Y:S01]  /*9c40*/  IMAD.IADD R7, R243, 0x1, -R3 ;  /* 0x00000001f3077824 */ /* 0x000fe200078e0a03 */
[----:B------:R-:W-:Y:S02]  /*9c50*/  ISETP.LT.OR P0, PT, R9, R245, P0 ;  /* 0x000000f50900720c */ /* 0x000fe40000701670 */
[----:B------:R-:W-:Y:S01]  /*9c60*/  IABS R8, R8 ;  /* 0x0000000800087213 */ /* 0x000fe20000000000 */
[----:B------:R-:W2:Y:S01]  /*9c70*/  I2F R14, R14 ;  /* 0x0000000e000e7306 */ /* 0x000ea20000201400 */
[----:B------:R-:W-:Y:S01]  /*9c80*/  IABS R7, R7 ;  /* 0x0000000700077213 */ /* 0x000fe20000000000 */
[----:B---3--:R-:W-:Y:S01]  /*9c90*/  FFMA.FTZ R11, R11, -UR28, R182 ;  /* 0x8000001c0b0b7c23 */ /* 0x008fe200080100b6 */
[----:B------:R-:W-:-:S02]  /*9ca0*/  FSEL R184, R6, -INF , !P0 ;  /* 0xff80000006b87808 */ /* 0x000fc40004000000 */
[-C--:B------:R-:W-:Y:S02]  /*9cb0*/  ISETP.GE.AND P0, PT, R4, R237.reuse, PT ;  /* 0x000000ed0400720c */ /* 0x080fe40003f06270 */
[----:B------:R-:W-:Y:S01]  /*9cc0*/  FSEL R180, R180, -INF , !P6 ;  /* 0xff800000b4b47808 */ /* 0x000fe20007000000 */
[----:B------:R-:W3:Y:S01]  /*9cd0*/  I2F R5, R24 ;  /* 0x0000001800057306 */ /* 0x000ee20000201400 */
[----:B-1----:R-:W-:Y:S01]  /*9ce0*/  FFMA.FTZ R25, R25, -UR28, R170 ;  /* 0x8000001c19197c23 */ /* 0x002fe200080100aa */
[----:B------:R-:W-:Y:S02]  /*9cf0*/  ISETP.LT.OR P0, PT, R4, R242, P0 ;  /* 0x000000f20400720c */ /* 0x000fe40000701670 */
[----:B------:R-:W-:-:S04]  /*9d00*/  ISETP.GE.AND P6, PT, R9, R237, PT ;  /* 0x000000ed0900720c */ /* 0x000fc80003fc6270 */
[----:B------:R-:W1:Y:S01]  /*9d10*/  I2F R8, R8 ;  /* 0x0000000800087306 */ /* 0x000e620000201400 */
[----:B--2---:R-:W-:Y:S01]  /*9d20*/  FFMA.FTZ R14, R14, -UR28, R183 ;  /* 0x8000001c0e0e7c23 */ /* 0x004fe200080100b7 */
[----:B------:R-:W-:Y:S02]  /*9d30*/  FSEL R183, R11, -INF , !P1 ;  /* 0xff8000000bb77808 */ /* 0x000fe40004800000 */
[----:B------:R-:W-:Y:S02]  /*9d40*/  ISETP.GE.AND P1, PT, R4, R244, PT ;  /* 0x000000f40400720c */ /* 0x000fe40003f26270 */
[----:B------:R-:W-:Y:S02]  /*9d50*/  ISETP.LT.OR P6, PT, R9, R242, P6 ;  /* 0x000000f20900720c */ /* 0x000fe400037c1670 */
[----:B------:R-:W2:Y:S01]  /*9d60*/  I2F R6, R7 ;  /* 0x0000000700067306 */ /* 0x000ea20000201400 */
[----:B---3--:R-:W-:Y:S01]  /*9d70*/  FFMA.FTZ R5, R5, -UR28, R168 ;  /* 0x8000001c05057c23 */ /* 0x008fe200080100a8 */
[----:B------:R-:W-:-:S02]  /*9d80*/  FSEL R168, R25, -INF , !P0 ;  /* 0xff80000019a87808 */ /* 0x000fc40004000000 */
[----:B------:R-:W-:Y:S02]  /*9d90*/  PLOP3.LUT P0, PT, PT, PT, UP0, 0x80, 0x0 ;  /* 0x000000000000781c */ /* 0x000fe40003f0f008 */
[----:B------:R-:W-:Y:S02]  /*9da0*/  ISETP.LT.OR P1, PT, R4, R245, P1 ;  /* 0x000000f50400720c */ /* 0x000fe40000f21670 */
[----:B------:R-:W-:Y:S01]  /*9db0*/  FSEL R181, R14, -INF , !P6 ;  /* 0xff8000000eb57808 */ /* 0x000fe20007000000 */
[----:B-1----:R-:W-:Y:S01]  /*9dc0*/  FFMA.FTZ R8, R8, -UR28, R169 ;  /* 0x8000001c08087c23 */ /* 0x002fe200080100a9 */
[----:B------:R-:W-:Y:S02]  /*9dd0*/  FSEL R182, R5, -INF , !P1 ;  /* 0xff80000005b67808 */ /* 0x000fe40004800000 */
[C---:B------:R-:W-:Y:S02]  /*9de0*/  ISETP.GE.AND P6, PT, R3.reuse, R244, PT ;  /* 0x000000f40300720c */ /* 0x040fe40003fc6270 */
[C---:B------:R-:W-:Y:S01]  /*9df0*/  ISETP.GE.AND P1, PT, R3.reuse, R237, PT ;  /* 0x000000ed0300720c */ /* 0x040fe20003f26270 */
[----:B--2---:R-:W-:Y:S01]  /*9e00*/  FFMA.FTZ R6, R6, -UR28, R171 ;  /* 0x8000001c06067c23 */ /* 0x004fe200080100ab */
[----:B------:R-:W-:-:S02]  /*9e10*/  ISETP.LT.OR P6, PT, R3, R245, P6 ;  /* 0x000000f50300720c */ /* 0x000fc400037c1670 */
        /* <DEDUP_REMOVED lines=8> */
[----:B------:R-:W-:Y:S02]  /*9ea0*/  USHF.R.S32.HI UR41, URZ, 0x1f, UR42 ;  /* 0x0000001f3f297899 */ /* 0x000fe4000801142a */
[----:B------:R-:W-:-:S02]  /*9eb0*/  UIMAD.WIDE.U32 UR44, UR42, UR4, URZ ;  /* 0x000000042a2c72a5 */ /* 0x000fc4000f8e003f */
        /* <DEDUP_REMOVED lines=66> */
.L_x_1770:
[----:B------:R-:W-:Y:S05]  /*a2e0*/  BSYNC B0 ;  /* 0x0000000000007941 */ /* 0x000fea0003800000 */
.L_x_1769:
[----:B------:R-:W0:Y:S02]  /*a2f0*/  LDGDEPBAR ;  /* 0x00000000000079af */ /* 0x000e240000000000 */
.L_x_1768:
[----:B------:R-:W-:Y:S01]  /*a300*/  FMNMX.FTZ R3, R2, R28, !PT ;  /* 0x0000001c02037209 */ /* 0x000fe20007810000 */
[----:B------:R-:W-:Y:S01]  /*a310*/  USHF.L.U32 UR4, UR40, 0x1, URZ ;  /* 0x0000000128047899 */ /* 0x000fe2000800063f */
[----:B------:R-:W-:Y:S01]  /*a320*/  FMNMX.FTZ R4, R0, R33, !PT ;  /* 0x0000002100047209 */ /* 0x000fe20007810000 */
[----:B------:R-:W-:Y:S01]  /*a330*/  IMAD.WIDE.U32 R202, R165, -0x2daee0ad, RZ ;  /* 0xd2511f53a5ca7825 */ /* 0x000fe200078e00ff */
        /* <DEDUP_REMOVED lines=28> */
[----:B------:R-:W-:Y:S01]  /*a500*/  MOV R3, UR4 ;  /* 0x0000000400037c02 */ /* 0x000fe20008000f00 */
[----:B------:R-:W-:Y:S01]  /*a510*/  UIADD3 UR4, UR4, 0x1, URZ ;  /* 0x0000000104047890 */ /* 0x000fe2000fffe03f */
[----:B------:R-:W-:-:S02]  /*a520*/  FMNMX.FTZ R8, R171, R8, !PT ;  /* 0x00000008ab087209 */ /* 0x000fc40007810000 */
[----:B------:R-:W-:Y:S02]  /*a530*/  LOP3.LUT R3, R203, UR39, R3, 0x96, !PT ;  /* 0x00000027cb037c12 */ /* 0x000fe4000f8e9603 */
[----:B------:R-:W-:Y:S01]  /*a540*/  FMNMX.FTZ R4, R168, R5, !PT ;  /* 0x00000005a8047209 */ /* 0x000fe20007810000 */
[----:B------:R-:W1:Y:S01]  /*a550*/  SHFL.BFLY PT, R7, R8, 0x2, 0x1f ;  /* 0x0c401f0008077f89 */ /* 0x000e6200000e0000 */
[----:B------:R-:W-:Y:S01]  /*a560*/  LOP3.LUT R202, R25, R173, RZ, 0x3c, !PT ;  /* 0x000000ad19ca7212 */ /* 0x000fe200078e3cff */
[----:B------:R-:W-:Y:S01]  /*a570*/  IMAD.WIDE.U32 R10, R3, -0x326172a9, RZ ;  /* 0xcd9e8d57030a7825 */ /* 0x000fe200078e00ff */
[----:B------:R-:W-:-:S03]  /*a580*/  FMNMX.FTZ R5, R169, R4, !PT ;  /* 0x00000004a9057209 */ /* 0x000fc60007810000 */
[----:B------:R-:W-:Y:S01]  /*a590*/  IMAD R202, R202, -0x2daee0ad, RZ ;  /* 0xd2511f53caca7824 */ /* 0x000fe200078e02ff */
[----:B------:R-:W-:Y:S01]  /*a5a0*/  LOP3.LUT R6, R11, UR16, R24, 0x96, !PT ;  /* 0x000000100b067c12 */ /* 0x000fe2000f8e9618 */
[----:B------:R-:W2:Y:S01]  /*a5b0*/  SHFL.BFLY PT, R4, R5, 0x2, 0x1f ;  /* 0x0c401f0005047f89 */ /* 0x000ea200000e0000 */
[----:B------:R-:W-:-:S03]  /*a5c0*/  LOP3.LUT R3, R179, UR14, R10, 0x96, !PT ;  /* 0x0000000eb3037c12 */ /* 0x000fc6000f8e960a */
[----:B------:R-:W-:-:S04]  /*a5d0*/  IMAD.WIDE.U32 R186, R6, -0x2daee0ad, RZ ;  /* 0xd2511f5306ba7825 */ /* 0x000fc800078e00ff */
[----:B------:R-:W-:Y:S01]  /*a5e0*/  IMAD.WIDE.U32 R26, R3, -0x2daee0ad, RZ ;  /* 0xd2511f53031a7825 */ /* 0x000fe200078e00ff */
[----:B------:R-:W-:-:S04]  /*a5f0*/  LOP3.LUT R3, R187, UR13, R202, 0x96, !PT ;  /* 0x0000000dbb037c12 */ /* 0x000fc8000f8e96ca */
[----:B------:R-:W-:Y:S01]  /*a600*/  LOP3.LUT R186, R27, UR11, R186, 0x96, !PT ;  /* 0x0000000b1bba7c12 */ /* 0x000fe2000f8e96ba */
[----:B------:R-:W-:Y:S01]  /*a610*/  IMAD.WIDE.U32 R24, R3, -0x326172a9, RZ ;  /* 0xcd9e8d5703187825 */ /* 0x000fe200078e00ff */
[----:B-1----:R-:W-:-:S03]  /*a620*/  FMNMX.FTZ R7, R8, R7, !PT ;  /* 0x0000000708077209 */ /* 0x002fc60007810000 */
[----:B------:R-:W-:Y:S01]  /*a630*/  IMAD.WIDE.U32 R186, R186, -0x326172a9, RZ ;  /* 0xcd9e8d57baba7825 */ /* 0x000fe200078e00ff */
[----:B------:R-:W-:Y:S01]  /*a640*/  LOP3.LUT R3, R25, UR12, R178, 0x96, !PT ;  /* 0x0000000c19037c12 */ /* 0x000fe2000f8e96b2 */
[----:B------:R-:W1:Y:S03]  /*a650*/  SHFL.BFLY PT, R164, R7, 0x1, 0x1f ;  /* 0x0c201f0007a47f89 */ /* 0x000e6600000e0000 */
[----:B------:R-:W-:Y:S01]  /*a660*/  LOP3.LUT R24, R187, UR10, R24, 0x96, !PT ;  /* 0x0000000abb187c12 */ /* 0x000fe2000f8e9618 */
[----:B------:R-:W-:Y:S01]  /*a670*/  IMAD.WIDE.U32 R8, R3, -0x2daee0ad, RZ ;  /* 0xd2511f5303087825 */ /* 0x000fe200078e00ff */
[----:B--2---:R-:W-:-:S03]  /*a680*/  FMNMX.FTZ R4, R5, R4, !PT ;  /* 0x0000000405047209 */ /* 0x004fc60007810000 */
[----:B------:R-:W-:Y:S01]  /*a690*/  IMAD.WIDE.U32 R24, R24, -0x2daee0ad, RZ ;  /* 0xd2511f5318187825 */ /* 0x000fe200078e00ff */
[----:B------:R-:W-:Y:S01]  /*a6a0*/  LOP3.LUT R26, R9, UR9, R26, 0x96, !PT ;  /* 0x00000009091a7c12 */ /* 0x000fe2000f8e961a */
[----:B------:R-:W2:Y:S03]  /*a6b0*/  SHFL.BFLY PT, R3, R4, 0x1, 0x1f ;  /* 0x0c201f0004037f89 */ /* 0x000ea600000e0000 */
[----:B------:R-:W-:Y:S01]  /*a6c0*/  LOP3.LUT R8, R25, UR7, R8, 0x96, !PT ;  /* 0x0000000719087c12 */ /* 0x000fe2000f8e9608 */
[----:B------:R-:W-:-:S04]  /*a6d0*/  IMAD.WIDE.U32 R26, R26, -0x326172a9, RZ ;  /* 0xcd9e8d571a1a7825 */ /* 0x000fc800078e00ff */
[----:B------:R-:W-:-:S05]  /*a6e0*/  IMAD.WIDE.U32 R8, R8, -0x326172a9, RZ ;  /* 0xcd9e8d5708087825 */ /* 0x000fca00078e00ff */
[C---:B------:R-:W-:Y:S02]  /*a6f0*/  LOP3.LUT R5, R8.reuse, 0xffff, RZ, 0xc0, !PT ;  /* 0x0000ffff08057812 */ /* 0x040fe400078ec0ff */
[----:B------:R-:W-:Y:S02]  /*a700*/  LOP3.LUT R6, R8, 0xff, RZ, 0xc0, !PT ;  /* 0x000000ff08067812 */ /* 0x000fe400078ec0ff */
[----:B------:R-:W-:Y:S02]  /*a710*/  SHF.R.U32.HI R5, RZ, 0x8, R5 ;  /* 0x00000008ff057819 */ /* 0x000fe40000011605 */
[----:B------:R-:W-:Y:S02]  /*a720*/  SHF.R.U32.HI R10, RZ, 0x10, R8 ;  /* 0x00000010ff0a7819 */ /* 0x000fe40000011608 */
[----:B------:R-:W-:Y:S02]  /*a730*/  PRMT R6, R6, 0x5410, R5 ;  /* 0x0000541006067816 */ /* 0x000fe40000000005 */
[----:B------:R-:W-:-:S02]  /*a740*/  LOP3.LUT R10, R10, 0xff, RZ, 0xc0, !PT ;  /* 0x000000ff0a0a7812 */ /* 0x000fc400078ec0ff */
[----:B------:R-:W-:Y:S01]  /*a750*/  SHF.R.U32.HI R5, RZ, 0x18, R8 ;  /* 0x00000018ff057819 */ /* 0x000fe20000011608 */
[----:B------:R-:W-:Y:S01]  /*a760*/  HSET2.LE.AND R6, R6, R247, PT ;  /* 0x000000f706067233 */ /* 0x000fe20003803000 */
[----:B-1----:R-:W-:Y:S02]  /*a770*/  FMNMX.FTZ R164, R7, R164, !PT ;  /* 0x000000a407a47209 */ /* 0x002fe40007810000 */
[----:B------:R-:W-:Y:S02]  /*a780*/  PRMT R10, R10, 0x5410, R5 ;  /* 0x000054100a0a7816 */ /* 0x000fe40000000005 */
[----:B------:R-:W-:Y:S01]  /*a790*/  LOP3.LUT R5, R9, UR17, R26, 0x96, !PT ;  /* 0x0000001109057c12 */ /* 0x000fe2000f8e961a */
[----:B------:R-:W-:Y:S01]  /*a7a0*/  FMUL.FTZ R185, R164, c[0x0][0x23c] ;  /* 0x00008f00a4b97a20 */ /* 0x000fe20000410000 */
[----:B--2---:R-:W-:Y:S02]  /*a7b0*/  FMNMX.FTZ R3, R4, R3, !PT ;  /* 0x0000000304037209 */ /* 0x004fe40007810000 */
[----:B------:R-:W-:-:S02]  /*a7c0*/  FSETP.NEU.FTZ.AND P6, PT, R164, -INF , PT ;  /* 0xff800000a400780b */ /* 0x000fc40003fdd000 */
[----:B------:R-:W-:Y:S01]  /*a7d0*/  LOP3.LUT R4, R5, 0xffff, RZ, 0xc0, !PT ;  /* 0x0000ffff05047812 */ /* 0x000fe200078ec0ff */
[----:B------:R-:W-:Y:S01]  /*a7e0*/  FMUL.FTZ R170, R3, c[0x0][0x23c] ;  /* 0x00008f0003aa7a20 */ /* 0x000fe20000410000 */
[----:B------:R-:W-:Y:S02]  /*a7f0*/  FSEL R185, R185, RZ, P6 ;  /* 0x000000ffb9b97208 */ /* 0x000fe40003000000 */
[----:B------:R-:W-:Y:S02]  /*a800*/  SHF.R.U32.HI R4, RZ, 0x8, R4 ;  /* 0x00000008ff047819 */ /* 0x000fe40000011604 */
        /* <DEDUP_REMOVED lines=9> */
[--C-:B------:R-:W-:Y:S01]  /*a8a0*/  FFMA.FTZ R32, R32, c[0x0][0x23c], -R185.reuse ;  /* 0x00008f0020207a23 */ /* 0x100fe200000108b9 */
[----:B------:R-:W-:Y:S01]  /*a8b0*/  FSEL R5, R3, RZ, P1 ;  /* 0x000000ff03057208 */ /* 0x000fe20000800000 */
[----:B------:R-:W-:Y:S01]  /*a8c0*/  HSET2.LE.AND R4, R4, R247, PT ;  /* 0x000000f704047233 */ /* 0x000fe20003803000 */
[----:B------:R-:W-:Y:S01]  /*a8d0*/  FSEL R170, R170, RZ, P1 ;  /* 0x000000ffaaaa7208 */ /* 0x000fe20000800000 */
[----:B------:R-:W-:Y:S01]  /*a8e0*/  FFMA.FTZ R193, R16, c[0x0][0x23c], -R185 ;  /* 0x00008f0010c17a23 */ /* 0x000fe200000108b9 */
[----:B------:R-:W-:Y:S01]  /*a8f0*/  FSEL R9, R164, RZ, P6 ;  /* 0x000000ffa4097208 */ /* 0x000fe20003000000 */
[----:B------:R-:W-:Y:S01]  /*a900*/  FADD.FTZ R5, R0, -R5 ;  /* 0x8000000500057221 */ /* 0x000fe20000010000 */
[----:B------:R-:W1:Y:S01]  /*a910*/  MUFU.EX2 R30, R30 ;  /* 0x0000001e001e7308 */ /* 0x000e620000000800 */
[--C-:B------:R-:W-:Y:S01]  /*a920*/  FFMA.FTZ R29, R13, c[0x0][0x23c], -R170.reuse ;  /* 0x00008f000d1d7a23 */ /* 0x100fe200000108aa */
[----:B------:R-:W-:Y:S01]  /*a930*/  LOP3.LUT R7, R7, 0xff, RZ, 0xc0, !PT ;  /* 0x000000ff07077812 */ /* 0x000fe200078ec0ff */
[----:B------:R-:W-:Y:S01]  /*a940*/  FFMA.FTZ R28, R15, c[0x0][0x23c], -R170 ;  /* 0x00008f000f1c7a23 */ /* 0x000fe200000108aa */
[----:B------:R-:W-:Y:S01]  /*a950*/  LOP3.LUT R26, R27, UR8, R186, 0x96, !PT ;  /* 0x000000081b1a7c12 */ /* 0x000fe2000f8e96ba */
[----:B------:R-:W-:Y:S01]  /*a960*/  FFMA.FTZ R33, R33, c[0x0][0x23c], -R170 ;  /* 0x00008f0021217a23 */ /* 0x000fe200000108aa */
[----:B------:R-:W-:Y:S01]  /*a970*/  PRMT R8, R7, 0x5410, R8 ;  /* 0x0000541007087816 */ /* 0x000fe20000000008 */
[----:B------:R-:W-:Y:S01]  /*a980*/  FFMA.FTZ R0, R35, c[0x0][0x23c], -R170 ;  /* 0x00008f0023007a23 */ /* 0x000fe200000108aa */
[----:B------:R-:W-:Y:S01]  /*a990*/  MUFU.EX2 R34, R34 ;  /* 0x0000002200227308 */ /* 0x000fe20000000800 */
[----:B------:R-:W-:Y:S01]  /*a9a0*/  FADD.FTZ R9, R2, -R9 ;  /* 0x8000000902097221 */ /* 0x000fe20000010000 */
[----:B------:R-:W2:Y:S01]  /*a9b0*/  LDSM.16.MT88.4 R12, [R224+0x18000] ;  /* 0x01800000e00c783b */ /* 0x000ea20000004200 */
[----:B------:R-:W-:-:S04]  /*a9c0*/  IMAD.WIDE.U32 R26, R26, -0x2daee0ad, RZ ;  /* 0xd2511f531a1a7825 */ /* 0x000fc800078e00ff */
[----:B------:R-:W-:Y:S01]  /*a9d0*/  FMUL.FTZ R35, R9, c[0x0][0x23c] ;  /* 0x00008f0009237a20 */ /* 0x000fe20000410000 */
[----:B------:R-:W-:Y:S01]  /*a9e0*/  MUFU.EX2 R29, R29 ;  /* 0x0000001d001d7308 */ /* 0x000fe20000000800 */
[----:B-1----:R-:W-:Y:S01]  /*a9f0*/  F2FP.PACK_AB R7, R30, R31 ;  /* 0x0000001f1e07723e */ /* 0x002fe200000000ff */
[--C-:B------:R-:W-:Y:S02]  /*aa00*/  FFMA.FTZ R192, R18, c[0x0][0x23c], -R185.reuse ;  /* 0x00008f0012c07a23 */ /* 0x100fe400000108b9 */
[--C-:B------:R-:W-:Y:S01]  /*aa10*/  FFMA.FTZ R191, R17, c[0x0][0x23c], -R170.reuse ;  /* 0x00008f0011bf7a23 */ /* 0x100fe200000108aa */
[----:B------:R-:W-:Y:S01]  /*aa20*/  LOP3.LUT R6, R6, R7, RZ, 0xc0, !PT ;  /* 0x0000000706067212 */ /* 0x000fe200078ec0ff */
[----:B------:R-:W-:Y:S01]  /*aa30*/  HSET2.LE.AND R7, R10, R247, PT ;  /* 0x000000f70a077233 */ /* 0x000fe20003803000 */
[----:B------:R-:W-:Y:S01]  /*aa40*/  FFMA.FTZ R190, R19, c[0x0][0x23c], -R170 ;  /* 0x00008f0013be7a23 */ /* 0x000fe200000108aa */
[----:B------:R-:W1:Y:S01]  /*aa50*/  MUFU.EX2 R28, R28 ;  /* 0x0000001c001c7308 */ /* 0x000e620000000800 */
[----:B------:R-:W-:Y:S01]  /*aa60*/  LDSM.16.MT88.4 R16, [R222+0x18800] ;  /* 0x01880000de10783b */ /* 0x000fe20000004200 */
[----:B------:R-:W-:-:S02]  /*aa70*/  FFMA.FTZ R189, R20, c[0x0][0x23c], -R185 ;  /* 0x00008f0014bd7a23 */ /* 0x000fc400000108b9 */
[----:B------:R-:W-:Y:S02]  /*aa80*/  FFMA.FTZ R188, R22, c[0x0][0x23c], -R185 ;  /* 0x00008f0016bc7a23 */ /* 0x000fe400000108b9 */
[--C-:B------:R-:W-:Y:S02]  /*aa90*/  FFMA.FTZ R187, R21, c[0x0][0x23c], -R170.reuse ;  /* 0x00008f0015bb7a23 */ /* 0x100fe400000108aa */
[----:B------:R3:W4:Y:S01]  /*aaa0*/  MUFU.EX2 R2, R32 ;  /* 0x0000002000027308 */ /* 0x0007220000000800 */
[--C-:B------:R-:W-:Y:S02]  /*aab0*/  FFMA.FTZ R186, R23, c[0x0][0x23c], -R170.reuse ;  /* 0x00008f0017ba7a23 */ /* 0x100fe400000108aa */
[----:B------:R-:W-:Y:S01]  /*aac0*/  LDSM.16.MT88.4 R20, [R224+0x18800] ;  /* 0x01880000e014783b */ /* 0x000fe20000004200 */
[----:B------:R-:W-:-:S04]  /*aad0*/  FFMA.FTZ R197, R197, c[0x0][0x23c], -R170 ;  /* 0x00008f00c5c57a23 */ /* 0x000fc800000108aa */
[----:B------:R-:W-:Y:S01]  /*aae0*/  MUFU.EX2 R33, R33 ;  /* 0x0000002100217308 */ /* 0x000fe20000000800 */
[----:B-1----:R-:W-:-:S04]  /*aaf0*/  F2FP.PACK_AB R10, R28, R29 ;  /* 0x0000001d1c0a723e */ /* 0x002fc800000000ff */
[----:B------:R-:W-:-:S03]  /*ab00*/  LOP3.LUT R7, R7, R10, RZ, 0xc0, !PT ;  /* 0x0000000a07077212 */ /* 0x000fc600078ec0ff */
[----:B------:R-:W1:Y:S01]  /*ab10*/  MUFU.EX2 R0, R0 ;  /* 0x0000000000007308 */ /* 0x000e620000000800 */
[----:B---3--:R-:W-:Y:S01]  /*ab20*/  FMUL.FTZ R32, R5, c[0x0][0x23c] ;  /* 0x00008f0005207a20 */ /* 0x008fe20000410000 */
[----:B------:R-:W-:Y:S01]  /*ab30*/  HSET2.LE.AND R5, R8, R247, PT ;  /* 0x000000f708057233 */ /* 0x000fe20003803000 */
[----:B----4-:R-:W-:-:S04]  /*ab40*/  F2FP.PACK_AB R9, R2, R34 ;  /* 0x000000220209723e */ /* 0x010fc800000000ff */
[----:B------:R-:W-:Y:S01]  /*ab50*/  LOP3.LUT R4, R4, R9, RZ, 0xc0, !PT ;  /* 0x0000000904047212 */ /* 0x000fe200078ec0ff */
[----:B------:R-:W3:Y:S01]  /*ab60*/  MUFU.EX2 R35, R35 ;  /* 0x0000002300237308 */ /* 0x000ee20000000800 */
[----:B-1----:R-:W-:-:S07]  /*ab70*/  F2FP.PACK_AB R8, R0, R33 ;  /* 0x000000210008723e */ /* 0x002fce00000000ff */
[----:B------:R-:W1:Y:S01]  /*ab80*/  MUFU.EX2 R32, R32 ;  /* 0x0000002000207308 */ /* 0x000e620000000800 */
        /* <DEDUP_REMOVED lines=9> */
[-C--:B-1----:R-:W-:Y:S02]  /*ac20*/  FMUL.FTZ R162, R162, R32.reuse ;  /* 0x00000020a2a27220 */ /* 0x082fe40000410000 */
[----:B------:R-:W-:-:S02]  /*ac30*/  FMUL.FTZ R163, R163, R32 ;  /* 0x00000020a3a37220 */ /* 0x000fc40000410000 */
[-C--:B------:R-:W-:Y:S02]  /*ac40*/  FMUL.FTZ R158, R158, R32.reuse ;  /* 0x000000209e9e7220 */ /* 0x080fe40000410000 */
[-C--:B------:R-:W-:Y:S01]  /*ac50*/  FMUL.FTZ R159, R159, R32.reuse ;  /* 0x000000209f9f7220 */ /* 0x080fe20000410000 */
[----:B------:R-:W-:Y:S01]  /*ac60*/  MUFU.EX2 R189, R189 ;  /* 0x000000bd00bd7308 */ /* 0x000fe20000000800 */
[-C--:B------:R-:W-:Y:S01]  /*ac70*/  FMUL.FTZ R153, R153, R35.reuse ;  /* 0x0000002399997220 */ /* 0x080fe20000410000 */
[C---:B--2---:R-:W-:Y:S01]  /*ac80*/  HMMA.16816.F32 R160, R4.reuse, R12, R160 ;  /* 0x0000000c04a0723c */ /* 0x044fe200000018a0 */
[-C--:B------:R-:W-:Y:S02]  /*ac90*/  FMUL.FTZ R154, R154, R32.reuse ;  /* 0x000000209a9a7220 */ /* 0x080fe40000410000 */
[-C--:B------:R-:W-:Y:S02]  /*aca0*/  FMUL.FTZ R155, R155, R32.reuse ;  /* 0x000000209b9b7220 */ /* 0x080fe40000410000 */
[-C--:B------:R-:W-:Y:S01]  /*acb0*/  FMUL.FTZ R148, R148, R35.reuse ;  /* 0x0000002394947220 */ /* 0x080fe20000410000 */
[----:B------:R-:W1:Y:S01]  /*acc0*/  MUFU.EX2 R188, R188 ;  /* 0x000000bc00bc7308 */ /* 0x000e620000000800 */
[----:B------:R-:W-:Y:S01]  /*acd0*/  FMUL.FTZ R149, R149, R35 ;  /* 0x0000002395957220 */ /* 0x000fe20000410000 */
[----:B------:R-:W-:Y:S01]  /*ace0*/  HMMA.16816.F32 R156, R4, R14, R156 ;  /* 0x0000000e049c723c */ /* 0x000fe2000000189c */
[-C--:B------:R-:W-:Y:S01]  /*acf0*/  FMUL.FTZ R150, R150, R32.reuse ;  /* 0x0000002096967220 */ /* 0x080fe20000410000 */
[----:B------:R-:W2:Y:S01]  /*ad00*/  LDSM.16.MT88.4 R12, [R221+0x18000] ;  /* 0x01800000dd0c783b */ /* 0x000ea20000004200 */
[----:B------:R-:W-:-:S02]  /*ad10*/  FMUL.FTZ R151, R151, R32 ;  /* 0x0000002097977220 */ /* 0x000fc40000410000 */
[-C--:B------:R-:W-:Y:S01]  /*ad20*/  FMUL.FTZ R144, R144, R35.reuse ;  /* 0x0000002390907220 */ /* 0x080fe20000410000 */
[----:B------:R-:W-:Y:S01]  /*ad30*/  MUFU.EX2 R191, R191 ;  /* 0x000000bf00bf7308 */ /* 0x000fe20000000800 */
[-C--:B------:R-:W-:Y:S02]  /*ad40*/  FMUL.FTZ R145, R145, R35.reuse ;  /* 0x0000002391917220 */ /* 0x080fe40000410000 */
[-C--:B------:R-:W-:Y:S01]  /*ad50*/  FMUL.FTZ R146, R146, R32.reuse ;  /* 0x0000002092927220 */ /* 0x080fe20000410000 */
[----:B----4-:R-:W-:Y:S01]  /*ad60*/  HMMA.16816.F32 R152, R4, R8, R152 ;  /* 0x000000080498723c */ /* 0x010fe20000001898 */
[----:B------:R-:W-:Y:S02]  /*ad70*/  FMUL.FTZ R147, R147, R32 ;  /* 0x0000002093937220 */ /* 0x000fe40000410000 */
[-C--:B------:R-:W-:Y:S01]  /*ad80*/  FMUL.FTZ R140, R140, R35.reuse ;  /* 0x000000238c8c7220 */ /* 0x080fe20000410000 */
[----:B------:R-:W4:Y:S01]  /*ad90*/  MUFU.EX2 R190, R190 ;  /* 0x000000be00be7308 */ /* 0x000f220000000800 */
[----:B------:R-:W-:-:S02]  /*ada0*/  FMUL.FTZ R141, R141, R35 ;  /* 0x000000238d8d7220 */ /* 0x000fc40000410000 */
[-C--:B------:R-:W-:Y:S01]  /*adb0*/  FMUL.FTZ R142, R142, R32.reuse ;  /* 0x000000208e8e7220 */ /* 0x080fe20000410000 */
[----:B------:R-:W-:Y:S01]  /*adc0*/  HMMA.16816.F32 R148, R4, R10, R148 ;  /* 0x0000000a0494723c */ /* 0x000fe20000001894 */
[----:B------:R-:W5:Y:S01]  /*add0*/  LDSM.16.MT88.4 R8, [R220+0x18000] ;  /* 0x01800000dc08783b */ /* 0x000f620000004200 */
[-C--:B------:R-:W-:Y:S02]  /*ade0*/  FMUL.FTZ R143, R143, R32.reuse ;  /* 0x000000208f8f7220 */ /* 0x080fe40000410000 */
[-C--:B------:R-:W-:Y:S01]  /*adf0*/  FMUL.FTZ R136, R136, R35.reuse ;  /* 0x0000002388887220 */ /* 0x080fe20000410000 */
[----:B------:R-:W-:Y:S01]  /*ae00*/  MUFU.EX2 R187, R187 ;  /* 0x000000bb00bb7308 */ /* 0x000fe20000000800 */
[----:B------:R-:W-:Y:S02]  /*ae10*/  FMUL.FTZ R137, R137, R35 ;  /* 0x0000002389897220 */ /* 0x000fe40000410000 */
        /* <DEDUP_REMOVED lines=21> */
[C---:B-----5:R-:W-:Y:S01]  /*af70*/  HMMA.16816.F32 R136, R4.reuse, R8, R136 ;  /* 0x000000080488723c */ /* 0x060fe20000001888 */
[-C--:B------:R-:W-:Y:S02]  /*af80*/  FMUL.FTZ R46, R46, R32.reuse ;  /* 0x000000202e2e7220 */ /* 0x080fe40000410000 */
[-C--:B------:R-:W-:Y:S02]  /*af90*/  FMUL.FTZ R47, R47, R32.reuse ;  /* 0x000000202f2f7220 */ /* 0x080fe40000410000 */
[-C--:B------:R-:W-:Y:S02]  /*afa0*/  FMUL.FTZ R48, R48, R35.reuse ;  /* 0x0000002330307220 */ /* 0x080fe40000410000 */
[----:B------:R-:W-:Y:S01]  /*afb0*/  FMUL.FTZ R49, R49, R35 ;  /* 0x0000002331317220 */ /* 0x000fe20000410000 */
[----:B------:R-:W-:Y:S01]  /*afc0*/  HMMA.16816.F32 R132, R4, R10, R132 ;  /* 0x0000000a0484723c */ /* 0x000fe20000001884 */
[----:B------:R-:W5:Y:S01]  /*afd0*/  LDSM.16.MT88.4 R8, [R222+0x1a000] ;  /* 0x01a00000de08783b */ /* 0x000f620000004200 */
        /* <DEDUP_REMOVED lines=11> */
[----:B--2---:R-:W-:Y:S01]  /*b090*/  HMMA.16816.F32 R36, R4, R12, R36 ;  /* 0x0000000c0424723c */ /* 0x004fe20000001824 */
[----:B------:R-:W-:Y:S02]  /*b0a0*/  FMUL.FTZ R61, R61, R35 ;  /* 0x000000233d3d7220 */ /* 0x000fe40000410000 */
[----:B------:R-:W-:-:S02]  /*b0b0*/  FMUL.FTZ R62, R62, R32 ;  /* 0x000000203e3e7220 */ /* 0x000fc40000410000 */
[-C--:B------:R-:W-:Y:S02]  /*b0c0*/  FMUL.FTZ R63, R63, R32.reuse ;  /* 0x000000203f3f7220 */ /* 0x080fe40000410000 */
[-C--:B------:R-:W-:Y:S01]  /*b0d0*/  FMUL.FTZ R64, R64, R35.reuse ;  /* 0x0000002340407220 */ /* 0x080fe20000410000 */
[C---:B------:R-:W-:Y:S01]  /*b0e0*/  HMMA.16816.F32 R40, R4.reuse, R14, R40 ;  /* 0x0000000e0428723c */ /* 0x040fe20000001828 */
[----:B------:R-:W2:Y:S01]  /*b0f0*/  LDSM.16.MT88.4 R12, [R221+0x1a000] ;  /* 0x01a00000dd0c783b */ /* 0x000ea20000004200 */
[-C--:B------:R-:W-:Y:S02]  /*b100*/  FMUL.FTZ R65, R65, R35.reuse ;  /* 0x0000002341417220 */ /* 0x080fe40000410000 */
[-C--:B------:R-:W-:Y:S02]  /*b110*/  FMUL.FTZ R66, R66, R32.reuse ;  /* 0x0000002042427220 */ /* 0x080fe40000410000 */
[----:B------:R-:W-:Y:S02]  /*b120*/  FMUL.FTZ R67, R67, R32 ;  /* 0x0000002043437220 */ /* 0x000fe40000410000 */
[-C--:B------:R-:W-:Y:S01]  /*b130*/  FMUL.FTZ R68, R68, R35.reuse ;  /* 0x0000002344447220 */ /* 0x080fe20000410000 */
[----:B-----5:R-:W-:Y:S01]  /*b140*/  HMMA.16816.F32 R44, R4, R8, R44 ;  /* 0x00000008042c723c */ /* 0x020fe2000000182c */
[----:B------:R-:W-:-:S02]  /*b150*/  FMUL.FTZ R69, R69, R35 ;  /* 0x0000002345457220 */ /* 0x000fc40000410000 */
[-C--:B------:R-:W-:Y:S02]  /*b160*/  FMUL.FTZ R70, R70, R32.reuse ;  /* 0x0000002046467220 */ /* 0x080fe40000410000 */
[-C--:B------:R-:W-:Y:S02]  /*b170*/  FMUL.FTZ R71, R71, R32.reuse ;  /* 0x0000002047477220 */ /* 0x080fe40000410000 */
[-C--:B------:R-:W-:Y:S01]  /*b180*/  FMUL.FTZ R72, R72, R35.reuse ;  /* 0x0000002348487220 */ /* 0x080fe20000410000 */
[----:B------:R-:W-:Y:S01]  /*b190*/  HMMA.16816.F32 R48, R4, R10, R48 ;  /* 0x0000000a0430723c */ /* 0x000fe20000001830 */
[----:B------:R-:W5:Y:S01]  /*b1a0*/  LDSM.16.MT88.4 R8, [R220+0x1a000] ;  /* 0x01a00000dc08783b */ /* 0x000f620000004200 */
        /* <DEDUP_REMOVED lines=27> */
[----:B------:R-:W-:Y:S01]  /*b360*/  HMMA.16816.F32 R64, R4, R10, R64 ;  /* 0x0000000a0440723c */ /* 0x000fe20000001840 */
[----:B------:R-:W5:Y:S01]  /*b370*/  LDSM.16.MT88.4 R8, [R222+0x1c000] ;  /* 0x01c00000de08783b */ /* 0x000f620000004200 */
        /* <DEDUP_REMOVED lines=22> */
[C---:B-----5:R-:W-:Y:S01]  /*b4e0*/  HMMA.16816.F32 R76, R4.reuse, R8, R76 ;  /* 0x00000008044c723c */ /* 0x060fe2000000184c */
[-C--:B------:R-:W-:Y:S02]  /*b4f0*/  FMUL.FTZ R115, R115, R32.reuse ;  /* 0x0000002073737220 */ /* 0x080fe40000410000 */
[-C--:B------:R-:W-:Y:S02]  /*b500*/  FMUL.FTZ R116, R116, R35.reuse ;  /* 0x0000002374747220 */ /* 0x080fe40000410000 */
[----:B------:R-:W-:Y:S02]  /*b510*/  FMUL.FTZ R117, R117, R35 ;  /* 0x0000002375757220 */ /* 0x000fe40000410000 */
[-C--:B------:R-:W-:Y:S01]  /*b520*/  FMUL.FTZ R118, R118, R32.reuse ;  /* 0x0000002076767220 */ /* 0x080fe20000410000 */
[----:B------:R-:W-:Y:S01]  /*b530*/  HMMA.16816.F32 R80, R4, R10, R80 ;  /* 0x0000000a0450723c */ /* 0x000fe20000001850 */
[----:B------:R-:W5:Y:S01]  /*b540*/  LDSM.16.MT88.4 R8, [R220+0x1c000] ;  /* 0x01c00000dc08783b */ /* 0x000f620000004200 */
        /* <DEDUP_REMOVED lines=11> */
[----:B--2---:R-:W-:Y:S01]  /*b600*/  HMMA.16816.F32 R84, R4, R12, R84 ;  /* 0x0000000c0454723c */ /* 0x004fe20000001854 */
[-C--:B------:R-:W-:Y:S02]  /*b610*/  FMUL.FTZ R130, R130, R32.reuse ;  /* 0x0000002082827220 */ /* 0x080fe40000410000 */
[----:B------:R-:W-:-:S02]  /*b620*/  FMUL.FTZ R131, R131, R32 ;  /* 0x0000002083837220 */ /* 0x000fc40000410000 */
[----:B------:R-:W-:Y:S02]  /*b630*/  FFMA.FTZ R35, R167, R35, R34 ;  /* 0x00000023a7237223 */ /* 0x000fe40000010022 */
[----:B------:R-:W-:Y:S01]  /*b640*/  FFMA.FTZ R33, R166, R32, R33 ;  /* 0x00000020a6217223 */ /* 0x000fe20000010021 */
[C---:B------:R-:W-:Y:S01]  /*b650*/  HMMA.16816.F32 R88, R4.reuse, R14, R88 ;  /* 0x0000000e0458723c */ /* 0x040fe20000001858 */
[----:B------:R-:W2:Y:S01]  /*b660*/  LDSM.16.MT88.4 R12, [R224+0x1e000] ;  /* 0x01e00000e00c783b */ /* 0x000ea20000004200 */
[----:B------:R-:W-:Y:S02]  /*b670*/  FADD.FTZ R2, R2, R35 ;  /* 0x0000002302027221 */ /* 0x000fe40000010000 */
[----:B------:R-:W-:Y:S02]  /*b680*/  FADD.FTZ R0, R0, R33 ;  /* 0x0000002100007221 */ /* 0x000fe40000010000 */
[----:B------:R-:W-:Y:S01]  /*b690*/  FADD.FTZ R31, R31, R2 ;  /* 0x000000021f1f7221 */ /* 0x000fe20000010000 */
[----:B------:R-:W-:Y:S01]  /*b6a0*/  MOV R2, R164 ;  /* 0x000000a400027202 */ /* 0x000fe20000000f00 */
[----:B------:R-:W-:Y:S01]  /*b6b0*/  FADD.FTZ R29, R29, R0 ;  /* 0x000000001d1d7221 */ /* 0x000fe20000010000 */
[----:B-----5:R-:W-:Y:S01]  /*b6c0*/  HMMA.16816.F32 R92, R4, R8, R92 ;  /* 0x00000008045c723c */ /* 0x020fe2000000185c */
[----:B------:R-:W-:-:S02]  /*b6d0*/  FADD.FTZ R30, R30, R31 ;  /* 0x0000001f1e1e7221 */ /* 0x000fc40000010000 */
[----:B------:R-:W-:-:S05]  /*b6e0*/  FADD.FTZ R28, R28, R29 ;  /* 0x0000001d1c1c7221 */ /* 0x000fca0000010000 */
[C---:B------:R-:W-:Y:S01]  /*b6f0*/  HMMA.16816.F32 R96, R4.reuse, R10, R96 ;  /* 0x0000000a0460723c */ /* 0x040fe20000001860 */
[----:B------:R-:W5:Y:S07]  /*b700*/  LDSM.16.MT88.4 R8, [R222+0x1e000] ;  /* 0x01e00000de08783b */ /* 0x000f6e0000004200 */
[C---:B--2---:R-:W-:Y:S08]  /*b710*/  HMMA.16816.F32 R100, R4.reuse, R12, R100 ;  /* 0x0000000c0464723c */ /* 0x044ff00000001864 */
[C---:B------:R-:W-:Y:S01]  /*b720*/  HMMA.16816.F32 R104, R4.reuse, R14, R104 ;  /* 0x0000000e0468723c */ /* 0x040fe20000001868 */
[----:B------:R-:W2:Y:S07]  /*b730*/  LDSM.16.MT88.4 R12, [R221+0x1e000] ;  /* 0x01e00000dd0c783b */ /* 0x000eae0000004200 */
[C---:B-----5:R-:W-:Y:S08]  /*b740*/  HMMA.16816.F32 R108, R4.reuse, R8, R108 ;  /* 0x00000008046c723c */ /* 0x060ff0000000186c */
[C---:B------:R-:W-:Y:S01]  /*b750*/  HMMA.16816.F32 R112, R4.reuse, R10, R112 ;  /* 0x0000000a0470723c */ /* 0x040fe20000001870 */
[----:B------:R-:W5:Y:S07]  /*b760*/  LDSM.16.MT88.4 R8, [R220+0x1e000] ;  /* 0x01e00000dc08783b */ /* 0x000f6e0000004200 */
[C---:B--2---:R-:W-:Y:S08]  /*b770*/  HMMA.16816.F32 R116, R4.reuse, R12, R116 ;  /* 0x0000000c0474723c */ /* 0x044ff00000001874 */
[C---:B------:R-:W-:Y:S01]  /*b780*/  HMMA.16816.F32 R120, R4.reuse, R14, R120 ;  /* 0x0000000e0478723c */ /* 0x040fe20000001878 */
[----:B------:R-:W2:Y:S07]  /*b790*/  LDSM.16.MT88.4 R12, [R220+0x18800] ;  /* 0x01880000dc0c783b */ /* 0x000eae0000004200 */
[C---:B-----5:R-:W-:Y:S07]  /*b7a0*/  HMMA.16816.F32 R124, R4.reuse, R8, R124 ;  /* 0x00000008047c723c */ /* 0x060fee000000187c */
[----:B------:R-:W-:Y:S01]  /*b7b0*/  SHF.R.U32.HI R9, RZ, 0x10, R26 ;  /* 0x00000010ff097819 */ /* 0x000fe2000001161a */
[----:B------:R-:W-:Y:S03]  /*b7c0*/  HMMA.16816.F32 R128, R4, R10, R128 ;  /* 0x0000000a0480723c */ /* 0x000fe60000001880 */
[----:B------:R-:W-:-:S04]  /*b7d0*/  LOP3.LUT R9, R9, 0xff, RZ, 0xc0, !PT ;  /* 0x000000ff09097812 */ /* 0x000fc800078ec0ff */
[C---:B------:R-:W-:Y:S02]  /*b7e0*/  LOP3.LUT R5, R26.reuse, 0xffff, RZ, 0xc0, !PT ;  /* 0x0000ffff1a057812 */ /* 0x040fe400078ec0ff */
[----:B------:R-:W-:Y:S02]  /*b7f0*/  LOP3.LUT R6, R26, 0xff, RZ, 0xc0, !PT ;  /* 0x000000ff1a067812 */ /* 0x000fe400078ec0ff */
[----:B------:R-:W-:Y:S02]  /*b800*/  SHF.R.U32.HI R5, RZ, 0x8, R5 ;  /* 0x00000008ff057819 */ /* 0x000fe40000011605 */
[----:B------:R-:W-:Y:S02]  /*b810*/  LOP3.LUT R7, R27, UR18, R24, 0x96, !PT ;  /* 0x000000121b077c12 */ /* 0x000fe4000f8e9618 */
[----:B------:R-:W-:Y:S02]  /*b820*/  PRMT R6, R6, 0x5410, R5 ;  /* 0x0000541006067816 */ /* 0x000fe40000000005 */
[----:B------:R-:W-:-:S02]  /*b830*/  LOP3.LUT R5, R7, 0xffff, RZ, 0xc0, !PT ;  /* 0x0000ffff07057812 */ /* 0x000fc400078ec0ff */
[----:B------:R-:W-:Y:S01]  /*b840*/  SHF.R.U32.HI R24, RZ, 0x18, R26 ;  /* 0x00000018ff187819 */ /* 0x000fe2000001161a */
[----:B------:R-:W-:Y:S01]  /*b850*/  HSET2.LE.AND R6, R6, R247, PT ;  /* 0x000000f706067233 */ /* 0x000fe20003803000 */
[----:B------:R-:W-:Y:S02]  /*b860*/  LOP3.LUT R4, R7, 0xff, RZ, 0xc0, !PT ;  /* 0x000000ff07047812 */ /* 0x000fe400078ec0ff */
[----:B------:R-:W-:Y:S02]  /*b870*/  SHF.R.U32.HI R5, RZ, 0x8, R5 ;  /* 0x00000008ff057819 */ /* 0x000fe40000011605 */
[----:B------:R-:W-:Y:S02]  /*b880*/  SHF.R.U32.HI R26, RZ, 0x10, R7 ;  /* 0x00000010ff1a7819 */ /* 0x000fe40000011607 */
[----:B------:R-:W-:Y:S02]  /*b890*/  PRMT R4, R4, 0x5410, R5 ;  /* 0x0000541004047816 */ /* 0x000fe40000000005 */
[----:B------:R-:W-:-:S02]  /*b8a0*/  SHF.R.U32.HI R7, RZ, 0x18, R7 ;  /* 0x00000018ff077819 */ /* 0x000fc40000011607 */
[----:B------:R-:W-:Y:S01]  /*b8b0*/  LOP3.LUT R26, R26, 0xff, RZ, 0xc0, !PT ;  /* 0x000000ff1a1a7812 */ /* 0x000fe200078ec0ff */
[--C-:B------:R-:W-:Y:S01]  /*b8c0*/  HSET2.LE.AND R4, R4, R247.reuse, PT ;  /* 0x000000f704047233 */ /* 0x100fe20003803000 */
[----:B------:R-:W-:Y:S02]  /*b8d0*/  PRMT R24, R9, 0x5410, R24 ;  /* 0x0000541009187816 */ /* 0x000fe40000000018 */
[----:B------:R-:W-:Y:S01]  /*b8e0*/  PRMT R26, R26, 0x5410, R7 ;  /* 0x000054101a1a7816 */ /* 0x000fe20000000007 */
[----:B------:R-:W5:Y:S01]  /*b8f0*/  LDSM.16.MT88.4 R8, [R221+0x18800] ;  /* 0x01880000dd08783b */ /* 0x000f620000004200 */
[----:B---3--:R-:W-:Y:S01]  /*b900*/  F2FP.PACK_AB R5, R192, R193 ;  /* 0x000000c1c005723e */ /* 0x008fe200000000ff */
[----:B------:R-:W-:Y:S01]  /*b910*/  FADD.FTZ R193, R193, R30 ;  /* 0x0000001ec1c17221 */ /* 0x000fe20000010000 */
[----:B-1----:R-:W-:Y:S02]  /*b920*/  F2FP.PACK_AB R7, R188, R189 ;  /* 0x000000bdbc07723e */ /* 0x002fe400000000ff */
[----:B------:R-:W-:Y:S01]  /*b930*/  LOP3.LUT R4, R4, R5, RZ, 0xc0, !PT ;  /* 0x0000000504047212 */ /* 0x000fe200078ec0ff */
[--C-:B------:R-:W-:Y:S01]  /*b940*/  HSET2.LE.AND R5, R26, R247.reuse, PT ;  /* 0x000000f71a057233 */ /* 0x100fe20003803000 */
[----:B------:R-:W-:Y:S01]  /*b950*/  LOP3.LUT R6, R6, R7, RZ, 0xc0, !PT ;  /* 0x0000000706067212 */ /* 0x000fe200078ec0ff */
[----:B------:R-:W-:Y:S01]  /*b960*/  HSET2.LE.AND R7, R24, R247, PT ;  /* 0x000000f718077233 */ /* 0x000fe20003803000 */
[----:B----4-:R-:W-:Y:S01]  /*b970*/  F2FP.PACK_AB R26, R190, R191 ;  /* 0x000000bfbe1a723e */ /* 0x010fe200000000ff */
[----:B------:R-:W-:Y:S01]  /*b980*/  FADD.FTZ R191, R191, R28 ;  /* 0x0000001cbfbf7221 */ /* 0x000fe20000010000 */
[----:B------:R-:W-:Y:S01]  /*b990*/  F2FP.PACK_AB R24, R186, R187 ;  /* 0x000000bbba18723e */ /* 0x000fe200000000ff */
[----:B------:R-:W-:Y:S01]  /*b9a0*/  FADD.FTZ R192, R192, R193 ;  /* 0x000000c1c0c07221 */ /* 0x000fe20000010000 */
[----:B------:R-:W-:Y:S01]  /*b9b0*/  LOP3.LUT R5, R5, R26, RZ, 0xc0, !PT ;  /* 0x0000001a05057212 */ /* 0x000fe200078ec0ff */
[----:B------:R-:W-:Y:S01]  /*b9c0*/  FADD.FTZ R190, R190, R191 ;  /* 0x000000bfbebe7221 */ /* 0x000fe20000010000 */
[----:B------:R-:W-:-:S02]  /*b9d0*/  LOP3.LUT R7, R7, R24, RZ, 0xc0, !PT ;  /* 0x0000001807077212 */ /* 0x000fc400078ec0ff */
[----:B------:R-:W-:Y:S05]  /*b9e0*/  LDSM.16.MT88.4 R24, [R224+0x1a800] ;  /* 0x01a80000e018783b */ /* 0x000fea0000004200 */
        /* <DEDUP_REMOVED lines=27> */
[C---:B--2---:R-:W-:Y:S07]  /*bba0*/  HMMA.16816.F32 R108, R4.reuse, R12, R108 ;  /* 0x0000000c046c723c */ /* 0x044fee000000186c */
[----:B------:R-:W-:Y:S01]  /*bbb0*/  MOV R13, UR4 ;  /* 0x00000004000d7c02 */ /* 0x000fe20008000f00 */
[----:B------:R-:W-:Y:S03]  /*bbc0*/  HMMA.16816.F32 R36, R4, R24, R36 ;  /* 0x000000180424723c */ /* 0x000fe60000001824 */
[----:B------:R-:W-:-:S05]  /*bbd0*/  LOP3.LUT R203, R203, UR39, R13, 0x96, !PT ;  /* 0x00000027cbcb7c12 */ /* 0x000fca000f8e960d */
[C---:B------:R-:W-:Y:S01]  /*bbe0*/  HMMA.16816.F32 R40, R4.reuse, R26, R40 ;  /* 0x0000001a0428723c */ /* 0x040fe20000001828 */
[----:B------:R-:W2:Y:S07]  /*bbf0*/  LDSM.16.MT88.4 R24, [R220+0x1c800] ;  /* 0x01c80000dc18783b */ /* 0x000eae0000004200 */
[C---:B---3--:R-:W-:Y:S07]  /*bc00*/  HMMA.16816.F32 R84, R4.reuse, R20, R84 ;  /* 0x000000140454723c */ /* 0x048fee0000001854 */
[----:B------:R-:W-:Y:S01]  /*bc10*/  IMAD.WIDE.U32 R20, R172, -0x326172a9, RZ ;  /* 0xcd9e8d57ac147825 */ /* 0x000fe200078e00ff */
[C---:B-1----:R-:W-:Y:S07]  /*bc20*/  HMMA.16816.F32 R100, R4.reuse, R16, R100 ;  /* 0x000000100464723c */ /* 0x042fee0000001864 */
[----:B------:R-:W-:Y:S01]  /*bc30*/  IMAD.WIDE.U32 R16, R203, -0x326172a9, RZ ;  /* 0xcd9e8d57cb107825 */ /* 0x000fe200078e00ff */
[C---:B------:R-:W-:Y:S01]  /*bc40*/  HMMA.16816.F32 R112, R4.reuse, R14, R112 ;  /* 0x0000000e0470723c */ /* 0x040fe20000001870 */
[----:B------:R-:W1:Y:S07]  /*bc50*/  LDSM.16.MT88.4 R12, [R220+0x1e800] ;  /* 0x01e80000dc0c783b */ /* 0x000e6e0000004200 */
[C---:B----4-:R-:W-:Y:S07]  /*bc60*/  HMMA.16816.F32 R116, R4.reuse, R8, R116 ;  /* 0x000000080474723c */ /* 0x050fee0000001874 */
[----:B------:R-:W-:Y:S01]  /*bc70*/  LOP3.LUT R8, R17, UR16, R20, 0x96, !PT ;  /* 0x0000001011087c12 */ /* 0x000fe2000f8e9614 */
[C---:B------:R-:W-:Y:S07]  /*bc80*/  HMMA.16816.F32 R120, R4.reuse, R10, R120 ;  /* 0x0000000a0478723c */ /* 0x040fee0000001878 */
[----:B------:R-:W-:Y:S01]  /*bc90*/  LOP3.LUT R10, R179, UR14, R16, 0x96, !PT ;  /* 0x0000000eb30a7c12 */ /* 0x000fe2000f8e9610 */
[----:B------:R-:W-:Y:S01]  /*bca0*/  IMAD.WIDE.U32 R16, R8, -0x2daee0ad, RZ ;  /* 0xd2511f5308107825 */ /* 0x000fe200078e00ff */
[----:B--2---:R-:W-:Y:S03]  /*bcb0*/  HMMA.16816.F32 R92, R4, R24, R92 ;  /* 0x00000018045c723c */ /* 0x004fe6000000185c */
[----:B------:R-:W-:Y:S01]  /*bcc0*/  IMAD.WIDE.U32 R10, R10, -0x2daee0ad, RZ ;  /* 0xd2511f530a0a7825 */ /* 0x000fe200078e00ff */
[----:B------:R-:W-:-:S04]  /*bcd0*/  LOP3.LUT R8, R17, UR13, R202, 0x96, !PT ;  /* 0x0000000d11087c12 */ /* 0x000fc8000f8e96ca */
[----:B------:R-:W-:Y:S01]  /*bce0*/  LOP3.LUT R202, R11, UR11, R16, 0x96, !PT ;  /* 0x0000000b0bca7c12 */ /* 0x000fe2000f8e9610 */
[----:B------:R-:W-:Y:S01]  /*bcf0*/  IMAD.WIDE.U32 R8, R8, -0x326172a9, RZ ;  /* 0xcd9e8d5708087825 */ /* 0x000fe200078e00ff */
[----:B------:R-:W-:Y:S03]  /*bd00*/  HMMA.16816.F32 R88, R4, R22, R88 ;  /* 0x000000160458723c */ /* 0x000fe60000001858 */
[----:B------:R-:W-:Y:S01]  /*bd10*/  IMAD.WIDE.U32 R202, R202, -0x326172a9, RZ ;  /* 0xcd9e8d57caca7825 */ /* 0x000fe200078e00ff */
[----:B------:R-:W-:-:S03]  /*bd20*/  LOP3.LUT R179, R9, UR12, R178, 0x96, !PT ;  /* 0x0000000c09b37c12 */ /* 0x000fc6000f8e96b2 */
[--C-:B------:R-:W-:Y:S01]  /*bd30*/  FFMA.FTZ R178, R200, c[0x0][0x23c], -R185.reuse ;  /* 0x00008f00c8b27a23 */ /* 0x100fe200000108b9 */
[----:B------:R-:W-:Y:S01]  /*bd40*/  LOP3.LUT R8, R203, UR10, R8, 0x96, !PT ;  /* 0x0000000acb087c12 */ /* 0x000fe2000f8e9608 */
[----:B------:R-:W-:Y:S01]  /*bd50*/  IMAD.WIDE.U32 R16, R179, -0x2daee0ad, RZ ;  /* 0xd2511f53b3107825 */ /* 0x000fe200078e00ff */
[C---:B-1----:R-:W-:Y:S03]  /*bd60*/  HMMA.16816.F32 R124, R4.reuse, R12, R124 ;  /* 0x0000000c047c723c */ /* 0x042fe6000000187c */
[----:B------:R-:W-:Y:S01]  /*bd70*/  IMAD.WIDE.U32 R20, R8, -0x2daee0ad, RZ ;  /* 0xd2511f5308147825 */ /* 0x000fe200078e00ff */
[----:B------:R-:W-:Y:S01]  /*bd80*/  LOP3.LUT R8, R17, UR9, R10, 0x96, !PT ;  /* 0x0000000911087c12 */ /* 0x000fe2000f8e960a */
[----:B------:R-:W-:Y:S02]  /*bd90*/  MUFU.EX2 R178, R178 ;  /* 0x000000b200b27308 */ /* 0x000fe40000000800 */
[----:B------:R-:W-:Y:S01]  /*bda0*/  FFMA.FTZ R203, R194, c[0x0][0x23c], -R185 ;  /* 0x00008f00c2cb7a23 */ /* 0x000fe200000108b9 */
[----:B------:R-:W-:Y:S01]  /*bdb0*/  LOP3.LUT R16, R21, UR7, R16, 0x96, !PT ;  /* 0x0000000715107c12 */ /* 0x000fe2000f8e9610 */
[----:B------:R-:W-:Y:S01]  /*bdc0*/  HMMA.16816.F32 R128, R4, R14, R128 ;  /* 0x0000000e0480723c */ /* 0x000fe20000001880 */
[----:B------:R-:W-:Y:S01]  /*bdd0*/  IMAD.WIDE.U32 R24, R8, -0x326172a9, RZ ;  /* 0xcd9e8d5708187825 */ /* 0x000fe200078e00ff */
[----:B------:R-:W1:Y:S01]  /*bde0*/  LDSM.16.MT88.4 R12, [R224+0x19000] ;  /* 0x01900000e00c783b */ /* 0x000e620000004200 */
[----:B------:R-:W-:Y:S01]  /*bdf0*/  MOV R200, R20 ;  /* 0x0000001400c87202 */ /* 0x000fe20000000f00 */
[----:B------:R-:W2:Y:S01]  /*be00*/  MUFU.EX2 R203, R203 ;  /* 0x000000cb00cb7308 */ /* 0x000ea20000000800 */
[----:B------:R-:W-:-:S03]  /*be10*/  IMAD.WIDE.U32 R16, R16, -0x326172a9, RZ ;  /* 0xcd9e8d5710107825 */ /* 0x000fc600078e00ff */
[C---:B------:R-:W-:Y:S01]  /*be20*/  HMMA.16816.F32 R96, R4.reuse, R26, R96 ;  /* 0x0000001a0460723c */ /* 0x040fe20000001860 */
[--C-:B------:R-:W-:Y:S02]  /*be30*/  FFMA.FTZ R179, R198, c[0x0][0x23c], -R185.reuse ;  /* 0x00008f00c6b37a23 */ /* 0x100fe400000108b9 */
[----:B------:R-:W-:Y:S02]  /*be40*/  FFMA.FTZ R194, R196, c[0x0][0x23c], -R185 ;  /* 0x00008f00c4c27a23 */ /* 0x000fe400000108b9 */
[--C-:B------:R-:W-:Y:S02]  /*be50*/  FFMA.FTZ R198, R195, c[0x0][0x23c], -R170.reuse ;  /* 0x00008f00c3c67a23 */ /* 0x100fe400000108aa */
[----:B------:R-:W-:Y:S01]  /*be60*/  MUFU.EX2 R179, R179 ;  /* 0x000000b300b37308 */ /* 0x000fe20000000800 */
[----:B------:R-:W-:Y:S01]  /*be70*/  HMMA.16816.F32 R104, R4, R18, R104 ;  /* 0x000000120468723c */ /* 0x000fe20000001868 */
[--C-:B------:R-:W-:Y:S01]  /*be80*/  FFMA.FTZ R196, R201, c[0x0][0x23c], -R170.reuse ;  /* 0x00008f00c9c47a23 */ /* 0x100fe200000108aa */
[----:B------:R-:W-:Y:S01]  /*be90*/  MOV R201, R21 ;  /* 0x0000001500c97202 */ /* 0x000fe20000000f00 */
[----:B------:R-:W-:Y:S01]  /*bea0*/  FFMA.FTZ R195, R199, c[0x0][0x23c], -R170 ;  /* 0x00008f00c7c37a23 */ /* 0x000fe200000108aa */
[----:B------:R-:W-:Y:S03]  /*beb0*/  LDSM.16.MT88.4 R20, [R221+0x19000] ;  /* 0x01900000dd14783b */ /* 0x000fe60000004200 */
[----:B------:R-:W-:Y:S01]  /*bec0*/  LOP3.LUT R7, R16, 0xffff, RZ, 0xc0, !PT ;  /* 0x0000ffff10077812 */ /* 0x000fe200078ec0ff */
[----:B------:R-:W3:Y:S01]  /*bed0*/  MUFU.EX2 R194, R194 ;  /* 0x000000c200c27308 */ /* 0x000ee20000000800 */
[----:B------:R-:W-:-:S02]  /*bee0*/  LOP3.LUT R18, R17, UR17, R24, 0x96, !PT ;  /* 0x0000001111127c12 */ /* 0x000fc4000f8e9618 */
[----:B------:R-:W-:Y:S02]  /*bef0*/  LOP3.LUT R6, R16, 0xff, RZ, 0xc0, !PT ;  /* 0x000000ff10067812 */ /* 0x000fe400078ec0ff */
[----:B------:R-:W-:Y:S02]  /*bf00*/  SHF.R.U32.HI R7, RZ, 0x8, R7 ;  /* 0x00000008ff077819 */ /* 0x000fe40000011607 */
[----:B------:R-:W-:Y:S01]  /*bf10*/  LOP3.LUT R9, R18, 0xffff, RZ, 0xc0, !PT ;  /* 0x0000ffff12097812 */ /* 0x000fe200078ec0ff */
[----:B------:R-:W4:Y:S01]  /*bf20*/  MUFU.EX2 R198, R198 ;  /* 0x000000c600c67308 */ /* 0x000f220000000800 */
[----:B------:R-:W-:Y:S02]  /*bf30*/  PRMT R6, R6, 0x5410, R7 ;  /* 0x0000541006067816 */ /* 0x000fe40000000007 */
[----:B------:R-:W-:Y:S02]  /*bf40*/  LOP3.LUT R4, R18, 0xff, RZ, 0xc0, !PT ;  /* 0x000000ff12047812 */ /* 0x000fe400078ec0ff */
[----:B------:R-:W-:Y:S01]  /*bf50*/  SHF.R.U32.HI R9, RZ, 0x8, R9 ;  /* 0x00000008ff097819 */ /* 0x000fe20000011609 */
[----:B------:R-:W-:Y:S01]  /*bf60*/  HSET2.LE.AND R6, R6, R247, PT ;  /* 0x000000f706067233 */ /* 0x000fe20003803000 */
[----:B------:R-:W-:Y:S01]  /*bf70*/  SHF.R.U32.HI R5, RZ, 0x10, R16 ;  /* 0x00000010ff057819 */ /* 0x000fe20000011610 */
[----:B------:R-:W-:Y:S01]  /*bf80*/  MUFU.EX2 R196, R196 ;  /* 0x000000c400c47308 */ /* 0x000fe20000000800 */
[----:B------:R-:W-:-:S02]  /*bf90*/  SHF.R.U32.HI R7, RZ, 0x10, R18 ;  /* 0x00000010ff077819 */ /* 0x000fc40000011612 */
[----:B------:R-:W-:Y:S02]  /*bfa0*/  PRMT R4, R4, 0x5410, R9 ;  /* 0x0000541004047816 */ /* 0x000fe40000000009 */
[----:B------:R-:W-:Y:S01]  /*bfb0*/  SHF.R.U32.HI R16, RZ, 0x18, R16 ;  /* 0x00000018ff107819 */ /* 0x000fe20000011610 */
[----:B------:R-:W5:Y:S01]  /*bfc0*/  LDSM.16.MT88.4 R8, [R222+0x19000] ;  /* 0x01900000de08783b */ /* 0x000f620000004200 */
[----:B------:R-:W-:Y:S01]  /*bfd0*/  SHF.R.U32.HI R18, RZ, 0x18, R18 ;  /* 0x00000018ff127819 */ /* 0x000fe20000011612 */
[----:B------:R-:W1:Y:S01]  /*bfe0*/  MUFU.EX2 R195, R195 ;  /* 0x000000c300c37308 */ /* 0x000e620000000800 */
[----:B------:R-:W-:Y:S01]  /*bff0*/  LOP3.LUT R5, R5, 0xff, RZ, 0xc0, !PT ;  /* 0x000000ff05057812 */ /* 0x000fe200078ec0ff */
[----:B------:R-:W-:Y:S01]  /*c000*/  HSET2.LE.AND R4, R4, R247, PT ;  /* 0x000000f704047233 */ /* 0x000fe20003803000 */
[----:B------:R-:W-:Y:S02]  /*c010*/  LOP3.LUT R7, R7, 0xff, RZ, 0xc0, !PT ;  /* 0x000000ff07077812 */ /* 0x000fe400078ec0ff */
[----:B------:R-:W-:-:S02]  /*c020*/  PRMT R16, R5, 0x5410, R16 ;  /* 0x0000541005107816 */ /* 0x000fc40000000010 */
[----:B------:R-:W-:Y:S02]  /*c030*/  PRMT R18, R7, 0x5410, R18 ;  /* 0x0000541007127816 */ /* 0x000fe40000000012 */
[----:B--2---:R-:W-:Y:S02]  /*c040*/  F2FP.PACK_AB R5, R203, R178 ;  /* 0x000000b2cb05723e */ /* 0x004fe400000000ff */
[----:B---3--:R-:W-:Y:S02]  /*c050*/  F2FP.PACK_AB R7, R194, R179 ;  /* 0x000000b3c207723e */ /* 0x008fe400000000ff */
[----:B------:R-:W-:Y:S01]  /*c060*/  LOP3.LUT R4, R4, R5, RZ, 0xc0, !PT ;  /* 0x0000000504047212 */ /* 0x000fe200078ec0ff */
[--C-:B------:R-:W-:Y:S01]  /*c070*/  HSET2.LE.AND R5, R18, R247.reuse, PT ;  /* 0x000000f712057233 */ /* 0x100fe20003803000 */
[----:B------:R-:W-:Y:S01]  /*c080*/  LOP3.LUT R6, R6, R7, RZ, 0xc0, !PT ;  /* 0x0000000706067212 */ /* 0x000fe200078ec0ff */
[----:B------:R-:W-:Y:S01]  /*c090*/  HSET2.LE.AND R7, R16, R247, PT ;  /* 0x000000f710077233 */ /* 0x000fe20003803000 */
[----:B----4-:R-:W-:-:S02]  /*c0a0*/  F2FP.PACK_AB R18, R197, R198 ;  /* 0x000000c6c512723e */ /* 0x010fc400000000ff */
[----:B-1----:R-:W-:Y:S02]  /*c0b0*/  F2FP.PACK_AB R16, R195, R196 ;  /* 0x000000c4c310723e */ /* 0x002fe400000000ff */
[----:B------:R-:W-:Y:S02]  /*c0c0*/  LOP3.LUT R5, R5, R18, RZ, 0xc0, !PT ;  /* 0x0000001205057212 */ /* 0x000fe400078ec0ff */
[----:B------:R-:W-:Y:S02]  /*c0d0*/  LOP3.LUT R7, R7, R16, RZ, 0xc0, !PT ;  /* 0x0000001007077212 */ /* 0x000fe400078ec0ff */
[----:B------:R-:W1:Y:S05]  /*c0e0*/  LDSM.16.MT88.4 R16, [R224+0x1b000] ;  /* 0x01b00000e010783b */ /* 0x000e6a0000004200 */
[C---:B------:R-:W-:Y:S08]  /*c0f0*/  HMMA.16816.F32 R160, R4.reuse, R12, R160 ;  /* 0x0000000c04a0723c */ /* 0x040ff000000018a0 */
[C---:B------:R-:W-:Y:S01]  /*c100*/  HMMA.16816.F32 R156, R4.reuse, R14, R156 ;  /* 0x0000000e049c723c */ /* 0x040fe2000000189c */
[----:B------:R-:W2:Y:S07]  /*c110*/  LDSM.16.MT88.4 R12, [R222+0x1b000] ;  /* 0x01b00000de0c783b */ /* 0x000eae0000004200 */
[C---:B-----5:R-:W-:Y:S08]  /*c120*/  HMMA.16816.F32 R152, R4.reuse, R8, R152 ;  /* 0x000000080498723c */ /* 0x060ff00000001898 */
[C---:B------:R-:W-:Y:S01]  /*c130*/  HMMA.16816.F32 R148, R4.reuse, R10, R148 ;  /* 0x0000000a0494723c */ /* 0x040fe20000001894 */
[----:B------:R-:W3:Y:S07]  /*c140*/  LDSM.16.MT88.4 R8, [R221+0x1b000] ;  /* 0x01b00000dd08783b */ /* 0x000eee0000004200 */
[C---:B------:R-:W-:Y:S07]  /*c150*/  HMMA.16816.F32 R144, R4.reuse, R20, R144 ;  /* 0x000000140490723c */ /* 0x040fee0000001890 */
[----:B------:R-:W-:Y:S01]  /*c160*/  MOV R20, R24 ;  /* 0x0000001800147202 */ /* 0x000fe20000000f00 */
[----:B-1----:R-:W-:Y:S01]  /*c170*/  HMMA.16816.F32 R36, R4, R16, R36 ;  /* 0x000000100424723c */ /* 0x002fe20000001824 */
[----:B------:R-:W-:-:S02]  /*c180*/  MOV R21, R25 ;  /* 0x0000001900157202 */ /* 0x000fc40000000f00 */
[----:B------:R-:W-:Y:S05]  /*c190*/  LDSM.16.MT88.4 R24, [R220+0x19000] ;  /* 0x01900000dc18783b */ /* 0x000fea0000004200 */
[C---:B------:R-:W-:Y:S01]  /*c1a0*/  HMMA.16816.F32 R40, R4.reuse, R18, R40 ;  /* 0x000000120428723c */ /* 0x040fe20000001828 */
[----:B------:R-:W1:Y:S07]  /*c1b0*/  LDSM.16.MT88.4 R16, [R220+0x1b000] ;  /* 0x01b00000dc10783b */ /* 0x000e6e0000004200 */
[C---:B--2---:R-:W-:Y:S08]  /*c1c0*/  HMMA.16816.F32 R44, R4.reuse, R12, R44 ;  /* 0x0000000c042c723c */ /* 0x044ff0000000182c */
[C---:B------:R-:W-:Y:S01]  /*c1d0*/  HMMA.16816.F32 R48, R4.reuse, R14, R48 ;  /* 0x0000000e0430723c */ /* 0x040fe20000001830 */
[----:B------:R-:W2:Y:S07]  /*c1e0*/  LDSM.16.MT88.4 R12, [R224+0x1d000] ;  /* 0x01d00000e00c783b */ /* 0x000eae0000004200 */
[C---:B---3--:R-:W-:Y:S07]  /*c1f0*/  HMMA.16816.F32 R52, R4.reuse, R8, R52 ;  /* 0x000000080434723c */ /* 0x048fee0000001834 */
[----:B------:R-:W-:Y:S01]  /*c200*/  MOV R8, R20 ;  /* 0x0000001400087202 */ /* 0x000fe20000000f00 */
[----:B------:R-:W-:Y:S01]  /*c210*/  HMMA.16816.F32 R140, R4, R22, R140 ;  /* 0x00000016048c723c */ /* 0x000fe2000000188c */
[----:B------:R-:W-:-:S02]  /*c220*/  MOV R9, R21 ;  /* 0x0000001500097202 */ /* 0x000fc40000000f00 */
[----:B------:R-:W3:Y:S05]  /*c230*/  LDSM.16.MT88.4 R20, [R222+0x1d000] ;  /* 0x01d00000de14783b */ /* 0x000eea0000004200 */
[C---:B------:R-:W-:Y:S08]  /*c240*/  HMMA.16816.F32 R56, R4.reuse, R10, R56 ;  /* 0x0000000a0438723c */ /* 0x040ff00000001838 */
[C---:B-1----:R-:W-:Y:S08]  /*c250*/  HMMA.16816.F32 R60, R4.reuse, R16, R60 ;  /* 0x00000010043c723c */ /* 0x042ff0000000183c */
[C---:B------:R-:W-:Y:S01]  /*c260*/  HMMA.16816.F32 R64, R4.reuse, R18, R64 ;  /* 0x000000120440723c */ /* 0x040fe20000001840 */
[----:B------:R-:W1:Y:S07]  /*c270*/  LDSM.16.MT88.4 R16, [R220+0x1d000] ;  /* 0x01d00000dc10783b */ /* 0x000e6e0000004200 */
[C---:B--2---:R-:W-:Y:S08]  /*c280*/  HMMA.16816.F32 R68, R4.reuse, R12, R68 ;  /* 0x0000000c0444723c */ /* 0x044ff00000001844 */
[C---:B------:R-:W-:Y:S01]  /*c290*/  HMMA.16816.F32 R72, R4.reuse, R14, R72 ;  /* 0x0000000e0448723c */ /* 0x040fe20000001848 */
[----:B------:R-:W2:Y:S07]  /*c2a0*/  LDSM.16.MT88.4 R12, [R224+0x1f000] ;  /* 0x01f00000e00c783b */ /* 0x000eae0000004200 */
[C---:B---3--:R-:W-:Y:S07]  /*c2b0*/  HMMA.16816.F32 R76, R4.reuse, R20, R76 ;  /* 0x00000014044c723c */ /* 0x048fee000000184c */
[----:B------:R-:W-:Y:S01]  /*c2c0*/  MOV R20, R8 ;  /* 0x0000000800147202 */ /* 0x000fe20000000f00 */
[C---:B------:R-:W-:Y:S01]  /*c2d0*/  HMMA.16816.F32 R136, R4.reuse, R24, R136 ;  /* 0x000000180488723c */ /* 0x040fe20000001888 */
[----:B------:R-:W-:Y:S01]  /*c2e0*/  MOV R21, R9 ;  /* 0x0000000900157202 */ /* 0x000fe20000000f00 */
[--C-:B------:R-:W-:Y:S01]  /*c2f0*/  FFMA.FTZ R20, R168, c[0x0][0x23c], -R170.reuse ;  /* 0x00008f00a8147a23 */ /* 0x100fe200000108aa */
[----:B------:R-:W3:Y:S01]  /*c300*/  LDSM.16.MT88.4 R8, [R222+0x1f000] ;  /* 0x01f00000de08783b */ /* 0x000ee20000004200 */
[----:B------:R-:W-:Y:S01]  /*c310*/  FFMA.FTZ R168, R169, c[0x0][0x23c], -R170 ;  /* 0x00008f00a9a87a23 */ /* 0x000fe200000108aa */
[----:B------:R-:W-:Y:S01]  /*c320*/  LOP3.LUT R202, R21, UR8, R202, 0x96, !PT ;  /* 0x0000000815ca7c12 */ /* 0x000fe2000f8e96ca */
[----:B------:R4:W-:Y:S02]  /*c330*/  MUFU.EX2 R169, R20 ;  /* 0x0000001400a97308 */ /* 0x0009e40000000800 */
[C---:B------:R-:W-:Y:S01]  /*c340*/  HMMA.16816.F32 R132, R4.reuse, R26, R132 ;  /* 0x0000001a0484723c */ /* 0x040fe20000001884 */
[----:B------:R-:W5:Y:S05]  /*c350*/  LDSM.16.MT88.4 R24, [R221+0x1d000] ;  /* 0x01d00000dd18783b */ /* 0x000f6a0000004200 */
[----:B------:R-:W-:Y:S02]  /*c360*/  MUFU.EX2 R168, R168 ;  /* 0x000000a800a87308 */ /* 0x000fe40000000800 */
[C---:B-1----:R-:W-:Y:S08]  /*c370*/  HMMA.16816.F32 R92, R4.reuse, R16, R92 ;  /* 0x00000010045c723c */ /* 0x042ff0000000185c */
[C---:B------:R-:W-:Y:S01]  /*c380*/  HMMA.16816.F32 R96, R4.reuse, R18, R96 ;  /* 0x000000120460723c */ /* 0x040fe20000001860 */
[----:B------:R-:W1:Y:S07]  /*c390*/  LDSM.16.MT88.4 R16, [R221+0x1f000] ;  /* 0x01f00000dd10783b */ /* 0x000e6e0000004200 */
[C---:B--2---:R-:W-:Y:S08]  /*c3a0*/  HMMA.16816.F32 R100, R4.reuse, R12, R100 ;  /* 0x0000000c0464723c */ /* 0x044ff00000001864 */
[C---:B------:R-:W-:Y:S01]  /*c3b0*/  HMMA.16816.F32 R104, R4.reuse, R14, R104 ;  /* 0x0000000e0468723c */ /* 0x040fe20000001868 */
[----:B------:R-:W2:Y:S07]  /*c3c0*/  LDSM.16.MT88.4 R12, [R220+0x1f000] ;  /* 0x01f00000dc0c783b */ /* 0x000eae0000004200 */
[C---:B---3--:R-:W-:Y:S07]  /*c3d0*/  HMMA.16816.F32 R112, R4.reuse, R10, R112 ;  /* 0x0000000a0470723c */ /* 0x048fee0000001870 */
[----:B------:R-:W-:Y:S01]  /*c3e0*/  IMAD.WIDE.U32 R10, R202, -0x2daee0ad, RZ ;  /* 0xd2511f53ca0a7825 */ /* 0x000fe200078e00ff */
[C---:B------:R-:W-:Y:S07]  /*c3f0*/  HMMA.16816.F32 R108, R4.reuse, R8, R108 ;  /* 0x00000008046c723c */ /* 0x040fee000000186c */
[C---:B------:R-:W-:Y:S01]  /*c400*/  LOP3.LUT R9, R10.reuse, 0xffff, RZ, 0xc0, !PT ;  /* 0x0000ffff0a097812 */ /* 0x040fe200078ec0ff */
[----:B-----5:R-:W-:Y:S01]  /*c410*/  HMMA.16816.F32 R88, R4, R26, R88 ;  /* 0x0000001a0458723c */ /* 0x020fe20000001858 */
[----:B------:R-:W-:-:S02]  /*c420*/  LOP3.LUT R8, R10, 0xff, RZ, 0xc0, !PT ;  /* 0x000000ff0a087812 */ /* 0x000fc400078ec0ff */
[----:B------:R-:W-:-:S04]  /*c430*/  SHF.R.U32.HI R9, RZ, 0x8, R9 ;  /* 0x00000008ff097819 */ /* 0x000fc80000011609 */
[--C-:B------:R-:W-:Y:S01]  /*c440*/  FFMA.FTZ R26, R182, c[0x0][0x23c], -R185.reuse ;  /* 0x00008f00b61a7a23 */ /* 0x100fe200000108b9 */
[C---:B-1----:R-:W-:Y:S01]  /*c450*/  HMMA.16816.F32 R116, R4.reuse, R16, R116 ;  /* 0x000000100474723c */ /* 0x042fe20000001874 */
[----:B------:R-:W-:Y:S02]  /*c460*/  FFMA.FTZ R27, R171, c[0x0][0x23c], -R185 ;  /* 0x00008f00ab1b7a23 */ /* 0x000fe400000108b9 */
[----:B------:R-:W-:Y:S02]  /*c470*/  FFMA.FTZ R171, R183, c[0x0][0x23c], -R170 ;  /* 0x00008f00b7ab7a23 */ /* 0x000fe400000108aa */
[----:B------:R-:W-:Y:S02]  /*c480*/  MUFU.EX2 R26, R26 ;  /* 0x0000001a001a7308 */ /* 0x000fe40000000800 */
[----:B------:R-:W-:Y:S01]  /*c490*/  LOP3.LUT R16, R11, UR18, R200, 0x96, !PT ;  /* 0x000000120b107c12 */ /* 0x000fe2000f8e96c8 */
[----:B------:R-:W-:Y:S01]  /*c4a0*/  HMMA.16816.F32 R84, R4, R24, R84 ;  /* 0x000000180454723c */ /* 0x000fe20000001854 */
[----:B------:R-:W-:-:S04]  /*c4b0*/  SHF.R.U32.HI R17, RZ, 0x10, R10 ;  /* 0x00000010ff117819 */ /* 0x000fc8000001160a */
[----:B------:R-:W1:Y:S02]  /*c4c0*/  MUFU.EX2 R27, R27 ;  /* 0x0000001b001b7308 */ /* 0x000e640000000800 */
[--C-:B------:R-:W-:Y:S01]  /*c4d0*/  FFMA.FTZ R24, R180, c[0x0][0x23c], -R185.reuse ;  /* 0x00008f00b4187a23 */ /* 0x100fe200000108b9 */
[C---:B--2---:R-:W-:Y:S01]  /*c4e0*/  HMMA.16816.F32 R124, R4.reuse, R12, R124 ;  /* 0x0000000c047c723c */ /* 0x044fe2000000187c */
[----:B------:R-:W-:Y:S02]  /*c4f0*/  FFMA.FTZ R25, R184, c[0x0][0x23c], -R185 ;  /* 0x00008f00b8197a23 */ /* 0x000fe400000108b9 */
[----:B------:R-:W-:Y:S02]  /*c500*/  FFMA.FTZ R180, R181, c[0x0][0x23c], -R170 ;  /* 0x00008f00b5b47a23 */ /* 0x000fe400000108aa */
[----:B------:R-:W-:Y:S02]  /*c510*/  MUFU.EX2 R24, R24 ;  /* 0x0000001800187308 */ /* 0x000fe40000000800 */
[----:B------:R-:W-:Y:S01]  /*c520*/  SHF.R.U32.HI R13, RZ, 0x18, R10 ;  /* 0x00000018ff0d7819 */ /* 0x000fe2000001160a */
[----:B------:R-:W-:Y:S01]  /*c530*/  HMMA.16816.F32 R80, R4, R22, R80 ;  /* 0x000000160450723c */ /* 0x000fe20000001850 */
[----:B------:R-:W-:-:S02]  /*c540*/  PRMT R12, R8, 0x5410, R9 ;  /* 0x00005410080c7816 */ /* 0x000fc40000000009 */
[----:B------:R-:W2:Y:S02]  /*c550*/  LDSM.16.MT88.4 R8, [R224+0x19800] ;  /* 0x01980000e008783b */ /* 0x000ea40000004200 */
[----:B------:R-:W3:Y:S03]  /*c560*/  MUFU.EX2 R25, R25 ;  /* 0x0000001900197308 */ /* 0x000ee60000000800 */
[C---:B------:R-:W-:Y:S05]  /*c570*/  HMMA.16816.F32 R120, R4.reuse, R18, R120 ;  /* 0x000000120478723c */ /* 0x040fea0000001878 */
[----:B------:R-:W-:Y:S03]  /*c580*/  MUFU.EX2 R171, R171 ;  /* 0x000000ab00ab7308 */ /* 0x000fe60000000800 */
[----:B------:R-:W-:Y:S05]  /*c590*/  HMMA.16816.F32 R128, R4, R14, R128 ;  /* 0x0000000e0480723c */ /* 0x000fea0000001880 */
[----:B------:R-:W5:Y:S02]  /*c5a0*/  MUFU.EX2 R180, R180 ;  /* 0x000000b400b47308 */ /* 0x000f640000000800 */
[----:B------:R-:W-:-:S02]  /*c5b0*/  SHF.R.U32.HI R6, RZ, 0x10, R16 ;  /* 0x00000010ff067819 */ /* 0x000fc40000011610 */
[----:B------:R-:W-:Y:S02]  /*c5c0*/  LOP3.LUT R7, R16, 0xffff, RZ, 0xc0, !PT ;  /* 0x0000ffff10077812 */ /* 0x000fe400078ec0ff */
[----:B------:R-:W-:Y:S02]  /*c5d0*/  LOP3.LUT R14, R17, 0xff, RZ, 0xc0, !PT ;  /* 0x000000ff110e7812 */ /* 0x000fe400078ec0ff */
[----:B------:R-:W-:Y:S02]  /*c5e0*/  SHF.R.U32.HI R5, RZ, 0x18, R16 ;  /* 0x00000018ff057819 */ /* 0x000fe40000011610 */
[----:B------:R-:W-:Y:S02]  /*c5f0*/  LOP3.LUT R6, R6, 0xff, RZ, 0xc0, !PT ;  /* 0x000000ff06067812 */ /* 0x000fe400078ec0ff */
[----:B------:R-:W-:Y:S02]  /*c600*/  LOP3.LUT R4, R16, 0xff, RZ, 0xc0, !PT ;  /* 0x000000ff10047812 */ /* 0x000fe400078ec0ff */
[----:B------:R-:W-:Y:S01]  /*c610*/  SHF.R.U32.HI R7, RZ, 0x8, R7 ;  /* 0x00000008ff077819 */ /* 0x000fe20000011607 */
[----:B------:R-:W2:Y:S01]  /*c620*/  LDSM.16.MT88.4 R16, [R222+0x19800] ;  /* 0x01980000de10783b */ /* 0x000ea20000004200 */
[----:B----4-:R-:W-:-:S02]  /*c630*/  PRMT R20, R14, 0x5410, R13 ;  /* 0x000054100e147816 */ /* 0x010fc4000000000d */
[----:B------:R-:W-:Y:S01]  /*c640*/  PRMT R14, R6, 0x5410, R5 ;  /* 0x00005410060e7816 */ /* 0x000fe20000000005 */
[--C-:B------:R-:W-:Y:S01]  /*c650*/  HSET2.LE.AND R6, R12, R247.reuse, PT ;  /* 0x000000f70c067233 */ /* 0x100fe20003803000 */
[----:B------:R-:W-:Y:S02]  /*c660*/  PRMT R4, R4, 0x5410, R7 ;  /* 0x0000541004047816 */ /* 0x000fe40000000007 */
[----:B-1----:R-:W-:Y:S01]  /*c670*/  F2FP.PACK_AB R7, R27, R26 ;  /* 0x0000001a1b07723e */ /* 0x002fe200000000ff */
[--C-:B------:R-:W-:Y:S01]  /*c680*/  HSET2.LE.AND R5, R14, R247.reuse, PT ;  /* 0x000000f70e057233 */ /* 0x100fe20003803000 */
[----:B---3--:R-:W-:Y:S01]  /*c690*/  F2FP.PACK_AB R13, R25, R24 ;  /* 0x00000018190d723e */ /* 0x008fe200000000ff */
[--C-:B------:R-:W-:Y:S01]  /*c6a0*/  HSET2.LE.AND R4, R4, R247.reuse, PT ;  /* 0x000000f704047233 */ /* 0x100fe20003803000 */
[----:B------:R-:W-:Y:S01]  /*c6b0*/  LOP3.LUT R6, R6, R7, RZ, 0xc0, !PT ;  /* 0x0000000706067212 */ /* 0x000fe200078ec0ff */
[----:B------:R-:W-:Y:S01]  /*c6c0*/  HSET2.LE.AND R7, R20, R247, PT ;  /* 0x000000f714077233 */ /* 0x000fe20003803000 */
[----:B-----5:R-:W-:-:S02]  /*c6d0*/  F2FP.PACK_AB R12, R180, R171 ;  /* 0x000000abb40c723e */ /* 0x020fc400000000ff */
[----:B------:R-:W-:Y:S02]  /*c6e0*/  F2FP.PACK_AB R20, R168, R169 ;  /* 0x000000a9a814723e */ /* 0x000fe400000000ff */
[----:B------:R-:W-:Y:S02]  /*c6f0*/  LOP3.LUT R4, R4, R13, RZ, 0xc0, !PT ;  /* 0x0000000d04047212 */ /* 0x000fe400078ec0ff */
[----:B------:R-:W-:Y:S02]  /*c700*/  LOP3.LUT R5, R5, R12, RZ, 0xc0, !PT ;  /* 0x0000000c05057212 */ /* 0x000fe400078ec0ff */
[----:B------:R-:W-:Y:S01]  /*c710*/  LOP3.LUT R7, R7, R20, RZ, 0xc0, !PT ;  /* 0x0000001407077212 */ /* 0x000fe200078ec0ff */
[----:B------:R-:W1:Y:S04]  /*c720*/  LDSM.16.MT88.4 R12, [R221+0x19800] ;  /* 0x01980000dd0c783b */ /* 0x000e680000004200 */
[----:B------:R-:W-:Y:S02]  /*c730*/  LDSM.16.MT88.4 R20, [R221+0x1d800] ;  /* 0x01d80000dd14783b */ /* 0x000fe40000004200 */
[C---:B--2---:R-:W-:Y:S08]  /*c740*/  HMMA.16816.F32 R160, R4.reuse, R8, R160 ;  /* 0x0000000804a0723c */ /* 0x044ff000000018a0 */
[C---:B------:R-:W-:Y:S01]  /*c750*/  HMMA.16816.F32 R156, R4.reuse, R10, R156 ;  /* 0x0000000a049c723c */ /* 0x040fe2000000189c */
[----:B------:R-:W2:Y:S07]  /*c760*/  LDSM.16.MT88.4 R8, [R220+0x19800] ;  /* 0x01980000dc08783b */ /* 0x000eae0000004200 */
        /* <DEDUP_REMOVED lines=36> */
[----:B------:R-:W-:Y:S01]  /*c9b0*/  FADD.FTZ R9, R189, R192 ;  /* 0x000000c0bd097221 */ /* 0x000fe20000010000 */
[----:B------:R-:W-:Y:S03]  /*c9c0*/  HMMA.16816.F32 R112, R4, R10, R112 ;  /* 0x0000000a0470723c */ /* 0x000fe60000001870 */
[----:B------:R-:W-:-:S04]  /*c9d0*/  FADD.FTZ R9, R188, R9 ;  /* 0x00000009bc097221 */ /* 0x000fc80000010000 */
        /* <DEDUP_REMOVED lines=10> */
[----:B------:R-:W-:Y:S02]  /*ca80*/  FADD.FTZ R0, R196, R197 ;  /* 0x000000c5c4007221 */ /* 0x000fe40000010000 */
[----:B------:R-:W-:Y:S01]  /*ca90*/  FADD.FTZ R24, R24, R9 ;  /* 0x0000000918187221 */ /* 0x000fe20000010000 */
[----:B-1----:R-:W-:Y:S01]  /*caa0*/  HMMA.16816.F32 R124, R4, R12, R124 ;  /* 0x0000000c047c723c */ /* 0x002fe2000000187c */
[----:B------:R-:W-:Y:S02]  /*cab0*/  FADD.FTZ R0, R195, R0 ;  /* 0x00000000c3007221 */ /* 0x000fe40000010000 */
[----:B------:R-:W-:-:S02]  /*cac0*/  FADD.FTZ R25, R25, R24 ;  /* 0x0000001819197221 */ /* 0x000fc40000010000 */
[----:B------:R-:W-:Y:S01]  /*cad0*/  FADD.FTZ R171, R171, R0 ;  /* 0x00000000abab7221 */ /* 0x000fe20000010000 */
[----:B------:R-:W-:Y:S01]  /*cae0*/  MOV R0, R3 ;  /* 0x0000000300007202 */ /* 0x000fe20000000f00 */
[----:B------:R-:W-:Y:S01]  /*caf0*/  FADD.FTZ R26, R26, R25 ;  /* 0x000000191a1a7221 */ /* 0x000fe20000010000 */
[----:B------:R-:W-:Y:S01]  /*cb00*/  HMMA.16816.F32 R128, R4, R14, R128 ;  /* 0x0000000e0480723c */ /* 0x000fe20000001880 */
[----:B------:R-:W-:Y:S02]  /*cb10*/  FADD.FTZ R180, R180, R171 ;  /* 0x000000abb4b47221 */ /* 0x000fe40000010000 */
[----:B------:R-:W-:Y:S02]  /*cb20*/  FADD.FTZ R167, R27, R26 ;  /* 0x0000001a1ba77221 */ /* 0x000fe40000010000 */
[----:B------:R-:W-:-:S04]  /*cb30*/  FADD.FTZ R169, R169, R180 ;  /* 0x000000b4a9a97221 */ /* 0x000fc80000010000 */
[----:B------:R-:W-:Y:S01]  /*cb40*/  FADD.FTZ R166, R168, R169 ;  /* 0x000000a9a8a67221 */ /* 0x000fe20000010000 */
[----:B------:R-:W-:Y:S05]  /*cb50*/  @!P0 BRA `(.L_x_1767) ;  /* 0x000050a000008947 */ /* 0x000fea0003800000 */
        /* <DEDUP_REMOVED lines=13> */
[C---:B------:R-:W-:Y:S01]  /*cc30*/  LEA R7, P0, R4.reuse, R174, 0x6 ;  /* 0x000000ae04077211 */ /* 0x040fe200078030ff */
        /* <DEDUP_REMOVED lines=39> */
[----:B------:R-:W-:-:S03]  /*ceb0*/  IMAD.U32 R0, RZ, RZ, UR40 ;  /* 0x00000028ff007e24 */ /* 0x000fc6000f8e00ff */
[----:B------:R-:W-:Y:S01]  /*cec0*/  @P5 STS.128 [R236+0x19000], RZ ;  /* 0x019000ffec005388 */ /* 0x000fe20000000c00 */
[----:B------:R-:W-:-:S03]  /*ced0*/  IMAD R0, R0, 0x40, R235 ;  /* 0x0000004000007824 */ /* 0x000fc600078e02eb */
[----:B------:R-:W-:Y:S01]  /*cee0*/  @!PT LDS RZ, [RZ] ;  /* 0x00000000fffff984 */ /* 0x000fe20000000800 */
[----:B------:R-:W-:Y:S01]  /*cef0*/  @!PT LDS RZ, [RZ] ;  /* 0x00000000fffff984 */ /* 0x000fe20000000800 */
[----:B------:R-:W-:Y:S01]  /*cf00*/  @!PT LDS RZ, [RZ] ;  /* 0x00000000fffff984 */ /* 0x000fe20000000800 */
[----:B------:R4:W-:Y:S01]  /*cf10*/  @!P5 LDGSTS.E.BYPASS.LTC128B.128 [R236+0x19000], [R16.64] ;  /* 0x1900000010ecdfae */ /* 0x0009e2000b901d5e */
[--C-:B------:R-:W-:Y:S01]  /*cf20*/  IMAD.IADD R2, R243, 0x1, -R0.reuse ;  /* 0x00000001f3027824 */ /* 0x100fe200078e0a00 */
[C---:B------:R-:W-:Y:S02]  /*cf30*/  ISETP.GE.AND P1, PT, R0.reuse, R244, PT ;  /* 0x000000f40000720c */ /* 0x040fe40003f26270 */
[----:B------:R-:W-:Y:S02]  /*cf40*/  @P4 STS.128 [R236+0x1b000], RZ ;  /* 0x01b000ffec004388 */ /* 0x000fe40000000c00 */
[----:B------:R-:W-:Y:S02]  /*cf50*/  ISETP.LT.OR P1, PT, R0, R245, P1 ;  /* 0x000000f50000720c */ /* 0x000fe40000f21670 */
        /* <DEDUP_REMOVED lines=16> */
[----:B---3--:R-:W1:Y:S04]  /*d060*/  LDSM.16.M88.4 R4, [R229+0x10800] ;  /* 0x01080000e504783b */ /* 0x008e680000000200 */
[----:B------:R-:W2:Y:S04]  /*d070*/  LDSM.16.M88.4 R184, [R229+0x11000] ;  /* 0x01100000e5b8783b */ /* 0x000ea80000000200 */
[----:B------:R-:W3:Y:S04]  /*d080*/  LDSM.16.M88.4 R28, [R229+0x11800] ;  /* 0x01180000e51c783b */ /* 0x000ee80000000200 */
[----:B------:R-:W-:Y:S04]  /*d090*/  LDSM.16.M88.4 R20, [R228] ;  /* 0x00000000e414783b */ /* 0x000fe80000000200 */
[----:B------:R-:W2:Y:S04]  /*d0a0*/  LDSM.16.M88.4 R24, [R227] ;  /* 0x00000000e318783b */ /* 0x000ea80000000200 */
[----:B------:R-:W2:Y:S04]  /*d0b0*/  LDSM.16.M88.4 R192, [R219] ;  /* 0x00000000dbc0783b */ /* 0x000ea80000000200 */
[----:B-----5:R-:W5:Y:S04]  /*d0c0*/  LDSM.16.M88.4 R32, [R218] ;  /* 0x00000000da20783b */ /* 0x020f680000000200 */
[----:B------:R-:W-:Y:S04]  /*d0d0*/  LDSM.16.M88.4 R200, [R223+0x10000] ;  /* 0x01000000dfc8783b */ /* 0x000fe80000000200 */
[----:B------:R-:W-:Y:S01]  /*d0e0*/  LDSM.16.M88.4 R196, [R223+0x10800] ;  /* 0x01080000dfc4783b */ /* 0x000fe20000000200 */
[C---:B----4-:R-:W-:Y:S03]  /*d0f0*/  HMMA.16816.F32 R16, R168.reuse, R12, RZ ;  /* 0x0000000ca810723c */ /* 0x050fe600000018ff */
[----:B------:R-:W0:Y:S05]  /*d100*/  LDGDEPBAR ;  /* 0x00000000000079af */ /* 0x000e2a0000000000 */
[C---:B------:R-:W-:Y:S08]  /*d110*/  HMMA.16816.F32 R12, R168.reuse, R14, RZ ;  /* 0x0000000ea80c723c */ /* 0x040ff000000018ff */
[C---:B-1----:R-:W-:Y:S08]  /*d120*/  HMMA.16816.F32 R8, R168.reuse, R4, RZ ;  /* 0x00000004a808723c */ /* 0x042ff000000018ff */
[C---:B--2---:R-:W-:Y:S08]  /*d130*/  HMMA.16816.F32 R188, R168.reuse, R184, RZ ;  /* 0x000000b8a8bc723c */ /* 0x044ff000000018ff */
[C---:B------:R-:W-:Y:S08]  /*d140*/  HMMA.16816.F32 R4, R168.reuse, R6, RZ ;  /* 0x00000006a804723c */ /* 0x040ff000000018ff */
[C---:B------:R-:W-:Y:S08]  /*d150*/  HMMA.16816.F32 R184, R168.reuse, R186, RZ ;  /* 0x000000baa8b8723c */ /* 0x040ff000000018ff */
[C---:B---3--:R-:W-:Y:S08]  /*d160*/  HMMA.16816.F32 R180, R168.reuse, R28, RZ ;  /* 0x0000001ca8b4723c */ /* 0x048ff000000018ff */
        /* <DEDUP_REMOVED lines=8> */
[C---:B-----5:R-:W-:Y:S08]  /*d1f0*/  HMMA.16816.F32 R188, R20.reuse, R32, R188 ;  /* 0x0000002014bc723c */ /* 0x060ff000000018bc */
[C---:B------:R-:W-:Y:S01]  /*d200*/  HMMA.16816.F32 R184, R20.reuse, R34, R184 ;  /* 0x0000002214b8723c */ /* 0x040fe200000018b8 */
[----:B------:R-:W-:Y:S07]  /*d210*/  LDSM.16.M88.4 R32, [R225] ;  /* 0x00000000e120783b */ /* 0x000fee0000000200 */
[C---:B-1----:R-:W-:Y:S08]  /*d220*/  HMMA.16816.F32 R180, R20.reuse, R28, R180 ;  /* 0x0000001c14b4723c */ /* 0x042ff000000018b4 */
[----:B------:R-:W-:Y:S01]  /*d230*/  HMMA.16816.F32 R168, R20, R30, R168 ;  /* 0x0000001e14a8723c */ /* 0x000fe200000018a8 */
[----:B------:R-:W1:Y:S04]  /*d240*/  LDSM.16.M88.4 R28, [R223+0x11800] ;  /* 0x01180000df1c783b */ /* 0x000e680000000200 */
[----:B------:R-:W4:Y:S03]  /*d250*/  LDSM.16.M88.4 R20, [R216] ;  /* 0x00000000d814783b */ /* 0x000f260000000200 */
        /* <DEDUP_REMOVED lines=18> */
[----:B------:R-:W-:Y:S07]  /*d380*/  LDSM.16.M88.4 R200, [R213] ;  /* 0x00000000d5c8783b */ /* 0x000fee0000000200 */
[C---:B-----5:R-:W-:Y:S08]  /*d390*/  HMMA.16816.F32 R188, R32.reuse, R196, R188 ;  /* 0x000000c420bc723c */ /* 0x060ff000000018bc */
[C---:B------:R-:W-:Y:S01]  /*d3a0*/  HMMA.16816.F32 R184, R32.reuse, R198, R184 ;  /* 0x000000c620b8723c */ /* 0x040fe200000018b8 */
[----:B------:R-:W2:Y:S07]  /*d3b0*/  LDSM.16.M88.4 R196, [R229+0x13000] ;  /* 0x01300000e5c4783b */ /* 0x000eae0000000200 */
[C---:B---3--:R-:W-:Y:S08]  /*d3c0*/  HMMA.16816.F32 R180, R32.reuse, R192, R180 ;  /* 0x000000c020b4723c */ /* 0x048ff000000018b4 */
[----:B------:R-:W-:Y:S01]  /*d3d0*/  HMMA.16816.F32 R168, R32, R194, R168 ;  /* 0x000000c220a8723c */ /* 0x000fe200000018a8 */
[----:B------:R-:W3:Y:S04]  /*d3e0*/  LDSM.16.M88.4 R192, [R229+0x13800] ;  /* 0x01380000e5c0783b */ /* 0x000ee80000000200 */
[----:B------:R-:W-:Y:S03]  /*d3f0*/  LDSM.16.M88.4 R32, [R228+0x4000] ;  /* 0x00400000e420783b */ /* 0x000fe60000000200 */
        /* <DEDUP_REMOVED lines=21> */
[----:B------:R-:W-:Y:S07]  /*d550*/  LDSM.16.M88.4 R200, [R211] ;  /* 0x00000000d3c8783b */ /* 0x000fee0000000200 */
[C---:B--2---:R-:W-:Y:S08]  /*d560*/  HMMA.16816.F32 R180, R32.reuse, R196, R180 ;  /* 0x000000c420b4723c */ /* 0x044ff000000018b4 */
[----:B------:R-:W-:Y:S01]  /*d570*/  HMMA.16816.F32 R168, R32, R198, R168 ;  /* 0x000000c620a8723c */ /* 0x000fe200000018a8 */
[----:B------:R-:W2:Y:S04]  /*d580*/  LDSM.16.M88.4 R32, [R223+0x13800] ;  /* 0x01380000df20783b */ /* 0x000ea80000000200 */
        /* <DEDUP_REMOVED lines=9> */
[----:B------:R-:W4:Y:S07]  /*d620*/  LDSM.16.M88.4 R192, [R216+0x3000] ;  /* 0x00300000d8c0783b */ /* 0x000f2e0000000200 */
[C---:B--2---:R-:W-:Y:S08]  /*d630*/  HMMA.16816.F32 R180, R24.reuse, R32, R180 ;  /* 0x0000002018b4723c */ /* 0x044ff000000018b4 */
[----:B------:R-:W-:Y:S01]  /*d640*/  HMMA.16816.F32 R168, R24, R34, R168 ;  /* 0x0000002218a8723c */ /* 0x000fe200000018a8 */
[----:B------:R-:W2:Y:S04]  /*d650*/  LDSM.16.M88.4 R32, [R216+0x3800] ;  /* 0x00380000d820783b */ /* 0x000ea80000000200 */
[----:B------:R-:W-:Y:S03]  /*d660*/  LDSM.16.M88.4 R24, [R229+0x14000] ;  /* 0x01400000e518783b */ /* 0x000fe60000000200 */
[C---:B-1----:R-:W-:Y:S08]  /*d670*/  HMMA.16816.F32 R8, R28.reuse, R196, R8 ;  /* 0x000000c41c08723c */ /* 0x042ff00000001808 */
[C---:B---3--:R-:W-:Y:S08]  /*d680*/  HMMA.16816.F32 R16, R28.reuse, R20, R16 ;  /* 0x000000141c10723c */ /* 0x048ff00000001810 */
[C---:B------:R-:W-:Y:S01]  /*d690*/  HMMA.16816.F32 R12, R28.reuse, R22, R12 ;  /* 0x000000161c0c723c */ /* 0x040fe2000000180c */
[----:B------:R-:W1:Y:S07]  /*d6a0*/  LDSM.16.M88.4 R20, [R230+0x8000] ;  /* 0x00800000e614783b */ /* 0x000e6e0000000200 */
[C---:B----4-:R-:W-:Y:S08]  /*d6b0*/  HMMA.16816.F32 R188, R28.reuse, R192, R188 ;  /* 0x000000c01cbc723c */ /* 0x050ff000000018bc */
[C---:B------:R-:W-:Y:S01]  /*d6c0*/  HMMA.16816.F32 R184, R28.reuse, R194, R184 ;  /* 0x000000c21cb8723c */ /* 0x040fe200000018b8 */
[----:B------:R-:W3:Y:S07]  /*d6d0*/  LDSM.16.M88.4 R192, [R229+0x14800] ;  /* 0x01480000e5c0783b */ /* 0x000eee0000000200 */
[C---:B------:R-:W-:Y:S01]  /*d6e0*/  HMMA.16816.F32 R4, R28.reuse, R198, R4 ;  /* 0x000000c61c04723c */ /* 0x040fe20000001804 */
[----:B------:R-:W-:Y:S07]  /*d6f0*/  LDSM.16.M88.4 R196, [R210] ;  /* 0x00000000d2c4783b */ /* 0x000fee0000000200 */
[C---:B--2---:R-:W-:Y:S08]  /*d700*/  HMMA.16816.F32 R180, R28.reuse, R32, R180 ;  /* 0x000000201cb4723c */ /* 0x044ff000000018b4 */
[----:B------:R-:W-:Y:S01]  /*d710*/  HMMA.16816.F32 R168, R28, R34, R168 ;  /* 0x000000221ca8723c */ /* 0x000fe200000018a8 */
[----:B------:R-:W2:Y:S04]  /*d720*/  LDSM.16.M88.4 R32, [R229+0x15000] ;  /* 0x01500000e520783b */ /* 0x000ea80000000200 */
[----:B------:R-:W4:Y:S03]  /*d730*/  LDSM.16.M88.4 R28, [R229+0x15800] ;  /* 0x01580000e51c783b */ /* 0x000f260000000200 */
[C---:B-1----:R-:W-:Y:S08]  /*d740*/  HMMA.16816.F32 R16, R20.reuse, R24, R16 ;  /* 0x000000181410723c */ /* 0x042ff00000001810 */
[C---:B------:R-:W-:Y:S01]  /*d750*/  HMMA.16816.F32 R12, R20.reuse, R26, R12 ;  /* 0x0000001a140c723c */ /* 0x040fe2000000180c */
[----:B------:R-:W1:Y:S07]  /*d760*/  LDSM.16.M88.4 R24, [R228+0x8000] ;  /* 0x00800000e418783b */ /* 0x000e6e0000000200 */
[C---:B---3--:R-:W-:Y:S08]  /*d770*/  HMMA.16816.F32 R8, R20.reuse, R192, R8 ;  /* 0x000000c01408723c */ /* 0x048ff00000001808 */
[C---:B------:R-:W-:Y:S01]  /*d780*/  HMMA.16816.F32 R4, R20.reuse, R194, R4 ;  /* 0x000000c21404723c */ /* 0x040fe20000001804 */
[----:B------:R-:W3:Y:S07]  /*d790*/  LDSM.16.M88.4 R192, [R209] ;  /* 0x00000000d1c0783b */ /* 0x000eee0000000200 */
[C---:B--2---:R-:W-:Y:S08]  /*d7a0*/  HMMA.16816.F32 R188, R20.reuse, R32, R188 ;  /* 0x0000002014bc723c */ /* 0x044ff000000018bc */
[C---:B------:R-:W-:Y:S01]  /*d7b0*/  HMMA.16816.F32 R184, R20.reuse, R34, R184 ;  /* 0x0000002214b8723c */ /* 0x040fe200000018b8 */
[----:B------:R-:W-:Y:S07]  /*d7c0*/  LDSM.16.M88.4 R32, [R226+0x8000] ;  /* 0x00800000e220783b */ /* 0x000fee0000000200 */
[C---:B----4-:R-:W-:Y:S08]  /*d7d0*/  HMMA.16816.F32 R180, R20.reuse, R28, R180 ;  /* 0x0000001c14b4723c */ /* 0x050ff000000018b4 */
[----:B------:R-:W-:Y:S01]  /*d7e0*/  HMMA.16816.F32 R168, R20, R30, R168 ;  /* 0x0000001e14a8723c */ /* 0x000fe200000018a8 */
[----:B------:R-:W2:Y:S04]  /*d7f0*/  LDSM.16.M88.4 R28, [R208] ;  /* 0x00000000d01c783b */ /* 0x000ea80000000200 */
[----:B------:R-:W4:Y:S03]  /*d800*/  LDSM.16.M88.4 R20, [R223+0x14000] ;  /* 0x01400000df14783b */ /* 0x000f260000000200 */
        /* <DEDUP_REMOVED lines=11> */
[----:B------:R-:W-:Y:S04]  /*d8c0*/  LDSM.16.M88.4 R28, [R225+0x8000] ;  /* 0x00800000e11c783b */ /* 0x000fe80000000200 */
[----:B------:R-:W2:Y:S03]  /*d8d0*/  LDSM.16.M88.4 R24, [R216+0x4000] ;  /* 0x00400000d818783b */ /* 0x000ea60000000200 */
[C---:B----4-:R-:W-:Y:S08]  /*d8e0*/  HMMA.16816.F32 R16, R32.reuse, R20, R16 ;  /* 0x000000142010723c */ /* 0x050ff00000001810 */
[C---:B------:R-:W-:Y:S01]  /*d8f0*/  HMMA.16816.F32 R12, R32.reuse, R22, R12 ;  /* 0x00000016200c723c */ /* 0x040fe2000000180c */
[----:B------:R-:W4:Y:S07]  /*d900*/  LDSM.16.M88.4 R20, [R216+0x4800] ;  /* 0x00480000d814783b */ /* 0x000f2e0000000200 */
[C---:B-1----:R-:W-:Y:S08]  /*d910*/  HMMA.16816.F32 R8, R32.reuse, R200, R8 ;  /* 0x000000c82008723c */ /* 0x042ff00000001808 */
[C---:B------:R-:W-:Y:S01]  /*d920*/  HMMA.16816.F32 R4, R32.reuse, R202, R4 ;  /* 0x000000ca2004723c */ /* 0x040fe20000001804 */
[----:B------:R-:W-:Y:S07]  /*d930*/  LDSM.16.M88.4 R200, [R230+0xc000] ;  /* 0x00c00000e6c8783b */ /* 0x000fee0000000200 */
[C---:B---3--:R-:W-:Y:S08]  /*d940*/  HMMA.16816.F32 R180, R32.reuse, R192, R180 ;  /* 0x000000c020b4723c */ /* 0x048ff000000018b4 */
[C---:B------:R-:W-:Y:S01]  /*d950*/  HMMA.16816.F32 R168, R32.reuse, R194, R168 ;  /* 0x000000c220a8723c */ /* 0x040fe200000018a8 */
[----:B------:R-:W1:Y:S07]  /*d960*/  LDSM.16.M88.4 R192, [R216+0x5000] ;  /* 0x00500000d8c0783b */ /* 0x000e6e0000000200 */
[C---:B-----5:R-:W-:Y:S08]  /*d970*/  HMMA.16816.F32 R188, R32.reuse, R196, R188 ;  /* 0x000000c420bc723c */ /* 0x060ff000000018bc */
[----:B------:R-:W-:Y:S01]  /*d980*/  HMMA.16816.F32 R184, R32, R198, R184 ;  /* 0x000000c620b8723c */ /* 0x000fe200000018b8 */
[----:B------:R-:W3:Y:S04]  /*d990*/  LDSM.16.M88.4 R32, [R216+0x5800] ;  /* 0x00580000d820783b */ /* 0x000ee80000000200 */
[----:B------:R-:W-:Y:S03]  /*d9a0*/  LDSM.16.M88.4 R196, [R229+0x17000] ;  /* 0x01700000e5c4783b */ /* 0x000fe60000000200 */
        /* <DEDUP_REMOVED lines=16> */
[C---:B----4-:R-:W-:Y:S08]  /*dab0*/  HMMA.16816.F32 R8, R200.reuse, R20, R8 ;  /* 0x00000014c808723c */ /* 0x050ff00000001808 */
[C---:B------:R-:W-:Y:S01]  /*dac0*/  HMMA.16816.F32 R4, R200.reuse, R22, R4 ;  /* 0x00000016c804723c */ /* 0x040fe20000001804 */
[----:B------:R-:W4:Y:S07]  /*dad0*/  LDSM.16.M88.4 R20, [R205] ;  /* 0x00000000cd14783b */ /* 0x000f2e0000000200 */
[C---:B------:R-:W-:Y:S08]  /*dae0*/  HMMA.16816.F32 R188, R200.reuse, R196, R188 ;  /* 0x000000c4c8bc723c */ /* 0x040ff000000018bc */
[C---:B------:R-:W-:Y:S01]  /*daf0*/  HMMA.16816.F32 R184, R200.reuse, R198, R184 ;  /* 0x000000c6c8b8723c */ /* 0x040fe200000018b8 */
[----:B------:R-:W-:Y:S07]  /*db00*/  LDSM.16.M88.4 R196, [R223+0x17000] ;  /* 0x01700000dfc4783b */ /* 0x000fee0000000200 */
[C---:B-1----:R-:W-:Y:S08]  /*db10*/  HMMA.16816.F32 R180, R200.reuse, R192, R180 ;  /* 0x000000c0c8b4723c */ /* 0x042ff000000018b4 */
[----:B------:R-:W-:Y:S01]  /*db20*/  HMMA.16816.F32 R168, R200, R194, R168 ;  /* 0x000000c2c8a8723c */ /* 0x000fe200000018a8 */
[----:B------:R-:W1:Y:S07]  /*db30*/  LDSM.16.M88.4 R192, [R204] ;  /* 0x00000000ccc0783b */ /* 0x000e6e0000000200 */
[C---:B---3--:R-:W-:Y:S08]  /*db40*/  HMMA.16816.F32 R16, R32.reuse, R28, R16 ;  /* 0x0000001c2010723c */ /* 0x048ff00000001810 */
[C---:B------:R-:W-:Y:S01]  /*db50*/  HMMA.16816.F32 R12, R32.reuse, R30, R12 ;  /* 0x0000001e200c723c */ /* 0x040fe2000000180c */
[----:B------:R-:W3:Y:S07]  /*db60*/  LDSM.16.M88.4 R28, [R226+0xc000] ;  /* 0x00c00000e21c783b */ /* 0x000eee0000000200 */
[C---:B--2---:R-:W-:Y:S08]  /*db70*/  HMMA.16816.F32 R8, R32.reuse, R24, R8 ;  /* 0x000000182008723c */ /* 0x044ff00000001808 */
[C---:B------:R-:W-:Y:S01]  /*db80*/  HMMA.16816.F32 R4, R32.reuse, R26, R4 ;  /* 0x0000001a2004723c */ /* 0x040fe20000001804 */
[----:B------:R-:W2:Y:S07]  /*db90*/  LDSM.16.M88.4 R24, [R223+0x16000] ;  /* 0x01600000df18783b */ /* 0x000eae0000000200 */
[C---:B----4-:R-:W-:Y:S08]  /*dba0*/  HMMA.16816.F32 R188, R32.reuse, R20, R188 ;  /* 0x0000001420bc723c */ /* 0x050ff000000018bc */
[C---:B------:R-:W-:Y:S01]  /*dbb0*/  HMMA.16816.F32 R184, R32.reuse, R22, R184 ;  /* 0x0000001620b8723c */ /* 0x040fe200000018b8 */
[----:B------:R-:W4:Y:S07]  /*dbc0*/  LDSM.16.M88.4 R20, [R223+0x16800] ;  /* 0x01680000df14783b */ /* 0x000f2e0000000200 */
[C---:B-1----:R-:W-:Y:S08]  /*dbd0*/  HMMA.16816.F32 R180, R32.reuse, R192, R180 ;  /* 0x000000c020b4723c */ /* 0x042ff000000018b4 */
[----:B------:R-:W-:Y:S01]  /*dbe0*/  HMMA.16816.F32 R168, R32, R194, R168 ;  /* 0x000000c220a8723c */ /* 0x000fe200000018a8 */
[----:B------:R-:W1:Y:S04]  /*dbf0*/  LDSM.16.M88.4 R32, [R223+0x17800] ;  /* 0x01780000df20783b */ /* 0x000e680000000200 */
[----:B------:R-:W-:Y:S03]  /*dc00*/  LDSM.16.M88.4 R192, [R216+0x6800] ;  /* 0x00680000d8c0783b */ /* 0x000fe60000000200 */
[C---:B---3--:R-:W-:Y:S08]  /*dc10*/  HMMA.16816.F32 R188, R28.reuse, R196, R188 ;  /* 0x000000c41cbc723c */ /* 0x048ff000000018bc */
[C---:B--2---:R-:W-:Y:S08]  /*dc20*/  HMMA.16816.F32 R16, R28.reuse, R24, R16 ;  /* 0x000000181c10723c */ /* 0x044ff00000001810 */
[C---:B------:R-:W-:Y:S01]  /*dc30*/  HMMA.16816.F32 R12, R28.reuse, R26, R12 ;  /* 0x0000001a1c0c723c */ /* 0x040fe2000000180c */
[----:B------:R-:W2:Y:S07]  /*dc40*/  LDSM.16.M88.4 R24, [R225+0xc000] ;  /* 0x00c00000e118783b */ /* 0x000eae0000000200 */
[C---:B----4-:R-:W-:Y:S08]  /*dc50*/  HMMA.16816.F32 R8, R28.reuse, R20, R8 ;  /* 0x000000141c08723c */ /* 0x050ff00000001808 */
[C---:B------:R-:W-:Y:S01]  /*dc60*/  HMMA.16816.F32 R4, R28.reuse, R22, R4 ;  /* 0x000000161c04723c */ /* 0x040fe20000001804 */
[----:B------:R-:W3:Y:S07]  /*dc70*/  LDSM.16.M88.4 R20, [R216+0x6000] ;  /* 0x00600000d814783b */ /* 0x000eee0000000200 */
[C---:B------:R-:W-:Y:S08]  /*dc80*/  HMMA.16816.F32 R184, R28.reuse, R198, R184 ;  /* 0x000000c61cb8723c */ /* 0x040ff000000018b8 */
[C---:B-1----:R-:W-:Y:S07]  /*dc90*/  HMMA.16816.F32 R180, R28.reuse, R32, R180 ;  /* 0x000000201cb4723c */ /* 0x042fee00000018b4 */
[----:B------:R-:W-:Y:S01]  /*dca0*/  IMAD.IADD R32, R246, 0x1, -R0 ;  /* 0x00000001f6207824 */ /* 0x000fe200078e0a00 */
[----:B------:R-:W-:Y:S01]  /*dcb0*/  HMMA.16816.F32 R168, R28, R34, R168 ;  /* 0x000000221ca8723c */ /* 0x000fe200000018a8 */
[----:B------:R-:W1:Y:S01]  /*dcc0*/  LDSM.16.M88.4 R28, [R216+0x7000] ;  /* 0x00700000d81c783b */ /* 0x000e620000000200 */
[----:B------:R-:W-:-:S02]  /*dcd0*/  IABS R33, R2 ;  /* 0x0000000200217213 */ /* 0x000fc40000000000 */
[----:B------:R-:W-:-:S04]  /*dce0*/  IABS R32, R32 ;  /* 0x0000002000207213 */ /* 0x000fc80000000000 */
[----:B------:R-:W-:Y:S01]  /*dcf0*/  I2F R33, R33 ;  /* 0x0000002100217306 */ /* 0x000fe20000201400 */
[----:B------:R-:W-:Y:S01]  /*dd00*/  IMAD.MOV.U32 R35, RZ, RZ, R32 ;  /* 0x000000ffff237224 */ /* 0x000fe200078e0020 */
[----:B------:R-:W-:Y:S01]  /*dd10*/  IADD3 R32, R0, 0x1, RZ ;  /* 0x0000000100207810 */ /* 0x000fe20007ffe0ff */
[C---:B--2---:R-:W-:Y:S03]  /*dd20*/  HMMA.16816.F32 R8, R24.reuse, R192, R8 ;  /* 0x000000c01808723c */ /* 0x044fe60000001808 */
[----:B------:R-:W-:Y:S01]  /*dd30*/  ISETP.GE.AND P0, PT, R32, R244, PT ;  /* 0x000000f42000720c */ /* 0x000fe20003f06270 */
[----:B------:R-:W-:Y:S01]  /*dd40*/  IMAD.IADD R2, R246, 0x1, -R32 ;  /* 0x00000001f6027824 */ /* 0x000fe200078e0a20 */
[----:B------:R-:W2:Y:S01]  /*dd50*/  I2F R35, R35 ;  /* 0x0000002300237306 */ /* 0x000ea20000201400 */
[----:B------:R-:W-:Y:S02]  /*dd60*/  ISETP.GE.AND P6, PT, R32, R237, PT ;  /* 0x000000ed2000720c */ /* 0x000fe40003fc6270 */
[----:B---3--:R-:W-:Y:S01]  /*dd70*/  HMMA.16816.F32 R16, R24, R20, R16 ;  /* 0x000000141810723c */ /* 0x008fe20000001810 */
[----:B------:R-:W-:-:S02]  /*dd80*/  IABS R2, R2 ;  /* 0x0000000200027213 */ /* 0x000fc40000000000 */
[C---:B------:R-:W-:Y:S02]  /*dd90*/  ISETP.LT.OR P0, PT, R32.reuse, R245, P0 ;  /* 0x000000f52000720c */ /* 0x040fe40000701670 */
[----:B------:R-:W-:-:S03]  /*dda0*/  ISETP.LT.OR P6, PT, R32, R242, P6 ;  /* 0x000000f22000720c */ /* 0x000fc600037c1670 */
[----:B------:R-:W-:Y:S01]  /*ddb0*/  HMMA.16816.F32 R12, R24, R22, R12 ;  /* 0x00000016180c723c */ /* 0x000fe2000000180c */
[----:B------:R-:W3:Y:S01]  /*ddc0*/  LDSM.16.M88.4 R20, [R216+0x7800] ;  /* 0x00780000d814783b */ /* 0x000ee20000000200 */
[----:B------:R-:W-:-:S06]  /*ddd0*/  DEPBAR.LE SB0, 0x0 ;  /* 0x000080000000791a */ /* 0x000fcc0000000000 */
[C---:B------:R-:W-:Y:S08]  /*dde0*/  HMMA.16816.F32 R4, R24.reuse, R194, R4 ;  /* 0x000000c21804723c */ /* 0x040ff00000001804 */
[----:B-1----:R-:W-:Y:S01]  /*ddf0*/  HMMA.16816.F32 R188, R24, R28, R188 ;  /* 0x0000001c18bc723c */ /* 0x002fe200000018bc */
[----:B--2---:R-:W-:-:S06]  /*de00*/  FFMA.FTZ R35, R35, -UR28, R16 ;  /* 0x8000001c23237c23 */ /* 0x004fcc0008010010 */
[----:B------:R-:W-:Y:S01]  /*de10*/  IMAD.IADD R29, R243, 0x1, -R32 ;  /* 0x00000001f31d7824 */ /* 0x000fe200078e0a20 */
[----:B------:R-:W-:Y:S01]  /*de20*/  HMMA.16816.F32 R184, R24, R30, R184 ;  /* 0x0000001e18b8723c */ /* 0x000fe200000018b8 */
[----:B------:R-:W-:Y:S01]  /*de30*/  IMAD.MOV.U32 R28, RZ, RZ, R2 ;  /* 0x000000ffff1c7224 */ /* 0x000fe200078e0002 */
[----:B------:R-:W-:Y:S02]  /*de40*/  IADD3 R2, R0, 0x8, RZ ;  /* 0x0000000800027810 */ /* 0x000fe40007ffe0ff */
[----:B------:R-:W-:-:S03]  /*de50*/  IABS R29, R29 ;  /* 0x0000001d001d7213 */ /* 0x000fc60000000000 */
[----:B------:R-:W-:Y:S01]  /*de60*/  IMAD.IADD R31, R246, 0x1, -R2 ;  /* 0x00000001f61f7824 */ /* 0x000fe200078e0a02 */
[----:B------:R-:W1:Y:S01]  /*de70*/  I2F R28, R28 ;  /* 0x0000001c001c7306 */ /* 0x000e620000201400 */
[----:B------:R-:W-:-:S03]  /*de80*/  IMAD.MOV.U32 R30, RZ, RZ, R29 ;  /* 0x000000ffff1e7224 */ /* 0x000fc600078e001d */
[----:B------:R-:W-:-:S04]  /*de90*/  IABS R29, R31 ;  /* 0x0000001f001d7213 */ /* 0x000fc80000000000 */
[----:B------:R-:W2:Y:S01]  /*dea0*/  I2F R30, R30 ;  /* 0x0000001e001e7306 */ /* 0x000ea20000201400 */
[----:B------:R-:W-:Y:S01]  /*deb0*/  IMAD.MOV.U32 R31, RZ, RZ, R29 ;  /* 0x000000ffff1f7224 */ /* 0x000fe200078e001d */
[----:B------:R-:W-:Y:S01]  /*dec0*/  IADD3 R29, R0, 0x9, RZ ;  /* 0x00000009001d7810 */ /* 0x000fe20007ffe0ff */
[C---:B---3--:R-:W-:Y:S04]  /*ded0*/  HMMA.16816.F32 R180, R24.reuse, R20, R180 ;  /* 0x0000001418b4723c */ /* 0x048fe800000018b4 */
[C---:B------:R-:W-:Y:S01]  /*dee0*/  IMAD.IADD R16, R243.reuse, 0x1, -R29 ;  /* 0x00000001f3107824 */ /* 0x040fe200078e0a1d */
[----:B------:R-:W3:Y:S01]  /*def0*/  I2F R31, R31 ;  /* 0x0000001f001f7306 */ /* 0x000ee20000201400 */
[----:B-1----:R-:W-:Y:S02]  /*df00*/  FFMA.FTZ R17, R28, -UR28, R17 ;  /* 0x8000001c1c117c23 */ /* 0x002fe40008010011 */
[----:B------:R-:W-:Y:S01]  /*df10*/  IMAD.IADD R21, R246, 0x1, -R29 ;  /* 0x00000001f6157824 */ /* 0x000fe200078e0a1d */
[----:B------:R-:W-:Y:S01]  /*df20*/  HMMA.16816.F32 R168, R24, R22, R168 ;  /* 0x0000001618a8723c */ /* 0x000fe200000018a8 */
[----:B------:R-:W-:-:S03]  /*df30*/  IMAD.IADD R20, R243, 0x1, -R2 ;  /* 0x00000001f3147824 */ /* 0x000fc600078e0a02 */
[----:B------:R-:W-:Y:S01]  /*df40*/  IABS R21, R21 ;  /* 0x0000001500157213 */ /* 0x000fe20000000000 */
[----:B--2---:R-:W-:Y:S01]  /*df50*/  FFMA.FTZ R19, R30, -UR28, R19 ;  /* 0x8000001c1e137c23 */ /* 0x004fe20008010013 */
[----:B------:R-:W-:Y:S02]  /*df60*/  IABS R20, R20 ;  /* 0x0000001400147213 */ /* 0x000fe40000000000 */
[----:B------:R-:W-:Y:S01]  /*df70*/  IADD3 R22, R0, 0x10, RZ ;  /* 0x0000001000167810 */ /* 0x000fe20007ffe0ff */
[----:B------:R-:W-:Y:S01]  /*df80*/  IMAD.MOV.U32 R26, RZ, RZ, R21 ;  /* 0x000000ffff1a7224 */ /* 0x000fe200078e0015 */
[----:B------:R-:W-:Y:S01]  /*df90*/  IABS R21, R16 ;  /* 0x0000001000157213 */ /* 0x000fe20000000000 */
[----:B------:R-:W-:Y:S01]  /*dfa0*/  FFMA.FTZ R16, R33, -UR28, R18 ;  /* 0x8000001c21107c23 */ /* 0x000fe20008010012 */
[----:B------:R1:W-:Y:S01]  /*dfb0*/  I2F R23, R20 ;  /* 0x0000001400177306 */ /* 0x0003e20000201400 */
[----:B------:R-:W-:Y:S01]  /*dfc0*/  IMAD.IADD R18, R246, 0x1, -R22 ;  /* 0x00000001f6127824 */ /* 0x000fe200078e0a16 */
[C---:B------:R-:W-:Y:S01]  /*dfd0*/  IADD3 R24, R0.reuse, 0x11, RZ ;  /* 0x0000001100187810 */ /* 0x040fe20007ffe0ff */
[----:B------:R-:W-:Y:S01]  /*dfe0*/  IMAD.MOV.U32 R32, RZ, RZ, R21 ;  /* 0x000000ffff207224 */ /* 0x000fe200078e0015 */
[----:B------:R-:W-:Y:S01]  /*dff0*/  FSEL R21, R35, -INF , !P1 ;  /* 0xff80000023157808 */ /* 0x000fe20004800000 */
[----:B---3--:R-:W-:Y:S01]  /*e000*/  FFMA.FTZ R12, R31, -UR28, R12 ;  /* 0x8000001c1f0c7c23 */ /* 0x008fe2000801000c */
[----:B------:R-:W-:Y:S01]  /*e010*/  BAR.SYNC.DEFER_BLOCKING 0x0 ;  /* 0x0000000000007b1d */ /* 0x000fe20000010000 */
[----:B------:R-:W-:Y:S01]  /*e020*/  ISETP.GE.AND P1, PT, R0, R237, PT ;  /* 0x000000ed0000720c */ /* 0x000fe20003f26270 */
[----:B------:R-:W-:Y:S01]  /*e030*/  IMAD.IADD R27, R243, 0x1, -R22 ;  /* 0x00000001f31b7824 */ /* 0x000fe200078e0a16 */
[----:B------:R-:W-:-:S02]  /*e040*/  IABS R25, R18 ;  /* 0x0000001200197213 */ /* 0x000fc40000000000 */
[----:B------:R-:W-:Y:S01]  /*e050*/  ISETP.LT.OR P1, PT, R0, R242, P1 ;  /* 0x000000f20000720c */ /* 0x000fe20000f21670 */
[----:B------:R-:W2:Y:S01]  /*e060*/  I2F R26, R26 ;  /* 0x0000001a001a7306 */ /* 0x000ea20000201400 */
[----:B------:R-:W-:Y:S02]  /*e070*/  IABS R27, R27 ;  /* 0x0000001b001b7213 */ /* 0x000fe40000000000 */
[----:B------:R-:W-:Y:S02]  /*e080*/  FSEL R16, R16, -INF , !P1 ;  /* 0xff80000010107808 */ /* 0x000fe40004800000 */
[----:B-1----:R-:W-:Y:S01]  /*e090*/  FSEL R20, R17, -INF , !P0 ;  /* 0xff80000011147808 */ /* 0x002fe20004000000 */
[----:B------:R-:W-:Y:S01]  /*e0a0*/  IMAD.IADD R17, R246, 0x1, -R24 ;  /* 0x00000001f6117824 */ /* 0x000fe200078e0a18 */
[C---:B------:R-:W-:Y:S01]  /*e0b0*/  ISETP.GE.AND P1, PT, R2.reuse, R244, PT ;  /* 0x000000f40200720c */ /* 0x040fe20003f26270 */
[----:B------:R1:W3:Y:S01]  /*e0c0*/  I2F R28, R32 ;  /* 0x00000020001c7306 */ /* 0x0002e20000201400 */
[----:B------:R-:W-:-:S02]  /*e0d0*/  ISETP.GE.AND P0, PT, R2, R237, PT ;  /* 0x000000ed0200720c */ /* 0x000fc40003f06270 */
[C---:B------:R-:W-:Y:S02]  /*e0e0*/  ISETP.LT.OR P1, PT, R2.reuse, R245, P1 ;  /* 0x000000f50200720c */ /* 0x040fe40000f21670 */
[----:B------:R-:W-:Y:S02]  /*e0f0*/  ISETP.LT.OR P0, PT, R2, R242, P0 ;  /* 0x000000f20200720c */ /* 0x000fe40000701670 */
[----:B------:R-:W-:Y:S01]  /*e100*/  IADD3 R2, R0, 0x18, RZ ;  /* 0x0000001800027810 */ /* 0x000fe20007ffe0ff */
[----:B------:R-:W4:Y:S01]  /*e110*/  I2F R25, R25 ;  /* 0x0000001900197306 */ /* 0x000f220000201400 */
[----:B------:R-:W-:Y:S01]  /*e120*/  FSEL R18, R12, -INF , !P1 ;  /* 0xff8000000c127808 */ /* 0x000fe20004800000 */
[----:B--2---:R-:W-:Y:S01]  /*e130*/  FFMA.FTZ R13, R26, -UR28, R13 ;  /* 0x8000001c1a0d7c23 */ /* 0x004fe2000801000d */
[----:B------:R-:W-:Y:S01]  /*e140*/  IABS R17, R17 ;  /* 0x0000001100117213 */ /* 0x000fe20000000000 */
[--C-:B------:R-:W-:Y:S01]  /*e150*/  IMAD.IADD R12, R246, 0x1, -R2.reuse ;  /* 0x00000001f60c7824 */ /* 0x100fe200078e0a02 */
[----:B------:R-:W-:Y:S01]  /*e160*/  FSEL R19, R19, -INF , !P6 ;  /* 0xff80000013137808 */ /* 0x000fe20007000000 */
[----:B------:R-:W-:Y:S01]  /*e170*/  IMAD.IADD R31, R243, 0x1, -R2 ;  /* 0x00000001f31f7824 */ /* 0x000fe200078e0a02 */
[C---:B------:R-:W-:Y:S01]  /*e180*/  ISETP.GE.AND P6, PT, R29.reuse, R244, PT ;  /* 0x000000f41d00720c */ /* 0x040fe20003fc6270 */
[----:B------:R2:W5:Y:S01]  /*e190*/  I2F R30, R17 ;  /* 0x00000011001e7306 */ /* 0x0005620000201400 */
[----:B------:R-:W-:Y:S01]  /*e1a0*/  ISETP.GE.AND P1, PT, R29, R237, PT ;  /* 0x000000ed1d00720c */ /* 0x000fe20003f26270 */
[----:B-1----:R-:W-:Y:S01]  /*e1b0*/  IMAD.IADD R32, R243, 0x1, -R24 ;  /* 0x00000001f3207824 */ /* 0x002fe200078e0a18 */
[----:B------:R-:W-:Y:S01]  /*e1c0*/  IABS R12, R12 ;  /* 0x0000000c000c7213 */ /* 0x000fe20000000000 */
[----:B---3--:R-:W-:Y:S01]  /*e1d0*/  FFMA.FTZ R28, R28, -UR28, R15 ;  /* 0x8000001c1c1c7c23 */ /* 0x008fe2000801000f */
[----:B------:R-:W-:-:S02]  /*e1e0*/  ISETP.LT.OR P6, PT, R29, R245, P6 ;  /* 0x000000f51d00720c */ /* 0x000fc400037c1670 */
[----:B------:R-:W-:Y:S01]  /*e1f0*/  ISETP.LT.OR P1, PT, R29, R242, P1 ;  /* 0x000000f21d00720c */ /* 0x000fe20000f21670 */
[----:B------:R-:W1:Y:S01]  /*e200*/  I2F R27, R27 ;  /* 0x0000001b001b7306 */ /* 0x000e620000201400 */
[----:B------:R-:W-:Y:S01]  /*e210*/  IABS R32, R32 ;  /* 0x0000002000207213 */ /* 0x000fe20000000000 */
[----:B----4-:R-:W-:Y:S01]  /*e220*/  FFMA.FTZ R25, R25, -UR28, R8 ;  /* 0x8000001c19197c23 */ /* 0x010fe20008010008 */
[C---:B------:R-:W-:Y:S02]  /*e230*/  IADD3 R8, R0.reuse, 0x20, RZ ;  /* 0x0000002000087810 */ /* 0x040fe40007ffe0ff */
[----:B------:R-:W-:Y:S01]  /*e240*/  IABS R31, R31 ;  /* 0x0000001f001f7213 */ /* 0x000fe20000000000 */
[----:B--2---:R-:W-:Y:S01]  /*e250*/  FFMA.FTZ R17, R23, -UR28, R14 ;  /* 0x8000001c17117c23 */ /* 0x004fe2000801000e */
[----:B------:R-:W-:Y:S01]  /*e260*/  IADD3 R23, R0, 0x19, RZ ;  /* 0x0000001900177810 */ /* 0x000fe20007ffe0ff */
[----:B------:R2:W3:Y:S01]  /*e270*/  I2F R29, R12 ;  /* 0x0000000c001d7306 */ /* 0x0004e20000201400 */
[----:B-----5:R-:W-:Y:S01]  /*e280*/  FFMA.FTZ R30, R30, -UR28, R9 ;  /* 0x8000001c1e1e7c23 */ /* 0x020fe20008010009 */
[----:B------:R-:W-:-:S02]  /*e290*/  IADD3 R9, R0, 0x21, RZ ;  /* 0x0000002100097810 */ /* 0x000fc40007ffe0ff */
[----:B------:R-:W-:Y:S01]  /*e2a0*/  FSEL R17, R17, -INF , !P0 ;  /* 0xff80000011117808 */ /* 0x000fe20004000000 */
[--C-:B------:R-:W-:Y:S01]  /*e2b0*/  IMAD.IADD R26, R243, 0x1, -R23.reuse ;  /* 0x00000001f31a7824 */ /* 0x100fe200078e0a17 */
[C---:B------:R-:W-:Y:S01]  /*e2c0*/  ISETP.GE.AND P0, PT, R22.reuse, R244, PT ;  /* 0x000000f41600720c */ /* 0x040fe20003f06270 */
[----:B-1----:R-:W-:Y:S01]  /*e2d0*/  FFMA.FTZ R27, R27, -UR28, R10 ;  /* 0x8000001c1b1b7c23 */ /* 0x002fe2000801000a */
[----:B------:R-:W1:Y:S02]  /*e2e0*/  I2F R14, R32 ;  /* 0x00000020000e7306 */ /* 0x000e640000201400 */
[----:B------:R-:W-:Y:S02]  /*e2f0*/  ISETP.LT.OR P0, PT, R22, R245, P0 ;  /* 0x000000f51600720c */ /* 0x000fe40000701670 */
[----:B------:R-:W-:Y:S02]  /*e300*/  IABS R26, R26 ;  /* 0x0000001a001a7213 */ /* 0x000fe40000000000 */
[----:B------:R-:W-:Y:S01]  /*e310*/  FSEL R196, R25, -INF , !P0 ;  /* 0xff80000019c47808 */ /* 0x000fe20004000000 */
[C---:B------:R-:W-:Y:S01]  /*e320*/  IMAD.IADD R25, R246.reuse, 0x1, -R8 ;  /* 0x00000001f6197824 */ /* 0x040fe200078e0a08 */
[----:B--2---:R-:W-:Y:S01]  /*e330*/  FSEL R12, R13, -INF , !P6 ;  /* 0xff8000000d0c7808 */ /* 0x004fe20007000000 */
[----:B------:R-:W-:Y:S01]  /*e340*/  IMAD.IADD R13, R246, 0x1, -R23 ;  /* 0x00000001f60d7824 */ /* 0x000fe200078e0a17 */
[-C--:B------:R-:W-:Y:S01]  /*e350*/  ISETP.GE.AND P6, PT, R22, R237.reuse, PT ;  /* 0x000000ed1600720c */ /* 0x080fe20003fc6270 */
[----:B------:R-:W-:Y:S01]  /*e360*/  I2F R15, R31 ;  /* 0x0000001f000f7306 */ /* 0x000fe20000201400 */
[----:B------:R-:W-:Y:S01]  /*e370*/  ISETP.GE.AND P0, PT, R24, R237, PT ;  /* 0x000000ed1800720c */ /* 0x000fe20003f06270 */
[----:B---3--:R-:W-:Y:S01]  /*e380*/  FFMA.FTZ R29, R29, -UR28, R4 ;  /* 0x8000001c1d1d7c23 */ /* 0x008fe20008010004 */
[----:B------:R-:W-:-:S02]  /*e390*/  IABS R13, R13 ;  /* 0x0000000d000d7213 */ /* 0x000fc40000000000 */
[-C--:B------:R-:W-:Y:S01]  /*e3a0*/  ISETP.LT.OR P6, PT, R22, R242.reuse, P6 ;  /* 0x000000f21600720c */ /* 0x080fe200037c1670 */
[----:B-1----:R-:W-:Y:S01]  /*e3b0*/  FFMA.FTZ R194, R14, -UR28, R11 ;  /* 0x8000001c0ec27c23 */ /* 0x002fe2000801000b */
[----:B------:R-:W-:Y:S01]  /*e3c0*/  ISETP.LT.OR P0, PT, R24, R242, P0 ;  /* 0x000000f21800720c */ /* 0x000fe20000701670 */
[----:B------:R-:W-:Y:S01]  /*e3d0*/  IMAD.MOV.U32 R22, RZ, RZ, R13 ;  /* 0x000000ffff167224 */ /* 0x000fe200078e000d */
[----:B------:R-:W-:Y:S01]  /*e3e0*/  FSEL R13, R28, -INF , !P1 ;  /* 0xff8000001c0d7808 */ /* 0x000fe20004800000 */
[----:B------:R1:W2:Y:S01]  /*e3f0*/  I2F R10, R26 ;  /* 0x0000001a000a7306 */ /* 0x0002a20000201400 */
[C---:B------:R-:W-:Y:S01]  /*e400*/  ISETP.GE.AND P1, PT, R24.reuse, R244, PT ;  /* 0x000000f41800720c */ /* 0x040fe20003f26270 */
[----:B------:R-:W-:Y:S01]  /*e410*/  IMAD.IADD R28, R243, 0x1, -R8 ;  /* 0x00000001f31c7824 */ /* 0x000fe200078e0a08 */
[----:B------:R-:W-:Y:S02]  /*e420*/  FSEL R195, R27, -INF , !P6 ;  /* 0xff8000001bc37808 */ /* 0x000fe40007000000 */
[----:B------:R-:W-:-:S02]  /*e430*/  ISETP.LT.OR P1, PT, R24, R245, P1 ;  /* 0x000000f51800720c */ /* 0x000fc40000f21670 */
[----:B------:R-:W-:Y:S01]  /*e440*/  IABS R24, R25 ;  /* 0x0000001900187213 */ /* 0x000fe20000000000 */
[----:B------:R-:W3:Y:S01]  /*e450*/  I2F R22, R22 ;  /* 0x0000001600167306 */ /* 0x000ee20000201400 */
[----:B------:R-:W-:Y:S02]  /*e460*/  ISETP.GE.AND P6, PT, R2, R244, PT ;  /* 0x000000f40200720c */ /* 0x000fe40003fc6270 */
[----:B------:R-:W-:Y:S01]  /*e470*/  FSEL R198, R30, -INF , !P1 ;  /* 0xff8000001ec67808 */ /* 0x000fe20004800000 */
[----:B------:R-:W-:Y:S01]  /*e480*/  IMAD.MOV.U32 R25, RZ, RZ, R24 ;  /* 0x000000ffff197224 */ /* 0x000fe200078e0018 */
[----:B------:R-:W-:Y:S02]  /*e490*/  ISETP.LT.OR P6, PT, R2, R245, P6 ;  /* 0x000000f50200720c */ /* 0x000fe400037c1670 */
[----:B------:R-:W-:Y:S01]  /*e4a0*/  FSEL R194, R194, -INF , !P0 ;  /* 0xff800000c2c27808 */ /* 0x000fe20004000000 */
[----:B-1----:R-:W-:Y:S01]  /*e4b0*/  IMAD.IADD R26, R246, 0x1, -R9 ;  /* 0x00000001f61a7824 */ /* 0x002fe200078e0a09 */
[----:B------:R-:W-:Y:S01]  /*e4c0*/  FSEL R193, R29, -INF , !P6 ;  /* 0xff8000001dc17808 */ /* 0x000fe20007000000 */
[----:B------:R-:W1:Y:S01]  /*e4d0*/  I2F R25, R25 ;  /* 0x0000001900197306 */ /* 0x000e620000201400 */
[-C--:B------:R-:W-:Y:S01]  /*e4e0*/  ISETP.GE.AND P1, PT, R2, R237.reuse, PT ;  /* 0x000000ed0200720c */ /* 0x080fe20003f26270 */
[----:B--2---:R-:W-:Y:S01]  /*e4f0*/  FFMA.FTZ R10, R10, -UR28, R7 ;  /* 0x8000001c0a0a7c23 */ /* 0x004fe20008010007 */
[----:B------:R-:W-:Y:S01]  /*e500*/  IABS R14, R26 ;  /* 0x0000001a000e7213 */ /* 0x000fe20000000000 */
[----:B------:R-:W-:Y:S01]  /*e510*/  IMAD.IADD R26, R243, 0x1, -R9 ;  /* 0x00000001f31a7824 */ /* 0x000fe200078e0a09 */
[C---:B------:R-:W-:Y:S01]  /*e520*/  ISETP.GE.AND P0, PT, R23.reuse, R244, PT ;  /* 0x000000f41700720c */ /* 0x040fe20003f06270 */
[----:B---3--:R-:W-:Y:S01]  /*e530*/  FFMA.FTZ R22, R22, -UR28, R5 ;  /* 0x8000001c16167c23 */ /* 0x008fe20008010005 */
[----:B------:R-:W-:Y:S01]  /*e540*/  ISETP.GE.AND P6, PT, R23, R237, PT ;  /* 0x000000ed1700720c */ /* 0x000fe20003fc6270 */
[----:B------:R-:W-:Y:S01]  /*e550*/  IMAD.MOV.U32 R4, RZ, RZ, R14 ;  /* 0x000000ffff047224 */ /* 0x000fe200078e000e */
[----:B------:R-:W-:-:S02]  /*e560*/  ISETP.LT.OR P1, PT, R2, R242, P1 ;  /* 0x000000f20200720c */ /* 0x000fc40000f21670 */
[C---:B------:R-:W-:Y:S02]  /*e570*/  ISETP.LT.OR P0, PT, R23.reuse, R245, P0 ;  /* 0x000000f51700720c */ /* 0x040fe40000701670 */
[----:B------:R-:W-:Y:S01]  /*e580*/  ISETP.LT.OR P6, PT, R23, R242, P6 ;  /* 0x000000f21700720c */ /* 0x000fe200037c1670 */
[----:B------:R-:W-:Y:S01]  /*e590*/  FFMA.FTZ R23, R15, -UR28, R6 ;  /* 0x8000001c0f177c23 */ /* 0x000fe20008010006 */
[----:B------:R-:W-:Y:S01]  /*e5a0*/  IABS R24, R28 ;  /* 0x0000001c00187213 */ /* 0x000fe20000000000 */
[----:B------:R-:W2:Y:S01]  /*e5b0*/  I2F R4, R4 ;  /* 0x0000000400047306 */ /* 0x000ea20000201400 */
[C---:B------:R-:W-:Y:S01]  /*e5c0*/  IADD3 R2, R0.reuse, 0x28, RZ ;  /* 0x0000002800027810 */ /* 0x040fe20007ffe0ff */
[----:B-1----:R-:W-:Y:S01]  /*e5d0*/  FFMA.FTZ R25, R25, -UR28, R188 ;  /* 0x8000001c19197c23 */ /* 0x002fe200080100bc */
[----:B------:R-:W-:Y:S02]  /*e5e0*/  IABS R14, R26 ;  /* 0x0000001a000e7213 */ /* 0x000fe40000000000 */
[----:B------:R-:W-:-:S02]  /*e5f0*/  IADD3 R5, R0, 0x29, RZ ;  /* 0x0000002900057810 */ /* 0x000fc40007ffe0ff */
[----:B------:R-:W-:Y:S01]  /*e600*/  FSEL R34, R23, -INF , !P1 ;  /* 0xff80000017227808 */ /* 0x000fe20004800000 */
[----:B------:R1:W3:Y:S01]  /*e610*/  I2F R11, R24 ;  /* 0x00000018000b7306 */ /* 0x0002e20000201400 */
[----:B------:R-:W-:Y:S02]  /*e620*/  FSEL R35, R22, -INF , !P0 ;  /* 0xff80000016237808 */ /* 0x000fe40004000000 */
[C---:B------:R-:W-:Y:S02]  /*e630*/  ISETP.GE.AND P1, PT, R8.reuse, R244, PT ;  /* 0x000000f40800720c */ /* 0x040fe40003f26270 */
[C---:B------:R-:W-:Y:S02]  /*e640*/  ISETP.GE.AND P0, PT, R8.reuse, R237, PT ;  /* 0x000000ed0800720c */ /* 0x040fe40003f06270 */
[C---:B------:R-:W-:Y:S01]  /*e650*/  ISETP.LT.OR P1, PT, R8.reuse, R245, P1 ;  /* 0x000000f50800720c */ /* 0x040fe20000f21670 */
[----:B------:R4:W5:Y:S01]  /*e660*/  I2F R6, R14 ;  /* 0x0000000e00067306 */ /* 0x0009620000201400 */
[----:B------:R-:W-:Y:S01]  /*e670*/  ISETP.LT.OR P0, PT, R8, R242, P0 ;  /* 0x000000f20800720c */ /* 0x000fe20000701670 */
[----:B--2---:R-:W-:Y:S01]  /*e680*/  FFMA.FTZ R189, R4, -UR28, R189 ;  /* 0x8000001c04bd7c23 */ /* 0x004fe200080100bd */
[----:B------:R-:W-:-:S02]  /*e690*/  IADD3 R7, R0, 0x30, RZ ;  /* 0x0000003000077810 */ /* 0x000fc40007ffe0ff */
[----:B------:R-:W-:Y:S02]  /*e6a0*/  FSEL R178, R10, -INF , !P6 ;  /* 0xff8000000ab27808 */ /* 0x000fe40007000000 */
[----:B------:R-:W-:Y:S01]  /*e6b0*/  FSEL R200, R25, -INF , !P1 ;  /* 0xff80000019c87808 */ /* 0x000fe20004800000 */
[C---:B-1----:R-:W-:Y:S01]  /*e6c0*/  IMAD.IADD R24, R246.reuse, 0x1, -R2 ;  /* 0x00000001f6187824 */ /* 0x042fe200078e0a02 */
[----:B------:R-:W-:Y:S01]  /*e6d0*/  ISETP.GE.AND P6, PT, R9, R244, PT ;  /* 0x000000f40900720c */ /* 0x000fe20003fc6270 */
[----:B---3--:R-:W-:Y:S01]  /*e6e0*/  FFMA.FTZ R11, R11, -UR28, R190 ;  /* 0x8000001c0b0b7c23 */ /* 0x008fe200080100be */
[----:B------:R-:W-:Y:S02]  /*e6f0*/  ISETP.GE.AND P1, PT, R9, R237, PT ;  /* 0x000000ed0900720c */ /* 0x000fe40003f26270 */
[----:B------:R-:W-:Y:S01]  /*e700*/  IABS R15, R24 ;  /* 0x00000018000f7213 */ /* 0x000fe20000000000 */
[----:B------:R-:W-:Y:S01]  /*e710*/  IMAD.IADD R24, R243, 0x1, -R2 ;  /* 0x00000001f3187824 */ /* 0x000fe200078e0a02 */
[C---:B------:R-:W-:Y:S01]  /*e720*/  ISETP.LT.OR P6, PT, R9.reuse, R245, P6 ;  /* 0x000000f50900720c */ /* 0x040fe200037c1670 */
[----:B----4-:R-:W-:Y:S01]  /*e730*/  IMAD.IADD R14, R246, 0x1, -R5 ;  /* 0x00000001f60e7824 */ /* 0x010fe200078e0a05 */
[----:B------:R-:W-:Y:S01]  /*e740*/  ISETP.LT.OR P1, PT, R9, R242, P1 ;  /* 0x000000f20900720c */ /* 0x000fe20000f21670 */
[----:B-----5:R-:W-:Y:S01]  /*e750*/  FFMA.FTZ R191, R6, -UR28, R191 ;  /* 0x8000001c06bf7c23 */ /* 0x020fe200080100bf */
[----:B------:R-:W1:Y:S01]  /*e760*/  I2F R15, R15 ;  /* 0x0000000f000f7306 */ /* 0x000e620000201400 */
[----:B------:R-:W-:-:S02]  /*e770*/  IABS R23, R24 ;  /* 0x0000001800177213 */ /* 0x000fc40000000000 */
[----:B------:R-:W-:Y:S01]  /*e780*/  IABS R8, R14 ;  /* 0x0000000e00087213 */ /* 0x000fe20000000000 */
[----:B------:R-:W-:Y:S01]  /*e790*/  IMAD.IADD R14, R243, 0x1, -R5 ;  /* 0x00000001f30e7824 */ /* 0x000fe200078e0a05 */
[----:B------:R-:W-:Y:S02]  /*e7a0*/  FSEL R199, R11, -INF , !P0 ;  /* 0xff8000000bc77808 */ /* 0x000fe40004000000 */
[----:B------:R-:W-:Y:S01]  /*e7b0*/  IADD3 R4, R0, 0x31, RZ ;  /* 0x0000003100047810 */ /* 0x000fe20007ffe0ff */
[----:B------:R-:W2:Y:S01]  /*e7c0*/  I2F R23, R23 ;  /* 0x0000001700177306 */ /* 0x000ea20000201400 */
[----:B------:R-:W-:Y:S01]  /*e7d0*/  IABS R10, R14 ;  /* 0x0000000e000a7213 */ /* 0x000fe20000000000 */
[----:B------:R-:W-:Y:S01]  /*e7e0*/  IMAD.IADD R14, R246, 0x1, -R7 ;  /* 0x00000001f60e7824 */ /* 0x000fe200078e0a07 */
[----:B------:R-:W-:Y:S02]  /*e7f0*/  ISETP.GE.AND P0, PT, R2, R244, PT ;  /* 0x000000f40200720c */ /* 0x000fe40003f06270 */
[----:B------:R-:W-:-:S02]  /*e800*/  FSEL R33, R189, -INF , !P6 ;  /* 0xff800000bd217808 */ /* 0x000fc40007000000 */
[----:B------:R-:W-:Y:S01]  /*e810*/  IABS R9, R14 ;  /* 0x0000000e00097213 */ /* 0x000fe20000000000 */
[----:B------:R-:W-:Y:S01]  /*e820*/  IMAD.IADD R14, R243, 0x1, -R7 ;  /* 0x00000001f30e7824 */ /* 0x000fe200078e0a07 */
[----:B------:R-:W3:Y:S01]  /*e830*/  I2F R10, R10 ;  /* 0x0000000a000a7306 */ /* 0x000ee20000201400 */
[----:B-1----:R-:W-:Y:S01]  /*e840*/  FFMA.FTZ R15, R15, -UR28, R184 ;  /* 0x8000001c0f0f7c23 */ /* 0x002fe200080100b8 */
[----:B------:R-:W-:Y:S01]  /*e850*/  ISETP.GE.AND P6, PT, R2, R237, PT ;  /* 0x000000ed0200720c */ /* 0x000fe20003fc6270 */
[----:B------:R-:W-:Y:S01]  /*e860*/  IMAD.MOV.U32 R22, RZ, RZ, R9 ;  /* 0x000000ffff167224 */ /* 0x000fe200078e0009 */
[----:B------:R-:W-:Y:S01]  /*e870*/  IABS R9, R14 ;  /* 0x0000000e00097213 */ /* 0x000fe20000000000 */
[----:B------:R-:W-:Y:S01]  /*e880*/  IMAD.IADD R14, R246, 0x1, -R4 ;  /* 0x00000001f60e7824 */ /* 0x000fe200078e0a04 */
[C---:B------:R-:W-:Y:S01]  /*e890*/  ISETP.LT.OR P0, PT, R2.reuse, R245, P0 ;  /* 0x000000f50200720c */ /* 0x040fe20000701670 */
[----:B--2---:R-:W-:Y:S01]  /*e8a0*/  FFMA.FTZ R23, R23, -UR28, R186 ;  /* 0x8000001c17177c23 */ /* 0x004fe200080100ba */
[----:B------:R-:W1:Y:S01]  /*e8b0*/  I2F R11, R22 ;  /* 0x00000016000b7306 */ /* 0x000e620000201400 */
[----:B------:R-:W-:-:S02]  /*e8c0*/  ISETP.LT.OR P6, PT, R2, R242, P6 ;  /* 0x000000f20200720c */ /* 0x000fc400037c1670 */
[----:B------:R-:W-:Y:S02]  /*e8d0*/  FSEL R201, R191, -INF , !P1 ;  /* 0xff800000bfc97808 */ /* 0x000fe40004800000 */
[----:B------:R-:W-:Y:S02]  /*e8e0*/  FSEL R252, R15, -INF , !P0 ;  /* 0xff8000000ffc7808 */ /* 0x000fe40004000000 */
[----:B------:R-:W-:Y:S01]  /*e8f0*/  IADD3 R2, R0, 0x38, RZ ;  /* 0x0000003800027810 */ /* 0x000fe20007ffe0ff */
[----:B------:R-:W2:Y:S01]  /*e900*/  I2F R8, R8 ;  /* 0x0000000800087306 */ /* 0x000ea20000201400 */
[C---:B------:R-:W-:Y:S01]  /*e910*/  ISETP.GE.AND P1, PT, R5.reuse, R244, PT ;  /* 0x000000f40500720c */ /* 0x040fe20003f26270 */
[----:B---3--:R-:W-:Y:S01]  /*e920*/  FFMA.FTZ R10, R10, -UR28, R187 ;  /* 0x8000001c0a0a7c23 */ /* 0x008fe200080100bb */
[----:B------:R-:W-:Y:S01]  /*e930*/  ISETP.GE.AND P0, PT, R5, R237, PT ;  /* 0x000000ed0500720c */ /* 0x000fe20003f06270 */
[----:B------:R-:W-:Y:S01]  /*e940*/  IMAD.IADD R15, R246, 0x1, -R2 ;  /* 0x00000001f60f7824 */ /* 0x000fe200078e0a02 */
[----:B------:R-:W-:Y:S01]  /*e950*/  IABS R6, R14 ;  /* 0x0000000e00067213 */ /* 0x000fe20000000000 */
[----:B------:R-:W-:Y:S01]  /*e960*/  IMAD.IADD R14, R243, 0x1, -R4 ;  /* 0x00000001f30e7824 */ /* 0x000fe200078e0a04 */
[----:B------:R-:W-:Y:S01]  /*e970*/  ISETP.LT.OR P1, PT, R5, R245, P1 ;  /* 0x000000f50500720c */ /* 0x000fe20000f21670 */
[----:B-1----:R-:W-:Y:S01]  /*e980*/  FFMA.FTZ R11, R11, -UR28, R180 ;  /* 0x8000001c0b0b7c23 */ /* 0x002fe200080100b4 */
[----:B------:R-:W-:Y:S01]  /*e990*/  ISETP.LT.OR P0, PT, R5, R242, P0 ;  /* 0x000000f20500720c */ /* 0x000fe20000701670 */
[----:B------:R-:W-:Y:S01]  /*e9a0*/  IMAD.IADD R5, R243, 0x1, -R2 ;  /* 0x00000001f3057824 */ /* 0x000fe200078e0a02 */
[----:B------:R-:W-:Y:S01]  /*e9b0*/  FSEL R202, R23, -INF , !P6 ;  /* 0xff80000017ca7808 */ /* 0x000fe20007000000 */
[----:B------:R-:W1:Y:S01]  /*e9c0*/  I2F R6, R6 ;  /* 0x0000000600067306 */ /* 0x000e620000201400 */
[----:B------:R-:W-:-:S02]  /*e9d0*/  ISETP.GE.AND P6, PT, R7, R244, PT ;  /* 0x000000f40700720c */ /* 0x000fc40003fc6270 */
[----:B------:R-:W-:Y:S01]  /*e9e0*/  IABS R5, R5 ;  /* 0x0000000500057213 */ /* 0x000fe20000000000 */
[----:B--2---:R-:W-:Y:S01]  /*e9f0*/  FFMA.FTZ R8, R8, -UR28, R185 ;  /* 0x8000001c08087c23 */ /* 0x004fe200080100b9 */
[----:B------:R-:W-:Y:S02]  /*ea00*/  ISETP.LT.OR P6, PT, R7, R245, P6 ;  /* 0x000000f50700720c */ /* 0x000fe400037c1670 */
[----:B------:R-:W-:Y:S01]  /*ea10*/  IABS R14, R14 ;  /* 0x0000000e000e7213 */ /* 0x000fe20000000000 */
[----:B------:R-:W2:Y:S01]  /*ea20*/  I2F R9, R9 ;  /* 0x0000000900097306 */ /* 0x000ea20000201400 */
[----:B------:R-:W-:Y:S02]  /*ea30*/  IABS R15, R15 ;  /* 0x0000000f000f7213 */ /* 0x000fe40000000000 */
[----:B------:R-:W-:Y:S02]  /*ea40*/  FSEL R203, R10, -INF , !P0 ;  /* 0xff8000000acb7808 */ /* 0x000fe40004000000 */
[----:B------:R-:W-:-:S02]  /*ea50*/  FSEL R190, R11, -INF , !P6 ;  /* 0xff8000000bbe7808 */ /* 0x000fc40007000000 */
[----:B------:R-:W-:Y:S01]  /*ea60*/  IADD3 R0, R0, 0x39, RZ ;  /* 0x0000003900007810 */ /* 0x000fe20007ffe0ff */
[----:B------:R-:W3:Y:S01]  /*ea70*/  I2F R5, R5 ;  /* 0x0000000500057306 */ /* 0x000ee20000201400 */
[----:B------:R-:W-:Y:S01]  /*ea80*/  ISETP.GE.AND P0, PT, R4, R244, PT ;  /* 0x000000f40400720c */ /* 0x000fe20003f06270 */
[----:B-1----:R-:W-:Y:S01]  /*ea90*/  FFMA.FTZ R6, R6, -UR28, R181 ;  /* 0x8000001c06067c23 */ /* 0x002fe200080100b5 */
[----:B------:R-:W-:Y:S02]  /*eaa0*/  ISETP.GE.AND P6, PT, R4, R237, PT ;  /* 0x000000ed0400720c */ /* 0x000fe40003fc6270 */
[----:B------:R-:W-:Y:S01]  /*eab0*/  FSEL R197, R8, -INF , !P1 ;  /* 0xff80000008c57808 */ /* 0x000fe20004800000 */
[--C-:B------:R-:W-:Y:S01]  /*eac0*/  IMAD.IADD R8, R246, 0x1, -R0.reuse ;  /* 0x00000001f6087824 */ /* 0x100fe200078e0a00 */
[C---:B------:R-:W-:Y:S01]  /*ead0*/  ISETP.LT.OR P0, PT, R4.reuse, R245, P0 ;  /* 0x000000f50400720c */ /* 0x040fe20000701670 */
[----:B------:R-:W1:Y:S01]  /*eae0*/  I2F R14, R14 ;  /* 0x0000000e000e7306 */ /* 0x000e620000201400 */
[----:B------:R-:W-:Y:S01]  /*eaf0*/  ISETP.LT.OR P6, PT, R4, R242, P6 ;  /* 0x000000f20400720c */ /* 0x000fe200037c1670 */
[----:B------:R-:W-:Y:S01]  /*eb00*/  IMAD.IADD R4, R243, 0x1, -R0 ;  /* 0x00000001f3047824 */ /* 0x000fe200078e0a00 */
[----:B------:R-:W-:Y:S01]  /*eb10*/  IABS R8, R8 ;  /* 0x0000000800087213 */ /* 0x000fe20000000000 */
[----:B--2---:R-:W-:Y:S01]  /*eb20*/  FFMA.FTZ R9, R9, -UR28, R182 ;  /* 0x8000001c09097c23 */ /* 0x004fe200080100b6 */
[----:B------:R-:W-:-:S02]  /*eb30*/  ISETP.GE.AND P1, PT, R7, R237, PT ;  /* 0x000000ed0700720c */ /* 0x000fc40003f26270 */
[----:B------:R-:W-:Y:S01]  /*eb40*/  IABS R4, R4 ;  /* 0x0000000400047213 */ /* 0x000fe20000000000 */
[----:B------:R-:W2:Y:S01]  /*eb50*/  I2F R15, R15 ;  /* 0x0000000f000f7306 */ /* 0x000ea20000201400 */
[----:B------:R-:W-:Y:S01]  /*eb60*/  FSEL R192, R6, -INF , !P0 ;  /* 0xff80000006c07808 */ /* 0x000fe20004000000 */
[----:B---3--:R-:W-:Y:S01]  /*eb70*/  FFMA.FTZ R5, R5, -UR28, R170 ;  /* 0x8000001c05057c23 */ /* 0x008fe200080100aa */
[C---:B------:R-:W-:Y:S02]  /*eb80*/  ISETP.GE.AND P0, PT, R2.reuse, R237, PT ;  /* 0x000000ed0200720c */ /* 0x040fe40003f06270 */
[-C--:B------:R-:W-:Y:S02]  /*eb90*/  ISETP.LT.OR P1, PT, R7, R242.reuse, P1 ;  /* 0x000000f20700720c */ /* 0x080fe40000f21670 */
[----:B------:R-:W-:Y:S01]  /*eba0*/  ISETP.LT.OR P0, PT, R2, R242, P0 ;  /* 0x000000f20200720c */ /* 0x000fe20000701670 */
[----:B------:R-:W3:Y:S01]  /*ebb0*/  I2F R8, R8 ;  /* 0x0000000800087306 */ /* 0x000ee20000201400 */
[----:B-1----:R-:W-:Y:S01]  /*ebc0*/  FFMA.FTZ R14, R14, -UR28, R183 ;  /* 0x8000001c0e0e7c23 */ /* 0x002fe200080100b7 */
[----:B------:R-:W-:-:S02]  /*ebd0*/  FSEL R183, R9, -INF , !P1 ;  /* 0xff80000009b77808 */ /* 0x000fc40004800000 */
[----:B------:R-:W-:Y:S02]  /*ebe0*/  ISETP.GE.AND P1, PT, R2, R244, PT ;  /* 0x000000f40200720c */ /* 0x000fe40003f26270 */
[----:B------:R-:W-:Y:S02]  /*ebf0*/  FSEL R181, R14, -INF , !P6 ;  /* 0xff8000000eb57808 */ /* 0x000fe40007000000 */
[----:B------:R-:W1:Y:S01]  /*ec00*/  I2F R4, R4 ;  /* 0x0000000400047306 */ /* 0x000e620000201400 */
[----:B--2---:R-:W-:Y:S01]  /*ec10*/  FFMA.FTZ R15, R15, -UR28, R168 ;  /* 0x8000001c0f0f7c23 */ /* 0x004fe200080100a8 */
[----:B------:R-:W-:Y:S02]  /*ec20*/  FSEL R168, R5, -INF , !P0 ;  /* 0xff80000005a87808 */ /* 0x000fe40004000000 */
[----:B------:R-:W-:Y:S02]  /*ec30*/  PLOP3.LUT P0, PT, PT, PT, UP0, 0x80, 0x0 ;  /* 0x000000000000781c */ /* 0x000fe40003f0f008 */
[----:B------:R-:W-:-:S02]  /*ec40*/  ISETP.LT.OR P1, PT, R2, R245, P1 ;  /* 0x000000f50200720c */ /* 0x000fc40000f21670 */
[----:B------:R-:W-:Y:S01]  /*ec50*/  ISETP.GE.AND P6, PT, R0, R244, PT ;  /* 0x000000f40000720c */ /* 0x000fe20003fc6270 */
[----:B---3--:R-:W-:Y:S01]  /*ec60*/  FFMA.FTZ R8, R8, -UR28, R169 ;  /* 0x8000001c08087c23 */ /* 0x008fe200080100a9 */
[----:B------:R-:W-:Y:S02]  /*ec70*/  FSEL R182, R15, -INF , !P1 ;  /* 0xff8000000fb67808 */ /* 0x000fe40004800000 */
[C---:B------:R-:W-:Y:S02]  /*ec80*/  ISETP.GE.AND P1, PT, R0.reuse, R237, PT ;  /* 0x000000ed0000720c */ /* 0x040fe40003f26270 */
[----:B------:R-:W-:Y:S01]  /*ec90*/  ISETP.LT.OR P6, PT, R0, R245, P6 ;  /* 0x000000f50000720c */ /* 0x000fe200037c1670 */
[----:B-1----:R-:W-:Y:S01]  /*eca0*/  FFMA.FTZ R4, R4, -UR28, R171 ;  /* 0x8000001c04047c23 */ /* 0x002fe200080100ab */
        /* <DEDUP_REMOVED lines=18> */
[C---:B------:R-:W-:Y:S02]  /*edd0*/  @!P3 LEA R22, P6, R5.reuse, c[0x0][0x168], 0x1 ;  /* 0x00005a000516ba11 */ /* 0x040fe400078c08ff */
        /* <DEDUP_REMOVED lines=57> */
.L_x_1773:
[----:B------:R-:W-:Y:S05]  /*f170*/  BSYNC B0 ;  /* 0x0000000000007941 */ /* 0x000fea0003800000 */
.L_x_1772:
[----:B------:R-:W0:Y:S02]  /*f180*/  LDGDEPBAR ;  /* 0x00000000000079af */ /* 0x000e240000000000 */
.L_x_1771:
[----:B--2---:R-:W-:Y:S01]  /*f190*/  FMNMX.FTZ R5, R164, R21, !PT ;  /* 0x00000015a4057209 */ /* 0x004fe20007810000 */
[----:B-1----:R-:W-:Y:S01]  /*f1a0*/  IMAD.WIDE.U32 R14, R172, -0x326172a9, RZ ;  /* 0xcd9e8d57ac0e7825 */ /* 0x002fe200078e00ff */
[----:B------:R-:W-:Y:S01]  /*f1b0*/  FMNMX.FTZ R0, R3, R16, !PT ;  /* 0x0000001003007209 */ /* 0x000fe20007810000 */
[----:B------:R-:W-:Y:S01]  /*f1c0*/  USHF.L.U32 UR4, UR40, 0x1, URZ ;  /* 0x0000000128047899 */ /* 0x000fe2000800063f */
        /* <DEDUP_REMOVED lines=8> */
[----:B------:R-:W-:Y:S02]  /*f250*/  MOV R191, R178 ;  /* 0x000000b200bf7202 */ /* 0x000fe40000000f00 */
        /* <DEDUP_REMOVED lines=14> */
[----:B------:R-:W-:Y:S02]  /*f340*/  LOP3.LUT R5, R15, R173, RZ, 0x3c, !PT ;  /* 0x000000ad0f057212 */ /* 0x000fe400078e3cff */
[----:B------:R-:W-:Y:S02]  /*f350*/  FMNMX.FTZ R0, R203, R0, !PT ;  /* 0x00000000cb007209 */ /* 0x000fe40007810000 */
[----:B------:R-:W-:Y:S01]  /*f360*/  FMNMX.FTZ R7, R190, R7, !PT ;  /* 0x00000007be077209 */ /* 0x000fe20007810000 */
[----:B------:R-:W-:Y:S01]  /*f370*/  IMAD.WIDE.U32 R22, R5, -0x2daee0ad, RZ ;  /* 0xd2511f5305167825 */ /* 0x000fe200078e00ff */
[----:B------:R-:W-:Y:S02]  /*f380*/  FMNMX.FTZ R0, R183, R0, !PT ;  /* 0x00000000b7007209 */ /* 0x000fe40007810000 */
[----:B------:R-:W-:Y:S01]  /*f390*/  MOV R2, UR4 ;  /* 0x0000000400027c02 */ /* 0x000fe20008000f00 */
[----:B------:R-:W-:Y:S01]  /*f3a0*/  UIADD3 UR4, UR4, 0x1, URZ ;  /* 0x0000000104047890 */ /* 0x000fe2000fffe03f */
[----:B------:R-:W-:-:S02]  /*f3b0*/  FMNMX.FTZ R5, R181, R0, !PT ;  /* 0x00000000b5057209 */ /* 0x000fc40007810000 */
[----:B------:R-:W-:Y:S02]  /*f3c0*/  FMNMX.FTZ R7, R192, R7, !PT ;  /* 0x00000007c0077209 */ /* 0x000fe40007810000 */
[----:B------:R-:W-:Y:S02]  /*f3d0*/  FMNMX.FTZ R6, R168, R5, !PT ;  /* 0x00000005a8067209 */ /* 0x000fe40007810000 */
[----:B------:R-:W-:Y:S02]  /*f3e0*/  LOP3.LUT R2, R11, UR39, R2, 0x96, !PT ;  /* 0x000000270b027c12 */ /* 0x000fe4000f8e9602 */
[----:B------:R-:W-:Y:S02]  /*f3f0*/  LOP3.LUT R0, R23, UR15, R10, 0x96, !PT ;  /* 0x0000000f17007c12 */ /* 0x000fe4000f8e960a */
[----:B------:R-:W-:Y:S01]  /*f400*/  FMNMX.FTZ R7, R182, R7, !PT ;  /* 0x00000007b6077209 */ /* 0x000fe20007810000 */
[----:B------:R-:W-:Y:S01]  /*f410*/  IMAD.WIDE.U32 R10, R2, -0x326172a9, RZ ;  /* 0xcd9e8d57020a7825 */ /* 0x000fe200078e00ff */
[----:B------:R-:W-:-:S02]  /*f420*/  FMNMX.FTZ R6, R169, R6, !PT ;  /* 0x00000006a9067209 */ /* 0x000fc40007810000 */
[----:B------:R-:W-:Y:S01]  /*f430*/  FMNMX.FTZ R4, R188, R7, !PT ;  /* 0x00000007bc047209 */ /* 0x000fe20007810000 */
[----:B------:R-:W-:Y:S01]  /*f440*/  IMAD.WIDE.U32 R28, R0, -0x326172a9, RZ ;  /* 0xcd9e8d57001c7825 */ /* 0x000fe200078e00ff */
[----:B------:R-:W-:Y:S01]  /*f450*/  LOP3.LUT R2, R11, UR16, R14, 0x96, !PT ;  /* 0x000000100b027c12 */ /* 0x000fe2000f8e960e */
[----:B------:R-:W1:Y:S03]  /*f460*/  SHFL.BFLY PT, R5, R6, 0x2, 0x1f ;  /* 0x0c401f0006057f89 */ /* 0x000e6600000e0000 */
[----:B------:R-:W-:Y:S01]  /*f470*/  LOP3.LUT R0, R29, UR14, R10, 0x96, !PT ;  /* 0x0000000e1d007c12 */ /* 0x000fe2000f8e960a */
[----:B------:R-:W2:Y:S01]  /*f480*/  SHFL.BFLY PT, R9, R4, 0x2, 0x1f ;  /* 0x0c401f0004097f89 */ /* 0x000ea200000e0000 */
[----:B------:R-:W-:-:S04]  /*f490*/  IMAD.WIDE.U32 R14, R2, -0x2daee0ad, RZ ;  /* 0xd2511f53020e7825 */ /* 0x000fc800078e00ff */
[----:B------:R-:W-:Y:S01]  /*f4a0*/  IMAD.WIDE.U32 R10, R0, -0x2daee0ad, RZ ;  /* 0xd2511f53000a7825 */ /* 0x000fe200078e00ff */
[----:B------:R-:W-:-:S04]  /*f4b0*/  LOP3.LUT R2, R15, UR13, R22, 0x96, !PT ;  /* 0x0000000d0f027c12 */ /* 0x000fc8000f8e9616 */
[----:B------:R-:W-:Y:S01]  /*f4c0*/  LOP3.LUT R0, R11, UR11, R14, 0x96, !PT ;  /* 0x0000000b0b007c12 */ /* 0x000fe2000f8e960e */
[----:B------:R-:W-:-:S04]  /*f4d0*/  IMAD.WIDE.U32 R14, R2, -0x326172a9, RZ ;  /* 0xcd9e8d57020e7825 */ /* 0x000fc800078e00ff */
[----:B------:R-:W-:-:S05]  /*f4e0*/  IMAD.WIDE.U32 R26, R0, -0x326172a9, RZ ;  /* 0xcd9e8d57001a7825 */ /* 0x000fca00078e00ff */
[----:B------:R-:W-:Y:S02]  /*f4f0*/  LOP3.LUT R0, R27, UR10, R14, 0x96, !PT ;  /* 0x0000000a1b007c12 */ /* 0x000fe4000f8e960e */
[----:B-1----:R-:W-:Y:S02]  /*f500*/  FMNMX.FTZ R5, R6, R5, !PT ;  /* 0x0000000506057209 */ /* 0x002fe40007810000 */
[----:B--2---:R-:W-:Y:S01]  /*f510*/  FMNMX.FTZ R9, R4, R9, !PT ;  /* 0x0000000904097209 */ /* 0x004fe20007810000 */
[----:B------:R-:W-:Y:S01]  /*f520*/  IMAD.WIDE.U32 R30, R0, -0x2daee0ad, RZ ;  /* 0xd2511f53001e7825 */ /* 0x000fe200078e00ff */
[----:B------:R-:W-:Y:S01]  /*f530*/  LOP3.LUT R4, R15, UR12, R28, 0x96, !PT ;  /* 0x0000000c0f047c12 */ /* 0x000fe2000f8e961c */
[----:B------:R-:W1:Y:S04]  /*f540*/  SHFL.BFLY PT, R0, R5, 0x1, 0x1f ;  /* 0x0c201f0005007f89 */ /* 0x000e6800000e0000 */
[----:B------:R-:W-:Y:S01]  /*f550*/  IMAD.WIDE.U32 R14, R4, -0x2daee0ad, RZ ;  /* 0xd2511f53040e7825 */ /* 0x000fe200078e00ff */
[----:B------:R-:W2:Y:S04]  /*f560*/  SHFL.BFLY PT, R2, R9, 0x1, 0x1f ;  /* 0x0c201f0009027f89 */ /* 0x000ea800000e0000 */
[----:B------:R-:W-:-:S02]  /*f570*/  LOP3.LUT R4, R15, UR9, R10, 0x96, !PT ;  /* 0x000000090f047c12 */ /* 0x000fc4000f8e960a */
[----:B------:R-:W-:-:S03]  /*f580*/  LOP3.LUT R10, R31, UR7, R14, 0x96, !PT ;  /* 0x000000071f0a7c12 */ /* 0x000fc6000f8e960e */
[----:B------:R-:W-:-:S04]  /*f590*/  IMAD.WIDE.U32 R24, R4, -0x326172a9, RZ ;  /* 0xcd9e8d5704187825 */ /* 0x000fc800078e00ff */
[----:B------:R-:W-:-:S05]  /*f5a0*/  IMAD.WIDE.U32 R10, R10, -0x326172a9, RZ ;  /* 0xcd9e8d570a0a7825 */ /* 0x000fca00078e00ff */
[--C-:B------:R-:W-:Y:S02]  /*f5b0*/  SHF.R.U32.HI R8, RZ, 0x10, R10.reuse ;  /* 0x00000010ff087819 */ /* 0x100fe4000001160a */
[----:B-1----:R-:W-:Y:S02]  /*f5c0*/  FMNMX.FTZ R0, R5, R0, !PT ;  /* 0x0000000005007209 */ /* 0x002fe40007810000 */
[----:B------:R-:W-:Y:S02]  /*f5d0*/  LOP3.LUT R8, R8, 0xff, RZ, 0xc0, !PT ;  /* 0x000000ff08087812 */ /* 0x000fe400078ec0ff */
[----:B------:R-:W-:Y:S01]  /*f5e0*/  SHF.R.U32.HI R5, RZ, 0x18, R10 ;  /* 0x00000018ff057819 */ /* 0x000fe2000001160a */
[----:B------:R-:W-:Y:S01]  /*f5f0*/  FMUL.FTZ R170, R0, c[0x0][0x23c] ;  /* 0x00008f0000aa7a20 */ /* 0x000fe20000410000 */
[----:B------:R-:W-:Y:S02]  /*f600*/  LOP3.LUT R7, R10, 0xffff, RZ, 0xc0, !PT ;  /* 0x0000ffff0a077812 */ /* 0x000fe400078ec0ff */
[----:B------:R-:W-:-:S02]  /*f610*/  PRMT R8, R8, 0x5410, R5 ;  /* 0x0000541008087816 */ /* 0x000fc40000000005 */
[----:B------:R-:W-:Y:S02]  /*f620*/  LOP3.LUT R5, R11, UR17, R24, 0x96, !PT ;  /* 0x000000110b057c12 */ /* 0x000fe4000f8e9618 */
[----:B------:R-:W-:Y:S02]  /*f630*/  SHF.R.U32.HI R7, RZ, 0x8, R7 ;  /* 0x00000008ff077819 */ /* 0x000fe40000011607 */
[----:B------:R-:W-:Y:S02]  /*f640*/  LOP3.LUT R6, R10, 0xff, RZ, 0xc0, !PT ;  /* 0x000000ff0a067812 */ /* 0x000fe400078ec0ff */
[----:B------:R-:W-:Y:S02]  /*f650*/  LOP3.LUT R4, R5, 0xffff, RZ, 0xc0, !PT ;  /* 0x0000ffff05047812 */ /* 0x000fe400078ec0ff */
[----:B--2---:R-:W-:Y:S02]  /*f660*/  FMNMX.FTZ R2, R9, R2, !PT ;  /* 0x0000000209027209 */ /* 0x004fe40007810000 */
[----:B------:R-:W-:-:S02]  /*f670*/  PRMT R6, R6, 0x5410, R7 ;  /* 0x0000541006067816 */ /* 0x000fc40000000007 */
[----:B------:R-:W-:Y:S01]  /*f680*/  SHF.R.U32.HI R4, RZ, 0x8, R4 ;  /* 0x00000008ff047819 */ /* 0x000fe20000011604 */
[C---:B------:R-:W-:Y:S01]  /*f690*/  FMUL.FTZ R189, R2.reuse, c[0x0][0x23c] ;  /* 0x00008f0002bd7a20 */ /* 0x040fe20000410000 */
[----:B------:R-:W-:Y:S01]  /*f6a0*/  LOP3.LUT R7, R5, 0xff, RZ, 0xc0, !PT ;  /* 0x000000ff05077812 */ /* 0x000fe200078ec0ff */
[----:B------:R-:W-:Y:S01]  /*f6b0*/  HSET2.LE.AND R6, R6, R247, PT ;  /* 0x000000f706067233 */ /* 0x000fe20003803000 */
[----:B------:R-:W-:Y:S02]  /*f6c0*/  FSETP.NEU.FTZ.AND P1, PT, R2, -INF , PT ;  /* 0xff8000000200780b */ /* 0x000fe40003f3d000 */
[----:B------:R-:W-:Y:S02]  /*f6d0*/  FSETP.NEU.FTZ.AND P0, PT, R0, -INF , PT ;  /* 0xff8000000000780b */ /* 0x000fe40003f1d000 */
[----:B------:R-:W-:Y:S02]  /*f6e0*/  PRMT R4, R7, 0x5410, R4 ;  /* 0x0000541007047816 */ /* 0x000fe40000000004 */
[----:B------:R-:W-:-:S02]  /*f6f0*/  SHF.R.U32.HI R7, RZ, 0x10, R5 ;  /* 0x00000010ff077819 */ /* 0x000fc40000011605 */
[----:B------:R-:W-:Y:S01]  /*f700*/  FSEL R189, R189, RZ, P1 ;  /* 0x000000ffbdbd7208 */ /* 0x000fe20000800000 */
[--C-:B------:R-:W-:Y:S01]  /*f710*/  HSET2.LE.AND R4, R4, R247.reuse, PT ;  /* 0x000000f704047233 */ /* 0x100fe20003803000 */
[----:B------:R-:W-:Y:S02]  /*f720*/  FSEL R170, R170, RZ, P0 ;  /* 0x000000ffaaaa7208 */ /* 0x000fe40000000000 */
[----:B------:R-:W-:Y:S01]  /*f730*/  SHF.R.U32.HI R10, RZ, 0x18, R5 ;  /* 0x00000018ff0a7819 */ /* 0x000fe20000011605 */
[--C-:B------:R-:W-:Y:S01]  /*f740*/  FFMA.FTZ R180, R21, c[0x0][0x23c], -R189.reuse ;  /* 0x00008f0015b47a23 */ /* 0x100fe200000108bd */
[----:B------:R-:W-:Y:S01]  /*f750*/  LOP3.LUT R7, R7, 0xff, RZ, 0xc0, !PT ;  /* 0x000000ff07077812 */ /* 0x000fe200078ec0ff */
[----:B------:R-:W-:Y:S01]  /*f760*/  FFMA.FTZ R185, R20, c[0x0][0x23c], -R189 ;  /* 0x00008f0014b97a23 */ /* 0x000fe200000108bd */
[----:B------:R-:W-:Y:S01]  /*f770*/  FSEL R171, R2, RZ, P1 ;  /* 0x000000ff02ab7208 */ /* 0x000fe20000800000 */
[--C-:B------:R-:W-:Y:S01]  /*f780*/  FFMA.FTZ R179, R16, c[0x0][0x23c], -R170.reuse ;  /* 0x00008f0010b37a23 */ /* 0x100fe200000108aa */
[----:B------:R-:W-:Y:S01]  /*f790*/  FSEL R14, R0, RZ, P0 ;  /* 0x000000ff000e7208 */ /* 0x000fe20000000000 */
[----:B------:R-:W-:Y:S01]  /*f7a0*/  FFMA.FTZ R178, R19, c[0x0][0x23c], -R170 ;  /* 0x00008f0013b27a23 */ /* 0x000fe200000108aa */
[----:B------:R-:W-:Y:S01]  /*f7b0*/  PRMT R10, R7, 0x5410, R10 ;  /* 0x00005410070a7816 */ /* 0x000fe2000000000a */
[----:B------:R-:W-:Y:S01]  /*f7c0*/  FADD.FTZ R171, R164, -R171 ;  /* 0x800000aba4ab7221 */ /* 0x000fe20000010000 */
[----:B------:R-:W-:Y:S01]  /*f7d0*/  MUFU.EX2 R180, R180 ;  /* 0x000000b400b47308 */ /* 0x000fe20000000800 */
[----:B------:R-:W-:Y:S01]  /*f7e0*/  FADD.FTZ R7, R3, -R14 ;  /* 0x8000000e03077221 */ /* 0x000fe20000010000 */
[----:B------:R-:W-:Y:S01]  /*f7f0*/  LDSM.16.MT88.4 R20, [R222+0x18000] ;  /* 0x01800000de14783b */ /* 0x000fe20000004200 */
[----:B------:R-:W-:Y:S01]  /*f800*/  FMUL.FTZ R171, R171, c[0x0][0x23c] ;  /* 0x00008f00abab7a20 */ /* 0x000fe20000410000 */
[--C-:B------:R-:W-:Y:S01]  /*f810*/  HSET2.LE.AND R5, R10, R247.reuse, PT ;  /* 0x000000f70a057233 */ /* 0x100fe20003803000 */
[----:B------:R-:W-:Y:S01]  /*f820*/  FMUL.FTZ R186, R7, c[0x0][0x23c] ;  /* 0x00008f0007ba7a20 */ /* 0x000fe20000410000 */
[----:B------:R-:W-:Y:S01]  /*f830*/  HSET2.LE.AND R7, R8, R247, PT ;  /* 0x000000f708077233 */ /* 0x000fe20003803000 */
[----:B------:R-:W-:Y:S01]  /*f840*/  FFMA.FTZ R187, R12, c[0x0][0x23c], -R189 ;  /* 0x00008f000cbb7a23 */ /* 0x000fe200000108bd */
[----:B------:R-:W1:Y:S01]  /*f850*/  MUFU.EX2 R185, R185 ;  /* 0x000000b900b97308 */ /* 0x000e620000000800 */
        /* <DEDUP_REMOVED lines=8> */
[----:B------:R-:W-:Y:S01]  /*f8e0*/  FFMA.FTZ R181, R181, c[0x0][0x23c], -R170 ;  /* 0x00008f00b5b57a23 */ /* 0x000fe200000108aa */
[----:B------:R-:W2:Y:S01]  /*f8f0*/  MUFU.EX2 R178, R178 ;  /* 0x000000b200b27308 */ /* 0x000ea20000000800 */
[----:B-1----:R-:W-:-:S04]  /*f900*/  F2FP.PACK_AB R3, R185, R180 ;  /* 0x000000b4b903723e */ /* 0x002fc800000000ff */
[----:B------:R-:W-:Y:S01]  /*f910*/  LOP3.LUT R4, R4, R3, RZ, 0xc0, !PT ;  /* 0x0000000304047212 */ /* 0x000fe200078ec0ff */
[----:B------:R-:W-:Y:S02]  /*f920*/  FFMA.FTZ R3, R13, c[0x0][0x23c], -R170 ;  /* 0x00008f000d037a23 */ /* 0x000fe400000108aa */
[----:B------:R-:W1:Y:S01]  /*f930*/  MUFU.EX2 R171, R171 ;  /* 0x000000ab00ab7308 */ /* 0x000e620000000800 */
[----:B------:R-:W-:Y:S07]  /*f940*/  LDSM.16.MT88.4 R12, [R224+0x18000] ;  /* 0x01800000e00c783b */ /* 0x000fee0000004200 */
[----:B------:R-:W3:Y:S01]  /*f950*/  MUFU.EX2 R186, R186 ;  /* 0x000000ba00ba7308 */ /* 0x000ee20000000800 */
[----:B--2---:R-:W-:-:S04]  /*f960*/  F2FP.PACK_AB R10, R178, R179 ;  /* 0x000000b3b20a723e */ /* 0x004fc800000000ff */
[----:B------:R-:W-:Y:S01]  /*f970*/  LOP3.LUT R5, R5, R10, RZ, 0xc0, !PT ;  /* 0x0000000a05057212 */ /* 0x000fe200078ec0ff */
[-C--:B-1----:R-:W-:Y:S01]  /*f980*/  FMUL.FTZ R16, R152, R171.reuse ;  /* 0x000000ab98107220 */ /* 0x082fe20000410000 */
[----:B------:R-:W-:Y:S01]  /*f990*/  MOV R152, R30 ;  /* 0x0000001e00987202 */ /* 0x000fe20000000f00 */
[----:B------:R-:W-:Y:S01]  /*f9a0*/  FMUL.FTZ R17, R153, R171 ;  /* 0x000000ab99117220 */ /* 0x000fe20000410000 */
[----:B------:R-:W-:Y:S01]  /*f9b0*/  MOV R153, R31 ;  /* 0x0000001f00997202 */ /* 0x000fe20000000f00 */
[----:B------:R-:W-:Y:S01]  /*f9c0*/  MUFU.EX2 R184, R184 ;  /* 0x000000b800b87308 */ /* 0x000fe20000000800 */
[-C--:B------:R-:W-:Y:S02]  /*f9d0*/  FMUL.FTZ R156, R156, R171.reuse ;  /* 0x000000ab9c9c7220 */ /* 0x080fe40000410000 */
[----:B------:R-:W-:Y:S02]  /*f9e0*/  FMUL.FTZ R157, R157, R171 ;  /* 0x000000ab9d9d7220 */ /* 0x000fe40000410000 */
[----:B---3--:R-:W-:Y:S01]  /*f9f0*/  FMUL.FTZ R10, R162, R186 ;  /* 0x000000baa20a7220 */ /* 0x008fe20000410000 */
[----:B------:R-:W-:Y:S01]  /*fa00*/  MOV R162, R28 ;  /* 0x0000001c00a27202 */ /* 0x000fe20000000f00 */
[-C--:B------:R-:W-:Y:S01]  /*fa10*/  FMUL.FTZ R11, R163, R186.reuse ;  /* 0x000000baa30b7220 */ /* 0x080fe20000410000 */
[----:B------:R-:W-:Y:S01]  /*fa20*/  MOV R163, R29 ;  /* 0x0000001d00a37202 */ /* 0x000fe20000000f00 */
[----:B------:R-:W1:Y:S01]  /*fa30*/  MUFU.EX2 R187, R187 ;  /* 0x000000bb00bb7308 */ /* 0x000e620000000800 */
[----:B------:R-:W2:Y:S01]  /*fa40*/  LDSM.16.MT88.4 R28, [R221+0x18000] ;  /* 0x01800000dd1c783b */ /* 0x000ea20000004200 */
[----:B------:R-:W-:Y:S01]  /*fa50*/  FMUL.FTZ R18, R154, R186 ;  /* 0x000000ba9a127220 */ /* 0x000fe20000410000 */
[----:B------:R-:W-:Y:S01]  /*fa60*/  MOV R154, R24 ;  /* 0x00000018009a7202 */ /* 0x000fe20000000f00 */
[----:B------:R-:W-:Y:S01]  /*fa70*/  FMUL.FTZ R19, R155, R186 ;  /* 0x000000ba9b137220 */ /* 0x000fe20000410000 */
[----:B------:R-:W-:Y:S01]  /*fa80*/  MOV R155, R25 ;  /* 0x00000019009b7202 */ /* 0x000fe20000000f00 */
[-C--:B------:R-:W-:Y:S01]  /*fa90*/  FMUL.FTZ R24, R144, R171.reuse ;  /* 0x000000ab90187220 */ /* 0x080fe20000410000 */
[----:B------:R-:W-:Y:S01]  /*faa0*/  MOV R144, R26 ;  /* 0x0000001a00907202 */ /* 0x000fe20000000f00 */
[----:B------:R-:W-:Y:S01]  /*fab0*/  MUFU.EX2 R164, R164 ;  /* 0x000000a400a47308 */ /* 0x000fe20000000800 */
[----:B------:R-:W-:Y:S01]  /*fac0*/  FMUL.FTZ R25, R145, R171 ;  /* 0x000000ab91197220 */ /* 0x000fe20000410000 */
[----:B------:R-:W-:Y:S01]  /*fad0*/  MOV R145, R27 ;  /* 0x0000001b00917202 */ /* 0x000fe20000000f00 */
[----:B------:R-:W-:-:S02]  /*fae0*/  FMUL.FTZ R158, R158, R186 ;  /* 0x000000ba9e9e7220 */ /* 0x000fc40000410000 */
[-C--:B------:R-:W-:Y:S02]  /*faf0*/  FMUL.FTZ R159, R159, R186.reuse ;  /* 0x000000ba9f9f7220 */ /* 0x080fe40000410000 */
[----:B------:R-:W-:Y:S01]  /*fb00*/  FMUL.FTZ R26, R146, R186 ;  /* 0x000000ba921a7220 */ /* 0x000fe20000410000 */
[----:B------:R-:W3:Y:S01]  /*fb10*/  MUFU.EX2 R3, R3 ;  /* 0x0000000300037308 */ /* 0x000ee20000000800 */
[----:B-1----:R-:W-:Y:S01]  /*fb20*/  F2FP.PACK_AB R9, R187, R184 ;  /* 0x000000b8bb09723e */ /* 0x002fe200000000ff */
[----:B------:R-:W-:Y:S02]  /*fb30*/  FMUL.FTZ R27, R147, R186 ;  /* 0x000000ba931b7220 */ /* 0x000fe40000410000 */
[----:B------:R-:W-:Y:S01]  /*fb40*/  FMUL.FTZ R140, R140, R171 ;  /* 0x000000ab8c8c7220 */ /* 0x000fe20000410000 */
[----:B------:R-:W-:Y:S01]  /*fb50*/  LOP3.LUT R6, R6, R9, RZ, 0xc0, !PT ;  /* 0x0000000906067212 */ /* 0x000fe200078ec0ff */
[-C--:B------:R-:W-:Y:S01]  /*fb60*/  FMUL.FTZ R9, R161, R171.reuse ;  /* 0x000000aba1097220 */ /* 0x080fe20000410000 */
[----:B------:R-:W-:Y:S01]  /*fb70*/  MOV R161, R34 ;  /* 0x0000002200a17202 */ /* 0x000fe20000000f00 */
[----:B------:R-:W-:Y:S01]  /*fb80*/  FMUL.FTZ R141, R141, R171 ;  /* 0x000000ab8d8d7220 */ /* 0x000fe20000410000 */
[----:B------:R-:W-:Y:S01]  /*fb90*/  MUFU.EX2 R191, R191 ;  /* 0x000000bf00bf7308 */ /* 0x000fe20000000800 */
[----:B------:R-:W-:-:S02]  /*fba0*/  FMUL.FTZ R142, R142, R186 ;  /* 0x000000ba8e8e7220 */ /* 0x000fc40000410000 */
[----:B------:R-:W-:Y:S02]  /*fbb0*/  FMUL.FTZ R143, R143, R186 ;  /* 0x000000ba8f8f7220 */ /* 0x000fe40000410000 */
[-C--:B------:R-:W-:Y:S01]  /*fbc0*/  FMUL.FTZ R32, R136, R171.reuse ;  /* 0x000000ab88207220 */ /* 0x080fe20000410000 */
[----:B---3--:R-:W-:Y:S01]  /*fbd0*/  F2FP.PACK_AB R8, R3, R164 ;  /* 0x000000a40308723e */ /* 0x008fe200000000ff */
[----:B------:R-:W-:Y:S01]  /*fbe0*/  FMUL.FTZ R34, R138, R186 ;  /* 0x000000ba8a227220 */ /* 0x000fe20000410000 */
[----:B------:R-:W-:Y:S01]  /*fbf0*/  MUFU.EX2 R202, R202 ;  /* 0x000000ca00ca7308 */ /* 0x000fe20000000800 */
[-C--:B------:R-:W-:Y:S01]  /*fc00*/  FMUL.FTZ R36, R36, R171.reuse ;  /* 0x000000ab24247220 */ /* 0x080fe20000410000 */
[----:B------:R-:W-:Y:S01]  /*fc10*/  LOP3.LUT R7, R7, R8, RZ, 0xc0, !PT ;  /* 0x0000000807077212 */ /* 0x000fe200078ec0ff */
[----:B------:R-:W-:Y:S01]  /*fc20*/  FMUL.FTZ R8, R160, R171 ;  /* 0x000000aba0087220 */ /* 0x000fe20000410000 */
[----:B------:R-:W-:Y:S01]  /*fc30*/  MOV R160, R33 ;  /* 0x0000002100a07202 */ /* 0x000fe20000000f00 */
[----:B------:R-:W-:-:S02]  /*fc40*/  FMUL.FTZ R33, R137, R171 ;  /* 0x000000ab89217220 */ /* 0x000fc40000410000 */
[-C--:B------:R-:W-:Y:S01]  /*fc50*/  FMUL.FTZ R37, R37, R171.reuse ;  /* 0x000000ab25257220 */ /* 0x080fe20000410000 */
[----:B------:R-:W-:Y:S01]  /*fc60*/  MUFU.EX2 R201, R201 ;  /* 0x000000c900c97308 */ /* 0x000fe20000000800 */
[C---:B--2---:R-:W-:Y:S01]  /*fc70*/  HMMA.16816.F32 R24, R4.reuse, R28, R24 ;  /* 0x0000001c0418723c */ /* 0x044fe20000001818 */
[-C--:B------:R-:W-:Y:S02]  /*fc80*/  FMUL.FTZ R38, R38, R186.reuse ;  /* 0x000000ba26267220 */ /* 0x080fe40000410000 */
[-C--:B------:R-:W-:Y:S02]  /*fc90*/  FMUL.FTZ R39, R39, R186.reuse ;  /* 0x000000ba27277220 */ /* 0x080fe40000410000 */
[-C--:B------:R-:W-:Y:S02]  /*fca0*/  FMUL.FTZ R40, R40, R171.reuse ;  /* 0x000000ab28287220 */ /* 0x080fe40000410000 */
[----:B------:R-:W-:Y:S01]  /*fcb0*/  FMUL.FTZ R41, R41, R171 ;  /* 0x000000ab29297220 */ /* 0x000fe20000410000 */
[----:B------:R-:W-:Y:S01]  /*fcc0*/  HMMA.16816.F32 R8, R4, R12, R8 ;  /* 0x0000000c0408723c */ /* 0x000fe20000001808 */
[-C--:B------:R-:W-:Y:S01]  /*fcd0*/  FMUL.FTZ R42, R42, R186.reuse ;  /* 0x000000ba2a2a7220 */ /* 0x080fe20000410000 */
[----:B------:R-:W-:Y:S01]  /*fce0*/  MUFU.EX2 R190, R190 ;  /* 0x000000be00be7308 */ /* 0x000fe20000000800 */
[----:B------:R-:W-:-:S02]  /*fcf0*/  FMUL.FTZ R43, R43, R186 ;  /* 0x000000ba2b2b7220 */ /* 0x000fc40000410000 */
[-C--:B------:R-:W-:Y:S02]  /*fd00*/  FMUL.FTZ R44, R44, R171.reuse ;  /* 0x000000ab2c2c7220 */ /* 0x080fe40000410000 */
[-C--:B------:R-:W-:Y:S01]  /*fd10*/  FMUL.FTZ R45, R45, R171.reuse ;  /* 0x000000ab2d2d7220 */ /* 0x080fe20000410000 */
[C---:B------:R-:W-:Y:S01]  /*fd20*/  HMMA.16816.F32 R12, R4.reuse, R14, R156 ;  /* 0x0000000e040c723c */ /* 0x040fe2000000189c */
[-C--:B------:R-:W-:Y:S02]  /*fd30*/  FMUL.FTZ R46, R46, R186.reuse ;  /* 0x000000ba2e2e7220 */ /* 0x080fe40000410000 */
[-C--:B------:R-:W-:Y:S02]  /*fd40*/  FMUL.FTZ R47, R47, R186.reuse ;  /* 0x000000ba2f2f7220 */ /* 0x080fe40000410000 */
[----:B------:R-:W-:Y:S02]  /*fd50*/  FMUL.FTZ R48, R48, R171 ;  /* 0x000000ab30307220 */ /* 0x000fe40000410000 */
[----:B------:R-:W-:Y:S01]  /*fd60*/  MOV R157, R35 ;  /* 0x00000023009d7202 */ /* 0x000fe20000000f00 */
[C---:B------:R-:W-:Y:S01]  /*fd70*/  HMMA.16816.F32 R28, R4.reuse, R30, R140 ;  /* 0x0000001e041c723c */ /* 0x040fe2000000188c */
[----:B------:R-:W-:Y:S01]  /*fd80*/  FMUL.FTZ R35, R139, R186 ;  /* 0x000000ba8b237220 */ /* 0x000fe20000410000 */
[----:B------:R-:W1:Y:S01]  /*fd90*/  LDSM.16.MT88.4 R140, [R224+0x1a000] ;  /* 0x01a00000e08c783b */ /* 0x000e620000004200 */
[-C--:B------:R-:W-:Y:S01]  /*fda0*/  FMUL.FTZ R49, R49, R171.reuse ;  /* 0x000000ab31317220 */ /* 0x080fe20000410000 */
[----:B------:R-:W-:Y:S01]  /*fdb0*/  MOV R159, R200 ;  /* 0x000000c8009f7202 */ /* 0x000fe20000000f00 */
[-C--:B------:R-:W-:Y:S01]  /*fdc0*/  FMUL.FTZ R50, R50, R186.reuse ;  /* 0x000000ba32327220 */ /* 0x080fe20000410000 */
[----:B------:R-:W2:Y:S01]  /*fdd0*/  LDSM.16.MT88.4 R136, [R222+0x1a000] ;  /* 0x01a00000de88783b */ /* 0x000ea20000004200 */
[-C--:B------:R-:W-:Y:S01]  /*fde0*/  FMUL.FTZ R51, R51, R186.reuse ;  /* 0x000000ba33337220 */ /* 0x080fe20000410000 */
[----:B------:R-:W-:Y:S01]  /*fdf0*/  HMMA.16816.F32 R16, R4, R20, R16 ;  /* 0x000000140410723c */ /* 0x000fe20000001810 */
        /* <DEDUP_REMOVED lines=68> */
[-C--:B------:R-:W-:Y:S01]  /*10240*/  FMUL.FTZ R102, R102, R186.reuse ;  /* 0x000000ba66667220 */ /* 0x080fe20000410000 */
[----:B------:R-:W-:Y:S01]  /*10250*/  HMMA.16816.F32 R20, R4, R22, R148 ;  /* 0x000000160414723c */ /* 0x000fe20000001894 */
[----:B------:R-:W-:Y:S01]  /*10260*/  FMUL.FTZ R103, R103, R186 ;  /* 0x000000ba67677220 */ /* 0x000fe20000410000 */
[----:B------:R-:W3:Y:S01]  /*10270*/  LDSM.16.MT88.4 R148, [R220+0x18000] ;  /* 0x01800000dc94783b */ /* 0x000ee20000004200 */
        /* <DEDUP_REMOVED lines=28> */
[----:B---3--:R-:W-:Y:S01]  /*10440*/  HMMA.16816.F32 R32, R4, R148, R32 ;  /* 0x000000940420723c */ /* 0x008fe20000001820 */
[-C--:B------:R-:W-:Y:S02]  /*10450*/  FMUL.FTZ R122, R122, R186.reuse ;  /* 0x000000ba7a7a7220 */ /* 0x080fe40000410000 */
[----:B------:R-:W-:Y:S02]  /*10460*/  FMUL.FTZ R123, R123, R186 ;  /* 0x000000ba7b7b7220 */ /* 0x000fe40000410000 */
[----:B------:R-:W-:-:S02]  /*10470*/  FMUL.FTZ R124, R124, R171 ;  /* 0x000000ab7c7c7220 */ /* 0x000fc40000410000 */
[-C--:B------:R-:W-:Y:S01]  /*10480*/  FMUL.FTZ R125, R125, R171.reuse ;  /* 0x000000ab7d7d7220 */ /* 0x080fe20000410000 */
[C---:B------:R-:W-:Y:S01]  /*10490*/  HMMA.16816.F32 R132, R4.reuse, R150, R132 ;  /* 0x000000960484723c */ /* 0x040fe20000001884 */
[-C--:B------:R-:W-:Y:S02]  /*104a0*/  FMUL.FTZ R126, R126, R186.reuse ;  /* 0x000000ba7e7e7220 */ /* 0x080fe40000410000 */
[-C--:B------:R-:W-:Y:S02]  /*104b0*/  FMUL.FTZ R127, R127, R186.reuse ;  /* 0x000000ba7f7f7220 */ /* 0x080fe40000410000 */
[-C--:B------:R-:W-:Y:S02]  /*104c0*/  FMUL.FTZ R128, R128, R171.reuse ;  /* 0x000000ab80807220 */ /* 0x080fe40000410000 */
[----:B------:R-:W-:Y:S01]  /*104d0*/  FMUL.FTZ R129, R129, R171 ;  /* 0x000000ab81817220 */ /* 0x000fe20000410000 */
[----:B-1----:R-:W-:Y:S01]  /*104e0*/  HMMA.16816.F32 R84, R4, R140, R84 ;  /* 0x0000008c0454723c */ /* 0x002fe20000001854 */
[----:B------:R-:W-:-:S02]  /*104f0*/  FMUL.FTZ R130, R130, R186 ;  /* 0x000000ba82827220 */ /* 0x000fc40000410000 */
[----:B------:R-:W-:Y:S02]  /*10500*/  FMUL.FTZ R131, R131, R186 ;  /* 0x000000ba83837220 */ /* 0x000fe40000410000 */
[--C-:B------:R-:W-:Y:S02]  /*10510*/  FFMA.FTZ R200, R196, c[0x0][0x23c], -R189.reuse ;  /* 0x00008f00c4c87a23 */ /* 0x100fe400000108bd */
[--C-:B------:R-:W-:Y:S01]  /*10520*/  FFMA.FTZ R196, R193, c[0x0][0x23c], -R189.reuse ;  /* 0x00008f00c1c47a23 */ /* 0x100fe200000108bd */
[----:B------:R-:W-:Y:S01]  /*10530*/  HMMA.16816.F32 R88, R4, R142, R88 ;  /* 0x0000008e0458723c */ /* 0x000fe20000001858 */
[----:B------:R-:W1:Y:S01]  /*10540*/  LDSM.16.MT88.4 R140, [R224+0x1e000] ;  /* 0x01e00000e08c783b */ /* 0x000e620000004200 */
[--C-:B------:R-:W-:Y:S01]  /*10550*/  FFMA.FTZ R197, R198, c[0x0][0x23c], -R189.reuse ;  /* 0x00008f00c6c57a23 */ /* 0x100fe200000108bd */
[----:B------:R-:W-:Y:S01]  /*10560*/  MUFU.EX2 R200, R200 ;  /* 0x000000c800c87308 */ /* 0x000fe20000000800 */
[----:B------:R-:W-:Y:S02]  /*10570*/  FFMA.FTZ R193, R157, c[0x0][0x23c], -R189 ;  /* 0x00008f009dc17a23 */ /* 0x000fe400000108bd */
[----:B------:R-:W-:-:S02]  /*10580*/  FFMA.FTZ R198, R195, c[0x0][0x23c], -R170 ;  /* 0x00008f00c3c67a23 */ /* 0x000fc400000108aa */
[C---:B--2---:R-:W-:Y:S01]  /*10590*/  HMMA.16816.F32 R92, R4.reuse, R136, R92 ;  /* 0x00000088045c723c */ /* 0x044fe2000000185c */
[--C-:B------:R-:W-:Y:S02]  /*105a0*/  FFMA.FTZ R195, R194, c[0x0][0x23c], -R170.reuse ;  /* 0x00008f00c2c37a23 */ /* 0x100fe400000108aa */
[----:B------:R-:W2:Y:S01]  /*105b0*/  MUFU.EX2 R197, R197 ;  /* 0x000000c500c57308 */ /* 0x000ea20000000800 */
[----:B------:R-:W-:Y:S02]  /*105c0*/  FFMA.FTZ R194, R158, c[0x0][0x23c], -R170 ;  /* 0x00008f009ec27a23 */ /* 0x000fe400000108aa */
[----:B------:R-:W-:Y:S02]  /*105d0*/  IMAD.WIDE.U32 R156, R172, -0x326172a9, RZ ;  /* 0xcd9e8d57ac9c7825 */ /* 0x000fe400078e00ff */
[----:B------:R-:W-:Y:S01]  /*105e0*/  HMMA.16816.F32 R96, R4, R138, R96 ;  /* 0x0000008a0460723c */ /* 0x000fe20000001860 */
[----:B------:R-:W3:Y:S01]  /*105f0*/  LDSM.16.MT88.4 R136, [R222+0x1e000] ;  /* 0x01e00000de88783b */ /* 0x000ee20000004200 */
[----:B------:R-:W-:Y:S01]  /*10600*/  FFMA.FTZ R167, R167, R171, R180 ;  /* 0x000000aba7a77223 */ /* 0x000fe200000100b4 */
[----:B------:R-:W-:Y:S01]  /*10610*/  MUFU.EX2 R196, R196 ;  /* 0x000000c400c47308 */ /* 0x000fe20000000800 */
[----:B------:R-:W-:Y:S01]  /*10620*/  LOP3.LUT R156, R157, R173, RZ, 0x3c, !PT ;  /* 0x000000ad9d9c7212 */ /* 0x000fe200078e3cff */
[----:B------:R-:W-:-:S02]  /*10630*/  FFMA.FTZ R179, R166, R186, R179 ;  /* 0x000000baa6b37223 */ /* 0x000fc400000100b3 */
[----:B------:R-:W-:Y:S02]  /*10640*/  FADD.FTZ R167, R185, R167 ;  /* 0x000000a7b9a77221 */ /* 0x000fe40000010000 */
[----:B------:R-:W-:Y:S02]  /*10650*/  IMAD.WIDE.U32 R156, R156, -0x2daee0ad, RZ ;  /* 0xd2511f539c9c7825 */ /* 0x000fe400078e00ff */
[----:B------:R-:W4:Y:S02]  /*10660*/  MUFU.EX2 R193, R193 ;  /* 0x000000c100c17308 */ /* 0x000f240000000800 */
[----:B------:R-:W-:Y:S02]  /*10670*/  FADD.FTZ R179, R178, R179 ;  /* 0x000000b3b2b37221 */ /* 0x000fe40000010000 */
[----:B------:R-:W-:Y:S02]  /*10680*/  FADD.FTZ R184, R184, R167 ;  /* 0x000000a7b8b87221 */ /* 0x000fe40000010000 */
[----:B------:R-:W-:-:S02]  /*10690*/  FADD.FTZ R164, R164, R179 ;  /* 0x000000b3a4a47221 */ /* 0x000fc40000010000 */
[----:B------:R-:W-:Y:S01]  /*106a0*/  MUFU.EX2 R198, R198 ;  /* 0x000000c600c67308 */ /* 0x000fe20000000800 */
[----:B------:R-:W-:Y:S02]  /*106b0*/  FADD.FTZ R187, R187, R184 ;  /* 0x000000b8bbbb7221 */ /* 0x000fe40000010000 */
[----:B------:R-:W-:Y:S01]  /*106c0*/  FADD.FTZ R3, R3, R164 ;  /* 0x000000a403037221 */ /* 0x000fe20000010000 */
[C---:B-1----:R-:W-:Y:S04]  /*106d0*/  HMMA.16816.F32 R100, R4.reuse, R140, R100 ;  /* 0x0000008c0464723c */ /* 0x042fe80000001864 */
[----:B------:R-:W1:Y:S04]  /*106e0*/  MUFU.EX2 R195, R195 ;  /* 0x000000c300c37308 */ /* 0x000e680000000800 */
[C---:B------:R-:W-:Y:S01]  /*106f0*/  HMMA.16816.F32 R104, R4.reuse, R142, R104 ;  /* 0x0000008e0468723c */ /* 0x040fe20000001868 */
[----:B------:R-:W5:Y:S03]  /*10700*/  LDSM.16.MT88.4 R140, [R221+0x1e000] ;  /* 0x01e00000dd8c783b */ /* 0x000f660000004200 */
[----:B------:R-:W1:Y:S04]  /*10710*/  MUFU.EX2 R194, R194 ;  /* 0x000000c200c27308 */ /* 0x000e680000000800 */
[C---:B---3--:R-:W-:Y:S08]  /*10720*/  HMMA.16816.F32 R108, R4.reuse, R136, R108 ;  /* 0x00000088046c723c */ /* 0x048ff0000000186c */
[C---:B------:R-:W-:Y:S01]  /*10730*/  HMMA.16816.F32 R112, R4.reuse, R138, R112 ;  /* 0x0000008a0470723c */ /* 0x040fe20000001870 */
[----:B------:R-:W3:Y:S07]  /*10740*/  LDSM.16.MT88.4 R136, [R220+0x1e000] ;  /* 0x01e00000dc88783b */ /* 0x000eee0000004200 */
[C---:B-----5:R-:W-:Y:S08]  /*10750*/  HMMA.16816.F32 R116, R4.reuse, R140, R116 ;  /* 0x0000008c0474723c */ /* 0x060ff00000001874 */
[C---:B------:R-:W-:Y:S01]  /*10760*/  HMMA.16816.F32 R120, R4.reuse, R142, R120 ;  /* 0x0000008e0478723c */ /* 0x040fe20000001878 */
[----:B------:R-:W5:Y:S07]  /*10770*/  LDSM.16.MT88.4 R140, [R222+0x18800] ;  /* 0x01880000de8c783b */ /* 0x000f6e0000004200 */
[C---:B---3--:R-:W-:Y:S08]  /*10780*/  HMMA.16816.F32 R124, R4.reuse, R136, R124 ;  /* 0x00000088047c723c */ /* 0x048ff0000000187c */
[----:B------:R-:W-:Y:S07]  /*10790*/  HMMA.16816.F32 R4, R4, R138, R128 ;  /* 0x0000008a0404723c */ /* 0x000fee0000001880 */
[----:B------:R-:W-:-:S02]  /*107a0*/  LOP3.LUT R128, R155, UR8, R144, 0x96, !PT ;  /* 0x000000089b807c12 */ /* 0x000fc4000f8e9690 */
[----:B------:R-:W3:Y:S03]  /*107b0*/  LDSM.16.MT88.4 R144, [R224+0x18800] ;  /* 0x01880000e090783b */ /* 0x000ee60000004200 */
[----:B------:R-:W-:-:S05]  /*107c0*/  IMAD.WIDE.U32 R136, R128, -0x2daee0ad, RZ ;  /* 0xd2511f5380887825 */ /* 0x000fca00078e00ff */
[C---:B------:R-:W-:Y:S02]  /*107d0*/  LOP3.LUT R129, R136.reuse, 0xffff, RZ, 0xc0, !PT ;  /* 0x0000ffff88817812 */ /* 0x040fe400078ec0ff */
[----:B------:R-:W-:Y:S02]  /*107e0*/  LOP3.LUT R130, R136, 0xff, RZ, 0xc0, !PT ;  /* 0x000000ff88827812 */ /* 0x000fe400078ec0ff */
[----:B------:R-:W-:Y:S02]  /*107f0*/  SHF.R.U32.HI R129, RZ, 0x8, R129 ;  /* 0x00000008ff817819 */ /* 0x000fe40000011681 */
[----:B------:R-:W-:Y:S02]  /*10800*/  LOP3.LUT R128, R137, UR18, R152, 0x96, !PT ;  /* 0x0000001289807c12 */ /* 0x000fe4000f8e9698 */
[----:B------:R-:W-:Y:S02]  /*10810*/  SHF.R.U32.HI R148, RZ, 0x10, R136 ;  /* 0x00000010ff947819 */ /* 0x000fe40000011688 */
[----:B------:R-:W-:-:S02]  /*10820*/  PRMT R130, R130, 0x5410, R129 ;  /* 0x0000541082827816 */ /* 0x000fc40000000081 */
[----:B------:R-:W-:Y:S02]  /*10830*/  LOP3.LUT R129, R128, 0xffff, RZ, 0xc0, !PT ;  /* 0x0000ffff80817812 */ /* 0x000fe400078ec0ff */
[----:B------:R-:W-:Y:S01]  /*10840*/  SHF.R.U32.HI R131, RZ, 0x18, R136 ;  /* 0x00000018ff837819 */ /* 0x000fe20000011688 */
[----:B------:R-:W-:Y:S01]  /*10850*/  HSET2.LE.AND R130, R130, R247, PT ;  /* 0x000000f782827233 */ /* 0x000fe20003803000 */
[----:B------:R-:W-:Y:S02]  /*10860*/  LOP3.LUT R148, R148, 0xff, RZ, 0xc0, !PT ;  /* 0x000000ff94947812 */ /* 0x000fe400078ec0ff */
[----:B------:R-:W-:Y:S02]  /*10870*/  LOP3.LUT R136, R128, 0xff, RZ, 0xc0, !PT ;  /* 0x000000ff80887812 */ /* 0x000fe400078ec0ff */
[----:B------:R-:W-:Y:S02]  /*10880*/  SHF.R.U32.HI R129, RZ, 0x8, R129 ;  /* 0x00000008ff817819 */ /* 0x000fe40000011681 */
[----:B------:R-:W-:-:S02]  /*10890*/  PRMT R148, R148, 0x5410, R131 ;  /* 0x0000541094947816 */ /* 0x000fc40000000083 */
[--C-:B------:R-:W-:Y:S02]  /*108a0*/  SHF.R.U32.HI R131, RZ, 0x10, R128.reuse ;  /* 0x00000010ff837819 */ /* 0x100fe40000011680 */
[----:B------:R-:W-:Y:S02]  /*108b0*/  SHF.R.U32.HI R150, RZ, 0x18, R128 ;  /* 0x00000018ff967819 */ /* 0x000fe40000011680 */
[----:B------:R-:W-:Y:S02]  /*108c0*/  PRMT R128, R136, 0x5410, R129 ;  /* 0x0000541088807816 */ /* 0x000fe40000000081 */
[----:B------:R-:W3:Y:S01]  /*108d0*/  LDSM.16.MT88.4 R136, [R221+0x18800] ;  /* 0x01880000dd88783b */ /* 0x000ee20000004200 */
[----:B------:R-:W-:Y:S02]  /*108e0*/  LOP3.LUT R131, R131, 0xff, RZ, 0xc0, !PT ;  /* 0x000000ff83837812 */ /* 0x000fe400078ec0ff */
[----:B------:R-:W-:Y:S01]  /*108f0*/  HSET2.LE.AND R128, R128, R247, PT ;  /* 0x000000f780807233 */ /* 0x000fe20003803000 */
[----:B--2---:R-:W-:Y:S01]  /*10900*/  F2FP.PACK_AB R129, R197, R200 ;  /* 0x000000c8c581723e */ /* 0x004fe200000000ff */
[----:B------:R-:W-:Y:S01]  /*10910*/  FADD.FTZ R200, R200, R187 ;  /* 0x000000bbc8c87221 */ /* 0x000fe20000010000 */
[----:B------:R-:W-:-:S02]  /*10920*/  PRMT R150, R131, 0x5410, R150 ;  /* 0x0000541083967816 */ /* 0x000fc40000000096 */
[----:B----4-:R-:W-:Y:S01]  /*10930*/  F2FP.PACK_AB R131, R193, R196 ;  /* 0x000000c4c183723e */ /* 0x010fe200000000ff */
[----:B------:R-:W-:Y:S01]  /*10940*/  FADD.FTZ R197, R197, R200 ;  /* 0x000000c8c5c57221 */ /* 0x000fe20000010000 */
[----:B------:R-:W-:Y:S01]  /*10950*/  LOP3.LUT R128, R128, R129, RZ, 0xc0, !PT ;  /* 0x0000008180807212 */ /* 0x000fe200078ec0ff */
[--C-:B------:R-:W-:Y:S01]  /*10960*/  HSET2.LE.AND R129, R150, R247.reuse, PT ;  /* 0x000000f796817233 */ /* 0x100fe20003803000 */
[----:B------:R-:W-:Y:S01]  /*10970*/  LOP3.LUT R130, R130, R131, RZ, 0xc0, !PT ;  /* 0x0000008382827212 */ /* 0x000fe200078ec0ff */
[----:B------:R-:W-:Y:S01]  /*10980*/  HSET2.LE.AND R131, R148, R247, PT ;  /* 0x000000f794837233 */ /* 0x000fe20003803000 */
[----:B-1----:R-:W-:Y:S01]  /*10990*/  F2FP.PACK_AB R150, R195, R198 ;  /* 0x000000c6c396723e */ /* 0x002fe200000000ff */
[----:B------:R-:W-:Y:S01]  /*109a0*/  FADD.FTZ R198, R198, R3 ;  /* 0x00000003c6c67221 */ /* 0x000fe20000010000 */
[----:B------:R-:W-:Y:S01]  /*109b0*/  F2FP.PACK_AB R148, R191, R194 ;  /* 0x000000c2bf94723e */ /* 0x000fe200000000ff */
[----:B------:R-:W-:Y:S01]  /*109c0*/  FADD.FTZ R196, R196, R197 ;  /* 0x000000c5c4c47221 */ /* 0x000fe20000010000 */
[----:B------:R-:W-:Y:S01]  /*109d0*/  LOP3.LUT R129, R129, R150, RZ, 0xc0, !PT ;  /* 0x0000009681817212 */ /* 0x000fe200078ec0ff */
[----:B------:R-:W-:Y:S01]  /*109e0*/  FADD.FTZ R195, R195, R198 ;  /* 0x000000c6c3c37221 */ /* 0x000fe20000010000 */
[----:B------:R-:W-:Y:S01]  /*109f0*/  LOP3.LUT R131, R131, R148, RZ, 0xc0, !PT ;  /* 0x0000009483837212 */ /* 0x000fe200078ec0ff */
[----:B------:R-:W-:Y:S01]  /*10a00*/  FADD.FTZ R3, R193, R196 ;  /* 0x000000c4c1037221 */ /* 0x000fe20000010000 */
[----:B------:R-:W1:Y:S01]  /*10a10*/  LDSM.16.MT88.4 R148, [R220+0x18800] ;  /* 0x01880000dc94783b */ /* 0x000e620000004200 */
[----:B------:R-:W-:Y:S01]  /*10a20*/  MOV R152, R159 ;  /* 0x0000009f00987202 */ /* 0x000fe20000000f00 */
[----:B------:R-:W-:-:S03]  /*10a30*/  IMAD.WIDE.U32 R158, R165, -0x2daee0ad, RZ ;  /* 0xd2511f53a59e7825 */ /* 0x000fc600078e00ff */
[----:B-----5:R-:W-:Y:S01]  /*10a40*/  HMMA.16816.F32 R16, R128, R140, R16 ;  /* 0x0000008c8010723c */ /* 0x020fe20000001810 */
        /* <DEDUP_REMOVED lines=31> */
[C---:B-1----:R-:W-:Y:S07]  /*10c40*/  HMMA.16816.F32 R108, R128.reuse, R140, R108 ;  /* 0x0000008c806c723c */ /* 0x042fee000000186c */
[----:B------:R-:W-:Y:S01]  /*10c50*/  MOV R140, UR4 ;  /* 0x00000004008c7c02 */ /* 0x000fe20008000f00 */
[----:B------:R-:W-:Y:S01]  /*10c60*/  HMMA.16816.F32 R64, R128, R150, R64 ;  /* 0x000000968040723c */ /* 0x000fe20000001840 */
[----:B------:R-:W1:Y:S02]  /*10c70*/  LDSM.16.MT88.4 R148, [R220+0x1c800] ;  /* 0x01c80000dc94783b */ /* 0x000e640000004200 */
[----:B------:R-:W-:Y:S01]  /*10c80*/  LOP3.LUT R140, R159, UR39, R140, 0x96, !PT ;  /* 0x000000279f8c7c12 */ /* 0x000fe2000f8e968c */
[----:B------:R-:W-:-:S04]  /*10c90*/  IMAD.WIDE.U32 R158, R172, -0x326172a9, RZ ;  /* 0xcd9e8d57ac9e7825 */ /* 0x000fc800078e00ff */
[C---:B--2---:R-:W-:Y:S07]  /*10ca0*/  HMMA.16816.F32 R100, R128.reuse, R144, R100 ;  /* 0x000000908064723c */ /* 0x044fee0000001864 */
[----:B------:R-:W-:Y:S01]  /*10cb0*/  IMAD.WIDE.U32 R144, R140, -0x326172a9, RZ ;  /* 0xcd9e8d578c907825 */ /* 0x000fe200078e00ff */
[C---:B------:R-:W-:Y:S01]  /*10cc0*/  HMMA.16816.F32 R112, R128.reuse, R142, R112 ;  /* 0x0000008e8070723c */ /* 0x040fe20000001870 */
[----:B------:R-:W2:Y:S07]  /*10cd0*/  LDSM.16.MT88.4 R140, [R220+0x1e800] ;  /* 0x01e80000dc8c783b */ /* 0x000eae0000004200 */
[C---:B---3--:R-:W-:Y:S07]  /*10ce0*/  HMMA.16816.F32 R116, R128.reuse, R136, R116 ;  /* 0x000000888074723c */ /* 0x048fee0000001874 */
[----:B------:R-:W-:Y:S01]  /*10cf0*/  LOP3.LUT R136, R145, UR16, R158, 0x96, !PT ;  /* 0x0000001091887c12 */ /* 0x000fe2000f8e969e */
[----:B------:R-:W-:Y:S01]  /*10d00*/  HMMA.16816.F32 R120, R128, R138, R120 ;  /* 0x0000008a8078723c */ /* 0x000fe20000001878 */
[----:B------:R-:W-:-:S03]  /*10d10*/  FFMA.FTZ R137, R160, c[0x0][0x23c], -R189 ;  /* 0x00008f00a0897a23 */ /* 0x000fc600000108bd */
[----:B------:R-:W-:-:S03]  /*10d20*/  IMAD.WIDE.U32 R158, R136, -0x2daee0ad, RZ ;  /* 0xd2511f53889e7825 */ /* 0x000fc600078e00ff */
[----:B------:R-:W-:Y:S01]  /*10d30*/  LOP3.LUT R138, R163, UR14, R144, 0x96, !PT ;  /* 0x0000000ea38a7c12 */ /* 0x000fe2000f8e9690 */
[----:B------:R-:W-:Y:S01]  /*10d40*/  HMMA.16816.F32 R104, R128, R146, R104 ;  /* 0x000000928068723c */ /* 0x000fe20000001868 */
[----:B------:R-:W-:Y:S01]  /*10d50*/  LOP3.LUT R136, R159, UR13, R156, 0x96, !PT ;  /* 0x0000000d9f887c12 */ /* 0x000fe2000f8e969c */
[----:B------:R3:W-:Y:S01]  /*10d60*/  MUFU.EX2 R163, R137 ;  /* 0x0000008900a37308 */ /* 0x0007e20000000800 */
[----:B------:R-:W4:Y:S01]  /*10d70*/  LDSM.16.MT88.4 R144, [R222+0x19000] ;  /* 0x01900000de90783b */ /* 0x000f220000004200 */
[----:B------:R-:W-:-:S04]  /*10d80*/  IMAD.WIDE.U32 R138, R138, -0x2daee0ad, RZ ;  /* 0xd2511f538a8a7825 */ /* 0x000fc800078e00ff */
[----:B------:R-:W-:Y:S01]  /*10d90*/  IMAD.WIDE.U32 R156, R136, -0x326172a9, RZ ;  /* 0xcd9e8d57889c7825 */ /* 0x000fe200078e00ff */
[----:B------:R-:W-:Y:S01]  /*10da0*/  LOP3.LUT R158, R139, UR11, R158, 0x96, !PT ;  /* 0x0000000b8b9e7c12 */ /* 0x000fe2000f8e969e */
[C---:B-1----:R-:W-:Y:S02]  /*10db0*/  HMMA.16816.F32 R92, R128.reuse, R148, R92 ;  /* 0x00000094805c723c */ /* 0x042fe4000000185c */
[--C-:B------:R-:W-:Y:S01]  /*10dc0*/  FFMA.FTZ R139, R152, c[0x0][0x23c], -R189.reuse ;  /* 0x00008f00988b7a23 */ /* 0x100fe200000108bd */
[----:B------:R-:W-:Y:S01]  /*10dd0*/  LOP3.LUT R136, R157, UR12, R162, 0x96, !PT ;  /* 0x0000000c9d887c12 */ /* 0x000fe2000f8e96a2 */
[----:B------:R-:W-:Y:S02]  /*10de0*/  IMAD.WIDE.U32 R158, R158, -0x326172a9, RZ ;  /* 0xcd9e8d579e9e7825 */ /* 0x000fe400078e00ff */
[----:B------:R1:W-:Y:S02]  /*10df0*/  MUFU.EX2 R155, R139 ;  /* 0x0000008b009b7308 */ /* 0x0003e40000000800 */
[----:B------:R-:W-:Y:S01]  /*10e00*/  IMAD.WIDE.U32 R152, R136, -0x2daee0ad, RZ ;  /* 0xd2511f5388987825 */ /* 0x000fe200078e00ff */
[----:B------:R-:W-:Y:S01]  /*10e10*/  LOP3.LUT R156, R159, UR10, R156, 0x96, !PT ;  /* 0x0000000a9f9c7c12 */ /* 0x000fe2000f8e969c */
[----:B------:R-:W-:Y:S01]  /*10e20*/  HMMA.16816.F32 R96, R128, R150, R96 ;  /* 0x000000968060723c */ /* 0x000fe20000001860 */
[----:B------:R-:W-:Y:S01]  /*10e30*/  LDSM.16.MT88.4 R148, [R224+0x19000] ;  /* 0x01900000e094783b */ /* 0x000fe20000004200 */
[----:B------:R-:W-:Y:S01]  /*10e40*/  FFMA.FTZ R136, R252, c[0x0][0x23c], -R189 ;  /* 0x00008f00fc887a23 */ /* 0x000fe200000108bd */
[----:B------:R-:W-:Y:S01]  /*10e50*/  LOP3.LUT R160, R153, UR9, R138, 0x96, !PT ;  /* 0x0000000999a07c12 */ /* 0x000fe2000f8e968a */
[----:B------:R-:W-:-:S02]  /*10e60*/  IMAD.WIDE.U32 R156, R156, -0x2daee0ad, RZ ;  /* 0xd2511f539c9c7825 */ /* 0x000fc400078e00ff */
[----:B------:R-:W-:Y:S02]  /*10e70*/  MUFU.EX2 R162, R136 ;  /* 0x0000008800a27308 */ /* 0x000fe40000000800 */
[----:B------:R-:W-:Y:S01]  /*10e80*/  FFMA.FTZ R252, R161, c[0x0][0x23c], -R189 ;  /* 0x00008f00a1fc7a23 */ /* 0x000fe200000108bd */
[----:B------:R-:W-:Y:S01]  /*10e90*/  LOP3.LUT R152, R157, UR7, R152, 0x96, !PT ;  /* 0x000000079d987c12 */ /* 0x000fe2000f8e9698 */
[----:B------:R-:W-:Y:S01]  /*10ea0*/  IMAD.WIDE.U32 R160, R160, -0x326172a9, RZ ;  /* 0xcd9e8d57a0a07825 */ /* 0x000fe200078e00ff */
[----:B--2---:R-:W-:Y:S03]  /*10eb0*/  HMMA.16816.F32 R124, R128, R140, R124 ;  /* 0x0000008c807c723c */ /* 0x004fe6000000187c */
[----:B------:R-:W-:Y:S01]  /*10ec0*/  IMAD.WIDE.U32 R152, R152, -0x326172a9, RZ ;  /* 0xcd9e8d5798987825 */ /* 0x000fe200078e00ff */
[----:B------:R2:W5:Y:S01]  /*10ed0*/  MUFU.EX2 R136, R199 ;  /* 0x000000c700887308 */ /* 0x0005620000000800 */
[----:B------:R-:W-:-:S03]  /*10ee0*/  LOP3.LUT R158, R161, UR8, R158, 0x96, !PT ;  /* 0x00000008a19e7c12 */ /* 0x000fc6000f8e969e */
[----:B------:R-:W-:Y:S01]  /*10ef0*/  HMMA.16816.F32 R4, R128, R142, R4 ;  /* 0x0000008e8004723c */ /* 0x000fe20000001804 */
[----:B---3--:R-:W-:Y:S01]  /*10f00*/  SHF.R.U32.HI R137, RZ, 0x10, R152 ;  /* 0x00000010ff897819 */ /* 0x008fe20000011698 */
[----:B------:R-:W-:Y:S01]  /*10f10*/  LDSM.16.MT88.4 R140, [R220+0x19000] ;  /* 0x01900000dc8c783b */ /* 0x000fe20000004200 */
[----:B------:R-:W-:Y:S01]  /*10f20*/  IMAD.WIDE.U32 R158, R158, -0x2daee0ad, RZ ;  /* 0xd2511f539e9e7825 */ /* 0x000fe200078e00ff */
[----:B------:R-:W3:Y:S01]  /*10f30*/  MUFU.EX2 R252, R252 ;  /* 0x000000fc00fc7308 */ /* 0x000ee20000000800 */
[----:B------:R-:W-:Y:S02]  /*10f40*/  LOP3.LUT R137, R137, 0xff, RZ, 0xc0, !PT ;  /* 0x000000ff89897812 */ /* 0x000fe400078ec0ff */
[----:B------:R-:W-:Y:S02]  /*10f50*/  LOP3.LUT R131, R153, UR17, R160, 0x96, !PT ;  /* 0x0000001199837c12 */ /* 0x000fe4000f8e96a0 */
[C---:B------:R-:W-:Y:S02]  /*10f60*/  LOP3.LUT R129, R152.reuse, 0xffff, RZ, 0xc0, !PT ;  /* 0x0000ffff98817812 */ /* 0x040fe400078ec0ff */
[----:B-1----:R-:W-:Y:S01]  /*10f70*/  LOP3.LUT R139, R131, 0xffff, RZ, 0xc0, !PT ;  /* 0x0000ffff838b7812 */ /* 0x002fe200078ec0ff */
[----:B--2---:R-:W-:Y:S01]  /*10f80*/  FFMA.FTZ R199, R203, c[0x0][0x23c], -R170 ;  /* 0x00008f00cbc77a23 */ /* 0x004fe200000108aa */
[----:B------:R-:W-:-:S02]  /*10f90*/  LOP3.LUT R130, R152, 0xff, RZ, 0xc0, !PT ;  /* 0x000000ff98827812 */ /* 0x000fc400078ec0ff */
[----:B------:R-:W-:Y:S02]  /*10fa0*/  SHF.R.U32.HI R139, RZ, 0x8, R139 ;  /* 0x00000008ff8b7819 */ /* 0x000fe4000001168b */
[----:B------:R-:W-:Y:S01]  /*10fb0*/  LOP3.LUT R128, R131, 0xff, RZ, 0xc0, !PT ;  /* 0x000000ff83807812 */ /* 0x000fe200078ec0ff */
[----:B------:R-:W1:Y:S01]  /*10fc0*/  MUFU.EX2 R199, R199 ;  /* 0x000000c700c77308 */ /* 0x000e620000000800 */
[----:B------:R-:W-:Y:S02]  /*10fd0*/  SHF.R.U32.HI R152, RZ, 0x18, R152 ;  /* 0x00000018ff987819 */ /* 0x000fe40000011698 */
[----:B------:R-:W-:Y:S02]  /*10fe0*/  PRMT R128, R128, 0x5410, R139 ;  /* 0x0000541080807816 */ /* 0x000fe4000000008b */
[----:B------:R-:W-:Y:S02]  /*10ff0*/  PRMT R152, R137, 0x5410, R152 ;  /* 0x0000541089987816 */ /* 0x000fe40000000098 */
[----:B-----5:R-:W-:Y:S01]  /*11000*/  MOV R203, R136 ;  /* 0x0000008800cb7202 */ /* 0x020fe20000000f00 */
[----:B------:R-:W-:Y:S01]  /*11010*/  HSET2.LE.AND R128, R128, R247, PT ;  /* 0x000000f780807233 */ /* 0x000fe20003803000 */
[----:B------:R-:W2:Y:S01]  /*11020*/  LDSM.16.MT88.4 R136, [R221+0x19000] ;  /* 0x01900000dd88783b */ /* 0x000ea20000004200 */
[----:B------:R-:W-:-:S02]  /*11030*/  SHF.R.U32.HI R129, RZ, 0x8, R129 ;  /* 0x00000008ff817819 */ /* 0x000fc40000011681 */
[----:B------:R-:W-:Y:S02]  /*11040*/  SHF.R.U32.HI R154, RZ, 0x10, R131 ;  /* 0x00000010ff9a7819 */ /* 0x000fe40000011683 */
[----:B------:R-:W-:Y:S02]  /*11050*/  PRMT R130, R130, 0x5410, R129 ;  /* 0x0000541082827816 */ /* 0x000fe40000000081 */
[----:B------:R-:W-:Y:S02]  /*11060*/  SHF.R.U32.HI R131, RZ, 0x18, R131 ;  /* 0x00000018ff837819 */ /* 0x000fe40000011683 */
[----:B------:R-:W-:Y:S01]  /*11070*/  LOP3.LUT R154, R154, 0xff, RZ, 0xc0, !PT ;  /* 0x000000ff9a9a7812 */ /* 0x000fe200078ec0ff */
[--C-:B------:R-:W-:Y:S01]  /*11080*/  HSET2.LE.AND R130, R130, R247.reuse, PT ;  /* 0x000000f782827233 */ /* 0x100fe20003803000 */
[----:B------:R-:W-:Y:S02]  /*11090*/  F2FP.PACK_AB R129, R163, R155 ;  /* 0x0000009ba381723e */ /* 0x000fe400000000ff */
[----:B------:R-:W-:Y:S01]  /*110a0*/  PRMT R154, R154, 0x5410, R131 ;  /* 0x000054109a9a7816 */ /* 0x000fe20000000083 */
[----:B------:R-:W-:Y:S01]  /*110b0*/  HSET2.LE.AND R131, R152, R247, PT ;  /* 0x000000f798837233 */ /* 0x000fe20003803000 */
[----:B------:R-:W-:-:S02]  /*110c0*/  LOP3.LUT R128, R128, R129, RZ, 0xc0, !PT ;  /* 0x0000008180807212 */ /* 0x000fc400078ec0ff */
[----:B---3--:R-:W-:Y:S02]  /*110d0*/  F2FP.PACK_AB R129, R252, R162 ;  /* 0x000000a2fc81723e */ /* 0x008fe400000000ff */
[----:B-1----:R-:W-:Y:S02]  /*110e0*/  F2FP.PACK_AB R152, R199, R202 ;  /* 0x000000cac798723e */ /* 0x002fe400000000ff */
[----:B------:R-:W-:Y:S01]  /*110f0*/  LOP3.LUT R130, R130, R129, RZ, 0xc0, !PT ;  /* 0x0000008182827212 */ /* 0x000fe200078ec0ff */
[----:B------:R-:W-:Y:S01]  /*11100*/  HSET2.LE.AND R129, R154, R247, PT ;  /* 0x000000f79a817233 */ /* 0x000fe20003803000 */
[----:B------:R-:W-:Y:S02]  /*11110*/  LOP3.LUT R131, R131, R152, RZ, 0xc0, !PT ;  /* 0x0000009883837212 */ /* 0x000fe400078ec0ff */
[----:B------:R-:W-:Y:S02]  /*11120*/  F2FP.PACK_AB R152, R201, R203 ;  /* 0x000000cbc998723e */ /* 0x000fe400000000ff */
[----:B------:R-:W-:-:S02]  /*11130*/  LOP3.LUT R156, R159, UR18, R156, 0x96, !PT ;  /* 0x000000129f9c7c12 */ /* 0x000fc4000f8e969c */
[----:B------:R-:W-:-:S07]  /*11140*/  LOP3.LUT R129, R129, R152, RZ, 0xc0, !PT ;  /* 0x0000009881817212 */ /* 0x000fce00078ec0ff */
[C---:B----4-:R-:W-:Y:S08]  /*11150*/  HMMA.16816.F32 R16, R128.reuse, R144, R16 ;  /* 0x000000908010723c */ /* 0x050ff00000001810 */
[C---:B--2---:R-:W-:Y:S08]  /*11160*/  HMMA.16816.F32 R24, R128.reuse, R136, R24 ;  /* 0x000000888018723c */ /* 0x044ff00000001818 */
[C---:B------:R-:W-:Y:S01]  /*11170*/  HMMA.16816.F32 R28, R128.reuse, R138, R28 ;  /* 0x0000008a801c723c */ /* 0x040fe2000000181c */
[----:B------:R-:W1:Y:S07]  /*11180*/  LDSM.16.MT88.4 R136, [R220+0x1b000] ;  /* 0x01b00000dc88783b */ /* 0x000e6e0000004200 */
[C---:B------:R-:W-:Y:S01]  /*11190*/  HMMA.16816.F32 R20, R128.reuse, R146, R20 ;  /* 0x000000928014723c */ /* 0x040fe20000001814 */
[----:B------:R-:W2:Y:S07]  /*111a0*/  LDSM.16.MT88.4 R144, [R221+0x1b000] ;  /* 0x01b00000dd90783b */ /* 0x000eae0000004200 */
[C---:B------:R-:W-:Y:S08]  /*111b0*/  HMMA.16816.F32 R8, R128.reuse, R148, R8 ;  /* 0x000000948008723c */ /* 0x040ff00000001808 */
[C---:B------:R-:W-:Y:S01]  /*111c0*/  HMMA.16816.F32 R12, R128.reuse, R150, R12 ;  /* 0x00000096800c723c */ /* 0x040fe2000000180c */
[----:B------:R-:W3:Y:S07]  /*111d0*/  LDSM.16.MT88.4 R148, [R222+0x1b000] ;  /* 0x01b00000de94783b */ /* 0x000eee0000004200 */
[C---:B------:R-:W-:Y:S07]  /*111e0*/  HMMA.16816.F32 R32, R128.reuse, R140, R32 ;  /* 0x0000008c8020723c */ /* 0x040fee0000001820 */
[----:B------:R-:W-:Y:S01]  /*111f0*/  MOV R141, R155 ;  /* 0x0000009b008d7202 */ /* 0x000fe20000000f00 */
[C---:B------:R-:W-:Y:S01]  /*11200*/  HMMA.16816.F32 R132, R128.reuse, R142, R132 ;  /* 0x0000008e8084723c */ /* 0x040fe20000001884 */
[----:B------:R-:W4:Y:S07]  /*11210*/  LDSM.16.MT88.4 R152, [R224+0x1b000] ;  /* 0x01b00000e098783b */ /* 0x000f2e0000004200 */
[C---:B-1----:R-:W-:Y:S07]  /*11220*/  HMMA.16816.F32 R60, R128.reuse, R136, R60 ;  /* 0x00000088803c723c */ /* 0x042fee000000183c */
[----:B------:R-:W-:Y:S01]  /*11230*/  MOV R137, R141 ;  /* 0x0000008d00897202 */ /* 0x000fe20000000f00 */
[C---:B--2---:R-:W-:Y:S01]  /*11240*/  HMMA.16816.F32 R52, R128.reuse, R144, R52 ;  /* 0x000000908034723c */ /* 0x044fe20000001834 */
[----:B------:R-:W1:Y:S07]  /*11250*/  LDSM.16.MT88.4 R140, [R222+0x1d000] ;  /* 0x01d00000de8c783b */ /* 0x000e6e0000004200 */
[C---:B------:R-:W-:Y:S01]  /*11260*/  HMMA.16816.F32 R56, R128.reuse, R146, R56 ;  /* 0x000000928038723c */ /* 0x040fe20000001838 */
[----:B------:R-:W2:Y:S07]  /*11270*/  LDSM.16.MT88.4 R144, [R224+0x1d000] ;  /* 0x01d00000e090783b */ /* 0x000eae0000004200 */
[C---:B---3--:R-:W-:Y:S08]  /*11280*/  HMMA.16816.F32 R44, R128.reuse, R148, R44 ;  /* 0x00000094802c723c */ /* 0x048ff0000000182c */
[C---:B------:R-:W-:Y:S01]  /*11290*/  HMMA.16816.F32 R48, R128.reuse, R150, R48 ;  /* 0x000000968030723c */ /* 0x040fe20000001830 */
[----:B------:R-:W3:Y:S07]  /*112a0*/  LDSM.16.MT88.4 R148, [R221+0x1d000] ;  /* 0x01d00000dd94783b */ /* 0x000eee0000004200 */
[C---:B------:R-:W-:Y:S08]  /*112b0*/  HMMA.16816.F32 R64, R128.reuse, R138, R64 ;  /* 0x0000008a8040723c */ /* 0x040ff00000001840 */
[C---:B----4-:R-:W-:Y:S08]  /*112c0*/  HMMA.16816.F32 R36, R128.reuse, R152, R36 ;  /* 0x000000988024723c */ /* 0x050ff00000001824 */
        /* <DEDUP_REMOVED lines=9> */
[----:B------:R-:W3:Y:S04]  /*11360*/  LDSM.16.MT88.4 R136, [R221+0x1f000] ;  /* 0x01f00000dd88783b */ /* 0x000ee80000004200 */
[----:B------:R-:W4:Y:S03]  /*11370*/  LDSM.16.MT88.4 R152, [R220+0x1d000] ;  /* 0x01d00000dc98783b */ /* 0x000f260000004200 */
[C---:B------:R-:W-:Y:S08]  /*11380*/  HMMA.16816.F32 R88, R128.reuse, R150, R88 ;  /* 0x000000968058723c */ /* 0x040ff00000001858 */
        /* <DEDUP_REMOVED lines=9> */
[C---:B------:R-:W-:Y:S01]  /*11420*/  LOP3.LUT R146, R156.reuse, 0xff, RZ, 0xc0, !PT ;  /* 0x000000ff9c927812 */ /* 0x040fe200078ec0ff */
[C---:B---3--:R-:W-:Y:S01]  /*11430*/  HMMA.16816.F32 R120, R128.reuse, R138, R120 ;  /* 0x0000008a8078723c */ /* 0x048fe20000001878 */
[----:B------:R-:W-:Y:S02]  /*11440*/  MOV R147, R162 ;  /* 0x000000a200937202 */ /* 0x000fe40000000f00 */
[----:B------:R2:W-:Y:S04]  /*11450*/  MUFU.EX2 R162, R181 ;  /* 0x000000b500a27308 */ /* 0x0005e80000000800 */
[----:B------:R-:W-:Y:S01]  /*11460*/  SHF.R.U32.HI R139, RZ, 0x10, R156 ;  /* 0x00000010ff8b7819 */ /* 0x000fe2000001169c */
[----:B----4-:R-:W-:Y:S01]  /*11470*/  HMMA.16816.F32 R92, R128, R152, R92 ;  /* 0x00000098805c723c */ /* 0x010fe2000000185c */
[----:B------:R-:W-:-:S02]  /*11480*/  LOP3.LUT R138, R156, 0xffff, RZ, 0xc0, !PT ;  /* 0x0000ffff9c8a7812 */ /* 0x000fc400078ec0ff */
[----:B------:R-:W-:Y:S02]  /*11490*/  SHF.R.U32.HI R156, RZ, 0x18, R156 ;  /* 0x00000018ff9c7819 */ /* 0x000fe4000001169c */
[----:B------:R-:W-:Y:S02]  /*114a0*/  LOP3.LUT R139, R139, 0xff, RZ, 0xc0, !PT ;  /* 0x000000ff8b8b7812 */ /* 0x000fe400078ec0ff */
[----:B------:R-:W-:Y:S01]  /*114b0*/  MOV R152, R203 ;  /* 0x000000cb00987202 */ /* 0x000fe20000000f00 */
[----:B------:R-:W-:Y:S01]  /*114c0*/  HMMA.16816.F32 R116, R128, R136, R116 ;  /* 0x000000888074723c */ /* 0x000fe20000001874 */
[--C-:B------:R-:W-:Y:S01]  /*114d0*/  FFMA.FTZ R203, R192, c[0x0][0x23c], -R189.reuse ;  /* 0x00008f00c0cb7a23 */ /* 0x100fe200000108bd */
[----:B------:R-:W-:Y:S01]  /*114e0*/  MOV R153, R149 ;  /* 0x0000009500997202 */ /* 0x000fe20000000f00 */
[--C-:B------:R-:W-:Y:S01]  /*114f0*/  FFMA.FTZ R192, R182, c[0x0][0x23c], -R189.reuse ;  /* 0x00008f00b6c07a23 */ /* 0x100fe200000108bd */
[----:B------:R-:W-:Y:S01]  /*11500*/  LDSM.16.MT88.4 R148, [R222+0x19800] ;  /* 0x01980000de94783b */ /* 0x000fe20000004200 */
[----:B------:R-:W-:-:S02]  /*11510*/  FFMA.FTZ R189, R188, c[0x0][0x23c], -R189 ;  /* 0x00008f00bcbd7a23 */ /* 0x000fc400000108bd */
[----:B------:R-:W-:Y:S01]  /*11520*/  LOP3.LUT R136, R158, 0xff, RZ, 0xc0, !PT ;  /* 0x000000ff9e887812 */ /* 0x000fe200078ec0ff */
[----:B------:R-:W3:Y:S01]  /*11530*/  MUFU.EX2 R203, R203 ;  /* 0x000000cb00cb7308 */ /* 0x000ee20000000800 */
[----:B------:R-:W-:Y:S01]  /*11540*/  SHF.R.U32.HI R137, RZ, 0x18, R158 ;  /* 0x00000018ff897819 */ /* 0x000fe2000001169e */
[C---:B-1----:R-:W-:Y:S01]  /*11550*/  HMMA.16816.F32 R124, R128.reuse, R140, R124 ;  /* 0x0000008c807c723c */ /* 0x042fe2000000187c */
[----:B------:R-:W-:Y:S01]  /*11560*/  PRMT R136, R136, 0x5410, R145 ;  /* 0x0000541088887816 */ /* 0x000fe20000000091 */
[----:B------:R-:W-:Y:S01]  /*11570*/  FFMA.FTZ R188, R183, c[0x0][0x23c], -R170 ;  /* 0x00008f00b7bc7a23 */ /* 0x000fe200000108aa */
[----:B------:R-:W-:Y:S01]  /*11580*/  SHF.R.U32.HI R145, RZ, 0x8, R138 ;  /* 0x00000008ff917819 */ /* 0x000fe2000001168a */
[----:B--2---:R-:W-:Y:S01]  /*11590*/  LDSM.16.MT88.4 R180, [R220+0x19800] ;  /* 0x01980000dcb4783b */ /* 0x004fe20000004200 */
[----:B------:R-:W-:Y:S01]  /*115a0*/  PRMT R138, R144, 0x5410, R137 ;  /* 0x00005410908a7816 */ /* 0x000fe20000000089 */
[----:B------:R-:W-:Y:S01]  /*115b0*/  MUFU.EX2 R192, R192 ;  /* 0x000000c000c07308 */ /* 0x000fe20000000800 */
[----:B------:R-:W-:Y:S01]  /*115c0*/  PRMT R144, R139, 0x5410, R156 ;  /* 0x000054108b907816 */ /* 0x000fe2000000009c */
[C---:B------:R-:W-:Y:S01]  /*115d0*/  HMMA.16816.F32 R4, R128.reuse, R142, R4 ;  /* 0x0000008e8004723c */ /* 0x040fe20000001804 */
[----:B------:R-:W1:Y:S01]  /*115e0*/  LDSM.16.MT88.4 R156, [R224+0x19800] ;  /* 0x01980000e09c783b */ /* 0x000e620000004200 */
[----:B------:R-:W-:Y:S01]  /*115f0*/  PRMT R146, R146, 0x5410, R145 ;  /* 0x0000541092927816 */ /* 0x000fe20000000091 */
[--C-:B------:R-:W-:Y:S01]  /*11600*/  FFMA.FTZ R145, R168, c[0x0][0x23c], -R170.reuse ;  /* 0x00008f00a8917a23 */ /* 0x100fe200000108aa */
[--C-:B------:R-:W-:Y:S01]  /*11610*/  HSET2.LE.AND R136, R136, R247.reuse, PT ;  /* 0x000000f788887233 */ /* 0x100fe20003803000 */
[----:B------:R-:W2:Y:S01]  /*11620*/  LDSM.16.MT88.4 R140, [R221+0x19800] ;  /* 0x01980000dd8c783b */ /* 0x000ea20000004200 */
[----:B------:R-:W4:Y:S01]  /*11630*/  MUFU.EX2 R189, R189 ;  /* 0x000000bd00bd7308 */ /* 0x000f220000000800 */
[----:B------:R-:W-:Y:S01]  /*11640*/  FFMA.FTZ R137, R169, c[0x0][0x23c], -R170 ;  /* 0x00008f00a9897a23 */ /* 0x000fe200000108aa */
[----:B------:R-:W-:Y:S01]  /*11650*/  HMMA.16816.F32 R96, R128, R154, R96 ;  /* 0x0000009a8060723c */ /* 0x000fe20000001860 */
[--C-:B------:R-:W-:Y:S01]  /*11660*/  HSET2.LE.AND R146, R146, R247.reuse, PT ;  /* 0x000000f792927233 */ /* 0x100fe20003803000 */
[----:B---3--:R-:W-:Y:S01]  /*11670*/  F2FP.PACK_AB R139, R203, R190 ;  /* 0x000000becb8b723e */ /* 0x008fe200000000ff */
[--C-:B------:R-:W-:Y:S01]  /*11680*/  HSET2.LE.AND R144, R144, R247.reuse, PT ;  /* 0x000000f790907233 */ /* 0x100fe20003803000 */
[----:B------:R-:W3:Y:S01]  /*11690*/  LDSM.16.MT88.4 R128, [R224+0x1b800] ;  /* 0x01b80000e080783b */ /* 0x000ee20000004200 */
[----:B------:R-:W-:Y:S01]  /*116a0*/  HSET2.LE.AND R138, R138, R247, PT ;  /* 0x000000f78a8a7233 */ /* 0x000fe20003803000 */
[----:B------:R-:W5:Y:S01]  /*116b0*/  MUFU.EX2 R188, R188 ;  /* 0x000000bc00bc7308 */ /* 0x000f620000000800 */
[----:B------:R-:W-:-:S02]  /*116c0*/  MOV R155, R163 ;  /* 0x000000a3009b7202 */ /* 0x000fc40000000f00 */
[----:B------:R-:W-:-:S05]  /*116d0*/  LOP3.LUT R168, R146, R139, RZ, 0xc0, !PT ;  /* 0x0000008b92a87212 */ /* 0x000fca00078ec0ff */
[----:B------:R-:W1:Y:S01]  /*116e0*/  MUFU.EX2 R163, R145 ;  /* 0x0000009100a37308 */ /* 0x000e620000000800 */
[----:B----4-:R-:W-:-:S04]  /*116f0*/  F2FP.PACK_AB R139, R189, R192 ;  /* 0x000000c0bd8b723e */ /* 0x010fc800000000ff */
[----:B------:R-:W-:Y:S02]  /*11700*/  LOP3.LUT R170, R136, R139, RZ, 0xc0, !PT ;  /* 0x0000008b88aa7212 */ /* 0x000fe400078ec0ff */
[----:B------:R-:W-:Y:S01]  /*11710*/  MOV R139, R162 ;  /* 0x000000a2008b7202 */ /* 0x000fe20000000f00 */
[----:B------:R-:W4:Y:S01]  /*11720*/  MUFU.EX2 R154, R137 ;  /* 0x00000089009a7308 */ /* 0x000f220000000800 */
[----:B-----5:R-:W-:-:S04]  /*11730*/  F2FP.PACK_AB R169, R162, R188 ;  /* 0x000000bca2a9723e */ /* 0x020fc800000000ff */
[----:B------:R-:W-:Y:S02]  /*11740*/  LOP3.LUT R169, R144, R169, RZ, 0xc0, !PT ;  /* 0x000000a990a97212 */ /* 0x000fe400078ec0ff */
[----:B-1----:R-:W-:-:S04]  /*11750*/  MOV R136, R163 ;  /* 0x000000a300887202 */ /* 0x002fc80000000f00 */
[----:B----4-:R-:W-:Y:S02]  /*11760*/  F2FP.PACK_AB R171, R154, R136 ;  /* 0x000000889aab723e */ /* 0x010fe400000000ff */
[----:B------:R-:W-:Y:S02]  /*11770*/  MOV R137, R147 ;  /* 0x0000009300897202 */ /* 0x000fe40000000f00 */
[----:B------:R-:W-:Y:S02]  /*11780*/  LOP3.LUT R171, R138, R171, RZ, 0xc0, !PT ;  /* 0x000000ab8aab7212 */ /* 0x000fe400078ec0ff */
[----:B------:R-:W-:-:S05]  /*11790*/  MOV R138, R154 ;  /* 0x0000009a008a7202 */ /* 0x000fca0000000f00 */
[C---:B------:R-:W-:Y:S07]  /*117a0*/  HMMA.16816.F32 R160, R168.reuse, R156, R8 ;  /* 0x0000009ca8a0723c */ /* 0x040fee0000001808 */
[----:B------:R-:W-:Y:S01]  /*117b0*/  MOV R9, R155 ;  /* 0x0000009b00097202 */ /* 0x000fe20000000f00 */
[----:B--2---:R-:W-:Y:S01]  /*117c0*/  HMMA.16816.F32 R144, R168, R140, R24 ;  /* 0x0000008ca890723c */ /* 0x004fe20000001818 */
[----:B------:R-:W-:Y:S01]  /*117d0*/  MOV R10, R152 ;  /* 0x00000098000a7202 */ /* 0x000fe20000000f00 */
[----:B------:R-:W1:Y:S01]  /*117e0*/  LDSM.16.MT88.4 R24, [R222+0x1b800] ;  /* 0x01b80000de18783b */ /* 0x000e620000004200 */
[----:B------:R-:W-:-:S05]  /*117f0*/  MOV R11, R153 ;  /* 0x00000099000b7202 */ /* 0x000fca0000000f00 */
[C---:B------:R-:W-:Y:S07]  /*11800*/  HMMA.16816.F32 R140, R168.reuse, R142, R28 ;  /* 0x0000008ea88c723c */ /* 0x040fee000000181c */
[----:B------:R-:W-:Y:S01]  /*11810*/  MOV R31, R138 ;  /* 0x0000008a001f7202 */ /* 0x000fe20000000f00 */
[----:B------:R-:W-:Y:S01]  /*11820*/  HMMA.16816.F32 R152, R168, R148, R16 ;  /* 0x00000094a898723c */ /* 0x000fe20000001810 */
[----:B------:R-:W-:Y:S01]  /*11830*/  MOV R30, R136 ;  /* 0x00000088001e7202 */ /* 0x000fe20000000f00 */
[----:B------:R-:W-:Y:S01]  /*11840*/  LDSM.16.MT88.4 R16, [R220+0x1b800] ;  /* 0x01b80000dc10783b */ /* 0x000fe20000004200 */
[----:B------:R-:W-:-:S02]  /*11850*/  MOV R29, R139 ;  /* 0x0000008b001d7202 */ /* 0x000fc40000000f00 */
[----:B------:R-:W-:-:S03]  /*11860*/  MOV R28, R137 ;  /* 0x00000089001c7202 */ /* 0x000fc60000000f00 */
[C---:B------:R-:W-:Y:S07]  /*11870*/  HMMA.16816.F32 R136, R168.reuse, R180, R32 ;  /* 0x000000b4a888723c */ /* 0x040fee0000001820 */
[----:B------:R-:W-:Y:S01]  /*11880*/  MOV R35, R9 ;  /* 0x0000000900237202 */ /* 0x000fe20000000f00 */
[----:B------:R-:W-:Y:S01]  /*11890*/  HMMA.16816.F32 R156, R168, R158, R12 ;  /* 0x0000009ea89c723c */ /* 0x000fe2000000180c */
[----:B------:R-:W-:Y:S01]  /*118a0*/  MOV R34, R10 ;  /* 0x0000000a00227202 */ /* 0x000fe20000000f00 */
[----:B------:R-:W-:Y:S01]  /*118b0*/  LDSM.16.MT88.4 R12, [R224+0x1d800] ;  /* 0x01d80000e00c783b */ /* 0x000fe20000004200 */
[----:B------:R-:W-:-:S03]  /*118c0*/  MOV R33, R11 ;  /* 0x0000000b00217202 */ /* 0x000fc60000000f00 */
[----:B------:R-:W2:Y:S02]  /*118d0*/  LDSM.16.MT88.4 R8, [R222+0x1d800] ;  /* 0x01d80000de08783b */ /* 0x000ea40000004200 */
[----:B------:R-:W-:Y:S01]  /*118e0*/  HMMA.16816.F32 R148, R168, R150, R20 ;  /* 0x00000096a894723c */ /* 0x000fe20000001814 */
[----:B------:R-:W-:Y:S01]  /*118f0*/  FADD.FTZ R3, R33, R3 ;  /* 0x0000000321037221 */ /* 0x000fe20000010000 */
[----:B------:R-:W4:Y:S03]  /*11900*/  LDSM.16.MT88.4 R20, [R221+0x1b800] ;  /* 0x01b80000dd14783b */ /* 0x000f260000004200 */
[----:B------:R-:W-:-:S03]  /*11910*/  FADD.FTZ R3, R35, R3 ;  /* 0x0000000323037221 */ /* 0x000fc60000010000 */
[----:B---3--:R-:W-:Y:S01]  /*11920*/  HMMA.16816.F32 R36, R168, R128, R36 ;  /* 0x00000080a824723c */ /* 0x008fe20000001824 */
[----:B------:R-:W-:-:S04]  /*11930*/  FADD.FTZ R3, R28, R3 ;  /* 0x000000031c037221 */ /* 0x000fc80000010000 */
[----:B------:R-:W-:-:S03]  /*11940*/  FADD.FTZ R3, R252, R3 ;  /* 0x00000003fc037221 */ /* 0x000fc60000010000 */
[----:B------:R-:W-:Y:S01]  /*11950*/  HMMA.16816.F32 R40, R168, R130, R40 ;  /* 0x00000082a828723c */ /* 0x000fe20000001828 */
[----:B------:R-:W-:Y:S01]  /*11960*/  LDSM.16.MT88.4 R128, [R220+0x1f800] ;  /* 0x01f80000dc80783b */ /* 0x000fe20000004200 */
[----:B------:R-:W-:-:S04]  /*11970*/  FADD.FTZ R190, R190, R3 ;  /* 0x00000003bebe7221 */ /* 0x000fc80000010000 */
[----:B------:R-:W-:Y:S02]  /*11980*/  FADD.FTZ R203, R203, R190 ;  /* 0x000000becbcb7221 */ /* 0x000fe40000010000 */
[----:B-1----:R-:W-:Y:S02]  /*11990*/  HMMA.16816.F32 R44, R168, R24, R44 ;  /* 0x00000018a82c723c */ /* 0x002fe4000000182c */
[----:B------:R-:W-:-:S04]  /*119a0*/  FADD.FTZ R192, R192, R203 ;  /* 0x000000cbc0c07221 */ /* 0x000fc80000010000 */
[----:B------:R-:W-:Y:S02]  /*119b0*/  FADD.FTZ R167, R189, R192 ;  /* 0x000000c0bda77221 */ /* 0x000fe40000010000 */
        /* <DEDUP_REMOVED lines=14> */
[C---:B-1----:R-:W-:Y:S07]  /*11aa0*/  HMMA.16816.F32 R116, R168.reuse, R8, R116 ;  /* 0x00000008a874723c */ /* 0x042fee0000001874 */
[----:B------:R-:W-:Y:S01]  /*11ab0*/  FADD.FTZ R8, R191, R194 ;  /* 0x000000c2bf087221 */ /* 0x000fe20000010000 */
[----:B------:R-:W-:Y:S03]  /*11ac0*/  HMMA.16816.F32 R124, R168, R128, R124 ;  /* 0x00000080a87c723c */ /* 0x000fe6000000187c */
[----:B------:R-:W-:-:S04]  /*11ad0*/  FADD.FTZ R8, R34, R8 ;  /* 0x0000000822087221 */ /* 0x000fc80000010000 */
        /* <DEDUP_REMOVED lines=10> */
[C---:B--2---:R-:W-:Y:S08]  /*11b80*/  HMMA.16816.F32 R92, R168.reuse, R20, R92 ;  /* 0x00000014a85c723c */ /* 0x044ff0000000185c */
[C---:B------:R-:W-:Y:S08]  /*11b90*/  HMMA.16816.F32 R96, R168.reuse, R22, R96 ;  /* 0x00000016a860723c */ /* 0x040ff00000001860 */
[C---:B---3--:R-:W-:Y:S08]  /*11ba0*/  HMMA.16816.F32 R100, R168.reuse, R16, R100 ;  /* 0x00000010a864723c */ /* 0x048ff00000001864 */
[C---:B------:R-:W-:Y:S08]  /*11bb0*/  HMMA.16816.F32 R104, R168.reuse, R18, R104 ;  /* 0x00000012a868723c */ /* 0x040ff00000001868 */
[C---:B----4-:R-:W-:Y:S08]  /*11bc0*/  HMMA.16816.F32 R108, R168.reuse, R12, R108 ;  /* 0x0000000ca86c723c */ /* 0x050ff0000000186c */
[C---:B------:R-:W-:Y:S08]  /*11bd0*/  HMMA.16816.F32 R112, R168.reuse, R14, R112 ;  /* 0x0000000ea870723c */ /* 0x040ff00000001870 */
[C---:B------:R-:W-:Y:S08]  /*11be0*/  HMMA.16816.F32 R120, R168.reuse, R10, R120 ;  /* 0x0000000aa878723c */ /* 0x040ff00000001878 */
[----:B------:R-:W-:Y:S08]  /*11bf0*/  HMMA.16816.F32 R128, R168, R130, R4 ;  /* 0x00000082a880723c */ /* 0x000ff00000001804 */
.L_x_1767:
        /* <DEDUP_REMOVED lines=18> */
[----:B------:R-:W-:Y:S01]  /*11d20*/  IMAD.U32 R5, RZ, RZ, UR41 ;  /* 0x00000029ff057e24 */ /* 0x000fe2000f8e00ff */
[----:B------:R-:W-:Y:S01]  /*11d30*/  IADD3 R6, P1, R6, UR34, RZ ;  /* 0x0000002206067c10 */ /* 0x000fe2000ff3e0ff */
[----:B------:R-:W-:Y:S01]  /*11d40*/  IMAD.WIDE.U32 R8, R8, c[0x0][0x1b8], R10 ;  /* 0x00006e0008087a25 */ /* 0x000fe200078e000a */
[----:B------:R-:W-:Y:S01]  /*11d50*/  UIMAD UR4, UR32, UR5, UR4 ;  /* 0x00000005200472a4 */ /* 0x000fe2000f8e0204 */
[----:B------:R-:W-:Y:S01]  /*11d60*/  ISETP.GE.AND P2, PT, R232, c[0x0][0x220], PT ;  /* 0x00008800e8007a0c */ /* 0x000fe20003f46270 */
[----:B------:R-:W-:Y:S01]  /*11d70*/  UIADD3 UR34, UR40, -0x2, URZ ;  /* 0xfffffffe28227890 */ /* 0x000fe2000fffe03f */
[----:B------:R-:W-:Y:S01]  /*11d80*/  IADD3.X R5, R5, UR33, R7, P1, !PT ;  /* 0x0000002105057c10 */ /* 0x000fe20008ffe407 */
[----:B------:R-:W-:Y:S01]  /*11d90*/  IMAD.MOV.U32 R164, RZ, RZ, R0 ;  /* 0x000000ffffa47224 */ /* 0x000fe200078e0000 */
[C---:B------:R-:W-:Y:S01]  /*11da0*/  LEA R7, P1, R6.reuse, c[0x0][0x168], 0x1 ;  /* 0x00005a0006077a11 */ /* 0x040fe200078208ff */
[----:B------:R-:W-:Y:S01]  /*11db0*/  IMAD.U32 R252, RZ, RZ, UR4 ;  /* 0x00000004fffc7e24 */ /* 0x000fe2000f8e00ff */
[----:B-1----:R-:W-:Y:S01]  /*11dc0*/  SHF.R.S32.HI R4, RZ, 0x1f, R3 ;  /* 0x0000001fff047819 */ /* 0x002fe20000011403 */
[----:B------:R-:W-:Y:S01]  /*11dd0*/  UIADD3 UR33, UR40, -0x1, URZ ;  /* 0xffffffff28217890 */ /* 0x000fe2000fffe03f */
[----:B------:R-:W-:Y:S01]  /*11de0*/  LEA.HI.X R6, R6, c[0x0][0x16c], R5, 0x1, P1 ;  /* 0x00005b0006067a11 */ /* 0x000fe200008f0c05 */
[----:B------:R-:W-:Y:S01]  /*11df0*/  STL [R1+0x8], R7 ;  /* 0x0000080701007387 */ /* 0x000fe20000100800 */
[----:B------:R-:W-:-:S02]  /*11e00*/  LEA.HI R4, R4, R3, RZ, 0x3 ;  /* 0x0000000304047211 */ /* 0x000fc400078f18ff */
[----:B------:R-:W-:Y:S01]  /*11e10*/  IADD3 R3, P0, R8, UR36, RZ ;  /* 0x0000002408037c10 */ /* 0x000fe2000ff1e0ff */
[----:B------:R1:W-:Y:S01]  /*11e20*/  STL [R1+0x4], R6 ;  /* 0x0000040601007387 */ /* 0x0003e20000100800 */
[----:B------:R-:W-:Y:S02]  /*11e30*/  SHF.R.S32.HI R4, RZ, 0x3, R4 ;  /* 0x00000003ff047819 */ /* 0x000fe40000011404 */
[----:B------:R-:W-:Y:S01]  /*11e40*/  IADD3.X R252, R252, UR35, R9, P0, !PT ;  /* 0x00000023fcfc7c10 */ /* 0x000fe200087fe409 */
[----:B------:R-:W-:Y:S01]  /*11e50*/  IMAD.WIDE.U32 R8, R165, -0x2daee0ad, RZ ;  /* 0xd2511f53a5087825 */ /* 0x000fe200078e00ff */
[----:B------:R-:W-:Y:S01]  /*11e60*/  LEA R5, P0, R3, c[0x0][0x170], 0x1 ;  /* 0x00005c0003057a11 */ /* 0x000fe200078008ff */
[----:B------:R-:W-:-:S03]  /*11e70*/  UMOV UR35, URZ ;  /* 0x0000003f00237c82 */ /* 0x000fc60008000000 */
[----:B------:R-:W-:Y:S01]  /*11e80*/  LEA.HI.X R252, R3, c[0x0][0x174], R252, 0x1, P0 ;  /* 0x00005d0003fc7a11 */ /* 0x000fe200000f0cfc */
[----:B------:R2:W-:Y:S01]  /*11e90*/  STL [R1], R5 ;  /* 0x0000000501007387 */ /* 0x0005e20000100800 */
[----:B------:R-:W-:Y:S01]  /*11ea0*/  IMAD.MOV.U32 R3, RZ, RZ, R2 ;  /* 0x000000ffff037224 */ /* 0x000fe200078e0002 */
[----:B-1----:R-:W-:Y:S02]  /*11eb0*/  IADD3 R6, P1, R4, 0x20, RZ ;  /* 0x0000002004067810 */ /* 0x002fe40007f3e0ff */
[----:B------:R-:W-:-:S05]  /*11ec0*/  SHF.R.S32.HI R4, RZ, 0x1f, R4 ;  /* 0x0000001fff047819 */ /* 0x000fca0000011404 */
[----:B------:R-:W-:Y:S02]  /*11ed0*/  IMAD.X R7, RZ, RZ, R4, P1 ;  /* 0x000000ffff077224 */ /* 0x000fe400008e0604 */
[----:B--2---:R-:W-:-:S03]  /*11ee0*/  IMAD.WIDE.U32 R4, R172, -0x326172a9, RZ ;  /* 0xcd9e8d57ac047825 */ /* 0x004fc600078e00ff */
[----:B------:R1:W-:Y:S02]  /*11ef0*/  STL.64 [R1+0x30], R6 ;  /* 0x0000300601007387 */ /* 0x0003e40000100a00 */
[----:B------:R-:W-:Y:S02]  /*11f00*/  LOP3.LUT R173, R5, R173, RZ, 0x3c, !PT ;  /* 0x000000ad05ad7212 */ /* 0x000fe400078e3cff */
[----:B------:R2:W-:Y:S04]  /*11f10*/  STL.64 [R1+0x18], R4 ;  /* 0x0000180401007387 */ /* 0x0005e80000100a00 */
[----:B------:R3:W-:Y:S01]  /*11f20*/  STL.64 [R1+0x20], R8 ;  /* 0x0000200801007387 */ /* 0x0007e20000100a00 */
[----:B-1----:R-:W-:-:S04]  /*11f30*/  IMAD.WIDE.U32 R6, R173, -0x2daee0ad, RZ ;  /* 0xd2511f53ad067825 */ /* 0x002fc800078e00ff */
[----:B--2--5:R-:W-:Y:S02]  /*11f40*/  IMAD.MOV.U32 R4, RZ, RZ, R174 ;  /* 0x000000ffff047224 */ /* 0x024fe400078e00ae */
[----:B------:R-:W-:-:S05]  /*11f50*/  IMAD.MOV.U32 R5, RZ, RZ, R177 ;  /* 0x000000ffff057224 */ /* 0x000fca00078e00b1 */
[----:B------:R3:W-:Y:S04]  /*11f60*/  STL.64 [R1+0x28], R4 ;  /* 0x0000280401007387 */ /* 0x0007e80000100a00 */
[----:B------:R3:W-:Y:S01]  /*11f70*/  STL.64 [R1+0x10], R6 ;  /* 0x0000100601007387 */ /* 0x0007e20000100a00 */
[----:B------:R-:W-:Y:S05]  /*11f80*/  BRA `(.L_x_1775) ;  /* 0x000003c000007947 */ /* 0x000fea0003800000 */
.L_x_1777:
        /* <DEDUP_REMOVED lines=60> */
.L_x_1775:
[----:B---3--:R-:W2:Y:S01]  /*12350*/  LDL.64 R6, [R1+0x28] ;  /* 0x0000280001067983 */ /* 0x008ea20000100a00 */
[----:B------:R-:W-:Y:S01]  /*12360*/  UIADD3 UR4, UR33, -UR35, URZ ;  /* 0x8000002321047290 */ /* 0x000fe2000fffe03f */
[----:B------:R-:W-:Y:S04]  /*12370*/  DEPBAR.LE SB0, 0x0 ;  /* 0x000080000000791a */ /* 0x000fe80000000000 */
[----:B------:R-:W3:Y:S01]  /*12380*/  LDL.64 R8, [R1+0x30] ;  /* 0x0000300001087983 */ /* 0x000ee20000100a00 */
[----:B------:R-:W-:Y:S01]  /*12390*/  IMAD.U32 R165, RZ, RZ, UR4 ;  /* 0x00000004ffa57e24 */ /* 0x000fe2000f8e00ff */
[----:B------:R-:W-:Y:S02]  /*123a0*/  UIADD3 UR32, UR40, -0x1, URZ ;  /* 0xffffffff28207890 */ /* 0x000fe4000fffe03f */
[----:B------:R-:W4:Y:S04]  /*123b0*/  LDL R4, [R1] ;  /* 0x0000000001047983 */ /* 0x000f280000100800 */
[----:B------:R-:W-:Y:S01]  /*123c0*/  BAR.SYNC.DEFER_BLOCKING 0x0 ;  /* 0x0000000000007b1d */ /* 0x000fe20000010000 */
[C---:B------:R-:W-:Y:S01]  /*123d0*/  LEA R34, P0, R165.reuse, R238, 0x6 ;  /* 0x000000eea5227211 */ /* 0x040fe200078030ff */
[----:B------:R-:W-:Y:S02]  /*123e0*/  USHF.R.S32.HI UR5, URZ, 0x1f, UR32 ;  /* 0x0000001f3f057899 */ /* 0x000fe40008011420 */
[----:B------:R-:W-:Y:S01]  /*123f0*/  UIMAD UR4, UR22, UR32, URZ ;  /* 0x00000020160472a4 */ /* 0x000fe2000f8e023f */
[----:B------:R-:W-:Y:S01]  /*12400*/  LEA.HI.X.SX32 R35, R165, R239, 0x6, P0 ;  /* 0x000000efa5237211 */ /* 0x000fe200000f36ff */
[----:B------:R-:W-:Y:S02]  /*12410*/  UISETP.GT.AND UP0, UPT, UR32, UR19, UPT ;  /* 0x000000132000728c */ /* 0x000fe4000bf04270 */
[----:B------:R-:W-:Y:S01]  /*12420*/  UIMAD UR4, UR5, UR23, UR4 ;  /* 0x00000017050472a4 */ /* 0x000fe2000f8e0204 */
[----:B------:R-:W-:Y:S01]  /*12430*/  @P5 STS.128 [R236+0x18000], RZ ;  /* 0x018000ffec005388 */ /* 0x000fe20000000c00 */
[----:B--2---:R-:W-:Y:S05]  /*12440*/  IMAD.WIDE.U32 R30, R231, UR32, R6 ;  /* 0x00000020e71e7c25 */ /* 0x004fea000f8e0006 */
[C---:B------:R-:W-:Y:S02]  /*12450*/  @!P5 LEA R26, P0, R30.reuse, c[0x0][0x170], 0x1 ;  /* 0x00005c001e1ada11 */ /* 0x040fe400078008ff */
[----:B---3--:R-:W-:Y:S02]  /*12460*/  LEA R202, P1, R165, R8, 0x6 ;  /* 0x00000008a5ca7211 */ /* 0x008fe400078230ff */
[----:B------:R-:W-:Y:S01]  /*12470*/  IADD3 R0, R31, UR4, RZ ;  /* 0x000000041f007c10 */ /* 0x000fe2000fffe0ff */
[----:B------:R-:W-:Y:S01]  /*12480*/  UIADD3 UR4, UR34, -UR35, URZ ;  /* 0x8000002322047290 */ /* 0x000fe2000fffe03f */
[----:B------:R-:W-:Y:S01]  /*12490*/  LEA.HI.X.SX32 R203, R165, R9, 0x6, P1 ;  /* 0x00000009a5cb7211 */ /* 0x000fe200008f36ff */
[----:B------:R-:W-:Y:S01]  /*124a0*/  IMAD R165, R35, c[0x0][0x1a0], RZ ;  /* 0x0000680023a57a24 */ /* 0x000fe200078e02ff */
[C---:B------:R-:W-:Y:S02]  /*124b0*/  @!P5 LEA.HI.X R27, R30.reuse, c[0x0][0x174], R0, 0x1, P0 ;  /* 0x00005d001e1bda11 */ /* 0x040fe400000f0c00 */
[----:B------:R-:W-:Y:S01]  /*124c0*/  @!P5 IADD3 R25, P1, R30, UR25, RZ ;  /* 0x000000191e19dc10 */ /* 0x000fe2000ff3e0ff */
[C---:B------:R-:W-:Y:S02]  /*124d0*/  IMAD R165, R34.reuse, c[0x0][0x1a4], R165 ;  /* 0x0000690022a57a24 */ /* 0x040fe400078e02a5 */
[----:B------:R-:W-:Y:S01]  /*124e0*/  IMAD.WIDE.U32 R34, R34, c[0x0][0x1a0], RZ ;  /* 0x0000680022227a25 */ /* 0x000fe200078e00ff */
[----:B------:R-:W-:Y:S01]  /*124f0*/  @!PT LDS RZ, [RZ] ;  /* 0x00000000fffff984 */ /* 0x000fe20000000800 */
[----:B------:R-:W-:Y:S01]  /*12500*/  @!PT LDS RZ, [RZ] ;  /* 0x00000000fffff984 */ /* 0x000fe20000000800 */
[----:B------:R-:W-:Y:S01]  /*12510*/  @!PT LDS RZ, [RZ] ;  /* 0x00000000fffff984 */ /* 0x000fe20000000800 */
[----:B------:R1:W-:Y:S01]  /*12520*/  @!P5 LDGSTS.E.BYPASS.LTC128B.128 [R236+0x18000], [R26.64] ;  /* 0x180000001aecdfae */ /* 0x0003e2000b901d5e */
[----:B------:R-:W-:Y:S02]  /*12530*/  @!P5 IADD3.X R0, R0, UR24, RZ, P1, !PT ;  /* 0x000000180000dc10 */ /* 0x000fe40008ffe4ff */
[----:B------:R-:W-:Y:S01]  /*12540*/  IMAD.IADD R165, R35, 0x1, R165 ;  /* 0x0000000123a57824 */ /* 0x000fe200078e02a5 */
[C---:B----4-:R-:W-:Y:S01]  /*12550*/  LEA R182, P6, R34.reuse, R4, 0x1 ;  /* 0x0000000422b67211 */ /* 0x050fe200078c08ff */
[----:B------:R-:W-:Y:S01]  /*12560*/  @P4 STS.128 [R236+0x1a000], RZ ;  /* 0x01a000ffec004388 */ /* 0x000fe20000000c00 */
[----:B------:R-:W-:Y:S02]  /*12570*/  IMAD R2, R203, c[0x0][0x1a0], RZ ;  /* 0x00006800cb027a24 */ /* 0x000fe400078e02ff */
[----:B------:R-:W-:Y:S01]  /*12580*/  LEA.HI.X R183, R34, R252, R165, 0x1, P6 ;  /* 0x000000fc22b77211 */ /* 0x000fe200030f0ca5 */
[C---:B------:R-:W-:Y:S04]  /*12590*/  IMAD.WIDE.U32 R30, R202.reuse, c[0x0][0x1a0], RZ ;  /* 0x00006800ca1e7a25 */ /* 0x040fe800078e00ff */
[----:B------:R-:W-:Y:S01]  /*125a0*/  @!PT LDS RZ, [RZ] ;  /* 0x00000000fffff984 */ /* 0x000fe20000000800 */
[----:B------:R-:W-:Y:S01]  /*125b0*/  @!PT LDS RZ, [RZ] ;  /* 0x00000000fffff984 */ /* 0x000fe20000000800 */
[----:B------:R-:W-:Y:S01]  /*125c0*/  @!PT LDS RZ, [RZ] ;  /* 0x00000000fffff984 */ /* 0x000fe20000000800 */
[----:B------:R2:W-:Y:S01]  /*125d0*/  @!P4 LDGSTS.E.BYPASS.LTC128B.128 [R236+0x1a000], [R182.64+0x80] ;  /* 0x1a000080b6eccfae */ /* 0x0005e2000b901d5e */
[----:B------:R-:W-:Y:S01]  /*125e0*/  IMAD R2, R202, c[0x0][0x1a4], R2 ;  /* 0x00006900ca027a24 */ /* 0x000fe200078e0202 */
[----:B------:R-:W-:Y:S01]  /*125f0*/  @!P5 LEA R202, P0, R25, c[0x0][0x170], 0x1 ;  /* 0x00005c0019cada11 */ /* 0x000fe200078008ff */
[----:B------:R-:W-:Y:S01]  /*12600*/  IMAD.U32 R165, RZ, RZ, UR4 ;  /* 0x00000004ffa57e24 */ /* 0x000fe2000f8e00ff */
[----:B------:R-:W-:Y:S01]  /*12610*/  @P3 STS.128 [R236+0x1c000], RZ ;  /* 0x01c000ffec003388 */ /* 0x000fe20000000c00 */
[----:B------:R-:W-:Y:S01]  /*12620*/  IMAD.IADD R2, R31, 0x1, R2 ;  /* 0x000000011f027824 */ /* 0x000fe200078e0202 */
[----:B------:R-:W-:Y:S02]  /*12630*/  @!P5 LEA.HI.X R203, R25, c[0x0][0x174], R0, 0x1, P0 ;  /* 0x00005d0019cbda11 */ /* 0x000fe400000f0c00 */
[----:B------:R-:W-:Y:S01]  /*12640*/  @!PT LDS RZ, [RZ] ;  /* 0x00000000fffff984 */ /* 0x000fe20000000800 */
[----:B------:R-:W-:Y:S01]  /*12650*/  @!PT LDS RZ, [RZ] ;  /* 0x00000000fffff984 */ /* 0x000fe20000000800 */
[----:B------:R-:W-:Y:S01]  /*12660*/  @!PT LDS RZ, [RZ] ;  /* 0x00000000fffff984 */ /* 0x000fe20000000800 */
[----:B------:R2:W-:Y:S01]  /*12670*/  @!P3 LDGSTS.E.BYPASS.LTC128B.128 [R236+0x1c000], [R182.64+0x100] ;  /* 0x1c000100b6ecbfae */ /* 0x0005e2000b901d5e */
[C---:B------:R-:W-:Y:S03]  /*12680*/  LEA R24, P1, R30.reuse, R4, 0x1 ;  /* 0x000000041e187211 */ /* 0x040fe600078208ff */
[----:B------:R-:W-:Y:S01]  /*12690*/  @P2 STS.128 [R236+0x1e000], RZ ;  /* 0x01e000ffec002388 */ /* 0x000fe20000000c00 */
[----:B------:R-:W-:Y:S03]  /*126a0*/  LEA.HI.X R25, R30, R252, R2, 0x1, P1 ;  /* 0x000000fc1e197211 */ /* 0x000fe600008f0c02 */
        /* <DEDUP_REMOVED lines=27> */
[----:B--2---:R-:W2:Y:S04]  /*12860*/  LDSM.16.M88.4 R180, [R229+0x11000] ;  /* 0x01100000e5b4783b */ /* 0x004ea80000000200 */
[----:B------:R-:W0:Y:S04]  /*12870*/  LDGDEPBAR ;  /* 0x00000000000079af */ /* 0x000e280000000000 */
[----:B------:R-:W1:Y:S04]  /*12880*/  LDSM.16.M88.4 R184, [R229+0x11800] ;  /* 0x01180000e5b8783b */ /* 0x000e680000000200 */
[----:B------:R-:W-:Y:S04]  /*12890*/  LDSM.16.M88.4 R188, [R228] ;  /* 0x00000000e4bc783b */ /* 0x000fe80000000200 */
[----:B------:R-:W1:Y:S04]  /*128a0*/  LDSM.16.M88.4 R192, [R227] ;  /* 0x00000000e3c0783b */ /* 0x000e680000000200 */
[----:B------:R-:W1:Y:S04]  /*128b0*/  LDSM.16.M88.4 R196, [R219] ;  /* 0x00000000dbc4783b */ /* 0x000e680000000200 */
[----:B---3--:R-:W3:Y:S01]  /*128c0*/  LDSM.16.M88.4 R200, [R218] ;  /* 0x00000000dac8783b */ /* 0x008ee20000000200 */
[C---:B----4-:R-:W-:Y:S07]  /*128d0*/  HMMA.16816.F32 R4, R168.reuse, R172, RZ ;  /* 0x000000aca804723c */ /* 0x050fee00000018ff */
[----:B------:R-:W-:Y:S02]  /*128e0*/  IMAD.MOV.U32 R172, RZ, RZ, R8 ;  /* 0x000000ffffac7224 */ /* 0x000fe400078e0008 */
[----:B------:R-:W-:Y:S02]  /*128f0*/  IMAD.MOV.U32 R173, RZ, RZ, R9 ;  /* 0x000000ffffad7224 */ /* 0x000fe400078e0009 */
[C---:B------:R-:W-:Y:S08]  /*12900*/  HMMA.16816.F32 R8, R168.reuse, R174, RZ ;  /* 0x000000aea808723c */ /* 0x040ff000000018ff */
[C---:B-----5:R-:W-:Y:S08]  /*12910*/  HMMA.16816.F32 R12, R168.reuse, R176, RZ ;  /* 0x000000b0a80c723c */ /* 0x060ff000000018ff */
[C---:B------:R-:W-:Y:S01]  /*12920*/  HMMA.16816.F32 R16, R168.reuse, R178, RZ ;  /* 0x000000b2a810723c */ /* 0x040fe200000018ff */
[----:B------:R-:W-:Y:S07]  /*12930*/  LDSM.16.M88.4 R176, [R223+0x10000] ;  /* 0x01000000dfb0783b */ /* 0x000fee0000000200 */
[C---:B--2---:R-:W-:Y:S08]  /*12940*/  HMMA.16816.F32 R20, R168.reuse, R180, RZ ;  /* 0x000000b4a814723c */ /* 0x044ff000000018ff */
[C---:B-1----:R-:W-:Y:S01]  /*12950*/  HMMA.16816.F32 R24, R168.reuse, R182, RZ ;  /* 0x000000b6a818723c */ /* 0x042fe200000018ff */
[----:B------:R-:W-:Y:S07]  /*12960*/  LDSM.16.M88.4 R180, [R223+0x10800] ;  /* 0x01080000dfb4783b */ /* 0x000fee0000000200 */
[C---:B------:R-:W-:Y:S08]  /*12970*/  HMMA.16816.F32 R28, R168.reuse, R184, RZ ;  /* 0x000000b8a81c723c */ /* 0x040ff000000018ff */
[----:B------:R-:W-:Y:S01]  /*12980*/  HMMA.16816.F32 R32, R168, R186, RZ ;  /* 0x000000baa820723c */ /* 0x000fe200000018ff */
[----:B------:R-:W1:Y:S04]  /*12990*/  LDSM.16.M88.4 R168, [R217] ;  /* 0x00000000d9a8783b */ /* 0x000e680000000200 */
[----:B------:R-:W-:Y:S03]  /*129a0*/  LDSM.16.M88.4 R184, [R223+0x11000] ;  /* 0x01100000dfb8783b */ /* 0x000fe60000000200 */
[C---:B------:R-:W-:Y:S01]  /*129b0*/  HMMA.16816.F32 R4, R188.reuse, R192, R4 ;  /* 0x000000c0bc04723c */ /* 0x040fe20000001804 */
[----:B------:R-:W2:Y:S04]  /*129c0*/  LDL R192, [R1+0x8] ;  /* 0x0000080001c07983 */ /* 0x000ea80000100800 */
[----:B------:R-:W4:Y:S03]  /*129d0*/  LDL R193, [R1+0x4] ;  /* 0x0000040001c17983 */ /* 0x000f260000100800 */
[C---:B------:R-:W-:Y:S07]  /*129e0*/  HMMA.16816.F32 R8, R188.reuse, R194, R8 ;  /* 0x000000c2bc08723c */ /* 0x040fee0000001808 */
[----:B------:R-:W-:Y:S01]  /*129f0*/  IMAD.MOV.U32 R194, RZ, RZ, R172 ;  /* 0x000000ffffc27224 */ /* 0x000fe200078e00ac */
[C---:B------:R-:W-:Y:S04]  /*12a00*/  HMMA.16816.F32 R12, R188.reuse, R196, R12 ;  /* 0x000000c4bc0c723c */ /* 0x040fe8000000180c */
[----:B------:R-:W-:Y:S02]  /*12a10*/  IMAD.MOV.U32 R195, RZ, RZ, R173 ;  /* 0x000000ffffc37224 */ /* 0x000fe400078e00ad */
[----:B------:R-:W5:Y:S02]  /*12a20*/  LDSM.16.M88.4 R172, [R226] ;  /* 0x00000000e2ac783b */ /* 0x000f640000000200 */
[C---:B------:R-:W-:Y:S08]  /*12a30*/  HMMA.16816.F32 R16, R188.reuse, R198, R16 ;  /* 0x000000c6bc10723c */ /* 0x040ff00000001810 */
[C---:B---3--:R-:W-:Y:S08]  /*12a40*/  HMMA.16816.F32 R20, R188.reuse, R200, R20 ;  /* 0x000000c8bc14723c */ /* 0x048ff00000001814 */
[C---:B------:R-:W-:Y:S07]  /*12a50*/  HMMA.16816.F32 R24, R188.reuse, R202, R24 ;  /* 0x000000cabc18723c */ /* 0x040fee0000001818 */
[C---:B------:R-:W-:Y:S01]  /*12a60*/  LEA R202, P1, R165.reuse, R238, 0x6 ;  /* 0x000000eea5ca7211 */ /* 0x040fe200078230ff */
[C---:B-1----:R-:W-:Y:S04]  /*12a70*/  HMMA.16816.F32 R28, R188.reuse, R168, R28 ;  /* 0x000000a8bc1c723c */ /* 0x042fe8000000181c */
[----:B------:R-:W-:Y:S04]  /*12a80*/  LEA.HI.X.SX32 R203, R165, R239, 0x6, P1 ;  /* 0x000000efa5cb7211 */ /* 0x000fe800008f36ff */
[----:B------:R-:W-:Y:S01]  /*12a90*/  HMMA.16816.F32 R32, R188, R170, R32 ;  /* 0x000000aabc20723c */ /* 0x000fe20000001820 */
[----:B------:R-:W1:Y:S03]  /*12aa0*/  LDSM.16.M88.4 R168, [R223+0x11800] ;  /* 0x01180000dfa8783b */ /* 0x000e660000000200 */
[----:B------:R-:W-:Y:S01]  /*12ab0*/  IMAD R2, R203, c[0x0][0x198], RZ ;  /* 0x00006600cb027a24 */ /* 0x000fe200078e02ff */
[----:B------:R-:W-:Y:S03]  /*12ac0*/  LDSM.16.M88.4 R188, [R216+0x800] ;  /* 0x00080000d8bc783b */ /* 0x000fe60000000200 */
[C---:B-----5:R-:W-:Y:S05]  /*12ad0*/  HMMA.16816.F32 R4, R172.reuse, R176, R4 ;  /* 0x000000b0ac04723c */ /* 0x060fea0000001804 */
[C---:B------:R-:W-:Y:S03]  /*12ae0*/  IMAD R2, R202.reuse, c[0x0][0x19c], R2 ;  /* 0x00006700ca027a24 */ /* 0x040fe600078e0202 */
[C---:B------:R-:W-:Y:S01]  /*12af0*/  HMMA.16816.F32 R8, R172.reuse, R178, R8 ;  /* 0x000000b2ac08723c */ /* 0x040fe20000001808 */
[----:B------:R-:W-:Y:S07]  /*12b00*/  LDSM.16.M88.4 R176, [R225] ;  /* 0x00000000e1b0783b */ /* 0x000fee0000000200 */
[C---:B------:R-:W-:Y:S08]  /*12b10*/  HMMA.16816.F32 R12, R172.reuse, R180, R12 ;  /* 0x000000b4ac0c723c */ /* 0x040ff0000000180c */
[C---:B------:R-:W-:Y:S01]  /*12b20*/  HMMA.16816.F32 R16, R172.reuse, R182, R16 ;  /* 0x000000b6ac10723c */ /* 0x040fe20000001810 */
[----:B------:R-:W3:Y:S07]  /*12b30*/  LDSM.16.M88.4 R180, [R216] ;  /* 0x00000000d8b4783b */ /* 0x000eee0000000200 */
[C---:B------:R-:W-:Y:S08]  /*12b40*/  HMMA.16816.F32 R20, R172.reuse, R184, R20 ;  /* 0x000000b8ac14723c */ /* 0x040ff00000001814 */
[C---:B------:R-:W-:Y:S01]  /*12b50*/  HMMA.16816.F32 R24, R172.reuse, R186, R24 ;  /* 0x000000baac18723c */ /* 0x040fe20000001818 */
[----:B------:R-:W5:Y:S07]  /*12b60*/  LDSM.16.M88.4 R184, [R216+0x1000] ;  /* 0x00100000d8b8783b */ /* 0x000f6e0000000200 */
[C---:B-1----:R-:W-:Y:S08]  /*12b70*/  HMMA.16816.F32 R28, R172.reuse, R168, R28 ;  /* 0x000000a8ac1c723c */ /* 0x042ff0000000181c */
[----:B------:R-:W-:Y:S01]  /*12b80*/  HMMA.16816.F32 R32, R172, R170, R32 ;  /* 0x000000aaac20723c */ /* 0x000fe20000001820 */
[----:B------:R-:W1:Y:S04]  /*12b90*/  LDSM.16.M88.4 R168, [R216+0x1800] ;  /* 0x00180000d8a8783b */ /* 0x000e680000000200 */
[----:B------:R-:W-:Y:S03]  /*12ba0*/  LDSM.16.M88.4 R172, [R230+0x4000] ;  /* 0x00400000e6ac783b */ /* 0x000fe60000000200 */
[C---:B---3--:R-:W-:Y:S08]  /*12bb0*/  HMMA.16816.F32 R4, R176.reuse, R180, R4 ;  /* 0x000000b4b004723c */ /* 0x048ff00000001804 */
[C---:B------:R-:W-:Y:S01]  /*12bc0*/  HMMA.16816.F32 R8, R176.reuse, R182, R8 ;  /* 0x000000b6b008723c */ /* 0x040fe20000001808 */
[----:B------:R-:W3:Y:S07]  /*12bd0*/  LDSM.16.M88.4 R180, [R229+0x12000] ;  /* 0x01200000e5b4783b */ /* 0x000eee0000000200 */
[C---:B------:R-:W-:Y:S08]  /*12be0*/  HMMA.16816.F32 R12, R176.reuse, R188, R12 ;  /* 0x000000bcb00c723c */ /* 0x040ff0000000180c */
[C---:B------:R-:W-:Y:S01]  /*12bf0*/  HMMA.16816.F32 R16, R176.reuse, R190, R16 ;  /* 0x000000beb010723c */ /* 0x040fe20000001810 */
[----:B------:R-:W3:Y:S07]  /*12c00*/  LDSM.16.M88.4 R188, [R229+0x12800] ;  /* 0x01280000e5bc783b */ /* 0x000eee0000000200 */
[C---:B-----5:R-:W-:Y:S08]  /*12c10*/  HMMA.16816.F32 R20, R176.reuse, R184, R20 ;  /* 0x000000b8b014723c */ /* 0x060ff00000001814 */
        /* <DEDUP_REMOVED lines=8> */
[----:B------:R-:W3:Y:S07]  /*12ca0*/  LDSM.16.M88.4 R180, [R215] ;  /* 0x00000000d7b4783b */ /* 0x000eee0000000200 */
[C---:B------:R-:W-:Y:S08]  /*12cb0*/  HMMA.16816.F32 R12, R172.reuse, R188, R12 ;  /* 0x000000bcac0c723c */ /* 0x040ff0000000180c */
[C---:B------:R-:W-:Y:S01]  /*12cc0*/  HMMA.16816.F32 R16, R172.reuse, R190, R16 ;  /* 0x000000beac10723c */ /* 0x040fe20000001810 */
[----:B------:R-:W3:Y:S07]  /*12cd0*/  LDSM.16.M88.4 R188, [R214] ;  /* 0x00000000d6bc783b */ /* 0x000eee0000000200 */
[C---:B-----5:R-:W-:Y:S08]  /*12ce0*/  HMMA.16816.F32 R20, R172.reuse, R184, R20 ;  /* 0x000000b8ac14723c */ /* 0x060ff00000001814 */
[C---:B------:R-:W-:Y:S01]  /*12cf0*/  HMMA.16816.F32 R24, R172.reuse, R186, R24 ;  /* 0x000000baac18723c */ /* 0x040fe20000001818 */
[----:B------:R-:W5:Y:S07]  /*12d00*/  LDSM.16.M88.4 R184, [R213] ;  /* 0x00000000d5b8783b */ /* 0x000f6e0000000200 */
[C---:B-1----:R-:W-:Y:S08]  /*12d10*/  HMMA.16816.F32 R28, R172.reuse, R168, R28 ;  /* 0x000000a8ac1c723c */ /* 0x042ff0000000181c */
[----:B------:R-:W-:Y:S01]  /*12d20*/  HMMA.16816.F32 R32, R172, R170, R32 ;  /* 0x000000aaac20723c */ /* 0x000fe20000001820 */
[----:B------:R-:W1:Y:S04]  /*12d30*/  LDSM.16.M88.4 R168, [R212] ;  /* 0x00000000d4a8783b */ /* 0x000e680000000200 */
[----:B------:R-:W-:Y:S03]  /*12d40*/  LDSM.16.M88.4 R172, [R226+0x4000] ;  /* 0x00400000e2ac783b */ /* 0x000fe60000000200 */
[C---:B---3--:R-:W-:Y:S08]  /*12d50*/  HMMA.16816.F32 R4, R176.reuse, R180, R4 ;  /* 0x000000b4b004723c */ /* 0x048ff00000001804 */
[C---:B------:R-:W-:Y:S01]  /*12d60*/  HMMA.16816.F32 R8, R176.reuse, R182, R8 ;  /* 0x000000b6b008723c */ /* 0x040fe20000001808 */
[----:B------:R-:W3:Y:S07]  /*12d70*/  LDSM.16.M88.4 R180, [R223+0x12000] ;  /* 0x01200000dfb4783b */ /* 0x000eee0000000200 */
[C---:B------:R-:W-:Y:S08]  /*12d80*/  HMMA.16816.F32 R12, R176.reuse, R188, R12 ;  /* 0x000000bcb00c723c */ /* 0x040ff0000000180c */
[C---:B------:R-:W-:Y:S01]  /*12d90*/  HMMA.16816.F32 R16, R176.reuse, R190, R16 ;  /* 0x000000beb010723c */ /* 0x040fe20000001810 */
[----:B------:R-:W2:Y:S07]  /*12da0*/  LDSM.16.M88.4 R188, [R223+0x12800] ;  /* 0x01280000dfbc783b */ /* 0x000eae0000000200 */
        /* <DEDUP_REMOVED lines=10> */
[C---:B--2---:R-:W-:Y:S08]  /*12e50*/  HMMA.16816.F32 R12, R172.reuse, R188, R12 ;  /* 0x000000bcac0c723c */ /* 0x044ff0000000180c */
        /* <DEDUP_REMOVED lines=25> */
[C---:B--2---:R-:W-:Y:S08]  /*12ff0*/  HMMA.16816.F32 R12, R172.reuse, R188, R12 ;  /* 0x000000bcac0c723c */ /* 0x044ff0000000180c */
[C---:B------:R-:W-:Y:S01]  /*13000*/  HMMA.16816.F32 R16, R172.reuse, R190, R16 ;  /* 0x000000beac10723c */ /* 0x040fe20000001810 */
[----:B------:R-:W2:Y:S07]  /*13010*/  LDSM.16.M88.4 R188, [R210] ;  /* 0x00000000d2bc783b */ /* 0x000eae0000000200 */
        /* <DEDUP_REMOVED lines=83> */
[----:B------:R-:W1:Y:S01]  /*13550*/  LDSM.16.M88.4 R168, [R216+0x7800] ;  /* 0x00780000d8a8783b */ /* 0x000e620000000200 */
[----:B------:R-:W-:Y:S04]  /*13560*/  DEPBAR.LE SB0, 0x0 ;  /* 0x000080000000791a */ /* 0x000fe80000000000 */
[----:B------:R-:W-:Y:S02]  /*13570*/  BAR.SYNC.DEFER_BLOCKING 0x0 ;  /* 0x0000000000007b1d */ /* 0x000fe40000010000 */
[C---:B---3--:R-:W-:Y:S08]  /*13580*/  HMMA.16816.F32 R4, R176.reuse, R180, R4 ;  /* 0x000000b4b004723c */ /* 0x048ff00000001804 */
[C---:B------:R-:W-:Y:S07]  /*13590*/  HMMA.16816.F32 R8, R176.reuse, R182, R8 ;  /* 0x000000b6b008723c */ /* 0x040fee0000001808 */
[C---:B------:R-:W-:Y:S01]  /*135a0*/  LEA R182, P0, R165.reuse, R194, 0x6 ;  /* 0x000000c2a5b67211 */ /* 0x040fe200078030ff */
[C---:B--2---:R-:W-:Y:S04]  /*135b0*/  HMMA.16816.F32 R12, R176.reuse, R188, R12 ;  /* 0x000000bcb00c723c */ /* 0x044fe8000000180c */
[----:B------:R-:W-:Y:S01]  /*135c0*/  LEA.HI.X.SX32 R183, R165, R195, 0x6, P0 ;  /* 0x000000c3a5b77211 */ /* 0x000fe200000f36ff */
[----:B------:R-:W-:Y:S01]  /*135d0*/  IMAD.WIDE.U32 R194, R202, c[0x0][0x198], RZ ;  /* 0x00006600cac27a25 */ /* 0x000fe200078e00ff */
[----:B------:R-:W-:Y:S02]  /*135e0*/  PLOP3.LUT P0, PT, PT, PT, UP0, 0x80, 0x0 ;  /* 0x000000000000781c */ /* 0x000fe40003f0f008 */
[C---:B------:R-:W-:Y:S04]  /*135f0*/  HMMA.16816.F32 R16, R176.reuse, R190, R16 ;  /* 0x000000beb010723c */ /* 0x040fe80000001810 */
[----:B------:R-:W-:Y:S02]  /*13600*/  IMAD R0, R183, c[0x0][0x198], RZ ;  /* 0x00006600b7007a24 */ /* 0x000fe400078e02ff */
[----:B------:R-:W-:Y:S02]  /*13610*/  IMAD.IADD R2, R195, 0x1, R2 ;  /* 0x00000001c3027824 */ /* 0x000fe400078e0202 */
[C---:B-----5:R-:W-:Y:S04]  /*13620*/  HMMA.16816.F32 R20, R176.reuse, R184, R20 ;  /* 0x000000b8b014723c */ /* 0x060fe80000001814 */
[C---:B------:R-:W-:Y:S04]  /*13630*/  IMAD R0, R182.reuse, c[0x0][0x19c], R0 ;  /* 0x00006700b6007a24 */ /* 0x040fe800078e0200 */
[C---:B------:R-:W-:Y:S07]  /*13640*/  HMMA.16816.F32 R24, R176.reuse, R186, R24 ;  /* 0x000000bab018723c */ /* 0x040fee0000001818 */
[----:B------:R-:W-:Y:S01]  /*13650*/  IMAD.WIDE.U32 R186, R182, c[0x0][0x198], RZ ;  /* 0x00006600b6ba7a25 */ /* 0x000fe200078e00ff */
[C---:B-1----:R-:W-:Y:S04]  /*13660*/  HMMA.16816.F32 R28, R176.reuse, R168, R28 ;  /* 0x000000a8b01c723c */ /* 0x042fe8000000181c */
[----:B------:R-:W-:Y:S01]  /*13670*/  IMAD.IADD R0, R187, 0x1, R0 ;  /* 0x00000001bb007824 */ /* 0x000fe200078e0200 */
[-C--:B------:R-:W-:Y:S02]  /*13680*/  LEA R182, P6, R194, R192.reuse, 0x1 ;  /* 0x000000c0c2b67211 */ /* 0x080fe400078c08ff */
[----:B------:R-:W-:Y:S01]  /*13690*/  LEA R202, P1, R186, R192, 0x1 ;  /* 0x000000c0baca7211 */ /* 0x000fe200078208ff */
[----:B------:R-:W-:Y:S04]  /*136a0*/  HMMA.16816.F32 R32, R176, R170, R32 ;  /* 0x000000aab020723c */ /* 0x000fe80000001820 */
[-C--:B----4-:R-:W-:Y:S02]  /*136b0*/  LEA.HI.X R183, R194, R193.reuse, R2, 0x1, P6 ;  /* 0x000000c1c2b77211 */ /* 0x090fe400030f0c02 */
[----:B------:R-:W-:Y:S02]  /*136c0*/  LEA.HI.X R203, R186, R193, R0, 0x1, P1 ;  /* 0x000000c1bacb7211 */ /* 0x000fe400008f0c00 */
[----:B------:R-:W-:-:S05]  /*136d0*/  @P0 BRA `(.L_x_1777) ;  /* 0xffffe8b000000947 */ /* 0x000fca000383ffff */
.L_x_1776:
[----:B------:R-:W-:Y:S01]  /*136e0*/  IMAD.U32 R170, RZ, RZ, UR32 ;  /* 0x00000020ffaa7e24 */ /* 0x000fe2000f8e00ff */
[----:B------:R-:W-:Y:S02]  /*136f0*/  USHF.L.U32 UR4, UR32, 0x1, URZ ;  /* 0x0000000120047899 */ /* 0x000fe4000800063f */
[----:B------:R-:W-:Y:S01]  /*13700*/  UISETP.GT.AND UP0, UPT, UR32, UR19, UPT ;  /* 0x000000132000728c */ /* 0x000fe2000bf04270 */
[----:B------:R-:W-:Y:S01]  /*13710*/  IMAD R170, R170, 0x40, R235 ;  /* 0x00000040aaaa7824 */ /* 0x000fe200078e02eb */
[----:B------:R-:W-:Y:S02]  /*13720*/  UIADD3 UR35, UR35, 0x1, URZ ;  /* 0x0000000123237890 */ /* 0x000fe4000fffe03f */
[----:B------:R-:W-:Y:S01]  /*13730*/  UMOV UR40, UR32 ;  /* 0x0000002000287c82 */ /* 0x000fe20008000000 */
[--C-:B------:R-:W-:Y:S01]  /*13740*/  IMAD.IADD R0, R246, 0x1, -R170.reuse ;  /* 0x00000001f6007824 */ /* 0x100fe200078e0aaa */
[C---:B------:R-:W-:Y:S02]  /*13750*/  IADD3 R178, R170.reuse, 0x1, RZ ;  /* 0x00000001aab27810 */ /* 0x040fe40007ffe0ff */
[C---:B------:R-:W-:Y:S02]  /*13760*/  IADD3 R181, R170.reuse, 0x8, RZ ;  /* 0x00000008aab57810 */ /* 0x040fe40007ffe0ff */
[----:B------:R-:W-:Y:S01]  /*13770*/  IABS R179, R0 ;  /* 0x0000000000b37213 */ /* 0x000fe20000000000 */
[C---:B------:R-:W-:Y:S01]  /*13780*/  IMAD.IADD R0, R243.reuse, 0x1, -R170 ;  /* 0x00000001f3007824 */ /* 0x040fe200078e0aaa */
[----:B------:R-:W-:Y:S01]  /*13790*/  IADD3 R187, R170, 0x9, RZ ;  /* 0x00000009aabb7810 */ /* 0x000fe20007ffe0ff */
[--C-:B------:R-:W-:Y:S01]  /*137a0*/  IMAD.IADD R2, R246, 0x1, -R178.reuse ;  /* 0x00000001f6027824 */ /* 0x100fe200078e0ab2 */
[----:B------:R-:W-:Y:S02]  /*137b0*/  IADD3 R185, R170, 0x10, RZ ;  /* 0x00000010aab97810 */ /* 0x000fe40007ffe0ff */
[----:B-1----:R-:W-:Y:S01]  /*137c0*/  IABS R169, R0 ;  /* 0x0000000000a97213 */ /* 0x002fe20000000000 */
[----:B------:R-:W-:Y:S01]  /*137d0*/  I2F R179, R179 ;  /* 0x000000b300b37306 */ /* 0x000fe20000201400 */
[----:B------:R-:W-:Y:S01]  /*137e0*/  IABS R0, R2 ;  /* 0x0000000200007213 */ /* 0x000fe20000000000 */
[----:B------:R-:W-:Y:S01]  /*137f0*/  IMAD.IADD R2, R246, 0x1, -R181 ;  /* 0x00000001f6027824 */ /* 0x000fe200078e0ab5 */
[C---:B------:R-:W-:Y:S02]  /*13800*/  IADD3 R183, R170.reuse, 0x11, RZ ;  /* 0x00000011aab77810 */ /* 0x040fe40007ffe0ff */
[----:B------:R-:W-:Y:S02]  /*13810*/  IADD3 R174, R170, 0x18, RZ ;  /* 0x00000018aaae7810 */ /* 0x000fe40007ffe0ff */
[----:B------:R-:W-:Y:S01]  /*13820*/  IABS R175, R2 ;  /* 0x0000000200af7213 */ /* 0x000fe20000000000 */
[----:B------:R-:W-:Y:S01]  /*13830*/  IMAD.IADD R2, R246, 0x1, -R187 ;  /* 0x00000001f6027824 */ /* 0x000fe200078e0abb */
[C---:B------:R-:W-:Y:S01]  /*13840*/  IADD3 R173, R170.reuse, 0x19, RZ ;  /* 0x00000019aaad7810 */ /* 0x040fe20007ffe0ff */
[----:B------:R-:W-:Y:S01]  /*13850*/  I2F R0, R0 ;  /* 0x0000000000007306 */ /* 0x000fe20000201400 */
[----:B------:R-:W-:Y:S02]  /*13860*/  IADD3 R165, R170, 0x20, RZ ;  /* 0x00000020aaa57810 */ /* 0x000fe40007ffe0ff */
[----:B------:R-:W-:Y:S01]  /*13870*/  IABS R182, R2 ;  /* 0x0000000200b67213 */ /* 0x000fe20000000000 */
[C---:B------:R-:W-:Y:S01]  /*13880*/  IMAD.IADD R2, R246.reuse, 0x1, -R185 ;  /* 0x00000001f6027824 */ /* 0x040fe200078e0ab9 */
[----:B------:R-:W-:Y:S02]  /*13890*/  IADD3 R176, R246, -R165, RZ ;  /* 0x800000a5f6b07210 */ /* 0x000fe40007ffe0ff */
[CC--:B------:R-:W-:Y:S02]  /*138a0*/  ISETP.GE.AND P6, PT, R170.reuse, R245.reuse, PT ;  /* 0x000000f5aa00720c */ /* 0x0c0fe40003fc6270 */
[----:B------:R-:W-:Y:S01]  /*138b0*/  IABS R171, R2 ;  /* 0x0000000200ab7213 */ /* 0x000fe20000000000 */
[C---:B------:R-:W-:Y:S01]  /*138c0*/  IMAD.IADD R2, R243.reuse, 0x1, -R178 ;  /* 0x00000001f3027824 */ /* 0x040fe200078e0ab2 */
[----:B------:R-:W-:Y:S01]  /*138d0*/  ISETP.GE.OR P6, PT, R170, R244, !P6 ;  /* 0x000000f4aa00720c */ /* 0x000fe200077c6670 */
[----:B------:R-:W-:Y:S01]  /*138e0*/  I2F R169, R169 ;  /* 0x000000a900a97306 */ /* 0x000fe20000201400 */
[----:B------:R-:W-:Y:S02]  /*138f0*/  ISETP.GE.AND P0, PT, R178, R245, PT ;  /* 0x000000f5b200720c */ /* 0x000fe40003f06270 */
[----:B------:R-:W-:Y:S01]  /*13900*/  IABS R172, R2 ;  /* 0x0000000200ac7213 */ /* 0x000fe20000000000 */
[----:B------:R-:W-:Y:S01]  /*13910*/  IMAD.IADD R2, R246, 0x1, -R183 ;  /* 0x00000001f6027824 */ /* 0x000fe200078e0ab7 */
[----:B------:R-:W-:Y:S02]  /*13920*/  ISETP.GE.OR P0, PT, R178, R244, !P0 ;  /* 0x000000f4b200720c */ /* 0x000fe40004706670 */
[C---:B------:R-:W-:Y:S02]  /*13930*/  ISETP.GE.AND P1, PT, R170.reuse, R242, PT ;  /* 0x000000f2aa00720c */ /* 0x040fe40003f26270 */
[----:B------:R-:W-:Y:S01]  /*13940*/  IABS R168, R2 ;  /* 0x0000000200a87213 */ /* 0x000fe20000000000 */
[C---:B------:R-:W-:Y:S01]  /*13950*/  IMAD.IADD R2, R243.reuse, 0x1, -R181 ;  /* 0x00000001f3027824 */ /* 0x040fe200078e0ab5 */
[----:B------:R-:W-:Y:S01]  /*13960*/  I2F R175, R175 ;  /* 0x000000af00af7306 */ /* 0x000fe20000201400 */
[-C--:B------:R-:W-:Y:S03]  /*13970*/  ISETP.GE.OR P1, PT, R170, R237.reuse, !P1 ;  /* 0x000000edaa00720c */ /* 0x080fe60004f26670 */
[----:B------:R-:W-:Y:S01]  /*13980*/  IABS R191, R2 ;  /* 0x0000000200bf7213 */ /* 0x000fe20000000000 */
[C---:B------:R-:W-:Y:S05]  /*13990*/  IMAD.IADD R2, R246.reuse, 0x1, -R174 ;  /* 0x00000001f6027824 */ /* 0x040fea00078e0aae */
[----:B------:R-:W-:Y:S01]  /*139a0*/  IABS R189, R2 ;  /* 0x0000000200bd7213 */ /* 0x000fe20000000000 */
[C---:B------:R-:W-:Y:S01]  /*139b0*/  IMAD.IADD R2, R243.reuse, 0x1, -R187 ;  /* 0x00000001f3027824 */ /* 0x040fe200078e0abb */
[----:B------:R-:W-:Y:S04]  /*139c0*/  I2F R171, R171 ;  /* 0x000000ab00ab7306 */ /* 0x000fe80000201400 */
[----:B------:R-:W-:Y:S01]  /*139d0*/  IABS R186, R2 ;  /* 0x0000000200ba7213 */ /* 0x000fe20000000000 */
[----:B------:R-:W-:Y:S05]  /*139e0*/  IMAD.IADD R2, R246, 0x1, -R173 ;  /* 0x00000001f6027824 */ /* 0x000fea00078e0aad */
[----:B------:R-:W-:Y:S01]  /*139f0*/  IABS R180, R2 ;  /* 0x0000000200b47213 */ /* 0x000fe20000000000 */
[C---:B------:R-:W-:Y:S01]  /*13a00*/  IMAD.IADD R2, R243.reuse, 0x1, -R185 ;  /* 0x00000001f3027824 */ /* 0x040fe200078e0ab9 */
[----:B------:R-:W-:Y:S04]  /*13a10*/  I2F R182, R182 ;  /* 0x000000b600b67306 */ /* 0x000fe80000201400 */
[----:B------:R-:W-:Y:S02]  /*13a20*/  IABS R177, R2 ;  /* 0x0000000200b17213 */ /* 0x000fe40000000000 */
[----:B------:R-:W-:Y:S01]  /*13a30*/  IABS R2, R176 ;  /* 0x000000b000027213 */ /* 0x000fe20000000000 */
[----:B------:R-:W-:Y:S03]  /*13a40*/  IMAD.IADD R176, R243, 0x1, -R183 ;  /* 0x00000001f3b07824 */ /* 0x000fe600078e0ab7 */
[----:B------:R-:W-:Y:S02]  /*13a50*/  I2F R168, R168 ;  /* 0x000000a800a87306 */ /* 0x000fe40000201400 */
[----:B------:R-:W-:Y:S08]  /*13a60*/  IABS R176, R176 ;  /* 0x000000b000b07213 */ /* 0x000ff00000000000 */
        /* <DEDUP_REMOVED lines=8> */
[----:B------:R-:W-:Y:S06]  /*13af0*/  FFMA.FTZ R4, R179, -UR28, R4 ;  /* 0x8000001cb3047c23 */ /* 0x000fec0008010004 */
[----:B------:R1:W2:Y:S01]  /*13b00*/  I2F R179, R2 ;  /* 0x0000000200b37306 */ /* 0x0002a20000201400 */
[----:B------:R-:W-:Y:S01]  /*13b10*/  FFMA.FTZ R5, R0, -UR28, R5 ;  /* 0x8000001c00057c23 */ /* 0x000fe20008010005 */
[----:B------:R-:W-:Y:S01]  /*13b20*/  FSEL R4, R4, -INF , !P6 ;  /* 0xff80000004047808 */ /* 0x000fe20007000000 */
[----:B------:R-:W-:Y:S01]  /*13b30*/  IMAD.IADD R0, R243, 0x1, -R174 ;  /* 0x00000001f3007824 */ /* 0x000fe200078e0aae */
[CC--:B------:R-:W-:Y:S01]  /*13b40*/  ISETP.GE.AND P6, PT, R178.reuse, R242.reuse, PT ;  /* 0x000000f2b200720c */ /* 0x0c0fe20003fc6270 */
[----:B------:R-:W-:Y:S01]  /*13b50*/  FFMA.FTZ R6, R169, -UR28, R6 ;  /* 0x8000001ca9067c23 */ /* 0x000fe20008010006 */
[----:B------:R-:W-:Y:S01]  /*13b60*/  FSEL R169, R5, -INF , !P0 ;  /* 0xff80000005a97808 */ /* 0x000fe20004000000 */
[----:B------:R-:W-:Y:S01]  /*13b70*/  FFMA.FTZ R8, R175, -UR28, R8 ;  /* 0x8000001caf087c23 */ /* 0x000fe20008010008 */
[----:B------:R-:W-:Y:S01]  /*13b80*/  ISETP.GE.OR P6, PT, R178, R237, !P6 ;  /* 0x000000edb200720c */ /* 0x000fe200077c6670 */
[----:B------:R-:W-:Y:S01]  /*13b90*/  FFMA.FTZ R12, R171, -UR28, R12 ;  /* 0x8000001cab0c7c23 */ /* 0x000fe2000801000c */
[----:B------:R-:W-:Y:S01]  /*13ba0*/  FSEL R6, R6, -INF , !P1 ;  /* 0xff80000006067808 */ /* 0x000fe20004800000 */
[----:B------:R-:W-:Y:S01]  /*13bb0*/  FFMA.FTZ R9, R182, -UR28, R9 ;  /* 0x8000001cb6097c23 */ /* 0x000fe20008010009 */
[C---:B------:R-:W-:Y:S01]  /*13bc0*/  ISETP.GE.AND P1, PT, R181.reuse, R245, PT ;  /* 0x000000f5b500720c */ /* 0x040fe20003f26270 */
[----:B------:R-:W-:Y:S01]  /*13bd0*/  FFMA.FTZ R13, R168, -UR28, R13 ;  /* 0x8000001ca80d7c23 */ /* 0x000fe2000801000d */
[C---:B------:R-:W-:Y:S01]  /*13be0*/  ISETP.GE.AND P0, PT, R181.reuse, R242, PT ;  /* 0x000000f2b500720c */ /* 0x040fe20003f06270 */
[----:B------:R-:W-:Y:S01]  /*13bf0*/  FFMA.FTZ R7, R172, -UR28, R7 ;  /* 0x8000001cac077c23 */ /* 0x000fe20008010007 */
[-C--:B------:R-:W-:Y:S01]  /*13c00*/  ISETP.GE.OR P1, PT, R181, R244.reuse, !P1 ;  /* 0x000000f4b500720c */ /* 0x080fe20004f26670 */
[----:B------:R-:W-:Y:S01]  /*13c10*/  FFMA.FTZ R10, R191, -UR28, R10 ;  /* 0x8000001cbf0a7c23 */ /* 0x000fe2000801000a */
[----:B------:R-:W-:Y:S01]  /*13c20*/  ISETP.GE.OR P0, PT, R181, R237, !P0 ;  /* 0x000000edb500720c */ /* 0x000fe20004706670 */
[----:B------:R-:W-:Y:S01]  /*13c30*/  FFMA.FTZ R16, R189, -UR28, R16 ;  /* 0x8000001cbd107c23 */ /* 0x000fe20008010010 */
[----:B------:R-:W-:Y:S01]  /*13c40*/  FSEL R171, R8, -INF , !P1 ;  /* 0xff80000008ab7808 */ /* 0x000fe20004800000 */
[----:B------:R-:W-:Y:S01]  /*13c50*/  IMAD.IADD R8, R243, 0x1, -R173 ;  /* 0x00000001f3087824 */ /* 0x000fe200078e0aad */
[-C--:B------:R-:W-:Y:S01]  /*13c60*/  ISETP.GE.AND P1, PT, R187, R245.reuse, PT ;  /* 0x000000f5bb00720c */ /* 0x080fe20003f26270 */
[----:B------:R-:W-:Y:S01]  /*13c70*/  FFMA.FTZ R11, R186, -UR28, R11 ;  /* 0x8000001cba0b7c23 */ /* 0x000fe2000801000b */
[----:B-1----:R-:W-:Y:S01]  /*13c80*/  IADD3 R2, R170, 0x21, RZ ;  /* 0x00000021aa027810 */ /* 0x002fe20007ffe0ff */
[----:B------:R-:W-:Y:S01]  /*13c90*/  FFMA.FTZ R14, R177, -UR28, R14 ;  /* 0x8000001cb10e7c23 */ /* 0x000fe2000801000e */
[----:B------:R-:W-:Y:S01]  /*13ca0*/  ISETP.GE.OR P1, PT, R187, R244, !P1 ;  /* 0x000000f4bb00720c */ /* 0x000fe20004f26670 */
[----:B------:R-:W-:Y:S01]  /*13cb0*/  FFMA.FTZ R17, R180, -UR28, R17 ;  /* 0x8000001cb4117c23 */ /* 0x000fe20008010011 */
[----:B------:R-:W-:Y:S01]  /*13cc0*/  IADD3 R168, R170, 0x29, RZ ;  /* 0x00000029aaa87810 */ /* 0x000fe20007ffe0ff */
[----:B------:R-:W-:Y:S01]  /*13cd0*/  IMAD.IADD R184, R246, 0x1, -R2 ;  /* 0x00000001f6b87824 */ /* 0x000fe200078e0a02 */
[----:B------:R-:W-:Y:S01]  /*13ce0*/  FSEL R9, R9, -INF , !P1 ;  /* 0xff80000009097808 */ /* 0x000fe20004800000 */
[----:B--2---:R-:W-:Y:S01]  /*13cf0*/  FFMA.FTZ R20, R179, -UR28, R20 ;  /* 0x8000001cb3147c23 */ /* 0x004fe20008010014 */
[CC--:B------:R-:W-:Y:S02]  /*13d00*/  ISETP.GE.AND P1, PT, R185.reuse, R245.reuse, PT ;  /* 0x000000f5b900720c */ /* 0x0c0fe40003f26270 */
[----:B------:R-:W-:Y:S02]  /*13d10*/  IABS R184, R184 ;  /* 0x000000b800b87213 */ /* 0x000fe40000000000 */
[-C--:B------:R-:W-:Y:S02]  /*13d20*/  ISETP.GE.OR P1, PT, R185, R244.reuse, !P1 ;  /* 0x000000f4b900720c */ /* 0x080fe40004f26670 */
[----:B------:R-:W1:Y:S01]  /*13d30*/  I2F R178, R184 ;  /* 0x000000b800b27306 */ /* 0x000e620000201400 */
[----:B------:R-:W-:Y:S02]  /*13d40*/  IADD3 R172, R170, 0x30, RZ ;  /* 0x00000030aaac7810 */ /* 0x000fe40007ffe0ff */
[----:B------:R-:W-:Y:S02]  /*13d50*/  FSEL R195, R12, -INF , !P1 ;  /* 0xff8000000cc37808 */ /* 0x000fe40004800000 */
[----:B------:R-:W-:Y:S02]  /*13d60*/  ISETP.GE.AND P1, PT, R183, R245, PT ;  /* 0x000000f5b700720c */ /* 0x000fe40003f26270 */
[----:B------:R-:W-:Y:S01]  /*13d70*/  FSEL R12, R10, -INF , !P0 ;  /* 0xff8000000a0c7808 */ /* 0x000fe20004000000 */
[----:B------:R-:W-:Y:S01]  /*13d80*/  IMAD.IADD R10, R243, 0x1, -R2 ;  /* 0x00000001f30a7824 */ /* 0x000fe200078e0a02 */
[----:B------:R-:W-:Y:S02]  /*13d90*/  ISETP.GE.OR P1, PT, R183, R244, !P1 ;  /* 0x000000f4b700720c */ /* 0x000fe40004f26670 */
[-C--:B------:R-:W-:Y:S02]  /*13da0*/  ISETP.GE.AND P0, PT, R185, R242.reuse, PT ;  /* 0x000000f2b900720c */ /* 0x080fe40003f06270 */
[----:B------:R-:W-:Y:S02]  /*13db0*/  FSEL R193, R13, -INF , !P1 ;  /* 0xff8000000dc17808 */ /* 0x000fe40004800000 */
[-C--:B------:R-:W-:Y:S02]  /*13dc0*/  ISETP.GE.AND P1, PT, R187, R242.reuse, PT ;  /* 0x000000f2bb00720c */ /* 0x080fe40003f26270 */
[-C--:B------:R-:W-:Y:S02]  /*13dd0*/  ISETP.GE.OR P0, PT, R185, R237.reuse, !P0 ;  /* 0x000000edb900720c */ /* 0x080fe40004706670 */
[-C--:B------:R-:W-:Y:S02]  /*13de0*/  ISETP.GE.OR P1, PT, R187, R237.reuse, !P1 ;  /* 0x000000edbb00720c */ /* 0x080fe40004f26670 */
[----:B------:R-:W-:Y:S02]  /*13df0*/  FSEL R196, R14, -INF , !P0 ;  /* 0xff8000000ec47808 */ /* 0x000fe40004000000 */
[----:B------:R-:W-:Y:S01]  /*13e00*/  ISETP.GE.AND P0, PT, R174, R242, PT ;  /* 0x000000f2ae00720c */ /* 0x000fe20003f06270 */
[----:B-1----:R-:W-:Y:S01]  /*13e10*/  FFMA.FTZ R21, R178, -UR28, R21 ;  /* 0x8000001cb2157c23 */ /* 0x002fe20008010015 */
[----:B------:R-:W-:Y:S02]  /*13e20*/  IABS R184, R0 ;  /* 0x0000000000b87213 */ /* 0x000fe40000000000 */
[----:B------:R-:W-:Y:S02]  /*13e30*/  IADD3 R0, R170, 0x28, RZ ;  /* 0x00000028aa007810 */ /* 0x000fe40007ffe0ff */
[----:B------:R1:W2:Y:S01]  /*13e40*/  I2F R175, R184 ;  /* 0x000000b800af7306 */ /* 0x0002a20000201400 */
[----:B------:R-:W-:Y:S02]  /*13e50*/  ISETP.GE.OR P0, PT, R174, R237, !P0 ;  /* 0x000000edae00720c */ /* 0x000fe40004706670 */
[C---:B------:R-:W-:Y:S05]  /*13e60*/  IMAD.IADD R5, R246.reuse, 0x1, -R0 ;  /* 0x00000001f6057824 */ /* 0x040fea00078e0a00 */
[----:B------:R-:W-:Y:S04]  /*13e70*/  IABS R5, R5 ;  /* 0x0000000500057213 */ /* 0x000fe80000000000 */
[----:B------:R3:W4:Y:S01]  /*13e80*/  I2F R181, R5 ;  /* 0x0000000500b57306 */ /* 0x0007220000201400 */
[----:B-1----:R-:W-:Y:S01]  /*13e90*/  IABS R184, R8 ;  /* 0x0000000800b87213 */ /* 0x002fe20000000000 */
[C---:B------:R-:W-:Y:S02]  /*13ea0*/  IMAD.IADD R8, R246.reuse, 0x1, -R168 ;  /* 0x00000001f6087824 */ /* 0x040fe400078e0aa8 */
[----:B--2---:R-:W-:Y:S03]  /*13eb0*/  FFMA.FTZ R18, R175, -UR28, R18 ;  /* 0x8000001caf127c23 */ /* 0x004fe60008010012 */
[----:B------:R-:W-:Y:S03]  /*13ec0*/  IABS R182, R8 ;  /* 0x0000000800b67213 */ /* 0x000fe60000000000 */
[----:B------:R-:W1:Y:S01]  /*13ed0*/  I2F R184, R184 ;  /* 0x000000b800b87306 */ /* 0x000e620000201400 */
[----:B------:R-:W-:Y:S01]  /*13ee0*/  FSEL R8, R7, -INF , !P6 ;  /* 0xff80000007087808 */ /* 0x000fe20007000000 */
[----:B------:R-:W-:Y:S01]  /*13ef0*/  IMAD.IADD R7, R246, 0x1, -R172 ;  /* 0x00000001f6077824 */ /* 0x000fe200078e0aac */
[----:B------:R-:W-:Y:S01]  /*13f00*/  ISETP.GE.AND P6, PT, R174, R245, PT ;  /* 0x000000f5ae00720c */ /* 0x000fe20003fc6270 */
[----:B---3--:R-:W-:Y:S01]  /*13f10*/  IMAD.IADD R5, R243, 0x1, -R165 ;  /* 0x00000001f3057824 */ /* 0x008fe200078e0aa5 */
[----:B------:R-:W-:Y:S01]  /*13f20*/  FSEL R194, R18, -INF , !P0 ;  /* 0xff80000012c27808 */ /* 0x000fe20004000000 */
[----:B----4-:R-:W-:Y:S01]  /*13f30*/  FFMA.FTZ R24, R181, -UR28, R24 ;  /* 0x8000001cb5187c23 */ /* 0x010fe20008010018 */
[----:B------:R-:W-:Y:S02]  /*13f40*/  ISETP.GE.OR P6, PT, R174, R244, !P6 ;  /* 0x000000f4ae00720c */ /* 0x000fe400077c6670 */
[----:B------:R-:W-:Y:S01]  /*13f50*/  IABS R5, R5 ;  /* 0x0000000500057213 */ /* 0x000fe20000000000 */
[----:B------:R-:W2:Y:S01]  /*13f60*/  I2F R182, R182 ;  /* 0x000000b600b67306 */ /* 0x000ea20000201400 */
[----:B------:R-:W-:Y:S02]  /*13f70*/  FSEL R189, R16, -INF , !P6 ;  /* 0xff80000010bd7808 */ /* 0x000fe40007000000 */
[----:B------:R-:W-:Y:S02]  /*13f80*/  ISETP.GE.AND P6, PT, R183, R242, PT ;  /* 0x000000f2b700720c */ /* 0x000fe40003fc6270 */
[----:B------:R-:W-:Y:S02]  /*13f90*/  IABS R7, R7 ;  /* 0x0000000700077213 */ /* 0x000fe40000000000 */
[----:B------:R-:W-:Y:S02]  /*13fa0*/  IABS R16, R10 ;  /* 0x0000000a00107213 */ /* 0x000fe40000000000 */
[----:B------:R-:W-:Y:S01]  /*13fb0*/  FSEL R10, R11, -INF , !P1 ;  /* 0xff8000000b0a7808 */ /* 0x000fe20004800000 */
[----:B------:R-:W3:Y:S01]  /*13fc0*/  I2F R13, R5 ;  /* 0x00000005000d7306 */ /* 0x000ee20000201400 */
[----:B------:R-:W-:Y:S02]  /*13fd0*/  ISETP.GE.OR P6, PT, R183, R237, !P6 ;  /* 0x000000edb700720c */ /* 0x000fe400077c6670 */
[-C--:B------:R-:W-:Y:S01]  /*13fe0*/  ISETP.GE.AND P1, PT, R173, R245.reuse, PT ;  /* 0x000000f5ad00720c */ /* 0x080fe20003f26270 */
[----:B-1----:R-:W-:Y:S01]  /*13ff0*/  FFMA.FTZ R19, R184, -UR28, R19 ;  /* 0x8000001cb8137c23 */ /* 0x002fe20008010013 */
[----:B------:R-:W-:Y:S02]  /*14000*/  FSEL R188, R15, -INF , !P6 ;  /* 0xff8000000fbc7808 */ /* 0x000fe40007000000 */
[-C--:B------:R-:W-:Y:S02]  /*14010*/  ISETP.GE.OR P1, PT, R173, R244.reuse, !P1 ;  /* 0x000000f4ad00720c */ /* 0x080fe40004f26670 */
[-C--:B------:R-:W-:Y:S01]  /*14020*/  ISETP.GE.AND P6, PT, R2, R245.reuse, PT ;  /* 0x000000f50200720c */ /* 0x080fe20003fc6270 */
[----:B------:R1:W4:Y:S01]  /*14030*/  I2F R183, R7 ;  /* 0x0000000700b77306 */ /* 0x0003220000201400 */
[----:B------:R-:W-:Y:S02]  /*14040*/  FSEL R191, R17, -INF , !P1 ;  /* 0xff80000011bf7808 */ /* 0x000fe40004800000 */
[C---:B------:R-:W-:Y:S01]  /*14050*/  ISETP.GE.AND P1, PT, R165.reuse, R245, PT ;  /* 0x000000f5a500720c */ /* 0x040fe20003f26270 */
[----:B--2---:R-:W-:Y:S01]  /*14060*/  FFMA.FTZ R25, R182, -UR28, R25 ;  /* 0x8000001cb6197c23 */ /* 0x004fe20008010019 */
[-C--:B------:R-:W-:Y:S02]  /*14070*/  ISETP.GE.OR P6, PT, R2, R244.reuse, !P6 ;  /* 0x000000f40200720c */ /* 0x080fe400077c6670 */
[----:B------:R-:W-:Y:S02]  /*14080*/  ISETP.GE.OR P1, PT, R165, R244, !P1 ;  /* 0x000000f4a500720c */ /* 0x000fe40004f26670 */
[----:B------:R-:W-:Y:S01]  /*14090*/  FSEL R199, R21, -INF , !P6 ;  /* 0xff80000015c77808 */ /* 0x000fe20007000000 */
[----:B------:R-:W2:Y:S01]  /*140a0*/  I2F R16, R16 ;  /* 0x0000001000107306 */ /* 0x000ea20000201400 */
[----:B------:R-:W-:Y:S01]  /*140b0*/  FSEL R197, R20, -INF , !P1 ;  /* 0xff80000014c57808 */ /* 0x000fe20004800000 */
[----:B------:R-:W-:Y:S01]  /*140c0*/  IMAD.IADD R20, R243, 0x1, -R168 ;  /* 0x00000001f3147824 */ /* 0x000fe200078e0aa8 */
[----:B------:R-:W-:Y:S01]  /*140d0*/  ISETP.GE.AND P1, PT, R173, R242, PT ;  /* 0x000000f2ad00720c */ /* 0x000fe20003f26270 */
[----:B---3--:R-:W-:Y:S01]  /*140e0*/  FFMA.FTZ R22, R13, -UR28, R22 ;  /* 0x8000001c0d167c23 */ /* 0x008fe20008010016 */
[----:B------:R-:W-:Y:S02]  /*140f0*/  IADD3 R5, R170, 0x31, RZ ;  /* 0x00000031aa057810 */ /* 0x000fe40007ffe0ff */
[----:B------:R-:W-:Y:S02]  /*14100*/  ISETP.GE.OR P1, PT, R173, R237, !P1 ;  /* 0x000000edad00720c */ /* 0x000fe40004f26670 */
[-C--:B------:R-:W-:Y:S01]  /*14110*/  ISETP.GE.AND P6, PT, R0, R245.reuse, PT ;  /* 0x000000f50000720c */ /* 0x080fe20003fc6270 */
[----:B------:R-:W-:Y:S01]  /*14120*/  IMAD.IADD R11, R246, 0x1, -R5 ;  /* 0x00000001f60b7824 */ /* 0x000fe200078e0a05 */
[----:B------:R-:W-:Y:S02]  /*14130*/  FSEL R192, R19, -INF , !P1 ;  /* 0xff80000013c07808 */ /* 0x000fe40004800000 */
[C---:B------:R-:W-:Y:S01]  /*14140*/  ISETP.GE.AND P1, PT, R168.reuse, R245, PT ;  /* 0x000000f5a800720c */ /* 0x040fe20003f26270 */
[----:B-1----:R-:W-:Y:S01]  /*14150*/  IMAD.IADD R7, R243, 0x1, -R0 ;  /* 0x00000001f3077824 */ /* 0x002fe200078e0a00 */
[----:B------:R-:W-:Y:S01]  /*14160*/  IABS R11, R11 ;  /* 0x0000000b000b7213 */ /* 0x000fe20000000000 */
[----:B----4-:R-:W-:Y:S01]  /*14170*/  FFMA.FTZ R28, R183, -UR28, R28 ;  /* 0x8000001cb71c7c23 */ /* 0x010fe2000801001c */
[-C--:B------:R-:W-:Y:S02]  /*14180*/  ISETP.GE.OR P1, PT, R168, R244.reuse, !P1 ;  /* 0x000000f4a800720c */ /* 0x080fe40004f26670 */
[----:B------:R1:W3:Y:S01]  /*14190*/  I2F R14, R11 ;  /* 0x0000000b000e7306 */ /* 0x0002e20000201400 */
[----:B------:R-:W-:Y:S02]  /*141a0*/  ISETP.GE.OR P6, PT, R0, R244, !P6 ;  /* 0x000000f40000720c */ /* 0x000fe400077c6670 */
[----:B------:R-:W-:Y:S02]  /*141b0*/  FSEL R203, R25, -INF , !P1 ;  /* 0xff80000019cb7808 */ /* 0x000fe40004800000 */
[----:B------:R-:W-:Y:S01]  /*141c0*/  ISETP.GE.AND P1, PT, R172, R245, PT ;  /* 0x000000f5ac00720c */ /* 0x000fe20003f26270 */
[----:B--2---:R-:W-:Y:S01]  /*141d0*/  FFMA.FTZ R23, R16, -UR28, R23 ;  /* 0x8000001c10177c23 */ /* 0x004fe20008010017 */
[----:B------:R-:W-:Y:S02]  /*141e0*/  IABS R20, R20 ;  /* 0x0000001400147213 */ /* 0x000fe40000000000 */
[----:B------:R-:W-:Y:S02]  /*141f0*/  ISETP.GE.OR P1, PT, R172, R244, !P1 ;  /* 0x000000f4ac00720c */ /* 0x000fe40004f26670 */
[----:B------:R-:W2:Y:S01]  /*14200*/  I2F R18, R20 ;  /* 0x0000001400127306 */ /* 0x000ea20000201400 */
[CC--:B------:R-:W-:Y:S02]  /*14210*/  ISETP.GE.AND P0, PT, R165.reuse, R242.reuse, PT ;  /* 0x000000f2a500720c */ /* 0x0c0fe40003f06270 */
[----:B------:R-:W-:Y:S02]  /*14220*/  FSEL R187, R28, -INF , !P1 ;  /* 0xff8000001cbb7808 */ /* 0x000fe40004800000 */
[C---:B------:R-:W-:Y:S02]  /*14230*/  ISETP.GE.AND P1, PT, R0.reuse, R242, PT ;  /* 0x000000f20000720c */ /* 0x040fe40003f26270 */
[-C--:B------:R-:W-:Y:S02]  /*14240*/  ISETP.GE.OR P0, PT, R165, R237.reuse, !P0 ;  /* 0x000000eda500720c */ /* 0x080fe40004706670 */
[----:B------:R-:W-:Y:S02]  /*14250*/  ISETP.GE.OR P1, PT, R0, R237, !P1 ;  /* 0x000000ed0000720c */ /* 0x000fe40004f26670 */
[----:B------:R-:W-:Y:S02]  /*14260*/  FMNMX.FTZ R0, R4, R3, !PT ;  /* 0x0000000304007209 */ /* 0x000fe40007810000 */
[----:B-1----:R-:W-:Y:S01]  /*14270*/  IABS R11, R7 ;  /* 0x00000007000b7213 */ /* 0x002fe20000000000 */
[----:B---3--:R-:W-:Y:S01]  /*14280*/  FFMA.FTZ R29, R14, -UR28, R29 ;  /* 0x8000001c0e1d7c23 */ /* 0x008fe2000801001d */
[C---:B------:R-:W-:Y:S02]  /*14290*/  IADD3 R7, R170.reuse, 0x38, RZ ;  /* 0x00000038aa077810 */ /* 0x040fe40007ffe0ff */
[----:B------:R-:W-:Y:S02]  /*142a0*/  IADD3 R170, R170, 0x39, RZ ;  /* 0x00000039aaaa7810 */ /* 0x000fe40007ffe0ff */
[C---:B------:R-:W-:Y:S01]  /*142b0*/  IADD3 R17, R246.reuse, -R7, RZ ;  /* 0x80000007f6117210 */ /* 0x040fe20007ffe0ff */
[----:B------:R-:W1:Y:S01]  /*142c0*/  I2F R11, R11 ;  /* 0x0000000b000b7306 */ /* 0x000e620000201400 */
[----:B------:R-:W-:Y:S01]  /*142d0*/  FMNMX.FTZ R0, R169, R0, !PT ;  /* 0x00000000a9007209 */ /* 0x000fe20007810000 */
[--C-:B------:R-:W-:Y:S01]  /*142e0*/  IMAD.IADD R21, R246, 0x1, -R170.reuse ;  /* 0x00000001f6157824 */ /* 0x100fe200078e0aaa */
[----:B------:R-:W-:Y:S01]  /*142f0*/  IABS R17, R17 ;  /* 0x0000001100117213 */ /* 0x000fe20000000000 */
[----:B--2---:R-:W-:Y:S01]  /*14300*/  FFMA.FTZ R27, R18, -UR28, R27 ;  /* 0x8000001c121b7c23 */ /* 0x004fe2000801001b */
[----:B------:R-:W-:Y:S01]  /*14310*/  FMNMX.FTZ R0, R171, R0, !PT ;  /* 0x00000000ab007209 */ /* 0x000fe20007810000 */
[----:B------:R-:W2:Y:S01]  /*14320*/  LDL.64 R18, [R1+0x10] ;  /* 0x0000100001127983 */ /* 0x000ea20000100a00 */
[----:B------:R-:W-:Y:S02]  /*14330*/  IABS R21, R21 ;  /* 0x0000001500157213 */ /* 0x000fe40000000000 */
[----:B------:R-:W-:Y:S01]  /*14340*/  FMNMX.FTZ R14, R9, R0, !PT ;  /* 0x00000000090e7209 */ /* 0x000fe20007810000 */
[----:B------:R3:W4:Y:S01]  /*14350*/  I2F R15, R17 ;  /* 0x00000011000f7306 */ /* 0x0007220000201400 */
[----:B------:R-:W-:Y:S01]  /*14360*/  IMAD.IADD R0, R243, 0x1, -R170 ;  /* 0x00000001f3007824 */ /* 0x000fe200078e0aaa */
[----:B------:R-:W-:Y:S02]  /*14370*/  FSEL R200, R22, -INF , !P0 ;  /* 0xff80000016c87808 */ /* 0x000fe40004000000 */
[C---:B------:R-:W-:Y:S02]  /*14380*/  ISETP.GE.AND P0, PT, R5.reuse, R245, PT ;  /* 0x000000f50500720c */ /* 0x040fe40003f06270 */
[----:B------:R-:W-:Y:S02]  /*14390*/  IABS R0, R0 ;  /* 0x0000000000007213 */ /* 0x000fe40000000000 */
[----:B------:R-:W-:Y:S02]  /*143a0*/  ISETP.GE.OR P0, PT, R5, R244, !P0 ;  /* 0x000000f40500720c */ /* 0x000fe40004706670 */
[----:B------:R-:W5:Y:S01]  /*143b0*/  I2F R20, R21 ;  /* 0x0000001500147306 */ /* 0x000f620000201400 */
[----:B------:R-:W-:Y:S02]  /*143c0*/  FMNMX.FTZ R13, R6, R164, !PT ;  /* 0x000000a4060d7209 */ /* 0x000fe40007810000 */
[----:B------:R-:W-:Y:S01]  /*143d0*/  FSEL R185, R29, -INF , !P0 ;  /* 0xff8000001db97808 */ /* 0x000fe20004000000 */
[----:B-1----:R-:W-:Y:S01]  /*143e0*/  FFMA.FTZ R26, R11, -UR28, R26 ;  /* 0x8000001c0b1a7c23 */ /* 0x002fe2000801001a */
[----:B------:R-:W-:Y:S01]  /*143f0*/  ISETP.GE.AND P0, PT, R172, R242, PT ;  /* 0x000000f2ac00720c */ /* 0x000fe20003f06270 */
[----:B------:R-:W-:Y:S01]  /*14400*/  IMAD.IADD R11, R243, 0x1, -R7 ;  /* 0x00000001f30b7824 */ /* 0x000fe200078e0a07 */
[----:B------:R-:W-:Y:S02]  /*14410*/  FSEL R201, R24, -INF , !P6 ;  /* 0xff80000018c97808 */ /* 0x000fe40007000000 */
[----:B------:R-:W-:Y:S01]  /*14420*/  FSEL R190, R26, -INF , !P1 ;  /* 0xff8000001abe7808 */ /* 0x000fe20004800000 */
[----:B------:R-:W1:Y:S01]  /*14430*/  I2F R0, R0 ;  /* 0x0000000000007306 */ /* 0x000e620000201400 */
[----:B------:R-:W-:Y:S02]  /*14440*/  IABS R11, R11 ;  /* 0x0000000b000b7213 */ /* 0x000fe40000000000 */
[----:B------:R-:W-:Y:S01]  /*14450*/  ISETP.GE.AND P1, PT, R7, R245, PT ;  /* 0x000000f50700720c */ /* 0x000fe20003f26270 */
[----:B---3--:R-:W-:Y:S01]  /*14460*/  IMAD.IADD R17, R243, 0x1, -R172 ;  /* 0x00000001f3117824 */ /* 0x008fe200078e0aac */
[----:B------:R-:W-:Y:S01]  /*14470*/  ISETP.GE.OR P0, PT, R172, R237, !P0 ;  /* 0x000000edac00720c */ /* 0x000fe20004706670 */
[----:B----4-:R-:W-:Y:S01]  /*14480*/  FFMA.FTZ R32, R15, -UR28, R32 ;  /* 0x8000001c0f207c23 */ /* 0x010fe20008010020 */
[----:B------:R-:W-:Y:S02]  /*14490*/  ISETP.GE.OR P1, PT, R7, R244, !P1 ;  /* 0x000000f40700720c */ /* 0x000fe40004f26670 */
[----:B------:R-:W-:Y:S01]  /*144a0*/  IABS R17, R17 ;  /* 0x0000001100117213 */ /* 0x000fe20000000000 */
[----:B------:R-:W3:Y:S01]  /*144b0*/  I2F R11, R11 ;  /* 0x0000000b000b7306 */ /* 0x000ee20000201400 */
[----:B------:R-:W-:Y:S02]  /*144c0*/  FSEL R183, R32, -INF , !P1 ;  /* 0xff80000020b77808 */ /* 0x000fe40004800000 */
[----:B------:R-:W-:Y:S01]  /*144d0*/  ISETP.GE.AND P1, PT, R170, R245, PT ;  /* 0x000000f5aa00720c */ /* 0x000fe20003f26270 */
[----:B-----5:R-:W-:Y:S01]  /*144e0*/  FFMA.FTZ R33, R20, -UR28, R33 ;  /* 0x8000001c14217c23 */ /* 0x020fe20008010021 */
[----:B------:R-:W-:Y:S02]  /*144f0*/  ISETP.GE.AND P6, PT, R2, R242, PT ;  /* 0x000000f20200720c */ /* 0x000fe40003fc6270 */
[----:B------:R-:W-:Y:S02]  /*14500*/  ISETP.GE.OR P1, PT, R170, R244, !P1 ;  /* 0x000000f4aa00720c */ /* 0x000fe40004f26670 */
[----:B------:R-:W-:Y:S01]  /*14510*/  FMNMX.FTZ R13, R8, R13, !PT ;  /* 0x0000000d080d7209 */ /* 0x000fe20007810000 */
[----:B------:R-:W4:Y:S01]  /*14520*/  I2F R17, R17 ;  /* 0x0000001100117306 */ /* 0x000f220000201400 */
[----:B------:R-:W-:Y:S02]  /*14530*/  FSEL R182, R33, -INF , !P1 ;  /* 0xff80000021b67808 */ /* 0x000fe40004800000 */
[----:B------:R-:W5:Y:S01]  /*14540*/  LDL.64 R32, [R1+0x20] ;  /* 0x0000200001207983 */ /* 0x000f620000100a00 */
[----:B------:R-:W-:Y:S01]  /*14550*/  ISETP.GE.AND P1, PT, R7, R242, PT ;  /* 0x000000f20700720c */ /* 0x000fe20003f26270 */
[----:B-1----:R-:W-:Y:S01]  /*14560*/  FFMA.FTZ R35, R0, -UR28, R35 ;  /* 0x8000001c00237c23 */ /* 0x002fe20008010023 */
[-C--:B------:R-:W-:Y:S01]  /*14570*/  ISETP.GE.OR P6, PT, R2, R237.reuse, !P6 ;  /* 0x000000ed0200720c */ /* 0x080fe200077c6670 */
[----:B------:R-:W-:Y:S01]  /*14580*/  IMAD.IADD R2, R243, 0x1, -R5 ;  /* 0x00000001f3027824 */ /* 0x000fe200078e0a05 */
[----:B------:R-:W-:Y:S02]  /*14590*/  ISETP.GE.OR P1, PT, R7, R237, !P1 ;  /* 0x000000ed0700720c */ /* 0x000fe40004f26670 */
[----:B------:R-:W-:Y:S02]  /*145a0*/  FMNMX.FTZ R13, R12, R13, !PT ;  /* 0x0000000d0c0d7209 */ /* 0x000fe40007810000 */
[----:B------:R-:W-:Y:S01]  /*145b0*/  IABS R2, R2 ;  /* 0x0000000200027213 */ /* 0x000fe20000000000 */
[----:B---3--:R-:W-:Y:S01]  /*145c0*/  FFMA.FTZ R34, R11, -UR28, R34 ;  /* 0x8000001c0b227c23 */ /* 0x008fe20008010022 */
[----:B------:R-:W-:Y:S02]  /*145d0*/  FMNMX.FTZ R13, R10, R13, !PT ;  /* 0x0000000d0a0d7209 */ /* 0x000fe40007810000 */
[----:B------:R-:W-:Y:S02]  /*145e0*/  FMNMX.FTZ R14, R195, R14, !PT ;  /* 0x0000000ec30e7209 */ /* 0x000fe40007810000 */
[----:B------:R-:W1:Y:S01]  /*145f0*/  I2F R2, R2 ;  /* 0x0000000200027306 */ /* 0x000e620000201400 */
[----:B------:R-:W-:Y:S02]  /*14600*/  FSEL R180, R34, -INF , !P1 ;  /* 0xff80000022b47808 */ /* 0x000fe40004800000 */
[----:B------:R-:W-:Y:S02]  /*14610*/  FMNMX.FTZ R13, R196, R13, !PT ;  /* 0x0000000dc40d7209 */ /* 0x000fe40007810000 */
[----:B------:R-:W-:Y:S01]  /*14620*/  FMNMX.FTZ R14, R193, R14, !PT ;  /* 0x0000000ec10e7209 */ /* 0x000fe20007810000 */
[----:B----4-:R-:W-:Y:S01]  /*14630*/  FFMA.FTZ R30, R17, -UR28, R30 ;  /* 0x8000001c111e7c23 */ /* 0x010fe2000801001e */
[----:B------:R-:W-:Y:S02]  /*14640*/  FMNMX.FTZ R13, R188, R13, !PT ;  /* 0x0000000dbc0d7209 */ /* 0x000fe40007810000 */
[----:B------:R-:W-:Y:S02]  /*14650*/  FMNMX.FTZ R14, R189, R14, !PT ;  /* 0x0000000ebd0e7209 */ /* 0x000fe40007810000 */
[----:B------:R-:W-:Y:S01]  /*14660*/  FSEL R186, R30, -INF , !P0 ;  /* 0xff8000001eba7808 */ /* 0x000fe20004000000 */
[----:B------:R-:W-:Y:S01]  /*14670*/  IMAD.MOV.U32 R30, RZ, RZ, R188 ;  /* 0x000000ffff1e7224 */ /* 0x000fe200078e00bc */
[----:B------:R-:W-:Y:S02]  /*14680*/  ISETP.GE.AND P0, PT, R170, R242, PT ;  /* 0x000000f2aa00720c */ /* 0x000fe40003f06270 */
[----:B------:R-:W-:Y:S02]  /*14690*/  FMNMX.FTZ R13, R194, R13, !PT ;  /* 0x0000000dc20d7209 */ /* 0x000fe40007810000 */
[----:B------:R-:W-:Y:S02]  /*146a0*/  ISETP.GE.OR P0, PT, R170, R237, !P0 ;  /* 0x000000edaa00720c */ /* 0x000fe40004706670 */
[----:B------:R-:W-:Y:S02]  /*146b0*/  FMNMX.FTZ R14, R191, R14, !PT ;  /* 0x0000000ebf0e7209 */ /* 0x000fe40007810000 */
[----:B------:R-:W-:Y:S02]  /*146c0*/  FSEL R165, R35, -INF , !P0 ;  /* 0xff80000023a57808 */ /* 0x000fe40004000000 */
[----:B------:R-:W3:Y:S01]  /*146d0*/  LDL.64 R34, [R1+0x18] ;  /* 0x0000180001227983 */ /* 0x000ee20000100a00 */
[----:B------:R-:W-:Y:S01]  /*146e0*/  FMNMX.FTZ R13, R192, R13, !PT ;  /* 0x0000000dc00d7209 */ /* 0x000fe20007810000 */
[----:B-1----:R-:W-:Y:S01]  /*146f0*/  FFMA.FTZ R31, R2, -UR28, R31 ;  /* 0x8000001c021f7c23 */ /* 0x002fe2000801001f */
[----:B------:R-:W-:Y:S02]  /*14700*/  FSEL R198, R23, -INF , !P6 ;  /* 0xff80000017c67808 */ /* 0x000fe40007000000 */
[----:B------:R-:W-:Y:S01]  /*14710*/  FMNMX.FTZ R14, R197, R14, !PT ;  /* 0x0000000ec50e7209 */ /* 0x000fe20007810000 */
[----:B------:R-:W-:Y:S01]  /*14720*/  LDSM.16.MT88.4 R20, [R222+0x18000] ;  /* 0x01800000de14783b */ /* 0x000fe20000004200 */
[----:B------:R-:W-:Y:S02]  /*14730*/  ISETP.GE.AND P6, PT, R168, R242, PT ;  /* 0x000000f2a800720c */ /* 0x000fe40003fc6270 */
[----:B------:R-:W-:Y:S02]  /*14740*/  FMNMX.FTZ R13, R200, R13, !PT ;  /* 0x0000000dc80d7209 */ /* 0x000fe40007810000 */
[----:B------:R-:W-:Y:S02]  /*14750*/  ISETP.GE.OR P6, PT, R168, R237, !P6 ;  /* 0x000000eda800720c */ /* 0x000fe400077c6670 */
[----:B------:R-:W-:Y:S02]  /*14760*/  FMNMX.FTZ R14, R199, R14, !PT ;  /* 0x0000000ec70e7209 */ /* 0x000fe40007810000 */
[----:B------:R-:W-:Y:S02]  /*14770*/  FMNMX.FTZ R13, R198, R13, !PT ;  /* 0x0000000dc60d7209 */ /* 0x000fe40007810000 */
[----:B------:R-:W-:Y:S02]  /*14780*/  FSEL R202, R27, -INF , !P6 ;  /* 0xff8000001bca7808 */ /* 0x000fe40007000000 */
[----:B------:R-:W-:Y:S02]  /*14790*/  ISETP.GE.AND P6, PT, R5, R242, PT ;  /* 0x000000f20500720c */ /* 0x000fe40003fc6270 */
[----:B------:R-:W-:Y:S02]  /*147a0*/  FMNMX.FTZ R14, R201, R14, !PT ;  /* 0x0000000ec90e7209 */ /* 0x000fe40007810000 */
[----:B------:R-:W-:Y:S02]  /*147b0*/  FMNMX.FTZ R13, R190, R13, !PT ;  /* 0x0000000dbe0d7209 */ /* 0x000fe40007810000 */
[----:B------:R-:W-:Y:S02]  /*147c0*/  ISETP.GE.OR P6, PT, R5, R237, !P6 ;  /* 0x000000ed0500720c */ /* 0x000fe400077c6670 */
[----:B------:R-:W-:Y:S02]  /*147d0*/  FMNMX.FTZ R14, R203, R14, !PT ;  /* 0x0000000ecb0e7209 */ /* 0x000fe40007810000 */
[----:B------:R-:W-:Y:S02]  /*147e0*/  FMNMX.FTZ R5, R202, R13, !PT ;  /* 0x0000000dca057209 */ /* 0x000fe40007810000 */
[----:B------:R-:W-:Y:S02]  /*147f0*/  FSEL R188, R31, -INF , !P6 ;  /* 0xff8000001fbc7808 */ /* 0x000fe40007000000 */
        /* <DEDUP_REMOVED lines=9> */
[----:B------:R-:W4:Y:S01]  /*14890*/  SHFL.BFLY PT, R0, R7, 0x2, 0x1f ;  /* 0x0c401f0007007f89 */ /* 0x000f2200000e0000 */
[----:B-1----:R-:W-:Y:S07]  /*148a0*/  FMNMX.FTZ R11, R13, R2, !PT ;  /* 0x000000020d0b7209 */ /* 0x002fee0007810000 */
[----:B------:R-:W1:Y:S01]  /*148b0*/  SHFL.BFLY PT, R2, R11, 0x1, 0x1f ;  /* 0x0c201f000b027f89 */ /* 0x000e6200000e0000 */
[----:B----4-:R-:W-:Y:S07]  /*148c0*/  FMNMX.FTZ R5, R7, R0, !PT ;  /* 0x0000000007057209 */ /* 0x010fee0007810000 */
[----:B------:R-:W4:Y:S01]  /*148d0*/  SHFL.BFLY PT, R0, R5, 0x1, 0x1f ;  /* 0x0c201f0005007f89 */ /* 0x000f2200000e0000 */
[----:B-1----:R-:W-:Y:S04]  /*148e0*/  FMNMX.FTZ R2, R11, R2, !PT ;  /* 0x000000020b027209 */ /* 0x002fe80007810000 */
[C---:B------:R-:W-:Y:S01]  /*148f0*/  FSETP.NEU.FTZ.AND P1, PT, R2.reuse, -INF , PT ;  /* 0xff8000000200780b */ /* 0x040fe20003f3d000 */
[----:B------:R-:W-:Y:S01]  /*14900*/  FMUL.FTZ R184, R2, c[0x0][0x23c] ;  /* 0x00008f0002b87a20 */ /* 0x000fe20000410000 */
[----:B----4-:R-:W-:Y:S01]  /*14910*/  FMNMX.FTZ R0, R5, R0, !PT ;  /* 0x0000000005007209 */ /* 0x010fe20007810000 */
        /* <DEDUP_REMOVED lines=22> */
[----:B------:R-:W-:Y:S02]  /*14a80*/  FFMA.FTZ R183, R183, c[0x0][0x23c], -R184 ;  /* 0x00008f00b7b77a23 */ /* 0x000fe400000108b8 */
[----:B------:R-:W-:Y:S07]  /*14a90*/  FFMA.FTZ R180, R180, c[0x0][0x23c], -R181 ;  /* 0x00008f00b4b47a23 */ /* 0x000fee00000108b5 */
        /* <DEDUP_REMOVED lines=11> */
[----:B-----5:R-:W-:Y:S01]  /*14b50*/  LOP3.LUT R5, R33, UR4, R5, 0x96, !PT ;  /* 0x0000000421057c12 */ /* 0x020fe2000f8e9605 */
[----:B------:R-:W-:Y:S01]  /*14b60*/  UIADD3 UR4, UR4, 0x1, URZ ;  /* 0x0000000104047890 */ /* 0x000fe2000fffe03f */
[----:B--2---:R-:W-:Y:S07]  /*14b70*/  LOP3.LUT R7, R19, UR15, R32, 0x96, !PT ;  /* 0x0000000f13077c12 */ /* 0x004fee000f8e9620 */
[----:B------:R-:W-:Y:S01]  /*14b80*/  MUFU.EX2 R183, R183 ;  /* 0x000000b700b77308 */ /* 0x000fe20000000800 */
[----:B------:R-:W-:Y:S04]  /*14b90*/  IMAD.WIDE.U32 R12, R5, -0x326172a9, RZ ;  /* 0xcd9e8d57050c7825 */ /* 0x000fe800078e00ff */
[----:B------:R-:W-:Y:S05]  /*14ba0*/  IMAD.WIDE.U32 R16, R7, -0x326172a9, RZ ;  /* 0xcd9e8d5707107825 */ /* 0x000fea00078e00ff */
[----:B------:R-:W-:Y:S01]  /*14bb0*/  MUFU.EX2 R180, R180 ;  /* 0x000000b400b47308 */ /* 0x000fe20000000800 */
[----:B------:R-:W-:Y:S05]  /*14bc0*/  LOP3.LUT R10, R17, UR14, R12, 0x96, !PT ;  /* 0x0000000e110a7c12 */ /* 0x000fea000f8e960c */
[----:B------:R-:W-:Y:S01]  /*14bd0*/  IMAD.WIDE.U32 R10, R10, -0x2daee0ad, RZ ;  /* 0xd2511f530a0a7825 */ /* 0x000fe200078e00ff */
[----:B---3--:R-:W-:Y:S05]  /*14be0*/  LOP3.LUT R5, R13, UR16, R34, 0x96, !PT ;  /* 0x000000100d057c12 */ /* 0x008fea000f8e9622 */
[----:B------:R-:W-:Y:S05]  /*14bf0*/  IMAD.WIDE.U32 R12, R5, -0x2daee0ad, RZ ;  /* 0xd2511f53050c7825 */ /* 0x000fea00078e00ff */
[----:B------:R-:W-:Y:S02]  /*14c00*/  LOP3.LUT R5, R13, UR13, R18, 0x96, !PT ;  /* 0x0000000d0d057c12 */ /* 0x000fe4000f8e9612 */
[----:B------:R-:W-:Y:S03]  /*14c10*/  LOP3.LUT R4, R11, UR11, R12, 0x96, !PT ;  /* 0x0000000b0b047c12 */ /* 0x000fe6000f8e960c */
[----:B------:R-:W-:Y:S04]  /*14c20*/  IMAD.WIDE.U32 R12, R5, -0x326172a9, RZ ;  /* 0xcd9e8d57050c7825 */ /* 0x000fe800078e00ff */
[----:B------:R-:W-:Y:S01]  /*14c30*/  IMAD.WIDE.U32 R24, R4, -0x326172a9, RZ ;  /* 0xcd9e8d5704187825 */ /* 0x000fe200078e00ff */
[----:B------:R-:W-:Y:S04]  /*14c40*/  LOP3.LUT R4, R13, UR12, R16, 0x96, !PT ;  /* 0x0000000c0d047c12 */ /* 0x000fe8000f8e9610 */
[----:B------:R-:W-:Y:S01]  /*14c50*/  LOP3.LUT R5, R25, UR10, R12, 0x96, !PT ;  /* 0x0000000a19057c12 */ /* 0x000fe2000f8e960c */
[----:B------:R-:W-:Y:S01]  /*14c60*/  IMAD.WIDE.U32 R12, R4, -0x2daee0ad, RZ ;  /* 0xd2511f53040c7825 */ /* 0x000fe200078e00ff */
[----:B------:R-:W-:Y:S03]  /*14c70*/  FSEL R4, R2, RZ, P1 ;  /* 0x000000ff02047208 */ /* 0x000fe60000800000 */
[----:B------:R-:W-:Y:S01]  /*14c80*/  IMAD.WIDE.U32 R28, R5, -0x2daee0ad, RZ ;  /* 0xd2511f53051c7825 */ /* 0x000fe200078e00ff */
[----:B------:R-:W-:Y:S02]  /*14c90*/  FSEL R5, R0, RZ, P0 ;  /* 0x000000ff00057208 */ /* 0x000fe40000000000 */
[----:B------:R-:W-:Y:S01]  /*14ca0*/  LOP3.LUT R6, R13, UR9, R10, 0x96, !PT ;  /* 0x000000090d067c12 */ /* 0x000fe2000f8e960a */
[----:B------:R-:W-:Y:S01]  /*14cb0*/  FADD.FTZ R4, -R4, R3 ;  /* 0x0000000304047221 */ /* 0x000fe20000010100 */
[----:B------:R-:W-:Y:S01]  /*14cc0*/  LOP3.LUT R7, R29, UR7, R12, 0x96, !PT ;  /* 0x000000071d077c12 */ /* 0x000fe2000f8e960c */
[----:B------:R-:W-:Y:S01]  /*14cd0*/  FADD.FTZ R3, -R5, R164 ;  /* 0x000000a405037221 */ /* 0x000fe20000010100 */
[----:B------:R-:W1:Y:S01]  /*14ce0*/  LDSM.16.MT88.4 R12, [R224+0x18000] ;  /* 0x01800000e00c783b */ /* 0x000e620000004200 */
[----:B------:R-:W-:Y:S01]  /*14cf0*/  FMUL.FTZ R5, R4, c[0x0][0x23c] ;  /* 0x00008f0004057a20 */ /* 0x000fe20000410000 */
[----:B------:R-:W-:Y:S01]  /*14d00*/  PLOP3.LUT P0, PT, PT, PT, UP0, 0x80, 0x0 ;  /* 0x000000000000781c */ /* 0x000fe20003f0f008 */
[----:B------:R-:W-:Y:S02]  /*14d10*/  FMUL.FTZ R3, R3, c[0x0][0x23c] ;  /* 0x00008f0003037a20 */ /* 0x000fe40000410000 */
[----:B------:R-:W2:Y:S01]  /*14d20*/  MUFU.EX2 R164, R5 ;  /* 0x0000000500a47308 */ /* 0x000ea20000000800 */
[----:B------:R-:W-:Y:S04]  /*14d30*/  IMAD.WIDE.U32 R26, R6, -0x326172a9, RZ ;  /* 0xcd9e8d57061a7825 */ /* 0x000fe800078e00ff */
[----:B------:R-:W-:Y:S05]  /*14d40*/  IMAD.WIDE.U32 R8, R7, -0x326172a9, RZ ;  /* 0xcd9e8d5707087825 */ /* 0x000fea00078e00ff */
[----:B------:R-:W3:Y:S01]  /*14d50*/  MUFU.EX2 R3, R3 ;  /* 0x0000000300037308 */ /* 0x000ee20000000800 */
[----:B------:R-:W-:Y:S02]  /*14d60*/  LOP3.LUT R7, R9, UR17, R26, 0x96, !PT ;  /* 0x0000001109077c12 */ /* 0x000fe4000f8e961a */
[C---:B------:R-:W-:Y:S02]  /*14d70*/  LOP3.LUT R11, R8.reuse, 0xffff, RZ, 0xc0, !PT ;  /* 0x0000ffff080b7812 */ /* 0x040fe400078ec0ff */
[--C-:B------:R-:W-:Y:S02]  /*14d80*/  SHF.R.U32.HI R4, RZ, 0x10, R8.reuse ;  /* 0x00000010ff047819 */ /* 0x100fe40000011608 */
[----:B------:R-:W-:Y:S02]  /*14d90*/  SHF.R.U32.HI R9, RZ, 0x18, R8 ;  /* 0x00000018ff097819 */ /* 0x000fe40000011608 */
[----:B------:R-:W-:Y:S02]  /*14da0*/  SHF.R.U32.HI R11, RZ, 0x8, R11 ;  /* 0x00000008ff0b7819 */ /* 0x000fe4000001160b */
[----:B------:R-:W-:Y:S02]  /*14db0*/  LOP3.LUT R170, R8, 0xff, RZ, 0xc0, !PT ;  /* 0x000000ff08aa7812 */ /* 0x000fe400078ec0ff */
[C---:B------:R-:W-:Y:S01]  /*14dc0*/  LOP3.LUT R8, R7.reuse, 0xffff, RZ, 0xc0, !PT ;  /* 0x0000ffff07087812 */ /* 0x040fe200078ec0ff */
[----:B--2---:R-:W-:Y:S01]  /*14dd0*/  FMUL.FTZ R36, R164, R36 ;  /* 0x00000024a4247220 */ /* 0x004fe20000410000 */
[----:B------:R-:W-:Y:S01]  /*14de0*/  LOP3.LUT R4, R4, 0xff, RZ, 0xc0, !PT ;  /* 0x000000ff04047812 */ /* 0x000fe200078ec0ff */
[C---:B------:R-:W-:Y:S01]  /*14df0*/  FMUL.FTZ R37, R164.reuse, R37 ;  /* 0x00000025a4257220 */ /* 0x040fe20000410000 */
[----:B------:R-:W-:Y:S01]  /*14e00*/  SHF.R.U32.HI R6, RZ, 0x10, R7 ;  /* 0x00000010ff067819 */ /* 0x000fe20000011607 */
[C---:B------:R-:W-:Y:S01]  /*14e10*/  FMUL.FTZ R40, R164.reuse, R40 ;  /* 0x00000028a4287220 */ /* 0x040fe20000410000 */
[----:B------:R-:W-:Y:S01]  /*14e20*/  SHF.R.U32.HI R5, RZ, 0x8, R8 ;  /* 0x00000008ff057819 */ /* 0x000fe20000011608 */
[----:B------:R-:W-:Y:S01]  /*14e30*/  FMUL.FTZ R8, R164, R156 ;  /* 0x0000009ca4087220 */ /* 0x000fe20000410000 */
[----:B------:R-:W-:Y:S01]  /*14e40*/  PRMT R170, R170, 0x5410, R11 ;  /* 0x00005410aaaa7816 */ /* 0x000fe2000000000b */
[----:B------:R-:W-:Y:S01]  /*14e50*/  FMUL.FTZ R41, R164, R41 ;  /* 0x00000029a4297220 */ /* 0x000fe20000410000 */
[----:B------:R-:W-:Y:S01]  /*14e60*/  PRMT R4, R4, 0x5410, R9 ;  /* 0x0000541004047816 */ /* 0x000fe20000000009 */
[----:B------:R-:W-:Y:S01]  /*14e70*/  FMUL.FTZ R9, R164, R157 ;  /* 0x0000009da4097220 */ /* 0x000fe20000410000 */
[----:B------:R-:W-:Y:S01]  /*14e80*/  LOP3.LUT R168, R7, 0xff, RZ, 0xc0, !PT ;  /* 0x000000ff07a87812 */ /* 0x000fe200078ec0ff */
[--C-:B------:R-:W-:Y:S01]  /*14e90*/  HSET2.LE.AND R170, R170, R247.reuse, PT ;  /* 0x000000f7aaaa7233 */ /* 0x100fe20003803000 */
[----:B------:R-:W-:Y:S01]  /*14ea0*/  SHF.R.U32.HI R7, RZ, 0x18, R7 ;  /* 0x00000018ff077819 */ /* 0x000fe20000011607 */
[--C-:B------:R-:W-:Y:S01]  /*14eb0*/  HSET2.LE.AND R171, R4, R247.reuse, PT ;  /* 0x000000f704ab7233 */ /* 0x100fe20003803000 */
[----:B------:R-:W-:Y:S01]  /*14ec0*/  LOP3.LUT R6, R6, 0xff, RZ, 0xc0, !PT ;  /* 0x000000ff06067812 */ /* 0x000fe200078ec0ff */
[C---:B---3--:R-:W-:Y:S01]  /*14ed0*/  FMUL.FTZ R10, R3.reuse, R158 ;  /* 0x0000009e030a7220 */ /* 0x048fe20000410000 */
[----:B------:R-:W-:Y:S01]  /*14ee0*/  PRMT R168, R168, 0x5410, R5 ;  /* 0x00005410a8a87816 */ /* 0x000fe20000000005 */
[C---:B------:R-:W-:Y:S01]  /*14ef0*/  FMUL.FTZ R11, R3.reuse, R159 ;  /* 0x0000009f030b7220 */ /* 0x040fe20000410000 */
[----:B------:R-:W-:Y:S01]  /*14f00*/  PRMT R6, R6, 0x5410, R7 ;  /* 0x0000541006067816 */ /* 0x000fe20000000007 */
[----:B------:R-:W-:Y:S01]  /*14f10*/  FMUL.FTZ R7, R3, R163 ;  /* 0x000000a303077220 */ /* 0x000fe20000410000 */
[----:B------:R-:W-:Y:S01]  /*14f20*/  F2FP.PACK_AB R5, R175, R176 ;  /* 0x000000b0af05723e */ /* 0x000fe200000000ff */
[--C-:B------:R-:W-:Y:S01]  /*14f30*/  HSET2.LE.AND R168, R168, R247.reuse, PT ;  /* 0x000000f7a8a87233 */ /* 0x100fe20003803000 */
[----:B------:R-:W-:Y:S01]  /*14f40*/  F2FP.PACK_AB R4, R172, R173 ;  /* 0x000000adac04723e */ /* 0x000fe200000000ff */
[--C-:B------:R-:W-:Y:S01]  /*14f50*/  HSET2.LE.AND R169, R6, R247.reuse, PT ;  /* 0x000000f706a97233 */ /* 0x100fe20003803000 */
[----:B------:R-:W-:Y:S01]  /*14f60*/  LOP3.LUT R170, R170, R5, RZ, 0xc0, !PT ;  /* 0x00000005aaaa7212 */ /* 0x000fe200078ec0ff */
[----:B------:R-:W-:Y:S01]  /*14f70*/  FMUL.FTZ R6, R3, R162 ;  /* 0x000000a203067220 */ /* 0x000fe20000410000 */
[----:B------:R-:W-:Y:S01]  /*14f80*/  LOP3.LUT R171, R171, R4, RZ, 0xc0, !PT ;  /* 0x00000004abab7212 */ /* 0x000fe200078ec0ff */
[----:B------:R-:W-:Y:S01]  /*14f90*/  IMAD.MOV.U32 R158, RZ, RZ, R28 ;  /* 0x000000ffff9e7224 */ /* 0x000fe200078e001c */
[----:B------:R-:W-:Y:S01]  /*14fa0*/  F2FP.PACK_AB R5, R177, R178 ;  /* 0x000000b2b105723e */ /* 0x000fe200000000ff */
[----:B------:R-:W-:Y:S01]  /*14fb0*/  IMAD.MOV.U32 R159, RZ, RZ, R29 ;  /* 0x000000ffff9f7224 */ /* 0x000fe200078e001d */
[----:B------:R-:W-:Y:S01]  /*14fc0*/  F2FP.PACK_AB R4, R174, R179 ;  /* 0x000000b3ae04723e */ /* 0x000fe200000000ff */
[----:B------:R-:W-:Y:S01]  /*14fd0*/  IMAD.MOV.U32 R162, RZ, RZ, R16 ;  /* 0x000000ffffa27224 */ /* 0x000fe200078e0010 */
[----:B------:R-:W-:Y:S01]  /*14fe0*/  LOP3.LUT R168, R168, R5, RZ, 0xc0, !PT ;  /* 0x00000005a8a87212 */ /* 0x000fe200078ec0ff */
[C---:B------:R-:W-:Y:S01]  /*14ff0*/  FMUL.FTZ R5, R164.reuse, R161 ;  /* 0x000000a1a4057220 */ /* 0x040fe20000410000 */
[----:B------:R-:W-:Y:S01]  /*15000*/  LOP3.LUT R169, R169, R4, RZ, 0xc0, !PT ;  /* 0x00000004a9a97212 */ /* 0x000fe200078ec0ff */
[C---:B------:R-:W-:Y:S01]  /*15010*/  FMUL.FTZ R4, R164.reuse, R160 ;  /* 0x000000a0a4047220 */ /* 0x040fe20000410000 */
[----:B------:R-:W-:Y:S01]  /*15020*/  MOV R156, R18 ;  /* 0x00000012009c7202 */ /* 0x000fe20000000f00 */
[----:B------:R-:W-:Y:S02]  /*15030*/  IMAD.MOV.U32 R160, RZ, RZ, R30 ;  /* 0x000000ffffa07224 */ /* 0x000fe400078e001e */
[----:B------:R-:W2:Y:S01]  /*15040*/  LDSM.16.MT88.4 R28, [R221+0x18000] ;  /* 0x01800000dd1c783b */ /* 0x000ea20000004200 */
[C---:B------:R-:W-:Y:S02]  /*15050*/  FMUL.FTZ R16, R164.reuse, R148 ;  /* 0x00000094a4107220 */ /* 0x040fe40000410000 */
[C---:B-1----:R-:W-:Y:S01]  /*15060*/  HMMA.16816.F32 R4, R168.reuse, R12, R4 ;  /* 0x0000000ca804723c */ /* 0x042fe20000001804 */
[C---:B------:R-:W-:Y:S02]  /*15070*/  FMUL.FTZ R18, R3.reuse, R150 ;  /* 0x0000009603127220 */ /* 0x040fe40000410000 */
[----:B------:R-:W-:Y:S02]  /*15080*/  IMAD.MOV.U32 R163, RZ, RZ, R17 ;  /* 0x000000ffffa37224 */ /* 0x000fe400078e0011 */
[C---:B------:R-:W-:Y:S02]  /*15090*/  FMUL.FTZ R17, R164.reuse, R149 ;  /* 0x00000095a4117220 */ /* 0x040fe40000410000 */
[C---:B------:R-:W-:Y:S01]  /*150a0*/  FMUL.FTZ R12, R164.reuse, R152 ;  /* 0x00000098a40c7220 */ /* 0x040fe20000410000 */
[C---:B------:R-:W-:Y:S01]  /*150b0*/  HMMA.16816.F32 R8, R168.reuse, R14, R8 ;  /* 0x0000000ea808723c */ /* 0x040fe20000001808 */
[C---:B------:R-:W-:Y:S03]  /*150c0*/  FMUL.FTZ R13, R164.reuse, R153 ;  /* 0x00000099a40d7220 */ /* 0x040fe60000410000 */
[----:B------:R-:W-:Y:S02]  /*150d0*/  IMAD.MOV.U32 R157, RZ, RZ, R19 ;  /* 0x000000ffff9d7224 */ /* 0x000fe400078e0013 */
[C---:B------:R-:W-:Y:S02]  /*150e0*/  FMUL.FTZ R19, R3.reuse, R151 ;  /* 0x0000009703137220 */ /* 0x040fe40000410000 */
[C---:B------:R-:W-:Y:S01]  /*150f0*/  FMUL.FTZ R14, R3.reuse, R154 ;  /* 0x0000009a030e7220 */ /* 0x040fe20000410000 */
[----:B------:R-:W1:Y:S03]  /*15100*/  LDSM.16.MT88.4 R148, [R220+0x18000] ;  /* 0x01800000dc94783b */ /* 0x000e660000004200 */
[C---:B------:R-:W-:Y:S01]  /*15110*/  FMUL.FTZ R15, R3.reuse, R155 ;  /* 0x0000009b030f7220 */ /* 0x040fe20000410000 */
[----:B------:R-:W-:Y:S01]  /*15120*/  MOV R154, R26 ;  /* 0x0000001a009a7202 */ /* 0x000fe20000000f00 */
[C---:B------:R-:W-:Y:S02]  /*15130*/  FMUL.FTZ R26, R3.reuse, R142 ;  /* 0x0000008e031a7220 */ /* 0x040fe40000410000 */
[----:B------:R-:W-:Y:S02]  /*15140*/  IMAD.MOV.U32 R155, RZ, RZ, R27 ;  /* 0x000000ffff9b7224 */ /* 0x000fe400078e001b */
[C---:B------:R-:W-:Y:S01]  /*15150*/  FMUL.FTZ R27, R3.reuse, R143 ;  /* 0x0000008f031b7220 */ /* 0x040fe20000410000 */
[C---:B------:R-:W-:Y:S01]  /*15160*/  HMMA.16816.F32 R12, R168.reuse, R20, R12 ;  /* 0x00000014a80c723c */ /* 0x040fe2000000180c */
[----:B------:R-:W-:Y:S02]  /*15170*/  IMAD.MOV.U32 R152, RZ, RZ, R32 ;  /* 0x000000ffff987224 */ /* 0x000fe400078e0020 */
[C---:B------:R-:W-:Y:S02]  /*15180*/  FMUL.FTZ R32, R164.reuse, R132 ;  /* 0x00000084a4207220 */ /* 0x040fe40000410000 */
[----:B------:R-:W-:Y:S02]  /*15190*/  IMAD.MOV.U32 R153, RZ, RZ, R33 ;  /* 0x000000ffff997224 */ /* 0x000fe400078e0021 */
[C---:B------:R-:W-:Y:S01]  /*151a0*/  FMUL.FTZ R33, R164.reuse, R133 ;  /* 0x00000085a4217220 */ /* 0x040fe20000410000 */
[C---:B------:R-:W-:Y:S01]  /*151b0*/  HMMA.16816.F32 R16, R168.reuse, R22, R16 ;  /* 0x00000016a810723c */ /* 0x040fe20000001810 */
[C---:B------:R-:W-:Y:S03]  /*151c0*/  FMUL.FTZ R20, R164.reuse, R144 ;  /* 0x00000090a4147220 */ /* 0x040fe60000410000 */
[C---:B------:R-:W-:Y:S02]  /*151d0*/  FMUL.FTZ R21, R164.reuse, R145 ;  /* 0x00000091a4157220 */ /* 0x040fe40000410000 */
[----:B------:R-:W-:Y:S02]  /*151e0*/  IMAD.MOV.U32 R144, RZ, RZ, R158 ;  /* 0x000000ffff907224 */ /* 0x000fe400078e009e */
[C---:B------:R-:W-:Y:S04]  /*151f0*/  FMUL.FTZ R22, R3.reuse, R146 ;  /* 0x0000009203167220 */ /* 0x040fe80000410000 */
[C---:B------:R-:W-:Y:S02]  /*15200*/  FMUL.FTZ R23, R3.reuse, R147 ;  /* 0x0000009303177220 */ /* 0x040fe40000410000 */
[----:B------:R-:W-:Y:S02]  /*15210*/  IMAD.MOV.U32 R146, RZ, RZ, R24 ;  /* 0x000000ffff927224 */ /* 0x000fe400078e0018 */
[----:B------:R-:W-:Y:S02]  /*15220*/  IMAD.MOV.U32 R147, RZ, RZ, R25 ;  /* 0x000000ffff937224 */ /* 0x000fe400078e0019 */
[C---:B------:R-:W-:Y:S01]  /*15230*/  FMUL.FTZ R24, R164.reuse, R140 ;  /* 0x0000008ca4187220 */ /* 0x040fe20000410000 */
[C---:B--2---:R-:W-:Y:S01]  /*15240*/  HMMA.16816.F32 R20, R168.reuse, R28, R20 ;  /* 0x0000001ca814723c */ /* 0x044fe20000001814 */
[C---:B------:R-:W-:Y:S02]  /*15250*/  FMUL.FTZ R25, R164.reuse, R141 ;  /* 0x0000008da4197220 */ /* 0x040fe40000410000 */
[----:B------:R-:W2:Y:S01]  /*15260*/  LDSM.16.MT88.4 R140, [R224+0x1a000] ;  /* 0x01a00000e08c783b */ /* 0x000ea20000004200 */
[----:B------:R-:W-:Y:S02]  /*15270*/  IMAD.MOV.U32 R158, RZ, RZ, R34 ;  /* 0x000000ffff9e7224 */ /* 0x000fe400078e0022 */
[C---:B------:R-:W-:Y:S02]  /*15280*/  FMUL.FTZ R34, R3.reuse, R134 ;  /* 0x0000008603227220 */ /* 0x040fe40000410000 */
[C---:B------:R-:W-:Y:S01]  /*15290*/  HMMA.16816.F32 R24, R168.reuse, R30, R24 ;  /* 0x0000001ea818723c */ /* 0x040fe20000001818 */
[----:B------:R-:W-:Y:S03]  /*152a0*/  IMAD.MOV.U32 R145, RZ, RZ, R159 ;  /* 0x000000ffff917224 */ /* 0x000fe600078e009f */
[----:B------:R-:W-:Y:S02]  /*152b0*/  IMAD.MOV.U32 R159, RZ, RZ, R35 ;  /* 0x000000ffff9f7224 */ /* 0x000fe400078e0023 */
[C---:B------:R-:W-:Y:S02]  /*152c0*/  FMUL.FTZ R35, R3.reuse, R135 ;  /* 0x0000008703237220 */ /* 0x040fe40000410000 */
[----:B------:R-:W3:Y:S01]  /*152d0*/  LDSM.16.MT88.4 R132, [R222+0x1a000] ;  /* 0x01a00000de84783b */ /* 0x000ee20000004200 */
[C---:B------:R-:W-:Y:S03]  /*152e0*/  FMUL.FTZ R28, R164.reuse, R136 ;  /* 0x00000088a41c7220 */ /* 0x040fe60000410000 */
[C---:B------:R-:W-:Y:S02]  /*152f0*/  FMUL.FTZ R29, R164.reuse, R137 ;  /* 0x00000089a41d7220 */ /* 0x040fe40000410000 */
[C---:B------:R-:W-:Y:S02]  /*15300*/  FMUL.FTZ R30, R3.reuse, R138 ;  /* 0x0000008a031e7220 */ /* 0x040fe40000410000 */
[C---:B------:R-:W-:Y:S02]  /*15310*/  FMUL.FTZ R31, R3.reuse, R139 ;  /* 0x0000008b031f7220 */ /* 0x040fe40000410000 */
[----:B------:R-:W4:Y:S01]  /*15320*/  LDSM.16.MT88.4 R136, [R221+0x1a000] ;  /* 0x01a00000dd88783b */ /* 0x000f220000004200 */
[C---:B------:R-:W-:Y:S02]  /*15330*/  FMUL.FTZ R38, R3.reuse, R38 ;  /* 0x0000002603267220 */ /* 0x040fe40000410000 */
[C---:B------:R-:W-:Y:S02]  /*15340*/  FMUL.FTZ R39, R3.reuse, R39 ;  /* 0x0000002703277220 */ /* 0x040fe40000410000 */
[C---:B-1----:R-:W-:Y:S01]  /*15350*/  HMMA.16816.F32 R28, R168.reuse, R148, R28 ;  /* 0x00000094a81c723c */ /* 0x042fe2000000181c */
[C---:B------:R-:W-:Y:S02]  /*15360*/  FMUL.FTZ R42, R3.reuse, R42 ;  /* 0x0000002a032a7220 */ /* 0x040fe40000410000 */
[C---:B------:R-:W-:Y:S02]  /*15370*/  FMUL.FTZ R43, R3.reuse, R43 ;  /* 0x0000002b032b7220 */ /* 0x040fe40000410000 */
[C---:B------:R-:W-:Y:S02]  /*15380*/  FMUL.FTZ R44, R164.reuse, R44 ;  /* 0x0000002ca42c7220 */ /* 0x040fe40000410000 */
[C---:B------:R-:W-:Y:S01]  /*15390*/  FMUL.FTZ R45, R164.reuse, R45 ;  /* 0x0000002da42d7220 */ /* 0x040fe20000410000 */
[C---:B------:R-:W-:Y:S01]  /*153a0*/  HMMA.16816.F32 R32, R168.reuse, R150, R32 ;  /* 0x00000096a820723c */ /* 0x040fe20000001820 */
[C---:B------:R-:W-:Y:S03]  /*153b0*/  FMUL.FTZ R46, R3.reuse, R46 ;  /* 0x0000002e032e7220 */ /* 0x040fe60000410000 */
[C---:B------:R-:W-:Y:S02]  /*153c0*/  FMUL.FTZ R47, R3.reuse, R47 ;  /* 0x0000002f032f7220 */ /* 0x040fe40000410000 */
[C---:B------:R-:W-:Y:S02]  /*153d0*/  FMUL.FTZ R48, R164.reuse, R48 ;  /* 0x00000030a4307220 */ /* 0x040fe40000410000 */
[C---:B--2---:R-:W-:Y:S01]  /*153e0*/  HMMA.16816.F32 R36, R168.reuse, R140, R36 ;  /* 0x0000008ca824723c */ /* 0x044fe20000001824 */
[C---:B------:R-:W-:Y:S03]  /*153f0*/  FMUL.FTZ R49, R164.reuse, R49 ;  /* 0x00000031a4317220 */ /* 0x040fe60000410000 */
[C---:B------:R-:W-:Y:S02]  /*15400*/  FMUL.FTZ R50, R3.reuse, R50 ;  /* 0x0000003203327220 */ /* 0x040fe40000410000 */
[----:B------:R-:W-:Y:S01]  /*15410*/  FMUL.FTZ R51, R3, R51 ;  /* 0x0000003303337220 */ /* 0x000fe20000410000 */
[----:B------:R-:W-:Y:S01]  /*15420*/  LOP3.LUT R140, R155, UR8, R146, 0x96, !PT ;  /* 0x000000089b8c7c12 */ /* 0x000fe2000f8e9692 */
[C---:B------:R-:W-:Y:S01]  /*15430*/  HMMA.16816.F32 R40, R168.reuse, R142, R40 ;  /* 0x0000008ea828723c */ /* 0x040fe20000001828 */
[C---:B------:R-:W-:Y:S03]  /*15440*/  FMUL.FTZ R52, R164.reuse, R52 ;  /* 0x00000034a4347220 */ /* 0x040fe60000410000 */
[C---:B------:R-:W-:Y:S02]  /*15450*/  FMUL.FTZ R53, R164.reuse, R53 ;  /* 0x00000035a4357220 */ /* 0x040fe40000410000 */
[C---:B------:R-:W-:Y:S02]  /*15460*/  FMUL.FTZ R54, R3.reuse, R54 ;  /* 0x0000003603367220 */ /* 0x040fe40000410000 */
[C---:B---3--:R-:W-:Y:S01]  /*15470*/  HMMA.16816.F32 R44, R168.reuse, R132, R44 ;  /* 0x00000084a82c723c */ /* 0x048fe2000000182c */
[C---:B------:R-:W-:Y:S03]  /*15480*/  FMUL.FTZ R55, R3.reuse, R55 ;  /* 0x0000003703377220 */ /* 0x040fe60000410000 */
[C---:B------:R-:W-:Y:S02]  /*15490*/  FMUL.FTZ R56, R164.reuse, R56 ;  /* 0x00000038a4387220 */ /* 0x040fe40000410000 */
[C---:B------:R-:W-:Y:S02]  /*154a0*/  FMUL.FTZ R57, R164.reuse, R57 ;  /* 0x00000039a4397220 */ /* 0x040fe40000410000 */
[C---:B------:R-:W-:Y:S01]  /*154b0*/  HMMA.16816.F32 R48, R168.reuse, R134, R48 ;  /* 0x00000086a830723c */ /* 0x040fe20000001830 */
[----:B------:R-:W1:Y:S03]  /*154c0*/  LDSM.16.MT88.4 R132, [R220+0x1a000] ;  /* 0x01a00000dc84783b */ /* 0x000e660000004200 */
[C---:B------:R-:W-:Y:S02]  /*154d0*/  FMUL.FTZ R58, R3.reuse, R58 ;  /* 0x0000003a033a7220 */ /* 0x040fe40000410000 */
[C---:B------:R-:W-:Y:S02]  /*154e0*/  FMUL.FTZ R59, R3.reuse, R59 ;  /* 0x0000003b033b7220 */ /* 0x040fe40000410000 */
[C---:B----4-:R-:W-:Y:S01]  /*154f0*/  HMMA.16816.F32 R52, R168.reuse, R136, R52 ;  /* 0x00000088a834723c */ /* 0x050fe20000001834 */
        /* <DEDUP_REMOVED lines=80> */
[----:B------:R-:W-:Y:S02]  /*15a00*/  IMAD.MOV.U32 R154, RZ, RZ, R152 ;  /* 0x000000ffff9a7224 */ /* 0x000fe400078e0098 */
[----:B------:R-:W-:Y:S02]  /*15a10*/  IMAD.MOV.U32 R155, RZ, RZ, R153 ;  /* 0x000000ffff9b7224 */ /* 0x000fe400078e0099 */
[----:B------:R-:W-:Y:S04]  /*15a20*/  IMAD.WIDE.U32 R152, R140, -0x2daee0ad, RZ ;  /* 0xd2511f538c987825 */ /* 0x000fe800078e00ff */
[C---:B------:R-:W-:Y:S01]  /*15a30*/  FMUL.FTZ R120, R164.reuse, R120 ;  /* 0x00000078a4787220 */ /* 0x040fe20000410000 */
[----:B------:R-:W-:Y:S01]  /*15a40*/  LOP3.LUT R148, R153, UR18, R144, 0x96, !PT ;  /* 0x0000001299947c12 */ /* 0x000fe2000f8e9690 */
[----:B------:R-:W-:Y:S02]  /*15a50*/  FMUL.FTZ R121, R164, R121 ;  /* 0x00000079a4797220 */ /* 0x000fe40000410000 */
[C---:B------:R-:W-:Y:S01]  /*15a60*/  FMUL.FTZ R122, R3.reuse, R122 ;  /* 0x0000007a037a7220 */ /* 0x040fe20000410000 */
[----:B------:R-:W-:Y:S01]  /*15a70*/  LOP3.LUT R150, R148, 0xff, RZ, 0xc0, !PT ;  /* 0x000000ff94967812 */ /* 0x000fe200078ec0ff */
[C---:B------:R-:W-:Y:S02]  /*15a80*/  FMUL.FTZ R123, R3.reuse, R123 ;  /* 0x0000007b037b7220 */ /* 0x040fe40000410000 */
[----:B------:R-:W-:Y:S02]  /*15a90*/  IMAD.MOV.U32 R161, RZ, RZ, R160 ;  /* 0x000000ffffa17224 */ /* 0x000fe400078e00a0 */
[----:B------:R-:W-:Y:S02]  /*15aa0*/  IMAD.MOV.U32 R160, RZ, RZ, R190 ;  /* 0x000000ffffa07224 */ /* 0x000fe400078e00be */
        /* <DEDUP_REMOVED lines=8> */
[----:B------:R-:W-:Y:S02]  /*15b30*/  FMUL.FTZ R129, R164, R129 ;  /* 0x00000081a4817220 */ /* 0x000fe40000410000 */
[----:B------:R-:W-:Y:S02]  /*15b40*/  FMUL.FTZ R130, R3, R130 ;  /* 0x0000008203827220 */ /* 0x000fe40000410000 */
[C---:B--2---:R-:W-:Y:S01]  /*15b50*/  HMMA.16816.F32 R116, R168.reuse, R136, R116 ;  /* 0x00000088a874723c */ /* 0x044fe20000001874 */
[--C-:B------:R-:W-:Y:S03]  /*15b60*/  FFMA.FTZ R190, R191, c[0x0][0x23c], -R184.reuse ;  /* 0x00008f00bfbe7a23 */ /* 0x100fe600000108b8 */
[----:B------:R-:W-:Y:S02]  /*15b70*/  FMUL.FTZ R131, R3, R131 ;  /* 0x0000008303837220 */ /* 0x000fe40000410000 */
[----:B------:R-:W-:Y:S01]  /*15b80*/  FFMA.FTZ R191, R194, c[0x0][0x23c], -R181 ;  /* 0x00008f00c2bf7a23 */ /* 0x000fe200000108b5 */
[C---:B------:R-:W-:Y:S01]  /*15b90*/  LOP3.LUT R137, R152.reuse, 0xffff, RZ, 0xc0, !PT ;  /* 0x0000ffff98897812 */ /* 0x040fe200078ec0ff */
[C---:B------:R-:W-:Y:S01]  /*15ba0*/  HMMA.16816.F32 R120, R168.reuse, R138, R120 ;  /* 0x0000008aa878723c */ /* 0x040fe20000001878 */
[----:B------:R-:W-:Y:S01]  /*15bb0*/  LOP3.LUT R136, R152, 0xff, RZ, 0xc0, !PT ;  /* 0x000000ff98887812 */ /* 0x000fe200078ec0ff */
[----:B------:R-:W2:Y:S02]  /*15bc0*/  MUFU.EX2 R190, R190 ;  /* 0x000000be00be7308 */ /* 0x000ea40000000800 */
[----:B------:R-:W-:Y:S01]  /*15bd0*/  SHF.R.U32.HI R141, RZ, 0x8, R137 ;  /* 0x00000008ff8d7819 */ /* 0x000fe20000011689 */
[----:B------:R-:W-:Y:S01]  /*15be0*/  FFMA.FTZ R194, R195, c[0x0][0x23c], -R184 ;  /* 0x00008f00c3c27a23 */ /* 0x000fe200000108b8 */
[----:B------:R-:W-:Y:S01]  /*15bf0*/  SHF.R.U32.HI R137, RZ, 0x10, R152 ;  /* 0x00000010ff897819 */ /* 0x000fe20000011698 */
[----:B------:R-:W-:Y:S01]  /*15c00*/  FFMA.FTZ R195, R196, c[0x0][0x23c], -R181 ;  /* 0x00008f00c4c37a23 */ /* 0x000fe200000108b5 */
[----:B------:R-:W-:Y:S01]  /*15c10*/  PRMT R136, R136, 0x5410, R141 ;  /* 0x0000541088887816 */ /* 0x000fe2000000008d */
[----:B------:R-:W-:Y:S01]  /*15c20*/  FFMA.FTZ R196, R161, c[0x0][0x23c], -R181 ;  /* 0x00008f00a1c47a23 */ /* 0x000fe200000108b5 */
[----:B------:R-:W3:Y:S02]  /*15c30*/  LDSM.16.MT88.4 R140, [R224+0x18800] ;  /* 0x01880000e08c783b */ /* 0x000ee40000004200 */
[----:B------:R-:W4:Y:S01]  /*15c40*/  MUFU.EX2 R191, R191 ;  /* 0x000000bf00bf7308 */ /* 0x000f220000000800 */
[----:B------:R-:W-:Y:S01]  /*15c50*/  SHF.R.U32.HI R138, RZ, 0x10, R148 ;  /* 0x00000010ff8a7819 */ /* 0x000fe20000011694 */
[----:B------:R-:W-:Y:S01]  /*15c60*/  FFMA.FTZ R178, R164, R167, R178 ;  /* 0x000000a7a4b27223 */ /* 0x000fe200000100b2 */
[----:B------:R-:W-:Y:S01]  /*15c70*/  LOP3.LUT R139, R137, 0xff, RZ, 0xc0, !PT ;  /* 0x000000ff898b7812 */ /* 0x000fe200078ec0ff */
[----:B------:R-:W-:Y:S01]  /*15c80*/  FFMA.FTZ R179, R3, R166, R179 ;  /* 0x000000a603b37223 */ /* 0x000fe200000100b3 */
[----:B------:R-:W-:Y:S01]  /*15c90*/  LOP3.LUT R145, R138, 0xff, RZ, 0xc0, !PT ;  /* 0x000000ff8a917812 */ /* 0x000fe200078ec0ff */
[--C-:B------:R-:W-:Y:S01]  /*15ca0*/  HSET2.LE.AND R138, R136, R247.reuse, PT ;  /* 0x000000f7888a7233 */ /* 0x100fe20003803000 */
[----:B------:R-:W-:Y:S01]  /*15cb0*/  LOP3.LUT R137, R148, 0xffff, RZ, 0xc0, !PT ;  /* 0x0000ffff94897812 */ /* 0x000fe200078ec0ff */
[----:B------:R-:W-:Y:S01]  /*15cc0*/  FADD.FTZ R177, R177, R178 ;  /* 0x000000b2b1b17221 */ /* 0x000fe20000010000 */
[----:B------:R-:W-:Y:S01]  /*15cd0*/  SHF.R.U32.HI R148, RZ, 0x18, R148 ;  /* 0x00000018ff947819 */ /* 0x000fe20000011694 */
[----:B------:R-:W5:Y:S01]  /*15ce0*/  MUFU.EX2 R194, R194 ;  /* 0x000000c200c27308 */ /* 0x000f620000000800 */
[----:B------:R-:W-:Y:S01]  /*15cf0*/  SHF.R.U32.HI R152, RZ, 0x18, R152 ;  /* 0x00000018ff987819 */ /* 0x000fe20000011698 */
[----:B------:R-:W-:Y:S01]  /*15d00*/  FADD.FTZ R174, R174, R179 ;  /* 0x000000b3aeae7221 */ /* 0x000fe20000010000 */
[C---:B-1----:R-:W-:Y:S01]  /*15d10*/  HMMA.16816.F32 R124, R168.reuse, R132, R124 ;  /* 0x00000084a87c723c */ /* 0x042fe2000000187c */
[----:B------:R-:W-:Y:S01]  /*15d20*/  PRMT R148, R145, 0x5410, R148 ;  /* 0x0000541091947816 */ /* 0x000fe20000000094 */
[----:B------:R-:W-:Y:S01]  /*15d30*/  FADD.FTZ R176, R176, R177 ;  /* 0x000000b1b0b07221 */ /* 0x000fe20000010000 */
[----:B------:R-:W1:Y:S01]  /*15d40*/  LDSM.16.MT88.4 R144, [R222+0x18800] ;  /* 0x01880000de90783b */ /* 0x000e620000004200 */
[----:B------:R-:W-:Y:S01]  /*15d50*/  SHF.R.U32.HI R137, RZ, 0x8, R137 ;  /* 0x00000008ff897819 */ /* 0x000fe20000011689 */
[----:B------:R-:W-:Y:S01]  /*15d60*/  FADD.FTZ R173, R173, R174 ;  /* 0x000000aeadad7221 */ /* 0x000fe20000010000 */
[----:B------:R-:W-:Y:S01]  /*15d70*/  PRMT R152, R139, 0x5410, R152 ;  /* 0x000054108b987816 */ /* 0x000fe20000000098 */
[----:B------:R-:W-:Y:S01]  /*15d80*/  MUFU.EX2 R195, R195 ;  /* 0x000000c300c37308 */ /* 0x000fe20000000800 */
[----:B------:R-:W-:Y:S01]  /*15d90*/  HMMA.16816.F32 R128, R168, R134, R128 ;  /* 0x00000086a880723c */ /* 0x000fe20000001880 */
[----:B------:R-:W-:Y:S02]  /*15da0*/  PRMT R150, R150, 0x5410, R137 ;  /* 0x0000541096967816 */ /* 0x000fe40000000089 */
[----:B------:R-:W-:Y:S01]  /*15db0*/  LDSM.16.MT88.4 R168, [R220+0x19800] ;  /* 0x01980000dca8783b */ /* 0x000fe20000004200 */
[----:B--2---:R-:W-:Y:S01]  /*15dc0*/  F2FP.PACK_AB R133, R190, R189 ;  /* 0x000000bdbe85723e */ /* 0x004fe200000000ff */
[--C-:B------:R-:W-:Y:S01]  /*15dd0*/  HSET2.LE.AND R139, R152, R247.reuse, PT ;  /* 0x000000f7988b7233 */ /* 0x100fe20003803000 */
[----:B------:R-:W-:Y:S01]  /*15de0*/  FADD.FTZ R175, R175, R176 ;  /* 0x000000b0afaf7221 */ /* 0x000fe20000010000 */
[--C-:B------:R-:W-:Y:S01]  /*15df0*/  HSET2.LE.AND R136, R150, R247.reuse, PT ;  /* 0x000000f796887233 */ /* 0x100fe20003803000 */
[----:B----4-:R-:W-:Y:S01]  /*15e00*/  F2FP.PACK_AB R150, R192, R191 ;  /* 0x000000bfc096723e */ /* 0x010fe200000000ff */
[----:B------:R-:W2:Y:S03]  /*15e10*/  MUFU.EX2 R196, R196 ;  /* 0x000000c400c47308 */ /* 0x000ea60000000800 */
[--C-:B------:R-:W-:Y:S01]  /*15e20*/  HSET2.LE.AND R137, R148, R247.reuse, PT ;  /* 0x000000f794897233 */ /* 0x100fe20003803000 */
[----:B-----5:R-:W-:Y:S01]  /*15e30*/  F2FP.PACK_AB R149, R193, R194 ;  /* 0x000000c2c195723e */ /* 0x020fe200000000ff */
[----:B------:R-:W-:Y:S01]  /*15e40*/  FADD.FTZ R172, R172, R173 ;  /* 0x000000adacac7221 */ /* 0x000fe20000010000 */
[----:B------:R-:W-:Y:S01]  /*15e50*/  LOP3.LUT R138, R138, R133, RZ, 0xc0, !PT ;  /* 0x000000858a8a7212 */ /* 0x000fe200078ec0ff */
[----:B------:R-:W-:Y:S01]  /*15e60*/  FADD.FTZ R194, R194, R175 ;  /* 0x000000afc2c27221 */ /* 0x000fe20000010000 */
[----:B------:R-:W4:Y:S01]  /*15e70*/  LDSM.16.MT88.4 R132, [R221+0x18800] ;  /* 0x01880000dd84783b */ /* 0x000f220000004200 */
[----:B------:R-:W-:Y:S02]  /*15e80*/  LOP3.LUT R139, R139, R150, RZ, 0xc0, !PT ;  /* 0x000000968b8b7212 */ /* 0x000fe400078ec0ff */
[----:B------:R-:W-:Y:S01]  /*15e90*/  LOP3.LUT R136, R136, R149, RZ, 0xc0, !PT ;  /* 0x0000009588887212 */ /* 0x000fe200078ec0ff */
[----:B------:R-:W-:Y:S04]  /*15ea0*/  FADD.FTZ R194, R193, R194 ;  /* 0x000000c2c1c27221 */ /* 0x000fe80000010000 */
[----:B------:R-:W-:Y:S01]  /*15eb0*/  FADD.FTZ R189, R189, R194 ;  /* 0x000000c2bdbd7221 */ /* 0x000fe20000010000 */
[C---:B--2---:R-:W-:Y:S01]  /*15ec0*/  F2FP.PACK_AB R148, R196.reuse, R195 ;  /* 0x000000c3c494723e */ /* 0x044fe200000000ff */
[----:B------:R-:W-:Y:S03]  /*15ed0*/  FADD.FTZ R195, R195, R172 ;  /* 0x000000acc3c37221 */ /* 0x000fe60000010000 */
[----:B------:R-:W-:Y:S01]  /*15ee0*/  LOP3.LUT R137, R137, R148, RZ, 0xc0, !PT ;  /* 0x0000009489897212 */ /* 0x000fe200078ec0ff */
[----:B------:R-:W-:Y:S01]  /*15ef0*/  FADD.FTZ R196, R196, R195 ;  /* 0x000000c3c4c47221 */ /* 0x000fe20000010000 */
[----:B------:R-:W2:Y:S03]  /*15f00*/  LDSM.16.MT88.4 R148, [R220+0x18800] ;  /* 0x01880000dc94783b */ /* 0x000ea60000004200 */
[----:B------:R-:W-:Y:S02]  /*15f10*/  FADD.FTZ R191, R191, R196 ;  /* 0x000000c4bfbf7221 */ /* 0x000fe40000010000 */
[C---:B---3--:R-:W-:Y:S02]  /*15f20*/  HMMA.16816.F32 R4, R136.reuse, R140, R4 ;  /* 0x0000008c8804723c */ /* 0x048fe40000001804 */
[----:B------:R-:W-:Y:S06]  /*15f30*/  FADD.FTZ R192, R192, R191 ;  /* 0x000000bfc0c07221 */ /* 0x000fec0000010000 */
        /* <DEDUP_REMOVED lines=26> */
[C---:B-1----:R-:W-:Y:S07]  /*160e0*/  HMMA.16816.F32 R76, R136.reuse, R144, R76 ;  /* 0x00000090884c723c */ /* 0x042fee000000184c */
[----:B------:R-:W-:Y:S01]  /*160f0*/  IMAD.U32 R144, RZ, RZ, UR4 ;  /* 0x00000004ff907e24 */ /* 0x000fe2000f8e00ff */
[C---:B------:R-:W-:Y:S04]  /*16100*/  HMMA.16816.F32 R80, R136.reuse, R146, R80 ;  /* 0x000000928850723c */ /* 0x040fe80000001850 */
[----:B------:R-:W-:Y:S04]  /*16110*/  LOP3.LUT R144, R155, UR39, R144, 0x96, !PT ;  /* 0x000000279b907c12 */ /* 0x000fe8000f8e9690 */
[C---:B----4-:R-:W-:Y:S01]  /*16120*/  HMMA.16816.F32 R84, R136.reuse, R132, R84 ;  /* 0x000000848854723c */ /* 0x050fe20000001854 */
[----:B------:R-:W-:Y:S05]  /*16130*/  IMAD.WIDE.U32 R144, R144, -0x326172a9, RZ ;  /* 0xcd9e8d5790907825 */ /* 0x000fea00078e00ff */
[----:B------:R-:W-:Y:S02]  /*16140*/  LOP3.LUT R152, R163, UR14, R144, 0x96, !PT ;  /* 0x0000000ea3987c12 */ /* 0x000fe4000f8e9690 */
[C---:B------:R-:W-:Y:S01]  /*16150*/  HMMA.16816.F32 R88, R136.reuse, R134, R88 ;  /* 0x000000868858723c */ /* 0x040fe20000001858 */
[----:B------:R-:W1:Y:S03]  /*16160*/  LDSM.16.MT88.4 R132, [R222+0x1e800] ;  /* 0x01e80000de84783b */ /* 0x000e660000004200 */
[----:B------:R-:W-:Y:S04]  /*16170*/  IMAD.WIDE.U32 R152, R152, -0x2daee0ad, RZ ;  /* 0xd2511f5398987825 */ /* 0x000fe800078e00ff */
[C---:B--2---:R-:W-:Y:S08]  /*16180*/  HMMA.16816.F32 R92, R136.reuse, R148, R92 ;  /* 0x00000094885c723c */ /* 0x044ff0000000185c */
[C---:B------:R-:W-:Y:S07]  /*16190*/  HMMA.16816.F32 R96, R136.reuse, R150, R96 ;  /* 0x000000968860723c */ /* 0x040fee0000001860 */
[----:B------:R-:W-:Y:S01]  /*161a0*/  LOP3.LUT R150, R145, UR16, R158, 0x96, !PT ;  /* 0x0000001091967c12 */ /* 0x000fe2000f8e969e */
[C---:B---3--:R-:W-:Y:S01]  /*161b0*/  HMMA.16816.F32 R100, R136.reuse, R140, R100 ;  /* 0x0000008c8864723c */ /* 0x048fe20000001864 */
[----:B------:R-:W2:Y:S03]  /*161c0*/  LDSM.16.MT88.4 R144, [R221+0x1e800] ;  /* 0x01e80000dd90783b */ /* 0x000ea60000004200 */
[----:B------:R-:W-:Y:S04]  /*161d0*/  IMAD.WIDE.U32 R150, R150, -0x2daee0ad, RZ ;  /* 0xd2511f5396967825 */ /* 0x000fe800078e00ff */
[C---:B------:R-:W-:Y:S01]  /*161e0*/  HMMA.16816.F32 R104, R136.reuse, R142, R104 ;  /* 0x0000008e8868723c */ /* 0x040fe20000001868 */
[----:B------:R-:W-:Y:S03]  /*161f0*/  LOP3.LUT R140, R151, UR13, R156, 0x96, !PT ;  /* 0x0000000d978c7c12 */ /* 0x000fe6000f8e969c */
[----:B------:R-:W-:Y:S02]  /*16200*/  LOP3.LUT R150, R153, UR11, R150, 0x96, !PT ;  /* 0x0000000b99967c12 */ /* 0x000fe4000f8e9696 */
[----:B------:R-:W-:Y:S02]  /*16210*/  IMAD.WIDE.U32 R148, R140, -0x326172a9, RZ ;  /* 0xcd9e8d578c947825 */ /* 0x000fe400078e00ff */
[C---:B-1----:R-:W-:Y:S04]  /*16220*/  HMMA.16816.F32 R108, R136.reuse, R132, R108 ;  /* 0x00000084886c723c */ /* 0x042fe8000000186c */
[----:B------:R-:W-:Y:S01]  /*16230*/  IMAD.WIDE.U32 R150, R150, -0x326172a9, RZ ;  /* 0xcd9e8d5796967825 */ /* 0x000fe200078e00ff */
[----:B------:R-:W-:Y:S03]  /*16240*/  LOP3.LUT R140, R149, UR12, R162, 0x96, !PT ;  /* 0x0000000c958c7c12 */ /* 0x000fe6000f8e96a2 */
[C---:B------:R-:W-:Y:S01]  /*16250*/  HMMA.16816.F32 R112, R136.reuse, R134, R112 ;  /* 0x000000868870723c */ /* 0x040fe20000001870 */
[----:B------:R-:W-:Y:S03]  /*16260*/  LOP3.LUT R148, R151, UR10, R148, 0x96, !PT ;  /* 0x0000000a97947c12 */ /* 0x000fe6000f8e9694 */
[----:B------:R-:W-:Y:S04]  /*16270*/  IMAD.WIDE.U32 R140, R140, -0x2daee0ad, RZ ;  /* 0xd2511f538c8c7825 */ /* 0x000fe800078e00ff */
[----:B------:R-:W-:Y:S01]  /*16280*/  IMAD.WIDE.U32 R148, R148, -0x2daee0ad, RZ ;  /* 0xd2511f5394947825 */ /* 0x000fe200078e00ff */
[----:B------:R-:W-:Y:S04]  /*16290*/  LOP3.LUT R152, R141, UR9, R152, 0x96, !PT ;  /* 0x000000098d987c12 */ /* 0x000fe8000f8e9698 */
[----:B------:R-:W-:Y:S01]  /*162a0*/  LOP3.LUT R132, R149, UR7, R140, 0x96, !PT ;  /* 0x0000000795847c12 */ /* 0x000fe2000f8e968c */
[----:B------:R-:W-:Y:S01]  /*162b0*/  IMAD.WIDE.U32 R152, R152, -0x326172a9, RZ ;  /* 0xcd9e8d5798987825 */ /* 0x000fe200078e00ff */
[C---:B--2---:R-:W-:Y:S03]  /*162c0*/  HMMA.16816.F32 R116, R136.reuse, R144, R116 ;  /* 0x000000908874723c */ /* 0x044fe60000001874 */
[----:B------:R-:W-:Y:S01]  /*162d0*/  IMAD.WIDE.U32 R132, R132, -0x326172a9, RZ ;  /* 0xcd9e8d5784847825 */ /* 0x000fe200078e00ff */
[----:B------:R-:W-:Y:S03]  /*162e0*/  LOP3.LUT R150, R153, UR8, R150, 0x96, !PT ;  /* 0x0000000899967c12 */ /* 0x000fe6000f8e9696 */
[----:B------:R-:W-:Y:S01]  /*162f0*/  FFMA.FTZ R149, R197, c[0x0][0x23c], -R184 ;  /* 0x00008f00c5957a23 */ /* 0x000fe200000108b8 */
[C---:B------:R-:W-:Y:S01]  /*16300*/  LOP3.LUT R143, R132.reuse, 0xffff, RZ, 0xc0, !PT ;  /* 0x0000ffff848f7812 */ /* 0x040fe200078ec0ff */
[C---:B------:R-:W-:Y:S03]  /*16310*/  HMMA.16816.F32 R120, R136.reuse, R146, R120 ;  /* 0x000000928878723c */ /* 0x040fe60000001878 */
[----:B------:R-:W-:Y:S01]  /*16320*/  SHF.R.U32.HI R141, RZ, 0x10, R132 ;  /* 0x00000010ff8d7819 */ /* 0x000fe20000011684 */
[----:B------:R-:W1:Y:S01]  /*16330*/  MUFU.EX2 R155, R149 ;  /* 0x00000095009b7308 */ /* 0x000e620000000800 */
[----:B------:R-:W-:Y:S01]  /*16340*/  LOP3.LUT R142, R132, 0xff, RZ, 0xc0, !PT ;  /* 0x000000ff848e7812 */ /* 0x000fe200078ec0ff */
[----:B------:R-:W-:Y:S01]  /*16350*/  FFMA.FTZ R144, R201, c[0x0][0x23c], -R184 ;  /* 0x00008f00c9907a23 */ /* 0x000fe200000108b8 */
[----:B------:R-:W-:Y:S01]  /*16360*/  LOP3.LUT R140, R133, UR17, R152, 0x96, !PT ;  /* 0x00000011858c7c12 */ /* 0x000fe2000f8e9698 */
[----:B------:R-:W-:Y:S01]  /*16370*/  FFMA.FTZ R201, R203, c[0x0][0x23c], -R184 ;  /* 0x00008f00cbc97a23 */ /* 0x000fe200000108b8 */
[----:B------:R-:W-:Y:S03]  /*16380*/  SHF.R.U32.HI R152, RZ, 0x18, R132 ;  /* 0x00000018ff987819 */ /* 0x000fe60000011684 */
[--C-:B------:R-:W-:Y:S01]  /*16390*/  FFMA.FTZ R203, R160, c[0x0][0x23c], -R181.reuse ;  /* 0x00008f00a0cb7a23 */ /* 0x100fe200000108b5 */
[----:B------:R-:W2:Y:S01]  /*163a0*/  LDSM.16.MT88.4 R132, [R220+0x1e800] ;  /* 0x01e80000dc84783b */ /* 0x000ea20000004200 */
[----:B------:R3:W4:Y:S01]  /*163b0*/  MUFU.EX2 R157, R144 ;  /* 0x00000090009d7308 */ /* 0x0007220000000800 */
[----:B------:R-:W-:Y:S01]  /*163c0*/  LOP3.LUT R145, R141, 0xff, RZ, 0xc0, !PT ;  /* 0x000000ff8d917812 */ /* 0x000fe200078ec0ff */
[----:B------:R-:W-:Y:S01]  /*163d0*/  IMAD.WIDE.U32 R150, R150, -0x2daee0ad, RZ ;  /* 0xd2511f5396967825 */ /* 0x000fe200078e00ff */
[----:B------:R-:W-:Y:S02]  /*163e0*/  SHF.R.U32.HI R154, RZ, 0x18, R140 ;  /* 0x00000018ff9a7819 */ /* 0x000fe4000001168c */
[----:B------:R-:W-:Y:S01]  /*163f0*/  PRMT R152, R145, 0x5410, R152 ;  /* 0x0000541091987816 */ /* 0x000fe20000000098 */
[----:B------:R-:W-:Y:S01]  /*16400*/  FFMA.FTZ R197, R199, c[0x0][0x23c], -R184 ;  /* 0x00008f00c7c57a23 */ /* 0x000fe200000108b8 */
[----:B------:R-:W-:Y:S01]  /*16410*/  LOP3.LUT R148, R151, UR18, R148, 0x96, !PT ;  /* 0x0000001297947c12 */ /* 0x000fe2000f8e9694 */
[--C-:B------:R-:W-:Y:S01]  /*16420*/  FFMA.FTZ R199, R200, c[0x0][0x23c], -R181.reuse ;  /* 0x00008f00c8c77a23 */ /* 0x100fe200000108b5 */
[----:B------:R-:W-:Y:S01]  /*16430*/  LOP3.LUT R160, R150, 0xff, RZ, 0xc0, !PT ;  /* 0x000000ff96a07812 */ /* 0x000fe200078ec0ff */
[----:B------:R-:W-:Y:S01]  /*16440*/  MUFU.EX2 R201, R201 ;  /* 0x000000c900c97308 */ /* 0x000fe20000000800 */
[C---:B------:R-:W-:Y:S01]  /*16450*/  LOP3.LUT R141, R140.reuse, 0xffff, RZ, 0xc0, !PT ;  /* 0x0000ffff8c8d7812 */ /* 0x040fe200078ec0ff */
[--C-:B------:R-:W-:Y:S01]  /*16460*/  FFMA.FTZ R200, R185, c[0x0][0x23c], -R184.reuse ;  /* 0x00008f00b9c87a23 */ /* 0x100fe200000108b8 */
[----:B------:R-:W-:Y:S01]  /*16470*/  LOP3.LUT R156, R140, 0xff, RZ, 0xc0, !PT ;  /* 0x000000ff8c9c7812 */ /* 0x000fe200078ec0ff */
[----:B------:R-:W-:Y:S01]  /*16480*/  FFMA.FTZ R185, R186, c[0x0][0x23c], -R181 ;  /* 0x00008f00bab97a23 */ /* 0x000fe200000108b5 */
[----:B------:R-:W-:Y:S01]  /*16490*/  SHF.R.U32.HI R141, RZ, 0x8, R141 ;  /* 0x00000008ff8d7819 */ /* 0x000fe2000001168d */
[----:B------:R-:W-:Y:S01]  /*164a0*/  FFMA.FTZ R186, R188, c[0x0][0x23c], -R181 ;  /* 0x00008f00bcba7a23 */ /* 0x000fe200000108b5 */
[----:B------:R-:W-:Y:S01]  /*164b0*/  SHF.R.U32.HI R143, RZ, 0x8, R143 ;  /* 0x00000008ff8f7819 */ /* 0x000fe2000001168f */
[----:B------:R-:W-:Y:S01]  /*164c0*/  FFMA.FTZ R184, R182, c[0x0][0x23c], -R184 ;  /* 0x00008f00b6b87a23 */ /* 0x000fe200000108b8 */
[----:B------:R-:W-:Y:S01]  /*164d0*/  PRMT R156, R156, 0x5410, R141 ;  /* 0x000054109c9c7816 */ /* 0x000fe2000000008d */
[----:B------:R-:W5:Y:S01]  /*164e0*/  MUFU.EX2 R203, R203 ;  /* 0x000000cb00cb7308 */ /* 0x000f620000000800 */
[----:B-1----:R-:W-:Y:S01]  /*164f0*/  IMAD.MOV.U32 R182, RZ, RZ, R155 ;  /* 0x000000ffffb67224 */ /* 0x002fe200078e009b */
[----:B------:R-:W-:Y:S01]  /*16500*/  PRMT R142, R142, 0x5410, R143 ;  /* 0x000054108e8e7816 */ /* 0x000fe2000000008f */
[--C-:B------:R-:W-:Y:S01]  /*16510*/  HSET2.LE.AND R143, R152, R247.reuse, PT ;  /* 0x000000f7988f7233 */ /* 0x100fe20003803000 */
[----:B---3--:R-:W1:Y:S01]  /*16520*/  LDSM.16.MT88.4 R144, [R224+0x19000] ;  /* 0x01900000e090783b */ /* 0x008e620000004200 */
[----:B----4-:R-:W-:Y:S01]  /*16530*/  IMAD.MOV.U32 R188, RZ, RZ, R157 ;  /* 0x000000ffffbc7224 */ /* 0x010fe200078e009d */
[----:B------:R-:W-:Y:S01]  /*16540*/  SHF.R.U32.HI R152, RZ, 0x18, R150 ;  /* 0x00000018ff987819 */ /* 0x000fe20000011696 */
[--C-:B------:R-:W-:Y:S01]  /*16550*/  HSET2.LE.AND R142, R142, R247.reuse, PT ;  /* 0x000000f78e8e7233 */ /* 0x100fe20003803000 */
[----:B------:R-:W-:Y:S02]  /*16560*/  FFMA.FTZ R181, R165, c[0x0][0x23c], -R181 ;  /* 0x00008f00a5b57a23 */ /* 0x000fe400000108b5 */
[----:B------:R-:W3:Y:S01]  /*16570*/  MUFU.EX2 R197, R197 ;  /* 0x000000c500c57308 */ /* 0x000ee20000000800 */
[C---:B--2---:R-:W-:Y:S09]  /*16580*/  HMMA.16816.F32 R124, R136.reuse, R132, R124 ;  /* 0x00000084887c723c */ /* 0x044ff2000000187c */
[----:B------:R-:W2:Y:S03]  /*16590*/  MUFU.EX2 R199, R199 ;  /* 0x000000c700c77308 */ /* 0x000ea60000000800 */
[----:B------:R-:W-:Y:S01]  /*165a0*/  SHF.R.U32.HI R132, RZ, 0x10, R140 ;  /* 0x00000010ff847819 */ /* 0x000fe2000001168c */
[----:B------:R-:W-:Y:S01]  /*165b0*/  HMMA.16816.F32 R128, R136, R134, R128 ;  /* 0x000000868880723c */ /* 0x000fe20000001880 */
[--C-:B------:R-:W-:Y:S02]  /*165c0*/  HSET2.LE.AND R140, R156, R247.reuse, PT ;  /* 0x000000f79c8c7233 */ /* 0x100fe40003803000 */
[----:B------:R-:W-:Y:S03]  /*165d0*/  LOP3.LUT R133, R132, 0xff, RZ, 0xc0, !PT ;  /* 0x000000ff84857812 */ /* 0x000fe600078ec0ff */
[----:B------:R-:W-:Y:S01]  /*165e0*/  MUFU.EX2 R185, R185 ;  /* 0x000000b900b97308 */ /* 0x000fe20000000800 */
[----:B-----5:R-:W-:Y:S02]  /*165f0*/  F2FP.PACK_AB R138, R202, R203 ;  /* 0x000000cbca8a723e */ /* 0x020fe400000000ff */
[----:B------:R-:W-:Y:S03]  /*16600*/  PRMT R154, R133, 0x5410, R154 ;  /* 0x00005410859a7816 */ /* 0x000fe6000000009a */
[----:B------:R-:W-:Y:S02]  /*16610*/  F2FP.PACK_AB R133, R201, R157 ;  /* 0x0000009dc985723e */ /* 0x000fe400000000ff */
[--C-:B------:R-:W-:Y:S01]  /*16620*/  HSET2.LE.AND R141, R154, R247.reuse, PT ;  /* 0x000000f79a8d7233 */ /* 0x100fe20003803000 */
[----:B---3--:R-:W-:Y:S01]  /*16630*/  F2FP.PACK_AB R137, R197, R155 ;  /* 0x0000009bc589723e */ /* 0x008fe200000000ff */
[----:B------:R-:W-:Y:S01]  /*16640*/  LDSM.16.MT88.4 R156, [R224+0x19800] ;  /* 0x01980000e09c783b */ /* 0x000fe20000004200 */
[----:B------:R-:W-:Y:S01]  /*16650*/  LOP3.LUT R142, R142, R133, RZ, 0xc0, !PT ;  /* 0x000000858e8e7212 */ /* 0x000fe200078ec0ff */
[----:B------:R-:W-:Y:S01]  /*16660*/  MUFU.EX2 R186, R186 ;  /* 0x000000ba00ba7308 */ /* 0x000fe20000000800 */
[----:B--2---:R-:W-:Y:S01]  /*16670*/  F2FP.PACK_AB R136, R198, R199 ;  /* 0x000000c7c688723e */ /* 0x004fe200000000ff */
[----:B------:R-:W-:Y:S01]  /*16680*/  FADD.FTZ R199, R199, R192 ;  /* 0x000000c0c7c77221 */ /* 0x000fe20000010000 */
[----:B------:R-:W-:Y:S02]  /*16690*/  LOP3.LUT R143, R143, R138, RZ, 0xc0, !PT ;  /* 0x0000008a8f8f7212 */ /* 0x000fe400078ec0ff */
[----:B------:R-:W-:Y:S01]  /*166a0*/  LOP3.LUT R140, R140, R137, RZ, 0xc0, !PT ;  /* 0x000000898c8c7212 */ /* 0x000fe200078ec0ff */
[----:B------:R-:W2:Y:S01]  /*166b0*/  LDSM.16.MT88.4 R132, [R222+0x19000] ;  /* 0x01900000de84783b */ /* 0x000ea20000004200 */
[----:B------:R-:W-:Y:S01]  /*166c0*/  LOP3.LUT R141, R141, R136, RZ, 0xc0, !PT ;  /* 0x000000888d8d7212 */ /* 0x000fe200078ec0ff */
[----:B------:R-:W-:Y:S01]  /*166d0*/  FADD.FTZ R198, R198, R199 ;  /* 0x000000c7c6c67221 */ /* 0x000fe20000010000 */
[----:B------:R-:W-:Y:S01]  /*166e0*/  LOP3.LUT R154, R148, 0xff, RZ, 0xc0, !PT ;  /* 0x000000ff949a7812 */ /* 0x000fe200078ec0ff */
[----:B------:R-:W-:Y:S02]  /*166f0*/  MUFU.EX2 R200, R200 ;  /* 0x000000c800c87308 */ /* 0x000fe40000000800 */
[----:B------:R-:W-:Y:S02]  /*16700*/  FADD.FTZ R203, R203, R198 ;  /* 0x000000c6cbcb7221 */ /* 0x000fe40000010000 */
[C---:B-1----:R-:W-:Y:S01]  /*16710*/  HMMA.16816.F32 R4, R140.reuse, R144, R4 ;  /* 0x000000908c04723c */ /* 0x042fe20000001804 */
[----:B------:R-:W1:Y:S01]  /*16720*/  LDSM.16.MT88.4 R136, [R221+0x19000] ;  /* 0x01900000dd88783b */ /* 0x000e620000004200 */
[----:B------:R-:W-:Y:S04]  /*16730*/  FADD.FTZ R202, R202, R203 ;  /* 0x000000cbcaca7221 */ /* 0x000fe80000010000 */
[----:B------:R-:W3:Y:S02]  /*16740*/  MUFU.EX2 R184, R184 ;  /* 0x000000b800b87308 */ /* 0x000ee40000000800 */
[C---:B------:R-:W-:Y:S01]  /*16750*/  HMMA.16816.F32 R8, R140.reuse, R146, R8 ;  /* 0x000000928c08723c */ /* 0x040fe20000001808 */
[----:B------:R-:W4:Y:S07]  /*16760*/  LDSM.16.MT88.4 R144, [R220+0x19000] ;  /* 0x01900000dc90783b */ /* 0x000f2e0000004200 */
[----:B------:R-:W5:Y:S01]  /*16770*/  MUFU.EX2 R181, R181 ;  /* 0x000000b500b57308 */ /* 0x000f620000000800 */
[----:B---3--:R-:W-:Y:S01]  /*16780*/  F2FP.PACK_AB R3, R184, R183 ;  /* 0x000000b7b803723e */ /* 0x008fe200000000ff */
        /* <DEDUP_REMOVED lines=37> */
[----:B------:R-:W-:Y:S01]  /*169e0*/  LOP3.LUT R132, R150, 0xffff, RZ, 0xc0, !PT ;  /* 0x0000ffff96847812 */ /* 0x000fe200078ec0ff */
[C---:B------:R-:W-:Y:S01]  /*169f0*/  HMMA.16816.F32 R112, R140.reuse, R134, R112 ;  /* 0x000000868c70723c */ /* 0x040fe20000001870 */
[----:B------:R-:W-:Y:S03]  /*16a00*/  SHF.R.U32.HI R133, RZ, 0x10, R150 ;  /* 0x00000010ff857819 */ /* 0x000fe60000011696 */
[----:B------:R-:W-:Y:S03]  /*16a10*/  SHF.R.U32.HI R149, RZ, 0x8, R132 ;  /* 0x00000008ff957819 */ /* 0x000fe60000011684 */
[----:B------:R-:W-:Y:S01]  /*16a20*/  LOP3.LUT R135, R148, 0xffff, RZ, 0xc0, !PT ;  /* 0x0000ffff94877812 */ /* 0x000fe200078ec0ff */
[C---:B-1----:R-:W-:Y:S01]  /*16a30*/  HMMA.16816.F32 R116, R140.reuse, R136, R116 ;  /* 0x000000888c74723c */ /* 0x042fe20000001874 */
[----:B------:R-:W-:Y:S03]  /*16a40*/  PRMT R160, R160, 0x5410, R149 ;  /* 0x00005410a0a07816 */ /* 0x000fe60000000095 */
[----:B------:R-:W-:Y:S02]  /*16a50*/  SHF.R.U32.HI R135, RZ, 0x8, R135 ;  /* 0x00000008ff877819 */ /* 0x000fe40000011687 */
[--C-:B------:R-:W-:Y:S01]  /*16a60*/  HSET2.LE.AND R166, R160, R247.reuse, PT ;  /* 0x000000f7a0a67233 */ /* 0x100fe20003803000 */
[--C-:B------:R-:W-:Y:S01]  /*16a70*/  SHF.R.U32.HI R136, RZ, 0x10, R148.reuse ;  /* 0x00000010ff887819 */ /* 0x100fe20000011694 */
[C---:B------:R-:W-:Y:S01]  /*16a80*/  HMMA.16816.F32 R120, R140.reuse, R138, R120 ;  /* 0x0000008a8c78723c */ /* 0x040fe20000001878 */
[----:B------:R-:W-:Y:S03]  /*16a90*/  LOP3.LUT R137, R133, 0xff, RZ, 0xc0, !PT ;  /* 0x000000ff85897812 */ /* 0x000fe600078ec0ff */
[----:B------:R-:W-:Y:S02]  /*16aa0*/  SHF.R.U32.HI R133, RZ, 0x18, R148 ;  /* 0x00000018ff857819 */ /* 0x000fe40000011694 */
[----:B------:R-:W-:Y:S01]  /*16ab0*/  LOP3.LUT R136, R136, 0xff, RZ, 0xc0, !PT ;  /* 0x000000ff88887812 */ /* 0x000fe200078ec0ff */
[----:B------:R-:W1:Y:S01]  /*16ac0*/  LDSM.16.MT88.4 R148, [R222+0x19800] ;  /* 0x01980000de94783b */ /* 0x000e620000004200 */
[C---:B---3--:R-:W-:Y:S01]  /*16ad0*/  HMMA.16816.F32 R124, R140.reuse, R144, R124 ;  /* 0x000000908c7c723c */ /* 0x048fe2000000187c */
[----:B------:R-:W-:Y:S03]  /*16ae0*/  PRMT R154, R154, 0x5410, R135 ;  /* 0x000054109a9a7816 */ /* 0x000fe60000000087 */
[----:B------:R-:W-:Y:S02]  /*16af0*/  PRMT R136, R136, 0x5410, R133 ;  /* 0x0000541088887816 */ /* 0x000fe40000000085 */
[----:B------:R-:W-:Y:S01]  /*16b00*/  PRMT R152, R137, 0x5410, R152 ;  /* 0x0000541089987816 */ /* 0x000fe20000000098 */
[--C-:B------:R-:W-:Y:S01]  /*16b10*/  HSET2.LE.AND R164, R154, R247.reuse, PT ;  /* 0x000000f79aa47233 */ /* 0x100fe20003803000 */
[----:B------:R-:W-:Y:S01]  /*16b20*/  HMMA.16816.F32 R128, R140, R146, R128 ;  /* 0x000000928c80723c */ /* 0x000fe20000001880 */
[--C-:B------:R-:W-:Y:S01]  /*16b30*/  HSET2.LE.AND R165, R136, R247.reuse, PT ;  /* 0x000000f788a57233 */ /* 0x100fe20003803000 */
[----:B------:R-:W2:Y:S02]  /*16b40*/  LDSM.16.MT88.4 R132, [R221+0x19800] ;  /* 0x01980000dd84783b */ /* 0x000ea40000004200 */
[----:B------:R-:W-:Y:S01]  /*16b50*/  F2FP.PACK_AB R136, R186, R185 ;  /* 0x000000b9ba88723e */ /* 0x000fe200000000ff */
[----:B------:R-:W-:Y:S01]  /*16b60*/  HSET2.LE.AND R167, R152, R247, PT ;  /* 0x000000f798a77233 */ /* 0x000fe20003803000 */
[----:B------:R-:W-:Y:S01]  /*16b70*/  F2FP.PACK_AB R137, R200, R187 ;  /* 0x000000bbc889723e */ /* 0x000fe200000000ff */
[----:B------:R-:W-:Y:S01]  /*16b80*/  FADD.FTZ R185, R185, R202 ;  /* 0x000000cab9b97221 */ /* 0x000fe20000010000 */
[----:B------:R-:W-:Y:S04]  /*16b90*/  LOP3.LUT R165, R165, R136, RZ, 0xc0, !PT ;  /* 0x00000088a5a57212 */ /* 0x000fe800078ec0ff */
[----:B-----5:R-:W-:Y:S01]  /*16ba0*/  F2FP.PACK_AB R136, R181, R180 ;  /* 0x000000b4b588723e */ /* 0x020fe200000000ff */
[----:B------:R-:W-:Y:S01]  /*16bb0*/  FADD.FTZ R185, R186, R185 ;  /* 0x000000b9bab97221 */ /* 0x000fe20000010000 */
[----:B------:R-:W-:Y:S02]  /*16bc0*/  LOP3.LUT R164, R164, R137, RZ, 0xc0, !PT ;  /* 0x00000089a4a47212 */ /* 0x000fe400078ec0ff */
[----:B------:R-:W-:Y:S01]  /*16bd0*/  LOP3.LUT R166, R166, R3, RZ, 0xc0, !PT ;  /* 0x00000003a6a67212 */ /* 0x000fe200078ec0ff */
[----:B------:R-:W-:Y:S01]  /*16be0*/  IMAD.MOV.U32 R3, RZ, RZ, R2 ;  /* 0x000000ffff037224 */ /* 0x000fe200078e0002 */
        /* <DEDUP_REMOVED lines=37> */
[C---:B-1----:R-:W-:Y:S01]  /*16e40*/  HMMA.16816.F32 R92, R164.reuse, R12, R92 ;  /* 0x0000000ca45c723c */ /* 0x042fe2000000185c */
[----:B------:R-:W-:Y:S04]  /*16e50*/  FADD.FTZ R8, R197, R8 ;  /* 0x00000008c5087221 */ /* 0x000fe80000010000 */
[----:B------:R-:W-:Y:S03]  /*16e60*/  FADD.FTZ R8, R188, R8 ;  /* 0x00000008bc087221 */ /* 0x000fe60000010000 */
[C---:B------:R-:W-:Y:S01]  /*16e70*/  HMMA.16816.F32 R96, R164.reuse, R14, R96 ;  /* 0x0000000ea460723c */ /* 0x040fe20000001860 */
[----:B------:R-:W-:Y:S04]  /*16e80*/  FADD.FTZ R8, R201, R8 ;  /* 0x00000008c9087221 */ /* 0x000fe80000010000 */
[----:B------:R-:W-:Y:S03]  /*16e90*/  FADD.FTZ R187, R187, R8 ;  /* 0x00000008bbbb7221 */ /* 0x000fe60000010000 */
[C---:B------:R-:W-:Y:S01]  /*16ea0*/  HMMA.16816.F32 R100, R164.reuse, R24, R100 ;  /* 0x00000018a464723c */ /* 0x040fe20000001864 */
[----:B------:R-:W-:Y:S07]  /*16eb0*/  FADD.FTZ R200, R200, R187 ;  /* 0x000000bbc8c87221 */ /* 0x000fee0000010000 */
[C---:B------:R-:W-:Y:S08]  /*16ec0*/  HMMA.16816.F32 R104, R164.reuse, R26, R104 ;  /* 0x0000001aa468723c */ /* 0x040ff00000001868 */
[C---:B-----5:R-:W-:Y:S08]  /*16ed0*/  HMMA.16816.F32 R108, R164.reuse, R16, R108 ;  /* 0x00000010a46c723c */ /* 0x060ff0000000186c */
[C---:B------:R-:W-:Y:S08]  /*16ee0*/  HMMA.16816.F32 R112, R164.reuse, R18, R112 ;  /* 0x00000012a470723c */ /* 0x040ff00000001870 */
[C---:B--2---:R-:W-:Y:S08]  /*16ef0*/  HMMA.16816.F32 R116, R164.reuse, R20, R116 ;  /* 0x00000014a474723c */ /* 0x044ff00000001874 */
[C---:B------:R-:W-:Y:S08]  /*16f00*/  HMMA.16816.F32 R120, R164.reuse, R22, R120 ;  /* 0x00000016a478723c */ /* 0x040ff00000001878 */
[C---:B---3--:R-:W-:Y:S08]  /*16f10*/  HMMA.16816.F32 R124, R164.reuse, R4, R124 ;  /* 0x00000004a47c723c */ /* 0x048ff0000000187c */
[----:B------:R-:W-:Y:S07]  /*16f20*/  HMMA.16816.F32 R128, R164, R6, R128 ;  /* 0x00000006a480723c */ /* 0x000fee0000001880 */
[----:B------:R-:W-:Y:S02]  /*16f30*/  FADD.FTZ R167, R183, R200 ;  /* 0x000000c8b7a77221 */ /* 0x000fe40000010000 */
[----:B------:R-:W-:Y:S03]  /*16f40*/  FADD.FTZ R166, R180, R185 ;  /* 0x000000b9b4a67221 */ /* 0x000fe60000010000 */
[----:B------:R-:W-:Y:S02]  /*16f50*/  FADD.FTZ R167, R184, R167 ;  /* 0x000000a7b8a77221 */ /* 0x000fe40000010000 */
[----:B------:R-:W-:Y:S02]  /*16f60*/  FADD.FTZ R166, R181, R166 ;  /* 0x000000a6b5a67221 */ /* 0x000fe40000010000 */
[----:B------:R-:W-:Y:S01]  /*16f70*/  IMAD.MOV.U32 R164, RZ, RZ, R0 ;  /* 0x000000ffffa47224 */ /* 0x000fe200078e0000 */
[----:B------:R-:W-:-:S05]  /*16f80*/  @P0 BRA `(.L_x_1775) ;  /* 0xffffb3c000000947 */ /* 0x000fca000383ffff */
.L_x_1774:
        /* <DEDUP_REMOVED lines=409> */
.L_x_1779:
[----:B--234-:R-:W-:Y:S05]  /*18920*/  BSYNC B0 ;  /* 0x0000000000007941 */ /* 0x01cfea0003800000 */
.L_x_1778:
[----:B------:R-:W2:Y:S01]  /*18930*/  S2R R0, SR_CTAID.Z ;  /* 0x0000000000007919 */ /* 0x000ea20000002700 */
        /* <DEDUP_REMOVED lines=16> */
[----:B--2---:R-:W-:-:S04]  /*18a40*/  IMAD.WIDE.U32 R8, R0, c[0x0][0x1f0], R8 ;  /* 0x00007c0000087a25 */ /* 0x004fc800078e0008 */
        /* <DEDUP_REMOVED lines=18> */
.L_x_1781:
[----:B------:R-:W-:Y:S05]  /*18b70*/  BSYNC B0 ;  /* 0x0000000000007941 */ /* 0x000fea0003800000 */
.L_x_1780:
        /* <DEDUP_REMOVED lines=20> */
[----:B-1----:R3:W-:Y:S04]  /*18cc0*/  @!P1 STG.E.128 [R2.64+0x100], R32 ;  /* 0x0001002002009986 */ /* 0x0027e8000c101d1e */
[----:B------:R3:W-:Y:S02]  /*18cd0*/  @!P0 STG.E.128 [R2.64+0x180], R16 ;  /* 0x0001801002008986 */ /* 0x0007e4000c101d1e */
.L_x_1783:
[----:B------:R-:W-:Y:S05]  /*18ce0*/  BSYNC B0 ;  /* 0x0000000000007941 */ /* 0x000fea0003800000 */
.L_x_1782:
[----:B------:R-:W-:Y:S01]  /*18cf0*/  IADD3 R0, R6, 0x40, RZ ;  /* 0x0000004006007810 */ /* 0x000fe20007ffe0ff */
[----:B------:R-:W-:Y:S03]  /*18d00*/  BSSY B0, `(.L_x_1784) ;  /* 0x0000015000007945 */ /* 0x000fe60003800000 */
[----:B------:R-:W-:-:S13]  /*18d10*/  ISETP.GE.AND P0, PT, R0, UR6, PT ;  /* 0x0000000600007c0c */ /* 0x000fda000bf06270 */
[----:B------:R-:W-:Y:S05]  /*18d20*/  @P0 BRA `(.L_x_1785) ;  /* 0x0000012000000947 */ /* 0x000fea0003800000 */
[----:B---3--:R-:W-:Y:S01]  /*18d30*/  IADD3 R3, P0, R10, 0x40, RZ ;  /* 0x000000400a037810 */ /* 0x008fe20007f1e0ff */
        /* <DEDUP_REMOVED lines=17> */
.L_x_1785:
[----:B------:R-:W-:Y:S05]  /*18e50*/  BSYNC B0 ;  /* 0x0000000000007941 */ /* 0x000fea0003800000 */
.L_x_1784:
        /* <DEDUP_REMOVED lines=8> */
[----:B---3--:R-:W-:Y:S01]  /*18ee0*/  IMAD.X R3, RZ, RZ, R11, P0 ;  /* 0x000000ffff037224 */ /* 0x008fe200000e060b */
        /* <DEDUP_REMOVED lines=14> */
.L_x_1786:
        /* <DEDUP_REMOVED lines=11> */
.L_x_2061:


//--------------------- .text._ZN5flash16flash_fwd_kernelI23Flash_fwd_kernel_traitsILi256ELi128ELi64ELi8ELb0ELb0EN7cutlass6half_tE19Flash_kernel_traitsILi256ELi128ELi64ELi8ES3_EELb1ELb0ELb1ELb0ELb0ELb0ELb0ELb1EEEvNS_16Flash_fwd_paramsE --------------------------
	.section	.text._ZN5flash16flash_fwd_kernelI23Flash_fwd_kernel_traitsILi256ELi128ELi64ELi8ELb0ELb0EN7cutlass6half_tE19Flash_kernel_traitsILi256ELi128ELi64ELi8ES3_EELb1ELb0ELb1ELb0ELb0ELb0ELb0ELb1EEEvNS_16Flash_fwd_paramsE,"ax",@progbits
	.sectioninfo	@"SHI_REGISTERS=255"
	.align	128
        .global         _ZN5flash16flash_fwd_kernelI23Flash_fwd_kernel_traitsILi256ELi128ELi64ELi8ELb0ELb0EN7cutlass6half_tE19Flash_kernel_traitsILi256ELi128ELi64ELi8ES3_EELb1ELb0ELb1ELb0ELb0ELb0ELb0ELb1EEEvNS_16Flash_fwd_paramsE
        .type           _ZN5flash16flash_fwd_kernelI23Flash_fwd_kernel_traitsILi256ELi128ELi64ELi8ELb0ELb0EN7cutlass6half_tE19Flash_kernel_traitsILi256ELi128ELi64ELi8ES3_EELb1ELb0ELb1ELb0ELb0ELb0ELb0ELb1EEEvNS_16Flash_fwd_paramsE,@function
        .size           _ZN5flash16flash_fwd_kernelI23Flash_fwd_kernel_traitsILi256ELi128ELi64ELi8ELb0ELb0EN7cutlass6half_tE19Flash_kernel_traitsILi256ELi128ELi64ELi8ES3_EELb1ELb0ELb1ELb0ELb0ELb0ELb0ELb1EEEvNS_16Flash_fwd_paramsE,(.L_x_2062 - _ZN5flash16flash_fwd_kernelI23Flash_fwd_kernel_traitsILi256ELi128ELi64ELi8ELb0ELb0EN7cutlass6half_tE19Flash_kernel_traitsILi256ELi128ELi64ELi8ES3_EELb1ELb0ELb1ELb0ELb0ELb0ELb0ELb1EEEvNS_16Flash_fwd_paramsE)
        .other          _ZN5flash16flash_fwd_kernelI23Flash_fwd_kernel_traitsILi256ELi128ELi64ELi8ELb0ELb0EN7cutlass6half_tE19Flash_kernel_traitsILi256ELi128ELi64ELi8ES3_EELb1ELb0ELb1ELb0ELb0ELb0ELb0ELb1EEEvNS_16Flash_fwd_paramsE,@"STO_CUDA_ENTRY STV_DEFAULT"
_ZN5flash16flash_fwd_kernelI23Flash_fwd_kernel_traitsILi256ELi128ELi64ELi8ELb0ELb0EN7cutlass6half_tE19Flash_kernel_traitsILi256ELi128ELi64ELi8ES3_EELb1ELb0ELb1ELb0ELb0ELb0ELb0ELb1EEEvNS_16Flash_fwd_paramsE:
.text._ZN5flash16flash_fwd_kernelI23Flash_fwd_kernel_traitsILi256ELi128ELi64ELi8ELb0ELb0EN7cutlass6half_tE19Flash_kernel_traitsILi256ELi128ELi64ELi8ES3_EELb1ELb0ELb1ELb0ELb0ELb0ELb0ELb1EEEvNS_16Flash_fwd_paramsE:
        /* <DEDUP_REMOVED lines=85> */
.L_x_1787:
[----:B------:R-:W-:Y:S02]  /*0550*/  ULDC UR6, c[0x0][0x218] ;  /* 0x0000860000067ab9 */ /* 0x000fe40000000800 */
.L_x_1788:
        /* <DEDUP_REMOVED lines=70> */
[----:B------:R-:W-:Y:S01]  /*09c0*/  UISETP.EQ.AND UP3, UPT, UR13, URZ, UP3 ;  /* 0x0000003f0d00728c */ /* 0x000fe20009f62270 */
[----:B------:R-:W-:Y:S01]  /*09d0*/  IADD3 R17, R0, 0xc0, RZ ;  /* 0x000000c000117810 */ /* 0x000fe20007ffe0ff */
[----:B------:R-:W-:-:S02]  /*09e0*/  ULDC UR10, c[0x0][0x214] ;  /* 0x00008500000a7ab9 */ /* 0x000fc40000000800 */
[----:B------:R-:W-:Y:S02]  /*09f0*/  @!UP0 UIMAD.WIDE.U32 UR18, UR14, UR4, URZ ;  /* 0x000000040e1282a5 */ /* 0x000fe4000f8e003f */
[----:B------:R-:W-:Y:S02]  /*0a00*/  ULDC UR8, c[0x0][0x234] ;  /* 0x00008d0000087ab9 */ /* 0x000fe40000000800 */
[----:B------:R-:W-:Y:S02]  /*0a10*/  @!UP0 UIMAD UR16, UR14, UR5, UR16 ;  /* 0x000000050e1082a4 */ /* 0x000fe4000f8e0210 */
[----:B------:R-:W-:Y:S02]  /*0a20*/  @!UP2 UISETP.NE.AND UP1, UPT, UR15, URZ, UPT ;  /* 0x0000003f0f00a28c */ /* 0x000fe4000bf25270 */
[----:B------:R-:W-:Y:S02]  /*0a30*/  @UP2 ULDC UR13, c[0x0][0x210] ;  /* 0x00008400000d2ab9 */ /* 0x000fe40000000800 */
        /* <DEDUP_REMOVED lines=48> */
.L_x_1791:
[----:B------:R-:W-:Y:S05]  /*0d40*/  BSYNC B0 ;  /* 0x0000000000007941 */ /* 0x000fea0003800000 */
.L_x_1790:
        /* <DEDUP_REMOVED lines=22> */
.L_x_1793:
[----:B------:R-:W-:Y:S05]  /*0eb0*/  BSYNC B0 ;  /* 0x0000000000007941 */ /* 0x000fea0003800000 */
.L_x_1792:
        /* <DEDUP_REMOVED lines=22> */
.L_x_1795:
[----:B------:R-:W-:Y:S05]  /*1020*/  BSYNC B0 ;  /* 0x0000000000007941 */ /* 0x000fea0003800000 */
.L_x_1794:
        /* <DEDUP_REMOVED lines=21> */
.L_x_1797:
[----:B------:R-:W-:Y:S05]  /*1180*/  BSYNC B0 ;  /* 0x0000000000007941 */ /* 0x000fea0003800000 */
.L_x_1796:
        /* <DEDUP_REMOVED lines=35> */
.L_x_1789:
        /* <DEDUP_REMOVED lines=9> */
[----:B------:R-:W-:Y:S02]  /*1450*/  @UP1 UIMAD.WIDE.U32 UR18, UR20, UR12, URZ ;  /* 0x0000000c141212a5 */ /* 0x000fe4000f8e003f */
[----:B------:R-:W-:Y:S02]  /*1460*/  @UP0 UIMAD UR26, UR26, UR5, UR29 ;  /* 0x000000051a1a02a4 */ /* 0x000fe4000f8e021d */
[----:B------:R-:W-:Y:S02]  /*1470*/  ULDC UR4, c[0x0][0x224] ;  /* 0x0000890000047ab9 */ /* 0x000fe40000000800 */
[----:B------:R-:W-:Y:S02]  /*1480*/  ULDC UR5, c[0x0][0x1c0] ;  /* 0x0000700000057ab9 */ /* 0x000fe40000000800 */
[----:B------:R-:W-:-:S02]  /*1490*/  UIMAD UR5, UR14, UR5, UR11 ;  /* 0x000000050e0572a4 */ /* 0x000fc4000f8e020b */
[----:B------:R-:W-:Y:S02]  /*14a0*/  @!UP1 USHF.R.S32.HI UR12, URZ, 0x1f, UR14 ;  /* 0x0000001f3f0c9899 */ /* 0x000fe4000801140e */
[----:B------:R-:W-:Y:S02]  /*14b0*/  UIMAD UR4, UR5, UR4, UR7 ;  /* 0x00000004050472a4 */ /* 0x000fe4000f8e0207 */
[----:B------:R-:W-:Y:S02]  /*14c0*/  USHF.L.U32 UR5, UR5, 0x5, URZ ;  /* 0x0000000505057899 */ /* 0x000fe4000800063f */
[----:B------:R-:W-:Y:S02]  /*14d0*/  @!UP1 UIMAD UR12, UR12, UR8, URZ ;  /* 0x000000080c0c92a4 */ /* 0x000fe4000f8e023f */
[----:B------:R-:W-:Y:S02]  /*14e0*/  @!UP1 UIMAD.WIDE.U32 UR30, UR14, UR8, URZ ;  /* 0x000000080e1e92a5 */ /* 0x000fe4000f8e003f */
[----:B------:R-:W-:Y:S01]  /*14f0*/  IADD3 R119, P2, P1, R7, UR5, R20 ;  /* 0x0000000507777c10 */ /* 0x000fe2000f95e014 */
[----:B------:R-:W-:-:S02]  /*1500*/  @!UP1 UIMAD UR9, UR14, UR9, UR12 ;  /* 0x000000090e0992a4 */ /* 0x000fc4000f8e020c */
[----:B------:R-:W-:Y:S02]  /*1510*/  @UP1 UIMAD UR13, UR20, UR13, UR19 ;  /* 0x0000000d140d12a4 */ /* 0x000fe4000f8e0213 */
[----:B------:R1:W-:Y:S01]  /*1520*/  STL [R1+0xe0], R119 ;  /* 0x0000e07701007387 */ /* 0x0003e20000100800 */
[----:B------:R-:W-:Y:S02]  /*1530*/  ULDC UR12, c[0x0][0x228] ;  /* 0x00008a00000c7ab9 */ /* 0x000fe40000000800 */
[----:B------:R-:W-:Y:S02]  /*1540*/  UIMAD UR12, UR4, UR12, URZ ;  /* 0x0000000c040c72a4 */ /* 0x000fe4000f8e023f */
[----:B------:R-:W-:Y:S02]  /*1550*/  USHF.R.S32.HI UR4, URZ, 0x1f, UR5 ;  /* 0x0000001f3f047899 */ /* 0x000fe40008011405 */
[----:B------:R-:W-:Y:S02]  /*1560*/  @UP1 UMOV UR8, UR18 ;  /* 0x0000001200081c82 */ /* 0x000fe40008000000 */
[----:B------:R-:W-:-:S02]  /*1570*/  @!UP1 UIADD3 UR13, UR31, UR9, URZ ;  /* 0x000000091f0d9290 */ /* 0x000fc4000fffe03f */
[----:B------:R-:W-:Y:S01]  /*1580*/  IADD3.X R105, R8, UR4, R0, P2, P1 ;  /* 0x0000000408697c10 */ /* 0x000fe200097e2400 */
[----:B------:R-:W-:Y:S01]  /*1590*/  @!UP1 UMOV UR8, UR30 ;  /* 0x0000001e00089c82 */ /* 0x000fe20008000000 */
        /* <DEDUP_REMOVED lines=14> */
.L_x_1798:
[----:B------:R-:W-:Y:S01]  /*1680*/  IABS R0, c[0x0][0x1c8] ;  /* 0x0000720000007a13 */ /* 0x000fe20000000000 */
[----:B------:R-:W2:Y:S01]  /*1690*/  S2R R2, SR_CTAID.Z ;  /* 0x0000000000027919 */ /* 0x000ea20000002700 */
[----:B------:R-:W-:Y:S02]  /*16a0*/  UMOV UR18, URZ ;  /* 0x0000003f00127c82 */ /* 0x000fe40008000000 */
[----:B------:R-:W3:Y:S01]  /*16b0*/  R2UR UR5, R0 ;  /* 0x00000000000573c2 */ /* 0x000ee200000e0000 */
[----:B------:R-:W-:Y:S02]  /*16c0*/  @UP0 UIADD3 UR27, UR16, UR17, URZ ;  /* 0x00000011101b0290 */ /* 0x000fe4000fffe03f */
[----:B------:R-:W-:Y:S01]  /*16d0*/  USHF.R.S32.HI UR17, URZ, 0x1f, UR11 ;  /* 0x0000001f3f117899 */ /* 0x000fe2000801140b */
        /* <DEDUP_REMOVED lines=43> */
.L_x_1799:
[CC--:B------:R-:W-:Y:S01]  /*1990*/  LEA.HI R3, R9.reuse, R26.reuse, RZ, 0x4 ;  /* 0x0000001a09037211 */ /* 0x0c0fe200078f20ff */
[----:B------:R-:W2:Y:S01]  /*19a0*/  S2R R18, SR_CTAID.Z ;  /* 0x0000000000127919 */ /* 0x000ea20000002700 */
[----:B------:R-:W-:Y:S01]  /*19b0*/  LEA.HI R0, R9, R26, RZ, 0x3 ;  /* 0x0000001a09007211 */ /* 0x000fe200078f18ff */
[----:B------:R-:W-:Y:S01]  /*19c0*/  ULDC.64 UR4, c[0x0][0x1b8] ;  /* 0x00006e0000047ab9 */ /* 0x000fe20000000a00 */
[----:B------:R-:W-:Y:S01]  /*19d0*/  SHF.R.S32.HI R5, RZ, 0x4, R3 ;  /* 0x00000004ff057819 */ /* 0x000fe20000011403 */
[----:B------:R-:W-:Y:S01]  /*19e0*/  UIMAD UR4, UR18, UR4, URZ ;  /* 0x00000004120472a4 */ /* 0x000fe2000f8e023f */
[----:B------:R-:W-:Y:S01]  /*19f0*/  SHF.R.S32.HI R30, RZ, 0x3, R0 ;  /* 0x00000003ff1e7819 */ /* 0x000fe20000011400 */
[----:B------:R-:W-:Y:S01]  /*1a00*/  IMAD.MOV.U32 R27, RZ, RZ, 0x20 ;  /* 0x00000020ff1b7424 */ /* 0x000fe200078e00ff */
[----:B------:R-:W-:Y:S01]  /*1a10*/  LOP3.LUT R0, R0, 0xfffffff8, RZ, 0xc0, !PT ;  /* 0xfffffff800007812 */ /* 0x000fe200078ec0ff */
[----:B------:R-:W-:Y:S01]  /*1a20*/  BSSY B0, `(.L_x_1800) ;  /* 0x000007f000007945 */ /* 0x000fe20003800000 */
[C---:B------:R-:W-:Y:S01]  /*1a30*/  LEA.HI R2, R3.reuse, R5, RZ, 0x1 ;  /* 0x0000000503027211 */ /* 0x040fe200078f08ff */
[----:B------:R-:W-:Y:S01]  /*1a40*/  IMAD.SHL.U32 R4, R30, 0x40, RZ ;  /* 0x000000401e047824 */ /* 0x000fe200078e00ff */
[----:B------:R-:W-:Y:S01]  /*1a50*/  LOP3.LUT R3, R3, 0xfffffff0, RZ, 0xc0, !PT ;  /* 0xfffffff003037812 */ /* 0x000fe200078ec0ff */
[----:B------:R-:W-:Y:S01]  /*1a60*/  IMAD.IADD R23, R26, 0x1, -R0 ;  /* 0x000000011a177824 */ /* 0x000fe200078e0a00 */
[----:B------:R-:W-:-:S02]  /*1a70*/  LOP3.LUT R0, R2, 0xfffffffe, RZ, 0xc0, !PT ;  /* 0xfffffffe02007812 */ /* 0x000fc400078ec0ff */
[----:B------:R-:W-:Y:S01]  /*1a80*/  LOP3.LUT R4, R4, 0x1c0, RZ, 0xc0, !PT ;  /* 0x000001c004047812 */ /* 0x000fe200078ec0ff */
[----:B------:R-:W-:Y:S01]  /*1a90*/  IMAD.IADD R6, R26, 0x1, -R3 ;  /* 0x000000011a067824 */ /* 0x000fe200078e0a03 */
[----:B------:R-:W-:Y:S01]  /*1aa0*/  LEA.HI R8, R9, R26, RZ, 0x6 ;  /* 0x0000001a09087211 */ /* 0x000fe200078f30ff */
[----:B------:R-:W-:Y:S01]  /*1ab0*/  IMAD.SHL.U32 R124, R23, 0x8, RZ ;  /* 0x00000008177c7824 */ /* 0x000fe200078e00ff */
[----:B------:R-:W-:Y:S01]  /*1ac0*/  SHF.R.S32.HI R31, RZ, 0x1f, R30 ;  /* 0x0000001fff1f7819 */ /* 0x000fe2000001141e */
[----:B------:R-:W-:Y:S01]  /*1ad0*/  IMAD.IADD R25, R5, 0x1, -R0 ;  /* 0x0000000105197824 */ /* 0x000fe200078e0a00 */
[----:B------:R-:W-:Y:S01]  /*1ae0*/  SHF.R.S32.HI R3, RZ, 0x1f, R6 ;  /* 0x0000001fff037819 */ /* 0x000fe20000011406 */
[----:B------:R-:W-:Y:S01]  /*1af0*/  IMAD.SHL.U32 R8, R8, 0x8, RZ ;  /* 0x0000000808087824 */ /* 0x000fe200078e00ff */
[----:B------:R-:W-:Y:S01]  /*1b00*/  LOP3.LUT R2, R4, 0x38, R124, 0xf8, !PT ;  /* 0x0000003804027812 */ /* 0x000fe200078ef87c */
[----:B------:R-:W-:Y:S01]  /*1b10*/  IMAD R7, R31, c[0x0][0x198], RZ ;  /* 0x000066001f077a24 */ /* 0x000fe200078e02ff */
[----:B------:R-:W-:Y:S01]  /*1b20*/  SHF.R.U32.HI R0, RZ, 0x3, R4 ;  /* 0x00000003ff007819 */ /* 0x000fe20000011604 */
[----:B------:R3:W-:Y:S01]  /*1b30*/  STL.64 [R1+0x70], R30 ;  /* 0x0000701e01007387 */ /* 0x0007e20000100a00 */
[----:B------:R-:W-:Y:S01]  /*1b40*/  LEA.HI R10, R3, R6, RZ, 0x3 ;  /* 0x00000006030a7211 */ /* 0x000fe200078f18ff */
[----:B------:R-:W-:Y:S01]  /*1b50*/  IMAD R7, R30, c[0x0][0x19c], R7 ;  /* 0x000067001e077a24 */ /* 0x000fe200078e0207 */
[----:B------:R-:W-:-:S02]  /*1b60*/  LOP3.LUT R9, R2, R0, RZ, 0x3c, !PT ;  /* 0x0000000002097212 */ /* 0x000fc400078e3cff */
[--C-:B------:R-:W-:Y:S02]  /*1b70*/  SHF.R.S32.HI R125, RZ, 0x1f, R124.reuse ;  /* 0x0000001fff7d7819 */ /* 0x100fe4000001147c */
[----:B------:R-:W-:Y:S02]  /*1b80*/  LOP3.LUT R0, R10, 0xfffffff8, RZ, 0xc0, !PT ;  /* 0xfffffff80a007812 */ /* 0x000fe400078ec0ff */
[----:B------:R-:W-:Y:S01]  /*1b90*/  IADD3 R2, P0, R124, UR8, RZ ;  /* 0x000000087c027c10 */ /* 0x000fe2000ff1e0ff */
[----:B------:R-:W-:Y:S01]  /*1ba0*/  IMAD.WIDE.U32 R4, R30, c[0x0][0x198], R124 ;  /* 0x000066001e047a25 */ /* 0x000fe200078e007c */
[----:B------:R-:W-:Y:S01]  /*1bb0*/  ULDC.64 UR8, c[0x0][0x1b0] ;  /* 0x00006c0000087ab9 */ /* 0x000fe20000000a00 */
[----:B------:R-:W-:Y:S01]  /*1bc0*/  IADD3 R109, R124, 0x40, RZ ;  /* 0x000000407c6d7810 */ /* 0x000fe20007ffe0ff */
[----:B------:R-:W-:Y:S01]  /*1bd0*/  UIMAD UR8, UR18, UR8, URZ ;  /* 0x00000008120872a4 */ /* 0x000fe2000f8e023f */
[----:B------:R-:W-:Y:S01]  /*1be0*/  IMAD.IADD R0, R6, 0x1, -R0 ;  /* 0x0000000106007824 */ /* 0x000fe200078e0a00 */
[----:B------:R-:W-:Y:S01]  /*1bf0*/  IADD3.X R3, R125, UR13, RZ, P0, !PT ;  /* 0x0000000d7d037c10 */ /* 0x000fe200087fe4ff */
[----:B------:R3:W-:Y:S01]  /*1c00*/  STL.64 [R1+0x98], R124 ;  /* 0x0000987c01007387 */ /* 0x0007e20000100a00 */
[----:B------:R-:W-:Y:S01]  /*1c10*/  IADD3 R6, P0, R4, UR28, RZ ;  /* 0x0000001c04067c10 */ /* 0x000fe2000ff1e0ff */
[----:B------:R-:W-:Y:S01]  /*1c20*/  IMAD R4, R31, c[0x0][0x1a0], RZ ;  /* 0x000068001f047a24 */ /* 0x000fe200078e02ff */
[----:B------:R-:W-:Y:S01]  /*1c30*/  LOP3.LUT P2, RZ, R0, 0x4, RZ, 0xc0, !PT ;  /* 0x0000000400ff7812 */ /* 0x000fe2000784c0ff */
[----:B--2---:R-:W-:Y:S01]  /*1c40*/  IMAD.WIDE.U32 R18, R18, c[0x0][0x1a8], R2 ;  /* 0x00006a0012127a25 */ /* 0x004fe200078e0002 */
[C---:B------:R-:W-:Y:S01]  /*1c50*/  LOP3.LUT P1, RZ, R0.reuse, 0x2, RZ, 0xc0, !PT ;  /* 0x0000000200ff7812 */ /* 0x040fe2000782c0ff */
[----:B------:R-:W-:Y:S01]  /*1c60*/  UIMAD UR9, UR23, UR9, UR8 ;  /* 0x00000009170972a4 */ /* 0x000fe2000f8e0208 */
[----:B------:R-:W-:Y:S01]  /*1c70*/  IADD3.X R7, R5, UR26, R7, P0, !PT ;  /* 0x0000001a05077c10 */ /* 0x000fe200087fe407 */
[----:B------:R-:W-:Y:S01]  /*1c80*/  IMAD.SHL.U32 R0, R0, 0x40, RZ ;  /* 0x0000004000007824 */ /* 0x000fe200078e00ff */
[----:B------:R-:W-:Y:S01]  /*1c90*/  UIMAD UR8, UR23, UR5, UR4 ;  /* 0x00000005170872a4 */ /* 0x000fe2000f8e0204 */
[----:B------:R-:W-:Y:S01]  /*1ca0*/  IMAD.SHL.U32 R5, R25, 0x8, RZ ;  /* 0x0000000819057824 */ /* 0x000fe200078e00ff */
[----:B------:R-:W-:Y:S01]  /*1cb0*/  IADD3 R108, R124, 0x80, RZ ;  /* 0x000000807c6c7810 */ /* 0x000fe20007ffe0ff */
[----:B------:R-:W-:Y:S01]  /*1cc0*/  IMAD.WIDE.U32 R2, R30, c[0x0][0x1a0], R124 ;  /* 0x000068001e027a25 */ /* 0x000fe200078e007c */
[----:B------:R-:W-:Y:S01]  /*1cd0*/  LOP3.LUT R0, R0, 0x1c0, RZ, 0xc0, !PT ;  /* 0x000001c000007812 */ /* 0x000fe200078ec0ff */
[----:B------:R-:W-:Y:S01]  /*1ce0*/  ULDC.64 UR4, c[0x0][0x1a8] ;  /* 0x00006a0000047ab9 */ /* 0x000fe20000000a00 */
[----:B------:R-:W-:Y:S01]  /*1cf0*/  IADD3 R107, R124, 0xc0, RZ ;  /* 0x000000c07c6b7810 */ /* 0x000fe20007ffe0ff */
[----:B------:R-:W-:Y:S01]  /*1d00*/  IMAD R4, R30, c[0x0][0x1a4], R4 ;  /* 0x000069001e047a24 */ /* 0x000fe200078e0204 */
[----:B------:R-:W-:Y:S01]  /*1d10*/  LOP3.LUT R5, R0, 0x8, R5, 0xf8, !PT ;  /* 0x0000000800057812 */ /* 0x000fe200078ef805 */
[----:B------:R-:W-:Y:S01]  /*1d20*/  UIMAD UR4, UR17, UR4, URZ ;  /* 0x00000004110472a4 */ /* 0x000fe2000f8e023f */
[----:B------:R-:W-:-:S02]  /*1d30*/  IADD3 R2, P0, R2, UR30, RZ ;  /* 0x0000001e02027c10 */ /* 0x000fc4000ff1e0ff */
[----:B------:R-:W-:Y:S01]  /*1d40*/  SHF.R.U32.HI R0, RZ, 0x3, R0 ;  /* 0x00000003ff007819 */ /* 0x000fe20000011600 */
[----:B------:R-:W-:Y:S01]  /*1d50*/  UIMAD UR4, UR11, UR5, UR4 ;  /* 0x000000050b0472a4 */ /* 0x000fe2000f8e0204 */
[----:B------:R-:W-:Y:S01]  /*1d60*/  IADD3.X R3, R3, UR27, R4, P0, !PT ;  /* 0x0000001b03037c10 */ /* 0x000fe200087fe404 */
[----:B------:R-:W-:Y:S01]  /*1d70*/  IMAD.U32 R4, RZ, RZ, UR23 ;  /* 0x00000017ff047e24 */ /* 0x000fe2000f8e00ff */
[----:B------:R-:W-:Y:S01]  /*1d80*/  LOP3.LUT R5, R5, R0, RZ, 0x3c, !PT ;  /* 0x0000000005057212 */ /* 0x000fe200078e3cff */
[----:B------:R-:W-:Y:S01]  /*1d90*/  IMAD.U32 R0, RZ, RZ, UR23 ;  /* 0x00000017ff007e24 */ /* 0x000fe2000f8e00ff */
[----:B------:R-:W-:Y:S01]  /*1da0*/  UIADD3 UR5, -UR7, UR22, URZ ;  /* 0x0000001607057290 */ /* 0x000fe2000fffe13f */
[----:B------:R-:W-:Y:S01]  /*1db0*/  IMAD.WIDE.U32 R34, R4, c[0x0][0x1b0], R6 ;  /* 0x00006c0004227a25 */ /* 0x000fe200078e0006 */
[----:B------:R-:W-:Y:S02]  /*1dc0*/  SHF.R.S32.HI R22, RZ, 0x5, R11 ;  /* 0x00000005ff167819 */ /* 0x000fe4000001140b */
[----:B------:R-:W-:Y:S01]  /*1dd0*/  LOP3.LUT R207, R9, 0xfffffe00, R8, 0xf8, !PT ;  /* 0xfffffe0009cf7812 */ /* 0x000fe200078ef808 */
[----:B------:R-:W-:Y:S01]  /*1de0*/  IMAD.WIDE.U32 R28, R0, c[0x0][0x1b8], R2 ;  /* 0x00006e00001c7a25 */ /* 0x000fe200078e0002 */
[----:B------:R3:W-:Y:S01]  /*1df0*/  STL.64 [R1+0xb8], R34 ;  /* 0x0000b82201007387 */ /* 0x0007e20000100a00 */
[----:B------:R-:W-:-:S02]  /*1e00*/  IADD3 R37, R35, UR9, RZ ;  /* 0x0000000923257c10 */ /* 0x000fc4000fffe0ff */
[----:B------:R-:W-:Y:S01]  /*1e10*/  SHF.R.S32.HI R0, RZ, 0x1f, R11 ;  /* 0x0000001fff007819 */ /* 0x000fe2000001140b */
[----:B------:R3:W-:Y:S01]  /*1e20*/  STL.64 [R1+0xe8], R28 ;  /* 0x0000e81c01007387 */ /* 0x0007e20000100a00 */
[----:B------:R-:W-:Y:S01]  /*1e30*/  IADD3 R33, R29, UR8, RZ ;  /* 0x000000081d217c10 */ /* 0x000fe2000fffe0ff */
[----:B------:R-:W-:Y:S01]  /*1e40*/  IMAD.SHL.U32 R4, R10, 0x40, RZ ;  /* 0x000000400a047824 */ /* 0x000fe200078e00ff */
[----:B------:R-:W-:Y:S01]  /*1e50*/  ISETP.GE.AND P0, PT, R30, UR5, PT ;  /* 0x000000051e007c0c */ /* 0x000fe2000bf06270 */
[----:B------:R3:W-:Y:S01]  /*1e60*/  STL [R1+0xcc], R109 ;  /* 0x0000cc6d01007387 */ /* 0x0007e20000100800 */
[----:B------:R-:W-:Y:S01]  /*1e70*/  SHF.R.S32.HI R2, RZ, 0x1f, R20 ;  /* 0x0000001fff027819 */ /* 0x000fe20000011414 */
[----:B------:R-:W-:Y:S01]  /*1e80*/  IMAD.MOV.U32 R3, RZ, RZ, 0x10 ;  /* 0x00000010ff037424 */ /* 0x000fe200078e00ff */
[----:B------:R-:W-:Y:S01]  /*1e90*/  LEA.HI R0, R0, R22, RZ, 0x3 ;  /* 0x0000001600007211 */ /* 0x000fe200078f18ff */
[----:B------:R3:W-:Y:S01]  /*1ea0*/  STL [R1+0xc8], R108 ;  /* 0x0000c86c01007387 */ /* 0x0007e20000100800 */
[----:B------:R-:W-:Y:S01]  /*1eb0*/  LOP3.LUT R4, R5, 0xfffffe00, R4, 0xf8, !PT ;  /* 0xfffffe0005047812 */ /* 0x000fe200078ef804 */
[----:B------:R-:W-:Y:S01]  /*1ec0*/  IMAD.U32 R8, RZ, RZ, UR21 ;  /* 0x00000015ff087e24 */ /* 0x000fe2000f8e00ff */
[----:B------:R-:W-:Y:S01]  /*1ed0*/  LEA.HI R5, R2, R20, RZ, 0x2 ;  /* 0x0000001402057211 */ /* 0x000fe200078f10ff */
[----:B------:R3:W-:Y:S01]  /*1ee0*/  STL [R1+0xd0], R107 ;  /* 0x0000d06b01007387 */ /* 0x0007e20000100800 */
[----:B------:R-:W-:Y:S01]  /*1ef0*/  LOP3.LUT R0, R0, 0xffffff8, RZ, 0xc0, !PT ;  /* 0x0ffffff800007812 */ /* 0x000fe200078ec0ff */
[----:B------:R-:W-:Y:S01]  /*1f00*/  IMAD.WIDE R8, R8, 0x80, R30 ;  /* 0x0000008008087825 */ /* 0x000fe200078e021e */
[----:B------:R-:W-:Y:S01]  /*1f10*/  SHF.R.S32.HI R24, RZ, 0x2, R5 ;  /* 0x00000002ff187819 */ /* 0x000fe20000011405 */
[----:B------:R3:W-:Y:S01]  /*1f20*/  STL [R1+0xdc], R33 ;  /* 0x0000dc2101007387 */ /* 0x0007e20000100800 */
[----:B------:R-:W-:Y:S01]  /*1f30*/  IADD3 R17, R19, UR4, RZ ;  /* 0x0000000413117c10 */ /* 0x000fe2000fffe0ff */
[----:B------:R-:W-:Y:S01]  /*1f40*/  IMAD.IADD R0, R22, 0x1, -R0 ;  /* 0x0000000116007824 */ /* 0x000fe200078e0a00 */
[----:B------:R-:W-:Y:S01]  /*1f50*/  SEL R3, R3, 0xfffffff0, !P1 ;  /* 0xfffffff003037807 */ /* 0x000fe20004800000 */
[----:B------:R3:W-:Y:S01]  /*1f60*/  STL [R1+0xb4], R37 ;  /* 0x0000b42501007387 */ /* 0x0007e20000100800 */
[----:B------:R-:W-:Y:S01]  /*1f70*/  IMAD.SHL.U32 R207, R207, 0x2, RZ ;  /* 0x00000002cfcf7824 */ /* 0x000fe200078e00ff */
[----:B------:R-:W-:Y:S01]  /*1f80*/  SEL R2, R27, 0xffffffe0, !P2 ;  /* 0xffffffe01b027807 */ /* 0x000fe20005000000 */
[----:B------:R-:W-:Y:S01]  /*1f90*/  IMAD R21, R0, 0x10, R24 ;  /* 0x0000001000157824 */ /* 0x000fe200078e0218 */
        /* <DEDUP_REMOVED lines=39> */
.L_x_1801:
[----:B------:R-:W-:Y:S05]  /*2210*/  BSYNC B0 ;  /* 0x0000000000007941 */ /* 0x000fea0003800000 */
.L_x_1800:
        /* <DEDUP_REMOVED lines=9> */
[----:B------:R-:W-:-:S03]  /*22b0*/  IMAD.U32 R5, RZ, RZ, UR4 ;  /* 0x00000004ff057e24 */ /* 0x000fc6000f8e00ff */
[----:B------:R-:W-:Y:S02]  /*22c0*/  IADD3 R118, P0, R0, UR4, RZ ;  /* 0x0000000400767c10 */ /* 0x000fe4000ff1e0ff */
[----:B------:R-:W-:-:S04]  /*22d0*/  SHF.R.S32.HI R0, RZ, 0x1f, R0 ;  /* 0x0000001fff007819 */ /* 0x000fc80000011400 */
[----:B------:R-:W-:Y:S01]  /*22e0*/  LEA.HI.X.SX32 R154, R5, R0, 0x1, P0 ;  /* 0x00000000059a7211 */ /* 0x000fe200000f0eff */
        /* <DEDUP_REMOVED lines=42> */
.L_x_1803:
[----:B------:R-:W-:Y:S05]  /*2590*/  BSYNC B0 ;  /* 0x0000000000007941 */ /* 0x000fea0003800000 */
.L_x_1802:
        /* <DEDUP_REMOVED lines=45> */
.L_x_1805:
[----:B------:R-:W-:Y:S05]  /*2870*/  BSYNC B0 ;  /* 0x0000000000007941 */ /* 0x000fea0003800000 */
.L_x_1804:
        /* <DEDUP_REMOVED lines=49> */
.L_x_1807:
[----:B------:R-:W-:Y:S05]  /*2b90*/  BSYNC B0 ;  /* 0x0000000000007941 */ /* 0x000fea0003800000 */
.L_x_1806:
        /* <DEDUP_REMOVED lines=48> */
.L_x_1809:
[----:B------:R-:W-:Y:S05]  /*2ea0*/  BSYNC B0 ;  /* 0x0000000000007941 */ /* 0x000fea0003800000 */
.L_x_1808:
[----:B------:R-:W-:Y:S01]  /*2eb0*/  ISETP.GE.AND P0, PT, R20, UR9, PT ;  /* 0x0000000914007c0c */ /* 0x000fe2000bf06270 */
[----:B------:R-:W-:Y:S01]  /*2ec0*/  ULDC.64 UR18, c[0x0][0x1a0] ;  /* 0x0000680000127ab9 */ /* 0x000fe20000000a00 */
[----:B------:R-:W-:Y:S01]  /*2ed0*/  BSSY B0, `(.L_x_1810) ;  /* 0x000002b000007945 */ /* 0x000fe20003800000 */
[----:B------:R-:W-:Y:S02]  /*2ee0*/  UMOV UR8, 0x5 ;  /* 0x0000000500087882 */ /* 0x000fe40000000000 */
[----:B------:R-:W-:Y:S02]  /*2ef0*/  ULDC UR13, c[0x0][0x19c] ;  /* 0x00006700000d7ab9 */ /* 0x000fe40000000800 */
        /* <DEDUP_REMOVED lines=40> */
.L_x_1811:
[----:B------:R-:W-:Y:S05]  /*3180*/  BSYNC B0 ;  /* 0x0000000000007941 */ /* 0x000fea0003800000 */
.L_x_1810:
[----:B------:R-:W0:Y:S01]  /*3190*/  LDGDEPBAR ;  /* 0x00000000000079af */ /* 0x000e220000000000 */
[----:B------:R-:W-:Y:S01]  /*31a0*/  LEA R0, R22, UR7, 0x4 ;  /* 0x0000000716007c11 */ /* 0x000fe2000f8e20ff */
[----:B------:R-:W-:Y:S01]  /*31b0*/  IMAD.SHL.U32 R6, R23, 0x40, RZ ;  /* 0x0000004017067824 */ /* 0x000fe200078e00ff */
[C---:B------:R-:W-:Y:S01]  /*31c0*/  SHF.L.U32 R5, R30.reuse, 0x3, RZ ;  /* 0x000000031e057819 */ /* 0x040fe200000006ff */
[----:B-12---:R-:W-:Y:S01]  /*31d0*/  IMAD.MOV.U32 R10, RZ, RZ, R32 ;  /* 0x000000ffff0a7224 */ /* 0x006fe200078e0020 */
[----:B------:R-:W-:Y:S01]  /*31e0*/  ISETP.GE.AND P0, PT, R30, UR9, PT ;  /* 0x000000091e007c0c */ /* 0x000fe2000bf06270 */
        /* <DEDUP_REMOVED lines=8> */
[----:B------:R-:W-:Y:S01]  /*3270*/  UIMAD UR13, UR11, UR12, UR13 ;  /* 0x0000000c0b0d72a4 */ /* 0x000fe2000f8e020d */
[----:B------:R1:W-:Y:S01]  /*3280*/  STL.64 [R1+0xd8], R10 ;  /* 0x0000d80a01007387 */ /* 0x0003e20000100a00 */
[----:B------:R-:W-:Y:S01]  /*3290*/  IMAD.WIDE.U32 R8, R8, UR29, R10 ;  /* 0x0000001d08087c25 */ /* 0x000fe2000f8e000a */
[----:B------:R-:W-:Y:S01]  /*32a0*/  LOP3.LUT R0, R5, R0, RZ, 0x3c, !PT ;  /* 0x0000000005007212 */ /* 0x000fe200078e3cff */
[----:B------:R-:W-:Y:S01]  /*32b0*/  UIADD3 UR31, UR32, -0x4ab325aa, URZ ;  /* 0xb54cda56201f7890 */ /* 0x000fe2000fffe03f */
[----:B------:R-:W-:Y:S01]  /*32c0*/  LOP3.LUT P1, RZ, R23, 0x4, RZ, 0xc0, !PT ;  /* 0x0000000417ff7812 */ /* 0x000fe2000782c0ff */
[----:B------:R-:W-:Y:S01]  /*32d0*/  IMAD.U32 R5, RZ, RZ, UR21 ;  /* 0x00000015ff057e24 */ /* 0x000fe2000f8e00ff */
[----:B------:R-:W-:Y:S01]  /*32e0*/  SHF.L.U32 R26, R26, 0x1, RZ ;  /* 0x000000011a1a7819 */ /* 0x000fe200000006ff */
[----:B------:R-:W-:Y:S01]  /*32f0*/  IMAD R6, R22, 0x400, R4 ;  /* 0x0000040016067824 */ /* 0x000fe200078e0204 */
[----:B------:R-:W-:Y:S01]  /*3300*/  UIADD3 UR7, UR33, 0x646e171e, URZ ;  /* 0x646e171e21077890 */ /* 0x000fe2000fffe03f */
[----:B------:R-:W-:-:S04]  /*3310*/  DEPBAR.LE SB0, 0x0 ;  /* 0x000080000000791a */ /* 0x000fc80000000000 */
[----:B------:R-:W-:Y:S01]  /*3320*/  BAR.SYNC.DEFER_BLOCKING 0x0 ;  /* 0x0000000000007b1d */ /* 0x000fe20000010000 */
[----:B------:R-:W-:Y:S01]  /*3330*/  IMAD R116, R5, 0x8, R22 ;  /* 0x0000000805747824 */ /* 0x000fe200078e0216 */
[----:B------:R-:W-:Y:S01]  /*3340*/  LEA R5, R25, R0, 0x9 ;  /* 0x0000000019057211 */ /* 0x000fe200078e48ff */
[----:B------:R-:W-:Y:S01]  /*3350*/  IMAD.SHL.U32 R187, R6, 0x2, RZ ;  /* 0x0000000206bb7824 */ /* 0x000fe200078e00ff */
[----:B------:R-:W-:Y:S02]  /*3360*/  IADD3 R6, R9, UR13, RZ ;  /* 0x0000000d09067c10 */ /* 0x000fe4000fffe0ff */
        /* <DEDUP_REMOVED lines=42> */
.L_x_1813:
[----:B------:R-:W-:Y:S05]  /*3610*/  BSYNC B0 ;  /* 0x0000000000007941 */ /* 0x000fea0003800000 */
.L_x_1812:
        /* <DEDUP_REMOVED lines=50> */
.L_x_1815:
[----:B------:R-:W-:Y:S05]  /*3940*/  BSYNC B0 ;  /* 0x0000000000007941 */ /* 0x000fea0003800000 */
.L_x_1814:
[----:B------:R-:W-:Y:S01]  /*3950*/  IMAD.SHL.U32 R179, R5, 0x2, RZ ;  /* 0x0000000205b37824 */ /* 0x000fe200078e00ff */
[----:B-12---:R-:W-:Y:S01]  /*3960*/  LDSM.16.M88.4 R12, [R187] ;  /* 0x00000000bb0c783b */ /* 0x006fe20000000200 */
[----:B------:R-:W-:Y:S01]  /*3970*/  LOP3.LUT P0, RZ, R23, 0x2, RZ, 0xc0, !PT ;  /* 0x0000000217ff7812 */ /* 0x000fe2000780c0ff */
[--C-:B------:R-:W-:Y:S01]  /*3980*/  IMAD R188, R3, 0x2, R187.reuse ;  /* 0x0000000203bc7824 */ /* 0x100fe200078e02bb */
[----:B------:R-:W-:Y:S01]  /*3990*/  IADD3 R6, R104, UR8, RZ ;  /* 0x0000000868067c10 */ /* 0x000fe2000fffe0ff */
[----:B------:R-:W1:Y:S01]  /*39a0*/  LDSM.16.M88.4 R16, [R179+0x10000] ;  /* 0x01000000b310783b */ /* 0x000e620000000200 */
[C---:B------:R-:W-:Y:S01]  /*39b0*/  IADD3 R5, R179.reuse, 0x10000, RZ ;  /* 0x00010000b3057810 */ /* 0x040fe20007ffe0ff */
[----:B------:R-:W-:Y:S01]  /*39c0*/  IMAD R190, R2, 0x2, R187 ;  /* 0x0000000202be7824 */ /* 0x000fe200078e02bb */
[----:B------:R-:W-:Y:S01]  /*39d0*/  IADD3 R191, R179, 0x10020, RZ ;  /* 0x00010020b3bf7810 */ /* 0x000fe20007ffe0ff */
[----:B------:R-:W2:Y:S01]  /*39e0*/  LDSM.16.M88.4 R24, [R179+0x10800] ;  /* 0x01080000b318783b */ /* 0x000ea20000000200 */
[----:B------:R-:W-:Y:S01]  /*39f0*/  IMAD R185, R0, 0x2, R179 ;  /* 0x0000000200b97824 */ /* 0x000fe200078e02b3 */
[----:B------:R-:W-:Y:S01]  /*3a00*/  IMNMX R217, R6, UR10, PT ;  /* 0x0000000a06d97c17 */ /* 0x000fe2000b800200 */
[----:B------:R-:W-:Y:S01]  /*3a10*/  IMAD R189, R2, 0x2, R188 ;  /* 0x0000000202bd7824 */ /* 0x000fe200078e02bc */
[----:B---3--:R-:W3:Y:S01]  /*3a20*/  LDSM.16.M88.4 R32, [R179+0x11000] ;  /* 0x01100000b320783b */ /* 0x008ee20000000200 */
        /* <DEDUP_REMOVED lines=29> */
[----:B--2---:R-:W-:Y:S01]  /*3c00*/  HMMA.16816.F32 R44, R12, R24, RZ ;  /* 0x000000180c2c723c */ /* 0x004fe200000018ff */
[----:B------:R-:W2:Y:S01]  /*3c10*/  LDSM.16.M88.4 R80, [R185+0x10000] ;  /* 0x01000000b950783b */ /* 0x000ea20000000200 */
[----:B------:R-:W-:-:S02]  /*3c20*/  ISETP.GE.AND P1, PT, R6, R217, PT ;  /* 0x000000d90600720c */ /* 0x000fc40003f26270 */
[C---:B------:R-:W-:Y:S01]  /*3c30*/  ISETP.GE.AND P4, PT, R6.reuse, R216, PT ;  /* 0x000000d80600720c */ /* 0x040fe20003f86270 */
[----:B------:R-:W-:Y:S01]  /*3c40*/  LDSM.16.M88.4 R96, [R184+0x2000] ;  /* 0x00200000b860783b */ /* 0x000fe20000000200 */
[C---:B------:R-:W-:Y:S02]  /*3c50*/  IADD3 R205, R191.reuse, 0x1000, RZ ;  /* 0x00001000bfcd7810 */ /* 0x040fe40007ffe0ff */
[----:B---3--:R-:W-:Y:S01]  /*3c60*/  HMMA.16816.F32 R56, R12, R32, RZ ;  /* 0x000000200c38723c */ /* 0x008fe200000018ff */
        /* <DEDUP_REMOVED lines=38> */
[C---:B--2---:R-:W-:Y:S01]  /*3ed0*/  HMMA.16816.F32 R56, R20.reuse, R80, R16 ;  /* 0x000000501438723c */ /* 0x044fe20000001810 */
[----:B------:R-:W-:Y:S07]  /*3ee0*/  LDSM.16.M88.4 R16, [R187+0x4000] ;  /* 0x00400000bb10783b */ /* 0x000fee0000000200 */
[C---:B------:R-:W-:Y:S01]  /*3ef0*/  HMMA.16816.F32 R52, R20.reuse, R82, R32 ;  /* 0x000000521434723c */ /* 0x040fe20000001820 */
[----:B------:R-:W-:Y:S07]  /*3f00*/  LDSM.16.M88.4 R80, [R179+0x13000] ;  /* 0x01300000b350783b */ /* 0x000fee0000000200 */
[C---:B------:R-:W-:Y:S01]  /*3f10*/  HMMA.16816.F32 R32, R20.reuse, R86, R24 ;  /* 0x000000561420723c */ /* 0x040fe20000001818 */
[----:B------:R-:W-:Y:S07]  /*3f20*/  LDSM.16.M88.4 R84, [R185+0x12800] ;  /* 0x01280000b954783b */ /* 0x000fee0000000200 */
[C---:B------:R-:W-:Y:S01]  /*3f30*/  HMMA.16816.F32 R24, R20.reuse, R90, R64 ;  /* 0x0000005a1418723c */ /* 0x040fe20000001840 */
[----:B------:R-:W2:Y:S04]  /*3f40*/  LDSM.16.M88.4 R64, [R179+0x12000] ;  /* 0x01200000b340783b */ /* 0x000ea80000000200 */
[----:B------:R-:W-:Y:S03]  /*3f50*/  LDSM.16.M88.4 R88, [R185+0x12000] ;  /* 0x01200000b958783b */ /* 0x000fe60000000200 */
[C---:B---3--:R-:W-:Y:S01]  /*3f60*/  HMMA.16816.F32 R12, R20.reuse, R48, R72 ;  /* 0x00000030140c723c */ /* 0x048fe20000001848 */
[----:B------:R-:W3:Y:S07]  /*3f70*/  LDSM.16.M88.4 R72, [R179+0x12800] ;  /* 0x01280000b348783b */ /* 0x000eee0000000200 */
        /* <DEDUP_REMOVED lines=332> */
.L_x_1818:
[----:B------:R-:W-:Y:S05]  /*5440*/  BSYNC B0 ;  /* 0x0000000000007941 */ /* 0x000fea0003800000 */
.L_x_1817:
[----:B------:R-:W0:Y:S02]  /*5450*/  LDGDEPBAR ;  /* 0x00000000000079af */ /* 0x000e240000000000 */
.L_x_1816:
        /* <DEDUP_REMOVED lines=9> */
[----:B------:R-:W-:Y:S01]  /*54f0*/  UIADD3 UR5, UR33, -0x4498517b, URZ ;  /* 0xbb67ae8521057890 */ /* 0x000fe2000fffe03f */
[----:B------:R-:W-:Y:S01]  /*5500*/  FMNMX.FTZ R0, R37, R0, !PT ;  /* 0x0000000025007209 */ /* 0x000fe20007810000 */
[----:B------:R-:W-:Y:S01]  /*5510*/  ULOP3.LUT UR8, UR4, UR33, URZ, 0x3c, !UPT ;  /* 0x0000002104087292 */ /* 0x000fe2000f8e3c3f */
        /* <DEDUP_REMOVED lines=19> */
[----:B------:R-:W-:Y:S01]  /*5650*/  IMAD.SHL.U32 R180, R4, 0x2, RZ ;  /* 0x0000000204b47824 */ /* 0x000fe200078e00ff */
[----:B------:R-:W-:Y:S01]  /*5660*/  FMNMX.FTZ R132, R94, R132, !PT ;  /* 0x000000845e847209 */ /* 0x000fe20007810000 */
[----:B------:R-:W-:Y:S01]  /*5670*/  UIADD3 UR4, UR4, 0x1, URZ ;  /* 0x0000000104047890 */ /* 0x000fe2000fffe03f */
        /* <DEDUP_REMOVED lines=23> */
[----:B------:R-:W2:Y:S04]  /*57f0*/  SHFL.BFLY PT, R5, R132, 0x2, 0x1f ;  /* 0x0c401f0084057f89 */ /* 0x000ea800000e0000 */
[----:B------:R-:W3:Y:S04]  /*5800*/  SHFL.BFLY PT, R133, R0, 0x2, 0x1f ;  /* 0x0c401f0000857f89 */ /* 0x000ee800000e0000 */
[----:B------:R-:W-:Y:S01]  /*5810*/  LDSM.16.MT88.4 R52, [R180+0x18800] ;  /* 0x01880000b434783b */ /* 0x000fe20000004200 */
[----:B--2---:R-:W-:Y:S02]  /*5820*/  FMNMX.FTZ R132, R132, R5, !PT ;  /* 0x0000000584847209 */ /* 0x004fe40007810000 */
[----:B------:R-:W-:-:S02]  /*5830*/  LOP3.LUT R5, R105, UR32, RZ, 0x3c, !PT ;  /* 0x0000002069057c12 */ /* 0x000fc4000f8e3cff */
[----:B---3--:R-:W-:Y:S01]  /*5840*/  FMNMX.FTZ R133, R0, R133, !PT ;  /* 0x0000008500857209 */ /* 0x008fe20007810000 */
[----:B-1----:R-:W1:Y:S04]  /*5850*/  SHFL.BFLY PT, R6, R132, 0x1, 0x1f ;  /* 0x0c201f0084067f89 */ /* 0x002e6800000e0000 */
[----:B------:R2:W-:Y:S04]  /*5860*/  STL [R1+0xf0], R5 ;  /* 0x0000f00501007387 */ /* 0x0005e80000100800 */
[----:B------:R-:W3:Y:S01]  /*5870*/  SHFL.BFLY PT, R9, R133, 0x1, 0x1f ;  /* 0x0c201f0085097f89 */ /* 0x000ee200000e0000 */
[----:B-1----:R-:W-:-:S02]  /*5880*/  FMNMX.FTZ R132, R132, R6, !PT ;  /* 0x0000000684847209 */ /* 0x002fc40007810000 */
[----:B------:R-:W-:Y:S01]  /*5890*/  LOP3.LUT R6, R87, UR8, RZ, 0x3c, !PT ;  /* 0x0000000857067c12 */ /* 0x000fe2000f8e3cff */
[----:B------:R-:W-:Y:S01]  /*58a0*/  UIADD3 UR8, UR33, -0x56f99767, URZ ;  /* 0xa906689921087890 */ /* 0x000fe2000fffe03f */
[----:B------:R-:W-:Y:S02]  /*58b0*/  FSETP.NEU.FTZ.AND P1, PT, R132, -INF , PT ;  /* 0xff8000008400780b */ /* 0x000fe40003f3d000 */
[----:B--2---:R-:W-:Y:S01]  /*58c0*/  LOP3.LUT R5, R117, R5, RZ, 0x3c, !PT ;  /* 0x0000000575057212 */ /* 0x004fe200078e3cff */
[----:B------:R-:W-:Y:S01]  /*58d0*/  IMAD.WIDE.U32 R6, R6, -0x326172a9, RZ ;  /* 0xcd9e8d5706067825 */ /* 0x000fe200078e00ff */
[----:B---3--:R-:W-:-:S03]  /*58e0*/  FMNMX.FTZ R133, R133, R9, !PT ;  /* 0x0000000985857209 */ /* 0x008fc60007810000 */
[----:B------:R-:W-:Y:S01]  /*58f0*/  IMAD.WIDE.U32 R160, R5, -0x2daee0ad, RZ ;  /* 0xd2511f5305a07825 */ /* 0x000fe200078e00ff */
[----:B------:R-:W-:-:S04]  /*5900*/  LOP3.LUT R7, R7, UR36, R116, 0x96, !PT ;  /* 0x0000002407077c12 */ /* 0x000fc8000f8e9674 */
[----:B------:R-:W-:Y:S01]  /*5910*/  LOP3.LUT R0, R161, UR5, R86, 0x96, !PT ;  /* 0x00000005a1007c12 */ /* 0x000fe2000f8e9656 */
[----:B------:R-:W-:Y:S04]  /*5920*/  STL.64 [R1+0xc0], R160 ;  /* 0x0000c0a001007387 */ /* 0x000fe80000100a00 */
[----:B------:R-:W-:-:S04]  /*5930*/  IMAD.WIDE.U32 R162, R0, -0x326172a9, RZ ;  /* 0xcd9e8d5700a27825 */ /* 0x000fc800078e00ff */
[----:B------:R-:W-:Y:S01]  /*5940*/  FMUL.FTZ R0, R132, c[0x0][0x23c] ;  /* 0x00008f0084007a20 */ /* 0x000fe20000410000 */
[----:B------:R-:W-:Y:S01]  /*5950*/  LOP3.LUT R5, R163, UR35, R6, 0x96, !PT ;  /* 0x00000023a3057c12 */ /* 0x000fe2000f8e9606 */
[----:B------:R-:W-:Y:S01]  /*5960*/  IMAD.WIDE.U32 R6, R7, -0x2daee0ad, RZ ;  /* 0xd2511f5307067825 */ /* 0x000fe200078e00ff */
[----:B------:R-:W-:Y:S02]  /*5970*/  STL.64 [R1+0x38], R162 ;  /* 0x000038a201007387 */ /* 0x000fe40000100a00 */
[----:B------:R-:W-:Y:S01]  /*5980*/  FSEL R0, R0, RZ, P1 ;  /* 0x000000ff00007208 */ /* 0x000fe20000800000 */
[----:B------:R-:W-:Y:S01]  /*5990*/  IMAD.WIDE.U32 R10, R5, -0x2daee0ad, RZ ;  /* 0xd2511f53050a7825 */ /* 0x000fe200078e00ff */
[----:B------:R-:W-:Y:S02]  /*59a0*/  LOP3.LUT R7, R7, UR14, R160, 0x96, !PT ;  /* 0x0000000e07077c12 */ /* 0x000fe4000f8e96a0 */
[----:B------:R-:W-:Y:S01]  /*59b0*/  FSETP.NEU.FTZ.AND P1, PT, R133, -INF , PT ;  /* 0xff8000008500780b */ /* 0x000fe20003f3d000 */
[----:B------:R-:W-:Y:S01]  /*59c0*/  FFMA.FTZ R8, R40, c[0x0][0x23c], -R0 ;  /* 0x00008f0028087a23 */ /* 0x000fe20000010800 */
[----:B------:R-:W-:Y:S01]  /*59d0*/  LOP3.LUT R5, R11, UR12, R6, 0x96, !PT ;  /* 0x0000000c0b057c12 */ /* 0x000fe2000f8e9606 */
[----:B------:R-:W-:-:S02]  /*59e0*/  IMAD.WIDE.U32 R6, R7, -0x326172a9, RZ ;  /* 0xcd9e8d5707067825 */ /* 0x000fc400078e00ff */
[----:B------:R1:W-:Y:S02]  /*59f0*/  MUFU.EX2 R122, R8 ;  /* 0x00000008007a7308 */ /* 0x0003e40000000800 */
[----:B------:R-:W-:Y:S01]  /*5a00*/  IMAD.WIDE.U32 R12, R5, -0x326172a9, RZ ;  /* 0xcd9e8d57050c7825 */ /* 0x000fe200078e00ff */
[----:B------:R-:W-:-:S03]  /*5a10*/  LOP3.LUT R7, R7, UR13, R162, 0x96, !PT ;  /* 0x0000000d07077c12 */ /* 0x000fc6000f8e96a2 */
[----:B------:R-:W-:Y:S02]  /*5a20*/  FMUL.FTZ R5, R133, c[0x0][0x23c] ;  /* 0x00008f0085057a20 */ /* 0x000fe40000410000 */
[----:B------:R-:W-:-:S03]  /*5a30*/  FFMA.FTZ R9, R36, c[0x0][0x23c], -R0 ;  /* 0x00008f0024097a23 */ /* 0x000fc60000010800 */
[----:B------:R-:W-:Y:S01]  /*5a40*/  FSEL R5, R5, RZ, P1 ;  /* 0x000000ff05057208 */ /* 0x000fe20000800000 */
[----:B------:R-:W-:Y:S01]  /*5a50*/  MUFU.EX2 R252, R9 ;  /* 0x0000000900fc7308 */ /* 0x000fe20000000800 */
[----:B-1----:R-:W-:-:S07]  /*5a60*/  FFMA.FTZ R8, R41, c[0x0][0x23c], -R0 ;  /* 0x00008f0029087a23 */ /* 0x002fce0000010800 */
[----:B------:R1:W-:Y:S02]  /*5a70*/  MUFU.EX2 R120, R8 ;  /* 0x0000000800787308 */ /* 0x0003e40000000800 */
[----:B-1----:R-:W-:Y:S01]  /*5a80*/  LOP3.LUT R8, R13, UR11, R6, 0x96, !PT ;  /* 0x0000000b0d087c12 */ /* 0x002fe2000f8e9606 */
[----:B------:R-:W-:-:S04]  /*5a90*/  IMAD.WIDE.U32 R6, R7, -0x2daee0ad, RZ ;  /* 0xd2511f5307067825 */ /* 0x000fc800078e00ff */
[----:B------:R-:W-:-:S04]  /*5aa0*/  IMAD.WIDE.U32 R92, R8, -0x2daee0ad, RZ ;  /* 0xd2511f53085c7825 */ /* 0x000fc800078e00ff */
[----:B------:R-:W-:Y:S01]  /*5ab0*/  FFMA.FTZ R8, R44, c[0x0][0x23c], -R5 ;  /* 0x00008f002c087a23 */ /* 0x000fe20000010805 */
[----:B------:R-:W-:Y:S01]  /*5ac0*/  LOP3.LUT R16, R93, UR8, R6, 0x96, !PT ;  /* 0x000000085d107c12 */ /* 0x000fe2000f8e9606 */
[----:B------:R-:W-:Y:S01]  /*5ad0*/  IMAD R93, R121, 0x10000, R121 ;  /* 0x00010000795d7824 */ /* 0x000fe200078e0279 */
[----:B------:R-:W-:Y:S01]  /*5ae0*/  LOP3.LUT R6, R7, UR10, R10, 0x96, !PT ;  /* 0x0000000a07067c12 */ /* 0x000fe2000f8e960a */
[----:B------:R1:W-:Y:S02]  /*5af0*/  MUFU.EX2 R242, R8 ;  /* 0x0000000800f27308 */ /* 0x0003e40000000800 */
[----:B------:R-:W-:-:S04]  /*5b00*/  IMAD.WIDE.U32 R16, R16, -0x326172a9, RZ ;  /* 0xcd9e8d5710107825 */ /* 0x000fc800078e00ff */
[----:B------:R-:W-:Y:S01]  /*5b10*/  IMAD.WIDE.U32 R76, R6, -0x326172a9, RZ ;  /* 0xcd9e8d57064c7825 */ /* 0x000fe200078e00ff */
[C---:B------:R-:W-:Y:S02]  /*5b20*/  LOP3.LUT R7, R16.reuse, 0xffff, RZ, 0xc0, !PT ;  /* 0x0000ffff10077812 */ /* 0x040fe400078ec0ff */
[----:B------:R-:W-:Y:S01]  /*5b30*/  LOP3.LUT R11, R16, 0xff, RZ, 0xc0, !PT ;  /* 0x000000ff100b7812 */ /* 0x000fe200078ec0ff */
[----:B------:R-:W-:Y:S01]  /*5b40*/  FFMA.FTZ R6, R43, c[0x0][0x23c], -R5 ;  /* 0x00008f002b067a23 */ /* 0x000fe20000010805 */
[----:B------:R-:W-:Y:S01]  /*5b50*/  SHF.R.U32.HI R9, RZ, 0x8, R7 ;  /* 0x00000008ff097819 */ /* 0x000fe20000011607 */
[----:B------:R-:W-:Y:S01]  /*5b60*/  FFMA.FTZ R7, R37, c[0x0][0x23c], -R5 ;  /* 0x00008f0025077a23 */ /* 0x000fe20000010805 */
[----:B------:R-:W-:Y:S01]  /*5b70*/  SHF.R.U32.HI R10, RZ, 0x18, R16 ;  /* 0x00000018ff0a7819 */ /* 0x000fe20000011610 */
[----:B------:R2:W-:Y:S01]  /*5b80*/  MUFU.EX2 R243, R6 ;  /* 0x0000000600f37308 */ /* 0x0005e20000000800 */
[----:B------:R-:W-:Y:S01]  /*5b90*/  PRMT R13, R11, 0x5410, R9 ;  /* 0x000054100b0d7816 */ /* 0x000fe20000000009 */
[----:B-1----:R-:W-:Y:S01]  /*5ba0*/  FFMA.FTZ R8, R42, c[0x0][0x23c], -R5 ;  /* 0x00008f002a087a23 */ /* 0x002fe20000010805 */
[----:B------:R-:W-:Y:S01]  /*5bb0*/  LOP3.LUT R18, R77, UR9, R12, 0x96, !PT ;  /* 0x000000094d127c12 */ /* 0x000fe2000f8e960c */
[----:B------:R-:W-:-:S04]  /*5bc0*/  FFMA.FTZ R9, R38, c[0x0][0x23c], -R0 ;  /* 0x00008f0026097a23 */ /* 0x000fc80000010800 */
[----:B------:R1:W3:Y:S01]  /*5bd0*/  MUFU.EX2 R168, R8 ;  /* 0x0000000800a87308 */ /* 0x0002e20000000800 */
[----:B--2---:R-:W-:-:S07]  /*5be0*/  LOP3.LUT R6, R17, UR31, R76, 0x96, !PT ;  /* 0x0000001f11067c12 */ /* 0x004fce000f8e964c */
[----:B------:R2:W4:Y:S01]  /*5bf0*/  MUFU.EX2 R169, R7 ;  /* 0x0000000700a97308 */ /* 0x0005220000000800 */
[----:B------:R-:W-:Y:S02]  /*5c00*/  LOP3.LUT R11, R6, 0xff, RZ, 0xc0, !PT ;  /* 0x000000ff060b7812 */ /* 0x000fe400078ec0ff */
[----:B-1----:R-:W-:-:S05]  /*5c10*/  SHF.R.U32.HI R8, RZ, 0x10, R16 ;  /* 0x00000010ff087819 */ /* 0x002fca0000011610 */
[----:B------:R-:W1:Y:S01]  /*5c20*/  MUFU.EX2 R135, R9 ;  /* 0x0000000900877308 */ /* 0x000e620000000800 */
[----:B------:R-:W-:-:S04]  /*5c30*/  LOP3.LUT R8, R8, 0xff, RZ, 0xc0, !PT ;  /* 0x000000ff08087812 */ /* 0x000fc800078ec0ff */
[----:B------:R-:W-:Y:S02]  /*5c40*/  PRMT R15, R8, 0x5410, R10 ;  /* 0x00005410080f7816 */ /* 0x000fe4000000000a */
[----:B--2---:R-:W-:Y:S02]  /*5c50*/  LOP3.LUT R7, R6, 0xffff, RZ, 0xc0, !PT ;  /* 0x0000ffff06077812 */ /* 0x004fe400078ec0ff */
[--C-:B------:R-:W-:Y:S02]  /*5c60*/  SHF.R.U32.HI R8, RZ, 0x10, R6.reuse ;  /* 0x00000010ff087819 */ /* 0x100fe40000011606 */
[----:B------:R-:W-:Y:S02]  /*5c70*/  SHF.R.U32.HI R10, RZ, 0x8, R7 ;  /* 0x00000008ff0a7819 */ /* 0x000fe40000011607 */
[----:B------:R-:W-:Y:S02]  /*5c80*/  SHF.R.U32.HI R7, RZ, 0x18, R6 ;  /* 0x00000018ff077819 */ /* 0x000fe40000011606 */
[----:B---3--:R-:W-:-:S02]  /*5c90*/  F2FP.PACK_AB R6, R168, R242 ;  /* 0x000000f2a806723e */ /* 0x008fc400000000ff */
[----:B------:R-:W-:Y:S02]  /*5ca0*/  PRMT R10, R11, 0x5410, R10 ;  /* 0x000054100b0a7816 */ /* 0x000fe4000000000a */
[C---:B------:R-:W-:Y:S02]  /*5cb0*/  PRMT R77, R6.reuse, 0x7610, R77 ;  /* 0x00007610064d7816 */ /* 0x040fe4000000004d */
[----:B------:R-:W-:Y:S01]  /*5cc0*/  PRMT R78, R6, 0x7632, R78 ;  /* 0x00007632064e7816 */ /* 0x000fe2000000004e */
[----:B------:R-:W-:Y:S01]  /*5cd0*/  HSET2.LE.AND R3, R10, R93, PT ;  /* 0x0000005d0a037233 */ /* 0x000fe20003803000 */
[----:B------:R-:W-:Y:S02]  /*5ce0*/  F2FP.PACK_AB R6, R120, R122 ;  /* 0x0000007a7806723e */ /* 0x000fe400000000ff */
[----:B----4-:R-:W-:Y:S02]  /*5cf0*/  F2FP.PACK_AB R4, R169, R243 ;  /* 0x000000f3a904723e */ /* 0x010fe400000000ff */
[----:B------:R-:W-:-:S02]  /*5d00*/  PRMT R84, R6, 0x7610, R84 ;  /* 0x0000761006547816 */ /* 0x000fc40000000054 */
[----:B------:R-:W-:Y:S01]  /*5d10*/  PRMT R79, R6, 0x7632, R79 ;  /* 0x00007632064f7816 */ /* 0x000fe2000000004f */
[----:B------:R-:W-:Y:S01]  /*5d20*/  FFMA.FTZ R6, R39, c[0x0][0x23c], -R0 ;  /* 0x00008f0027067a23 */ /* 0x000fe20000010800 */
[----:B------:R-:W-:Y:S02]  /*5d30*/  LOP3.LUT R8, R8, 0xff, RZ, 0xc0, !PT ;  /* 0x000000ff08087812 */ /* 0x000fe400078ec0ff */
[C---:B------:R-:W-:Y:S01]  /*5d40*/  PRMT R86, R4.reuse, 0x7610, R86 ;  /* 0x0000761004567816 */ /* 0x040fe20000000056 */
[----:B------:R2:W-:Y:S01]  /*5d50*/  MUFU.EX2 R241, R6 ;  /* 0x0000000600f17308 */ /* 0x0005e20000000800 */
[----:B------:R-:W-:Y:S02]  /*5d60*/  PRMT R85, R4, 0x7632, R85 ;  /* 0x0000763204557816 */ /* 0x000fe40000000055 */
[----:B------:R-:W-:Y:S01]  /*5d70*/  PRMT R8, R8, 0x5410, R7 ;  /* 0x0000541008087816 */ /* 0x000fe20000000007 */
[----:B------:R-:W-:Y:S01]  /*5d80*/  FFMA.FTZ R7, R28, c[0x0][0x23c], -R0 ;  /* 0x00008f001c077a23 */ /* 0x000fe20000010800 */
[----:B-1----:R-:W-:-:S03]  /*5d90*/  F2FP.PACK_AB R4, R135, R252 ;  /* 0x000000fc8704723e */ /* 0x002fc600000000ff */
[----:B------:R1:W-:Y:S01]  /*5da0*/  MUFU.EX2 R134, R7 ;  /* 0x0000000700867308 */ /* 0x0003e20000000800 */
[C---:B------:R-:W-:Y:S02]  /*5db0*/  PRMT R239, R4.reuse, 0x7610, R239 ;  /* 0x0000761004ef7816 */ /* 0x040fe400000000ef */
[----:B------:R-:W-:Y:S01]  /*5dc0*/  PRMT R238, R4, 0x7632, R238 ;  /* 0x0000763204ee7816 */ /* 0x000fe200000000ee */
[----:B------:R-:W-:Y:S01]  /*5dd0*/  HSET2.LE.AND R4, R8, R93, PT ;  /* 0x0000005d08047233 */ /* 0x000fe20003803000 */
[----:B------:R-:W-:Y:S01]  /*5de0*/  FFMA.FTZ R8, R48, c[0x0][0x23c], -R5 ;  /* 0x00008f0030087a23 */ /* 0x000fe20000010805 */
[----:B--2---:R-:W-:-:S03]  /*5df0*/  PRMT R6, R77, 0x5410, R78 ;  /* 0x000054104d067816 */ /* 0x004fc6000000004e */
[----:B------:R2:W-:Y:S01]  /*5e00*/  MUFU.EX2 R184, R8 ;  /* 0x0000000800b87308 */ /* 0x0005e20000000800 */
[----:B------:R-:W-:Y:S01]  /*5e10*/  LOP3.LUT R12, R3, R6, RZ, 0xc0, !PT ;  /* 0x00000006030c7212 */ /* 0x000fe200078ec0ff */
[----:B------:R-:W-:Y:S01]  /*5e20*/  HSET2.LE.AND R3, R13, R93, PT ;  /* 0x0000005d0d037233 */ /* 0x000fe20003803000 */
[----:B------:R-:W-:Y:S01]  /*5e30*/  PRMT R6, R84, 0x5410, R79 ;  /* 0x0000541054067816 */ /* 0x000fe2000000004f */
[----:B-1----:R-:W-:-:S03]  /*5e40*/  FFMA.FTZ R7, R29, c[0x0][0x23c], -R0 ;  /* 0x00008f001d077a23 */ /* 0x002fc60000010800 */
[----:B------:R-:W-:Y:S01]  /*5e50*/  LOP3.LUT R13, R4, R6, RZ, 0xc0, !PT ;  /* 0x00000006040d7212 */ /* 0x000fe200078ec0ff */
[----:B------:R-:W1:Y:S01]  /*5e60*/  LDSM.16.MT88.4 R28, [R183+0x18000] ;  /* 0x01800000b71c783b */ /* 0x000e620000004200 */
[----:B------:R-:W-:Y:S01]  /*5e70*/  PRMT R4, R86, 0x5410, R85 ;  /* 0x0000541056047816 */ /* 0x000fe20000000055 */
[----:B------:R-:W-:Y:S01]  /*5e80*/  MUFU.EX2 R153, R7 ;  /* 0x0000000700997308 */ /* 0x000fe20000000800 */
[----:B------:R-:W-:Y:S02]  /*5e90*/  PRMT R6, R239, 0x5410, R238 ;  /* 0x00005410ef067816 */ /* 0x000fe400000000ee */
[----:B------:R-:W-:Y:S01]  /*5ea0*/  LOP3.LUT R14, R3, R4, RZ, 0xc0, !PT ;  /* 0x00000004030e7212 */ /* 0x000fe200078ec0ff */
[----:B------:R-:W-:Y:S01]  /*5eb0*/  HSET2.LE.AND R4, R15, R93, PT ;  /* 0x0000005d0f047233 */ /* 0x000fe20003803000 */
[--C-:B------:R-:W-:Y:S02]  /*5ec0*/  FFMA.FTZ R3, R45, c[0x0][0x23c], -R5.reuse ;  /* 0x00008f002d037a23 */ /* 0x100fe40000010805 */
[----:B--2---:R-:W-:-:S02]  /*5ed0*/  FFMA.FTZ R8, R47, c[0x0][0x23c], -R5 ;  /* 0x00008f002f087a23 */ /* 0x004fc40000010805 */
[----:B------:R-:W-:Y:S01]  /*5ee0*/  LOP3.LUT R15, R4, R6, RZ, 0xc0, !PT ;  /* 0x00000006040f7212 */ /* 0x000fe200078ec0ff */
[----:B------:R-:W-:Y:S01]  /*5ef0*/  FFMA.FTZ R6, R46, c[0x0][0x23c], -R5 ;  /* 0x00008f002e067a23 */ /* 0x000fe20000010805 */
[----:B------:R2:W-:Y:S01]  /*5f00*/  MUFU.EX2 R130, R3 ;  /* 0x0000000300827308 */ /* 0x0005e20000000800 */
[----:B------:R-:W-:Y:S04]  /*5f10*/  LDSM.16.MT88.4 R44, [R183+0x18800] ;  /* 0x01880000b72c783b */ /* 0x000fe80000004200 */
[C---:B------:R-:W-:Y:S03]  /*5f20*/  HMMA.16816.F32 R80, R12.reuse, R20, RZ ;  /* 0x000000140c50723c */ /* 0x040fe600000018ff */
[----:B------:R3:W4:Y:S05]  /*5f30*/  MUFU.EX2 R131, R6 ;  /* 0x0000000600837308 */ /* 0x00072a0000000800 */
[----:B------:R-:W-:Y:S01]  /*5f40*/  HMMA.16816.F32 R40, R12, R26, RZ ;  /* 0x0000001a0c28723c */ /* 0x000fe200000018ff */
[----:B--2---:R-:W-:-:S02]  /*5f50*/  IMAD.WIDE.U32 R2, R18, -0x2daee0ad, RZ ;  /* 0xd2511f5312027825 */ /* 0x004fc400078e00ff */
[----:B------:R2:W-:Y:S03]  /*5f60*/  MUFU.EX2 R223, R8 ;  /* 0x0000000800df7308 */ /* 0x0005e60000000800 */
[----:B------:R-:W-:Y:S02]  /*5f70*/  LOP3.LUT R4, R3, UR7, R92, 0x96, !PT ;  /* 0x0000000703047c12 */ /* 0x000fe4000f8e965c */
[----:B------:R-:W-:Y:S01]  /*5f80*/  HMMA.16816.F32 R72, R12, R22, RZ ;  /* 0x000000160c48723c */ /* 0x000fe200000018ff */
[C---:B------:R-:W-:Y:S02]  /*5f90*/  LOP3.LUT R21, R2.reuse, 0xff, RZ, 0xc0, !PT ;  /* 0x000000ff02157812 */ /* 0x040fe400078ec0ff */
[----:B---3--:R-:W-:Y:S02]  /*5fa0*/  LOP3.LUT R6, R2, 0xffff, RZ, 0xc0, !PT ;  /* 0x0000ffff02067812 */ /* 0x008fe400078ec0ff */
[----:B------:R-:W-:-:S02]  /*5fb0*/  SHF.R.U32.HI R11, RZ, 0x10, R4 ;  /* 0x00000010ff0b7819 */ /* 0x000fc40000011604 */
[----:B------:R-:W-:Y:S01]  /*5fc0*/  SHF.R.U32.HI R10, RZ, 0x8, R6 ;  /* 0x00000008ff0a7819 */ /* 0x000fe20000011606 */
[C---:B-1----:R-:W-:Y:S01]  /*5fd0*/  HMMA.16816.F32 R36, R12.reuse, R28, RZ ;  /* 0x0000001c0c24723c */ /* 0x042fe200000018ff */
[----:B------:R-:W-:Y:S01]  /*5fe0*/  SHF.R.U32.HI R7, RZ, 0x10, R2 ;  /* 0x00000010ff077819 */ /* 0x000fe20000011602 */
[----:B--2---:R-:W-:Y:S01]  /*5ff0*/  FFMA.FTZ R8, R49, c[0x0][0x23c], -R0 ;  /* 0x00008f0031087a23 */ /* 0x004fe20000010800 */
[----:B------:R-:W-:Y:S01]  /*6000*/  SHF.R.U32.HI R18, RZ, 0x18, R4 ;  /* 0x00000018ff127819 */ /* 0x000fe20000011604 */
[----:B------:R-:W1:Y:S01]  /*6010*/  LDSM.16.MT88.4 R48, [R181+0x18800] ;  /* 0x01880000b530783b */ /* 0x000e620000004200 */
[----:B------:R-:W-:Y:S01]  /*6020*/  LOP3.LUT R6, R11, 0xff, RZ, 0xc0, !PT ;  /* 0x000000ff0b067812 */ /* 0x000fe200078ec0ff */
[----:B------:R-:W2:Y:S01]  /*6030*/  MUFU.EX2 R240, R8 ;  /* 0x0000000800f07308 */ /* 0x000ea20000000800 */
[C---:B------:R-:W-:Y:S01]  /*6040*/  LOP3.LUT R9, R4.reuse, 0xffff, RZ, 0xc0, !PT ;  /* 0x0000ffff04097812 */ /* 0x040fe200078ec0ff */
[----:B------:R-:W-:Y:S01]  /*6050*/  HMMA.16816.F32 R64, R12, R24, RZ ;  /* 0x000000180c40723c */ /* 0x000fe200000018ff */
[----:B------:R-:W-:-:S02]  /*6060*/  LOP3.LUT R19, R4, 0xff, RZ, 0xc0, !PT ;  /* 0x000000ff04137812 */ /* 0x000fc400078ec0ff */
[----:B------:R-:W-:Y:S02]  /*6070*/  PRMT R11, R21, 0x5410, R10 ;  /* 0x00005410150b7816 */ /* 0x000fe4000000000a */
[----:B------:R-:W-:Y:S02]  /*6080*/  SHF.R.U32.HI R20, RZ, 0x18, R2 ;  /* 0x00000018ff147819 */ /* 0x000fe40000011602 */
[----:B------:R-:W-:Y:S01]  /*6090*/  LOP3.LUT R4, R7, 0xff, RZ, 0xc0, !PT ;  /* 0x000000ff07047812 */ /* 0x000fe200078ec0ff */
[----:B------:R-:W-:Y:S01]  /*60a0*/  HMMA.16816.F32 R28, R12, R30, RZ ;  /* 0x0000001e0c1c723c */ /* 0x000fe200000018ff */
[----:B------:R-:W-:Y:S02]  /*60b0*/  PRMT R10, R6, 0x5410, R18 ;  /* 0x00005410060a7816 */ /* 0x000fe40000000012 */
[----:B------:R-:W-:Y:S02]  /*60c0*/  SHF.R.U32.HI R7, RZ, 0x8, R9 ;  /* 0x00000008ff077819 */ /* 0x000fe40000011609 */
[----:B----4-:R-:W-:-:S02]  /*60d0*/  F2FP.PACK_AB R6, R131, R130 ;  /* 0x000000828306723e */ /* 0x010fc400000000ff */
[----:B------:R-:W-:Y:S01]  /*60e0*/  PRMT R20, R4, 0x5410, R20 ;  /* 0x0000541004147816 */ /* 0x000fe20000000014 */
[----:B------:R-:W-:Y:S01]  /*60f0*/  HMMA.16816.F32 R24, R12, R68, RZ ;  /* 0x000000440c18723c */ /* 0x000fe200000018ff */
[----:B------:R-:W-:Y:S02]  /*6100*/  PRMT R9, R19, 0x5410, R7 ;  /* 0x0000541013097816 */ /* 0x000fe40000000007 */
[----:B------:R-:W-:Y:S02]  /*6110*/  F2FP.PACK_AB R4, R241, R134 ;  /* 0x00000086f104723e */ /* 0x000fe400000000ff */
[C---:B------:R-:W-:Y:S02]  /*6120*/  PRMT R237, R6.reuse, 0x7610, R237 ;  /* 0x0000761006ed7816 */ /* 0x040fe400000000ed */
[----:B------:R-:W-:Y:S02]  /*6130*/  PRMT R236, R6, 0x7632, R236 ;  /* 0x0000763206ec7816 */ /* 0x000fe400000000ec */
[----:B--2---:R-:W-:-:S02]  /*6140*/  F2FP.PACK_AB R6, R240, R153 ;  /* 0x00000099f006723e */ /* 0x004fc400000000ff */
[C---:B------:R-:W-:Y:S02]  /*6150*/  PRMT R219, R4.reuse, 0x7610, R219 ;  /* 0x0000761004db7816 */ /* 0x040fe400000000db */
[----:B------:R-:W-:Y:S01]  /*6160*/  PRMT R218, R4, 0x7632, R218 ;  /* 0x0000763204da7816 */ /* 0x000fe200000000da */
[----:B------:R-:W-:Y:S01]  /*6170*/  HSET2.LE.AND R4, R9, R93, PT ;  /* 0x0000005d09047233 */ /* 0x000fe20003803000 */
[C---:B------:R-:W-:Y:S02]  /*6180*/  PRMT R211, R6.reuse, 0x7610, R211 ;  /* 0x0000761006d37816 */ /* 0x040fe400000000d3 */
[----:B------:R-:W-:Y:S02]  /*6190*/  PRMT R210, R6, 0x7632, R210 ;  /* 0x0000763206d27816 */ /* 0x000fe400000000d2 */
[----:B------:R-:W-:Y:S02]  /*61a0*/  PRMT R6, R237, 0x5410, R236 ;  /* 0x00005410ed067816 */ /* 0x000fe400000000ec */
[----:B------:R-:W-:-:S02]  /*61b0*/  F2FP.PACK_AB R7, R223, R184 ;  /* 0x000000b8df07723e */ /* 0x000fc400000000ff */
[----:B------:R-:W-:Y:S01]  /*61c0*/  LOP3.LUT R8, R4, R6, RZ, 0xc0, !PT ;  /* 0x0000000604087212 */ /* 0x000fe200078ec0ff */
[--C-:B------:R-:W-:Y:S01]  /*61d0*/  HSET2.LE.AND R4, R10, R93.reuse, PT ;  /* 0x0000005d0a047233 */ /* 0x100fe20003803000 */
[C---:B------:R-:W-:Y:S01]  /*61e0*/  PRMT R213, R7.reuse, 0x7610, R213 ;  /* 0x0000761007d57816 */ /* 0x040fe200000000d5 */
[----:B------:R-:W-:Y:S01]  /*61f0*/  HSET2.LE.AND R6, R11, R93, PT ;  /* 0x0000005d0b067233 */ /* 0x000fe20003803000 */
[----:B------:R-:W-:Y:S02]  /*6200*/  PRMT R212, R7, 0x7632, R212 ;  /* 0x0000763207d47816 */ /* 0x000fe400000000d4 */
[----:B------:R-:W-:-:S04]  /*6210*/  PRMT R7, R219, 0x5410, R218 ;  /* 0x00005410db077816 */ /* 0x000fc800000000da */
[----:B------:R-:W-:Y:S01]  /*6220*/  LOP3.LUT R9, R4, R7, RZ, 0xc0, !PT ;  /* 0x0000000704097212 */ /* 0x000fe200078ec0ff */
[----:B------:R-:W-:Y:S01]  /*6230*/  HSET2.LE.AND R4, R20, R93, PT ;  /* 0x0000005d14047233 */ /* 0x000fe20003803000 */
[----:B------:R-:W-:Y:S01]  /*6240*/  PRMT R7, R213, 0x5410, R212 ;  /* 0x00005410d5077816 */ /* 0x000fe200000000d4 */
[----:B------:R-:W-:Y:S03]  /*6250*/  HMMA.16816.F32 R20, R12, R70, RZ ;  /* 0x000000460c14723c */ /* 0x000fe600000018ff */
[----:B------:R-:W-:Y:S02]  /*6260*/  LOP3.LUT R10, R6, R7, RZ, 0xc0, !PT ;  /* 0x00000007060a7212 */ /* 0x000fe400078ec0ff */
[----:B------:R-:W-:-:S04]  /*6270*/  PRMT R6, R211, 0x5410, R210 ;  /* 0x00005410d3067816 */ /* 0x000fc800000000d2 */
[----:B------:R-:W-:Y:S02]  /*6280*/  LOP3.LUT R11, R4, R6, RZ, 0xc0, !PT ;  /* 0x00000006040b7212 */ /* 0x000fe400078ec0ff */
[----:B------:R-:W-:-:S05]  /*6290*/  LOP3.LUT R6, R87, UR4, RZ, 0x3c, !PT ;  /* 0x0000000457067c12 */ /* 0x000fca000f8e3cff */
[----:B-1----:R-:W-:Y:S01]  /*62a0*/  HMMA.16816.F32 R136, R8, R50, R40 ;  /* 0x000000320888723c */ /* 0x002fe20000001828 */
[----:B------:R-:W-:Y:S01]  /*62b0*/  LDSM.16.MT88.4 R40, [R182+0x1a000] ;  /* 0x01a00000b628783b */ /* 0x000fe20000004200 */
[----:B------:R-:W-:-:S05]  /*62c0*/  IMAD.WIDE.U32 R6, R6, -0x326172a9, RZ ;  /* 0xcd9e8d5706067825 */ /* 0x000fca00078e00ff */
[----:B------:R-:W-:Y:S01]  /*62d0*/  LOP3.LUT R7, R7, UR36, R116, 0x96, !PT ;  /* 0x0000002407077c12 */ /* 0x000fe2000f8e9674 */
[C---:B------:R-:W-:Y:S08]  /*62e0*/  HMMA.16816.F32 R36, R8.reuse, R44, R36 ;  /* 0x0000002c0824723c */ /* 0x040ff00000001824 */
[C---:B------:R-:W-:Y:S08]  /*62f0*/  HMMA.16816.F32 R20, R8.reuse, R34, R20 ;  /* 0x000000220814723c */ /* 0x040ff00000001814 */
[----:B------:R-:W-:Y:S01]  /*6300*/  IMAD.MOV.U32 R152, RZ, RZ, R138 ;  /* 0x000000ffff987224 */ /* 0x000fe200078e008a */
[----:B------:R-:W-:Y:S01]  /*6310*/  HMMA.16816.F32 R156, R8, R48, R64 ;  /* 0x00000030089c723c */ /* 0x000fe20000001840 */
[----:B------:R-:W-:Y:S01]  /*6320*/  IMAD.MOV.U32 R147, RZ, RZ, R139 ;  /* 0x000000ffff937224 */ /* 0x000fe200078e008b */
[----:B------:R-:W-:Y:S01]  /*6330*/  LDSM.16.MT88.4 R48, [R180+0x1a800] ;  /* 0x01a80000b430783b */ /* 0x000fe20000004200 */
[----:B------:R-:W-:-:S02]  /*6340*/  IMAD.MOV.U32 R146, RZ, RZ, R136 ;  /* 0x000000ffff927224 */ /* 0x000fc400078e0088 */
[----:B------:R-:W-:Y:S02]  /*6350*/  IMAD.MOV.U32 R145, RZ, RZ, R137 ;  /* 0x000000ffff917224 */ /* 0x000fe400078e0089 */
[----:B------:R-:W-:Y:S01]  /*6360*/  IMAD.MOV.U32 R144, RZ, RZ, R37 ;  /* 0x000000ffff907224 */ /* 0x000fe200078e0025 */
[----:B------:R-:W-:Y:S01]  /*6370*/  HMMA.16816.F32 R140, R8, R46, R28 ;  /* 0x0000002e088c723c */ /* 0x000fe2000000181c */
[----:B------:R-:W-:Y:S02]  /*6380*/  IMAD.MOV.U32 R19, RZ, RZ, R38 ;  /* 0x000000ffff137224 */ /* 0x000fe400078e0026 */
[----:B------:R-:W-:Y:S02]  /*6390*/  IMAD.MOV.U32 R139, RZ, RZ, R39 ;  /* 0x000000ffff8b7224 */ /* 0x000fe400078e0027 */
[----:B------:R-:W-:Y:S02]  /*63a0*/  IMAD.MOV.U32 R138, RZ, RZ, R36 ;  /* 0x000000ffff8a7224 */ /* 0x000fe400078e0024 */
[----:B------:R-:W1:Y:S01]  /*63b0*/  LDSM.16.MT88.4 R36, [R181+0x1a800] ;  /* 0x01a80000b524783b */ /* 0x000e620000004200 */
[----:B------:R-:W-:Y:S01]  /*63c0*/  IMAD.MOV.U32 R137, RZ, RZ, R21 ;  /* 0x000000ffff897224 */ /* 0x000fe200078e0015 */
[----:B------:R-:W-:Y:S01]  /*63d0*/  HMMA.16816.F32 R28, R12, R56, RZ ;  /* 0x000000380c1c723c */ /* 0x000fe200000018ff */
[----:B------:R-:W-:-:S02]  /*63e0*/  IMAD.MOV.U32 R136, RZ, RZ, R22 ;  /* 0x000000ffff887224 */ /* 0x000fc400078e0016 */
[----:B------:R-:W-:Y:S02]  /*63f0*/  IMAD.MOV.U32 R119, RZ, RZ, R20 ;  /* 0x000000ffff777224 */ /* 0x000fe400078e0014 */
[----:B------:R-:W-:-:S03]  /*6400*/  IMAD.MOV.U32 R179, RZ, RZ, R23 ;  /* 0x000000ffffb37224 */ /* 0x000fc600078e0017 */
[----:B------:R-:W-:Y:S08]  /*6410*/  HMMA.16816.F32 R20, R12, R60, RZ ;  /* 0x0000003c0c14723c */ /* 0x000ff000000018ff */
[C---:B------:R-:W-:Y:S01]  /*6420*/  HMMA.16816.F32 R24, R8.reuse, R32, R24 ;  /* 0x000000200818723c */ /* 0x040fe20000001818 */
[----:B------:R-:W2:Y:S07]  /*6430*/  LDSM.16.MT88.4 R32, [R183+0x1a000] ;  /* 0x01a00000b720783b */ /* 0x000eae0000004200 */
[C---:B------:R-:W-:Y:S08]  /*6440*/  HMMA.16816.F32 R164, R8.reuse, R52, R80 ;  /* 0x0000003408a4723c */ /* 0x040ff00000001850 */
[C---:B------:R-:W-:Y:S08]  /*6450*/  HMMA.16816.F32 R148, R8.reuse, R54, R72 ;  /* 0x000000360894723c */ /* 0x040ff00000001848 */
[----:B-1----:R-:W-:Y:S01]  /*6460*/  HMMA.16816.F32 R20, R8, R36, R20 ;  /* 0x000000240814723c */ /* 0x002fe20000001814 */
[----:B------:R-:W-:-:S02]  /*6470*/  IMAD.MOV.U32 R227, RZ, RZ, R27 ;  /* 0x000000ffffe37224 */ /* 0x000fc400078e001b */
[----:B------:R-:W-:Y:S02]  /*6480*/  IMAD.MOV.U32 R226, RZ, RZ, R24 ;  /* 0x000000ffffe27224 */ /* 0x000fe400078e0018 */
[----:B------:R-:W-:Y:S02]  /*6490*/  IMAD.MOV.U32 R225, RZ, RZ, R25 ;  /* 0x000000ffffe17224 */ /* 0x000fe400078e0019 */
[----:B------:R-:W-:Y:S01]  /*64a0*/  IMAD.MOV.U32 R224, RZ, RZ, R26 ;  /* 0x000000ffffe07224 */ /* 0x000fe200078e001a */
[----:B------:R-:W-:Y:S07]  /*64b0*/  HMMA.16816.F32 R52, R8, R48, R28 ;  /* 0x000000300834723c */ /* 0x000fee000000181c */
[----:B------:R-:W-:Y:S01]  /*64c0*/  IMAD.MOV.U32 R49, RZ, RZ, R163 ;  /* 0x000000ffff317224 */ /* 0x000fe200078e00a3 */
[----:B------:R-:W-:Y:S01]  /*64d0*/  HMMA.16816.F32 R24, R12, R58, RZ ;  /* 0x0000003a0c18723c */ /* 0x000fe200000018ff */
[----:B------:R-:W1:Y:S01]  /*64e0*/  LDSM.16.MT88.4 R56, [R183+0x1a800] ;  /* 0x01a80000b738783b */ /* 0x000e620000004200 */
[----:B------:R-:W-:-:S02]  /*64f0*/  IMAD.MOV.U32 R48, RZ, RZ, R162 ;  /* 0x000000ffff307224 */ /* 0x000fc400078e00a2 */
[----:B------:R-:W-:Y:S01]  /*6500*/  LOP3.LUT R4, R49, UR35, R6, 0x96, !PT ;  /* 0x0000002331047c12 */ /* 0x000fe2000f8e9606 */
[----:B------:R-:W-:-:S03]  /*6510*/  IMAD.WIDE.U32 R6, R7, -0x2daee0ad, RZ ;  /* 0xd2511f5307067825 */ /* 0x000fc600078e00ff */
[C---:B------:R-:W-:Y:S01]  /*6520*/  HMMA.16816.F32 R44, R12.reuse, R62, RZ ;  /* 0x0000003e0c2c723c */ /* 0x040fe200000018ff */
[----:B------:R-:W3:Y:S01]  /*6530*/  LDSM.16.MT88.4 R60, [R180+0x1c000] ;  /* 0x01c00000b43c783b */ /* 0x000ee20000004200 */
[----:B------:R-:W-:Y:S01]  /*6540*/  IMAD.MOV.U32 R222, RZ, RZ, R23 ;  /* 0x000000ffffde7224 */ /* 0x000fe200078e0017 */
[----:B------:R-:W-:Y:S01]  /*6550*/  LOP3.LUT R7, R7, UR14, R160, 0x96, !PT ;  /* 0x0000000e07077c12 */ /* 0x000fe2000f8e96a0 */
[----:B------:R-:W-:Y:S02]  /*6560*/  IMAD.MOV.U32 R221, RZ, RZ, R20 ;  /* 0x000000ffffdd7224 */ /* 0x000fe400078e0014 */
[----:B------:R-:W-:Y:S02]  /*6570*/  IMAD.MOV.U32 R220, RZ, RZ, R21 ;  /* 0x000000ffffdc7224 */ /* 0x000fe400078e0015 */
[----:B------:R-:W-:Y:S01]  /*6580*/  IMAD.MOV.U32 R123, RZ, RZ, R22 ;  /* 0x000000ffff7b7224 */ /* 0x000fe200078e0016 */
[----:B------:R-:W-:Y:S01]  /*6590*/  HMMA.16816.F32 R28, R12, R40, RZ ;  /* 0x000000280c1c723c */ /* 0x000fe200000018ff */
[----:B------:R-:W-:-:S02]  /*65a0*/  IMAD.MOV.U32 R83, RZ, RZ, R53 ;  /* 0x000000ffff537224 */ /* 0x000fc400078e0035 */
[----:B------:R-:W-:Y:S02]  /*65b0*/  IMAD.MOV.U32 R82, RZ, RZ, R54 ;  /* 0x000000ffff527224 */ /* 0x000fe400078e0036 */
[----:B------:R-:W-:Y:S02]  /*65c0*/  IMAD.MOV.U32 R81, RZ, RZ, R55 ;  /* 0x000000ffff517224 */ /* 0x000fe400078e0037 */
[----:B------:R-:W-:Y:S01]  /*65d0*/  IMAD.MOV.U32 R80, RZ, RZ, R52 ;  /* 0x000000ffff507224 */ /* 0x000fe200078e0034 */
[----:B--2---:R-:W-:Y:S01]  /*65e0*/  HMMA.16816.F32 R20, R12, R34, RZ ;  /* 0x000000220c14723c */ /* 0x004fe200000018ff */
[----:B------:R-:W2:Y:S01]  /*65f0*/  LDSM.16.MT88.4 R52, [R182+0x1a800] ;  /* 0x01a80000b634783b */ /* 0x000ea20000004200 */
[----:B------:R-:W-:-:S06]  /*6600*/  IMAD.MOV.U32 R49, RZ, RZ, R153 ;  /* 0x000000ffff317224 */ /* 0x000fcc00078e0099 */
[C---:B------:R-:W-:Y:S01]  /*6610*/  HMMA.16816.F32 R68, R8.reuse, R38, R44 ;  /* 0x000000260844723c */ /* 0x040fe2000000182c */
[----:B------:R-:W4:Y:S04]  /*6620*/  LDSM.16.MT88.4 R44, [R180+0x1c800] ;  /* 0x01c80000b42c783b */ /* 0x000f280000004200 */
[----:B------:R-:W2:Y:S03]  /*6630*/  LDSM.16.MT88.4 R36, [R181+0x1c000] ;  /* 0x01c00000b524783b */ /* 0x000ea60000004200 */
[----:B------:R-:W-:Y:S07]  /*6640*/  HMMA.16816.F32 R64, R8, R50, R24 ;  /* 0x000000320840723c */ /* 0x000fee0000001818 */
[----:B------:R-:W-:Y:S01]  /*6650*/  IMAD.MOV.U32 R50, RZ, RZ, R147 ;  /* 0x000000ffff327224 */ /* 0x000fe200078e0093 */
[----:B------:R-:W-:Y:S01]  /*6660*/  HMMA.16816.F32 R24, R12, R32, RZ ;  /* 0x000000200c18723c */ /* 0x000fe200000018ff */
[----:B------:R-:W-:-:S07]  /*6670*/  IMAD.MOV.U32 R51, RZ, RZ, R146 ;  /* 0x000000ffff337224 */ /* 0x000fce00078e0092 */
[----:B------:R-:W-:Y:S01]  /*6680*/  HMMA.16816.F32 R32, R12, R42, RZ ;  /* 0x0000002a0c20723c */ /* 0x000fe200000018ff */
[----:B------:R-:W4:Y:S07]  /*6690*/  LDSM.16.MT88.4 R40, [R181+0x1c800] ;  /* 0x01c80000b528783b */ /* 0x000f2e0000004200 */
[----:B-1----:R-:W-:Y:S07]  /*66a0*/  HMMA.16816.F32 R244, R8, R58, R20 ;  /* 0x0000003a08f4723c */ /* 0x002fee0000001814 */
[----:B------:R-:W-:Y:S01]  /*66b0*/  IMAD.MOV.U32 R59, RZ, RZ, R152 ;  /* 0x000000ffff3b7224 */ /* 0x000fe200078e0098 */
[----:B---3--:R-:W-:Y:S01]  /*66c0*/  HMMA.16816.F32 R20, R12, R60, RZ ;  /* 0x0000003c0c14723c */ /* 0x008fe200000018ff */
[----:B------:R-:W-:-:S06]  /*66d0*/  IMAD.MOV.U32 R58, RZ, RZ, R145 ;  /* 0x000000ffff3a7224 */ /* 0x000fcc00078e0091 */
[----:B------:R-:W-:Y:S01]  /*66e0*/  IMAD.MOV.U32 R61, RZ, RZ, R58 ;  /* 0x000000ffff3d7224 */ /* 0x000fe200078e003a */
[----:B--2---:R-:W-:Y:S01]  /*66f0*/  HMMA.16816.F32 R232, R8, R54, R32 ;  /* 0x0000003608e8723c */ /* 0x004fe20000001820 */
[----:B------:R-:W-:Y:S02]  /*6700*/  IMAD.MOV.U32 R58, RZ, RZ, R59 ;  /* 0x000000ffff3a7224 */ /* 0x000fe400078e003b */
[----:B------:R-:W-:-:S04]  /*6710*/  IMAD.MOV.U32 R59, RZ, RZ, R50 ;  /* 0x000000ffff3b7224 */ /* 0x000fc800078e0032 */
[----:B------:R-:W-:Y:S01]  /*6720*/  IMAD.MOV.U32 R55, RZ, RZ, R51 ;  /* 0x000000ffff377224 */ /* 0x000fe200078e0033 */
[----:B------:R-:W-:Y:S07]  /*6730*/  HMMA.16816.F32 R32, R12, R62, RZ ;  /* 0x0000003e0c20723c */ /* 0x000fee00000018ff */
[----:B------:R-:W-:Y:S01]  /*6740*/  IMAD.MOV.U32 R63, RZ, RZ, R61 ;  /* 0x000000ffff3f7224 */ /* 0x000fe200078e003d */
[----:B----4-:R-:W-:Y:S01]  /*6750*/  HMMA.16816.F32 R228, R8, R44, R20 ;  /* 0x0000002c08e4723c */ /* 0x010fe20000001814 */
[----:B------:R-:W-:-:S02]  /*6760*/  IMAD.MOV.U32 R62, RZ, RZ, R55 ;  /* 0x000000ffff3e7224 */ /* 0x000fc400078e0037 */
[----:B------:R-:W-:Y:S02]  /*6770*/  IMAD.MOV.U32 R61, RZ, RZ, R58 ;  /* 0x000000ffff3d7224 */ /* 0x000fe400078e003a */
[----:B------:R-:W-:Y:S02]  /*6780*/  IMAD.MOV.U32 R55, RZ, RZ, R139 ;  /* 0x000000ffff377224 */ /* 0x000fe400078e008b */
[----:B------:R-:W-:Y:S01]  /*6790*/  IMAD.WIDE.U32 R44, R4, -0x2daee0ad, RZ ;  /* 0xd2511f53042c7825 */ /* 0x000fe200078e00ff */
[----:B------:R-:W-:Y:S03]  /*67a0*/  HMMA.16816.F32 R72, R8, R56, R24 ;  /* 0x000000380848723c */ /* 0x000fe60000001818 */
[----:B------:R-:W-:Y:S01]  /*67b0*/  IMAD.MOV.U32 R58, RZ, RZ, R138 ;  /* 0x000000ffff3a7224 */ /* 0x000fe200078e008a */
[----:B------:R-:W-:Y:S01]  /*67c0*/  LOP3.LUT R4, R45, UR12, R6, 0x96, !PT ;  /* 0x0000000c2d047c12 */ /* 0x000fe2000f8e9606 */
[----:B------:R-:W-:-:S03]  /*67d0*/  IMAD.WIDE.U32 R6, R7, -0x326172a9, RZ ;  /* 0xcd9e8d5707067825 */ /* 0x000fc600078e00ff */
[----:B------:R-:W-:Y:S01]  /*67e0*/  HMMA.16816.F32 R24, R12, R36, RZ ;  /* 0x000000240c18723c */ /* 0x000fe200000018ff */
[----:B------:R-:W-:Y:S01]  /*67f0*/  IMAD.WIDE.U32 R20, R4, -0x326172a9, RZ ;  /* 0xcd9e8d5704147825 */ /* 0x000fe200078e00ff */
[C-C-:B------:R-:W-:Y:S02]  /*6800*/  LOP3.LUT R4, R7.reuse, UR13, R48.reuse, 0x96, !PT ;  /* 0x0000000d07047c12 */ /* 0x140fe4000f8e9630 */
[----:B------:R-:W-:Y:S01]  /*6810*/  LOP3.LUT R22, R7, UR13, R48, 0x96, !PT ;  /* 0x0000000d07167c12 */ /* 0x000fe2000f8e9630 */
[----:B------:R-:W-:Y:S01]  /*6820*/  IMAD.MOV.U32 R57, RZ, RZ, R19 ;  /* 0x000000ffff397224 */ /* 0x000fe200078e0013 */
[C---:B------:R-:W-:Y:S01]  /*6830*/  LOP3.LUT R18, R21.reuse, UR11, R6, 0x96, !PT ;  /* 0x0000000b15127c12 */ /* 0x040fe2000f8e9606 */
[----:B------:R-:W-:Y:S01]  /*6840*/  IMAD.MOV.U32 R48, RZ, RZ, R154 ;  /* 0x000000ffff307224 */ /* 0x000fe200078e009a */
[----:B------:R-:W-:Y:S01]  /*6850*/  HMMA.16816.F32 R248, R8, R52, R28 ;  /* 0x0000003408f8723c */ /* 0x000fe2000000181c */
[----:B------:R-:W-:Y:S01]  /*6860*/  LOP3.LUT R19, R21, UR11, R6, 0x96, !PT ;  /* 0x0000000b15137c12 */ /* 0x000fe2000f8e9606 */
[----:B------:R-:W-:Y:S01]  /*6870*/  IMAD.WIDE.U32 R6, R4, -0x2daee0ad, RZ ;  /* 0xd2511f5304067825 */ /* 0x000fe200078e00ff */
[----:B------:R-:W-:-:S03]  /*6880*/  SHF.R.U32.HI R36, RZ, 0x10, R16 ;  /* 0x00000010ff247819 */ /* 0x000fc60000011610 */
[----:B------:R-:W-:Y:S01]  /*6890*/  IMAD R4, R22, -0x2daee0ad, RZ ;  /* 0xd2511f5316047824 */ /* 0x000fe200078e02ff */
[----:B------:R-:W-:Y:S01]  /*68a0*/  LOP3.LUT R7, R7, UR10, R44, 0x96, !PT ;  /* 0x0000000a07077c12 */ /* 0x000fe2000f8e962c */
[----:B------:R-:W-:Y:S01]  /*68b0*/  HMMA.16816.F32 R28, R12, R38, RZ ;  /* 0x000000260c1c723c */ /* 0x000fe200000018ff */
[----:B------:R-:W-:Y:S01]  /*68c0*/  LOP3.LUT R44, R16, 0xffff, RZ, 0xc0, !PT ;  /* 0x0000ffff102c7812 */ /* 0x000fe200078ec0ff */
[----:B------:R-:W-:Y:S02]  /*68d0*/  IMAD.MOV.U32 R56, RZ, RZ, R144 ;  /* 0x000000ffff387224 */ /* 0x000fe400078e0090 */
[----:B------:R-:W-:-:S04]  /*68e0*/  IMAD.MOV.U32 R54, RZ, RZ, R48 ;  /* 0x000000ffff367224 */ /* 0x000fc800078e0030 */
[C---:B------:R-:W-:Y:S07]  /*68f0*/  HMMA.16816.F32 R160, R8.reuse, R46, R32 ;  /* 0x0000002e08a0723c */ /* 0x040fee0000001820 */
[----:B------:R-:W-:Y:S01]  /*6900*/  IMAD.WIDE.U32 R32, R18, -0x2daee0ad, RZ ;  /* 0xd2511f5312207825 */ /* 0x000fe200078e00ff */
[----:B------:R-:W-:Y:S01]  /*6910*/  HMMA.16816.F32 R152, R8, R40, R24 ;  /* 0x000000280898723c */ /* 0x000fe20000001818 */
[----:B------:R-:W-:Y:S02]  /*6920*/  LOP3.LUT R18, R17, UR31, R76, 0x96, !PT ;  /* 0x0000001f11127c12 */ /* 0x000fe4000f8e964c */
[----:B------:R-:W-:Y:S01]  /*6930*/  IMAD.MOV.U32 R76, RZ, RZ, R56 ;  /* 0x000000ffff4c7224 */ /* 0x000fe200078e0038 */
[----:B------:R-:W-:Y:S01]  /*6940*/  LOP3.LUT R6, R33, UR8, R6, 0x96, !PT ;  /* 0x0000000821067c12 */ /* 0x000fe2000f8e9606 */
[----:B------:R-:W-:-:S02]  /*6950*/  IMAD.MOV.U32 R56, RZ, RZ, R137 ;  /* 0x000000ffff387224 */ /* 0x000fc400078e0089 */
[----:B------:R-:W-:Y:S01]  /*6960*/  IMAD.WIDE.U32 R40, R19, -0x2daee0ad, RZ ;  /* 0xd2511f5313287825 */ /* 0x000fe200078e00ff */
[----:B------:R-:W-:Y:S01]  /*6970*/  LOP3.LUT R24, R16, 0xff, RZ, 0xc0, !PT ;  /* 0x000000ff10187812 */ /* 0x000fe200078ec0ff */
[----:B------:R-:W-:Y:S01]  /*6980*/  HMMA.16816.F32 R144, R8, R42, R28 ;  /* 0x0000002a0890723c */ /* 0x000fe2000000181c */
[----:B------:R-:W-:Y:S01]  /*6990*/  SHF.R.U32.HI R25, RZ, 0x18, R16 ;  /* 0x00000018ff197819 */ /* 0x000fe20000011610 */
[----:B------:R-:W-:Y:S01]  /*69a0*/  IMAD.WIDE.U32 R16, R6, -0x326172a9, RZ ;  /* 0xcd9e8d5706107825 */ /* 0x000fe200078e00ff */
[----:B------:R-:W-:Y:S02]  /*69b0*/  LOP3.LUT R19, R41, UR8, R4, 0x96, !PT ;  /* 0x0000000829137c12 */ /* 0x000fe4000f8e9604 */
[----:B------:R-:W-:Y:S01]  /*69c0*/  ISETP.GE.U32.AND P6, PT, R121, R24, PT ;  /* 0x000000187900720c */ /* 0x000fe20003fc6070 */
[----:B------:R-:W-:Y:S01]  /*69d0*/  IMAD.WIDE.U32 R6, R7, -0x326172a9, RZ ;  /* 0xcd9e8d5707067825 */ /* 0x000fe200078e00ff */
[C---:B------:R-:W-:Y:S02]  /*69e0*/  LOP3.LUT R22, R16.reuse, 0xff, RZ, 0xc0, !PT ;  /* 0x000000ff10167812 */ /* 0x040fe400078ec0ff */
[----:B------:R-:W-:-:S02]  /*69f0*/  LOP3.LUT R26, R16, 0xffff, RZ, 0xc0, !PT ;  /* 0x0000ffff101a7812 */ /* 0x000fc400078ec0ff */
[--C-:B------:R-:W-:Y:S02]  /*6a00*/  SHF.R.U32.HI R27, RZ, 0x10, R16.reuse ;  /* 0x00000010ff1b7819 */ /* 0x100fe40000011610 */
[----:B------:R-:W-:Y:S02]  /*6a10*/  SHF.R.U32.HI R21, RZ, 0x18, R16 ;  /* 0x00000018ff157819 */ /* 0x000fe40000011610 */
[----:B------:R-:W-:Y:S01]  /*6a20*/  LOP3.LUT R4, R17, UR31, R6, 0x96, !PT ;  /* 0x0000001f11047c12 */ /* 0x000fe2000f8e9606 */
[----:B------:R-:W-:Y:S01]  /*6a30*/  IMAD.WIDE.U32 R16, R19, -0x326172a9, RZ ;  /* 0xcd9e8d5713107825 */ /* 0x000fe200078e00ff */
[C-C-:B------:R-:W-:Y:S01]  /*6a40*/  LOP3.LUT R23, R7.reuse, UR9, R20.reuse, 0x96, !PT ;  /* 0x0000000907177c12 */ /* 0x140fe2000f8e9614 */
[----:B------:R-:W-:Y:S01]  /*6a50*/  @!P6 HADD2 R110, -R86.H0_H0, -RZ.H0_H0 ;  /* 0xa00000ff566ee230 */ /* 0x000fe20000000900 */
[----:B------:R-:W-:Y:S01]  /*6a60*/  LOP3.LUT R38, R7, UR9, R20, 0x96, !PT ;  /* 0x0000000907267c12 */ /* 0x000fe2000f8e9614 */
[--C-:B------:R-:W-:Y:S01]  /*6a70*/  FFMA.FTZ R7, R90, c[0x0][0x23c], -R5.reuse ;  /* 0x00008f005a077a23 */ /* 0x100fe20000010805 */
[----:B------:R-:W-:Y:S01]  /*6a80*/  LOP3.LUT R28, R17, UR31, R6, 0x96, !PT ;  /* 0x0000001f111c7c12 */ /* 0x000fe2000f8e9606 */
[----:B------:R-:W-:Y:S01]  /*6a90*/  FFMA.FTZ R6, R88, c[0x0][0x23c], -R5 ;  /* 0x00008f0058067a23 */ /* 0x000fe20000010805 */
[C---:B------:R-:W-:Y:S01]  /*6aa0*/  LOP3.LUT R29, R16.reuse, 0xffff, RZ, 0xc0, !PT ;  /* 0x0000ffff101d7812 */ /* 0x040fe200078ec0ff */
[----:B------:R1:W-:Y:S01]  /*6ab0*/  MUFU.EX2 R60, R7 ;  /* 0x00000007003c7308 */ /* 0x0003e20000000800 */
[----:B------:R-:W-:-:S02]  /*6ac0*/  LOP3.LUT R41, R16, 0xff, RZ, 0xc0, !PT ;  /* 0x000000ff10297812 */ /* 0x000fc400078ec0ff */
[--C-:B------:R-:W-:Y:S02]  /*6ad0*/  SHF.R.U32.HI R30, RZ, 0x10, R16.reuse ;  /* 0x00000010ff1e7819 */ /* 0x100fe40000011610 */
[----:B------:R-:W-:Y:S02]  /*6ae0*/  SHF.R.U32.HI R39, RZ, 0x18, R16 ;  /* 0x00000018ff277819 */ /* 0x000fe40000011610 */
[----:B------:R-:W-:Y:S01]  /*6af0*/  LOP3.LUT R16, R3, UR7, R92, 0x96, !PT ;  /* 0x0000000703107c12 */ /* 0x000fe2000f8e965c */
[----:B------:R2:W3:Y:S01]  /*6b00*/  MUFU.EX2 R37, R6 ;  /* 0x0000000600257308 */ /* 0x0004e20000000800 */
[C---:B------:R-:W-:Y:S02]  /*6b10*/  ISETP.GE.U32.AND P3, PT, R121.reuse, R22, PT ;  /* 0x000000167900720c */ /* 0x040fe40003f66070 */
[C---:B------:R-:W-:Y:S02]  /*6b20*/  ISETP.GE.U32.AND P5, PT, R121.reuse, R21, PT ;  /* 0x000000157900720c */ /* 0x040fe40003fa6070 */
[----:B------:R-:W-:-:S02]  /*6b30*/  ISETP.GE.U32.AND P1, PT, R121, R25, PT ;  /* 0x000000197900720c */ /* 0x000fc40003f26070 */
[----:B------:R-:W-:Y:S02]  /*6b40*/  LOP3.LUT R31, R2, 0xffff, RZ, 0xc0, !PT ;  /* 0x0000ffff021f7812 */ /* 0x000fe400078ec0ff */
[----:B-1----:R-:W-:Y:S02]  /*6b50*/  LOP3.LUT R7, R4, 0xff, RZ, 0xc0, !PT ;  /* 0x000000ff04077812 */ /* 0x002fe400078ec0ff */
[----:B------:R-:W-:Y:S02]  /*6b60*/  SHF.R.U32.HI R3, RZ, 0x18, R2 ;  /* 0x00000018ff037819 */ /* 0x000fe40000011602 */
[----:B------:R-:W-:Y:S01]  /*6b70*/  ISETP.GE.U32.AND P2, PT, R121, R7, PT ;  /* 0x000000077900720c */ /* 0x000fe20003f46070 */
[----:B------:R-:W-:Y:S01]  /*6b80*/  FFMA.FTZ R7, R91, c[0x0][0x23c], -R0 ;  /* 0x00008f005b077a23 */ /* 0x000fe20000010800 */
[----:B------:R-:W-:Y:S02]  /*6b90*/  @!P6 PRMT R86, R110, 0x5410, RZ ;  /* 0x000054106e56e816 */ /* 0x000fe400000000ff */
[----:B--2---:R-:W-:Y:S01]  /*6ba0*/  LOP3.LUT R6, R4, 0xffff, RZ, 0xc0, !PT ;  /* 0x0000ffff04067812 */ /* 0x004fe200078ec0ff */
[----:B------:R-:W-:Y:S01]  /*6bb0*/  MUFU.EX2 R92, R7 ;  /* 0x00000007005c7308 */ /* 0x000fe20000000800 */
[----:B---3--:R-:W-:Y:S01]  /*6bc0*/  F2FP.PACK_AB R17, R37, R60 ;  /* 0x0000003c2511723e */ /* 0x008fe200000000ff */
[----:B------:R-:W-:Y:S01]  /*6bd0*/  @!P1 HADD2 R124, -R238.H0_H0, -RZ.H0_H0 ;  /* 0xa00000ffee7c9230 */ /* 0x000fe20000000900 */
[----:B------:R-:W-:-:S02]  /*6be0*/  SHF.R.U32.HI R6, RZ, 0x8, R6 ;  /* 0x00000008ff067819 */ /* 0x000fc40000011606 */
[C---:B------:R-:W-:Y:S02]  /*6bf0*/  PRMT R208, R17.reuse, 0x7632, R208 ;  /* 0x0000763211d07816 */ /* 0x040fe400000000d0 */
[----:B------:R-:W-:Y:S02]  /*6c00*/  LOP3.LUT R6, R6, 0xffff, RZ, 0xc0, !PT ;  /* 0x0000ffff06067812 */ /* 0x000fe400078ec0ff */
[----:B------:R-:W-:Y:S01]  /*6c10*/  PRMT R209, R17, 0x7610, R209 ;  /* 0x0000761011d17816 */ /* 0x000fe200000000d1 */
[----:B------:R-:W-:Y:S01]  /*6c20*/  FFMA.FTZ R17, R98, c[0x0][0x23c], -R5 ;  /* 0x00008f0062117a23 */ /* 0x000fe20000010805 */
[----:B------:R-:W-:Y:S01]  /*6c30*/  ISETP.GE.U32.AND P4, PT, R121, R6, PT ;  /* 0x000000067900720c */ /* 0x000fe20003f86070 */
[----:B------:R-:W-:Y:S01]  /*6c40*/  FFMA.FTZ R6, R94, c[0x0][0x23c], -R0 ;  /* 0x00008f005e067a23 */ /* 0x000fe20000010800 */
[----:B------:R-:W-:Y:S01]  /*6c50*/  PRMT R46, R209, 0x5410, R208 ;  /* 0x00005410d12e7816 */ /* 0x000fe200000000d0 */
[----:B------:R-:W-:Y:S01]  /*6c60*/  @!P2 HADD2 R88, -R209.H0_H0, -RZ.H0_H0 ;  /* 0xa00000ffd158a230 */ /* 0x000fe20000000900 */
[----:B------:R-:W-:Y:S01]  /*6c70*/  MUFU.EX2 R87, R17 ;  /* 0x0000001100577308 */ /* 0x000fe20000000800 */
[----:B------:R-:W-:-:S03]  /*6c80*/  @!P1 PRMT R238, R124, 0x5410, RZ ;  /* 0x000054107cee9816 */ /* 0x000fc600000000ff */
[----:B------:R-:W-:Y:S01]  /*6c90*/  @!P2 PRMT R209, R88, 0x5410, RZ ;  /* 0x0000541058d1a816 */ /* 0x000fe200000000ff */
[----:B------:R-:W-:Y:S02]  /*6ca0*/  IMAD.MOV.U32 R88, RZ, RZ, R59 ;  /* 0x000000ffff587224 */ /* 0x000fe400078e003b */
[----:B------:R-:W-:Y:S01]  /*6cb0*/  IMAD.MOV.U32 R59, RZ, RZ, R119 ;  /* 0x000000ffff3b7224 */ /* 0x000fe200078e0077 */
[----:B------:R1:W2:Y:S01]  /*6cc0*/  MUFU.EX2 R34, R6 ;  /* 0x0000000600227308 */ /* 0x0002a20000000800 */
[----:B------:R-:W-:-:S05]  /*6cd0*/  @!P4 HADD2 R90, -R208.H0_H0, -RZ.H0_H0 ;  /* 0xa00000ffd05ac230 */ /* 0x000fca0000000900 */
[----:B------:R-:W-:Y:S02]  /*6ce0*/  @!P4 PRMT R208, R90, 0x5410, RZ ;  /* 0x000054105ad0c816 */ /* 0x000fe400000000ff */
[----:B-1----:R-:W-:Y:S01]  /*6cf0*/  SHF.R.U32.HI R6, RZ, 0x18, R4 ;  /* 0x00000018ff067819 */ /* 0x002fe20000011604 */
[----:B--2---:R-:W-:Y:S01]  /*6d00*/  IMAD.MOV.U32 R90, RZ, RZ, R34 ;  /* 0x000000ffff5a7224 */ /* 0x004fe200078e0022 */
[----:B------:R-:W-:Y:S02]  /*6d10*/  SHF.R.U32.HI R4, RZ, 0x10, R4 ;  /* 0x00000010ff047819 */ /* 0x000fe40000011604 */
[----:B------:R-:W-:Y:S02]  /*6d20*/  ISETP.GE.U32.AND P2, PT, R121, R6, PT ;  /* 0x000000067900720c */ /* 0x000fe40003f46070 */
[----:B------:R-:W-:Y:S02]  /*6d30*/  LOP3.LUT R4, R4, 0xff, RZ, 0xc0, !PT ;  /* 0x000000ff04047812 */ /* 0x000fe400078ec0ff */
[----:B------:R-:W-:-:S02]  /*6d40*/  F2FP.PACK_AB R6, R90, R92 ;  /* 0x0000005c5a06723e */ /* 0x000fc400000000ff */
[----:B------:R-:W-:Y:S01]  /*6d50*/  ISETP.GE.U32.AND P4, PT, R121, R4, PT ;  /* 0x000000047900720c */ /* 0x000fe20003f86070 */
[----:B------:R-:W-:Y:S01]  /*6d60*/  FFMA.FTZ R4, R97, c[0x0][0x23c], -R5 ;  /* 0x00008f0061047a23 */ /* 0x000fe20000010805 */
[C---:B------:R-:W-:Y:S02]  /*6d70*/  PRMT R186, R6.reuse, 0x7632, R186 ;  /* 0x0000763206ba7816 */ /* 0x040fe400000000ba */
[----:B------:R-:W-:Y:S01]  /*6d80*/  PRMT R178, R6, 0x7610, R178 ;  /* 0x0000761006b27816 */ /* 0x000fe200000000b2 */
[----:B------:R1:W-:Y:S01]  /*6d90*/  MUFU.EX2 R50, R4 ;  /* 0x0000000400327308 */ /* 0x0003e20000000800 */
[----:B------:R-:W-:Y:S02]  /*6da0*/  SHF.R.U32.HI R6, RZ, 0x8, R26 ;  /* 0x00000008ff067819 */ /* 0x000fe4000001161a */
[----:B------:R-:W-:-:S05]  /*6db0*/  PRMT R53, R178, 0x5410, R186 ;  /* 0x00005410b2357816 */ /* 0x000fca00000000ba */
[----:B------:R-:W-:-:S05]  /*6dc0*/  @!P4 HADD2 R91, -R178.H0_H0, -RZ.H0_H0 ;  /* 0xa00000ffb25bc230 */ /* 0x000fca0000000900 */
[----:B------:R-:W-:Y:S01]  /*6dd0*/  @!P4 PRMT R178, R91, 0x5410, RZ ;  /* 0x000054105bb2c816 */ /* 0x000fe200000000ff */
[----:B-1----:R-:W-:Y:S01]  /*6de0*/  FFMA.FTZ R4, R89, c[0x0][0x23c], -R5 ;  /* 0x00008f0059047a23 */ /* 0x002fe20000010805 */
[----:B------:R-:W-:-:S03]  /*6df0*/  @!P2 HADD2 R89, -R186.H0_H0, -RZ.H0_H0 ;  /* 0xa00000ffba59a230 */ /* 0x000fc60000000900 */
[----:B------:R1:W2:Y:S02]  /*6e00*/  MUFU.EX2 R42, R4 ;  /* 0x00000004002a7308 */ /* 0x0002a40000000800 */
[----:B------:R-:W-:Y:S01]  /*6e10*/  @!P2 PRMT R186, R89, 0x5410, RZ ;  /* 0x0000541059baa816 */ /* 0x000fe200000000ff */
[----:B------:R-:W-:Y:S01]  /*6e20*/  IMAD.MOV.U32 R89, RZ, RZ, R118 ;  /* 0x000000ffff597224 */ /* 0x000fe200078e0076 */
[----:B-1----:R-:W-:Y:S01]  /*6e30*/  LOP3.LUT R4, R6, 0xffff, RZ, 0xc0, !PT ;  /* 0x0000ffff06047812 */ /* 0x002fe200078ec0ff */
[----:B------:R-:W-:-:S03]  /*6e40*/  FFMA.FTZ R6, R95, c[0x0][0x23c], -R0 ;  /* 0x00008f005f067a23 */ /* 0x000fc60000010800 */
[----:B------:R-:W-:Y:S01]  /*6e50*/  ISETP.GE.U32.AND P2, PT, R121, R4, PT ;  /* 0x000000047900720c */ /* 0x000fe20003f46070 */
[----:B------:R1:W-:Y:S01]  /*6e60*/  MUFU.EX2 R48, R6 ;  /* 0x0000000600307308 */ /* 0x0003e20000000800 */
[----:B------:R-:W-:Y:S02]  /*6e70*/  LOP3.LUT R4, R27, 0xff, RZ, 0xc0, !PT ;  /* 0x000000ff1b047812 */ /* 0x000fe400078ec0ff */
[----:B------:R-:W-:Y:S02]  /*6e80*/  LDSM.16.MT88.4 R24, [R183+0x1c800] ;  /* 0x01c80000b718783b */ /* 0x000fe40000004200 */
[----:B------:R-:W-:Y:S02]  /*6e90*/  ISETP.GE.U32.AND P4, PT, R121, R4, PT ;  /* 0x000000047900720c */ /* 0x000fe40003f86070 */
[----:B--2---:R-:W-:-:S04]  /*6ea0*/  F2FP.PACK_AB R4, R42, R50 ;  /* 0x000000322a04723e */ /* 0x004fc800000000ff */
[C---:B------:R-:W-:Y:S02]  /*6eb0*/  PRMT R177, R4.reuse, 0x7610, R177 ;  /* 0x0000761004b17816 */ /* 0x040fe400000000b1 */
[----:B------:R-:W-:Y:S02]  /*6ec0*/  PRMT R176, R4, 0x7632, R176 ;  /* 0x0000763204b07816 */ /* 0x000fe400000000b0 */
[----:B------:R-:W-:Y:S01]  /*6ed0*/  SHF.R.U32.HI R4, RZ, 0x10, R16 ;  /* 0x00000010ff047819 */ /* 0x000fe20000011610 */
[----:B-1----:R-:W-:Y:S01]  /*6ee0*/  FFMA.FTZ R6, R96, c[0x0][0x23c], -R0 ;  /* 0x00008f0060067a23 */ /* 0x002fe20000010800 */
[----:B------:R-:W-:Y:S01]  /*6ef0*/  @!P3 HADD2 R95, -R177.H0_H0, -RZ.H0_H0 ;  /* 0xa00000ffb15fb230 */ /* 0x000fe20000000900 */
[----:B------:R-:W-:Y:S01]  /*6f00*/  PRMT R52, R177, 0x5410, R176 ;  /* 0x00005410b1347816 */ /* 0x000fe200000000b0 */
[----:B------:R-:W-:Y:S01]  /*6f10*/  @!P2 HADD2 R94, -R176.H0_H0, -RZ.H0_H0 ;  /* 0xa00000ffb05ea230 */ /* 0x000fe20000000900 */
[----:B------:R1:W2:Y:S01]  /*6f20*/  MUFU.EX2 R51, R6 ;  /* 0x0000000600337308 */ /* 0x0002a20000000800 */
[----:B------:R-:W-:-:S02]  /*6f30*/  LOP3.LUT R4, R4, 0xff, RZ, 0xc0, !PT ;  /* 0x000000ff04047812 */ /* 0x000fc400078ec0ff */
[----:B------:R-:W-:Y:S02]  /*6f40*/  @!P3 PRMT R177, R95, 0x5410, RZ ;  /* 0x000054105fb1b816 */ /* 0x000fe400000000ff */
[----:B------:R-:W-:Y:S01]  /*6f50*/  ISETP.GE.U32.AND P3, PT, R121, R4, PT ;  /* 0x000000047900720c */ /* 0x000fe20003f66070 */
[----:B------:R-:W-:Y:S01]  /*6f60*/  FFMA.FTZ R4, R99, c[0x0][0x23c], -R5 ;  /* 0x00008f0063047a23 */ /* 0x000fe20000010805 */
[----:B------:R-:W-:-:S03]  /*6f70*/  @!P2 PRMT R176, R94, 0x5410, RZ ;  /* 0x000054105eb0a816 */ /* 0x000fc600000000ff */
[----:B------:R3:W4:Y:S01]  /*6f80*/  MUFU.EX2 R94, R4 ;  /* 0x00000004005e7308 */ /* 0x0007220000000800 */
[----:B-1----:R-:W-:Y:S01]  /*6f90*/  IMAD.WIDE.U32 R6, R23, -0x2daee0ad, RZ ;  /* 0xd2511f5317067825 */ /* 0x002fe200078e00ff */
[----:B--2---:R-:W-:-:S06]  /*6fa0*/  F2FP.PACK_AB R20, R51, R48 ;  /* 0x000000303314723e */ /* 0x004fcc00000000ff */
[----:B------:R-:W-:Y:S01]  /*6fb0*/  @!P3 HADD2 R104, -R219.H0_H0, -RZ.H0_H0 ;  /* 0xa00000ffdb68b230 */ /* 0x000fe20000000900 */
[C---:B------:R-:W-:Y:S02]  /*6fc0*/  PRMT R175, R20.reuse, 0x7632, R175 ;  /* 0x0000763214af7816 */ /* 0x040fe400000000af */
[----:B------:R-:W-:Y:S02]  /*6fd0*/  PRMT R174, R20, 0x7610, R174 ;  /* 0x0000761014ae7816 */ /* 0x000fe400000000ae */
[----:B------:R-:W-:Y:S01]  /*6fe0*/  @!P3 PRMT R219, R104, 0x5410, RZ ;  /* 0x0000541068dbb816 */ /* 0x000fe200000000ff */
[----:B------:R-:W-:Y:S01]  /*6ff0*/  @!P5 HADD2 R96, -R175.H0_H0, -RZ.H0_H0 ;  /* 0xa00000ffaf60d230 */ /* 0x000fe20000000900 */
[----:B---3--:R-:W-:Y:S01]  /*7000*/  LOP3.LUT R4, R7, UR7, R32, 0x96, !PT ;  /* 0x0000000707047c12 */ /* 0x008fe2000f8e9620 */
[----:B------:R-:W-:Y:S01]  /*7010*/  @!P4 HADD2 R97, -R174.H0_H0, -RZ.H0_H0 ;  /* 0xa00000ffae61c230 */ /* 0x000fe20000000900 */
[----:B------:R-:W1:Y:S01]  /*7020*/  LDSM.16.MT88.4 R32, [R183+0x1c000] ;  /* 0x01c00000b720783b */ /* 0x000e620000004200 */
[----:B------:R-:W-:Y:S01]  /*7030*/  PRMT R47, R174, 0x5410, R175 ;  /* 0x00005410ae2f7816 */ /* 0x000fe200000000af */
[----:B------:R-:W-:Y:S01]  /*7040*/  IMAD.MOV.U32 R104, RZ, RZ, R223 ;  /* 0x000000ffff687224 */ /* 0x000fe200078e00df */
[----:B------:R-:W-:-:S02]  /*7050*/  LOP3.LUT R19, R4, 0xff, RZ, 0xc0, !PT ;  /* 0x000000ff04137812 */ /* 0x000fc400078ec0ff */
[----:B------:R-:W-:Y:S02]  /*7060*/  LOP3.LUT R17, R4, 0xffff, RZ, 0xc0, !PT ;  /* 0x0000ffff04117812 */ /* 0x000fe400078ec0ff */
[----:B------:R-:W-:Y:S01]  /*7070*/  ISETP.GE.U32.AND P2, PT, R121, R19, PT ;  /* 0x000000137900720c */ /* 0x000fe20003f46070 */
[----:B------:R-:W-:Y:S01]  /*7080*/  FFMA.FTZ R19, R101, c[0x0][0x23c], -R0 ;  /* 0x00008f0065137a23 */ /* 0x000fe20000010800 */
[----:B------:R-:W-:Y:S02]  /*7090*/  SHF.R.U32.HI R17, RZ, 0x8, R17 ;  /* 0x00000008ff117819 */ /* 0x000fe40000011611 */
[----:B------:R-:W-:Y:S01]  /*70a0*/  @!P5 PRMT R175, R96, 0x5410, RZ ;  /* 0x0000541060afd816 */ /* 0x000fe200000000ff */
[----:B------:R2:W-:Y:S01]  /*70b0*/  MUFU.EX2 R95, R19 ;  /* 0x00000013005f7308 */ /* 0x0005e20000000800 */
[----:B------:R-:W-:Y:S01]  /*70c0*/  LOP3.LUT R17, R17, 0xffff, RZ, 0xc0, !PT ;  /* 0x0000ffff11117812 */ /* 0x000fe200078ec0ff */
[----:B------:R-:W-:Y:S01]  /*70d0*/  IMAD.MOV.U32 R96, RZ, RZ, R48 ;  /* 0x000000ffff607224 */ /* 0x000fe200078e0030 */
[----:B------:R-:W-:Y:S01]  /*70e0*/  @!P4 PRMT R174, R97, 0x5410, RZ ;  /* 0x0000541061aec816 */ /* 0x000fe200000000ff */
[----:B------:R-:W-:Y:S01]  /*70f0*/  IMAD.MOV.U32 R97, RZ, RZ, R50 ;  /* 0x000000ffff617224 */ /* 0x000fe200078e0032 */
[----:B------:R-:W-:Y:S01]  /*7100*/  ISETP.GE.U32.AND P5, PT, R121, R17, PT ;  /* 0x000000117900720c */ /* 0x000fe20003fa6070 */
[----:B------:R-:W-:Y:S01]  /*7110*/  IMAD.MOV.U32 R50, RZ, RZ, R226 ;  /* 0x000000ffff327224 */ /* 0x000fe200078e00e2 */
[----:B----4-:R-:W-:Y:S01]  /*7120*/  F2FP.PACK_AB R17, R87, R94 ;  /* 0x0000005e5711723e */ /* 0x010fe200000000ff */
[----:B------:R-:W-:-:S03]  /*7130*/  IMAD.MOV.U32 R48, RZ, RZ, R224 ;  /* 0x000000ffff307224 */ /* 0x000fc600078e00e0 */
[C---:B------:R-:W-:Y:S02]  /*7140*/  PRMT R173, R17.reuse, 0x7610, R173 ;  /* 0x0000761011ad7816 */ /* 0x040fe400000000ad */
[----:B------:R-:W-:Y:S02]  /*7150*/  PRMT R172, R17, 0x7632, R172 ;  /* 0x0000763211ac7816 */ /* 0x000fe400000000ac */
[----:B------:R-:W-:Y:S01]  /*7160*/  SHF.R.U32.HI R17, RZ, 0x18, R4 ;  /* 0x00000018ff117819 */ /* 0x000fe20000011604 */
[----:B--2---:R-:W-:Y:S01]  /*7170*/  FFMA.FTZ R19, R100, c[0x0][0x23c], -R0 ;  /* 0x00008f0064137a23 */ /* 0x004fe20000010800 */
[----:B------:R-:W-:Y:S01]  /*7180*/  SHF.R.U32.HI R4, RZ, 0x10, R4 ;  /* 0x00000010ff047819 */ /* 0x000fe20000011604 */
[----:B------:R-:W-:Y:S01]  /*7190*/  @!P2 HADD2 R98, -R173.H0_H0, -RZ.H0_H0 ;  /* 0xa00000ffad62a230 */ /* 0x000fe20000000900 */
[----:B------:R-:W-:Y:S01]  /*71a0*/  ISETP.GE.U32.AND P4, PT, R121, R17, PT ;  /* 0x000000117900720c */ /* 0x000fe20003f86070 */
[----:B------:R-:W2:Y:S01]  /*71b0*/  MUFU.EX2 R91, R19 ;  /* 0x00000013005b7308 */ /* 0x000ea20000000800 */
[----:B------:R-:W-:Y:S01]  /*71c0*/  LOP3.LUT R4, R4, 0xff, RZ, 0xc0, !PT ;  /* 0x000000ff04047812 */ /* 0x000fe200078ec0ff */
[----:B------:R-:W-:Y:S01]  /*71d0*/  @!P5 HADD2 R99, -R172.H0_H0, -RZ.H0_H0 ;  /* 0xa00000ffac63d230 */ /* 0x000fe20000000900 */
[----:B------:R-:W-:-:S02]  /*71e0*/  PRMT R45, R173, 0x5410, R172 ;  /* 0x00005410ad2d7816 */ /* 0x000fc400000000ac */
[----:B------:R-:W-:Y:S01]  /*71f0*/  @!P2 PRMT R173, R98, 0x5410, RZ ;  /* 0x0000541062ada816 */ /* 0x000fe200000000ff */
[----:B------:R-:W-:Y:S01]  /*7200*/  IMAD.MOV.U32 R98, RZ, RZ, R54 ;  /* 0x000000ffff627224 */ /* 0x000fe200078e0036 */
[----:B------:R-:W-:Y:S01]  /*7210*/  ISETP.GE.U32.AND P2, PT, R121, R4, PT ;  /* 0x000000047900720c */ /* 0x000fe20003f46070 */
[----:B-1----:R-:W-:Y:S01]  /*7220*/  HMMA.16816.F32 R20, R12, R32, RZ ;  /* 0x000000200c14723c */ /* 0x002fe200000018ff */
[----:B------:R-:W-:Y:S01]  /*7230*/  LOP3.LUT R4, R16, 0xff, RZ, 0xc0, !PT ;  /* 0x000000ff10047812 */ /* 0x000fe200078ec0ff */
[----:B------:R-:W-:Y:S01]  /*7240*/  IMAD.MOV.U32 R54, RZ, RZ, R57 ;  /* 0x000000ffff367224 */ /* 0x000fe200078e0039 */
[----:B------:R-:W-:Y:S01]  /*7250*/  @!P5 PRMT R172, R99, 0x5410, RZ ;  /* 0x0000541063acd816 */ /* 0x000fe200000000ff */
[----:B------:R-:W-:Y:S01]  /*7260*/  IMAD.MOV.U32 R57, RZ, RZ, R136 ;  /* 0x000000ffff397224 */ /* 0x000fe200078e0088 */
[----:B------:R-:W-:Y:S01]  /*7270*/  ISETP.GE.U32.AND P5, PT, R121, R4, PT ;  /* 0x000000047900720c */ /* 0x000fe20003fa6070 */
[----:B------:R-:W-:Y:S01]  /*7280*/  IMAD.MOV.U32 R99, RZ, RZ, R51 ;  /* 0x000000ffff637224 */ /* 0x000fe200078e0033 */
[----:B------:R-:W-:Y:S01]  /*7290*/  SHF.R.U32.HI R4, RZ, 0x18, R16 ;  /* 0x00000018ff047819 */ /* 0x000fe20000011610 */
[----:B------:R-:W-:Y:S01]  /*72a0*/  IMAD.MOV.U32 R51, RZ, RZ, R225 ;  /* 0x000000ffff337224 */ /* 0x000fe200078e00e1 */
[----:B--2---:R-:W-:-:S04]  /*72b0*/  F2FP.PACK_AB R17, R91, R95 ;  /* 0x0000005f5b11723e */ /* 0x004fc800000000ff */
[C---:B------:R-:W-:Y:S02]  /*72c0*/  PRMT R171, R17.reuse, 0x7632, R171 ;  /* 0x0000763211ab7816 */ /* 0x040fe400000000ab */
[----:B------:R-:W-:-:S03]  /*72d0*/  PRMT R170, R17, 0x7610, R170 ;  /* 0x0000761011aa7816 */ /* 0x000fc600000000aa */
[----:B------:R-:W-:Y:S01]  /*72e0*/  @!P4 HADD2 R100, -R171.H0_H0, -RZ.H0_H0 ;  /* 0xa00000ffab64c230 */ /* 0x000fe20000000900 */
[----:B------:R-:W-:Y:S01]  /*72f0*/  PRMT R43, R170, 0x5410, R171 ;  /* 0x00005410aa2b7816 */ /* 0x000fe200000000ab */
[----:B------:R-:W-:Y:S02]  /*7300*/  @!P2 HADD2 R101, -R170.H0_H0, -RZ.H0_H0 ;  /* 0xa00000ffaa65a230 */ /* 0x000fe40000000900 */
[----:B------:R-:W-:Y:S01]  /*7310*/  @!P5 HADD2 R102, -R237.H0_H0, -RZ.H0_H0 ;  /* 0xa00000ffed66d230 */ /* 0x000fe20000000900 */
[----:B------:R-:W-:Y:S01]  /*7320*/  @!P4 PRMT R171, R100, 0x5410, RZ ;  /* 0x0000541064abc816 */ /* 0x000fe200000000ff */
[----:B------:R-:W-:Y:S01]  /*7330*/  HMMA.16816.F32 R136, R8, R24, R20 ;  /* 0x000000180888723c */ /* 0x000fe20000001814 */
[----:B------:R-:W-:Y:S01]  /*7340*/  ISETP.GE.U32.AND P4, PT, R121, R4, PT ;  /* 0x000000047900720c */ /* 0x000fe20003f86070 */
[----:B------:R-:W-:Y:S01]  /*7350*/  IMAD.MOV.U32 R100, RZ, RZ, R42 ;  /* 0x000000ffff647224 */ /* 0x000fe200078e002a */
[----:B------:R-:W-:Y:S02]  /*7360*/  LOP3.LUT R4, R16, 0xffff, RZ, 0xc0, !PT ;  /* 0x0000ffff10047812 */ /* 0x000fe400078ec0ff */
[----:B------:R-:W-:Y:S01]  /*7370*/  @!P2 PRMT R170, R101, 0x5410, RZ ;  /* 0x0000541065aaa816 */ /* 0x000fe200000000ff */
[----:B------:R-:W-:Y:S01]  /*7380*/  IMAD.MOV.U32 R101, RZ, RZ, R88 ;  /* 0x000000ffff657224 */ /* 0x000fe200078e0058 */
[----:B------:R-:W-:Y:S01]  /*7390*/  SHF.R.U32.HI R4, RZ, 0x8, R4 ;  /* 0x00000008ff047819 */ /* 0x000fe20000011604 */
[----:B------:R-:W-:Y:S01]  /*73a0*/  HMMA.16816.F32 R20, R12, R34, RZ ;  /* 0x000000220c14723c */ /* 0x000fe200000018ff */
[----:B------:R-:W-:Y:S01]  /*73b0*/  @!P5 PRMT R237, R102, 0x5410, RZ ;  /* 0x0000541066edd816 */ /* 0x000fe200000000ff */
[----:B------:R-:W-:Y:S01]  /*73c0*/  IMAD.MOV.U32 R102, RZ, RZ, R61 ;  /* 0x000000ffff667224 */ /* 0x000fe200078e003d */
[----:B------:R-:W-:Y:S01]  /*73d0*/  LOP3.LUT R4, R4, 0xffff, RZ, 0xc0, !PT ;  /* 0x0000ffff04047812 */ /* 0x000fe200078ec0ff */
[----:B------:R-:W-:Y:S01]  /*73e0*/  IMAD.MOV.U32 R88, RZ, RZ, R60 ;  /* 0x000000ffff587224 */ /* 0x000fe200078e003c */
[----:B------:R-:W-:Y:S01]  /*73f0*/  SHF.R.U32.HI R16, RZ, 0x10, R2 ;  /* 0x00000010ff107819 */ /* 0x000fe20000011602 */
[----:B------:R-:W-:Y:S01]  /*7400*/  @!P4 HADD2 R105, -R218.H0_H0, -RZ.H0_H0 ;  /* 0xa00000ffda69c230 */ /* 0x000fe20000000900 */
[----:B------:R-:W-:Y:S01]  /*7410*/  ISETP.GE.U32.AND P2, PT, R121, R4, PT ;  /* 0x000000047900720c */ /* 0x000fe20003f46070 */
[----:B------:R-:W-:Y:S01]  /*7420*/  IMAD.MOV.U32 R60, RZ, RZ, R222 ;  /* 0x000000ffff3c7224 */ /* 0x000fe200078e00de */
[----:B------:R-:W-:Y:S01]  /*7430*/  SHF.R.U32.HI R4, RZ, 0x10, R18 ;  /* 0x00000010ff047819 */ /* 0x000fe20000011612 */
[----:B------:R-:W-:Y:S01]  /*7440*/  IMAD.MOV.U32 R61, RZ, RZ, R221 ;  /* 0x000000ffff3d7224 */ /* 0x000fe200078e00dd */
[----:B------:R-:W-:Y:S01]  /*7450*/  @!P4 PRMT R218, R105, 0x5410, RZ ;  /* 0x0000541069dac816 */ /* 0x000fe200000000ff */
[----:B------:R-:W-:Y:S01]  /*7460*/  IMAD.MOV.U32 R105, RZ, RZ, R49 ;  /* 0x000000ffff697224 */ /* 0x000fe200078e0031 */
[----:B------:R-:W-:Y:S01]  /*7470*/  LOP3.LUT R4, R4, 0xff, RZ, 0xc0, !PT ;  /* 0x000000ff04047812 */ /* 0x000fe200078ec0ff */
[----:B------:R-:W-:-:S03]  /*7480*/  IMAD.MOV.U32 R49, RZ, RZ, R227 ;  /* 0x000000ffff317224 */ /* 0x000fc600078e00e3 */
[----:B------:R-:W-:Y:S02]  /*7490*/  ISETP.GE.U32.AND P5, PT, R121, R4, PT ;  /* 0x000000047900720c */ /* 0x000fe40003fa6070 */
[----:B------:R-:W-:Y:S01]  /*74a0*/  LOP3.LUT R4, R18, 0xffff, RZ, 0xc0, !PT ;  /* 0x0000ffff12047812 */ /* 0x000fe200078ec0ff */
[----:B------:R-:W-:-:S03]  /*74b0*/  @!P2 HADD2 R103, -R236.H0_H0, -RZ.H0_H0 ;  /* 0xa00000ffec67a230 */ /* 0x000fc60000000900 */
[----:B------:R-:W-:Y:S01]  /*74c0*/  SHF.R.U32.HI R4, RZ, 0x8, R4 ;  /* 0x00000008ff047819 */ /* 0x000fe20000011604 */
[----:B------:R-:W-:Y:S01]  /*74d0*/  HMMA.16816.F32 R116, R8, R26, R20 ;  /* 0x0000001a0874723c */ /* 0x000fe20000001814 */
[----:B------:R-:W-:Y:S01]  /*74e0*/  @!P2 PRMT R236, R103, 0x5410, RZ ;  /* 0x0000541067eca816 */ /* 0x000fe200000000ff */
[----:B------:R-:W1:Y:S01]  /*74f0*/  LDSM.16.MT88.4 R20, [R182+0x1c000] ;  /* 0x01c00000b614783b */ /* 0x000e620000004200 */
[----:B------:R-:W-:Y:S01]  /*7500*/  LOP3.LUT R4, R4, 0xffff, RZ, 0xc0, !PT ;  /* 0x0000ffff04047812 */ /* 0x000fe200078ec0ff */
[----:B------:R-:W-:Y:S02]  /*7510*/  IMAD.MOV.U32 R103, RZ, RZ, R63 ;  /* 0x000000ffff677224 */ /* 0x000fe400078e003f */
[----:B------:R-:W-:Y:S01]  /*7520*/  @!P5 HADD2 R106, -R84.H0_H0, -RZ.H0_H0 ;  /* 0xa00000ff546ad230 */ /* 0x000fe20000000900 */
[C---:B------:R-:W-:Y:S01]  /*7530*/  ISETP.GE.U32.AND P2, PT, R121.reuse, R4, PT ;  /* 0x000000047900720c */ /* 0x040fe20003f46070 */
[----:B------:R-:W2:Y:S01]  /*7540*/  LDSM.16.MT88.4 R24, [R182+0x1c800] ;  /* 0x01c80000b618783b */ /* 0x000ea20000004200 */
[----:B------:R-:W-:Y:S01]  /*7550*/  LOP3.LUT R4, R18, 0xff, RZ, 0xc0, !PT ;  /* 0x000000ff12047812 */ /* 0x000fe200078ec0ff */
[----:B------:R-:W-:Y:S01]  /*7560*/  IMAD.MOV.U32 R63, RZ, RZ, R123 ;  /* 0x000000ffff3f7224 */ /* 0x000fe200078e007b */
[----:B------:R-:W-:Y:S01]  /*7570*/  @!P5 PRMT R84, R106, 0x5410, RZ ;  /* 0x000054106a54d816 */ /* 0x000fe200000000ff */
[----:B------:R-:W-:Y:S01]  /*7580*/  IMAD.MOV.U32 R106, RZ, RZ, R122 ;  /* 0x000000ffff6a7224 */ /* 0x000fe200078e007a */
[----:B------:R-:W-:-:S02]  /*7590*/  ISETP.GE.U32.AND P3, PT, R121, R4, PT ;  /* 0x000000047900720c */ /* 0x000fc40003f66070 */
[----:B------:R-:W-:Y:S02]  /*75a0*/  LOP3.LUT R4, R2, 0xff, RZ, 0xc0, !PT ;  /* 0x000000ff02047812 */ /* 0x000fe400078ec0ff */
[----:B------:R-:W-:Y:S02]  /*75b0*/  SHF.R.U32.HI R2, RZ, 0x18, R18 ;  /* 0x00000018ff027819 */ /* 0x000fe40000011612 */
[C---:B------:R-:W-:Y:S01]  /*75c0*/  ISETP.GE.U32.AND P5, PT, R121.reuse, R3, PT ;  /* 0x000000037900720c */ /* 0x040fe20003fa6070 */
[----:B------:R-:W-:Y:S01]  /*75d0*/  @!P2 HADD2 R107, -R78.H0_H0, -RZ.H0_H0 ;  /* 0xa00000ff4e6ba230 */ /* 0x000fe20000000900 */
[----:B------:R-:W-:Y:S02]  /*75e0*/  ISETP.GE.U32.AND P4, PT, R121, R2, PT ;  /* 0x000000027900720c */ /* 0x000fe40003f86070 */
[----:B------:R-:W-:Y:S02]  /*75f0*/  LOP3.LUT R2, R36, 0xff, RZ, 0xc0, !PT ;  /* 0x000000ff24027812 */ /* 0x000fe400078ec0ff */
[----:B------:R-:W-:Y:S01]  /*7600*/  SHF.R.U32.HI R3, RZ, 0x8, R29 ;  /* 0x00000008ff037819 */ /* 0x000fe2000001161d */
[----:B------:R-:W-:Y:S01]  /*7610*/  @!P3 HADD2 R108, -R77.H0_H0, -RZ.H0_H0 ;  /* 0xa00000ff4d6cb230 */ /* 0x000fe20000000900 */
[----:B------:R-:W-:Y:S01]  /*7620*/  @!P2 PRMT R78, R107, 0x5410, RZ ;  /* 0x000054106b4ea816 */ /* 0x000fe200000000ff */
[----:B------:R-:W-:Y:S01]  /*7630*/  IMAD.MOV.U32 R107, RZ, RZ, R89 ;  /* 0x000000ffff6b7224 */ /* 0x000fe200078e0059 */
[----:B------:R-:W-:Y:S01]  /*7640*/  PRMT R42, R41, 0x5410, R3 ;  /* 0x00005410292a7816 */ /* 0x000fe20000000003 */
[----:B------:R-:W-:Y:S01]  /*7650*/  IMAD.MOV.U32 R89, RZ, RZ, R37 ;  /* 0x000000ffff597224 */ /* 0x000fe200078e0025 */
[----:B------:R-:W-:Y:S01]  /*7660*/  @!P3 PRMT R77, R108, 0x5410, RZ ;  /* 0x000054106c4db816 */ /* 0x000fe200000000ff */
[----:B------:R-:W-:Y:S01]  /*7670*/  IMAD.MOV.U32 R108, RZ, RZ, R62 ;  /* 0x000000ffff6c7224 */ /* 0x000fe200078e003e */
[C---:B------:R-:W-:Y:S01]  /*7680*/  ISETP.GE.U32.AND P3, PT, R121.reuse, R2, PT ;  /* 0x000000027900720c */ /* 0x040fe20003f66070 */
[----:B------:R-:W-:Y:S01]  /*7690*/  @!P4 HADD2 R109, -R79.H0_H0, -RZ.H0_H0 ;  /* 0xa00000ff4f6dc230 */ /* 0x000fe20000000900 */
[----:B------:R-:W-:Y:S01]  /*76a0*/  LOP3.LUT R2, R30, 0xff, RZ, 0xc0, !PT ;  /* 0x000000ff1e027812 */ /* 0x000fe200078ec0ff */
[----:B------:R-:W-:Y:S01]  /*76b0*/  IMAD.MOV.U32 R62, RZ, RZ, R220 ;  /* 0x000000ffff3e7224 */ /* 0x000fe200078e00dc */
[----:B------:R-:W-:-:S02]  /*76c0*/  ISETP.GE.U32.AND P2, PT, R121, R4, PT ;  /* 0x000000047900720c */ /* 0x000fc40003f46070 */
[----:B------:R-:W-:Y:S02]  /*76d0*/  @!P4 PRMT R79, R109, 0x5410, RZ ;  /* 0x000054106d4fc816 */ /* 0x000fe400000000ff */
[----:B------:R-:W3:Y:S01]  /*76e0*/  LDC.U8 R109, c[0x0][0x2d8] ;  /* 0x0000b600ff6d7b82 */ /* 0x000ee20000000000 */
[----:B------:R-:W-:Y:S01]  /*76f0*/  PRMT R41, R2, 0x5410, R39 ;  /* 0x0000541002297816 */ /* 0x000fe20000000027 */
[----:B------:R-:W-:Y:S01]  /*7700*/  IMAD.WIDE.U32 R2, R38, -0x2daee0ad, RZ ;  /* 0xd2511f5326027825 */ /* 0x000fe200078e00ff */
[C---:B------:R-:W-:Y:S02]  /*7710*/  LOP3.LUT R29, R6.reuse, 0xff, RZ, 0xc0, !PT ;  /* 0x000000ff061d7812 */ /* 0x040fe400078ec0ff */
[----:B------:R-:W-:Y:S01]  /*7720*/  @!P3 HADD2 R125, -R239.H0_H0, -RZ.H0_H0 ;  /* 0xa00000ffef7db230 */ /* 0x000fe20000000900 */
[----:B------:R-:W-:Y:S02]  /*7730*/  LOP3.LUT R37, R6, 0xffff, RZ, 0xc0, !PT ;  /* 0x0000ffff06257812 */ /* 0x000fe400078ec0ff */
[C---:B------:R-:W-:Y:S01]  /*7740*/  LOP3.LUT R32, R2.reuse, 0xffff, RZ, 0xc0, !PT ;  /* 0x0000ffff02207812 */ /* 0x040fe200078ec0ff */
[----:B------:R-:W-:Y:S01]  /*7750*/  @!P2 HADD2 R126, -R213.H0_H0, -RZ.H0_H0 ;  /* 0xa00000ffd57ea230 */ /* 0x000fe20000000900 */
[----:B------:R-:W-:-:S02]  /*7760*/  LOP3.LUT R35, R2, 0xff, RZ, 0xc0, !PT ;  /* 0x000000ff02237812 */ /* 0x000fc400078ec0ff */
[--C-:B------:R-:W-:Y:S02]  /*7770*/  SHF.R.U32.HI R34, RZ, 0x10, R2.reuse ;  /* 0x00000010ff227819 */ /* 0x100fe40000011602 */
[----:B------:R-:W-:Y:S02]  /*7780*/  SHF.R.U32.HI R33, RZ, 0x18, R2 ;  /* 0x00000018ff217819 */ /* 0x000fe40000011602 */
[----:B------:R-:W-:Y:S01]  /*7790*/  SHF.R.U32.HI R2, RZ, 0x8, R44 ;  /* 0x00000008ff027819 */ /* 0x000fe2000001162c */
[----:B------:R-:W-:Y:S01]  /*77a0*/  IMAD.MOV.U32 R44, RZ, RZ, R120 ;  /* 0x000000ffff2c7224 */ /* 0x000fe200078e0078 */
[----:B------:R-:W-:Y:S02]  /*77b0*/  @!P3 PRMT R239, R125, 0x5410, RZ ;  /* 0x000054107defb816 */ /* 0x000fe400000000ff */
[----:B------:R-:W-:Y:S02]  /*77c0*/  LOP3.LUT R2, R2, 0xffff, RZ, 0xc0, !PT ;  /* 0x0000ffff02027812 */ /* 0x000fe400078ec0ff */
[----:B------:R-:W-:-:S02]  /*77d0*/  SHF.R.U32.HI R36, RZ, 0x10, R6 ;  /* 0x00000010ff247819 */ /* 0x000fc40000011606 */
[C---:B---3--:R-:W-:Y:S02]  /*77e0*/  ISETP.GE.U32.AND P4, PT, R109.reuse, R2, PT ;  /* 0x000000026d00720c */ /* 0x048fe40003f86070 */
[----:B------:R-:W-:Y:S02]  /*77f0*/  LOP3.LUT R2, R16, 0xff, RZ, 0xc0, !PT ;  /* 0x000000ff10027812 */ /* 0x000fe400078ec0ff */
[----:B-1----:R-:W-:Y:S01]  /*7800*/  HMMA.16816.F32 R16, R12, R20, RZ ;  /* 0x000000140c10723c */ /* 0x002fe200000018ff */
[----:B------:R-:W-:Y:S02]  /*7810*/  SHF.R.U32.HI R30, RZ, 0x18, R6 ;  /* 0x00000018ff1e7819 */ /* 0x000fe40000011606 */
[----:B------:R-:W-:Y:S02]  /*7820*/  ISETP.GE.U32.AND P6, PT, R109, R2, PT ;  /* 0x000000026d00720c */ /* 0x000fe40003fc6070 */
[----:B------:R-:W-:Y:S02]  /*7830*/  SHF.R.U32.HI R2, RZ, 0x8, R31 ;  /* 0x00000008ff027819 */ /* 0x000fe4000001161f */
[----:B------:R-:W-:-:S02]  /*7840*/  LOP3.LUT R4, R3, UR7, R40, 0x96, !PT ;  /* 0x0000000703047c12 */ /* 0x000fc4000f8e9628 */
[----:B------:R-:W-:Y:S01]  /*7850*/  LOP3.LUT R2, R2, 0xffff, RZ, 0xc0, !PT ;  /* 0x0000ffff02027812 */ /* 0x000fe200078ec0ff */
[----:B------:R-:W-:Y:S01]  /*7860*/  @!P4 HADD2 R115, -R85.H0_H0, -RZ.H0_H0 ;  /* 0xa00000ff5573c230 */ /* 0x000fe20000000900 */
[--C-:B------:R-:W-:Y:S02]  /*7870*/  SHF.R.U32.HI R3, RZ, 0x10, R28.reuse ;  /* 0x00000010ff037819 */ /* 0x100fe4000001161c */
[----:B------:R-:W-:Y:S02]  /*7880*/  ISETP.GE.U32.AND P3, PT, R109, R2, PT ;  /* 0x000000026d00720c */ /* 0x000fe40003f66070 */
[----:B------:R-:W-:Y:S02]  /*7890*/  LOP3.LUT R2, R28, 0xffff, RZ, 0xc0, !PT ;  /* 0x0000ffff1c027812 */ /* 0x000fe400078ec0ff */
[----:B------:R-:W-:Y:S02]  /*78a0*/  SHF.R.U32.HI R7, RZ, 0x18, R28 ;  /* 0x00000018ff077819 */ /* 0x000fe4000001161c */
[----:B------:R-:W-:-:S02]  /*78b0*/  SHF.R.U32.HI R6, RZ, 0x8, R2 ;  /* 0x00000008ff067819 */ /* 0x000fc40000011602 */
[----:B------:R-:W-:Y:S02]  /*78c0*/  LOP3.LUT R2, R3, 0xff, RZ, 0xc0, !PT ;  /* 0x000000ff03027812 */ /* 0x000fe400078ec0ff */
[----:B------:R-:W-:Y:S01]  /*78d0*/  @!P2 PRMT R213, R126, 0x5410, RZ ;  /* 0x000054107ed5a816 */ /* 0x000fe200000000ff */
[----:B--2---:R-:W-:Y:S01]  /*78e0*/  HMMA.16816.F32 R120, R8, R24, R16 ;  /* 0x000000180878723c */ /* 0x004fe20000001810 */
[----:B------:R-:W-:Y:S01]  /*78f0*/  PRMT R40, R2, 0x5410, R7 ;  /* 0x0000541002287816 */ /* 0x000fe20000000007 */
[----:B------:R-:W-:Y:S01]  /*7900*/  @!P3 HADD2 R127, -R212.H0_H0, -RZ.H0_H0 ;  /* 0xa00000ffd47fb230 */ /* 0x000fe20000000900 */
[----:B------:R-:W-:Y:S01]  /*7910*/  LOP3.LUT R2, R34, 0xff, RZ, 0xc0, !PT ;  /* 0x000000ff22027812 */ /* 0x000fe200078ec0ff */
[----:B------:R-:W-:Y:S01]  /*7920*/  FADD.FTZ R7, R242, R168 ;  /* 0x000000a8f2077221 */ /* 0x000fe20000010000 */
[----:B------:R-:W-:Y:S01]  /*7930*/  SHF.R.U32.HI R3, RZ, 0x8, R32 ;  /* 0x00000008ff037819 */ /* 0x000fe20000011620 */
[----:B------:R-:W-:Y:S01]  /*7940*/  IMAD.MOV.U32 R34, RZ, RZ, c[0x0][0x228] ;  /* 0x00008a00ff227624 */ /* 0x000fe200078e00ff */
[----:B------:R-:W-:Y:S01]  /*7950*/  @!P3 PRMT R212, R127, 0x5410, RZ ;  /* 0x000054107fd4b816 */ /* 0x000fe200000000ff */
[----:B------:R-:W-:Y:S01]  /*7960*/  HMMA.16816.F32 R16, R12, R22, RZ ;  /* 0x000000160c10723c */ /* 0x000fe200000018ff */
[----:B------:R-:W1:Y:S01]  /*7970*/  LDSM.16.MT88.4 R20, [R180+0x1e000] ;  /* 0x01e00000b414783b */ /* 0x000e620000004200 */
[----:B------:R-:W-:Y:S01]  /*7980*/  PRMT R39, R35, 0x5410, R3 ;  /* 0x0000541023277816 */ /* 0x000fe20000000003 */
[--C-:B------:R-:W-:Y:S01]  /*7990*/  FFMA.FTZ R3, R112, c[0x0][0x23c], -R5.reuse ;  /* 0x00008f0070037a23 */ /* 0x100fe20000010805 */
[----:B------:R-:W-:Y:S01]  /*79a0*/  ISETP.GE.U32.AND P1, PT, R109, R30, PT ;  /* 0x0000001e6d00720c */ /* 0x000fe20003f26070 */
[----:B------:R-:W-:Y:S01]  /*79b0*/  FFMA.FTZ R5, R111, c[0x0][0x23c], -R5 ;  /* 0x00008f006f057a23 */ /* 0x000fe20000010805 */
[----:B------:R-:W-:Y:S01]  /*79c0*/  @!P6 HADD2 R111, -R211.H0_H0, -RZ.H0_H0 ;  /* 0xa00000ffd36fe230 */ /* 0x000fe20000000900 */
[----:B------:R-:W-:Y:S01]  /*79d0*/  @!P4 PRMT R85, R115, 0x5410, RZ ;  /* 0x000054107355c816 */ /* 0x000fe200000000ff */
[----:B------:R-:W-:Y:S01]  /*79e0*/  IMAD.MOV.U32 R35, RZ, RZ, R105 ;  /* 0x000000ffff237224 */ /* 0x000fe200078e0069 */
[----:B------:R-:W-:Y:S01]  /*79f0*/  ISETP.GE.U32.AND P4, PT, R109, R29, PT ;  /* 0x0000001d6d00720c */ /* 0x000fe20003f86070 */
[----:B------:R-:W-:Y:S01]  /*7a00*/  IMAD.MOV.U32 R115, RZ, RZ, R104 ;  /* 0x000000ffff737224 */ /* 0x000fe200078e0068 */
[----:B------:R-:W-:Y:S01]  /*7a10*/  @!P6 PRMT R211, R111, 0x5410, RZ ;  /* 0x000054106fd3e816 */ /* 0x000fe200000000ff */
[----:B------:R-:W-:Y:S01]  /*7a20*/  IMAD.MOV.U32 R105, RZ, RZ, R62 ;  /* 0x000000ffff697224 */ /* 0x000fe200078e003e */
[----:B------:R-:W-:Y:S01]  /*7a30*/  @!P5 HADD2 R112, -R210.H0_H0, -RZ.H0_H0 ;  /* 0xa00000ffd270d230 */ /* 0x000fe20000000900 */
[----:B------:R-:W-:-:S02]  /*7a40*/  IMAD.MOV.U32 R104, RZ, RZ, R61 ;  /* 0x000000ffff687224 */ /* 0x000fc400078e003d */
[----:B------:R-:W-:Y:S02]  /*7a50*/  IMAD.MOV.U32 R61, RZ, RZ, R83 ;  /* 0x000000ffff3d7224 */ /* 0x000fe400078e0053 */
[----:B------:R-:W-:Y:S01]  /*7a60*/  IMAD.MOV.U32 R62, RZ, RZ, R82 ;  /* 0x000000ffff3e7224 */ /* 0x000fe200078e0052 */
[----:B------:R-:W-:Y:S01]  /*7a70*/  @!P5 PRMT R210, R112, 0x5410, RZ ;  /* 0x0000541070d2d816 */ /* 0x000fe200000000ff */
[----:B------:R-:W-:-:S04]  /*7a80*/  IMAD.SHL.U32 R34, R34, 0x8, RZ ;  /* 0x0000000822227824 */ /* 0x000fc800078e00ff */
[----:B------:R-:W-:Y:S01]  /*7a90*/  HMMA.16816.F32 R224, R8, R26, R16 ;  /* 0x0000001a08e0723c */ /* 0x000fe20000001810 */
[----:B------:R-:W2:Y:S06]  /*7aa0*/  LDSM.16.MT88.4 R24, [R180+0x1e800] ;  /* 0x01e80000b418783b */ /* 0x000eac0000004200 */
[----:B------:R-:W-:-:S04]  /*7ab0*/  LOP3.LUT R16, R28, 0xff, RZ, 0xc0, !PT ;  /* 0x000000ff1c107812 */ /* 0x000fc800078ec0ff */
[----:B------:R-:W-:Y:S02]  /*7ac0*/  PRMT R38, R16, 0x5410, R6 ;  /* 0x0000541010267816 */ /* 0x000fe40000000006 */
[----:B------:R-:W-:Y:S02]  /*7ad0*/  LOP3.LUT R6, R36, 0xff, RZ, 0xc0, !PT ;  /* 0x000000ff24067812 */ /* 0x000fe400078ec0ff */
[----:B------:R-:W-:Y:S01]  /*7ae0*/  PRMT R36, R2, 0x5410, R33 ;  /* 0x0000541002247816 */ /* 0x000fe20000000021 */
[----:B-1----:R-:W-:Y:S01]  /*7af0*/  HMMA.16816.F32 R16, R12, R20, RZ ;  /* 0x000000140c10723c */ /* 0x002fe200000018ff */
[----:B------:R-:W-:Y:S02]  /*7b00*/  SHF.R.U32.HI R2, RZ, 0x8, R37 ;  /* 0x00000008ff027819 */ /* 0x000fe40000011625 */
[----:B------:R-:W-:Y:S02]  /*7b10*/  ISETP.GE.U32.AND P2, PT, R109, R6, PT ;  /* 0x000000066d00720c */ /* 0x000fe40003f46070 */
[----:B------:R-:W-:-:S04]  /*7b20*/  LOP3.LUT R2, R2, 0xffff, RZ, 0xc0, !PT ;  /* 0x0000ffff02027812 */ /* 0x000fc800078ec0ff */
[----:B------:R-:W-:Y:S01]  /*7b30*/  ISETP.GE.U32.AND P3, PT, R109, R2, PT ;  /* 0x000000026d00720c */ /* 0x000fe20003f66070 */
[----:B------:R-:W-:Y:S02]  /*7b40*/  FADD.FTZ R2, R106, R44 ;  /* 0x0000002c6a027221 */ /* 0x000fe40000010000 */
[----:B------:R-:W-:Y:S02]  /*7b50*/  IMAD.MOV.U32 R106, RZ, RZ, R98 ;  /* 0x000000ffff6a7224 */ /* 0x000fe400078e0062 */
[----:B------:R-:W-:Y:S01]  /*7b60*/  FADD.FTZ R6, R252, R2 ;  /* 0x00000002fc067221 */ /* 0x000fe20000010000 */
[----:B------:R-:W-:Y:S01]  /*7b70*/  LOP3.LUT R2, R4, 0xffff, RZ, 0xc0, !PT ;  /* 0x0000ffff04027812 */ /* 0x000fe200078ec0ff */
[----:B------:R1:W-:Y:S01]  /*7b80*/  MUFU.EX2 R98, R3 ;  /* 0x0000000300627308 */ /* 0x0003e20000000800 */
[----:B------:R-:W-:-:S07]  /*7b90*/  IMAD.MOV.U32 R44, RZ, RZ, R108 ;  /* 0x000000ffff2c7224 */ /* 0x000fce00078e006c */
[----:B--2---:R-:W-:Y:S01]  /*7ba0*/  HMMA.16816.F32 R220, R8, R24, R16 ;  /* 0x0000001808dc723c */ /* 0x004fe20000001810 */
[----:B------:R2:W3:Y:S07]  /*7bb0*/  MUFU.EX2 R252, R5 ;  /* 0x0000000500fc7308 */ /* 0x0004ee0000000800 */
[----:B------:R-:W-:Y:S01]  /*7bc0*/  HMMA.16816.F32 R16, R12, R22, RZ ;  /* 0x000000160c10723c */ /* 0x000fe200000018ff */
[----:B-1----:R-:W-:Y:S01]  /*7bd0*/  SHF.R.U32.HI R3, RZ, 0x8, R2 ;  /* 0x00000008ff037819 */ /* 0x002fe20000011602 */
[----:B------:R-:W-:Y:S01]  /*7be0*/  LDSM.16.MT88.4 R20, [R181+0x1e800] ;  /* 0x01e80000b514783b */ /* 0x000fe20000004200 */
[----:B------:R-:W-:-:S04]  /*7bf0*/  LOP3.LUT R2, R4, 0xff, RZ, 0xc0, !PT ;  /* 0x000000ff04027812 */ /* 0x000fc800078ec0ff */
[----:B------:R-:W-:Y:S01]  /*7c00*/  PRMT R31, R2, 0x5410, R3 ;  /* 0x00005410021f7816 */ /* 0x000fe20000000003 */
[----:B------:R-:W-:Y:S01]  /*7c10*/  FFMA.FTZ R3, R113, c[0x0][0x23c], -R0 ;  /* 0x00008f0071037a23 */ /* 0x000fe20000010800 */
[--C-:B------:R-:W-:Y:S01]  /*7c20*/  SHF.R.U32.HI R2, RZ, 0x10, R4.reuse ;  /* 0x00000010ff027819 */ /* 0x100fe20000011604 */
[----:B--2---:R-:W-:Y:S01]  /*7c30*/  FADD.FTZ R5, R243, R7 ;  /* 0x00000007f3057221 */ /* 0x004fe20000010000 */
[----:B------:R-:W-:Y:S01]  /*7c40*/  SHF.R.U32.HI R4, RZ, 0x18, R4 ;  /* 0x00000018ff047819 */ /* 0x000fe20000011604 */
[----:B------:R1:W-:Y:S01]  /*7c50*/  MUFU.EX2 R243, R3 ;  /* 0x0000000300f37308 */ /* 0x0003e20000000800 */
[----:B------:R-:W-:Y:S01]  /*7c60*/  LOP3.LUT R2, R2, 0xff, RZ, 0xc0, !PT ;  /* 0x000000ff02027812 */ /* 0x000fe200078ec0ff */
[----:B------:R-:W-:-:S03]  /*7c70*/  FFMA.FTZ R0, R114, c[0x0][0x23c], -R0 ;  /* 0x00008f0072007a23 */ /* 0x000fc60000010800 */
[----:B------:R-:W-:Y:S01]  /*7c80*/  PRMT R30, R2, 0x5410, R4 ;  /* 0x00005410021e7816 */ /* 0x000fe20000000004 */
[----:B------:R-:W-:Y:S02]  /*7c90*/  FADD.FTZ R2, R135, R6 ;  /* 0x0000000687027221 */ /* 0x000fe40000010000 */
[----:B------:R3:W2:Y:S02]  /*7ca0*/  MUFU.EX2 R242, R0 ;  /* 0x0000000000f27308 */ /* 0x0006a40000000800 */
[----:B------:R-:W-:Y:S02]  /*7cb0*/  FADD.FTZ R2, R134, R2 ;  /* 0x0000000286027221 */ /* 0x000fe40000010000 */
[----:B------:R-:W-:Y:S01]  /*7cc0*/  HMMA.16816.F32 R124, R8, R26, R16 ;  /* 0x0000001a087c723c */ /* 0x000fe20000001810 */
[----:B------:R-:W4:Y:S01]  /*7cd0*/  LDSM.16.MT88.4 R16, [R181+0x1e000] ;  /* 0x01e00000b510783b */ /* 0x000f220000004200 */
[----:B-1----:R-:W-:-:S04]  /*7ce0*/  FADD.FTZ R3, R169, R5 ;  /* 0x00000005a9037221 */ /* 0x002fc80000010000 */
[----:B------:R-:W-:Y:S01]  /*7cf0*/  FADD.FTZ R3, R130, R3 ;  /* 0x0000000382037221 */ /* 0x000fe20000010000 */
[----:B---3--:R-:W-:-:S04]  /*7d00*/  F2FP.PACK_AB R0, R252, R98 ;  /* 0x00000062fc00723e */ /* 0x008fc800000000ff */
[C---:B------:R-:W-:Y:S02]  /*7d10*/  PRMT R168, R0.reuse, 0x7632, R168 ;  /* 0x0000763200a87816 */ /* 0x040fe400000000a8 */
[----:B------:R-:W-:Y:S02]  /*7d20*/  PRMT R169, R0, 0x7610, R169 ;  /* 0x0000761000a97816 */ /* 0x000fe400000000a9 */
[----:B--2---:R-:W-:Y:S01]  /*7d30*/  F2FP.PACK_AB R0, R242, R243 ;  /* 0x000000f3f200723e */ /* 0x004fe200000000ff */
[----:B------:R-:W-:Y:S01]  /*7d40*/  @!P3 HADD2 R113, -R168.H0_H0, -RZ.H0_H0 ;  /* 0xa00000ffa871b230 */ /* 0x000fe20000000900 */
[----:B------:R-:W-:Y:S01]  /*7d50*/  PRMT R33, R169, 0x5410, R168 ;  /* 0x00005410a9217816 */ /* 0x000fe200000000a8 */
[----:B------:R-:W-:Y:S01]  /*7d60*/  IMAD.MOV.U32 R25, RZ, RZ, R115 ;  /* 0x000000ffff197224 */ /* 0x000fe200078e0073 */
[----:B------:R-:W-:Y:S01]  /*7d70*/  PRMT R135, R0, 0x7610, R135 ;  /* 0x0000761000877816 */ /* 0x000fe20000000087 */
[----:B------:R-:W-:Y:S01]  /*7d80*/  @!P4 HADD2 R114, -R169.H0_H0, -RZ.H0_H0 ;  /* 0xa00000ffa972c230 */ /* 0x000fe20000000900 */
[----:B------:R-:W-:-:S02]  /*7d90*/  @!P3 PRMT R168, R113, 0x5410, RZ ;  /* 0x0000541071a8b816 */ /* 0x000fc400000000ff */
[----:B------:R-:W-:Y:S02]  /*7da0*/  LEA R28, P3, R107, c[0x0][0x1f8], 0x1 ;  /* 0x00007e006b1c7a11 */ /* 0x000fe400078608ff */
[----:B------:R-:W-:Y:S01]  /*7db0*/  PRMT R134, R0, 0x7632, R134 ;  /* 0x0000763200867816 */ /* 0x000fe20000000086 */
[----:B------:R-:W-:Y:S01]  /*7dc0*/  FADD.FTZ R0, R241, R2 ;  /* 0x00000002f1007221 */ /* 0x000fe20000010000 */
[----:B------:R-:W-:Y:S01]  /*7dd0*/  LEA.HI.X R29, R107, c[0x0][0x1fc], R106, 0x1, P3 ;  /* 0x00007f006b1d7a11 */ /* 0x000fe200018f0c6a */
[----:B------:R-:W-:Y:S01]  /*7de0*/  IMAD.MOV.U32 R106, RZ, RZ, R63 ;  /* 0x000000ffff6a7224 */ /* 0x000fe200078e003f */
[----:B------:R-:W-:Y:S01]  /*7df0*/  @!P4 PRMT R169, R114, 0x5410, RZ ;  /* 0x0000541072a9c816 */ /* 0x000fe200000000ff */
[----:B------:R-:W-:Y:S01]  /*7e00*/  IMAD.MOV.U32 R107, RZ, RZ, R60 ;  /* 0x000000ffff6b7224 */ /* 0x000fe200078e003c */
[----:B------:R-:W-:Y:S01]  /*7e10*/  @!P2 HADD2 R129, -R135.H0_H0, -RZ.H0_H0 ;  /* 0xa00000ff8781a230 */ /* 0x000fe20000000900 */
[----:B------:R-:W-:Y:S01]  /*7e20*/  IMAD.MOV.U32 R63, RZ, RZ, R81 ;  /* 0x000000ffff3f7224 */ /* 0x000fe200078e0051 */
[----:B------:R1:W-:Y:S01]  /*7e30*/  STG.E.U16 [R28.64], R77 ;  /* 0x0000004d1c007986 */ /* 0x0003e2000c101518 */
[----:B------:R-:W-:Y:S01]  /*7e40*/  IMAD.MOV.U32 R60, RZ, RZ, R80 ;  /* 0x000000ffff3c7224 */ /* 0x000fe200078e0050 */
[----:B------:R-:W-:Y:S01]  /*7e50*/  PRMT R32, R135, 0x5410, R134 ;  /* 0x0000541087207816 */ /* 0x000fe20000000086 */
[----:B----4-:R-:W-:Y:S01]  /*7e60*/  HMMA.16816.F32 R4, R12, R16, RZ ;  /* 0x000000100c04723c */ /* 0x010fe200000018ff */
[----:B------:R-:W-:Y:S01]  /*7e70*/  FADD.FTZ R2, R131, R3 ;  /* 0x0000000383027221 */ /* 0x000fe20000010000 */
[----:B------:R2:W-:Y:S01]  /*7e80*/  STG.E.U16 [R28.64+0x2], R78 ;  /* 0x0000024e1c007986 */ /* 0x0005e2000c101518 */
[----:B------:R-:W-:Y:S01]  /*7e90*/  IMAD.MOV.U32 R115, RZ, RZ, R44 ;  /* 0x000000ffff737224 */ /* 0x000fe200078e002c */
[----:B------:R-:W-:Y:S01]  /*7ea0*/  @!P2 PRMT R135, R129, 0x5410, RZ ;  /* 0x000054108187a816 */ /* 0x000fe200000000ff */
[----:B------:R-:W-:Y:S01]  /*7eb0*/  FADD.FTZ R2, R184, R2 ;  /* 0x00000002b8027221 */ /* 0x000fe20000010000 */
[----:B------:R-:W-:Y:S01]  /*7ec0*/  @!P1 HADD2 R128, -R134.H0_H0, -RZ.H0_H0 ;  /* 0xa00000ff86809230 */ /* 0x000fe20000000900 */
[----:B------:R-:W-:Y:S11]  /*7ed0*/  FADD.FTZ R0, R35, R0 ;  /* 0x0000000023007221 */ /* 0x000ff60000010000 */
[----:B------:R-:W-:Y:S06]  /*7ee0*/  @!UPT UIADD3 URZ, URZ, URZ, URZ ;  /* 0x0000003f3f3ff290 */ /* 0x000fec000fffe03f */
[----:B------:R-:W-:Y:S01]  /*7ef0*/  HMMA.16816.F32 R108, R8, R20, R4 ;  /* 0x00000014086c723c */ /* 0x000fe20000001804 */
[----:B------:R-:W-:Y:S02]  /*7f00*/  FADD.FTZ R241, R25, R2 ;  /* 0x0000000219f17221 */ /* 0x000fe40000010000 */
[----:B-1----:R-:W-:Y:S01]  /*7f10*/  IMAD.MOV.U32 R77, RZ, RZ, R51 ;  /* 0x000000ffff4d7224 */ /* 0x002fe200078e0033 */
[----:B------:R-:W-:Y:S01]  /*7f20*/  LDSM.16.MT88.4 R24, [R183+0x1e800] ;  /* 0x01e80000b718783b */ /* 0x000fe20000004200 */
[----:B------:R-:W-:Y:S01]  /*7f30*/  IMAD.MOV.U32 R44, RZ, RZ, R103 ;  /* 0x000000ffff2c7224 */ /* 0x000fe200078e0067 */
[----:B------:R-:W-:Y:S01]  /*7f40*/  HSET2.LE.AND R3, R31, R93, PT ;  /* 0x0000005d1f037233 */ /* 0x000fe20003803000 */
[----:B------:R-:W-:Y:S01]  /*7f50*/  IMAD.MOV.U32 R130, RZ, RZ, R115 ;  /* 0x000000ffff827224 */ /* 0x000fe200078e0073 */
[----:B------:R-:W-:Y:S01]  /*7f60*/  HMMA.16816.F32 R4, R12, R18, RZ ;  /* 0x000000120c04723c */ /* 0x000fe200000018ff */
[----:B--2---:R-:W-:Y:S01]  /*7f70*/  IMAD.MOV.U32 R78, RZ, RZ, R48 ;  /* 0x000000ffff4e7224 */ /* 0x004fe200078e0030 */
[----:B------:R-:W-:Y:S01]  /*7f80*/  @!P1 PRMT R134, R128, 0x5410, RZ ;  /* 0x0000541080869816 */ /* 0x000fe200000000ff */
[----:B------:R1:W5:Y:S11]  /*7f90*/  LDL.LU R184, [R1+0xf8] ;  /* 0x0000f80001b87983 */ /* 0x0003760000300800 */
[----:B------:R-:W-:Y:S10]  /*7fa0*/  @!UPT UIADD3 URZ, URZ, URZ, URZ ;  /* 0x0000003f3f3ff290 */ /* 0x000ff4000fffe03f */
[----:B------:R-:W-:Y:S01]  /*7fb0*/  HMMA.16816.F32 R80, R8, R22, R4 ;  /* 0x000000160850723c */ /* 0x000fe20000001804 */
[----:B------:R-:W2:Y:S01]  /*7fc0*/  LDSM.16.MT88.4 R20, [R183+0x1e000] ;  /* 0x01e00000b714783b */ /* 0x000ea20000004200 */
        /* <DEDUP_REMOVED lines=8> */
[----:B------:R-:W-:Y:S02]  /*8050*/  IMAD.MOV.U32 R112, RZ, RZ, R58 ;  /* 0x000000ffff707224 */ /* 0x000fe400078e003a */
[----:B------:R-:W-:-:S04]  /*8060*/  IMAD.WIDE R34, R34, 0x2, R28 ;  /* 0x0000000222227825 */ /* 0x000fc800078e021c */
[----:B------:R-:W-:Y:S02]  /*8070*/  IMAD.MOV.U32 R37, RZ, RZ, R44 ;  /* 0x000000ffff257224 */ /* 0x000fe400078e002c */
[----:B------:R-:W-:Y:S01]  /*8080*/  FADD.FTZ R240, R240, R0 ;  /* 0x00000000f0f07221 */ /* 0x000fe20000010000 */
[----:B------:R-:W-:Y:S01]  /*8090*/  HSET2.LE.AND R2, R41, R93, PT ;  /* 0x0000005d29027233 */ /* 0x000fe20003803000 */
[----:B--2---:R-:W-:Y:S01]  /*80a0*/  HMMA.16816.F32 R16, R12, R20, RZ ;  /* 0x000000140c10723c */ /* 0x004fe200000018ff */
[----:B------:R-:W-:Y:S01]  /*80b0*/  IMAD.MOV.U32 R113, RZ, RZ, R59 ;  /* 0x000000ffff717224 */ /* 0x000fe200078e003b */
[----:B------:R-:W-:Y:S01]  /*80c0*/  LOP3.LUT R128, R3, R45, RZ, 0xc0, !PT ;  /* 0x0000002d03807212 */ /* 0x000fe200078ec0ff */
[----:B------:R-:W-:Y:S01]  /*80d0*/  IMAD.MOV.U32 R114, RZ, RZ, R56 ;  /* 0x000000ffff727224 */ /* 0x000fe200078e0038 */
[----:B------:R1:W5:Y:S01]  /*80e0*/  LDL.LU R179, [R1+0xf4] ;  /* 0x0000f40001b37983 */ /* 0x0003620000300800 */
[----:B------:R-:W-:Y:S11]  /*80f0*/  IMAD.MOV.U32 R115, RZ, RZ, R57 ;  /* 0x000000ffff737224 */ /* 0x000ff600078e0039 */
[----:B------:R-:W-:Y:S08]  /*8100*/  @!UPT UIADD3 URZ, URZ, URZ, URZ ;  /* 0x0000003f3f3ff290 */ /* 0x000ff0000fffe03f */
[----:B------:R-:W-:Y:S08]  /*8110*/  HMMA.16816.F32 R56, R8, R24, R16 ;  /* 0x000000180838723c */ /* 0x000ff00000001810 */
[----:B------:R-:W-:Y:S01]  /*8120*/  HMMA.16816.F32 R16, R12, R22, RZ ;  /* 0x000000160c10723c */ /* 0x000fe200000018ff */
[----:B------:R-:W2:Y:S01]  /*8130*/  LDSM.16.MT88.4 R20, [R182+0x1e000] ;  /* 0x01e00000b614783b */ /* 0x000ea20000004200 */
[----:B------:R-:W-:-:S02]  /*8140*/  IMAD.MOV.U32 R44, RZ, RZ, R103 ;  /* 0x000000ffff2c7224 */ /* 0x000fc400078e0067 */
[----:B------:R-:W-:Y:S01]  /*8150*/  IMAD.MOV.U32 R103, RZ, RZ, R102 ;  /* 0x000000ffff677224 */ /* 0x000fe200078e0066 */
[----:B------:R3:W-:Y:S01]  /*8160*/  STG.E.U16 [R34.64+0x2], R79 ;  /* 0x0000024f22007986 */ /* 0x0007e2000c101518 */
[----:B------:R-:W-:Y:S02]  /*8170*/  IMAD.MOV.U32 R102, RZ, RZ, R76 ;  /* 0x000000ffff667224 */ /* 0x000fe400078e004c */
[----:B------:R-:W-:Y:S02]  /*8180*/  IMAD.MOV.U32 R76, RZ, RZ, R50 ;  /* 0x000000ffff4c7224 */ /* 0x000fe400078e0032 */
[----:B---3--:R-:W-:Y:S11]  /*8190*/  IMAD.MOV.U32 R79, RZ, RZ, R49 ;  /* 0x000000ffff4f7224 */ /* 0x008ff600078e0031 */
[----:B------:R-:W-:Y:S03]  /*81a0*/  @!UPT UIADD3 URZ, URZ, URZ, URZ ;  /* 0x0000003f3f3ff290 */ /* 0x000fe6000fffe03f */
[----:B------:R-:W-:Y:S08]  /*81b0*/  HMMA.16816.F32 R48, R8, R26, R16 ;  /* 0x0000001a0830723c */ /* 0x000ff00000001810 */
[C---:B--2---:R-:W-:Y:S08]  /*81c0*/  HMMA.16816.F32 R24, R12.reuse, R20, RZ ;  /* 0x000000140c18723c */ /* 0x044ff000000018ff */
[----:B------:R-:W-:Y:S01]  /*81d0*/  HMMA.16816.F32 R20, R12, R22, RZ ;  /* 0x000000160c14723c */ /* 0x000fe200000018ff */
[----:B------:R-:W2:Y:S01]  /*81e0*/  LDSM.16.MT88.4 R12, [R182+0x1e800] ;  /* 0x01e80000b60c783b */ /* 0x000ea20000004200 */
[----:B------:R-:W-:-:S05]  /*81f0*/  HSET2.LE.AND R0, R38, R93, PT ;  /* 0x0000005d26007233 */ /* 0x000fca0003803000 */
[----:B------:R-:W-:Y:S01]  /*8200*/  LOP3.LUT R4, R0, R46, RZ, 0xc0, !PT ;  /* 0x0000002e00047212 */ /* 0x000fe200078ec0ff */
[----:B------:R-:W-:-:S05]  /*8210*/  HSET2.LE.AND R0, R40, R93, PT ;  /* 0x0000005d28007233 */ /* 0x000fca0003803000 */
[----:B------:R-:W-:-:S03]  /*8220*/  LOP3.LUT R5, R0, R53, RZ, 0xc0, !PT ;  /* 0x0000003500057212 */ /* 0x000fc600078ec0ff */
[C---:B--2---:R-:W-:Y:S08]  /*8230*/  HMMA.16816.F32 R24, R8.reuse, R12, R24 ;  /* 0x0000000c0818723c */ /* 0x044ff00000001818 */
[----:B------:R-:W-:Y:S01]  /*8240*/  HMMA.16816.F32 R20, R8, R14, R20 ;  /* 0x0000000e0814723c */ /* 0x000fe20000001814 */
[----:B------:R-:W2:Y:S01]  /*8250*/  LDSM.16.MT88.4 R8, [R180+0x19000] ;  /* 0x01900000b408783b */ /* 0x000ea20000004200 */
[--C-:B------:R-:W-:Y:S01]  /*8260*/  HSET2.LE.AND R0, R42, R93.reuse, PT ;  /* 0x0000005d2a007233 */ /* 0x100fe20003803000 */
[----:B------:R-:W-:Y:S01]  /*8270*/  LOP3.LUT R7, R2, R47, RZ, 0xc0, !PT ;  /* 0x0000002f02077212 */ /* 0x000fe200078ec0ff */
[--C-:B------:R-:W-:Y:S01]  /*8280*/  HSET2.LE.AND R17, R39, R93.reuse, PT ;  /* 0x0000005d27117233 */ /* 0x100fe20003803000 */
[----:B------:R-:W3:Y:S01]  /*8290*/  LDSM.16.MT88.4 R12, [R181+0x19000] ;  /* 0x01900000b50c783b */ /* 0x000ee20000004200 */
[--C-:B------:R-:W-:Y:S01]  /*82a0*/  HSET2.LE.AND R18, R36, R93.reuse, PT ;  /* 0x0000005d24127233 */ /* 0x100fe20003803000 */
[----:B------:R-:W-:Y:S01]  /*82b0*/  LOP3.LUT R6, R0, R52, RZ, 0xc0, !PT ;  /* 0x0000003400067212 */ /* 0x000fe200078ec0ff */
[----:B------:R-:W-:Y:S01]  /*82c0*/  HSET2.LE.AND R16, R30, R93, PT ;  /* 0x0000005d1e107233 */ /* 0x000fe20003803000 */
[----:B------:R-:W-:Y:S01]  /*82d0*/  IMAD.MOV.U32 R36, RZ, RZ, R130 ;  /* 0x000000ffff247224 */ /* 0x000fe200078e0082 */
[----:B------:R-:W-:-:S02]  /*82e0*/  LOP3.LUT R130, R17, R33, RZ, 0xc0, !PT ;  /* 0x0000002111827212 */ /* 0x000fc400078ec0ff */
[----:B------:R-:W-:Y:S02]  /*82f0*/  LOP3.LUT R131, R18, R32, RZ, 0xc0, !PT ;  /* 0x0000002012837212 */ /* 0x000fe400078ec0ff */
[----:B------:R-:W-:Y:S01]  /*8300*/  LOP3.LUT R129, R16, R43, RZ, 0xc0, !PT ;  /* 0x0000002b10817212 */ /* 0x000fe200078ec0ff */
[C---:B--2---:R-:W-:Y:S08]  /*8310*/  HMMA.16816.F32 R164, R4.reuse, R8, R164 ;  /* 0x0000000804a4723c */ /* 0x044ff000000018a4 */
[----:B------:R-:W-:Y:S01]  /*8320*/  HMMA.16816.F32 R16, R4, R10, R148 ;  /* 0x0000000a0410723c */ /* 0x000fe20000001894 */
[----:B------:R-:W2:Y:S01]  /*8330*/  LDSM.16.MT88.4 R8, [R183+0x19000] ;  /* 0x01900000b708783b */ /* 0x000ea20000004200 */
[----:B------:R-:W-:-:S02]  /*8340*/  IMAD.MOV.U32 R38, RZ, RZ, R44 ;  /* 0x000000ffff267224 */ /* 0x000fc400078e002c */
[----:B------:R-:W-:Y:S02]  /*8350*/  IMAD.MOV.U32 R39, RZ, RZ, R103 ;  /* 0x000000ffff277224 */ /* 0x000fe400078e0067 */
[----:B------:R-:W-:Y:S02]  /*8360*/  IMAD.MOV.U32 R52, RZ, RZ, R102 ;  /* 0x000000ffff347224 */ /* 0x000fe400078e0066 */
[----:B------:R-:W-:Y:S01]  /*8370*/  IMAD.MOV.U32 R53, RZ, RZ, R101 ;  /* 0x000000ffff357224 */ /* 0x000fe200078e0065 */
[C---:B---3--:R-:W-:Y:S08]  /*8380*/  HMMA.16816.F32 R156, R4.reuse, R12, R156 ;  /* 0x0000000c049c723c */ /* 0x048ff0000000189c */
[C---:B------:R-:W-:Y:S01]  /*8390*/  HMMA.16816.F32 R36, R4.reuse, R14, R36 ;  /* 0x0000000e0424723c */ /* 0x040fe20000001824 */
[----:B------:R-:W3:Y:S07]  /*83a0*/  LDSM.16.MT88.4 R12, [R182+0x19000] ;  /* 0x01900000b60c783b */ /* 0x000eee0000004200 */
[C---:B--2---:R-:W-:Y:S08]  /*83b0*/  HMMA.16816.F32 R148, R4.reuse, R8, R52 ;  /* 0x000000080494723c */ /* 0x044ff00000001834 */
[C---:B------:R-:W-:Y:S01]  /*83c0*/  HMMA.16816.F32 R40, R4.reuse, R10, R140 ;  /* 0x0000000a0428723c */ /* 0x040fe2000000188c */
[----:B------:R-:W2:Y:S07]  /*83d0*/  LDSM.16.MT88.4 R8, [R180+0x1b000] ;  /* 0x01b00000b408783b */ /* 0x000eae0000004200 */
        /* <DEDUP_REMOVED lines=10> */
[----:B------:R-:W-:Y:S01]  /*8480*/  HMMA.16816.F32 R76, R4, R10, R244 ;  /* 0x0000000a044c723c */ /* 0x000fe200000018f4 */
[----:B------:R-:W2:Y:S01]  /*8490*/  LDSM.16.MT88.4 R8, [R180+0x1d000] ;  /* 0x01d00000b408783b */ /* 0x000ea20000004200 */
[----:B------:R-:W-:-:S03]  /*84a0*/  IMAD.MOV.U32 R30, RZ, RZ, R87 ;  /* 0x000000ffff1e7224 */ /* 0x000fc600078e0057 */
[----:B------:R-:W-:Y:S01]  /*84b0*/  STG.E.U16 [R34.64], R84 ;  /* 0x0000005422007986 */ /* 0x000fe2000c101518 */
[----:B------:R-:W-:-:S03]  /*84c0*/  IMAD.MOV.U32 R3, RZ, RZ, R91 ;  /* 0x000000ffff037224 */ /* 0x000fc600078e005b */
[----:B------:R-:W-:Y:S01]  /*84d0*/  STG.E.U16 [R28.64+0x10], R86 ;  /* 0x000010561c007986 */ /* 0x000fe2000c101518 */
[----:B------:R-:W-:-:S03]  /*84e0*/  IMAD.MOV.U32 R2, RZ, RZ, R88 ;  /* 0x000000ffff027224 */ /* 0x000fc600078e0058 */
[----:B------:R3:W-:Y:S01]  /*84f0*/  STG.E.U16 [R28.64+0x12], R85 ;  /* 0x000012551c007986 */ /* 0x0007e2000c101518 */
[----:B------:R-:W-:Y:S02]  /*8500*/  IMAD.MOV.U32 R246, RZ, RZ, R99 ;  /* 0x000000fffff67224 */ /* 0x000fe400078e0063 */
[----:B------:R-:W-:Y:S02]  /*8510*/  IMAD.MOV.U32 R31, RZ, RZ, R98 ;  /* 0x000000ffff1f7224 */ /* 0x000fe400078e0062 */
[----:B------:R-:W-:Y:S02]  /*8520*/  IMAD.MOV.U32 R245, RZ, RZ, R97 ;  /* 0x000000fffff57224 */ /* 0x000fe400078e0061 */
[----:B------:R-:W-:Y:S02]  /*8530*/  IMAD.MOV.U32 R244, RZ, RZ, R96 ;  /* 0x000000fffff47224 */ /* 0x000fe400078e0060 */
[----:B------:R-:W-:Y:S02]  /*8540*/  IMAD.MOV.U32 R33, RZ, RZ, R94 ;  /* 0x000000ffff217224 */ /* 0x000fe400078e005e */
[----:B------:R-:W-:-:S02]  /*8550*/  IMAD.MOV.U32 R32, RZ, RZ, R95 ;  /* 0x000000ffff207224 */ /* 0x000fc400078e005f */
[----:B------:R-:W-:Y:S01]  /*8560*/  IMAD.MOV.U32 R0, RZ, RZ, R92 ;  /* 0x000000ffff007224 */ /* 0x000fe200078e005c */
[C---:B---3--:R-:W-:Y:S07]  /*8570*/  HMMA.16816.F32 R84, R4.reuse, R12, R248 ;  /* 0x0000000c0454723c */ /* 0x048fee00000018f8 */
[----:B------:R-:W-:Y:S02]  /*8580*/  IMAD.MOV.U32 R251, RZ, RZ, R89 ;  /* 0x000000fffffb7224 */ /* 0x000fe400078e0059 */
[----:B------:R-:W-:Y:S01]  /*8590*/  IMAD.MOV.U32 R250, RZ, RZ, R90 ;  /* 0x000000fffffa7224 */ /* 0x000fe200078e005a */
[C---:B--2---:R-:W-:Y:S08]  /*85a0*/  HMMA.16816.F32 R92, R4.reuse, R8, R228 ;  /* 0x00000008045c723c */ /* 0x044ff000000018e4 */
[C---:B------:R-:W-:Y:S01]  /*85b0*/  HMMA.16816.F32 R88, R4.reuse, R14, R232 ;  /* 0x0000000e0458723c */ /* 0x040fe200000018e8 */
[----:B------:R-:W2:Y:S07]  /*85c0*/  LDSM.16.MT88.4 R12, [R181+0x1d000] ;  /* 0x01d00000b50c783b */ /* 0x000eae0000004200 */
[----:B------:R-:W-:Y:S01]  /*85d0*/  HMMA.16816.F32 R96, R4, R10, R160 ;  /* 0x0000000a0460723c */ /* 0x000fe200000018a0 */
[----:B------:R-:W3:Y:S01]  /*85e0*/  LDSM.16.MT88.4 R8, [R183+0x1d000] ;  /* 0x01d00000b708783b */ /* 0x000ee20000004200 */
[----:B------:R-:W-:-:S03]  /*85f0*/  IMAD.MOV.U32 R247, RZ, RZ, R100 ;  /* 0x000000fffff77224 */ /* 0x000fc600078e0064 */
[----:B------:R-:W-:Y:S03]  /*8600*/  LDSM.16.MT88.4 R160, [R180+0x19800] ;  /* 0x01980000b4a0783b */ /* 0x000fe60000004200 */
[C---:B--2---:R-:W-:Y:S01]  /*8610*/  HMMA.16816.F32 R100, R4.reuse, R12, R152 ;  /* 0x0000000c0464723c */ /* 0x044fe20000001898 */
[----:B------:R-:W-:Y:S07]  /*8620*/  LDSM.16.MT88.4 R152, [R181+0x19800] ;  /* 0x01980000b598783b */ /* 0x000fee0000004200 */
[C---:B------:R-:W-:Y:S01]  /*8630*/  HMMA.16816.F32 R104, R4.reuse, R14, R144 ;  /* 0x0000000e0468723c */ /* 0x040fe20000001890 */
[----:B------:R-:W2:Y:S04]  /*8640*/  LDSM.16.MT88.4 R12, [R182+0x1d000] ;  /* 0x01d00000b60c783b */ /* 0x000ea80000004200 */
[----:B------:R-:W-:Y:S03]  /*8650*/  LDSM.16.MT88.4 R144, [R183+0x19800] ;  /* 0x01980000b790783b */ /* 0x000fe60000004200 */
[C---:B---3--:R-:W-:Y:S01]  /*8660*/  HMMA.16816.F32 R112, R4.reuse, R8, R136 ;  /* 0x000000080470723c */ /* 0x048fe20000001888 */
[----:B------:R-:W-:Y:S07]  /*8670*/  LDSM.16.MT88.4 R136, [R182+0x19800] ;  /* 0x01980000b688783b */ /* 0x000fee0000004200 */
[C---:B------:R-:W-:Y:S01]  /*8680*/  HMMA.16816.F32 R116, R4.reuse, R10, R116 ;  /* 0x0000000a0474723c */ /* 0x040fe20000001874 */
[----:B------:R-:W3:Y:S07]  /*8690*/  LDSM.16.MT88.4 R8, [R180+0x1f000] ;  /* 0x01f00000b408783b */ /* 0x000eee0000004200 */
[C---:B--2---:R-:W-:Y:S08]  /*86a0*/  HMMA.16816.F32 R120, R4.reuse, R12, R120 ;  /* 0x0000000c0478723c */ /* 0x044ff00000001878 */
[C---:B------:R-:W-:Y:S01]  /*86b0*/  HMMA.16816.F32 R224, R4.reuse, R14, R224 ;  /* 0x0000000e04e0723c */ /* 0x040fe200000018e0 */
[----:B------:R-:W2:Y:S07]  /*86c0*/  LDSM.16.MT88.4 R12, [R181+0x1f000] ;  /* 0x01f00000b50c783b */ /* 0x000eae0000004200 */
[C---:B---3--:R-:W-:Y:S08]  /*86d0*/  HMMA.16816.F32 R220, R4.reuse, R8, R220 ;  /* 0x0000000804dc723c */ /* 0x048ff000000018dc */
[----:B------:R-:W-:Y:S01]  /*86e0*/  HMMA.16816.F32 R124, R4, R10, R124 ;  /* 0x0000000a047c723c */ /* 0x000fe2000000187c */
[----:B------:R-:W3:Y:S07]  /*86f0*/  LDSM.16.MT88.4 R8, [R183+0x1f000] ;  /* 0x01f00000b708783b */ /* 0x000eee0000004200 */
[C---:B------:R-:W-:Y:S08]  /*8700*/  HMMA.16816.F32 R148, R128.reuse, R144, R148 ;  /* 0x000000908094723c */ /* 0x040ff00000001894 */
[----:B------:R-:W-:Y:S01]  /*8710*/  HMMA.16816.F32 R144, R128, R146, R40 ;  /* 0x000000928090723c */ /* 0x000fe20000001828 */
[----:B------:R-:W4:Y:S07]  /*8720*/  LDSM.16.MT88.4 R40, [R180+0x1b800] ;  /* 0x01b80000b428783b */ /* 0x000f2e0000004200 */
[C---:B--2---:R-:W-:Y:S08]  /*8730*/  HMMA.16816.F32 R108, R4.reuse, R12, R108 ;  /* 0x0000000c046c723c */ /* 0x044ff0000000186c */
[C---:B------:R-:W-:Y:S01]  /*8740*/  HMMA.16816.F32 R232, R4.reuse, R14, R80 ;  /* 0x0000000e04e8723c */ /* 0x040fe20000001850 */
[----:B------:R-:W-:Y:S07]  /*8750*/  LDSM.16.MT88.4 R80, [R181+0x1d800] ;  /* 0x01d80000b550783b */ /* 0x000fee0000004200 */
[C---:B---3--:R-:W-:Y:S01]  /*8760*/  HMMA.16816.F32 R228, R4.reuse, R8, R56 ;  /* 0x0000000804e4723c */ /* 0x048fe20000001838 */
[----:B------:R-:W-:Y:S07]  /*8770*/  LDSM.16.MT88.4 R56, [R183+0x1b800] ;  /* 0x01b80000b738783b */ /* 0x000fee0000004200 */
[----:B------:R-:W-:Y:S01]  /*8780*/  HMMA.16816.F32 R12, R4, R10, R48 ;  /* 0x0000000a040c723c */ /* 0x000fe20000001830 */
[----:B------:R-:W2:Y:S04]  /*8790*/  LDSM.16.MT88.4 R48, [R181+0x1b800] ;  /* 0x01b80000b530783b */ /* 0x000ea80000004200 */
[----:B------:R-:W-:Y:S03]  /*87a0*/  LDSM.16.MT88.4 R8, [R182+0x1f000] ;  /* 0x01f00000b608783b */ /* 0x000fe60000004200 */
[C---:B------:R-:W-:Y:S08]  /*87b0*/  HMMA.16816.F32 R156, R128.reuse, R152, R156 ;  /* 0x00000098809c723c */ /* 0x040ff0000000189c */
[C---:B------:R-:W-:Y:S08]  /*87c0*/  HMMA.16816.F32 R152, R128.reuse, R154, R36 ;  /* 0x0000009a8098723c */ /* 0x040ff00000001824 */
[C---:B------:R-:W-:Y:S08]  /*87d0*/  HMMA.16816.F32 R140, R128.reuse, R136, R140 ;  /* 0x00000088808c723c */ /* 0x040ff0000000188c */
[C---:B------:R-:W-:Y:S08]  /*87e0*/  HMMA.16816.F32 R136, R128.reuse, R138, R44 ;  /* 0x0000008a8088723c */ /* 0x040ff0000000182c */
[C---:B----4-:R-:W-:Y:S08]  /*87f0*/  HMMA.16816.F32 R36, R128.reuse, R40, R52 ;  /* 0x000000288024723c */ /* 0x050ff00000001834 */
[C---:B--2---:R-:W-:Y:S01]  /*8800*/  HMMA.16816.F32 R44, R128.reuse, R48, R64 ;  /* 0x00000030802c723c */ /* 0x044fe20000001840 */
[----:B------:R-:W2:Y:S07]  /*8810*/  LDSM.16.MT88.4 R64, [R182+0x1b800] ;  /* 0x01b80000b640783b */ /* 0x000eae0000004200 */
[C---:B------:R-:W-:Y:S01]  /*8820*/  HMMA.16816.F32 R52, R128.reuse, R56, R72 ;  /* 0x000000388034723c */ /* 0x040fe20000001848 */
[----:B------:R-:W3:Y:S07]  /*8830*/  LDSM.16.MT88.4 R72, [R180+0x1d800] ;  /* 0x01d80000b448783b */ /* 0x000eee0000004200 */
[C---:B------:R-:W-:Y:S08]  /*8840*/  HMMA.16816.F32 R40, R128.reuse, R42, R60 ;  /* 0x0000002a8028723c */ /* 0x040ff0000000183c */
[C---:B------:R-:W-:Y:S08]  /*8850*/  HMMA.16816.F32 R48, R128.reuse, R50, R68 ;  /* 0x000000328030723c */ /* 0x040ff00000001844 */
[C---:B--2---:R-:W-:Y:S08]  /*8860*/  HMMA.16816.F32 R60, R128.reuse, R64, R84 ;  /* 0x00000040803c723c */ /* 0x044ff00000001854 */
[C---:B---3--:R-:W-:Y:S08]  /*8870*/  HMMA.16816.F32 R68, R128.reuse, R72, R92 ;  /* 0x000000488044723c */ /* 0x048ff0000000185c */
[C---:B------:R-:W-:Y:S01]  /*8880*/  HMMA.16816.F32 R64, R128.reuse, R66, R88 ;  /* 0x000000428040723c */ /* 0x040fe20000001858 */
[----:B------:R-:W2:Y:S07]  /*8890*/  LDSM.16.MT88.4 R88, [R183+0x1d800] ;  /* 0x01d80000b758783b */ /* 0x000eae0000004200 */
[C---:B------:R-:W-:Y:S01]  /*88a0*/  HMMA.16816.F32 R72, R128.reuse, R74, R96 ;  /* 0x0000004a8048723c */ /* 0x040fe20000001860 */
[----:B------:R-:W3:Y:S07]  /*88b0*/  LDSM.16.MT88.4 R96, [R182+0x1d800] ;  /* 0x01d80000b660783b */ /* 0x000eee0000004200 */
[C---:B------:R-:W-:Y:S08]  /*88c0*/  HMMA.16816.F32 R56, R128.reuse, R58, R76 ;  /* 0x0000003a8038723c */ /* 0x040ff0000000184c */
[C---:B------:R-:W-:Y:S08]  /*88d0*/  HMMA.16816.F32 R76, R128.reuse, R80, R100 ;  /* 0x00000050804c723c */ /* 0x040ff00000001864 */
[----:B------:R-:W-:Y:S01]  /*88e0*/  HMMA.16816.F32 R80, R128, R82, R104 ;  /* 0x000000528050723c */ /* 0x000fe20000001868 */
[----:B------:R-:W4:Y:S07]  /*88f0*/  LDSM.16.MT88.4 R104, [R180+0x1f800] ;  /* 0x01f80000b468783b */ /* 0x000f2e0000004200 */
[----:B------:R-:W-:Y:S08]  /*8900*/  HMMA.16816.F32 R24, R4, R8, R24 ;  /* 0x000000080418723c */ /* 0x000ff00000001818 */
[C---:B--2---:R-:W-:Y:S01]  /*8910*/  HMMA.16816.F32 R84, R128.reuse, R88, R112 ;  /* 0x000000588054723c */ /* 0x044fe20000001870 */
[----:B------:R-:W2:Y:S07]  /*8920*/  LDSM.16.MT88.4 R112, [R181+0x1f800] ;  /* 0x01f80000b570783b */ /* 0x000eae0000004200 */
[----:B---3--:R-:W-:Y:S01]  /*8930*/  HMMA.16816.F32 R92, R128, R96, R120 ;  /* 0x00000060805c723c */ /* 0x008fe20000001878 */
[----:B------:R-:W3:Y:S07]  /*8940*/  LDSM.16.MT88.4 R120, [R183+0x1f800] ;  /* 0x01f80000b778783b */ /* 0x000eee0000004200 */
[----:B------:R-:W-:Y:S01]  /*8950*/  HMMA.16816.F32 R20, R4, R10, R20 ;  /* 0x0000000a0414723c */ /* 0x000fe20000001814 */
[----:B------:R-:W1:Y:S04]  /*8960*/  LDSM.16.MT88.4 R4, [R182+0x1f800] ;  /* 0x01f80000b604783b */ /* 0x000e680000004200 */
[----:B------:R-:W-:Y:S04]  /*8970*/  STG.E.U16 [R34.64+0x10], R239 ;  /* 0x000010ef22007986 */ /* 0x000fe8000c101518 */
        /* <DEDUP_REMOVED lines=31> */
[----:B------:R-:W-:-:S02]  /*8b70*/  FADD.FTZ R0, R246, R0 ;  /* 0x00000000f6007221 */ /* 0x000fc40000010000 */
[----:B------:R-:W-:Y:S02]  /*8b80*/  FADD.FTZ R2, R247, R2 ;  /* 0x00000002f7027221 */ /* 0x000fe40000010000 */
[----:B------:R-:W-:Y:S02]  /*8b90*/  FADD.FTZ R0, R32, R0 ;  /* 0x0000000020007221 */ /* 0x000fe40000010000 */
[----:B------:R-:W-:Y:S02]  /*8ba0*/  FADD.FTZ R2, R33, R2 ;  /* 0x0000000221027221 */ /* 0x000fe40000010000 */
[----:B------:R-:W-:Y:S02]  /*8bb0*/  FADD.FTZ R0, R3, R0 ;  /* 0x0000000003007221 */ /* 0x000fe40000010000 */
[----:B------:R-:W-:Y:S01]  /*8bc0*/  FADD.FTZ R2, R30, R2 ;  /* 0x000000021e027221 */ /* 0x000fe20000010000 */
[----:B------:R-:W-:Y:S01]  /*8bd0*/  HMMA.16816.F32 R88, R128, R90, R116 ;  /* 0x0000005a8058723c */ /* 0x000fe20000001874 */
[----:B------:R-:W-:Y:S01]  /*8be0*/  FADD.FTZ R0, R243, R0 ;  /* 0x00000000f3007221 */ /* 0x000fe20000010000 */
[----:B-1----:R-:W-:Y:S01]  /*8bf0*/  IADD3 R210, P1, R28, -0x80, RZ ;  /* 0xffffff801cd27810 */ /* 0x002fe20007f3e0ff */
[----:B------:R-:W-:-:S05]  /*8c00*/  FADD.FTZ R212, R31, R2 ;  /* 0x000000021fd47221 */ /* 0x000fca0000010000 */
[----:B----4-:R-:W-:Y:S01]  /*8c10*/  HMMA.16816.F32 R100, R128, R104, R220 ;  /* 0x000000688064723c */ /* 0x010fe200000018dc */
[----:B------:R-:W-:Y:S01]  /*8c20*/  FADD.FTZ R213, R242, R0 ;  /* 0x00000000f2d57221 */ /* 0x000fe20000010000 */
[----:B------:R-:W-:Y:S01]  /*8c30*/  IADD3.X R211, R29, -0x1, RZ, P1, !PT ;  /* 0xffffffff1dd37810 */ /* 0x000fe20000ffe4ff */
[----:B------:R-:W-:-:S05]  /*8c40*/  FADD.FTZ R212, R252, R212 ;  /* 0x000000d4fcd47221 */ /* 0x000fca0000010000 */
[C---:B------:R-:W-:Y:S08]  /*8c50*/  HMMA.16816.F32 R164, R128.reuse, R160, R164 ;  /* 0x000000a080a4723c */ /* 0x040ff000000018a4 */
[C---:B------:R-:W-:Y:S08]  /*8c60*/  HMMA.16816.F32 R104, R128.reuse, R106, R124 ;  /* 0x0000006a8068723c */ /* 0x040ff0000000187c */
[C---:B--2---:R-:W-:Y:S08]  /*8c70*/  HMMA.16816.F32 R108, R128.reuse, R112, R108 ;  /* 0x00000070806c723c */ /* 0x044ff0000000186c */
[C---:B---3--:R-:W-:Y:S08]  /*8c80*/  HMMA.16816.F32 R116, R128.reuse, R120, R228 ;  /* 0x000000788074723c */ /* 0x048ff000000018e4 */
[C---:B------:R-:W-:Y:S08]  /*8c90*/  HMMA.16816.F32 R160, R128.reuse, R162, R16 ;  /* 0x000000a280a0723c */ /* 0x040ff00000001810 */
[C---:B------:R-:W-:Y:S08]  /*8ca0*/  HMMA.16816.F32 R96, R128.reuse, R98, R224 ;  /* 0x000000628060723c */ /* 0x040ff000000018e0 */
[C---:B------:R-:W-:Y:S08]  /*8cb0*/  HMMA.16816.F32 R112, R128.reuse, R114, R232 ;  /* 0x000000728070723c */ /* 0x040ff000000018e8 */
[C---:B------:R-:W-:Y:S08]  /*8cc0*/  HMMA.16816.F32 R120, R128.reuse, R122, R12 ;  /* 0x0000007a8078723c */ /* 0x040ff0000000180c */
[C---:B------:R-:W-:Y:S08]  /*8cd0*/  HMMA.16816.F32 R124, R128.reuse, R4, R24 ;  /* 0x00000004807c723c */ /* 0x040ff00000001818 */
[----:B------:R-:W-:Y:S01]  /*8ce0*/  HMMA.16816.F32 R128, R128, R6, R20 ;  /* 0x000000068080723c */ /* 0x000fe20000001814 */
[----:B------:R-:W-:Y:S07]  /*8cf0*/  @!P0 BRA `(.L_x_1819) ;  /* 0x0000fa9000008947 */ /* 0x000fee0003800000 */
[----:B------:R-:W2:Y:S01]  /*8d00*/  LDL.64 R244, [R1+0x98] ;  /* 0x0000980001f47983 */ /* 0x000ea20000100a00 */
[----:B------:R-:W-:Y:S01]  /*8d10*/  ULDC.64 UR4, c[0x0][0x1a0] ;  /* 0x0000680000047ab9 */ /* 0x000fe20000000a00 */
[----:B------:R-:W-:-:S04]  /*8d20*/  DEPBAR.LE SB0, 0x0 ;  /* 0x000080000000791a */ /* 0x000fc80000000000 */
[----:B------:R-:W3:Y:S04]  /*8d30*/  LDL R3, [R1+0xcc] ;  /* 0x0000cc0001037983 */ /* 0x000ee80000100800 */
[----:B------:R-:W4:Y:S04]  /*8d40*/  LDL R30, [R1+0xc8] ;  /* 0x0000c800011e7983 */ /* 0x000f280000100800 */
[----:B------:R-:W4:Y:S04]  /*8d50*/  LDL.64 R246, [R1+0xd8] ;  /* 0x0000d80001f67983 */ /* 0x000f280000100a00 */
[----:B------:R-:W4:Y:S04]  /*8d60*/  LDL.64 R32, [R1+0xe8] ;  /* 0x0000e80001207983 */ /* 0x000f280000100a00 */
[----:B------:R-:W4:Y:S01]  /*8d70*/  LDL R31, [R1+0xd0] ;  /* 0x0000d000011f7983 */ /* 0x000f220000100800 */
[----:B------:R-:W-:-:S02]  /*8d80*/  UMOV UR34, 0x6 ;  /* 0x0000000600227882 */ /* 0x000fc40000000000 */
[----:B------:R-:W-:Y:S02]  /*8d90*/  USHF.L.U32 UR37, UR4, 0x6, URZ ;  /* 0x0000000604257899 */ /* 0x000fe4000800063f */
[----:B------:R-:W-:Y:S02]  /*8da0*/  UIADD3 UR29, UR6, -0x2, URZ ;  /* 0xfffffffe061d7890 */ /* 0x000fe4000fffe03f */
[----:B------:R-:W-:Y:S02]  /*8db0*/  USHF.L.U64.HI UR5, UR4, UR34, UR5 ;  /* 0x0000002204057299 */ /* 0x000fe40008010205 */
[----:B------:R-:W-:Y:S01]  /*8dc0*/  USHF.R.S32.HI UR4, URZ, 0x1f, UR29 ;  /* 0x0000001f3f047899 */ /* 0x000fe2000801141d */
[----:B------:R-:W-:Y:S01]  /*8dd0*/  IMAD.U32 R0, RZ, RZ, UR37 ;  /* 0x00000025ff007e24 */ /* 0x000fe2000f8e00ff */
[----:B------:R-:W-:Y:S02]  /*8de0*/  UIMAD UR5, UR5, UR29, URZ ;  /* 0x0000001d050572a4 */ /* 0x000fe4000f8e023f */
[----:B------:R-:W-:-:S02]  /*8df0*/  UISETP.GT.AND UP0, UPT, UR29, UR15, UPT ;  /* 0x0000000f1d00728c */ /* 0x000fc4000bf04270 */
[----:B------:R-:W-:Y:S01]  /*8e00*/  UIMAD UR4, UR4, UR37, UR5 ;  /* 0x00000025040472a4 */ /* 0x000fe2000f8e0205 */
[----:B------:R-:W-:Y:S01]  /*8e10*/  BAR.SYNC.DEFER_BLOCKING 0x0 ;  /* 0x0000000000007b1d */ /* 0x000fe20000010000 */
[----:B--2---:R-:W-:Y:S02]  /*8e20*/  ISETP.GE.AND P5, PT, R244, c[0x0][0x220], PT ;  /* 0x00008800f4007a0c */ /* 0x004fe40003fa6270 */
[----:B---3--:R-:W-:Y:S02]  /*8e30*/  ISETP.GE.AND P4, PT, R3, c[0x0][0x220], PT ;  /* 0x0000880003007a0c */ /* 0x008fe40003f86270 */
[----:B----4-:R-:W-:-:S09]  /*8e40*/  ISETP.GE.AND P3, PT, R30, c[0x0][0x220], PT ;  /* 0x000088001e007a0c */ /* 0x010fd20003f66270 */
[----:B------:R-:W-:Y:S01]  /*8e50*/  @P5 STS.128 [R207+0x18000], RZ ;  /* 0x018000ffcf005388 */ /* 0x000fe20000000c00 */
[----:B------:R-:W-:Y:S02]  /*8e60*/  IMAD.MOV.U32 R3, RZ, RZ, R247 ;  /* 0x000000ffff037224 */ /* 0x000fe400078e00f7 */
[----:B------:R-:W-:Y:S01]  /*8e70*/  IMAD.MOV.U32 R2, RZ, RZ, R32 ;  /* 0x000000ffff027224 */ /* 0x000fe200078e0020 */
[----:B------:R-:W-:-:S03]  /*8e80*/  ISETP.GE.AND P2, PT, R31, c[0x0][0x220], PT ;  /* 0x000088001f007a0c */ /* 0x000fc60003f46270 */
[----:B------:R-:W-:Y:S01]  /*8e90*/  IMAD.WIDE.U32 R2, R0, UR29, R2 ;  /* 0x0000001d00027c25 */ /* 0x000fe2000f8e0002 */
[----:B------:R-:W1:Y:S04]  /*8ea0*/  S2R R31, SR_TID.X ;  /* 0x00000000001f7919 */ /* 0x000e680000002100 */
[----:B------:R-:W-:Y:S02]  /*8eb0*/  IADD3 R3, R3, UR4, RZ ;  /* 0x0000000403037c10 */ /* 0x000fe4000fffe0ff */
[C---:B------:R-:W-:Y:S02]  /*8ec0*/  @!P5 LEA R18, P6, R2.reuse, c[0x0][0x170], 0x1 ;  /* 0x00005c000212da11 */ /* 0x040fe400078c08ff */
        /* <DEDUP_REMOVED lines=12> */
[----:B------:R-:W-:-:S02]  /*8f90*/  IADD3.X R4, R3, UR18, RZ, P6, !PT ;  /* 0x0000001203047c10 */ /* 0x000fc4000b7fe4ff */
[----:B------:R-:W-:Y:S01]  /*8fa0*/  @!P5 LEA R16, P0, R0, c[0x0][0x170], 0x1 ;  /* 0x00005c000010da11 */ /* 0x000fe200078008ff */
[----:B------:R-:W-:Y:S01]  /*8fb0*/  @!PT LDS RZ, [RZ] ;  /* 0x00000000fffff984 */ /* 0x000fe20000000800 */
[----:B------:R-:W-:Y:S01]  /*8fc0*/  @!PT LDS RZ, [RZ] ;  /* 0x00000000fffff984 */ /* 0x000fe20000000800 */
[----:B------:R-:W-:Y:S01]  /*8fd0*/  @!PT LDS RZ, [RZ] ;  /* 0x00000000fffff984 */ /* 0x000fe20000000800 */
[----:B------:R3:W-:Y:S01]  /*8fe0*/  @!P4 LDGSTS.E.BYPASS.LTC128B.128 [R207+0x1a000], [R14.64+0x80] ;  /* 0x1a0000800ecfcfae */ /* 0x0007e2000b901d58 */
[----:B------:R-:W-:Y:S01]  /*8ff0*/  @!P2 LEA.HI.X R11, R2, c[0x0][0x174], R3, 0x1, P1 ;  /* 0x00005d00020baa11 */ /* 0x000fe200008f0c03 */
[----:B-1----:R-:W-:Y:S01]  /*9000*/  IMAD.SHL.U32 R31, R31, 0x2, RZ ;  /* 0x000000021f1f7824 */ /* 0x002fe200078e00ff */
        /* <DEDUP_REMOVED lines=39> */
[----:B---3--:R-:W-:Y:S04]  /*9280*/  LDSM.16.M88.4 R12, [R179+0x10800] ;  /* 0x01080000b30c783b */ /* 0x008fe80000000200 */
[----:B------:R-:W-:Y:S04]  /*9290*/  LDSM.16.M88.4 R24, [R179+0x11000] ;  /* 0x01100000b318783b */ /* 0x000fe80000000200 */
[----:B------:R-:W-:Y:S04]  /*92a0*/  LDSM.16.M88.4 R220, [R179+0x11800] ;  /* 0x01180000b3dc783b */ /* 0x000fe80000000200 */
[----:B----4-:R-:W2:Y:S04]  /*92b0*/  LDSM.16.M88.4 R4, [R187] ;  /* 0x00000000bb04783b */ /* 0x010ea80000000200 */
[----:B-1----:R-:W-:Y:S04]  /*92c0*/  LDSM.16.M88.4 R8, [R188] ;  /* 0x00000000bc08783b */ /* 0x002fe80000000200 */
[----:B------:R-:W1:Y:S04]  /*92d0*/  LDSM.16.M88.4 R224, [R191] ;  /* 0x00000000bfe0783b */ /* 0x000e680000000200 */
[----:B------:R-:W3:Y:S04]  /*92e0*/  LDSM.16.M88.4 R228, [R206] ;  /* 0x00000000cee4783b */ /* 0x000ee80000000200 */
[----:B------:R-:W4:Y:S04]  /*92f0*/  LDSM.16.M88.4 R232, [R205] ;  /* 0x00000000cde8783b */ /* 0x000f280000000200 */
[----:B------:R-:W1:Y:S04]  /*9300*/  LDSM.16.M88.4 R240, [R204] ;  /* 0x00000000ccf0783b */ /* 0x000e680000000200 */
[----:B------:R-:W0:Y:S01]  /*9310*/  LDGDEPBAR ;  /* 0x00000000000079af */ /* 0x000e220000000000 */
[C---:B--2---:R-:W-:Y:S08]  /*9320*/  HMMA.16816.F32 R208, R4.reuse, R16, RZ ;  /* 0x0000001004d0723c */ /* 0x044ff000000018ff */
        /* <DEDUP_REMOVED lines=8> */
[----:B------:R-:W2:Y:S07]  /*93b0*/  LDSM.16.M88.4 R4, [R190] ;  /* 0x00000000be04783b */ /* 0x000eae0000000200 */
[C---:B-1----:R-:W-:Y:S08]  /*93c0*/  HMMA.16816.F32 R236, R8.reuse, R224, R208 ;  /* 0x000000e008ec723c */ /* 0x042ff000000018d0 */
[C---:B------:R-:W-:Y:S08]  /*93d0*/  HMMA.16816.F32 R224, R8.reuse, R226, R172 ;  /* 0x000000e208e0723c */ /* 0x040ff000000018ac */
[C---:B---3--:R-:W-:Y:S08]  /*93e0*/  HMMA.16816.F32 R208, R8.reuse, R228, R168 ;  /* 0x000000e408d0723c */ /* 0x048ff000000018a8 */
[C---:B------:R-:W-:Y:S08]  /*93f0*/  HMMA.16816.F32 R172, R8.reuse, R230, R32 ;  /* 0x000000e608ac723c */ /* 0x040ff00000001820 */
[C---:B----4-:R-:W-:Y:S01]  /*9400*/  HMMA.16816.F32 R168, R8.reuse, R232, R20 ;  /* 0x000000e808a8723c */ /* 0x050fe20000001814 */
[----:B------:R-:W1:Y:S07]  /*9410*/  LDSM.16.M88.4 R20, [R185+0x10000] ;  /* 0x01000000b914783b */ /* 0x000e6e0000000200 */
[C---:B------:R-:W-:Y:S08]  /*9420*/  HMMA.16816.F32 R32, R8.reuse, R234, R16 ;  /* 0x000000ea0820723c */ /* 0x040ff00000001810 */
[C---:B------:R-:W-:Y:S01]  /*9430*/  HMMA.16816.F32 R16, R8.reuse, R240, R12 ;  /* 0x000000f00810723c */ /* 0x040fe2000000180c */
[----:B------:R-:W3:Y:S07]  /*9440*/  LDSM.16.M88.4 R12, [R185+0x10800] ;  /* 0x01080000b90c783b */ /* 0x000eee0000000200 */
[----:B------:R-:W-:Y:S01]  /*9450*/  HMMA.16816.F32 R220, R8, R242, R220 ;  /* 0x000000f208dc723c */ /* 0x000fe200000018dc */
[----:B------:R-:W4:Y:S11]  /*9460*/  LDSM.16.M88.4 R8, [R185+0x11000] ;  /* 0x01100000b908783b */ /* 0x000f360000000200 */
[----:B------:R-:W-:Y:S04]  /*9470*/  @!UPT UIADD3 URZ, URZ, URZ, URZ ;  /* 0x0000003f3f3ff290 */ /* 0x000fe8000fffe03f */
[C---:B--2---:R-:W-:Y:S08]  /*9480*/  HMMA.16816.F32 R16, R4.reuse, R24, R16 ;  /* 0x000000180410723c */ /* 0x044ff00000001810 */
[C---:B-1----:R-:W-:Y:S08]  /*9490*/  HMMA.16816.F32 R228, R4.reuse, R22, R224 ;  /* 0x0000001604e4723c */ /* 0x042ff000000018e0 */
[C---:B------:R-:W-:Y:S01]  /*94a0*/  HMMA.16816.F32 R232, R4.reuse, R20, R236 ;  /* 0x0000001404e8723c */ /* 0x040fe200000018ec */
[----:B------:R-:W-:Y:S07]  /*94b0*/  LDSM.16.M88.4 R20, [R184] ;  /* 0x00000000b814783b */ /* 0x000fee0000000200 */
[C---:B---3--:R-:W-:Y:S08]  /*94c0*/  HMMA.16816.F32 R224, R4.reuse, R12, R208 ;  /* 0x0000000c04e0723c */ /* 0x048ff000000018d0 */
[C---:B------:R-:W-:Y:S01]  /*94d0*/  HMMA.16816.F32 R208, R4.reuse, R14, R172 ;  /* 0x0000000e04d0723c */ /* 0x040fe200000018ac */
[----:B------:R-:W-:Y:S07]  /*94e0*/  LDSM.16.M88.4 R12, [R184+0x800] ;  /* 0x00080000b80c783b */ /* 0x000fee0000000200 */
[C---:B----4-:R-:W-:Y:S08]  /*94f0*/  HMMA.16816.F32 R168, R4.reuse, R8, R168 ;  /* 0x0000000804a8723c */ /* 0x050ff000000018a8 */
[C---:B------:R-:W-:Y:S01]  /*9500*/  HMMA.16816.F32 R32, R4.reuse, R10, R32 ;  /* 0x0000000a0420723c */ /* 0x040fe20000001820 */
[----:B------:R-:W1:Y:S07]  /*9510*/  LDSM.16.M88.4 R8, [R189] ;  /* 0x00000000bd08783b */ /* 0x000e6e0000000200 */
[----:B------:R-:W-:Y:S01]  /*9520*/  HMMA.16816.F32 R172, R4, R26, R220 ;  /* 0x0000001a04ac723c */ /* 0x000fe200000018dc */
[----:B------:R-:W2:Y:S04]  /*9530*/  LDSM.16.M88.4 R4, [R184+0x1000] ;  /* 0x00100000b804783b */ /* 0x000ea80000000200 */
[----:B------:R-:W3:Y:S03]  /*9540*/  LDSM.16.M88.4 R24, [R184+0x1800] ;  /* 0x00180000b818783b */ /* 0x000ee60000000200 */
[C---:B-1----:R-:W-:Y:S08]  /*9550*/  HMMA.16816.F32 R220, R8.reuse, R14, R208 ;  /* 0x0000000e08dc723c */ /* 0x042ff000000018d0 */
[C---:B--2---:R-:W-:Y:S08]  /*9560*/  HMMA.16816.F32 R208, R8.reuse, R4, R168 ;  /* 0x0000000408d0723c */ /* 0x044ff000000018a8 */
[C---:B------:R-:W-:Y:S08]  /*9570*/  HMMA.16816.F32 R232, R8.reuse, R20, R232 ;  /* 0x0000001408e8723c */ /* 0x040ff000000018e8 */
[C---:B------:R-:W-:Y:S01]  /*9580*/  HMMA.16816.F32 R228, R8.reuse, R22, R228 ;  /* 0x0000001608e4723c */ /* 0x040fe200000018e4 */
[----:B------:R-:W-:Y:S07]  /*9590*/  LDSM.16.M88.4 R20, [R179+0x12000] ;  /* 0x01200000b314783b */ /* 0x000fee0000000200 */
[C---:B------:R-:W-:Y:S01]  /*95a0*/  HMMA.16816.F32 R224, R8.reuse, R12, R224 ;  /* 0x0000000c08e0723c */ /* 0x040fe200000018e0 */
[----:B------:R-:W-:Y:S07]  /*95b0*/  LDSM.16.M88.4 R12, [R179+0x12800] ;  /* 0x01280000b30c783b */ /* 0x000fee0000000200 */
[C---:B------:R-:W-:Y:S01]  /*95c0*/  HMMA.16816.F32 R168, R8.reuse, R6, R32 ;  /* 0x0000000608a8723c */ /* 0x040fe20000001820 */
[----:B------:R-:W1:Y:S04]  /*95d0*/  LDSM.16.M88.4 R4, [R187+0x4000] ;  /* 0x00400000bb04783b */ /* 0x000e680000000200 */
[----:B------:R-:W-:Y:S03]  /*95e0*/  LDSM.16.M88.4 R32, [R184+0x3800] ;  /* 0x00380000b820783b */ /* 0x000fe60000000200 */
[C---:B---3--:R-:W-:Y:S08]  /*95f0*/  HMMA.16816.F32 R16, R8.reuse, R24, R16 ;  /* 0x000000180810723c */ /* 0x048ff00000001810 */
[----:B------:R-:W-:Y:S01]  /*9600*/  HMMA.16816.F32 R172, R8, R26, R172 ;  /* 0x0000001a08ac723c */ /* 0x000fe200000018ac */
[----:B------:R-:W2:Y:S04]  /*9610*/  LDSM.16.M88.4 R8, [R179+0x13000] ;  /* 0x01300000b308783b */ /* 0x000ea80000000200 */
[----:B------:R-:W3:Y:S03]  /*9620*/  LDSM.16.M88.4 R24, [R179+0x13800] ;  /* 0x01380000b318783b */ /* 0x000ee60000000200 */
[C---:B-1----:R-:W-:Y:S08]  /*9630*/  HMMA.16816.F32 R232, R4.reuse, R20, R232 ;  /* 0x0000001404e8723c */ /* 0x042ff000000018e8 */
[C---:B------:R-:W-:Y:S01]  /*9640*/  HMMA.16816.F32 R228, R4.reuse, R22, R228 ;  /* 0x0000001604e4723c */ /* 0x040fe200000018e4 */
[----:B------:R-:W-:Y:S07]  /*9650*/  LDSM.16.M88.4 R20, [R203] ;  /* 0x00000000cb14783b */ /* 0x000fee0000000200 */
[C---:B------:R-:W-:Y:S08]  /*9660*/  HMMA.16816.F32 R224, R4.reuse, R12, R224 ;  /* 0x0000000c04e0723c */ /* 0x040ff000000018e0 */
[C---:B------:R-:W-:Y:S01]  /*9670*/  HMMA.16816.F32 R220, R4.reuse, R14, R220 ;  /* 0x0000000e04dc723c */ /* 0x040fe200000018dc */
[----:B------:R-:W-:Y:S07]  /*9680*/  LDSM.16.M88.4 R12, [R202] ;  /* 0x00000000ca0c783b */ /* 0x000fee0000000200 */
[C---:B--2---:R-:W-:Y:S08]  /*9690*/  HMMA.16816.F32 R208, R4.reuse, R8, R208 ;  /* 0x0000000804d0723c */ /* 0x044ff000000018d0 */
[C---:B------:R-:W-:Y:S01]  /*96a0*/  HMMA.16816.F32 R168, R4.reuse, R10, R168 ;  /* 0x0000000a04a8723c */ /* 0x040fe200000018a8 */
[----:B------:R-:W1:Y:S07]  /*96b0*/  LDSM.16.M88.4 R8, [R188+0x4000] ;  /* 0x00400000bc08783b */ /* 0x000e6e0000000200 */
[C---:B---3--:R-:W-:Y:S08]  /*96c0*/  HMMA.16816.F32 R16, R4.reuse, R24, R16 ;  /* 0x000000180410723c */ /* 0x048ff00000001810 */
[----:B------:R-:W-:Y:S01]  /*96d0*/  HMMA.16816.F32 R172, R4, R26, R172 ;  /* 0x0000001a04ac723c */ /* 0x000fe200000018ac */
[----:B------:R-:W2:Y:S04]  /*96e0*/  LDSM.16.M88.4 R4, [R201] ;  /* 0x00000000c904783b */ /* 0x000ea80000000200 */
        /* <DEDUP_REMOVED lines=27> */
[C---:B-1----:R-:W-:Y:S08]  /*98a0*/  HMMA.16816.F32 R224, R8.reuse, R12, R224 ;  /* 0x0000000c08e0723c */ /* 0x042ff000000018e0 */
[C---:B------:R-:W-:Y:S01]  /*98b0*/  HMMA.16816.F32 R220, R8.reuse, R14, R220 ;  /* 0x0000000e08dc723c */ /* 0x040fe200000018dc */
[----:B------:R-:W-:Y:S07]  /*98c0*/  LDSM.16.M88.4 R12, [R179+0x14800] ;  /* 0x01480000b30c783b */ /* 0x000fee0000000200 */
[C---:B--2---:R-:W-:Y:S08]  /*98d0*/  HMMA.16816.F32 R208, R8.reuse, R4, R208 ;  /* 0x0000000408d0723c */ /* 0x044ff000000018d0 */
[C---:B------:R-:W-:Y:S01]  /*98e0*/  HMMA.16816.F32 R168, R8.reuse, R6, R168 ;  /* 0x0000000608a8723c */ /* 0x040fe200000018a8 */
[----:B------:R-:W1:Y:S07]  /*98f0*/  LDSM.16.M88.4 R4, [R187+0x8000] ;  /* 0x00800000bb04783b */ /* 0x000e6e0000000200 */
[C---:B------:R-:W-:Y:S08]  /*9900*/  HMMA.16816.F32 R16, R8.reuse, R32, R16 ;  /* 0x000000200810723c */ /* 0x040ff00000001810 */
[C---:B------:R-:W-:Y:S08]  /*9910*/  HMMA.16816.F32 R232, R8.reuse, R20, R232 ;  /* 0x0000001408e8723c */ /* 0x040ff000000018e8 */
[C---:B------:R-:W-:Y:S01]  /*9920*/  HMMA.16816.F32 R228, R8.reuse, R22, R228 ;  /* 0x0000001608e4723c */ /* 0x040fe200000018e4 */
[----:B------:R-:W-:Y:S07]  /*9930*/  LDSM.16.M88.4 R20, [R179+0x15800] ;  /* 0x01580000b314783b */ /* 0x000fee0000000200 */
[----:B------:R-:W-:Y:S01]  /*9940*/  HMMA.16816.F32 R32, R8, R34, R172 ;  /* 0x000000220820723c */ /* 0x000fe200000018ac */
[----:B------:R-:W2:Y:S07]  /*9950*/  LDSM.16.M88.4 R8, [R179+0x15000] ;  /* 0x01500000b308783b */ /* 0x000eae0000000200 */
        /* <DEDUP_REMOVED lines=9> */
[C---:B------:R-:W-:Y:S01]  /*99f0*/  HMMA.16816.F32 R208, R4.reuse, R20, R16 ;  /* 0x0000001404d0723c */ /* 0x040fe20000001810 */
[----:B------:R-:W2:Y:S07]  /*9a00*/  LDSM.16.M88.4 R16, [R199] ;  /* 0x00000000c710783b */ /* 0x000eae0000000200 */
[----:B------:R-:W-:Y:S01]  /*9a10*/  HMMA.16816.F32 R20, R4, R22, R32 ;  /* 0x000000160414723c */ /* 0x000fe20000001820 */
[----:B------:R-:W3:Y:S11]  /*9a20*/  LDSM.16.M88.4 R4, [R197] ;  /* 0x00000000c504783b */ /* 0x000ef60000000200 */
[----:B------:R-:W-:Y:S04]  /*9a30*/  @!UPT UIADD3 URZ, URZ, URZ, URZ ;  /* 0x0000003f3f3ff290 */ /* 0x000fe8000fffe03f */
[C---:B-1----:R-:W-:Y:S08]  /*9a40*/  HMMA.16816.F32 R248, R8.reuse, R24, R208 ;  /* 0x0000001808f8723c */ /* 0x042ff000000018d0 */
[C---:B--2---:R-:W-:Y:S08]  /*9a50*/  HMMA.16816.F32 R32, R8.reuse, R18, R228 ;  /* 0x000000120820723c */ /* 0x044ff000000018e4 */
[C---:B------:R-:W-:Y:S08]  /*9a60*/  HMMA.16816.F32 R244, R8.reuse, R12, R244 ;  /* 0x0000000c08f4723c */ /* 0x040ff000000018f4 */
[----:B------:R-:W-:Y:S01]  /*9a70*/  HMMA.16816.F32 R240, R8, R14, R224 ;  /* 0x0000000e08f0723c */ /* 0x000fe200000018e0 */
[----:B------:R-:W-:Y:S01]  /*9a80*/  LDSM.16.M88.4 R12, [R185+0x14800] ;  /* 0x01480000b90c783b */ /* 0x000fe20000000200 */
[----:B------:R-:W-:-:S02]  /*9a90*/  IMAD.MOV.U32 R24, RZ, RZ, R248 ;  /* 0x000000ffff187224 */ /* 0x000fc400078e00f8 */
[----:B------:R-:W-:Y:S02]  /*9aa0*/  IMAD.MOV.U32 R3, RZ, RZ, R249 ;  /* 0x000000ffff037224 */ /* 0x000fe400078e00f9 */
[----:B------:R-:W-:Y:S02]  /*9ab0*/  IMAD.MOV.U32 R2, RZ, RZ, R250 ;  /* 0x000000ffff027224 */ /* 0x000fe400078e00fa */
[C---:B---3--:R-:W-:Y:S01]  /*9ac0*/  HMMA.16816.F32 R236, R8.reuse, R4, R220 ;  /* 0x0000000408ec723c */ /* 0x048fe200000018dc */
[----:B------:R-:W-:Y:S01]  /*9ad0*/  IMAD.MOV.U32 R0, RZ, RZ, R251 ;  /* 0x000000ffff007224 */ /* 0x000fe200078e00fb */
[----:B------:R-:W-:Y:S06]  /*9ae0*/  LDSM.16.M88.4 R220, [R185+0x15800] ;  /* 0x01580000b9dc783b */ /* 0x000fec0000000200 */
[C---:B------:R-:W-:Y:S01]  /*9af0*/  HMMA.16816.F32 R228, R8.reuse, R6, R172 ;  /* 0x0000000608e4723c */ /* 0x040fe200000018ac */
[----:B------:R-:W1:Y:S07]  /*9b00*/  LDSM.16.M88.4 R4, [R190+0x8000] ;  /* 0x00800000be04783b */ /* 0x000e6e0000000200 */
[C---:B------:R-:W-:Y:S01]  /*9b10*/  HMMA.16816.F32 R168, R8.reuse, R16, R232 ;  /* 0x0000001008a8723c */ /* 0x040fe200000018e8 */
[----:B------:R-:W2:Y:S07]  /*9b20*/  LDSM.16.M88.4 R16, [R185+0x14000] ;  /* 0x01400000b910783b */ /* 0x000eae0000000200 */
[----:B------:R-:W-:Y:S01]  /*9b30*/  HMMA.16816.F32 R248, R8, R26, R20 ;  /* 0x0000001a08f8723c */ /* 0x000fe20000001814 */
[----:B------:R-:W3:Y:S04]  /*9b40*/  LDSM.16.M88.4 R8, [R185+0x15000] ;  /* 0x01500000b908783b */ /* 0x000ee80000000200 */
[----:B------:R-:W-:Y:S03]  /*9b50*/  LDSM.16.M88.4 R20, [R184+0x5000] ;  /* 0x00500000b814783b */ /* 0x000fe60000000200 */
[C---:B-1----:R-:W-:Y:S07]  /*9b60*/  HMMA.16816.F32 R208, R4.reuse, R12, R244 ;  /* 0x0000000c04d0723c */ /* 0x042fee00000018f4 */
[----:B------:R-:W-:Y:S01]  /*9b70*/  IMAD.MOV.U32 R244, RZ, RZ, R24 ;  /* 0x000000fffff47224 */ /* 0x000fe200078e0018 */
[----:B------:R-:W-:Y:S01]  /*9b80*/  HMMA.16816.F32 R172, R4, R14, R240 ;  /* 0x0000000e04ac723c */ /* 0x000fe200000018f0 */
[----:B------:R-:W-:Y:S01]  /*9b90*/  LDSM.16.M88.4 R12, [R189+0x8000] ;  /* 0x00800000bd0c783b */ /* 0x000fe20000000200 */
[----:B------:R-:W-:-:S02]  /*9ba0*/  IMAD.MOV.U32 R245, RZ, RZ, R3 ;  /* 0x000000fffff57224 */ /* 0x000fc400078e0003 */
[----:B------:R-:W-:Y:S01]  /*9bb0*/  IMAD.MOV.U32 R246, RZ, RZ, R2 ;  /* 0x000000fffff67224 */ /* 0x000fe200078e0002 */
[----:B------:R-:W1:Y:S01]  /*9bc0*/  LDSM.16.M88.4 R24, [R184+0x4800] ;  /* 0x00480000b818783b */ /* 0x000e620000000200 */
[----:B------:R-:W-:Y:S02]  /*9bd0*/  IMAD.MOV.U32 R247, RZ, RZ, R0 ;  /* 0x000000fffff77224 */ /* 0x000fe400078e0000 */
[----:B--2---:R-:W-:Y:S01]  /*9be0*/  HMMA.16816.F32 R232, R4, R16, R168 ;  /* 0x0000001004e8723c */ /* 0x004fe200000018a8 */
[----:B------:R-:W-:-:S04]  /*9bf0*/  IMAD.U32 R0, RZ, RZ, UR29 ;  /* 0x0000001dff007e24 */ /* 0x000fc8000f8e00ff */
[----:B------:R-:W-:-:S03]  /*9c00*/  IMAD R0, R0, 0x40, R31 ;  /* 0x0000004000007824 */ /* 0x000fc600078e021f */
[C---:B------:R-:W-:Y:S01]  /*9c10*/  HMMA.16816.F32 R224, R4.reuse, R18, R32 ;  /* 0x0000001204e0723c */ /* 0x040fe20000001820 */
[----:B------:R-:W2:Y:S01]  /*9c20*/  LDSM.16.M88.4 R32, [R184+0x4000] ;  /* 0x00400000b820783b */ /* 0x000ea20000000200 */
[C---:B------:R-:W-:Y:S02]  /*9c30*/  ISETP.GE.AND P0, PT, R0.reuse, R217, PT ;  /* 0x000000d90000720c */ /* 0x040fe40003f06270 */
[C---:B------:R-:W-:Y:S02]  /*9c40*/  IADD3 R2, R0.reuse, 0x1, RZ ;  /* 0x0000000100027810 */ /* 0x040fe40007ffe0ff */
[C---:B------:R-:W-:Y:S02]  /*9c50*/  ISETP.LT.OR P0, PT, R0.reuse, R215, P0 ;  /* 0x000000d70000720c */ /* 0x040fe40000701670 */
[----:B---3--:R-:W-:Y:S01]  /*9c60*/  HMMA.16816.F32 R168, R4, R8, R236 ;  /* 0x0000000804a8723c */ /* 0x008fe200000018ec */
[----:B------:R-:W3:Y:S01]  /*9c70*/  LDSM.16.M88.4 R236, [R184+0x5800] ;  /* 0x00580000b8ec783b */ /* 0x000ee20000000200 */
[----:B------:R-:W-:-:S02]  /*9c80*/  ISETP.GE.AND P6, PT, R0, R216, PT ;  /* 0x000000d80000720c */ /* 0x000fc40003fc6270 */
[----:B------:R-:W-:Y:S02]  /*9c90*/  ISETP.GE.AND P1, PT, R2, R217, PT ;  /* 0x000000d90200720c */ /* 0x000fe40003f26270 */
[----:B------:R-:W-:Y:S02]  /*9ca0*/  ISETP.LT.OR P6, PT, R0, R214, P6 ;  /* 0x000000d60000720c */ /* 0x000fe400037c1670 */
[----:B------:R-:W-:Y:S01]  /*9cb0*/  HMMA.16816.F32 R16, R4, R10, R228 ;  /* 0x0000000a0410723c */ /* 0x000fe200000018e4 */
[----:B------:R-:W-:Y:S02]  /*9cc0*/  ISETP.LT.OR P1, PT, R2, R215, P1 ;  /* 0x000000d70200720c */ /* 0x000fe40000f21670 */
[----:B------:R-:W-:-:S05]  /*9cd0*/  IADD3 R3, R0, 0x8, RZ ;  /* 0x0000000800037810 */ /* 0x000fca0007ffe0ff */
[C---:B------:R-:W-:Y:S08]  /*9ce0*/  HMMA.16816.F32 R8, R4.reuse, R220, R244 ;  /* 0x000000dc0408723c */ /* 0x040ff000000018f4 */
[----:B------:R-:W-:Y:S01]  /*9cf0*/  HMMA.16816.F32 R228, R4, R222, R248 ;  /* 0x000000de04e4723c */ /* 0x000fe200000018f8 */
[----:B------:R-:W-:Y:S07]  /*9d00*/  LDSM.16.M88.4 R4, [R179+0x17000] ;  /* 0x01700000b304783b */ /* 0x000fee0000000200 */
[C---:B-1----:R-:W-:Y:S08]  /*9d10*/  HMMA.16816.F32 R220, R12.reuse, R24, R208 ;  /* 0x000000180cdc723c */ /* 0x042ff000000018d0 */
[C---:B--2---:R-:W-:Y:S08]  /*9d20*/  HMMA.16816.F32 R232, R12.reuse, R32, R232 ;  /* 0x000000200ce8723c */ /* 0x044ff000000018e8 */
[C---:B------:R-:W-:Y:S08]  /*9d30*/  HMMA.16816.F32 R224, R12.reuse, R34, R224 ;  /* 0x000000220ce0723c */ /* 0x040ff000000018e0 */
[C---:B------:R-:W-:Y:S01]  /*9d40*/  HMMA.16816.F32 R208, R12.reuse, R26, R172 ;  /* 0x0000001a0cd0723c */ /* 0x040fe200000018ac */
[----:B------:R-:W-:Y:S07]  /*9d50*/  LDSM.16.M88.4 R24, [R179+0x16000] ;  /* 0x01600000b318783b */ /* 0x000fee0000000200 */
[C---:B------:R-:W-:Y:S08]  /*9d60*/  HMMA.16816.F32 R172, R12.reuse, R20, R168 ;  /* 0x000000140cac723c */ /* 0x040ff000000018a8 */
[C---:B---3--:R-:W-:Y:S01]  /*9d70*/  HMMA.16816.F32 R32, R12.reuse, R236, R8 ;  /* 0x000000ec0c20723c */ /* 0x048fe20000001808 */
[----:B------:R-:W1:Y:S07]  /*9d80*/  LDSM.16.M88.4 R8, [R187+0xc000] ;  /* 0x00c00000bb08783b */ /* 0x000e6e0000000200 */
[C---:B------:R-:W-:Y:S01]  /*9d90*/  HMMA.16816.F32 R168, R12.reuse, R22, R16 ;  /* 0x000000160ca8723c */ /* 0x040fe20000001810 */
[----:B------:R-:W2:Y:S04]  /*9da0*/  LDSM.16.M88.4 R20, [R179+0x16800] ;  /* 0x01680000b314783b */ /* 0x000ea80000000200 */
[----:B------:R-:W3:Y:S03]  /*9db0*/  LDSM.16.M88.4 R16, [R179+0x17800] ;  /* 0x01780000b310783b */ /* 0x000ee60000000200 */
[----:B------:R-:W-:Y:S08]  /*9dc0*/  HMMA.16816.F32 R12, R12, R238, R228 ;  /* 0x000000ee0c0c723c */ /* 0x000ff000000018e4 */
[C---:B-1----:R-:W-:Y:S08]  /*9dd0*/  HMMA.16816.F32 R240, R8.reuse, R24, R232 ;  /* 0x0000001808f0723c */ /* 0x042ff000000018e8 */
[C---:B------:R-:W-:Y:S01]  /*9de0*/  HMMA.16816.F32 R236, R8.reuse, R26, R224 ;  /* 0x0000001a08ec723c */ /* 0x040fe200000018e0 */
[----:B------:R-:W-:Y:S07]  /*9df0*/  LDSM.16.M88.4 R24, [R193] ;  /* 0x00000000c118783b */ /* 0x000fee0000000200 */
[C---:B--2---:R-:W-:Y:S08]  /*9e00*/  HMMA.16816.F32 R232, R8.reuse, R20, R220 ;  /* 0x0000001408e8723c */ /* 0x044ff000000018dc */
[C---:B------:R-:W-:Y:S01]  /*9e10*/  HMMA.16816.F32 R228, R8.reuse, R22, R208 ;  /* 0x0000001608e4723c */ /* 0x040fe200000018d0 */
[----:B------:R-:W-:Y:S04]  /*9e20*/  LDSM.16.M88.4 R208, [R195] ;  /* 0x00000000c3d0783b */ /* 0x000fe80000000200 */
[----:B------:R-:W-:Y:S03]  /*9e30*/  LDSM.16.M88.4 R20, [R192] ;  /* 0x00000000c014783b */ /* 0x000fe60000000200 */
[C---:B------:R-:W-:Y:S01]  /*9e40*/  HMMA.16816.F32 R224, R8.reuse, R4, R172 ;  /* 0x0000000408e0723c */ /* 0x040fe200000018ac */
[----:B------:R-:W-:Y:S07]  /*9e50*/  LDSM.16.M88.4 R172, [R185+0x16000] ;  /* 0x01600000b9ac783b */ /* 0x000fee0000000200 */
[C---:B------:R-:W-:Y:S01]  /*9e60*/  HMMA.16816.F32 R220, R8.reuse, R6, R168 ;  /* 0x0000000608dc723c */ /* 0x040fe200000018a8 */
[----:B------:R-:W1:Y:S07]  /*9e70*/  LDSM.16.M88.4 R4, [R188+0xc000] ;  /* 0x00c00000bc04783b */ /* 0x000e6e0000000200 */
[C---:B---3--:R-:W-:Y:S01]  /*9e80*/  HMMA.16816.F32 R168, R8.reuse, R16, R32 ;  /* 0x0000001008a8723c */ /* 0x048fe20000001820 */
[----:B------:R-:W2:Y:S07]  /*9e90*/  LDSM.16.M88.4 R32, [R194] ;  /* 0x00000000c220783b */ /* 0x000eae0000000200 */
[----:B------:R-:W-:Y:S01]  /*9ea0*/  HMMA.16816.F32 R16, R8, R18, R12 ;  /* 0x000000120810723c */ /* 0x000fe2000000180c */
[----:B------:R-:W3:Y:S07]  /*9eb0*/  LDSM.16.M88.4 R8, [R190+0xc000] ;  /* 0x00c00000be08783b */ /* 0x000eee0000000200 */
[C---:B-1----:R-:W-:Y:S08]  /*9ec0*/  HMMA.16816.F32 R12, R4.reuse, R208, R240 ;  /* 0x000000d0040c723c */ /* 0x042ff000000018f0 */
[C---:B------:R-:W-:Y:S08]  /*9ed0*/  HMMA.16816.F32 R236, R4.reuse, R210, R236 ;  /* 0x000000d204ec723c */ /* 0x040ff000000018ec */
[C---:B--2---:R-:W-:Y:S08]  /*9ee0*/  HMMA.16816.F32 R240, R4.reuse, R32, R232 ;  /* 0x0000002004f0723c */ /* 0x044ff000000018e8 */
[C---:B------:R-:W-:Y:S01]  /*9ef0*/  HMMA.16816.F32 R232, R4.reuse, R34, R228 ;  /* 0x0000002204e8723c */ /* 0x040fe200000018e4 */
[----:B------:R-:W1:Y:S07]  /*9f00*/  LDSM.16.M88.4 R32, [R185+0x16800] ;  /* 0x01680000b920783b */ /* 0x000e6e0000000200 */
[C---:B------:R-:W-:Y:S08]  /*9f10*/  HMMA.16816.F32 R228, R4.reuse, R24, R224 ;  /* 0x0000001804e4723c */ /* 0x040ff000000018e0 */
[C---:B------:R-:W-:Y:S01]  /*9f20*/  HMMA.16816.F32 R220, R4.reuse, R26, R220 ;  /* 0x0000001a04dc723c */ /* 0x040fe200000018dc */
[----:B------:R-:W2:Y:S07]  /*9f30*/  LDSM.16.M88.4 R24, [R185+0x17000] ;  /* 0x01700000b918783b */ /* 0x000eae0000000200 */
[C---:B------:R-:W-:Y:S01]  /*9f40*/  HMMA.16816.F32 R224, R4.reuse, R20, R168 ;  /* 0x0000001404e0723c */ /* 0x040fe200000018a8 */
[----:B------:R-:W-:Y:S07]  /*9f50*/  LDSM.16.M88.4 R168, [R185+0x17800] ;  /* 0x01780000b9a8783b */ /* 0x000fee0000000200 */
[----:B------:R-:W-:Y:S01]  /*9f60*/  HMMA.16816.F32 R208, R4, R22, R16 ;  /* 0x0000001604d0723c */ /* 0x000fe20000001810 */
[----:B------:R-:W-:Y:S04]  /*9f70*/  LDSM.16.M88.4 R4, [R189+0xc000] ;  /* 0x00c00000bd04783b */ /* 0x000fe80000000200 */
[----:B------:R-:W4:Y:S03]  /*9f80*/  LDSM.16.M88.4 R20, [R184+0x6000] ;  /* 0x00600000b814783b */ /* 0x000f260000000200 */
[C---:B---3--:R-:W-:Y:S08]  /*9f90*/  HMMA.16816.F32 R16, R8.reuse, R172, R12 ;  /* 0x000000ac0810723c */ /* 0x048ff0000000180c */
[C---:B------:R-:W-:Y:S08]  /*9fa0*/  HMMA.16816.F32 R12, R8.reuse, R174, R236 ;  /* 0x000000ae080c723c */ /* 0x040ff000000018ec */
[C---:B-1----:R-:W-:Y:S08]  /*9fb0*/  HMMA.16816.F32 R172, R8.reuse, R32, R240 ;  /* 0x0000002008ac723c */ /* 0x042ff000000018f0 */
[C---:B------:R-:W-:Y:S08]  /*9fc0*/  HMMA.16816.F32 R32, R8.reuse, R34, R232 ;  /* 0x000000220820723c */ /* 0x040ff000000018e8 */
[----:B--2---:R-:W-:Y:S08]  /*9fd0*/  HMMA.16816.F32 R232, R8, R24, R228 ;  /* 0x0000001808e8723c */ /* 0x004ff000000018e4 */
[C---:B----4-:R-:W-:Y:S08]  /*9fe0*/  HMMA.16816.F32 R16, R4.reuse, R20, R16 ;  /* 0x000000140410723c */ /* 0x050ff00000001810 */
[----:B------:R-:W-:Y:S01]  /*9ff0*/  HMMA.16816.F32 R20, R4, R22, R12 ;  /* 0x000000160414723c */ /* 0x000fe2000000180c */
[----:B------:R-:W1:Y:S07]  /*a000*/  LDSM.16.M88.4 R12, [R184+0x6800] ;  /* 0x00680000b80c783b */ /* 0x000e6e0000000200 */
[C---:B------:R-:W-:Y:S01]  /*a010*/  HMMA.16816.F32 R228, R8.reuse, R170, R208 ;  /* 0x000000aa08e4723c */ /* 0x040fe200000018d0 */
[----:B------:R-:W2:Y:S07]  /*a020*/  LDSM.16.M88.4 R208, [R184+0x7000] ;  /* 0x00700000b8d0783b */ /* 0x000eae0000000200 */
[----:B------:R-:W-:Y:S01]  /*a030*/  FSEL R30, R16, -INF , !P0 ;  /* 0xff800000101e7808 */ /* 0x000fe20004000000 */
[----:B------:R-:W-:Y:S01]  /*a040*/  HMMA.16816.F32 R236, R8, R26, R220 ;  /* 0x0000001a08ec723c */ /* 0x000fe200000018dc */
[----:B------:R-:W-:Y:S01]  /*a050*/  ISETP.GE.AND P0, PT, R2, R216, PT ;  /* 0x000000d80200720c */ /* 0x000fe20003f06270 */
[----:B------:R-:W3:Y:S01]  /*a060*/  LDSM.16.M88.4 R220, [R184+0x7800] ;  /* 0x00780000b8dc783b */ /* 0x000ee20000000200 */
[----:B------:R-:W-:Y:S01]  /*a070*/  FSEL R134, R18, -INF , !P6 ;  /* 0xff80000012867808 */ /* 0x000fe20007000000 */
[----:B------:R-:W-:-:S04]  /*a080*/  DEPBAR.LE SB0, 0x0 ;  /* 0x000080000000791a */ /* 0x000fc80000000000 */
[----:B------:R-:W-:Y:S01]  /*a090*/  HMMA.16816.F32 R224, R8, R168, R224 ;  /* 0x000000a808e0723c */ /* 0x000fe200000018e0 */
[----:B------:R-:W-:Y:S01]  /*a0a0*/  BAR.SYNC.DEFER_BLOCKING 0x0 ;  /* 0x0000000000007b1d */ /* 0x000fe20000010000 */
[----:B------:R-:W-:Y:S02]  /*a0b0*/  ISETP.LT.OR P0, PT, R2, R214, P0 ;  /* 0x000000d60200720c */ /* 0x000fe40000701670 */
[----:B------:R-:W-:Y:S02]  /*a0c0*/  IADD3 R2, R0, 0x9, RZ ;  /* 0x0000000900027810 */ /* 0x000fe40007ffe0ff */
[----:B------:R-:W-:-:S04]  /*a0d0*/  ISETP.GE.AND P6, PT, R3, R217, PT ;  /* 0x000000d90300720c */ /* 0x000fc80003fc6270 */
[----:B------:R-:W-:Y:S01]  /*a0e0*/  ISETP.LT.OR P6, PT, R3, R215, P6 ;  /* 0x000000d70300720c */ /* 0x000fe200037c1670 */
[C---:B-1----:R-:W-:Y:S07]  /*a0f0*/  HMMA.16816.F32 R8, R4.reuse, R12, R172 ;  /* 0x0000000c0408723c */ /* 0x042fee00000018ac */
[----:B------:R-:W-:Y:S01]  /*a100*/  FSEL R173, R17, -INF , !P1 ;  /* 0xff80000011ad7808 */ /* 0x000fe20004800000 */
[----:B------:R-:W-:Y:S01]  /*a110*/  HMMA.16816.F32 R24, R4, R14, R32 ;  /* 0x0000000e0418723c */ /* 0x000fe20000001820 */
[----:B------:R-:W-:-:S02]  /*a120*/  FSEL R175, R19, -INF , !P0 ;  /* 0xff80000013af7808 */ /* 0x000fc40004000000 */
[C---:B------:R-:W-:Y:S02]  /*a130*/  ISETP.GE.AND P1, PT, R3.reuse, R216, PT ;  /* 0x000000d80300720c */ /* 0x040fe40003f26270 */
[C---:B------:R-:W-:Y:S02]  /*a140*/  ISETP.GE.AND P0, PT, R2.reuse, R217, PT ;  /* 0x000000d90200720c */ /* 0x040fe40003f06270 */
[----:B------:R-:W-:Y:S01]  /*a150*/  ISETP.LT.OR P1, PT, R3, R214, P1 ;  /* 0x000000d60300720c */ /* 0x000fe20000f21670 */
[----:B--2---:R-:W-:Y:S01]  /*a160*/  HMMA.16816.F32 R12, R4, R208, R232 ;  /* 0x000000d0040c723c */ /* 0x004fe200000018e8 */
[----:B------:R-:W-:Y:S02]  /*a170*/  ISETP.LT.OR P0, PT, R2, R215, P0 ;  /* 0x000000d70200720c */ /* 0x000fe40000701670 */
[----:B------:R-:W-:Y:S02]  /*a180*/  IADD3 R3, R0, 0x10, RZ ;  /* 0x0000001000037810 */ /* 0x000fe40007ffe0ff */
[----:B------:R-:W-:-:S02]  /*a190*/  FSEL R172, R20, -INF , !P6 ;  /* 0xff80000014ac7808 */ /* 0x000fc40007000000 */
[----:B------:R-:W-:Y:S01]  /*a1a0*/  FSEL R174, R22, -INF , !P1 ;  /* 0xff80000016ae7808 */ /* 0x000fe20004800000 */
[C---:B------:R-:W-:Y:S01]  /*a1b0*/  HMMA.16816.F32 R16, R4.reuse, R210, R236 ;  /* 0x000000d20410723c */ /* 0x040fe200000018ec */
[----:B------:R-:W-:Y:S02]  /*a1c0*/  FSEL R168, R21, -INF , !P0 ;  /* 0xff80000015a87808 */ /* 0x000fe40004000000 */
[CC--:B------:R-:W-:Y:S02]  /*a1d0*/  ISETP.GE.AND P6, PT, R2.reuse, R216.reuse, PT ;  /* 0x000000d80200720c */ /* 0x0c0fe40003fc6270 */
[C---:B------:R-:W-:Y:S02]  /*a1e0*/  ISETP.GE.AND P1, PT, R3.reuse, R217, PT ;  /* 0x000000d90300720c */ /* 0x040fe40003f26270 */
[----:B------:R-:W-:Y:S01]  /*a1f0*/  ISETP.GE.AND P0, PT, R3, R216, PT ;  /* 0x000000d80300720c */ /* 0x000fe20003f06270 */
[----:B---3--:R-:W-:Y:S01]  /*a200*/  HMMA.16816.F32 R208, R4, R220, R224 ;  /* 0x000000dc04d0723c */ /* 0x008fe200000018e0 */
[----:B------:R-:W-:-:S02]  /*a210*/  ISETP.LT.OR P6, PT, R2, R214, P6 ;  /* 0x000000d60200720c */ /* 0x000fc400037c1670 */
[C---:B------:R-:W-:Y:S02]  /*a220*/  ISETP.LT.OR P1, PT, R3.reuse, R215, P1 ;  /* 0x000000d70300720c */ /* 0x040fe40000f21670 */
[----:B------:R-:W-:Y:S02]  /*a230*/  ISETP.LT.OR P0, PT, R3, R214, P0 ;  /* 0x000000d60300720c */ /* 0x000fe40000701670 */
[C---:B------:R-:W-:Y:S01]  /*a240*/  IADD3 R2, R0.reuse, 0x11, RZ ;  /* 0x0000001100027810 */ /* 0x040fe20007ffe0ff */
[----:B------:R-:W-:Y:S01]  /*a250*/  HMMA.16816.F32 R4, R4, R222, R228 ;  /* 0x000000de0404723c */ /* 0x000fe200000018e4 */
[----:B------:R-:W-:Y:S02]  /*a260*/  IADD3 R3, R0, 0x18, RZ ;  /* 0x0000001800037810 */ /* 0x000fe40007ffe0ff */
[----:B------:R-:W-:Y:S02]  /*a270*/  FSEL R171, R23, -INF , !P6 ;  /* 0xff80000017ab7808 */ /* 0x000fe40007000000 */
[----:B------:R-:W-:-:S02]  /*a280*/  FSEL R35, R8, -INF , !P1 ;  /* 0xff80000008237808 */ /* 0x000fc40004800000 */
[----:B------:R-:W-:Y:S02]  /*a290*/  FSEL R170, R10, -INF , !P0 ;  /* 0xff8000000aaa7808 */ /* 0x000fe40004000000 */
[CC--:B------:R-:W-:Y:S02]  /*a2a0*/  ISETP.GE.AND P6, PT, R2.reuse, R217.reuse, PT ;  /* 0x000000d90200720c */ /* 0x0c0fe40003fc6270 */
[C---:B------:R-:W-:Y:S02]  /*a2b0*/  ISETP.GE.AND P1, PT, R2.reuse, R216, PT ;  /* 0x000000d80200720c */ /* 0x040fe40003f26270 */
[----:B------:R-:W-:Y:S02]  /*a2c0*/  ISETP.GE.AND P0, PT, R3, R217, PT ;  /* 0x000000d90300720c */ /* 0x000fe40003f06270 */
[C---:B------:R-:W-:Y:S02]  /*a2d0*/  ISETP.LT.OR P6, PT, R2.reuse, R215, P6 ;  /* 0x000000d70200720c */ /* 0x040fe400037c1670 */
[----:B------:R-:W-:-:S02]  /*a2e0*/  ISETP.LT.OR P1, PT, R2, R214, P1 ;  /* 0x000000d60200720c */ /* 0x000fc40000f21670 */
[----:B------:R-:W-:Y:S02]  /*a2f0*/  ISETP.LT.OR P0, PT, R3, R215, P0 ;  /* 0x000000d70300720c */ /* 0x000fe40000701670 */
[----:B------:R-:W-:Y:S02]  /*a300*/  IADD3 R2, R0, 0x19, RZ ;  /* 0x0000001900027810 */ /* 0x000fe40007ffe0ff */
[----:B------:R-:W-:Y:S02]  /*a310*/  FSEL R32, R9, -INF , !P6 ;  /* 0xff80000009207808 */ /* 0x000fe40007000000 */
[----:B------:R-:W-:Y:S02]  /*a320*/  FSEL R169, R11, -INF , !P1 ;  /* 0xff8000000ba97808 */ /* 0x000fe40004800000 */
[----:B------:R-:W-:Y:S02]  /*a330*/  FSEL R31, R24, -INF , !P0 ;  /* 0xff800000181f7808 */ /* 0x000fe40004000000 */
[----:B------:R-:W-:-:S02]  /*a340*/  ISETP.GE.AND P6, PT, R3, R216, PT ;  /* 0x000000d80300720c */ /* 0x000fc40003fc6270 */
        /* <DEDUP_REMOVED lines=8> */
[C---:B------:R-:W-:Y:S02]  /*a3d0*/  ISETP.GE.AND P6, PT, R2.reuse, R217, PT ;  /* 0x000000d90200720c */ /* 0x040fe40003fc6270 */
[----:B------:R-:W-:Y:S02]  /*a3e0*/  FSEL R25, R25, -INF , !P1 ;  /* 0xff80000019197808 */ /* 0x000fe40004800000 */
[----:B------:R-:W-:Y:S02]  /*a3f0*/  FSEL R135, R27, -INF , !P0 ;  /* 0xff8000001b877808 */ /* 0x000fe40004000000 */
[----:B------:R-:W-:-:S02]  /*a400*/  ISETP.GE.AND P1, PT, R2, R216, PT ;  /* 0x000000d80200720c */ /* 0x000fc40003f26270 */
[C---:B------:R-:W-:Y:S02]  /*a410*/  ISETP.GE.AND P0, PT, R3.reuse, R217, PT ;  /* 0x000000d90300720c */ /* 0x040fe40003f06270 */
[CC--:B------:R-:W-:Y:S02]  /*a420*/  ISETP.LT.OR P6, PT, R2.reuse, R215.reuse, P6 ;  /* 0x000000d70200720c */ /* 0x0c0fe400037c1670 */
[----:B------:R-:W-:Y:S02]  /*a430*/  ISETP.LT.OR P1, PT, R2, R214, P1 ;  /* 0x000000d60200720c */ /* 0x000fe40000f21670 */
[----:B------:R-:W-:Y:S02]  /*a440*/  ISETP.LT.OR P0, PT, R3, R215, P0 ;  /* 0x000000d70300720c */ /* 0x000fe40000701670 */
[----:B------:R-:W-:Y:S02]  /*a450*/  IADD3 R2, R0, 0x28, RZ ;  /* 0x0000002800027810 */ /* 0x000fe40007ffe0ff */
[----:B------:R-:W-:-:S02]  /*a460*/  FSEL R24, R12, -INF , !P6 ;  /* 0xff8000000c187808 */ /* 0x000fc40007000000 */
[-C--:B------:R-:W-:Y:S02]  /*a470*/  ISETP.GE.AND P6, PT, R3, R216.reuse, PT ;  /* 0x000000d80300720c */ /* 0x080fe40003fc6270 */
[----:B------:R-:W-:Y:S02]  /*a480*/  FSEL R33, R14, -INF , !P1 ;  /* 0xff8000000e217808 */ /* 0x000fe40004800000 */
[----:B------:R-:W-:Y:S02]  /*a490*/  FSEL R23, R13, -INF , !P0 ;  /* 0xff8000000d177808 */ /* 0x000fe40004000000 */
[C---:B------:R-:W-:Y:S02]  /*a4a0*/  ISETP.GE.AND P1, PT, R2.reuse, R217, PT ;  /* 0x000000d90200720c */ /* 0x040fe40003f26270 */
[----:B------:R-:W-:Y:S02]  /*a4b0*/  ISETP.GE.AND P0, PT, R2, R216, PT ;  /* 0x000000d80200720c */ /* 0x000fe40003f06270 */
[----:B------:R-:W-:-:S02]  /*a4c0*/  ISETP.LT.OR P6, PT, R3, R214, P6 ;  /* 0x000000d60300720c */ /* 0x000fc400037c1670 */
[----:B------:R-:W-:Y:S02]  /*a4d0*/  IADD3 R8, R0, 0x29, RZ ;  /* 0x0000002900087810 */ /* 0x000fe40007ffe0ff */
[C---:B------:R-:W-:Y:S02]  /*a4e0*/  ISETP.LT.OR P1, PT, R2.reuse, R215, P1 ;  /* 0x000000d70200720c */ /* 0x040fe40000f21670 */
[----:B------:R-:W-:Y:S02]  /*a4f0*/  ISETP.LT.OR P0, PT, R2, R214, P0 ;  /* 0x000000d60200720c */ /* 0x000fe40000701670 */
[----:B------:R-:W-:Y:S02]  /*a500*/  IADD3 R3, R0, 0x30, RZ ;  /* 0x0000003000037810 */ /* 0x000fe40007ffe0ff */
[----:B------:R-:W-:Y:S02]  /*a510*/  FSEL R27, R15, -INF , !P6 ;  /* 0xff8000000f1b7808 */ /* 0x000fe40007000000 */
[----:B------:R-:W-:-:S02]  /*a520*/  ISETP.GE.AND P6, PT, R8, R217, PT ;  /* 0x000000d90800720c */ /* 0x000fc40003fc6270 */
[----:B------:R-:W-:Y:S02]  /*a530*/  FSEL R22, R16, -INF , !P1 ;  /* 0xff80000010167808 */ /* 0x000fe40004800000 */
[----:B------:R-:W-:Y:S02]  /*a540*/  FSEL R26, R18, -INF , !P0 ;  /* 0xff800000121a7808 */ /* 0x000fe40004000000 */
        /* <DEDUP_REMOVED lines=11> */
[-C--:B------:R-:W-:Y:S02]  /*a600*/  ISETP.LT.OR P1, PT, R3, R214.reuse, P1 ;  /* 0x000000d60300720c */ /* 0x080fe40000f21670 */
[----:B------:R-:W-:Y:S02]  /*a610*/  ISETP.LT.OR P0, PT, R2, R214, P0 ;  /* 0x000000d60200720c */ /* 0x000fe40000701670 */
[----:B------:R-:W-:Y:S02]  /*a620*/  IADD3 R3, R0, 0x38, RZ ;  /* 0x0000003800037810 */ /* 0x000fe40007ffe0ff */
[----:B------:R-:W-:Y:S02]  /*a630*/  FSEL R20, R211, -INF , !P0 ;  /* 0xff800000d3147808 */ /* 0x000fe40004000000 */
[----:B------:R-:W-:-:S02]  /*a640*/  ISETP.GE.AND P0, PT, R3, R216, PT ;  /* 0x000000d80300720c */ /* 0x000fc40003f06270 */
[----:B------:R-:W-:Y:S02]  /*a650*/  FSEL R19, R210, -INF , !P1 ;  /* 0xff800000d2137808 */ /* 0x000fe40004800000 */
[C---:B------:R-:W-:Y:S02]  /*a660*/  ISETP.LT.OR P0, PT, R3.reuse, R214, P0 ;  /* 0x000000d60300720c */ /* 0x040fe40000701670 */
[-C--:B------:R-:W-:Y:S02]  /*a670*/  ISETP.GE.AND P6, PT, R2, R217.reuse, PT ;  /* 0x000000d90200720c */ /* 0x080fe40003fc6270 */
[----:B------:R-:W-:Y:S02]  /*a680*/  ISETP.GE.AND P1, PT, R3, R217, PT ;  /* 0x000000d90300720c */ /* 0x000fe40003f26270 */
[----:B------:R-:W-:Y:S02]  /*a690*/  FSEL R16, R6, -INF , !P0 ;  /* 0xff80000006107808 */ /* 0x000fe40004000000 */
[----:B------:R-:W-:-:S02]  /*a6a0*/  PLOP3.LUT P0, PT, PT, PT, UP0, 0x80, 0x0 ;  /* 0x000000000000781c */ /* 0x000fc40003f0f008 */
[-C--:B------:R-:W-:Y:S02]  /*a6b0*/  ISETP.LT.OR P6, PT, R2, R215.reuse, P6 ;  /* 0x000000d70200720c */ /* 0x080fe400037c1670 */
[----:B------:R-:W-:Y:S02]  /*a6c0*/  ISETP.LT.OR P1, PT, R3, R215, P1 ;  /* 0x000000d70300720c */ /* 0x000fe40000f21670 */
[----:B------:R-:W-:Y:S02]  /*a6d0*/  IADD3 R0, R0, 0x39, RZ ;  /* 0x0000003900007810 */ /* 0x000fe40007ffe0ff */
[----:B------:R-:W-:Y:S02]  /*a6e0*/  FSEL R14, R209, -INF , !P6 ;  /* 0xff800000d10e7808 */ /* 0x000fe40007000000 */
[----:B------:R-:W-:Y:S02]  /*a6f0*/  FSEL R13, R4, -INF , !P1 ;  /* 0xff800000040d7808 */ /* 0x000fe40004800000 */
[----:B------:R-:W-:-:S02]  /*a700*/  ISETP.GE.AND P6, PT, R0, R217, PT ;  /* 0x000000d90000720c */ /* 0x000fc40003fc6270 */
[C---:B------:R-:W-:Y:S02]  /*a710*/  ISETP.GE.AND P1, PT, R0.reuse, R216, PT ;  /* 0x000000d80000720c */ /* 0x040fe40003f26270 */
[C---:B------:R-:W-:Y:S02]  /*a720*/  ISETP.LT.OR P6, PT, R0.reuse, R215, P6 ;  /* 0x000000d70000720c */ /* 0x040fe400037c1670 */
[----:B------:R-:W-:Y:S02]  /*a730*/  ISETP.LT.OR P1, PT, R0, R214, P1 ;  /* 0x000000d60000720c */ /* 0x000fe40000f21670 */
[----:B------:R-:W-:Y:S02]  /*a740*/  FSEL R12, R5, -INF , !P6 ;  /* 0xff800000050c7808 */ /* 0x000fe40007000000 */
[----:B------:R-:W-:Y:S01]  /*a750*/  FSEL R15, R7, -INF , !P1 ;  /* 0xff800000070f7808 */ /* 0x000fe20004800000 */
[----:B------:R-:W-:Y:S05]  /*a760*/  @!P0 BRA `(.L_x_1820) ;  /* 0x000004c000008947 */ /* 0x000fea0003800000 */
[----:B------:R-:W2:Y:S01]  /*a770*/  LDL.64 R176, [R1+0xb0] ;  /* 0x0000b00001b07983 */ /* 0x000ea20000100a00 */
[----:B------:R-:W-:-:S03]  /*a780*/  ULDC.64 UR4, c[0x0][0x198] ;  /* 0x0000660000047ab9 */ /* 0x000fc60000000a00 */
[----:B------:R-:W3:Y:S01]  /*a790*/  LDL.64 R218, [R1+0xb8] ;  /* 0x0000b80001da7983 */ /* 0x000ee20000100a00 */
[----:B------:R-:W-:Y:S01]  /*a7a0*/  USHF.L.U32 UR37, UR4, 0x6, URZ ;  /* 0x0000000604257899 */ /* 0x000fe2000800063f */
[----:B------:R-:W-:Y:S01]  /*a7b0*/  BSSY B0, `(.L_x_1821) ;  /* 0x0000046000007945 */ /* 0x000fe20003800000 */
[----:B------:R-:W-:Y:S01]  /*a7c0*/  UIADD3 UR38, UR6, -0x3, URZ ;  /* 0xfffffffd06267890 */ /* 0x000fe2000fffe03f */
[----:B------:R1:W-:Y:S01]  /*a7d0*/  @P5 STS.128 [R207+0x10000], RZ ;  /* 0x010000ffcf005388 */ /* 0x0003e20000000c00 */
[----:B------:R-:W-:Y:S02]  /*a7e0*/  USHF.L.U64.HI UR5, UR4, UR34, UR5 ;  /* 0x0000002204057299 */ /* 0x000fe40008010205 */
[----:B------:R-:W-:Y:S01]  /*a7f0*/  USHF.R.S32.HI UR4, URZ, 0x1f, UR38 ;  /* 0x0000001f3f047899 */ /* 0x000fe20008011426 */
[----:B------:R-:W-:Y:S01]  /*a800*/  IMAD.U32 R0, RZ, RZ, UR37 ;  /* 0x00000025ff007e24 */ /* 0x000fe2000f8e00ff */
[----:B------:R-:W-:-:S04]  /*a810*/  UIMAD UR5, UR5, UR38, URZ ;  /* 0x00000026050572a4 */ /* 0x000fc8000f8e023f */
[----:B------:R-:W-:Y:S01]  /*a820*/  UIMAD UR4, UR4, UR37, UR5 ;  /* 0x00000025040472a4 */ /* 0x000fe2000f8e0205 */
[----:B--2---:R-:W-:Y:S02]  /*a830*/  IMAD.MOV.U32 R3, RZ, RZ, R177 ;  /* 0x000000ffff037224 */ /* 0x004fe400078e00b1 */
[----:B---3--:R-:W-:-:S04]  /*a840*/  IMAD.MOV.U32 R2, RZ, RZ, R218 ;  /* 0x000000ffff027224 */ /* 0x008fc800078e00da */
[----:B------:R-:W-:-:S05]  /*a850*/  IMAD.WIDE.U32 R2, R0, UR38, R2 ;  /* 0x0000002600027c25 */ /* 0x000fca000f8e0002 */
[----:B------:R-:W-:Y:S02]  /*a860*/  IADD3 R3, R3, UR4, RZ ;  /* 0x0000000403037c10 */ /* 0x000fe4000fffe0ff */
[C---:B------:R-:W-:Y:S02]  /*a870*/  @!P5 LEA R6, P0, R2.reuse, c[0x0][0x168], 0x1 ;  /* 0x00005a000206da11 */ /* 0x040fe400078008ff */
[C---:B------:R-:W-:Y:S02]  /*a880*/  @!P4 LEA R4, P6, R2.reuse, c[0x0][0x168], 0x1 ;  /* 0x00005a000204ca11 */ /* 0x040fe400078c08ff */
        /* <DEDUP_REMOVED lines=8> */
[C-C-:B------:R-:W-:Y:S02]  /*a910*/  @!P3 LEA.HI.X R9, R2.reuse, c[0x0][0x16c], R3.reuse, 0x1, P1 ;  /* 0x00005b000209ba11 */ /* 0x140fe400008f0c03 */
[C---:B------:R-:W-:Y:S01]  /*a920*/  IADD3 R0, P6, R2.reuse, UR17, RZ ;  /* 0x0000001102007c10 */ /* 0x040fe2000ffde0ff */
[----:B------:R1:W-:Y:S01]  /*a930*/  @P4 STS.128 [R207+0x12000], RZ ;  /* 0x012000ffcf004388 */ /* 0x0003e20000000c00 */
[----:B------:R-:W-:Y:S02]  /*a940*/  @!P2 LEA.HI.X R11, R2, c[0x0][0x16c], R3, 0x1, P0 ;  /* 0x00005b00020baa11 */ /* 0x000fe400000f0c03 */
[----:B------:R-:W-:Y:S01]  /*a950*/  IADD3.X R3, R3, UR16, RZ, P6, !PT ;  /* 0x0000001003037c10 */ /* 0x000fe2000b7fe4ff */
        /* <DEDUP_REMOVED lines=43> */
.L_x_1822:
[----:B------:R-:W-:Y:S05]  /*ac10*/  BSYNC B0 ;  /* 0x0000000000007941 */ /* 0x000fea0003800000 */
.L_x_1821:
[----:B------:R-:W0:Y:S02]  /*ac20*/  LDGDEPBAR ;  /* 0x00000000000079af */ /* 0x000e240000000000 */
.L_x_1820:
[----:B------:R-:W-:Y:S01]  /*ac30*/  FMNMX.FTZ R0, R133, R30, !PT ;  /* 0x0000001e85007209 */ /* 0x000fe20007810000 */
[----:B-1----:R-:W3:Y:S03]  /*ac40*/  LDL R8, [R1+0xe0] ;  /* 0x0000e00001087983 */ /* 0x002ee60000100800 */
[----:B------:R-:W-:Y:S01]  /*ac50*/  FMNMX.FTZ R0, R173, R0, !PT ;  /* 0x00000000ad007209 */ /* 0x000fe20007810000 */
[----:B------:R-:W4:Y:S03]  /*ac60*/  LDL R5, [R1+0xd4] ;  /* 0x0000d40001057983 */ /* 0x000f260000100800 */
[----:B------:R-:W-:Y:S01]  /*ac70*/  FMNMX.FTZ R0, R172, R0, !PT ;  /* 0x00000000ac007209 */ /* 0x000fe20007810000 */
[----:B------:R-:W-:Y:S03]  /*ac80*/  STL [R1+0x160], R217 ;  /* 0x000160d901007387 */ /* 0x000fe60000100800 */
[----:B------:R-:W-:Y:S01]  /*ac90*/  FMNMX.FTZ R0, R168, R0, !PT ;  /* 0x00000000a8007209 */ /* 0x000fe20007810000 */
[----:B------:R-:W-:Y:S03]  /*aca0*/  STL [R1+0x15c], R216 ;  /* 0x00015cd801007387 */ /* 0x000fe60000100800 */
[----:B------:R-:W-:Y:S01]  /*acb0*/  FMNMX.FTZ R0, R35, R0, !PT ;  /* 0x0000000023007209 */ /* 0x000fe20007810000 */
[----:B------:R-:W-:Y:S03]  /*acc0*/  STL [R1+0x158], R215 ;  /* 0x000158d701007387 */ /* 0x000fe60000100800 */
[----:B--2---:R-:W-:Y:S01]  /*acd0*/  FMNMX.FTZ R3, R32, R0, !PT ;  /* 0x0000000020037209 */ /* 0x004fe20007810000 */
        /* <DEDUP_REMOVED lines=18> */
[----:B------:R1:W-:Y:S01]  /*ae00*/  STL.64 [R1+0x138], R202 ;  /* 0x000138ca01007387 */ /* 0x0003e20000100a00 */
[----:B------:R-:W-:-:S02]  /*ae10*/  FMNMX.FTZ R0, R34, R0, !PT ;  /* 0x0000000022007209 */ /* 0x000fc40007810000 */
[----:B------:R-:W-:Y:S02]  /*ae20*/  FMNMX.FTZ R3, R17, R3, !PT ;  /* 0x0000000311037209 */ /* 0x000fe40007810000 */
[----:B------:R-:W-:Y:S02]  /*ae30*/  FMNMX.FTZ R0, R135, R0, !PT ;  /* 0x0000000087007209 */ /* 0x000fe40007810000 */
[----:B------:R-:W-:Y:S02]  /*ae40*/  FMNMX.FTZ R3, R14, R3, !PT ;  /* 0x000000030e037209 */ /* 0x000fe40007810000 */
[----:B------:R-:W-:Y:S02]  /*ae50*/  FMNMX.FTZ R0, R33, R0, !PT ;  /* 0x0000000021007209 */ /* 0x000fe40007810000 */
[----:B------:R-:W-:Y:S02]  /*ae60*/  FMNMX.FTZ R3, R13, R3, !PT ;  /* 0x000000030d037209 */ /* 0x000fe40007810000 */
[----:B------:R-:W-:-:S04]  /*ae70*/  FMNMX.FTZ R0, R27, R0, !PT ;  /* 0x000000001b007209 */ /* 0x000fc80007810000 */
[----:B------:R-:W-:Y:S02]  /*ae80*/  FMNMX.FTZ R2, R26, R0, !PT ;  /* 0x000000001a027209 */ /* 0x000fe40007810000 */
[----:B------:R-:W-:-:S05]  /*ae90*/  FMNMX.FTZ R0, R12, R3, !PT ;  /* 0x000000030c007209 */ /* 0x000fca0007810000 */
[----:B------:R-:W2:Y:S04]  /*aea0*/  SHFL.BFLY PT, R3, R0, 0x2, 0x1f ;  /* 0x0c401f0000037f89 */ /* 0x000ea800000e0000 */
[----:B-1----:R-:W4:Y:S01]  /*aeb0*/  LDL.64 R202, [R1+0x38] ;  /* 0x0000380001ca7983 */ /* 0x002f220000100a00 */
[----:B------:R-:W-:Y:S01]  /*aec0*/  FMNMX.FTZ R2, R21, R2, !PT ;  /* 0x0000000215027209 */ /* 0x000fe20007810000 */
[----:B------:R-:W-:Y:S02]  /*aed0*/  USHF.L.U32 UR34, UR29, 0x1, URZ ;  /* 0x000000011d227899 */ /* 0x000fe4000800063f */
[----:B------:R-:W-:Y:S01]  /*aee0*/  STL [R1+0x134], R200 ;  /* 0x000134c801007387 */ /* 0x000fe20000100800 */
[----:B------:R-:W-:Y:S01]  /*aef0*/  FMNMX.FTZ R2, R19, R2, !PT ;  /* 0x0000000213027209 */ /* 0x000fe20007810000 */
[----:B------:R-:W-:-:S02]  /*af00*/  UIADD3 UR4, UR34, 0x1, URZ ;  /* 0x0000000122047890 */ /* 0x000fc4000fffe03f */
[----:B------:R-:W-:Y:S01]  /*af10*/  STL [R1+0x130], R197 ;  /* 0x000130c501007387 */ /* 0x000fe20000100800 */
[----:B------:R-:W-:Y:S01]  /*af20*/  FMNMX.FTZ R2, R20, R2, !PT ;  /* 0x0000000214027209 */ /* 0x000fe20007810000 */
[----:B------:R-:W-:Y:S02]  /*af30*/  ULOP3.LUT UR5, UR34, UR33, URZ, 0x3c, !UPT ;  /* 0x0000002122057292 */ /* 0x000fe4000f8e3c3f */
[----:B------:R-:W-:Y:S01]  /*af40*/  STL.64 [R1+0x128], R198 ;  /* 0x000128c601007387 */ /* 0x000fe20000100a00 */
[----:B------:R-:W-:Y:S01]  /*af50*/  FMNMX.FTZ R2, R16, R2, !PT ;  /* 0x0000000210027209 */ /* 0x000fe20007810000 */
[----:B------:R-:W-:Y:S02]  /*af60*/  ULOP3.LUT UR4, UR4, UR33, URZ, 0x3c, !UPT ;  /* 0x0000002104047292 */ /* 0x000fe4000f8e3c3f */
[----:B------:R-:W-:Y:S01]  /*af70*/  STL [R1+0x124], R196 ;  /* 0x000124c401007387 */ /* 0x000fe20000100800 */
[----:B------:R-:W-:Y:S02]  /*af80*/  FMNMX.FTZ R2, R15, R2, !PT ;  /* 0x000000020f027209 */ /* 0x000fe40007810000 */
[----:B--2---:R-:W-:Y:S01]  /*af90*/  FMNMX.FTZ R0, R0, R3, !PT ;  /* 0x0000000300007209 */ /* 0x004fe20007810000 */
[----:B------:R-:W-:Y:S04]  /*afa0*/  STL [R1+0x120], R195 ;  /* 0x000120c301007387 */ /* 0x000fe80000100800 */
[----:B------:R-:W1:Y:S04]  /*afb0*/  SHFL.BFLY PT, R3, R0, 0x1, 0x1f ;  /* 0x0c201f0000037f89 */ /* 0x000e6800000e0000 */
[----:B------:R-:W-:Y:S04]  /*afc0*/  STL [R1+0x11c], R194 ;  /* 0x00011cc201007387 */ /* 0x000fe80000100800 */
[----:B------:R-:W-:Y:S04]  /*afd0*/  STL [R1+0x118], R193 ;  /* 0x000118c101007387 */ /* 0x000fe80000100800 */
[----:B------:R-:W-:Y:S04]  /*afe0*/  STL [R1+0x114], R192 ;  /* 0x000114c001007387 */ /* 0x000fe80000100800 */
[----:B------:R-:W-:Y:S04]  /*aff0*/  STL [R1+0x110], R191 ;  /* 0x000110bf01007387 */ /* 0x000fe80000100800 */
[----:B------:R-:W-:Y:S04]  /*b000*/  STL [R1+0x10c], R190 ;  /* 0x00010cbe01007387 */ /* 0x000fe80000100800 */
[----:B------:R-:W-:Y:S01]  /*b010*/  STL [R1+0x108], R189 ;  /* 0x000108bd01007387 */ /* 0x000fe20000100800 */
[----:B-1----:R-:W-:-:S03]  /*b020*/  FMNMX.FTZ R7, R0, R3, !PT ;  /* 0x0000000300077209 */ /* 0x002fc60007810000 */
[----:B------:R-:W-:Y:S04]  /*b030*/  STL [R1+0x104], R188 ;  /* 0x000104bc01007387 */ /* 0x000fe80000100800 */
[----:B------:R-:W-:Y:S04]  /*b040*/  STL [R1+0x100], R187 ;  /* 0x000100bb01007387 */ /* 0x000fe80000100800 */
[----:B------:R-:W-:Y:S04]  /*b050*/  STL [R1+0xfc], R185 ;  /* 0x0000fcb901007387 */ /* 0x000fe80000100800 */
[----:B------:R-:W-:Y:S04]  /*b060*/  STL [R1+0xf8], R184 ;  /* 0x0000f8b801007387 */ /* 0x000fe80000100800 */
[----:B------:R-:W-:Y:S04]  /*b070*/  STL [R1+0xf4], R179 ;  /* 0x0000f4b301007387 */ /* 0x000fe80000100800 */
[----:B------:R-:W-:Y:S04]  /*b080*/  STL [R1+0xac], R7 ;  /* 0x0000ac0701007387 */ /* 0x000fe80000100800 */
[----:B------:R-:W2:Y:S04]  /*b090*/  LDL.LU.64 R198, [R1+0xc0] ;  /* 0x0000c00001c67983 */ /* 0x000ea80000300a00 */
[----:B------:R-:W1:Y:S01]  /*b0a0*/  SHFL.BFLY PT, R4, R2, 0x2, 0x1f ;  /* 0x0c401f0002047f89 */ /* 0x000e6200000e0000 */
[C---:B------:R-:W-:Y:S01]  /*b0b0*/  FMUL.FTZ R0, R7.reuse, c[0x0][0x23c] ;  /* 0x00008f0007007a20 */ /* 0x040fe20000410000 */
[----:B------:R-:W-:-:S02]  /*b0c0*/  FSETP.NEU.FTZ.AND P1, PT, R7, -INF , PT ;  /* 0xff8000000700780b */ /* 0x000fc40003f3d000 */
[----:B-1----:R-:W-:-:S05]  /*b0d0*/  FMNMX.FTZ R4, R2, R4, !PT ;  /* 0x0000000402047209 */ /* 0x002fca0007810000 */
[----:B------:R-:W1:Y:S01]  /*b0e0*/  SHFL.BFLY PT, R6, R4, 0x1, 0x1f ;  /* 0x0c201f0004067f89 */ /* 0x000e6200000e0000 */
[----:B------:R-:W-:-:S05]  /*b0f0*/  FSEL R0, R0, RZ, P1 ;  /* 0x000000ff00007208 */ /* 0x000fca0000800000 */
[--C-:B------:R-:W-:Y:S02]  /*b100*/  FFMA.FTZ R173, R173, c[0x0][0x23c], -R0.reuse ;  /* 0x00008f00adad7a23 */ /* 0x100fe40000010800 */
[--C-:B------:R-:W-:Y:S02]  /*b110*/  FFMA.FTZ R172, R172, c[0x0][0x23c], -R0.reuse ;  /* 0x00008f00acac7a23 */ /* 0x100fe40000010800 */
[--C-:B------:R-:W-:Y:S02]  /*b120*/  FFMA.FTZ R168, R168, c[0x0][0x23c], -R0.reuse ;  /* 0x00008f00a8a87a23 */ /* 0x100fe40000010800 */
[--C-:B------:R-:W-:Y:S02]  /*b130*/  FFMA.FTZ R176, R35, c[0x0][0x23c], -R0.reuse ;  /* 0x00008f0023b07a23 */ /* 0x100fe40000010800 */
[--C-:B------:R-:W-:Y:S02]  /*b140*/  FFMA.FTZ R177, R32, c[0x0][0x23c], -R0.reuse ;  /* 0x00008f0020b17a23 */ /* 0x100fe40000010800 */
[----:B------:R-:W-:-:S02]  /*b150*/  FFMA.FTZ R178, R31, c[0x0][0x23c], -R0 ;  /* 0x00008f001fb27a23 */ /* 0x000fc40000010800 */
[--C-:B------:R-:W-:Y:S02]  /*b160*/  FFMA.FTZ R186, R25, c[0x0][0x23c], -R0.reuse ;  /* 0x00008f0019ba7a23 */ /* 0x100fe40000010800 */
[--C-:B------:R-:W-:Y:S01]  /*b170*/  FFMA.FTZ R241, R24, c[0x0][0x23c], -R0.reuse ;  /* 0x00008f0018f17a23 */ /* 0x100fe20000010800 */
[----:B-1----:R-:W-:Y:S01]  /*b180*/  FMNMX.FTZ R4, R4, R6, !PT ;  /* 0x0000000604047209 */ /* 0x002fe20007810000 */
[--C-:B------:R-:W-:Y:S02]  /*b190*/  FFMA.FTZ R242, R23, c[0x0][0x23c], -R0.reuse ;  /* 0x00008f0017f27a23 */ /* 0x100fe40000010800 */
[--C-:B------:R-:W-:Y:S02]  /*b1a0*/  FFMA.FTZ R243, R22, c[0x0][0x23c], -R0.reuse ;  /* 0x00008f0016f37a23 */ /* 0x100fe40000010800 */
[--C-:B------:R-:W-:Y:S02]  /*b1b0*/  FFMA.FTZ R252, R18, c[0x0][0x23c], -R0.reuse ;  /* 0x00008f0012fc7a23 */ /* 0x100fe40000010800 */
[----:B------:R-:W-:-:S02]  /*b1c0*/  FFMA.FTZ R207, R17, c[0x0][0x23c], -R0 ;  /* 0x00008f0011cf7a23 */ /* 0x000fc40000010800 */
[--C-:B------:R-:W-:Y:S02]  /*b1d0*/  FFMA.FTZ R216, R14, c[0x0][0x23c], -R0.reuse ;  /* 0x00008f000ed87a23 */ /* 0x100fe40000010800 */
[--C-:B------:R-:W-:Y:S02]  /*b1e0*/  FFMA.FTZ R246, R13, c[0x0][0x23c], -R0.reuse ;  /* 0x00008f000df67a23 */ /* 0x100fe40000010800 */
[----:B------:R-:W-:Y:S01]  /*b1f0*/  FFMA.FTZ R239, R12, c[0x0][0x23c], -R0 ;  /* 0x00008f000cef7a23 */ /* 0x000fe20000010800 */
[----:B------:R-:W-:Y:S01]  /*b200*/  FSETP.NEU.FTZ.AND P0, PT, R4, -INF , PT ;  /* 0xff8000000400780b */ /* 0x000fe20003f1d000 */
[----:B------:R1:W-:Y:S01]  /*b210*/  STL [R1+0xa8], R4 ;  /* 0x0000a80401007387 */ /* 0x0003e20000100800 */
[----:B------:R-:W1:Y:S01]  /*b220*/  LDC.U8 R225, c[0x0][0x2d8] ;  /* 0x0000b600ffe17b82 */ /* 0x000e620000000000 */
[----:B------:R-:W-:Y:S01]  /*b230*/  MUFU.EX2 R22, R173 ;  /* 0x000000ad00167308 */ /* 0x000fe20000000800 */
[----:B---3--:R-:W-:-:S05]  /*b240*/  IMAD.WIDE.U32 R2, R8, -0x2daee0ad, RZ ;  /* 0xd2511f5308027825 */ /* 0x008fca00078e00ff */
[C---:B------:R-:W-:Y:S02]  /*b250*/  LOP3.LUT R2, R3.reuse, UR5, RZ, 0x3c, !PT ;  /* 0x0000000503027c12 */ /* 0x040fe4000f8e3cff */
[----:B------:R-:W-:Y:S01]  /*b260*/  LOP3.LUT R240, R3, UR4, RZ, 0x3c, !PT ;  /* 0x0000000403f07c12 */ /* 0x000fe2000f8e3cff */
[----:B----4-:R-:W-:Y:S02]  /*b270*/  IMAD R215, R5, -0x326172a9, RZ ;  /* 0xcd9e8d5705d77824 */ /* 0x010fe400078e02ff */
[----:B------:R-:W-:-:S05]  /*b280*/  IMAD.WIDE.U32 R2, R2, -0x326172a9, RZ ;  /* 0xcd9e8d5702027825 */ /* 0x000fca00078e00ff */
[----:B------:R-:W-:Y:S02]  /*b290*/  LOP3.LUT R3, R3, UR36, R215, 0x96, !PT ;  /* 0x0000002403037c12 */ /* 0x000fe4000f8e96d7 */
[----:B------:R-:W-:Y:S01]  /*b2a0*/  LOP3.LUT R5, R203, UR35, R2, 0x96, !PT ;  /* 0x00000023cb057c12 */ /* 0x000fe2000f8e9602 */
[----:B------:R-:W-:Y:S02]  /*b2b0*/  FFMA.FTZ R2, R30, c[0x0][0x23c], -R0 ;  /* 0x00008f001e027a23 */ /* 0x000fe40000010800 */
[----:B------:R-:W-:Y:S02]  /*b2c0*/  FMUL.FTZ R0, R4, c[0x0][0x23c] ;  /* 0x00008f0004007a20 */ /* 0x000fe40000410000 */
[----:B------:R3:W-:Y:S01]  /*b2d0*/  MUFU.EX2 R17, R2 ;  /* 0x0000000200117308 */ /* 0x0007e20000000800 */
[----:B------:R-:W-:Y:S02]  /*b2e0*/  IMAD.WIDE.U32 R8, R5, -0x2daee0ad, RZ ;  /* 0xd2511f5305087825 */ /* 0x000fe400078e00ff */
[----:B------:R-:W-:-:S02]  /*b2f0*/  FSEL R0, R0, RZ, P0 ;  /* 0x000000ff00007208 */ /* 0x000fc40000000000 */
[----:B---3--:R-:W-:-:S05]  /*b300*/  IMAD.WIDE.U32 R2, R3, -0x2daee0ad, RZ ;  /* 0xd2511f5303027825 */ /* 0x008fca00078e00ff */
[----:B------:R-:W-:Y:S01]  /*b310*/  LOP3.LUT R5, R9, UR12, R2, 0x96, !PT ;  /* 0x0000000c09057c12 */ /* 0x000fe2000f8e9602 */
[--C-:B------:R-:W-:Y:S01]  /*b320*/  FFMA.FTZ R214, R19, c[0x0][0x23c], -R0.reuse ;  /* 0x00008f0013d67a23 */ /* 0x100fe20000010800 */
[----:B------:R-:W-:Y:S01]  /*b330*/  FSEL R2, R4, RZ, P0 ;  /* 0x000000ff04027208 */ /* 0x000fe20000000000 */
[--C-:B-1----:R-:W-:Y:S02]  /*b340*/  FFMA.FTZ R4, R175, c[0x0][0x23c], -R0.reuse ;  /* 0x00008f00af047a23 */ /* 0x102fe40000010800 */
[----:B------:R-:W-:Y:S02]  /*b350*/  IMAD.WIDE.U32 R226, R5, -0x326172a9, RZ ;  /* 0xcd9e8d5705e27825 */ /* 0x000fe400078e00ff */
[----:B------:R1:W-:Y:S02]  /*b360*/  MUFU.EX2 R23, R4 ;  /* 0x0000000400177308 */ /* 0x0003e40000000800 */
[--C-:B------:R-:W-:Y:S02]  /*b370*/  FFMA.FTZ R134, R134, c[0x0][0x23c], -R0.reuse ;  /* 0x00008f0086867a23 */ /* 0x100fe40000010800 */
[----:B------:R-:W-:-:S04]  /*b380*/  FFMA.FTZ R204, R20, c[0x0][0x23c], -R0 ;  /* 0x00008f0014cc7a23 */ /* 0x000fc80000010800 */
[----:B------:R3:W-:Y:S01]  /*b390*/  MUFU.EX2 R9, R134 ;  /* 0x0000008600097308 */ /* 0x0007e20000000800 */
[--C-:B------:R-:W-:Y:S02]  /*b3a0*/  FFMA.FTZ R174, R174, c[0x0][0x23c], -R0.reuse ;  /* 0x00008f00aeae7a23 */ /* 0x100fe40000010800 */
[--C-:B------:R-:W-:Y:S02]  /*b3b0*/  FFMA.FTZ R171, R171, c[0x0][0x23c], -R0.reuse ;  /* 0x00008f00abab7a23 */ /* 0x100fe40000010800 */
[--C-:B------:R-:W-:Y:S02]  /*b3c0*/  FFMA.FTZ R170, R170, c[0x0][0x23c], -R0.reuse ;  /* 0x00008f00aaaa7a23 */ /* 0x100fe40000010800 */
[----:B------:R-:W-:Y:S01]  /*b3d0*/  FFMA.FTZ R169, R169, c[0x0][0x23c], -R0 ;  /* 0x00008f00a9a97a23 */ /* 0x000fe20000010800 */
[----:B--2---:R-:W-:-:S05]  /*b3e0*/  LOP3.LUT R18, R3, UR14, R198, 0x96, !PT ;  /* 0x0000000e03127c12 */ /* 0x004fca000f8e96c6 */
[----:B------:R-:W-:Y:S01]  /*b3f0*/  IMAD.WIDE.U32 R18, R18, -0x326172a9, RZ ;  /* 0xcd9e8d5712127825 */ /* 0x000fe200078e00ff */
[----:B------:R-:W-:-:S04]  /*b400*/  FSEL R3, R7, RZ, P1 ;  /* 0x000000ff07037208 */ /* 0x000fc80000800000 */
[----:B-1----:R-:W-:Y:S02]  /*b410*/  LOP3.LUT R4, R19, UR13, R202, 0x96, !PT ;  /* 0x0000000d13047c12 */ /* 0x002fe4000f8e96ca */
[----:B------:R-:W-:Y:S01]  /*b420*/  LOP3.LUT R6, R227, UR11, R18, 0x96, !PT ;  /* 0x0000000be3067c12 */ /* 0x000fe2000f8e9612 */
[----:B------:R-:W-:Y:S02]  /*b430*/  FADD.FTZ R3, R133, -R3 ;  /* 0x8000000385037221 */ /* 0x000fe40000010000 */
[----:B------:R-:W-:-:S04]  /*b440*/  IMAD.WIDE.U32 R4, R4, -0x2daee0ad, RZ ;  /* 0xd2511f5304047825 */ /* 0x000fc800078e00ff */
[----:B------:R-:W-:Y:S01]  /*b450*/  IMAD.WIDE.U32 R6, R6, -0x2daee0ad, RZ ;  /* 0xd2511f5306067825 */ /* 0x000fe200078e00ff */
[----:B------:R-:W-:-:S03]  /*b460*/  LOP3.LUT R20, R5, UR10, R8, 0x96, !PT ;  /* 0x0000000a05147c12 */ /* 0x000fc6000f8e9608 */
[----:B------:R-:W-:Y:S01]  /*b470*/  FMUL.FTZ R3, R3, c[0x0][0x23c] ;  /* 0x00008f0003037a20 */ /* 0x000fe20000410000 */
[----:B------:R-:W-:Y:S01]  /*b480*/  LOP3.LUT R4, R7, UR8, R4, 0x96, !PT ;  /* 0x0000000807047c12 */ /* 0x000fe2000f8e9604 */
[----:B---3--:R-:W-:Y:S02]  /*b490*/  FFMA.FTZ R134, R21, c[0x0][0x23c], -R0 ;  /* 0x00008f0015867a23 */ /* 0x008fe40000010800 */
[----:B------:R-:W-:Y:S02]  /*b4a0*/  IMAD.WIDE.U32 R20, R20, -0x326172a9, RZ ;  /* 0xcd9e8d5714147825 */ /* 0x000fe400078e00ff */
[----:B------:R-:W1:Y:S02]  /*b4b0*/  MUFU.EX2 R3, R3 ;  /* 0x0000000300037308 */ /* 0x000e640000000800 */
[----:B------:R-:W-:-:S04]  /*b4c0*/  IMAD.WIDE.U32 R4, R4, -0x326172a9, RZ ;  /* 0xcd9e8d5704047825 */ /* 0x000fc800078e00ff */
[--C-:B------:R-:W-:Y:S02]  /*b4d0*/  FFMA.FTZ R12, R34, c[0x0][0x23c], -R0.reuse ;  /* 0x00008f00220c7a23 */ /* 0x100fe40000010800 */
[--C-:B------:R-:W-:Y:S02]  /*b4e0*/  FFMA.FTZ R135, R135, c[0x0][0x23c], -R0.reuse ;  /* 0x00008f0087877a23 */ /* 0x100fe40000010800 */
[--C-:B------:R-:W-:Y:S02]  /*b4f0*/  FFMA.FTZ R11, R33, c[0x0][0x23c], -R0.reuse ;  /* 0x00008f00210b7a23 */ /* 0x100fe40000010800 */
[--C-:B------:R-:W-:Y:S02]  /*b500*/  FFMA.FTZ R27, R27, c[0x0][0x23c], -R0.reuse ;  /* 0x00008f001b1b7a23 */ /* 0x100fe40000010800 */
[--C-:B------:R-:W-:Y:S02]  /*b510*/  FFMA.FTZ R173, R26, c[0x0][0x23c], -R0.reuse ;  /* 0x00008f001aad7a23 */ /* 0x100fe40000010800 */
[----:B------:R-:W-:-:S02]  /*b520*/  FFMA.FTZ R196, R16, c[0x0][0x23c], -R0 ;  /* 0x00008f0010c47a23 */ /* 0x000fc40000010800 */
[----:B------:R-:W-:Y:S01]  /*b530*/  FFMA.FTZ R187, R15, c[0x0][0x23c], -R0 ;  /* 0x00008f000fbb7a23 */ /* 0x000fe20000010800 */
[----:B------:R-:W-:Y:S01]  /*b540*/  LOP3.LUT R0, R5, UR31, R20, 0x96, !PT ;  /* 0x0000001f05007c12 */ /* 0x000fe2000f8e9614 */
[----:B------:R-:W-:-:S03]  /*b550*/  FADD.FTZ R2, R132, -R2 ;  /* 0x8000000284027221 */ /* 0x000fc60000010000 */
[----:B------:R-:W-:Y:S01]  /*b560*/  LOP3.LUT R7, R0, 0xff, RZ, 0xc0, !PT ;  /* 0x000000ff00077812 */ /* 0x000fe200078ec0ff */
[----:B------:R-:W-:-:S03]  /*b570*/  FMUL.FTZ R2, R2, c[0x0][0x23c] ;  /* 0x00008f0002027a20 */ /* 0x000fc60000410000 */
[----:B------:R-:W-:Y:S02]  /*b580*/  ISETP.GE.U32.AND P0, PT, R225, R7, PT ;  /* 0x00000007e100720c */ /* 0x000fe40003f06070 */
[----:B------:R-:W-:Y:S01]  /*b590*/  LOP3.LUT R7, R0, 0xffff, RZ, 0xc0, !PT ;  /* 0x0000ffff00077812 */ /* 0x000fe200078ec0ff */
[----:B------:R-:W2:Y:S01]  /*b5a0*/  MUFU.EX2 R2, R2 ;  /* 0x0000000200027308 */ /* 0x000ea20000000800 */
[----:B-1----:R-:W-:Y:S02]  /*b5b0*/  FFMA.FTZ R212, R212, R3, R17 ;  /* 0x00000003d4d47223 */ /* 0x002fe40000010011 */
[----:B------:R-:W-:Y:S02]  /*b5c0*/  SHF.R.U32.HI R7, RZ, 0x8, R7 ;  /* 0x00000008ff077819 */ /* 0x000fe40000011607 */
[C---:B------:R-:W-:Y:S01]  /*b5d0*/  FADD.FTZ R10, R22.reuse, R212 ;  /* 0x000000d4160a7221 */ /* 0x040fe20000010000 */
[----:B------:R-:W-:Y:S02]  /*b5e0*/  F2FP.PACK_AB R22, R22, R17 ;  /* 0x000000111616723e */ /* 0x000fe400000000ff */
[----:B------:R-:W-:-:S02]  /*b5f0*/  LOP3.LUT R7, R7, 0xffff, RZ, 0xc0, !PT ;  /* 0x0000ffff07077812 */ /* 0x000fc400078ec0ff */
[C---:B------:R-:W-:Y:S01]  /*b600*/  PRMT R17, R22.reuse, 0x7632, R17 ;  /* 0x0000763216117816 */ /* 0x040fe20000000011 */
[----:B------:R-:W-:Y:S01]  /*b610*/  @!P0 HADD2 R175, -R22.H0_H0, -RZ.H0_H0 ;  /* 0xa00000ff16af8230 */ /* 0x000fe20000000900 */
[----:B------:R-:W-:Y:S02]  /*b620*/  ISETP.GE.U32.AND P6, PT, R225, R7, PT ;  /* 0x00000007e100720c */ /* 0x000fe40003fc6070 */
[--C-:B------:R-:W-:Y:S02]  /*b630*/  SHF.R.U32.HI R7, RZ, 0x10, R0.reuse ;  /* 0x00000010ff077819 */ /* 0x100fe40000011600 */
[----:B------:R-:W-:Y:S01]  /*b640*/  SHF.R.U32.HI R0, RZ, 0x18, R0 ;  /* 0x00000018ff007819 */ /* 0x000fe20000011600 */
[----:B--2---:R-:W-:Y:S01]  /*b650*/  FFMA.FTZ R213, R213, R2, R9 ;  /* 0x00000002d5d57223 */ /* 0x004fe20000010009 */
[----:B------:R-:W-:Y:S02]  /*b660*/  PRMT R231, R22, 0x5410, R17 ;  /* 0x0000541016e77816 */ /* 0x000fe40000000011 */
[----:B------:R-:W-:-:S02]  /*b670*/  @!P0 PRMT R22, R175, 0x5410, RZ ;  /* 0x00005410af168816 */ /* 0x000fc400000000ff */
[----:B------:R-:W-:Y:S01]  /*b680*/  ISETP.GE.U32.AND P0, PT, R225, R0, PT ;  /* 0x00000000e100720c */ /* 0x000fe20003f06070 */
[----:B------:R-:W1:Y:S01]  /*b690*/  MUFU.EX2 R172, R172 ;  /* 0x000000ac00ac7308 */ /* 0x000e620000000800 */
[C---:B------:R-:W-:Y:S01]  /*b6a0*/  FADD.FTZ R26, R23.reuse, R213 ;  /* 0x000000d5171a7221 */ /* 0x040fe20000010000 */
[----:B------:R-:W-:-:S04]  /*b6b0*/  F2FP.PACK_AB R23, R23, R9 ;  /* 0x000000091717723e */ /* 0x000fc800000000ff */
[----:B------:R-:W-:Y:S02]  /*b6c0*/  PRMT R200, R23, 0x7632, R200 ;  /* 0x0000763217c87816 */ /* 0x000fe400000000c8 */
[----:B------:R-:W2:Y:S01]  /*b6d0*/  MUFU.EX2 R8, R168 ;  /* 0x000000a800087308 */ /* 0x000ea20000000800 */
[----:B------:R-:W-:-:S03]  /*b6e0*/  LOP3.LUT R7, R7, 0xff, RZ, 0xc0, !PT ;  /* 0x000000ff07077812 */ /* 0x000fc600078ec0ff */
[----:B------:R-:W-:Y:S01]  /*b6f0*/  @!P0 HADD2 R132, -R200.H0_H0, -RZ.H0_H0 ;  /* 0xa00000ffc8848230 */ /* 0x000fe20000000900 */
[----:B------:R-:W-:Y:S02]  /*b700*/  LOP3.LUT R0, R4, 0xff, RZ, 0xc0, !PT ;  /* 0x000000ff04007812 */ /* 0x000fe400078ec0ff */
[----:B------:R-:W-:Y:S01]  /*b710*/  PRMT R238, R23, 0x5410, R200 ;  /* 0x0000541017ee7816 */ /* 0x000fe200000000c8 */
[----:B-1----:R-:W-:Y:S01]  /*b720*/  FADD.FTZ R10, R172, R10 ;  /* 0x0000000aac0a7221 */ /* 0x002fe20000010000 */
[----:B------:R-:W-:Y:S02]  /*b730*/  @!P0 PRMT R200, R132, 0x5410, RZ ;  /* 0x0000541084c88816 */ /* 0x000fe400000000ff */
[C---:B------:R-:W-:Y:S02]  /*b740*/  ISETP.GE.U32.AND P1, PT, R225.reuse, R7, PT ;  /* 0x00000007e100720c */ /* 0x040fe40003f26070 */
[----:B------:R-:W-:Y:S01]  /*b750*/  ISETP.GE.U32.AND P0, PT, R225, R0, PT ;  /* 0x00000000e100720c */ /* 0x000fe20003f06070 */
[----:B------:R-:W1:Y:S01]  /*b760*/  MUFU.EX2 R174, R174 ;  /* 0x000000ae00ae7308 */ /* 0x000e620000000800 */
[C---:B--2---:R-:W-:Y:S01]  /*b770*/  FADD.FTZ R10, R8.reuse, R10 ;  /* 0x0000000a080a7221 */ /* 0x044fe20000010000 */
[----:B------:R-:W-:-:S06]  /*b780*/  F2FP.PACK_AB R8, R8, R172 ;  /* 0x000000ac0808723e */ /* 0x000fcc00000000ff */
[----:B------:R-:W2:Y:S01]  /*b790*/  MUFU.EX2 R9, R171 ;  /* 0x000000ab00097308 */ /* 0x000ea20000000800 */
[----:B------:R-:W-:Y:S02]  /*b7a0*/  PRMT R194, R8, 0x7610, R194 ;  /* 0x0000761008c27816 */ /* 0x000fe400000000c2 */
[----:B------:R-:W-:Y:S01]  /*b7b0*/  SHF.R.U32.HI R7, RZ, 0x10, R4 ;  /* 0x00000010ff077819 */ /* 0x000fe20000011604 */
[----:B------:R-:W-:Y:S01]  /*b7c0*/  @!P1 HADD2 R133, -R23.H0_H0, -RZ.H0_H0 ;  /* 0xa00000ff17859230 */ /* 0x000fe20000000900 */
[----:B------:R-:W-:-:S03]  /*b7d0*/  LOP3.LUT R0, R4, 0xffff, RZ, 0xc0, !PT ;  /* 0x0000ffff04007812 */ /* 0x000fc600078ec0ff */
[----:B------:R-:W3:Y:S01]  /*b7e0*/  MUFU.EX2 R176, R176 ;  /* 0x000000b000b07308 */ /* 0x000ee20000000800 */
[----:B------:R-:W-:Y:S01]  /*b7f0*/  @!P0 HADD2 R210, -R194.H0_H0, -RZ.H0_H0 ;  /* 0xa00000ffc2d28230 */ /* 0x000fe20000000900 */
[----:B------:R-:W-:Y:S02]  /*b800*/  PRMT R192, R8, 0x7632, R192 ;  /* 0x0000763208c07816 */ /* 0x000fe400000000c0 */
[----:B------:R-:W-:Y:S02]  /*b810*/  SHF.R.U32.HI R5, RZ, 0x18, R4 ;  /* 0x00000018ff057819 */ /* 0x000fe40000011604 */
[----:B------:R-:W-:Y:S02]  /*b820*/  LOP3.LUT R4, R7, 0xff, RZ, 0xc0, !PT ;  /* 0x000000ff07047812 */ /* 0x000fe400078ec0ff */
[----:B------:R-:W4:Y:S01]  /*b830*/  MUFU.EX2 R177, R177 ;  /* 0x000000b100b17308 */ /* 0x000f220000000800 */
[----:B------:R-:W-:Y:S01]  /*b840*/  SHF.R.U32.HI R0, RZ, 0x8, R0 ;  /* 0x00000008ff007819 */ /* 0x000fe20000011600 */
[----:B-1----:R-:W-:Y:S01]  /*b850*/  FADD.FTZ R26, R174, R26 ;  /* 0x0000001aae1a7221 */ /* 0x002fe20000010000 */
[----:B------:R-:W-:Y:S01]  /*b860*/  PRMT R230, R194, 0x5410, R192 ;  /* 0x00005410c2e67816 */ /* 0x000fe200000000c0 */
[----:B------:R-:W-:Y:S01]  /*b870*/  @!P6 HADD2 R208, -R17.H0_H0, -RZ.H0_H0 ;  /* 0xa00000ff11d0e230 */ /* 0x000fe20000000900 */
[----:B------:R-:W-:-:S02]  /*b880*/  @!P1 PRMT R23, R133, 0x5410, RZ ;  /* 0x0000541085179816 */ /* 0x000fc400000000ff */
[----:B------:R-:W-:Y:S02]  /*b890*/  @!P0 PRMT R194, R210, 0x5410, RZ ;  /* 0x00005410d2c28816 */ /* 0x000fe400000000ff */
[C---:B------:R-:W-:Y:S02]  /*b8a0*/  ISETP.GE.U32.AND P1, PT, R225.reuse, R4, PT ;  /* 0x00000004e100720c */ /* 0x040fe40003f26070 */
[----:B------:R-:W-:Y:S02]  /*b8b0*/  ISETP.GE.U32.AND P0, PT, R225, R5, PT ;  /* 0x00000005e100720c */ /* 0x000fe40003f06070 */
[----:B------:R-:W-:Y:S02]  /*b8c0*/  LOP3.LUT R0, R0, 0xffff, RZ, 0xc0, !PT ;  /* 0x0000ffff00007812 */ /* 0x000fe400078ec0ff */
[----:B------:R-:W-:Y:S01]  /*b8d0*/  LOP3.LUT R4, R21, UR9, R226, 0x96, !PT ;  /* 0x0000000915047c12 */ /* 0x000fe2000f8e96e2 */
[C---:B--2---:R-:W-:Y:S01]  /*b8e0*/  FADD.FTZ R26, R9.reuse, R26 ;  /* 0x0000001a091a7221 */ /* 0x044fe20000010000 */
[----:B------:R-:W-:-:S02]  /*b8f0*/  F2FP.PACK_AB R9, R9, R174 ;  /* 0x000000ae0909723e */ /* 0x000fc400000000ff */
[----:B------:R-:W-:Y:S01]  /*b900*/  @!P6 PRMT R17, R208, 0x5410, RZ ;  /* 0x00005410d011e816 */ /* 0x000fe200000000ff */
[----:B------:R-:W-:Y:S01]  /*b910*/  IMAD.WIDE.U32 R4, R4, -0x2daee0ad, RZ ;  /* 0xd2511f5304047825 */ /* 0x000fe200078e00ff */
[----:B------:R-:W-:-:S03]  /*b920*/  ISETP.GE.U32.AND P6, PT, R225, R0, PT ;  /* 0x00000000e100720c */ /* 0x000fc60003fc6070 */
[----:B---3--:R-:W-:Y:S01]  /*b930*/  FADD.FTZ R0, R176, R10 ;  /* 0x0000000ab0007221 */ /* 0x008fe20000010000 */
[----:B------:R-:W-:-:S03]  /*b940*/  PRMT R189, R9, 0x7632, R189 ;  /* 0x0000763209bd7816 */ /* 0x000fc600000000bd */
[----:B----4-:R-:W-:Y:S01]  /*b950*/  FADD.FTZ R10, R177, R0 ;  /* 0x00000000b10a7221 */ /* 0x010fe20000010000 */
[----:B------:R-:W-:Y:S01]  /*b960*/  LOP3.LUT R0, R5, UR7, R6, 0x96, !PT ;  /* 0x0000000705007c12 */ /* 0x000fe2000f8e9606 */
[----:B------:R-:W-:Y:S01]  /*b970*/  @!P0 HADD2 R211, -R189.H0_H0, -RZ.H0_H0 ;  /* 0xa00000ffbdd38230 */ /* 0x000fe20000000900 */
[----:B------:R-:W-:Y:S02]  /*b980*/  PRMT R185, R9, 0x7610, R185 ;  /* 0x0000761009b97816 */ /* 0x000fe400000000b9 */
[----:B------:R-:W-:Y:S02]  /*b990*/  LOP3.LUT R6, R0, 0xff, RZ, 0xc0, !PT ;  /* 0x000000ff00067812 */ /* 0x000fe400078ec0ff */
[----:B------:R-:W-:Y:S02]  /*b9a0*/  PRMT R217, R185, 0x5410, R189 ;  /* 0x00005410b9d97816 */ /* 0x000fe400000000bd */
[----:B------:R-:W-:Y:S02]  /*b9b0*/  @!P0 PRMT R189, R211, 0x5410, RZ ;  /* 0x00005410d3bd8816 */ /* 0x000fe400000000ff */
[----:B------:R-:W-:-:S02]  /*b9c0*/  ISETP.GE.U32.AND P0, PT, R225, R6, PT ;  /* 0x00000006e100720c */ /* 0x000fc40003f06070 */
[----:B------:R-:W-:Y:S01]  /*b9d0*/  LOP3.LUT R6, R0, 0xffff, RZ, 0xc0, !PT ;  /* 0x0000ffff00067812 */ /* 0x000fe200078ec0ff */
[----:B------:R-:W-:-:S03]  /*b9e0*/  @!P6 HADD2 R209, -R192.H0_H0, -RZ.H0_H0 ;  /* 0xa00000ffc0d1e230 */ /* 0x000fc60000000900 */
[----:B------:R-:W-:-:S04]  /*b9f0*/  SHF.R.U32.HI R6, RZ, 0x8, R6 ;  /* 0x00000008ff067819 */ /* 0x000fc80000011606 */
[----:B------:R-:W-:Y:S02]  /*ba00*/  LOP3.LUT R6, R6, 0xffff, RZ, 0xc0, !PT ;  /* 0x0000ffff06067812 */ /* 0x000fe400078ec0ff */
[----:B------:R-:W-:Y:S02]  /*ba10*/  F2FP.PACK_AB R8, R177, R176 ;  /* 0x000000b0b108723e */ /* 0x000fe400000000ff */
[----:B------:R-:W-:Y:S01]  /*ba20*/  @!P6 PRMT R192, R209, 0x5410, RZ ;  /* 0x00005410d1c0e816 */ /* 0x000fe200000000ff */
[----:B------:R-:W1:Y:S01]  /*ba30*/  MUFU.EX2 R170, R170 ;  /* 0x000000aa00aa7308 */ /* 0x000e620000000800 */
[----:B------:R-:W-:Y:S02]  /*ba40*/  ISETP.GE.U32.AND P6, PT, R225, R6, PT ;  /* 0x00000006e100720c */ /* 0x000fe40003fc6070 */
[----:B------:R-:W-:-:S05]  /*ba50*/  PRMT R184, R8, 0x7610, R184 ;  /* 0x0000761008b87816 */ /* 0x000fca00000000b8 */
[----:B------:R-:W2:Y:S01]  /*ba60*/  MUFU.EX2 R169, R169 ;  /* 0x000000a900a97308 */ /* 0x000ea20000000800 */
[----:B------:R-:W-:Y:S01]  /*ba70*/  SHF.R.U32.HI R7, RZ, 0x10, R0 ;  /* 0x00000010ff077819 */ /* 0x000fe20000011600 */
[----:B------:R-:W-:Y:S01]  /*ba80*/  @!P1 HADD2 R218, -R185.H0_H0, -RZ.H0_H0 ;  /* 0xa00000ffb9da9230 */ /* 0x000fe20000000900 */
[----:B------:R-:W-:Y:S01]  /*ba90*/  PRMT R206, R8, 0x7632, R206 ;  /* 0x0000763208ce7816 */ /* 0x000fe200000000ce */
[----:B------:R-:W-:Y:S01]  /*baa0*/  @!P0 HADD2 R221, -R184.H0_H0, -RZ.H0_H0 ;  /* 0xa00000ffb8dd8230 */ /* 0x000fe20000000900 */
[----:B------:R-:W-:Y:S02]  /*bab0*/  LOP3.LUT R7, R7, 0xff, RZ, 0xc0, !PT ;  /* 0x000000ff07077812 */ /* 0x000fe400078ec0ff */
[----:B------:R-:W-:Y:S01]  /*bac0*/  SHF.R.U32.HI R0, RZ, 0x18, R0 ;  /* 0x00000018ff007819 */ /* 0x000fe20000011600 */
[----:B------:R-:W3:Y:S01]  /*bad0*/  MUFU.EX2 R12, R12 ;  /* 0x0000000c000c7308 */ /* 0x000ee20000000800 */
[----:B------:R-:W-:Y:S01]  /*bae0*/  @!P1 PRMT R185, R218, 0x5410, RZ ;  /* 0x00005410dab99816 */ /* 0x000fe200000000ff */
[----:B------:R-:W-:Y:S01]  /*baf0*/  @!P6 HADD2 R222, -R206.H0_H0, -RZ.H0_H0 ;  /* 0xa00000ffcedee230 */ /* 0x000fe20000000900 */
[----:B------:R-:W-:-:S02]  /*bb00*/  PRMT R195, R184, 0x5410, R206 ;  /* 0x00005410b8c37816 */ /* 0x000fc400000000ce */
[----:B------:R-:W-:Y:S02]  /*bb10*/  ISETP.GE.U32.AND P1, PT, R225, R7, PT ;  /* 0x00000007e100720c */ /* 0x000fe40003f26070 */
[----:B------:R-:W-:Y:S01]  /*bb20*/  @!P0 PRMT R184, R221, 0x5410, RZ ;  /* 0x00005410ddb88816 */ /* 0x000fe200000000ff */
[----:B------:R-:W4:Y:S01]  /*bb30*/  MUFU.EX2 R132, R135 ;  /* 0x0000008700847308 */ /* 0x000f220000000800 */
[----:B------:R-:W-:Y:S02]  /*bb40*/  ISETP.GE.U32.AND P0, PT, R225, R0, PT ;  /* 0x00000000e100720c */ /* 0x000fe40003f06070 */
[----:B------:R-:W-:Y:S01]  /*bb50*/  LOP3.LUT R0, R4, 0xff, RZ, 0xc0, !PT ;  /* 0x000000ff04007812 */ /* 0x000fe200078ec0ff */
[----:B-1----:R-:W-:Y:S01]  /*bb60*/  FADD.FTZ R7, R170, R26 ;  /* 0x0000001aaa077221 */ /* 0x002fe20000010000 */
[----:B--2---:R-:W-:Y:S02]  /*bb70*/  F2FP.PACK_AB R6, R169, R170 ;  /* 0x000000aaa906723e */ /* 0x004fe400000000ff */
[----:B------:R-:W-:Y:S01]  /*bb80*/  @!P6 PRMT R206, R222, 0x5410, RZ ;  /* 0x00005410decee816 */ /* 0x000fe200000000ff */
[----:B------:R-:W1:Y:S01]  /*bb90*/  MUFU.EX2 R11, R11 ;  /* 0x0000000b000b7308 */ /* 0x000e620000000800 */
[----:B------:R-:W-:Y:S01]  /*bba0*/  ISETP.GE.U32.AND P6, PT, R225, R0, PT ;  /* 0x00000000e100720c */ /* 0x000fe20003fc6070 */
[----:B------:R-:W-:Y:S01]  /*bbb0*/  FADD.FTZ R7, R169, R7 ;  /* 0x00000007a9077221 */ /* 0x000fe20000010000 */
[----:B------:R-:W-:-:S02]  /*bbc0*/  LOP3.LUT R0, R4, 0xffff, RZ, 0xc0, !PT ;  /* 0x0000ffff04007812 */ /* 0x000fc400078ec0ff */
[----:B------:R-:W-:-:S03]  /*bbd0*/  PRMT R201, R6, 0x7610, R201 ;  /* 0x0000761006c97816 */ /* 0x000fc600000000c9 */
[----:B------:R-:W2:Y:S01]  /*bbe0*/  MUFU.EX2 R27, R27 ;  /* 0x0000001b001b7308 */ /* 0x000ea20000000800 */
[----:B------:R-:W-:Y:S02]  /*bbf0*/  PRMT R235, R6, 0x7632, R235 ;  /* 0x0000763206eb7816 */ /* 0x000fe400000000eb */
[--C-:B------:R-:W-:Y:S02]  /*bc00*/  SHF.R.U32.HI R6, RZ, 0x18, R4.reuse ;  /* 0x00000018ff067819 */ /* 0x100fe40000011604 */
[----:B------:R-:W-:-:S03]  /*bc10*/  SHF.R.U32.HI R5, RZ, 0x10, R4 ;  /* 0x00000010ff057819 */ /* 0x000fc60000011604 */
[----:B------:R-:W-:Y:S01]  /*bc20*/  MUFU.EX2 R178, R178 ;  /* 0x000000b200b27308 */ /* 0x000fe20000000800 */
[----:B------:R-:W-:Y:S01]  /*bc30*/  SHF.R.U32.HI R0, RZ, 0x8, R0 ;  /* 0x00000008ff007819 */ /* 0x000fe20000011600 */
[----:B---3--:R-:W-:Y:S01]  /*bc40*/  FADD.FTZ R4, R12, R7 ;  /* 0x000000070c047221 */ /* 0x008fe20000010000 */
[----:B------:R-:W-:-:S05]  /*bc50*/  @!P1 HADD2 R220, -R201.H0_H0, -RZ.H0_H0 ;  /* 0xa00000ffc9dc9230 */ /* 0x000fca0000000900 */
[----:B------:R-:W3:Y:S01]  /*bc60*/  MUFU.EX2 R186, R186 ;  /* 0x000000ba00ba7308 */ /* 0x000ee20000000800 */
[----:B------:R-:W-:Y:S01]  /*bc70*/  LOP3.LUT R0, R0, 0xffff, RZ, 0xc0, !PT ;  /* 0x0000ffff00007812 */ /* 0x000fe200078ec0ff */
[----:B----4-:R-:W-:Y:S01]  /*bc80*/  FADD.FTZ R4, R132, R4 ;  /* 0x0000000484047221 */ /* 0x010fe20000010000 */
[----:B------:R-:W-:Y:S02]  /*bc90*/  PRMT R179, R201, 0x5410, R235 ;  /* 0x00005410c9b37816 */ /* 0x000fe400000000eb */
[----:B------:R-:W-:Y:S02]  /*bca0*/  @!P1 PRMT R201, R220, 0x5410, RZ ;  /* 0x00005410dcc99816 */ /* 0x000fe400000000ff */
[----:B------:R-:W-:Y:S01]  /*bcb0*/  ISETP.GE.U32.AND P1, PT, R225, R0, PT ;  /* 0x00000000e100720c */ /* 0x000fe20003f26070 */
[----:B-1----:R-:W-:Y:S01]  /*bcc0*/  FADD.FTZ R0, R11, R4 ;  /* 0x000000040b007221 */ /* 0x002fe20000010000 */
[----:B------:R-:W1:Y:S03]  /*bcd0*/  MUFU.EX2 R173, R173 ;  /* 0x000000ad00ad7308 */ /* 0x000e660000000800 */
[----:B--2---:R-:W-:Y:S01]  /*bce0*/  FADD.FTZ R4, R27, R0 ;  /* 0x000000001b047221 */ /* 0x004fe20000010000 */
[----:B---3--:R-:W-:-:S04]  /*bcf0*/  F2FP.PACK_AB R0, R186, R178 ;  /* 0x000000b2ba00723e */ /* 0x008fc800000000ff */
[----:B------:R-:W2:Y:S01]  /*bd00*/  MUFU.EX2 R134, R134 ;  /* 0x0000008600867308 */ /* 0x000ea20000000800 */
[C---:B------:R-:W-:Y:S02]  /*bd10*/  PRMT R234, R0.reuse, 0x7610, R234 ;  /* 0x0000761000ea7816 */ /* 0x040fe400000000ea */
[----:B------:R-:W-:Y:S01]  /*bd20*/  PRMT R197, R0, 0x7632, R197 ;  /* 0x0000763200c57816 */ /* 0x000fe200000000c5 */
[----:B------:R-:W-:Y:S02]  /*bd30*/  STL [R1+0x164], R200 ;  /* 0x000164c801007387 */ /* 0x000fe40000100800 */
[----:B------:R-:W-:Y:S02]  /*bd40*/  @!P6 HADD2 R224, -R234.H0_H0, -RZ.H0_H0 ;  /* 0xa00000ffeae0e230 */ /* 0x000fe40000000900 */
[----:B------:R-:W-:Y:S01]  /*bd50*/  STL [R1+0x168], R194 ;  /* 0x000168c201007387 */ /* 0x000fe20000100800 */
[----:B------:R-:W-:Y:S01]  /*bd60*/  LOP3.LUT R0, R5, 0xff, RZ, 0xc0, !PT ;  /* 0x000000ff05007812 */ /* 0x000fe200078ec0ff */
[----:B------:R-:W-:-:S02]  /*bd70*/  @!P1 HADD2 R223, -R197.H0_H0, -RZ.H0_H0 ;  /* 0xa00000ffc5df9230 */ /* 0x000fc40000000900 */
[----:B------:R-:W-:Y:S01]  /*bd80*/  STL [R1+0x16c], R192 ;  /* 0x00016cc001007387 */ /* 0x000fe20000100800 */
[----:B------:R-:W-:Y:S01]  /*bd90*/  @!P0 HADD2 R219, -R235.H0_H0, -RZ.H0_H0 ;  /* 0xa00000ffebdb8230 */ /* 0x000fe20000000900 */
[----:B------:R-:W-:Y:S02]  /*bda0*/  PRMT R190, R234, 0x5410, R197 ;  /* 0x00005410eabe7816 */ /* 0x000fe400000000c5 */
[----:B------:R-:W-:Y:S01]  /*bdb0*/  STL [R1+0x170], R185 ;  /* 0x000170b901007387 */ /* 0x000fe20000100800 */
[----:B------:R-:W-:-:S03]  /*bdc0*/  @!P6 PRMT R234, R224, 0x5410, RZ ;  /* 0x00005410e0eae816 */ /* 0x000fc600000000ff */
[----:B------:R-:W-:Y:S01]  /*bdd0*/  STL [R1+0x174], R189 ;  /* 0x000174bd01007387 */ /* 0x000fe20000100800 */
[----:B------:R-:W-:-:S03]  /*bde0*/  ISETP.GE.U32.AND P6, PT, R225, R0, PT ;  /* 0x00000000e100720c */ /* 0x000fc60003fc6070 */
[----:B------:R3:W-:Y:S01]  /*bdf0*/  STL [R1+0x178], R195 ;  /* 0x000178c301007387 */ /* 0x0007e20000100800 */
[----:B-1----:R-:W-:Y:S01]  /*be00*/  FADD.FTZ R0, R173, R4 ;  /* 0x00000004ad007221 */ /* 0x002fe20000010000 */
[----:B------:R-:W-:Y:S02]  /*be10*/  @!P1 PRMT R197, R223, 0x5410, RZ ;  /* 0x00005410dfc59816 */ /* 0x000fe400000000ff */
[----:B------:R-:W-:Y:S01]  /*be20*/  STL [R1+0x17c], R184 ;  /* 0x00017cb801007387 */ /* 0x000fe20000100800 */
[----:B------:R-:W-:-:S03]  /*be30*/  FMUL.FTZ R4, R116, R3 ;  /* 0x0000000374047220 */ /* 0x000fc60000410000 */
[----:B------:R-:W-:Y:S01]  /*be40*/  STL [R1+0x180], R206 ;  /* 0x000180ce01007387 */ /* 0x000fe20000100800 */
[----:B------:R-:W-:-:S03]  /*be50*/  @!P0 PRMT R235, R219, 0x5410, RZ ;  /* 0x00005410dbeb8816 */ /* 0x000fc600000000ff */
[----:B------:R1:W-:Y:S01]  /*be60*/  STL [R1+0x184], R179 ;  /* 0x000184b301007387 */ /* 0x0003e20000100800 */
[----:B------:R-:W-:-:S03]  /*be70*/  F2FP.PACK_AB R133, R27, R11 ;  /* 0x0000000b1b85723e */ /* 0x000fc600000000ff */
[----:B------:R4:W-:Y:S01]  /*be80*/  STL [R1+0x188], R201 ;  /* 0x000188c901007387 */ /* 0x0009e20000100800 */
[----:B------:R-:W-:Y:S01]  /*be90*/  IMAD.WIDE.U32 R26, R240, -0x326172a9, RZ ;  /* 0xcd9e8d57f01a7825 */ /* 0x000fe200078e00ff */
[----:B------:R-:W-:Y:S02]  /*bea0*/  ISETP.GE.U32.AND P0, PT, R225, R6, PT ;  /* 0x00000006e100720c */ /* 0x000fe40003f06070 */
[----:B------:R-:W-:Y:S01]  /*beb0*/  STL [R1+0x18c], R190 ;  /* 0x00018cbe01007387 */ /* 0x000fe20000100800 */
[----:B--2---:R-:W-:Y:S02]  /*bec0*/  FADD.FTZ R135, R134, R0 ;  /* 0x0000000086877221 */ /* 0x004fe40000010000 */
[-C--:B------:R-:W-:Y:S01]  /*bed0*/  FMUL.FTZ R228, R60, R3.reuse ;  /* 0x000000033ce47220 */ /* 0x080fe20000410000 */
[----:B------:R-:W-:Y:S01]  /*bee0*/  STL [R1+0x190], R197 ;  /* 0x000190c501007387 */ /* 0x000fe20000100800 */
[-C--:B------:R-:W-:Y:S02]  /*bef0*/  FMUL.FTZ R237, R69, R3.reuse ;  /* 0x0000000345ed7220 */ /* 0x080fe40000410000 */
[-C--:B------:R-:W-:Y:S01]  /*bf00*/  FMUL.FTZ R0, R117, R3.reuse ;  /* 0x0000000375007220 */ /* 0x080fe20000410000 */
[----:B------:R-:W-:Y:S01]  /*bf10*/  STL [R1+0xa0], R4 ;  /* 0x0000a00401007387 */ /* 0x000fe20000100800 */
[----:B---3--:R-:W-:-:S02]  /*bf20*/  FMUL.FTZ R195, R124, R3 ;  /* 0x000000037cc37220 */ /* 0x008fc40000410000 */
[-C--:B------:R-:W-:Y:S01]  /*bf30*/  FMUL.FTZ R194, R128, R3.reuse ;  /* 0x0000000380c27220 */ /* 0x080fe20000410000 */
[----:B------:R-:W-:Y:S01]  /*bf40*/  MOV R128, R226 ;  /* 0x000000e200807202 */ /* 0x000fe20000000f00 */
[-C--:B------:R-:W-:Y:S02]  /*bf50*/  FMUL.FTZ R200, R129, R3.reuse ;  /* 0x0000000381c87220 */ /* 0x080fe40000410000 */
[----:B------:R-:W-:Y:S02]  /*bf60*/  FMUL.FTZ R210, R42, R2 ;  /* 0x000000022ad27220 */ /* 0x000fe40000410000 */
[-C--:B-1----:R-:W-:Y:S02]  /*bf70*/  FMUL.FTZ R179, R121, R3.reuse ;  /* 0x0000000379b37220 */ /* 0x082fe40000410000 */
[----:B----4-:R-:W-:Y:S01]  /*bf80*/  FMUL.FTZ R201, R120, R3 ;  /* 0x0000000378c97220 */ /* 0x010fe20000410000 */
[----:B------:R-:W-:Y:S01]  /*bf90*/  MOV R121, R238 ;  /* 0x000000ee00797202 */ /* 0x000fe20000000f00 */
[----:B------:R-:W-:Y:S01]  /*bfa0*/  FMUL.FTZ R211, R43, R2 ;  /* 0x000000022bd37220 */ /* 0x000fe20000410000 */
[----:B------:R-:W-:Y:S01]  /*bfb0*/  MOV R120, R231 ;  /* 0x000000e700787202 */ /* 0x000fe20000000f00 */
[-C--:B------:R-:W-:Y:S01]  /*bfc0*/  FMUL.FTZ R220, R44, R3.reuse ;  /* 0x000000032cdc7220 */ /* 0x080fe20000410000 */
[----:B------:R1:W-:Y:S01]  /*bfd0*/  STL [R1+0x194], R201 ;  /* 0x000194c901007387 */ /* 0x0003e20000100800 */
        /* <DEDUP_REMOVED lines=10> */
[----:B------:R-:W-:Y:S02]  /*c080*/  FMUL.FTZ R249, R81, R3 ;  /* 0x0000000351f97220 */ /* 0x000fe40000410000 */
        /* <DEDUP_REMOVED lines=61> */
[----:B-1----:R-:W-:-:S02]  /*c460*/  FMUL.FTZ R201, R115, R2 ;  /* 0x0000000273c97220 */ /* 0x002fc40000410000 */
        /* <DEDUP_REMOVED lines=8> */
[----:B------:R-:W-:Y:S01]  /*c4f0*/  LOP3.LUT R2, R27, UR36, R215, 0x96, !PT ;  /* 0x000000241b027c12 */ /* 0x000fe2000f8e96d7 */
        /* <DEDUP_REMOVED lines=42> */
[----:B------:R-:W-:Y:S02]  /*c7a0*/  FMUL.FTZ R189, R125, R3 ;  /* 0x000000037dbd7220 */ /* 0x000fe40000410000 */
[----:B------:R-:W-:Y:S01]  /*c7b0*/  IMAD.WIDE.U32 R2, R2, -0x2daee0ad, RZ ;  /* 0xd2511f5302027825 */ /* 0x000fe200078e00ff */
[----:B------:R1:W-:Y:S04]  /*c7c0*/  STL [R1+0xa4], R0 ;  /* 0x0000a40001007387 */ /* 0x0003e80000100800 */
[----:B-1----:R-:W-:-:S02]  /*c7d0*/  LOP3.LUT R0, R3, UR14, R198, 0x96, !PT ;  /* 0x0000000e03007c12 */ /* 0x002fc4000f8e96c6 */
[----:B------:R-:W-:-:S05]  /*c7e0*/  LOP3.LUT R3, R203, UR35, R26, 0x96, !PT ;  /* 0x00000023cb037c12 */ /* 0x000fca000f8e961a */
[----:B------:R-:W-:-:S04]  /*c7f0*/  IMAD.WIDE.U32 R4, R3, -0x2daee0ad, RZ ;  /* 0xd2511f5303047825 */ /* 0x000fc800078e00ff */
[----:B------:R-:W-:Y:S01]  /*c800*/  IMAD.WIDE.U32 R8, R0, -0x326172a9, RZ ;  /* 0xcd9e8d5700087825 */ /* 0x000fe200078e00ff */
[----:B------:R-:W-:-:S05]  /*c810*/  LOP3.LUT R0, R5, UR12, R2, 0x96, !PT ;  /* 0x0000000c05007c12 */ /* 0x000fca000f8e9602 */
[----:B------:R-:W-:Y:S01]  /*c820*/  IMAD.WIDE.U32 R6, R0, -0x326172a9, RZ ;  /* 0xcd9e8d5700067825 */ /* 0x000fe200078e00ff */
[----:B------:R-:W-:-:S04]  /*c830*/  LOP3.LUT R3, R9, UR13, R202, 0x96, !PT ;  /* 0x0000000d09037c12 */ /* 0x000fc8000f8e96ca */
[----:B------:R-:W-:Y:S01]  /*c840*/  LOP3.LUT R0, R7, UR11, R8, 0x96, !PT ;  /* 0x0000000b07007c12 */ /* 0x000fe2000f8e9608 */
[----:B------:R-:W-:Y:S01]  /*c850*/  IMAD.WIDE.U32 R2, R3, -0x2daee0ad, RZ ;  /* 0xd2511f5303027825 */ /* 0x000fe200078e00ff */
[----:B------:R-:W1:Y:S03]  /*c860*/  MUFU.EX2 R11, R241 ;  /* 0x000000f1000b7308 */ /* 0x000e660000000800 */
[----:B------:R-:W-:Y:S01]  /*c870*/  IMAD.WIDE.U32 R8, R0, -0x2daee0ad, RZ ;  /* 0xd2511f5300087825 */ /* 0x000fe200078e00ff */
[----:B------:R-:W-:Y:S01]  /*c880*/  F2FP.PACK_AB R132, R132, R12 ;  /* 0x0000000c8484723e */ /* 0x000fe200000000ff */
[----:B------:R-:W2:Y:S01]  /*c890*/  LDC.U8 R125, c[0x0][0x2d8] ;  /* 0x0000b600ff7d7b82 */ /* 0x000ea20000000000 */
[----:B------:R-:W-:Y:S02]  /*c8a0*/  LOP3.LUT R3, R3, UR10, R4, 0x96, !PT ;  /* 0x0000000a03037c12 */ /* 0x000fe4000f8e9604 */
[----:B------:R-:W3:Y:S01]  /*c8b0*/  MUFU.EX2 R12, R242 ;  /* 0x000000f2000c7308 */ /* 0x000ee20000000800 */
[----:B------:R-:W-:Y:S01]  /*c8c0*/  LOP3.LUT R2, R9, UR8, R2, 0x96, !PT ;  /* 0x0000000809027c12 */ /* 0x000fe2000f8e9602 */
[----:B------:R-:W-:-:S02]  /*c8d0*/  FADD.FTZ R10, R178, R10 ;  /* 0x0000000ab20a7221 */ /* 0x000fc40000010000 */
[----:B------:R-:W-:-:S04]  /*c8e0*/  IMAD.WIDE.U32 R4, R3, -0x326172a9, RZ ;  /* 0xcd9e8d5703047825 */ /* 0x000fc800078e00ff */
[----:B------:R-:W-:-:S04]  /*c8f0*/  IMAD.WIDE.U32 R2, R2, -0x326172a9, RZ ;  /* 0xcd9e8d5702027825 */ /* 0x000fc800078e00ff */
[----:B------:R-:W-:Y:S01]  /*c900*/  FADD.FTZ R7, R186, R10 ;  /* 0x0000000aba077221 */ /* 0x000fe20000010000 */
[----:B------:R-:W-:Y:S01]  /*c910*/  LOP3.LUT R0, R3, UR31, R4, 0x96, !PT ;  /* 0x0000001f03007c12 */ /* 0x000fe2000f8e9604 */
[----:B------:R4:W2:Y:S02]  /*c920*/  MUFU.EX2 R10, R243 ;  /* 0x000000f3000a7308 */ /* 0x0008a40000000800 */
[----:B-1----:R-:W-:Y:S01]  /*c930*/  FADD.FTZ R4, R11, R7 ;  /* 0x000000070b047221 */ /* 0x002fe20000010000 */
[----:B------:R-:W-:Y:S02]  /*c940*/  LOP3.LUT R9, R5, UR9, R6, 0x96, !PT ;  /* 0x0000000905097c12 */ /* 0x000fe4000f8e9606 */
[C---:B---3--:R-:W-:Y:S01]  /*c950*/  F2FP.PACK_AB R7, R12.reuse, R11 ;  /* 0x0000000b0c07723e */ /* 0x048fe200000000ff */
[----:B------:R-:W-:Y:S01]  /*c960*/  FADD.FTZ R6, R12, R4 ;  /* 0x000000040c067221 */ /* 0x000fe20000010000 */
[C---:B------:R-:W-:Y:S01]  /*c970*/  LOP3.LUT R4, R0.reuse, 0xffff, RZ, 0xc0, !PT ;  /* 0x0000ffff00047812 */ /* 0x040fe200078ec0ff */
[----:B------:R-:W1:Y:S01]  /*c980*/  MUFU.EX2 R11, R252 ;  /* 0x000000fc000b7308 */ /* 0x000e620000000800 */
[----:B------:R-:W-:-:S02]  /*c990*/  LOP3.LUT R5, R0, 0xff, RZ, 0xc0, !PT ;  /* 0x000000ff00057812 */ /* 0x000fc400078ec0ff */
[----:B------:R-:W-:Y:S02]  /*c9a0*/  SHF.R.U32.HI R4, RZ, 0x8, R4 ;  /* 0x00000008ff047819 */ /* 0x000fe40000011604 */
[C---:B----4-:R-:W-:Y:S02]  /*c9b0*/  PRMT R243, R132.reuse, 0x7610, R243 ;  /* 0x0000761084f37816 */ /* 0x050fe400000000f3 */
[----:B------:R-:W-:-:S03]  /*c9c0*/  PRMT R193, R132, 0x7632, R193 ;  /* 0x0000763284c17816 */ /* 0x000fc600000000c1 */
[----:B------:R-:W-:Y:S01]  /*c9d0*/  @!P6 HADD2 R13, -R243.H0_H0, -RZ.H0_H0 ;  /* 0xa00000fff30de230 */ /* 0x000fe20000000900 */
[----:B--2---:R-:W-:Y:S02]  /*c9e0*/  ISETP.GE.U32.AND P1, PT, R125, R5, PT ;  /* 0x000000057d00720c */ /* 0x004fe40003f26070 */
[----:B------:R-:W-:Y:S02]  /*c9f0*/  LOP3.LUT R4, R4, 0xffff, RZ, 0xc0, !PT ;  /* 0x0000ffff04047812 */ /* 0x000fe400078ec0ff */
[----:B------:R-:W-:Y:S02]  /*ca00*/  PRMT R240, R243, 0x5410, R193 ;  /* 0x00005410f3f07816 */ /* 0x000fe400000000c1 */
[----:B------:R-:W-:Y:S02]  /*ca10*/  @!P6 PRMT R243, R13, 0x5410, RZ ;  /* 0x000054100df3e816 */ /* 0x000fe400000000ff */
[----:B------:R-:W-:Y:S01]  /*ca20*/  ISETP.GE.U32.AND P6, PT, R125, R4, PT ;  /* 0x000000047d00720c */ /* 0x000fe20003fc6070 */
[----:B------:R-:W-:Y:S01]  /*ca30*/  FADD.FTZ R4, R10, R6 ;  /* 0x000000060a047221 */ /* 0x000fe20000010000 */
[----:B------:R-:W-:-:S03]  /*ca40*/  PRMT R205, R7, 0x7610, R205 ;  /* 0x0000761007cd7816 */ /* 0x000fc600000000cd */
[----:B-1----:R-:W-:Y:S01]  /*ca50*/  FADD.FTZ R5, R11, R4 ;  /* 0x000000040b057221 */ /* 0x002fe20000010000 */
[--C-:B------:R-:W-:Y:S02]  /*ca60*/  SHF.R.U32.HI R4, RZ, 0x18, R0.reuse ;  /* 0x00000018ff047819 */ /* 0x100fe40000011600 */
[----:B------:R-:W-:Y:S01]  /*ca70*/  SHF.R.U32.HI R0, RZ, 0x10, R0 ;  /* 0x00000010ff007819 */ /* 0x000fe20000011600 */
[----:B------:R-:W-:Y:S01]  /*ca80*/  @!P0 HADD2 R16, -R193.H0_H0, -RZ.H0_H0 ;  /* 0xa00000ffc1108230 */ /* 0x000fe20000000900 */
[----:B------:R-:W-:Y:S01]  /*ca90*/  PRMT R108, R7, 0x7632, R108 ;  /* 0x00007632076c7816 */ /* 0x000fe2000000006c */
[----:B------:R-:W-:Y:S01]  /*caa0*/  @!P1 HADD2 R25, -R205.H0_H0, -RZ.H0_H0 ;  /* 0xa00000ffcd199230 */ /* 0x000fe20000000900 */
[----:B------:R-:W-:Y:S02]  /*cab0*/  LOP3.LUT R0, R0, 0xff, RZ, 0xc0, !PT ;  /* 0x000000ff00007812 */ /* 0x000fe400078ec0ff */
[----:B------:R-:W-:Y:S02]  /*cac0*/  MOV R46, R207 ;  /* 0x000000cf002e7202 */ /* 0x000fe40000000f00 */
[----:B------:R-:W-:Y:S01]  /*cad0*/  PRMT R207, R205, 0x5410, R108 ;  /* 0x00005410cdcf7816 */ /* 0x000fe2000000006c */
[----:B------:R-:W-:Y:S01]  /*cae0*/  @!P6 HADD2 R24, -R108.H0_H0, -RZ.H0_H0 ;  /* 0xa00000ff6c18e230 */ /* 0x000fe20000000900 */
[----:B------:R-:W-:-:S02]  /*caf0*/  @!P0 PRMT R193, R16, 0x5410, RZ ;  /* 0x0000541010c18816 */ /* 0x000fc400000000ff */
[----:B------:R-:W-:Y:S02]  /*cb00*/  @!P1 PRMT R205, R25, 0x5410, RZ ;  /* 0x0000541019cd9816 */ /* 0x000fe400000000ff */
[C---:B------:R-:W-:Y:S02]  /*cb10*/  ISETP.GE.U32.AND P0, PT, R125.reuse, R4, PT ;  /* 0x000000047d00720c */ /* 0x040fe40003f06070 */
[----:B------:R-:W-:Y:S02]  /*cb20*/  ISETP.GE.U32.AND P1, PT, R125, R0, PT ;  /* 0x000000007d00720c */ /* 0x000fe40003f26070 */
[----:B------:R-:W-:Y:S01]  /*cb30*/  LOP3.LUT R0, R2, 0xff, RZ, 0xc0, !PT ;  /* 0x000000ff02007812 */ /* 0x000fe200078ec0ff */
[----:B------:R-:W1:Y:S01]  /*cb40*/  MUFU.EX2 R7, R46 ;  /* 0x0000002e00077308 */ /* 0x000e620000000800 */
[----:B------:R-:W-:Y:S02]  /*cb50*/  @!P6 PRMT R108, R24, 0x5410, RZ ;  /* 0x00005410186ce816 */ /* 0x000fe400000000ff */
[----:B------:R-:W-:-:S02]  /*cb60*/  F2FP.PACK_AB R6, R11, R10 ;  /* 0x0000000a0b06723e */ /* 0x000fc400000000ff */
[----:B------:R-:W-:Y:S02]  /*cb70*/  ISETP.GE.U32.AND P6, PT, R125, R0, PT ;  /* 0x000000007d00720c */ /* 0x000fe40003fc6070 */
[----:B------:R-:W-:Y:S01]  /*cb80*/  LOP3.LUT R0, R2, 0xffff, RZ, 0xc0, !PT ;  /* 0x0000ffff02007812 */ /* 0x000fe200078ec0ff */
[----:B------:R-:W2:Y:S01]  /*cb90*/  MUFU.EX2 R10, R43 ;  /* 0x0000002b000a7308 */ /* 0x000ea20000000800 */
[C---:B------:R-:W-:Y:S02]  /*cba0*/  PRMT R252, R133.reuse, 0x7632, R252 ;  /* 0x0000763285fc7816 */ /* 0x040fe400000000fc */
[----:B------:R-:W-:Y:S02]  /*cbb0*/  PRMT R219, R133, 0x7610, R219 ;  /* 0x0000761085db7816 */ /* 0x000fe400000000db */
[----:B------:R-:W-:Y:S01]  /*cbc0*/  SHF.R.U32.HI R0, RZ, 0x8, R0 ;  /* 0x00000008ff007819 */ /* 0x000fe20000011600 */
[----:B------:R-:W-:Y:S01]  /*cbd0*/  @!P0 HADD2 R14, -R252.H0_H0, -RZ.H0_H0 ;  /* 0xa00000fffc0e8230 */ /* 0x000fe20000000900 */
[--C-:B------:R-:W-:Y:S01]  /*cbe0*/  SHF.R.U32.HI R4, RZ, 0x10, R2.reuse ;  /* 0x00000010ff047819 */ /* 0x100fe20000011602 */
[----:B------:R-:W-:Y:S01]  /*cbf0*/  @!P1 HADD2 R15, -R219.H0_H0, -RZ.H0_H0 ;  /* 0xa00000ffdb0f9230 */ /* 0x000fe20000000900 */
[----:B------:R-:W-:-:S02]  /*cc00*/  SHF.R.U32.HI R2, RZ, 0x18, R2 ;  /* 0x00000018ff027819 */ /* 0x000fc40000011602 */
[----:B------:R-:W-:Y:S02]  /*cc10*/  LOP3.LUT R0, R0, 0xffff, RZ, 0xc0, !PT ;  /* 0x0000ffff00007812 */ /* 0x000fe400078ec0ff */
[----:B------:R-:W-:Y:S02]  /*cc20*/  PRMT R25, R219, 0x5410, R252 ;  /* 0x00005410db197816 */ /* 0x000fe400000000fc */
[----:B------:R-:W-:Y:S02]  /*cc30*/  PRMT R218, R6, 0x7610, R218 ;  /* 0x0000761006da7816 */ /* 0x000fe400000000da */
[----:B------:R-:W-:Y:S02]  /*cc40*/  @!P0 PRMT R252, R14, 0x5410, RZ ;  /* 0x000054100efc8816 */ /* 0x000fe400000000ff */
[----:B------:R-:W-:Y:S02]  /*cc50*/  @!P1 PRMT R219, R15, 0x5410, RZ ;  /* 0x000054100fdb9816 */ /* 0x000fe400000000ff */
[----:B------:R-:W-:Y:S01]  /*cc60*/  ISETP.GE.U32.AND P1, PT, R125, R2, PT ;  /* 0x000000027d00720c */ /* 0x000fe20003f26070 */
[----:B------:R-:W-:Y:S01]  /*cc70*/  IMAD.WIDE.U32 R2, R9, -0x2daee0ad, RZ ;  /* 0xd2511f5309027825 */ /* 0x000fe200078e00ff */
[----:B------:R-:W-:Y:S01]  /*cc80*/  ISETP.GE.U32.AND P0, PT, R125, R0, PT ;  /* 0x000000007d00720c */ /* 0x000fe20003f06070 */
[----:B------:R-:W-:-:S02]  /*cc90*/  @!P6 HADD2 R31, -R218.H0_H0, -RZ.H0_H0 ;  /* 0xa00000ffda1fe230 */ /* 0x000fc40000000900 */
[----:B-1----:R-:W-:Y:S01]  /*cca0*/  FADD.FTZ R0, R7, R5 ;  /* 0x0000000507007221 */ /* 0x002fe20000010000 */
[----:B------:R-:W-:Y:S02]  /*ccb0*/  PRMT R213, R6, 0x7632, R213 ;  /* 0x0000763206d57816 */ /* 0x000fe400000000d5 */
[C---:B--2---:R-:W-:Y:S01]  /*ccc0*/  F2FP.PACK_AB R5, R10.reuse, R7 ;  /* 0x000000070a05723e */ /* 0x044fe200000000ff */
[----:B------:R-:W-:Y:S01]  /*ccd0*/  FADD.FTZ R7, R10, R0 ;  /* 0x000000000a077221 */ /* 0x000fe20000010000 */
[----:B------:R-:W-:Y:S01]  /*cce0*/  LOP3.LUT R4, R4, 0xff, RZ, 0xc0, !PT ;  /* 0x000000ff04047812 */ /* 0x000fe200078ec0ff */
[----:B------:R-:W-:Y:S01]  /*ccf0*/  IMAD.MOV.U32 R43, RZ, RZ, R214 ;  /* 0x000000ffff2b7224 */ /* 0x000fe200078e00d6 */
[----:B------:R-:W-:Y:S02]  /*cd00*/  LOP3.LUT R0, R3, UR7, R8, 0x96, !PT ;  /* 0x0000000703007c12 */ /* 0x000fe4000f8e9608 */
[----:B------:R-:W-:Y:S02]  /*cd10*/  PRMT R214, R218, 0x5410, R213 ;  /* 0x00005410dad67816 */ /* 0x000fe400000000d5 */
[----:B------:R-:W-:-:S02]  /*cd20*/  @!P6 PRMT R218, R31, 0x5410, RZ ;  /* 0x000054101fdae816 */ /* 0x000fc400000000ff */
[----:B------:R-:W-:Y:S02]  /*cd30*/  ISETP.GE.U32.AND P6, PT, R125, R4, PT ;  /* 0x000000047d00720c */ /* 0x000fe40003fc6070 */
[----:B------:R-:W-:Y:S02]  /*cd40*/  LOP3.LUT R4, R0, 0xffff, RZ, 0xc0, !PT ;  /* 0x0000ffff00047812 */ /* 0x000fe400078ec0ff */
[----:B------:R-:W-:Y:S02]  /*cd50*/  F2FP.PACK_AB R134, R134, R173 ;  /* 0x000000ad8686723e */ /* 0x000fe400000000ff */
[----:B------:R-:W-:Y:S01]  /*cd60*/  SHF.R.U32.HI R4, RZ, 0x8, R4 ;  /* 0x00000008ff047819 */ /* 0x000fe20000011604 */
[----:B------:R-:W-:Y:S01]  /*cd70*/  @!P0 HADD2 R30, -R213.H0_H0, -RZ.H0_H0 ;  /* 0xa00000ffd51e8230 */ /* 0x000fe20000000900 */
[----:B------:R-:W-:Y:S02]  /*cd80*/  PRMT R212, R134, 0x7632, R212 ;  /* 0x0000763286d47816 */ /* 0x000fe400000000d4 */
[----:B------:R-:W-:-:S02]  /*cd90*/  LOP3.LUT R4, R4, 0xffff, RZ, 0xc0, !PT ;  /* 0x0000ffff04047812 */ /* 0x000fc400078ec0ff */
[----:B------:R-:W-:Y:S01]  /*cda0*/  @!P0 PRMT R213, R30, 0x5410, RZ ;  /* 0x000054101ed58816 */ /* 0x000fe200000000ff */
[----:B------:R-:W-:Y:S01]  /*cdb0*/  @!P1 HADD2 R33, -R212.H0_H0, -RZ.H0_H0 ;  /* 0xa00000ffd4219230 */ /* 0x000fe20000000900 */
[----:B------:R-:W-:Y:S02]  /*cdc0*/  PRMT R186, R134, 0x7610, R186 ;  /* 0x0000761086ba7816 */ /* 0x000fe400000000ba */
[----:B------:R-:W-:Y:S02]  /*cdd0*/  ISETP.GE.U32.AND P0, PT, R125, R4, PT ;  /* 0x000000047d00720c */ /* 0x000fe40003f06070 */
[----:B------:R-:W-:Y:S02]  /*cde0*/  LOP3.LUT R4, R0, 0xff, RZ, 0xc0, !PT ;  /* 0x000000ff00047812 */ /* 0x000fe400078ec0ff */
[----:B------:R-:W-:Y:S02]  /*cdf0*/  PRMT R24, R186, 0x5410, R212 ;  /* 0x00005410ba187816 */ /* 0x000fe400000000d4 */
[----:B------:R-:W-:Y:S01]  /*ce00*/  @!P1 PRMT R212, R33, 0x5410, RZ ;  /* 0x0000541021d49816 */ /* 0x000fe200000000ff */
[----:B------:R-:W1:Y:S01]  /*ce10*/  MUFU.EX2 R6, R43 ;  /* 0x0000002b00067308 */ /* 0x000e620000000800 */
[----:B------:R-:W-:Y:S01]  /*ce20*/  ISETP.GE.U32.AND P1, PT, R125, R4, PT ;  /* 0x000000047d00720c */ /* 0x000fe20003f26070 */
[----:B------:R-:W-:-:S06]  /*ce30*/  @!P6 HADD2 R32, -R186.H0_H0, -RZ.H0_H0 ;  /* 0xa00000ffba20e230 */ /* 0x000fcc0000000900 */
[----:B------:R2:W3:Y:S01]  /*ce40*/  MUFU.EX2 R8, R204 ;  /* 0x000000cc00087308 */ /* 0x0004e20000000800 */
[----:B------:R-:W-:Y:S02]  /*ce50*/  PRMT R178, R5, 0x7610, R178 ;  /* 0x0000761005b27816 */ /* 0x000fe400000000b2 */
[--C-:B------:R-:W-:Y:S02]  /*ce60*/  SHF.R.U32.HI R4, RZ, 0x18, R0.reuse ;  /* 0x00000018ff047819 */ /* 0x100fe40000011600 */
[----:B------:R-:W-:Y:S01]  /*ce70*/  SHF.R.U32.HI R0, RZ, 0x10, R0 ;  /* 0x00000010ff007819 */ /* 0x000fe20000011600 */
[----:B------:R-:W-:Y:S01]  /*ce80*/  @!P1 HADD2 R35, -R178.H0_H0, -RZ.H0_H0 ;  /* 0xa00000ffb2239230 */ /* 0x000fe20000000900 */
[----:B------:R-:W-:Y:S02]  /*ce90*/  @!P6 PRMT R186, R32, 0x5410, RZ ;  /* 0x0000541020bae816 */ /* 0x000fe400000000ff */
[----:B------:R-:W-:Y:S02]  /*cea0*/  ISETP.GE.U32.AND P6, PT, R125, R4, PT ;  /* 0x000000047d00720c */ /* 0x000fe40003fc6070 */
[----:B------:R-:W-:-:S02]  /*ceb0*/  PRMT R177, R5, 0x7632, R177 ;  /* 0x0000763205b17816 */ /* 0x000fc400000000b1 */
[----:B------:R-:W-:Y:S01]  /*cec0*/  LOP3.LUT R0, R0, 0xff, RZ, 0xc0, !PT ;  /* 0x000000ff00007812 */ /* 0x000fe200078ec0ff */
[----:B-1----:R-:W-:Y:S01]  /*ced0*/  FADD.FTZ R5, R6, R135 ;  /* 0x0000008706057221 */ /* 0x002fe20000010000 */
[----:B------:R1:W-:Y:S01]  /*cee0*/  MUFU.EX2 R242, R124 ;  /* 0x0000007c00f27308 */ /* 0x0003e20000000800 */
[----:B--2---:R-:W-:Y:S02]  /*cef0*/  PRMT R204, R178, 0x5410, R177 ;  /* 0x00005410b2cc7816 */ /* 0x004fe400000000b1 */
[----:B---3--:R-:W-:Y:S02]  /*cf00*/  F2FP.PACK_AB R4, R8, R6 ;  /* 0x000000060804723e */ /* 0x008fe400000000ff */
[----:B------:R-:W-:Y:S02]  /*cf10*/  @!P1 PRMT R178, R35, 0x5410, RZ ;  /* 0x0000541023b29816 */ /* 0x000fe400000000ff */
[----:B------:R-:W-:Y:S01]  /*cf20*/  ISETP.GE.U32.AND P1, PT, R125, R0, PT ;  /* 0x000000007d00720c */ /* 0x000fe20003f26070 */
[----:B------:R-:W2:Y:S01]  /*cf30*/  MUFU.EX2 R6, R42 ;  /* 0x0000002a00067308 */ /* 0x000ea20000000800 */
[----:B------:R-:W-:-:S02]  /*cf40*/  LOP3.LUT R0, R2, 0xffff, RZ, 0xc0, !PT ;  /* 0x0000ffff02007812 */ /* 0x000fc400078ec0ff */
[----:B------:R-:W-:Y:S01]  /*cf50*/  PRMT R176, R4, 0x7632, R176 ;  /* 0x0000763204b07816 */ /* 0x000fe200000000b0 */
[----:B------:R-:W-:Y:S01]  /*cf60*/  @!P0 HADD2 R34, -R177.H0_H0, -RZ.H0_H0 ;  /* 0xa00000ffb1228230 */ /* 0x000fe20000000900 */
[----:B------:R-:W-:Y:S01]  /*cf70*/  SHF.R.U32.HI R0, RZ, 0x8, R0 ;  /* 0x00000008ff007819 */ /* 0x000fe20000011600 */
[----:B-1----:R-:W-:Y:S01]  /*cf80*/  IMAD.MOV.U32 R124, RZ, RZ, R120 ;  /* 0x000000ffff7c7224 */ /* 0x002fe200078e0078 */
[----:B------:R-:W-:Y:S01]  /*cf90*/  MOV R120, R117 ;  /* 0x0000007500787202 */ /* 0x000fe20000000f00 */
[----:B------:R-:W-:Y:S01]  /*cfa0*/  IMAD.MOV.U32 R117, RZ, RZ, R116 ;  /* 0x000000ffff757224 */ /* 0x000fe200078e0074 */
[----:B------:R-:W-:Y:S01]  /*cfb0*/  @!P6 HADD2 R36, -R176.H0_H0, -RZ.H0_H0 ;  /* 0xa00000ffb024e230 */ /* 0x000fe20000000900 */
[----:B------:R-:W-:Y:S01]  /*cfc0*/  IMAD.MOV.U32 R116, RZ, RZ, R113 ;  /* 0x000000ffff747224 */ /* 0x000fe200078e0071 */
[----:B------:R-:W-:Y:S02]  /*cfd0*/  LOP3.LUT R3, R2, 0xff, RZ, 0xc0, !PT ;  /* 0x000000ff02037812 */ /* 0x000fe400078ec0ff */
[----:B------:R-:W-:-:S02]  /*cfe0*/  PRMT R175, R4, 0x7610, R175 ;  /* 0x0000761004af7816 */ /* 0x000fc400000000af */
[----:B------:R-:W-:Y:S01]  /*cff0*/  MOV R113, R112 ;  /* 0x0000007000717202 */ /* 0x000fe20000000f00 */
[----:B------:R-:W-:Y:S01]  /*d000*/  IMAD.MOV.U32 R112, RZ, RZ, R109 ;  /* 0x000000ffff707224 */ /* 0x000fe200078e006d */
[----:B------:R-:W-:Y:S01]  /*d010*/  LOP3.LUT R0, R0, 0xffff, RZ, 0xc0, !PT ;  /* 0x0000ffff00007812 */ /* 0x000fe200078ec0ff */
[----:B------:R-:W-:Y:S01]  /*d020*/  IMAD.MOV.U32 R109, RZ, RZ, R188 ;  /* 0x000000ffff6d7224 */ /* 0x000fe200078e00bc */
[----:B------:R-:W-:Y:S02]  /*d030*/  @!P0 PRMT R177, R34, 0x5410, RZ ;  /* 0x0000541022b18816 */ /* 0x000fe400000000ff */
[----:B------:R-:W-:Y:S02]  /*d040*/  ISETP.GE.U32.AND P0, PT, R125, R3, PT ;  /* 0x000000037d00720c */ /* 0x000fe40003f06070 */
[----:B------:R-:W-:Y:S02]  /*d050*/  PRMT R188, R175, 0x5410, R176 ;  /* 0x00005410afbc7816 */ /* 0x000fe400000000b0 */
[----:B------:R-:W-:-:S02]  /*d060*/  @!P6 PRMT R176, R36, 0x5410, RZ ;  /* 0x0000541024b0e816 */ /* 0x000fc400000000ff */
[----:B------:R-:W-:Y:S02]  /*d070*/  ISETP.GE.U32.AND P6, PT, R125, R0, PT ;  /* 0x000000007d00720c */ /* 0x000fe40003fc6070 */
[--C-:B------:R-:W-:Y:S02]  /*d080*/  SHF.R.U32.HI R0, RZ, 0x10, R2.reuse ;  /* 0x00000010ff007819 */ /* 0x100fe40000011602 */
[----:B------:R-:W-:Y:S02]  /*d090*/  SHF.R.U32.HI R3, RZ, 0x18, R2 ;  /* 0x00000018ff037819 */ /* 0x000fe40000011602 */
[----:B--2---:R-:W-:-:S04]  /*d0a0*/  F2FP.PACK_AB R2, R242, R6 ;  /* 0x00000006f202723e */ /* 0x004fc800000000ff */
[----:B------:R-:W-:Y:S01]  /*d0b0*/  PRMT R174, R2, 0x7610, R174 ;  /* 0x0000761002ae7816 */ /* 0x000fe200000000ae */
[----:B------:R-:W-:Y:S01]  /*d0c0*/  FADD.FTZ R4, R8, R5 ;  /* 0x0000000508047221 */ /* 0x000fe20000010000 */
[----:B------:R-:W-:Y:S01]  /*d0d0*/  PRMT R173, R2, 0x7632, R173 ;  /* 0x0000763202ad7816 */ /* 0x000fe200000000ad */
[----:B------:R-:W-:Y:S02]  /*d0e0*/  MUFU.EX2 R5, R196 ;  /* 0x000000c400057308 */ /* 0x000fe40000000800 */
[----:B------:R-:W-:Y:S01]  /*d0f0*/  @!P0 HADD2 R40, -R174.H0_H0, -RZ.H0_H0 ;  /* 0xa00000ffae288230 */ /* 0x000fe20000000900 */
[----:B------:R-:W-:-:S05]  /*d100*/  LOP3.LUT R2, R19, UR13, R202, 0x96, !PT ;  /* 0x0000000d13027c12 */ /* 0x000fca000f8e96ca */
[----:B------:R1:W2:Y:S01]  /*d110*/  MUFU.EX2 R16, R187 ;  /* 0x000000bb00107308 */ /* 0x0002a20000000800 */
[----:B------:R-:W-:Y:S01]  /*d120*/  @!P1 HADD2 R41, -R175.H0_H0, -RZ.H0_H0 ;  /* 0xa00000ffaf299230 */ /* 0x000fe20000000900 */
[----:B------:R-:W-:Y:S01]  /*d130*/  LOP3.LUT R0, R0, 0xff, RZ, 0xc0, !PT ;  /* 0x000000ff00007812 */ /* 0x000fe200078ec0ff */
[----:B------:R-:W-:-:S03]  /*d140*/  IMAD R2, R2, -0x2daee0ad, RZ ;  /* 0xd2511f5302027824 */ /* 0x000fc600078e02ff */
[----:B------:R-:W-:Y:S02]  /*d150*/  @!P1 PRMT R175, R41, 0x5410, RZ ;  /* 0x0000541029af9816 */ /* 0x000fe400000000ff */
[----:B-1----:R-:W-:Y:S02]  /*d160*/  PRMT R187, R174, 0x5410, R173 ;  /* 0x00005410aebb7816 */ /* 0x002fe400000000ad */
[----:B------:R-:W-:Y:S02]  /*d170*/  @!P0 PRMT R174, R40, 0x5410, RZ ;  /* 0x0000541028ae8816 */ /* 0x000fe400000000ff */
[----:B------:R-:W-:Y:S02]  /*d180*/  ISETP.GE.U32.AND P0, PT, R125, R3, PT ;  /* 0x000000037d00720c */ /* 0x000fe40003f06070 */
[----:B------:R-:W-:Y:S02]  /*d190*/  LOP3.LUT R3, R129, UR11, R18, 0x96, !PT ;  /* 0x0000000b81037c12 */ /* 0x000fe4000f8e9612 */
[----:B------:R-:W-:-:S03]  /*d1a0*/  ISETP.GE.U32.AND P1, PT, R125, R0, PT ;  /* 0x000000007d00720c */ /* 0x000fc60003f26070 */
[----:B------:R-:W-:Y:S01]  /*d1b0*/  IMAD.WIDE.U32 R14, R3, -0x2daee0ad, RZ ;  /* 0xd2511f53030e7825 */ /* 0x000fe200078e00ff */
[----:B--2---:R-:W-:-:S04]  /*d1c0*/  F2FP.PACK_AB R0, R16, R5 ;  /* 0x000000051000723e */ /* 0x004fc800000000ff */
[----:B------:R-:W-:Y:S02]  /*d1d0*/  LOP3.LUT R2, R15, UR8, R2, 0x96, !PT ;  /* 0x000000080f027c12 */ /* 0x000fe4000f8e9602 */
[----:B------:R-:W-:-:S03]  /*d1e0*/  PRMT R172, R0, 0x7632, R172 ;  /* 0x0000763200ac7816 */ /* 0x000fc600000000ac */
[----:B------:R-:W-:Y:S01]  /*d1f0*/  IMAD.WIDE.U32 R2, R2, -0x326172a9, RZ ;  /* 0xcd9e8d5702027825 */ /* 0x000fe200078e00ff */
[----:B------:R-:W-:Y:S01]  /*d200*/  @!P1 HADD2 R38, -R0.H0_H0, -RZ.H0_H0 ;  /* 0xa00000ff00269230 */ /* 0x000fe20000000900 */
[C---:B------:R-:W-:Y:S02]  /*d210*/  @P1 PRMT R191, R0.reuse, 0x7610, R191 ;  /* 0x0000761000bf1816 */ /* 0x040fe400000000bf */
[----:B------:R-:W-:Y:S02]  /*d220*/  PRMT R13, R0, 0x5410, R172 ;  /* 0x00005410000d7816 */ /* 0x000fe400000000ac */
[----:B------:R-:W-:Y:S01]  /*d230*/  LOP3.LUT R0, R3, UR31, R20, 0x96, !PT ;  /* 0x0000001f03007c12 */ /* 0x000fe2000f8e9614 */
[----:B------:R-:W-:-:S03]  /*d240*/  FADD.FTZ R18, R5, R4 ;  /* 0x0000000405127221 */ /* 0x000fc60000010000 */
[----:B------:R-:W-:Y:S01]  /*d250*/  LOP3.LUT R4, R0, 0xffff, RZ, 0xc0, !PT ;  /* 0x0000ffff00047812 */ /* 0x000fe200078ec0ff */
[----:B------:R-:W-:-:S03]  /*d260*/  FADD.FTZ R196, R6, R7 ;  /* 0x0000000706c47221 */ /* 0x000fc60000010000 */
[----:B------:R-:W-:Y:S02]  /*d270*/  SHF.R.U32.HI R5, RZ, 0x8, R4 ;  /* 0x00000008ff057819 */ /* 0x000fe40000011604 */
[----:B------:R-:W-:Y:S02]  /*d280*/  LOP3.LUT R4, R0, 0xff, RZ, 0xc0, !PT ;  /* 0x000000ff00047812 */ /* 0x000fe400078ec0ff */
[--C-:B------:R-:W-:Y:S02]  /*d290*/  SHF.R.U32.HI R6, RZ, 0x10, R0.reuse ;  /* 0x00000010ff067819 */ /* 0x100fe40000011600 */
[----:B------:R-:W-:Y:S02]  /*d2a0*/  PRMT R4, R4, 0x5410, R5 ;  /* 0x0000541004047816 */ /* 0x000fe40000000005 */
[----:B------:R-:W-:Y:S02]  /*d2b0*/  SHF.R.U32.HI R5, RZ, 0x18, R0 ;  /* 0x00000018ff057819 */ /* 0x000fe40000011600 */
[----:B------:R-:W-:-:S02]  /*d2c0*/  LOP3.LUT R0, R6, 0xff, RZ, 0xc0, !PT ;  /* 0x000000ff06007812 */ /* 0x000fc400078ec0ff */
[----:B------:R-:W-:Y:S02]  /*d2d0*/  PRMT R8, R125, 0x7054, R125 ;  /* 0x000070547d087816 */ /* 0x000fe4000000007d */
[----:B------:R-:W-:-:S05]  /*d2e0*/  PRMT R0, R0, 0x5410, R5 ;  /* 0x0000541000007816 */ /* 0x000fca0000000005 */
[----:B------:R-:W-:Y:S01]  /*d2f0*/  HSET2.LE.AND R0, R0, R8, PT ;  /* 0x0000000800007233 */ /* 0x000fe20003803000 */
[----:B------:R-:W-:-:S04]  /*d300*/  SHF.R.U32.HI R6, RZ, 0x10, R2 ;  /* 0x00000010ff067819 */ /* 0x000fc80000011602 */
[----:B------:R-:W-:Y:S02]  /*d310*/  LOP3.LUT R5, R0, R121, RZ, 0xc0, !PT ;  /* 0x0000007900057212 */ /* 0x000fe400078ec0ff */
[C---:B------:R-:W-:Y:S02]  /*d320*/  LOP3.LUT R0, R2.reuse, 0xffff, RZ, 0xc0, !PT ;  /* 0x0000ffff02007812 */ /* 0x040fe400078ec0ff */
[----:B------:R-:W-:Y:S02]  /*d330*/  LOP3.LUT R7, R2, 0xff, RZ, 0xc0, !PT ;  /* 0x000000ff02077812 */ /* 0x000fe400078ec0ff */
[----:B------:R-:W-:Y:S02]  /*d340*/  SHF.R.U32.HI R3, RZ, 0x18, R2 ;  /* 0x00000018ff037819 */ /* 0x000fe40000011602 */
[----:B------:R-:W-:Y:S02]  /*d350*/  SHF.R.U32.HI R0, RZ, 0x8, R0 ;  /* 0x00000008ff007819 */ /* 0x000fe40000011600 */
[----:B------:R-:W-:-:S02]  /*d360*/  LOP3.LUT R2, R6, 0xff, RZ, 0xc0, !PT ;  /* 0x000000ff06027812 */ /* 0x000fc400078ec0ff */
[----:B------:R-:W-:Y:S02]  /*d370*/  PRMT R0, R7, 0x5410, R0 ;  /* 0x0000541007007816 */ /* 0x000fe40000000000 */
[----:B------:R-:W-:Y:S01]  /*d380*/  PRMT R2, R2, 0x5410, R3 ;  /* 0x0000541002027816 */ /* 0x000fe20000000003 */
[--C-:B------:R-:W-:Y:S02]  /*d390*/  HSET2.LE.AND R4, R4, R8.reuse, PT ;  /* 0x0000000804047233 */ /* 0x100fe40003803000 */
[--C-:B------:R-:W-:Y:S02]  /*d3a0*/  HSET2.LE.AND R0, R0, R8.reuse, PT ;  /* 0x0000000800007233 */ /* 0x100fe40003803000 */
[----:B------:R-:W-:Y:S02]  /*d3b0*/  HSET2.LE.AND R2, R2, R8, PT ;  /* 0x0000000802027233 */ /* 0x000fe40003803000 */
[----:B------:R-:W1:Y:S01]  /*d3c0*/  LDSM.16.MT88.4 R8, [R180+0x18000] ;  /* 0x01800000b408783b */ /* 0x000e620000004200 */
[----:B------:R-:W-:-:S02]  /*d3d0*/  LOP3.LUT R4, R4, R124, RZ, 0xc0, !PT ;  /* 0x0000007c04047212 */ /* 0x000fc400078ec0ff */
[----:B------:R-:W-:Y:S02]  /*d3e0*/  LOP3.LUT R6, R0, R120, RZ, 0xc0, !PT ;  /* 0x0000007800067212 */ /* 0x000fe400078ec0ff */
[----:B------:R-:W-:Y:S01]  /*d3f0*/  LOP3.LUT R7, R2, R117, RZ, 0xc0, !PT ;  /* 0x0000007502077212 */ /* 0x000fe200078ec0ff */
[----:B------:R-:W-:Y:S01]  /*d400*/  IMAD.MOV.U32 R127, RZ, RZ, R72 ;  /* 0x000000ffff7f7224 */ /* 0x000fe200078e0048 */
[----:B------:R-:W-:Y:S01]  /*d410*/  MOV R126, R73 ;  /* 0x00000049007e7202 */ /* 0x000fe20000000f00 */
[----:B------:R-:W-:Y:S02]  /*d420*/  IMAD.MOV.U32 R121, RZ, RZ, R97 ;  /* 0x000000ffff797224 */ /* 0x000fe400078e0061 */
[----:B------:R-:W-:Y:S02]  /*d430*/  IMAD.MOV.U32 R120, RZ, RZ, R96 ;  /* 0x000000ffff787224 */ /* 0x000fe400078e0060 */
[C---:B-1----:R-:W-:Y:S08]  /*d440*/  HMMA.16816.F32 R96, R4.reuse, R8, R164 ;  /* 0x000000080460723c */ /* 0x042ff000000018a4 */
[----:B------:R-:W-:Y:S01]  /*d450*/  HMMA.16816.F32 R72, R4, R10, R160 ;  /* 0x0000000a0448723c */ /* 0x000fe200000018a0 */
[----:B------:R-:W1:Y:S01]  /*d460*/  LDSM.16.MT88.4 R8, [R181+0x18000] ;  /* 0x01800000b508783b */ /* 0x000e620000004200 */
[----:B------:R-:W-:Y:S01]  /*d470*/  IMAD.MOV.U32 R0, RZ, RZ, R116 ;  /* 0x000000ffff007224 */ /* 0x000fe200078e0074 */
[----:B------:R-:W-:Y:S01]  /*d480*/  MOV R167, R48 ;  /* 0x0000003000a77202 */ /* 0x000fe20000000f00 */
[----:B------:R-:W-:-:S04]  /*d490*/  IMAD.MOV.U32 R166, RZ, RZ, R49 ;  /* 0x000000ffffa67224 */ /* 0x000fc800078e0031 */
[C---:B-1----:R-:W-:Y:S08]  /*d4a0*/  HMMA.16816.F32 R48, R4.reuse, R8, R156 ;  /* 0x000000080430723c */ /* 0x042ff0000000189c */
[----:B------:R-:W-:Y:S01]  /*d4b0*/  HMMA.16816.F32 R116, R4, R10, R152 ;  /* 0x0000000a0474723c */ /* 0x000fe20000001898 */
[----:B------:R-:W1:Y:S01]  /*d4c0*/  LDSM.16.MT88.4 R8, [R183+0x18000] ;  /* 0x01800000b708783b */ /* 0x000e620000004200 */
[----:B------:R-:W-:Y:S01]  /*d4d0*/  LOP3.LUT R12, R21, UR9, R128, 0x96, !PT ;  /* 0x00000009150c7c12 */ /* 0x000fe2000f8e9680 */
[----:B------:R-:W-:Y:S01]  /*d4e0*/  IMAD.MOV.U32 R122, RZ, RZ, R68 ;  /* 0x000000ffff7a7224 */ /* 0x000fe200078e0044 */
[----:B------:R-:W-:Y:S01]  /*d4f0*/  MOV R241, R69 ;  /* 0x0000004500f17202 */ /* 0x000fe20000000f00 */
[----:B------:R-:W-:-:S02]  /*d500*/  IMAD.MOV.U32 R21, RZ, RZ, R93 ;  /* 0x000000ffff157224 */ /* 0x000fc400078e005d */
[----:B------:R-:W-:Y:S02]  /*d510*/  IMAD.MOV.U32 R20, RZ, RZ, R92 ;  /* 0x000000ffff147224 */ /* 0x000fe400078e005c */
[C---:B-1----:R-:W-:Y:S08]  /*d520*/  HMMA.16816.F32 R92, R4.reuse, R8, R148 ;  /* 0x00000008045c723c */ /* 0x042ff00000001894 */
[----:B------:R-:W-:Y:S01]  /*d530*/  HMMA.16816.F32 R68, R4, R10, R144 ;  /* 0x0000000a0444723c */ /* 0x000fe20000001890 */
[----:B------:R-:W1:Y:S01]  /*d540*/  LDSM.16.MT88.4 R8, [R182+0x18000] ;  /* 0x01800000b608783b */ /* 0x000e620000004200 */
[----:B------:R-:W-:Y:S01]  /*d550*/  MOV R3, R114 ;  /* 0x0000007200037202 */ /* 0x000fe20000000f00 */
[----:B------:R-:W-:-:S02]  /*d560*/  IMAD.MOV.U32 R2, RZ, RZ, R113 ;  /* 0x000000ffff027224 */ /* 0x000fc400078e0071 */
[----:B------:R-:W-:Y:S02]  /*d570*/  IMAD.MOV.U32 R133, RZ, RZ, R112 ;  /* 0x000000ffff857224 */ /* 0x000fe400078e0070 */
[----:B------:R-:W-:Y:S02]  /*d580*/  IMAD.MOV.U32 R162, RZ, RZ, R45 ;  /* 0x000000ffffa27224 */ /* 0x000fe400078e002d */
[----:B------:R-:W-:Y:S02]  /*d590*/  IMAD.MOV.U32 R163, RZ, RZ, R44 ;  /* 0x000000ffffa37224 */ /* 0x000fe400078e002c */
[C---:B-1----:R-:W-:Y:S08]  /*d5a0*/  HMMA.16816.F32 R44, R4.reuse, R8, R140 ;  /* 0x00000008042c723c */ /* 0x042ff0000000188c */
[----:B------:R-:W-:Y:S01]  /*d5b0*/  HMMA.16816.F32 R112, R4, R10, R136 ;  /* 0x0000000a0470723c */ /* 0x000fe20000001888 */
[----:B------:R-:W1:Y:S01]  /*d5c0*/  LDSM.16.MT88.4 R8, [R180+0x1a000] ;  /* 0x01a00000b408783b */ /* 0x000e620000004200 */
[----:B------:R-:W-:Y:S01]  /*d5d0*/  MOV R123, R65 ;  /* 0x00000041007b7202 */ /* 0x000fe20000000f00 */
[----:B------:R-:W-:-:S02]  /*d5e0*/  IMAD.MOV.U32 R165, RZ, RZ, R89 ;  /* 0x000000ffffa57224 */ /* 0x000fc400078e0059 */
[----:B------:R2:W-:Y:S01]  /*d5f0*/  STG.E.U16 [R28.64+-0x80], R22 ;  /* 0xffff80161c007986 */ /* 0x0005e2000c101518 */
[----:B------:R-:W-:Y:S01]  /*d600*/  IMAD.MOV.U32 R164, RZ, RZ, R88 ;  /* 0x000000ffffa47224 */ /* 0x000fe200078e0058 */
[----:B--2---:R-:W-:Y:S01]  /*d610*/  MOV R22, R64 ;  /* 0x0000004000167202 */ /* 0x004fe20000000f00 */
[C---:B-1----:R-:W-:Y:S08]  /*d620*/  HMMA.16816.F32 R88, R4.reuse, R8, R168 ;  /* 0x000000080458723c */ /* 0x042ff000000018a8 */
[----:B------:R-:W-:Y:S01]  /*d630*/  HMMA.16816.F32 R64, R4, R10, R208 ;  /* 0x0000000a0440723c */ /* 0x000fe200000018d0 */
[----:B------:R-:W1:Y:S01]  /*d640*/  LDSM.16.MT88.4 R8, [R181+0x1a000] ;  /* 0x01a00000b508783b */ /* 0x000e620000004200 */
[----:B------:R-:W-:Y:S01]  /*d650*/  MOV R134, R110 ;  /* 0x0000006e00867202 */ /* 0x000fe20000000f00 */
[----:B------:R-:W-:Y:S01]  /*d660*/  IMAD.MOV.U32 R135, RZ, RZ, R111 ;  /* 0x000000ffff877224 */ /* 0x000fe200078e006f */
[----:B------:R-:W-:Y:S01]  /*d670*/  MOV R19, R108 ;  /* 0x0000006c00137202 */ /* 0x000fe20000000f00 */
[----:B------:R-:W-:Y:S01]  /*d680*/  IMAD.MOV.U32 R132, RZ, RZ, R109 ;  /* 0x000000ffff847224 */ /* 0x000fe200078e006d */
[----:B------:R-:W-:-:S05]  /*d690*/  MOV R30, c[0x0][0x228] ;  /* 0x00008a00001e7a02 */ /* 0x000fca0000000f00 */
[----:B------:R-:W-:Y:S01]  /*d6a0*/  IMAD.SHL.U32 R30, R30, 0x8, RZ ;  /* 0x000000081e1e7824 */ /* 0x000fe200078e00ff */
[C---:B-1----:R-:W-:Y:S08]  /*d6b0*/  HMMA.16816.F32 R40, R4.reuse, R8, R220 ;  /* 0x000000080428723c */ /* 0x042ff000000018dc */
[----:B------:R-:W-:Y:S01]  /*d6c0*/  HMMA.16816.F32 R108, R4, R10, R224 ;  /* 0x0000000a046c723c */ /* 0x000fe200000018e0 */
[----:B------:R-:W1:Y:S01]  /*d6d0*/  LDSM.16.MT88.4 R8, [R183+0x1a000] ;  /* 0x01a00000b708783b */ /* 0x000e620000004200 */
[----:B------:R-:W-:Y:S01]  /*d6e0*/  IMAD.WIDE R30, R30, 0x2, R28 ;  /* 0x000000021e1e7825 */ /* 0x000fe200078e021c */
[----:B------:R-:W-:-:S02]  /*d6f0*/  MOV R161, R85 ;  /* 0x0000005500a17202 */ /* 0x000fc40000000f00 */
[----:B------:R2:W-:Y:S01]  /*d700*/  STG.E.U16 [R28.64+-0x7e], R17 ;  /* 0xffff82111c007986 */ /* 0x0005e2000c101518 */
[----:B------:R-:W-:-:S03]  /*d710*/  IMAD.MOV.U32 R160, RZ, RZ, R84 ;  /* 0x000000ffffa07224 */ /* 0x000fc600078e0054 */
[----:B------:R3:W-:Y:S01]  /*d720*/  STG.E.U16 [R30.64+-0x80], R23 ;  /* 0xffff80171e007986 */ /* 0x0007e2000c101518 */
[----:B--2---:R-:W-:Y:S01]  /*d730*/  MOV R17, R60 ;  /* 0x0000003c00117202 */ /* 0x004fe20000000f00 */
[----:B---3--:R-:W-:Y:S01]  /*d740*/  IMAD.MOV.U32 R23, RZ, RZ, R61 ;  /* 0x000000ffff177224 */ /* 0x008fe200078e003d */
[C---:B-1----:R-:W-:Y:S08]  /*d750*/  HMMA.16816.F32 R84, R4.reuse, R8, R52 ;  /* 0x000000080454723c */ /* 0x042ff00000001834 */
[----:B------:R-:W-:Y:S01]  /*d760*/  HMMA.16816.F32 R60, R4, R10, R56 ;  /* 0x0000000a043c723c */ /* 0x000fe20000001838 */
[----:B------:R-:W1:Y:S01]  /*d770*/  LDSM.16.MT88.4 R8, [R182+0x1a000] ;  /* 0x01a00000b608783b */ /* 0x000e620000004200 */
[----:B------:R-:W-:-:S02]  /*d780*/  @!P6 HADD2 R39, -R173.H0_H0, -RZ.H0_H0 ;  /* 0xa00000ffad27e230 */ /* 0x000fc40000000900 */
[----:B------:R-:W-:Y:S01]  /*d790*/  @!P0 HADD2 R37, -R172.H0_H0, -RZ.H0_H0 ;  /* 0xa00000ffac258230 */ /* 0x000fe20000000900 */
[----:B------:R-:W-:Y:S01]  /*d7a0*/  @!P1 PRMT R191, R38, 0x5410, RZ ;  /* 0x0000541026bf9816 */ /* 0x000fe200000000ff */
[----:B------:R-:W-:Y:S01]  /*d7b0*/  IMAD.MOV.U32 R129, RZ, RZ, R105 ;  /* 0x000000ffff817224 */ /* 0x000fe200078e0069 */
[----:B------:R-:W-:Y:S01]  /*d7c0*/  @!P6 PRMT R173, R39, 0x5410, RZ ;  /* 0x0000541027ade816 */ /* 0x000fe200000000ff */
[----:B------:R-:W-:Y:S01]  /*d7d0*/  IMAD.MOV.U32 R128, RZ, RZ, R104 ;  /* 0x000000ffff807224 */ /* 0x000fe200078e0068 */
[----:B------:R-:W-:Y:S02]  /*d7e0*/  @!P0 PRMT R172, R37, 0x5410, RZ ;  /* 0x0000541025ac8816 */ /* 0x000fe400000000ff */
[C---:B-1----:R-:W-:Y:S08]  /*d7f0*/  HMMA.16816.F32 R36, R4.reuse, R8, R228 ;  /* 0x000000080424723c */ /* 0x042ff000000018e4 */
[----:B------:R-:W-:Y:S01]  /*d800*/  HMMA.16816.F32 R104, R4, R10, R232 ;  /* 0x0000000a0468723c */ /* 0x000fe200000018e8 */
[----:B------:R-:W1:Y:S01]  /*d810*/  LDSM.16.MT88.4 R8, [R180+0x1c000] ;  /* 0x01c00000b408783b */ /* 0x000e620000004200 */
[----:B------:R-:W-:Y:S01]  /*d820*/  IMAD.MOV.U32 R130, RZ, RZ, R81 ;  /* 0x000000ffff827224 */ /* 0x000fe200078e0051 */
[----:B------:R-:W-:-:S05]  /*d830*/  MOV R131, R80 ;  /* 0x0000005000837202 */ /* 0x000fca0000000f00 */
[C---:B-1----:R-:W-:Y:S08]  /*d840*/  HMMA.16816.F32 R80, R4.reuse, R8, R236 ;  /* 0x000000080450723c */ /* 0x042ff000000018ec */
[----:B------:R-:W-:Y:S01]  /*d850*/  HMMA.16816.F32 R56, R4, R10, R244 ;  /* 0x0000000a0438723c */ /* 0x000fe200000018f4 */
[----:B------:R-:W1:Y:S01]  /*d860*/  LDSM.16.MT88.4 R8, [R181+0x1c000] ;  /* 0x01c00000b508783b */ /* 0x000e620000004200 */
[----:B------:R-:W-:-:S02]  /*d870*/  IMAD.MOV.U32 R125, RZ, RZ, R101 ;  /* 0x000000ffff7d7224 */ /* 0x000fc400078e0065 */
[----:B------:R-:W-:-:S04]  /*d880*/  IMAD.MOV.U32 R124, RZ, RZ, R100 ;  /* 0x000000ffff7c7224 */ /* 0x000fc800078e0064 */
[C---:B-1----:R-:W-:Y:S08]  /*d890*/  HMMA.16816.F32 R32, R4.reuse, R8, R76 ;  /* 0x000000080420723c */ /* 0x042ff0000000184c */
[C---:B------:R-:W-:Y:S01]  /*d8a0*/  HMMA.16816.F32 R100, R4.reuse, R10, R248 ;  /* 0x0000000a0464723c */ /* 0x040fe200000018f8 */
[----:B------:R-:W1:Y:S07]  /*d8b0*/  LDSM.16.MT88.4 R8, [R183+0x1c000] ;  /* 0x01c00000b708783b */ /* 0x000e6e0000004200 */
[----:B-1----:R-:W-:Y:S07]  /*d8c0*/  HMMA.16816.F32 R76, R4, R8, R160 ;  /* 0x00000008044c723c */ /* 0x002fee00000018a0 */
[----:B------:R-:W-:Y:S01]  /*d8d0*/  MOV R163, R167 ;  /* 0x000000a700a37202 */ /* 0x000fe20000000f00 */
[----:B------:R-:W-:Y:S01]  /*d8e0*/  IMAD.MOV.U32 R167, RZ, RZ, R201 ;  /* 0x000000ffffa77224 */ /* 0x000fe200078e00c9 */
[----:B------:R-:W-:Y:S01]  /*d8f0*/  MOV R160, R164 ;  /* 0x000000a400a07202 */ /* 0x000fe20000000f00 */
[----:B------:R-:W-:Y:S01]  /*d900*/  IMAD.MOV.U32 R161, RZ, RZ, R165 ;  /* 0x000000ffffa17224 */ /* 0x000fe200078e00a5 */
[----:B------:R-:W2:Y:S01]  /*d910*/  LDL.LU R201, [R1+0x194] ;  /* 0x0001940001c97983 */ /* 0x000ea20000300800 */
[----:B------:R-:W-:-:S02]  /*d920*/  IMAD.MOV.U32 R164, RZ, RZ, R2 ;  /* 0x000000ffffa47224 */ /* 0x000fc400078e0002 */
[----:B------:R-:W-:Y:S01]  /*d930*/  IMAD.MOV.U32 R165, RZ, RZ, R0 ;  /* 0x000000ffffa57224 */ /* 0x000fe200078e0000 */
[----:B------:R-:W3:Y:S04]  /*d940*/  LDL.LU R2, [R1+0xa0] ;  /* 0x0000a00001027983 */ /* 0x000ee80000300800 */
[----:B------:R-:W4:Y:S01]  /*d950*/  LDL.LU R0, [R1+0xa4] ;  /* 0x0000a40001007983 */ /* 0x000f220000300800 */
[----:B------:R-:W-:Y:S01]  /*d960*/  IMAD.MOV.U32 R162, RZ, RZ, R166 ;  /* 0x000000ffffa27224 */ /* 0x000fe200078e00a6 */
[----:B------:R-:W-:Y:S01]  /*d970*/  MOV R166, R3 ;  /* 0x0000000300a67202 */ /* 0x000fe20000000f00 */
[----:B------:R-:W-:Y:S02]  /*d980*/  IMAD.MOV.U32 R3, RZ, RZ, R197 ;  /* 0x000000ffff037224 */ /* 0x000fe400078e00c5 */
[----:B------:R-:W4:Y:S03]  /*d990*/  LDL.LU R197, [R1+0x190] ;  /* 0x0001900001c57983 */ /* 0x000f260000300800 */
[----:B------:R-:W-:Y:S01]  /*d9a0*/  HMMA.16816.F32 R52, R4, R10, R160 ;  /* 0x0000000a0434723c */ /* 0x000fe200000018a0 */
[----:B------:R-:W1:Y:S06]  /*d9b0*/  LDSM.16.MT88.4 R8, [R182+0x1c000] ;  /* 0x01c00000b608783b */ /* 0x000e6c0000004200 */
[----:B------:R-:W-:Y:S01]  /*d9c0*/  MOV R160, R164 ;  /* 0x000000a400a07202 */ /* 0x000fe20000000f00 */
[----:B------:R-:W-:Y:S01]  /*d9d0*/  IMAD.MOV.U32 R161, RZ, RZ, R165 ;  /* 0x000000ffffa17224 */ /* 0x000fe200078e00a5 */
[----:B------:R-:W-:Y:S01]  /*d9e0*/  MOV R163, R167 ;  /* 0x000000a700a37202 */ /* 0x000fe20000000f00 */
[----:B------:R-:W-:-:S02]  /*d9f0*/  IMAD.MOV.U32 R167, RZ, RZ, R190 ;  /* 0x000000ffffa77224 */ /* 0x000fc400078e00be */
[----:B------:R-:W-:Y:S01]  /*da00*/  IMAD.MOV.U32 R162, RZ, RZ, R166 ;  /* 0x000000ffffa27224 */ /* 0x000fe200078e00a6 */
[----:B------:R-:W4:Y:S01]  /*da10*/  LDL.LU R190, [R1+0x18c] ;  /* 0x00018c0001be7983 */ /* 0x000f220000300800 */
[----:B------:R-:W-:Y:S01]  /*da20*/  MOV R166, R3 ;  /* 0x0000000300a67202 */ /* 0x000fe20000000f00 */
[----:B------:R-:W-:Y:S02]  /*da30*/  IMAD.MOV.U32 R3, RZ, RZ, R206 ;  /* 0x000000ffff037224 */ /* 0x000fe400078e00ce */
[----:B------:R-:W-:Y:S02]  /*da40*/  IMAD.MOV.U32 R156, RZ, RZ, R160 ;  /* 0x000000ffff9c7224 */ /* 0x000fe400078e00a0 */
        /* <DEDUP_REMOVED lines=17> */
[----:B---3--:R-:W-:-:S02]  /*db60*/  IMAD.MOV.U32 R164, RZ, RZ, R2 ;  /* 0x000000ffffa47224 */ /* 0x008fc400078e0002 */
[----:B--2---:R-:W-:Y:S02]  /*db70*/  IMAD.MOV.U32 R2, RZ, RZ, R201 ;  /* 0x000000ffff027224 */ /* 0x004fe400078e00c9 */
[----:B----4-:R-:W-:Y:S01]  /*db80*/  IMAD.MOV.U32 R165, RZ, RZ, R0 ;  /* 0x000000ffffa57224 */ /* 0x010fe200078e0000 */
[----:B------:R-:W2:Y:S01]  /*db90*/  LDL.LU R201, [R1+0x188] ;  /* 0x0001880001c97983 */ /* 0x000ea20000300800 */
[----:B------:R-:W-:-:S03]  /*dba0*/  MOV R0, R179 ;  /* 0x000000b300007202 */ /* 0x000fc60000000f00 */
[----:B------:R-:W3:Y:S04]  /*dbb0*/  LDL.LU R179, [R1+0x184] ;  /* 0x0001840001b37983 */ /* 0x000ee80000300800 */
[----:B------:R-:W4:Y:S01]  /*dbc0*/  LDL.LU R206, [R1+0x180] ;  /* 0x0001800001ce7983 */ /* 0x000f220000300800 */
[----:B------:R-:W-:Y:S01]  /*dbd0*/  MOV R160, R164 ;  /* 0x000000a400a07202 */ /* 0x000fe20000000f00 */
[----:B------:R-:W-:Y:S02]  /*dbe0*/  IMAD.MOV.U32 R164, RZ, RZ, R2 ;  /* 0x000000ffffa47224 */ /* 0x000fe400078e0002 */
[----:B------:R-:W2:Y:S01]  /*dbf0*/  LDL.LU R184, [R1+0x17c] ;  /* 0x00017c0001b87983 */ /* 0x000ea20000300800 */
[----:B------:R-:W-:Y:S02]  /*dc00*/  IMAD.MOV.U32 R2, RZ, RZ, R195 ;  /* 0x000000ffff027224 */ /* 0x000fe400078e00c3 */
[----:B------:R-:W-:Y:S01]  /*dc10*/  IMAD.MOV.U32 R161, RZ, RZ, R165 ;  /* 0x000000ffffa17224 */ /* 0x000fe200078e00a5 */
[----:B------:R-:W3:Y:S01]  /*dc20*/  LDL.LU R195, [R1+0x178] ;  /* 0x0001780001c37983 */ /* 0x000ee20000300800 */
[----:B------:R-:W-:Y:S01]  /*dc30*/  IMAD.MOV.U32 R165, RZ, RZ, R0 ;  /* 0x000000ffffa57224 */ /* 0x000fe200078e0000 */
[----:B------:R-:W-:-:S02]  /*dc40*/  MOV R0, R189 ;  /* 0x000000bd00007202 */ /* 0x000fc40000000f00 */
[----:B------:R-:W3:Y:S04]  /*dc50*/  LDL.LU R189, [R1+0x174] ;  /* 0x0001740001bd7983 */ /* 0x000ee80000300800 */
[----:B------:R-:W3:Y:S04]  /*dc60*/  LDL.LU R185, [R1+0x170] ;  /* 0x0001700001b97983 */ /* 0x000ee80000300800 */
[----:B------:R-:W3:Y:S01]  /*dc70*/  LDL.LU R192, [R1+0x16c] ;  /* 0x00016c0001c07983 */ /* 0x000ee20000300800 */
        /* <DEDUP_REMOVED lines=8> */
[----:B------:R-:W3:Y:S04]  /*dd00*/  LDL.LU R194, [R1+0x168] ;  /* 0x0001680001c27983 */ /* 0x000ee80000300800 */
[----:B------:R-:W3:Y:S01]  /*dd10*/  LDL.LU R200, [R1+0x164] ;  /* 0x0001640001c87983 */ /* 0x000ee20000300800 */
[C---:B-1----:R-:W-:Y:S08]  /*dd20*/  HMMA.16816.F32 R124, R4.reuse, R8, R124 ;  /* 0x00000008047c723c */ /* 0x042ff0000000187c */
[----:B------:R-:W-:Y:S01]  /*dd30*/  HMMA.16816.F32 R128, R4, R10, R128 ;  /* 0x0000000a0480723c */ /* 0x000fe20000001880 */
[----:B------:R-:W1:Y:S01]  /*dd40*/  LDSM.16.MT88.4 R8, [R181+0x1e000] ;  /* 0x01e00000b508783b */ /* 0x000e620000004200 */
        /* <DEDUP_REMOVED lines=52> */
[----:B------:R-:W1:Y:S01]  /*e090*/  LDC.U8 R227, c[0x0][0x2d8] ;  /* 0x0000b600ffe37b82 */ /* 0x000e620000000000 */
[----:B------:R-:W-:Y:S01]  /*e0a0*/  IMAD.MOV.U32 R166, RZ, RZ, R0 ;  /* 0x000000ffffa67224 */ /* 0x000fe200078e0000 */
[----:B------:R1:W5:Y:S01]  /*e0b0*/  LDL.LU R217, [R1+0x160] ;  /* 0x0001600001d97983 */ /* 0x0003620000300800 */
        /* <DEDUP_REMOVED lines=8> */
[----:B------:R2:W5:Y:S01]  /*e140*/  LDL.LU R216, [R1+0x15c] ;  /* 0x00015c0001d87983 */ /* 0x0005620000300800 */
[----:B------:R-:W-:Y:S02]  /*e150*/  IMAD.MOV.U32 R18, RZ, RZ, R214 ;  /* 0x000000ffff127224 */ /* 0x000fe400078e00d6 */
        /* <DEDUP_REMOVED lines=13> */
[----:B------:R-:W-:Y:S01]  /*e230*/  PRMT R231, R227, 0x7054, R227 ;  /* 0x00007054e3e77816 */ /* 0x000fe200000000e3 */
[----:B------:R-:W-:Y:S01]  /*e240*/  IMAD.MOV.U32 R166, RZ, RZ, R0 ;  /* 0x000000ffffa67224 */ /* 0x000fe200078e0000 */
[----:B------:R1:W5:Y:S01]  /*e250*/  LDL.LU R215, [R1+0x158] ;  /* 0x0001580001d77983 */ /* 0x0003620000300800 */
[----:B------:R-:W-:-:S02]  /*e260*/  IMAD.MOV.U32 R18, RZ, RZ, R205 ;  /* 0x000000ffff127224 */ /* 0x000fc400078e00cd */
[----:B------:R-:W-:Y:S01]  /*e270*/  IMAD.MOV.U32 R0, RZ, RZ, R25 ;  /* 0x000000ffff007224 */ /* 0x000fe200078e0019 */
[----:B------:R-:W-:Y:S01]  /*e280*/  HMMA.16816.F32 R148, R4, R10, R148 ;  /* 0x0000000a0494723c */ /* 0x000fe20000001894 */
[----:B------:R-:W-:Y:S01]  /*e290*/  IMAD.MOV.U32 R154, RZ, RZ, R158 ;  /* 0x000000ffff9a7224 */ /* 0x000fe200078e009e */
[----:B------:R-:W-:Y:S01]  /*e2a0*/  MOV R158, R162 ;  /* 0x000000a2009e7202 */ /* 0x000fe20000000f00 */
[----:B------:R-:W-:Y:S01]  /*e2b0*/  IMAD.MOV.U32 R157, RZ, RZ, R161 ;  /* 0x000000ffff9d7224 */ /* 0x000fe200078e00a1 */
[----:B------:R-:W-:Y:S01]  /*e2c0*/  MOV R161, R165 ;  /* 0x000000a500a17202 */ /* 0x000fe20000000f00 */
[----:B------:R-:W-:Y:S01]  /*e2d0*/  IMAD.MOV.U32 R156, RZ, RZ, R160 ;  /* 0x000000ffff9c7224 */ /* 0x000fe200078e00a0 */
[----:B------:R-:W1:Y:S01]  /*e2e0*/  LDSM.16.MT88.4 R8, [R182+0x1e000] ;  /* 0x01e00000b608783b */ /* 0x000e620000004200 */
[----:B------:R-:W-:Y:S02]  /*e2f0*/  IMAD.MOV.U32 R159, RZ, RZ, R163 ;  /* 0x000000ffff9f7224 */ /* 0x000fe400078e00a3 */
        /* <DEDUP_REMOVED lines=27> */
[----:B------:R-:W-:Y:S02]  /*e4b0*/  MOV R19, R203 ;  /* 0x000000cb00137202 */ /* 0x000fe40000000f00 */
[----:B------:R-:W-:Y:S01]  /*e4c0*/  MOV R160, R164 ;  /* 0x000000a400a07202 */ /* 0x000fe20000000f00 */
[----:B------:R-:W-:-:S02]  /*e4d0*/  IMAD.MOV.U32 R164, RZ, RZ, R18 ;  /* 0x000000ffffa47224 */ /* 0x000fc400078e0012 */
[----:B------:R-:W-:Y:S01]  /*e4e0*/  IMAD.MOV.U32 R159, RZ, RZ, R165 ;  /* 0x000000ffff9f7224 */ /* 0x000fe200078e00a5 */
[----:B------:R-:W-:Y:S01]  /*e4f0*/  MOV R165, R19 ;  /* 0x0000001300a57202 */ /* 0x000fe20000000f00 */
[----:B------:R-:W-:-:S04]  /*e500*/  IMAD.MOV.U32 R210, RZ, RZ, R164 ;  /* 0x000000ffffd27224 */ /* 0x000fc800078e00a4 */
[----:B------:R-:W-:Y:S01]  /*e510*/  IMAD.MOV.U32 R211, RZ, RZ, R165 ;  /* 0x000000ffffd37224 */ /* 0x000fe200078e00a5 */
[C---:B-1----:R-:W-:Y:S08]  /*e520*/  HMMA.16816.F32 R152, R4.reuse, R8, R152 ;  /* 0x000000080498723c */ /* 0x042ff00000001898 */
[----:B------:R-:W-:Y:S01]  /*e530*/  HMMA.16816.F32 R144, R4, R10, R144 ;  /* 0x0000000a0490723c */ /* 0x000fe20000001890 */
[----:B------:R-:W1:Y:S01]  /*e540*/  LDSM.16.MT88.4 R8, [R180+0x18800] ;  /* 0x01880000b408783b */ /* 0x000e620000004200 */
[----:B----4-:R-:W-:-:S05]  /*e550*/  MOV R3, R206 ;  /* 0x000000ce00037202 */ /* 0x010fca0000000f00 */
[----:B------:R-:W-:Y:S01]  /*e560*/  IMAD.MOV.U32 R166, RZ, RZ, R3 ;  /* 0x000000ffffa67224 */ /* 0x000fe200078e0003 */
[----:B------:R-:W-:Y:S01]  /*e570*/  MOV R3, R242 ;  /* 0x000000f200037202 */ /* 0x000fe20000000f00 */
[----:B--2---:R-:W-:Y:S02]  /*e580*/  IMAD.MOV.U32 R242, RZ, RZ, R201 ;  /* 0x000000fffff27224 */ /* 0x004fe400078e00c9 */
[----:B------:R-:W-:Y:S02]  /*e590*/  IMAD.MOV.U32 R158, RZ, RZ, R166 ;  /* 0x000000ffff9e7224 */ /* 0x000fe400078e00a6 */
[----:B------:R-:W-:Y:S01]  /*e5a0*/  IMAD.MOV.U32 R166, RZ, RZ, R2 ;  /* 0x000000ffffa67224 */ /* 0x000fe200078e0002 */
[----:B------:R-:W-:Y:S01]  /*e5b0*/  MOV R2, R3 ;  /* 0x0000000300027202 */ /* 0x000fe20000000f00 */
[----:B------:R-:W-:Y:S02]  /*e5c0*/  IMAD.MOV.U32 R0, RZ, RZ, R242 ;  /* 0x000000ffff007224 */ /* 0x000fe400078e00f2 */
[----:B------:R-:W-:-:S02]  /*e5d0*/  IMAD.MOV.U32 R3, RZ, RZ, R16 ;  /* 0x000000ffff037224 */ /* 0x000fc400078e0010 */
[----:B------:R-:W-:Y:S02]  /*e5e0*/  IMAD.MOV.U32 R156, RZ, RZ, R166 ;  /* 0x000000ffff9c7224 */ /* 0x000fe400078e00a6 */
[----:B------:R-:W-:Y:S01]  /*e5f0*/  IMAD.MOV.U32 R166, RZ, RZ, R0 ;  /* 0x000000ffffa67224 */ /* 0x000fe200078e0000 */
[----:B------:R-:W-:Y:S01]  /*e600*/  MOV R167, R3 ;  /* 0x0000000300a77202 */ /* 0x000fe20000000f00 */
[----:B------:R-:W-:Y:S01]  /*e610*/  IMAD.MOV.U32 R163, RZ, RZ, R2 ;  /* 0x000000ffffa37224 */ /* 0x000fe200078e0002 */
[----:B---3--:R-:W-:Y:S01]  /*e620*/  MOV R3, R195 ;  /* 0x000000c300037202 */ /* 0x008fe20000000f00 */
        /* <DEDUP_REMOVED lines=25> */
[----:B------:R-:W-:-:S04]  /*e7c0*/  IMAD.WIDE.U32 R2, R12, -0x2daee0ad, RZ ;  /* 0xd2511f530c027825 */ /* 0x000fc800078e00ff */
[----:B------:R-:W-:Y:S02]  /*e7d0*/  IMAD.MOV.U32 R221, RZ, RZ, R208 ;  /* 0x000000ffffdd7224 */ /* 0x000fe400078e00d0 */
[----:B------:R-:W-:Y:S01]  /*e7e0*/  IMAD.MOV.U32 R208, RZ, RZ, R0 ;  /* 0x000000ffffd07224 */ /* 0x000fe200078e0000 */
[----:B------:R-:W-:Y:S02]  /*e7f0*/  LOP3.LUT R0, R3, UR7, R14, 0x96, !PT ;  /* 0x0000000703007c12 */ /* 0x000fe4000f8e960e */
[C---:B------:R-:W-:Y:S02]  /*e800*/  LOP3.LUT R3, R2.reuse, 0xffff, RZ, 0xc0, !PT ;  /* 0x0000ffff02037812 */ /* 0x040fe400078ec0ff */
[----:B------:R-:W-:Y:S02]  /*e810*/  SHF.R.U32.HI R6, RZ, 0x10, R2 ;  /* 0x00000010ff067819 */ /* 0x000fe40000011602 */
[----:B------:R-:W-:Y:S02]  /*e820*/  SHF.R.U32.HI R4, RZ, 0x8, R3 ;  /* 0x00000008ff047819 */ /* 0x000fe40000011603 */
[----:B------:R-:W-:-:S02]  /*e830*/  LOP3.LUT R3, R2, 0xff, RZ, 0xc0, !PT ;  /* 0x000000ff02037812 */ /* 0x000fc400078ec0ff */
[----:B------:R-:W-:Y:S02]  /*e840*/  SHF.R.U32.HI R7, RZ, 0x18, R2 ;  /* 0x00000018ff077819 */ /* 0x000fe40000011602 */
[C---:B------:R-:W-:Y:S02]  /*e850*/  LOP3.LUT R2, R0.reuse, 0xffff, RZ, 0xc0, !PT ;  /* 0x0000ffff00027812 */ /* 0x040fe400078ec0ff */
[----:B------:R-:W-:Y:S02]  /*e860*/  PRMT R12, R3, 0x5410, R4 ;  /* 0x00005410030c7816 */ /* 0x000fe40000000004 */
[----:B------:R-:W-:Y:S02]  /*e870*/  SHF.R.U32.HI R3, RZ, 0x8, R2 ;  /* 0x00000008ff037819 */ /* 0x000fe40000011602 */
[----:B------:R-:W-:-:S04]  /*e880*/  LOP3.LUT R2, R0, 0xff, RZ, 0xc0, !PT ;  /* 0x000000ff00027812 */ /* 0x000fc800078ec0ff */
[----:B------:R-:W-:Y:S02]  /*e890*/  PRMT R3, R2, 0x5410, R3 ;  /* 0x0000541002037816 */ /* 0x000fe40000000003 */
[--C-:B------:R-:W-:Y:S02]  /*e8a0*/  SHF.R.U32.HI R2, RZ, 0x10, R0.reuse ;  /* 0x00000010ff027819 */ /* 0x100fe40000011600 */
[----:B------:R-:W-:Y:S02]  /*e8b0*/  SHF.R.U32.HI R5, RZ, 0x18, R0 ;  /* 0x00000018ff057819 */ /* 0x000fe40000011600 */
[----:B------:R-:W-:Y:S01]  /*e8c0*/  LOP3.LUT R2, R2, 0xff, RZ, 0xc0, !PT ;  /* 0x000000ff02027812 */ /* 0x000fe200078ec0ff */
[--C-:B------:R-:W-:Y:S01]  /*e8d0*/  HSET2.LE.AND R0, R3, R231.reuse, PT ;  /* 0x000000e703007233 */ /* 0x100fe20003803000 */
[----:B------:R-:W-:Y:S02]  /*e8e0*/  LOP3.LUT R4, R6, 0xff, RZ, 0xc0, !PT ;  /* 0x000000ff06047812 */ /* 0x000fe400078ec0ff */
[----:B------:R-:W-:Y:S01]  /*e8f0*/  MOV R227, R220 ;  /* 0x000000dc00e37202 */ /* 0x000fe20000000f00 */
[----:B------:R-:W-:Y:S01]  /*e900*/  IMAD.MOV.U32 R220, RZ, RZ, R221 ;  /* 0x000000ffffdc7224 */ /* 0x000fe200078e00dd */
[----:B------:R-:W-:Y:S01]  /*e910*/  PRMT R2, R2, 0x5410, R5 ;  /* 0x0000541002027816 */ /* 0x000fe20000000005 */
[----:B------:R-:W-:Y:S01]  /*e920*/  IMAD.MOV.U32 R221, RZ, RZ, R222 ;  /* 0x000000ffffdd7224 */ /* 0x000fe200078e00de */
[----:B------:R-:W-:Y:S01]  /*e930*/  MOV R222, R223 ;  /* 0x000000df00de7202 */ /* 0x000fe20000000f00 */
[----:B------:R-:W-:Y:S01]  /*e940*/  IMAD.MOV.U32 R223, RZ, RZ, R208 ;  /* 0x000000ffffdf7224 */ /* 0x000fe200078e00d0 */
[----:B------:R-:W-:Y:S01]  /*e950*/  PRMT R3, R4, 0x5410, R7 ;  /* 0x0000541004037816 */ /* 0x000fe20000000007 */
[----:B------:R-:W-:Y:S01]  /*e960*/  IMAD.MOV.U32 R208, RZ, RZ, R209 ;  /* 0x000000ffffd07224 */ /* 0x000fe200078e00d1 */
[----:B------:R-:W-:Y:S01]  /*e970*/  LOP3.LUT R4, R0, R227, RZ, 0xc0, !PT ;  /* 0x000000e300047212 */ /* 0x000fe200078ec0ff */
[--C-:B------:R-:W-:Y:S01]  /*e980*/  HSET2.LE.AND R0, R2, R231.reuse, PT ;  /* 0x000000e702007233 */ /* 0x100fe20003803000 */
[----:B------:R-:W-:Y:S01]  /*e990*/  MOV R209, R168 ;  /* 0x000000a800d17202 */ /* 0x000fe20000000f00 */
        /* <DEDUP_REMOVED lines=8> */
[----:B------:R-:W-:Y:S01]  /*ea20*/  LOP3.LUT R6, R2, R224, RZ, 0xc0, !PT ;  /* 0x000000e002067212 */ /* 0x000fe200078ec0ff */
        /* <DEDUP_REMOVED lines=16> */
[----:B------:R-:W-:Y:S02]  /*eb30*/  IMAD.MOV.U32 R210, RZ, RZ, R170 ;  /* 0x000000ffffd27224 */ /* 0x000fe400078e00aa */
        /* <DEDUP_REMOVED lines=8> */
[----:B------:R-:W-:Y:S01]  /*ebc0*/  HSET2.LE.AND R3, R3, R231, PT ;  /* 0x000000e703037233 */ /* 0x000fe20003803000 */
[----:B------:R-:W-:Y:S02]  /*ebd0*/  IMAD.MOV.U32 R170, RZ, RZ, R158 ;  /* 0x000000ffffaa7224 */ /* 0x000fe400078e009e */
[----:B------:R-:W-:-:S02]  /*ebe0*/  IMAD.MOV.U32 R208, RZ, RZ, R209 ;  /* 0x000000ffffd07224 */ /* 0x000fc400078e00d1 */
[----:B------:R-:W-:Y:S01]  /*ebf0*/  IMAD.MOV.U32 R209, RZ, RZ, R210 ;  /* 0x000000ffffd17224 */ /* 0x000fe200078e00d2 */
[----:B------:R-:W-:Y:S01]  /*ec00*/  MOV R210, R211 ;  /* 0x000000d300d27202 */ /* 0x000fe20000000f00 */
[----:B------:R-:W-:Y:S01]  /*ec10*/  IMAD.MOV.U32 R16, RZ, RZ, R200 ;  /* 0x000000ffff107224 */ /* 0x000fe200078e00c8 */
[----:B------:R-:W-:Y:S01]  /*ec20*/  MOV R158, R162 ;  /* 0x000000a2009e7202 */ /* 0x000fe20000000f00 */
[----:B------:R-:W-:Y:S02]  /*ec30*/  IMAD.MOV.U32 R156, RZ, RZ, R160 ;  /* 0x000000ffff9c7224 */ /* 0x000fe400078e00a0 */
[----:B------:R-:W-:Y:S02]  /*ec40*/  IMAD.MOV.U32 R157, RZ, RZ, R161 ;  /* 0x000000ffff9d7224 */ /* 0x000fe400078e00a1 */
[----:B------:R-:W-:Y:S02]  /*ec50*/  IMAD.MOV.U32 R211, RZ, RZ, R168 ;  /* 0x000000ffffd37224 */ /* 0x000fe400078e00a8 */
[----:B------:R-:W-:Y:S01]  /*ec60*/  IMAD.MOV.U32 R168, RZ, RZ, R169 ;  /* 0x000000ffffa87224 */ /* 0x000fe200078e00a9 */
[----:B------:R-:W-:Y:S01]  /*ec70*/  MOV R169, R170 ;  /* 0x000000aa00a97202 */ /* 0x000fe20000000f00 */
[----:B------:R-:W-:Y:S01]  /*ec80*/  IMAD.MOV.U32 R18, RZ, RZ, R198 ;  /* 0x000000ffff127224 */ /* 0x000fe200078e00c6 */
[----:B------:R-:W-:Y:S01]  /*ec90*/  LOP3.LUT R5, R0, R179, RZ, 0xc0, !PT ;  /* 0x000000b300057212 */ /* 0x000fe200078ec0ff */
[----:B------:R-:W-:Y:S01]  /*eca0*/  IMAD.MOV.U32 R19, RZ, RZ, R199 ;  /* 0x000000ffff137224 */ /* 0x000fe200078e00c7 */
[----:B------:R-:W-:Y:S01]  /*ecb0*/  LOP3.LUT R7, R3, R240, RZ, 0xc0, !PT ;  /* 0x000000f003077212 */ /* 0x000fe200078ec0ff */
        /* <DEDUP_REMOVED lines=9> */
[----:B------:R-:W-:Y:S02]  /*ed50*/  IMAD.MOV.U32 R160, RZ, RZ, R18 ;  /* 0x000000ffffa07224 */ /* 0x000fe400078e0012 */
[----:B------:R-:W-:Y:S02]  /*ed60*/  IMAD.MOV.U32 R161, RZ, RZ, R19 ;  /* 0x000000ffffa17224 */ /* 0x000fe400078e0013 */
[----:B------:R-:W-:Y:S01]  /*ed70*/  IMAD.MOV.U32 R158, RZ, RZ, R159 ;  /* 0x000000ffff9e7224 */ /* 0x000fe200078e009f */
[----:B------:R-:W2:Y:S01]  /*ed80*/  LDSM.16.MT88.4 R16, [R181+0x18800] ;  /* 0x01880000b510783b */ /* 0x000ea20000004200 */
[----:B------:R-:W-:Y:S01]  /*ed90*/  MOV R159, R163 ;  /* 0x000000a3009f7202 */ /* 0x000fe20000000f00 */
        /* <DEDUP_REMOVED lines=28> */
[C---:B--2---:R-:W-:Y:S07]  /*ef60*/  HMMA.16816.F32 R156, R4.reuse, R16, R48 ;  /* 0x00000010049c723c */ /* 0x044fee0000001830 */
[----:B------:R-:W-:Y:S02]  /*ef70*/  MOV R48, R13 ;  /* 0x0000000d00307202 */ /* 0x000fe40000000f00 */
[----:B------:R-:W2:Y:S01]  /*ef80*/  LDSM.16.MT88.4 R12, [R182+0x18800] ;  /* 0x01880000b60c783b */ /* 0x000ea20000004200 */
[C---:B-1----:R-:W-:Y:S08]  /*ef90*/  HMMA.16816.F32 R232, R4.reuse, R8, R92 ;  /* 0x0000000804e8723c */ /* 0x042ff0000000185c */
[----:B------:R-:W-:Y:S01]  /*efa0*/  HMMA.16816.F32 R68, R4, R10, R68 ;  /* 0x0000000a0444723c */ /* 0x000fe20000001844 */
[----:B------:R-:W1:Y:S01]  /*efb0*/  LDSM.16.MT88.4 R8, [R180+0x1a800] ;  /* 0x01a80000b408783b */ /* 0x000e620000004200 */
[----:B------:R-:W-:Y:S01]  /*efc0*/  MOV R242, R197 ;  /* 0x000000c500f27202 */ /* 0x000fe20000000f00 */
[----:B------:R-:W-:Y:S01]  /*efd0*/  IMAD.MOV.U32 R51, RZ, RZ, R229 ;  /* 0x000000ffff337224 */ /* 0x000fe200078e00e5 */
[----:B------:R-:W-:Y:S01]  /*efe0*/  MOV R50, R230 ;  /* 0x000000e600327202 */ /* 0x000fe20000000f00 */
[----:B------:R-:W-:-:S03]  /*eff0*/  IMAD.MOV.U32 R49, RZ, RZ, R231 ;  /* 0x000000ffff317224 */ /* 0x000fc600078e00e7 */
[C---:B--2---:R-:W-:Y:S07]  /*f000*/  HMMA.16816.F32 R244, R4.reuse, R14, R112 ;  /* 0x0000000e04f4723c */ /* 0x044fee0000001870 */
[----:B------:R-:W-:Y:S01]  /*f010*/  IMAD.MOV.U32 R113, RZ, RZ, R243 ;  /* 0x000000ffff717224 */ /* 0x000fe200078e00f3 */
[----:B------:R-:W-:Y:S01]  /*f020*/  MOV R114, R242 ;  /* 0x000000f200727202 */ /* 0x000fe20000000f00 */
[----:B------:R-:W-:Y:S02]  /*f030*/  IMAD.MOV.U32 R115, RZ, RZ, R241 ;  /* 0x000000ffff737224 */ /* 0x000fe400078e00f1 */
        /* <DEDUP_REMOVED lines=8> */
[----:B------:R-:W-:Y:S01]  /*f0c0*/  HMMA.16816.F32 R224, R4, R12, R44 ;  /* 0x0000000c04e0723c */ /* 0x000fe2000000182c */
[----:B------:R-:W2:Y:S01]  /*f0d0*/  LDSM.16.MT88.4 R12, [R182+0x1a800] ;  /* 0x01a80000b60c783b */ /* 0x000ea20000004200 */
[----:B------:R-:W-:Y:S01]  /*f0e0*/  MOV R96, R169 ;  /* 0x000000a900607202 */ /* 0x000fe20000000f00 */
[----:B------:R-:W-:Y:S01]  /*f0f0*/  IMAD.MOV.U32 R97, RZ, RZ, R170 ;  /* 0x000000ffff617224 */ /* 0x000fe200078e00aa */
[----:B------:R-:W-:-:S03]  /*f100*/  MOV R112, R163 ;  /* 0x000000a300707202 */ /* 0x000fc60000000f00 */
[----:B------:R-:W-:Y:S01]  /*f110*/  MOV R46, R171 ;  /* 0x000000ab002e7202 */ /* 0x000fe20000000f00 */
[C---:B------:R-:W-:Y:S01]  /*f120*/  HMMA.16816.F32 R236, R4.reuse, R18, R116 ;  /* 0x0000001204ec723c */ /* 0x040fe20000001874 */
[----:B------:R-:W-:Y:S01]  /*f130*/  IMAD.MOV.U32 R44, RZ, RZ, R160 ;  /* 0x000000ffff2c7224 */ /* 0x000fe200078e00a0 */
[----:B------:R-:W-:Y:S01]  /*f140*/  MOV R45, R161 ;  /* 0x000000a1002d7202 */ /* 0x000fe20000000f00 */
[----:B------:R-:W-:Y:S01]  /*f150*/  IMAD.MOV.U32 R47, RZ, RZ, R162 ;  /* 0x000000ffff2f7224 */ /* 0x000fe200078e00a2 */
[----:B------:R-:W3:Y:S04]  /*f160*/  LDSM.16.MT88.4 R16, [R181+0x1a800] ;  /* 0x01a80000b510783b */ /* 0x000ee80000004200 */
[C---:B-1----:R-:W-:Y:S08]  /*f170*/  HMMA.16816.F32 R160, R4.reuse, R8, R84 ;  /* 0x0000000804a0723c */ /* 0x042ff00000001854 */
        /* <DEDUP_REMOVED lines=15> */
[----:B------:R-:W-:Y:S01]  /*f270*/  MOV R88, R114 ;  /* 0x0000007200587202 */ /* 0x000fe20000000f00 */
[----:B------:R-:W-:-:S05]  /*f280*/  IMAD.MOV.U32 R89, RZ, RZ, R115 ;  /* 0x000000ffff597224 */ /* 0x000fca00078e0073 */
[----:B------:R-:W-:Y:S01]  /*f290*/  MOV R39, R112 ;  /* 0x0000007000277202 */ /* 0x000fe20000000f00 */
[----:B---3--:R-:W-:Y:S01]  /*f2a0*/  HMMA.16816.F32 R220, R4, R16, R40 ;  /* 0x0000001004dc723c */ /* 0x008fe20000001828 */
[----:B------:R-:W-:-:S07]  /*f2b0*/  IMAD.MOV.U32 R38, RZ, RZ, R113 ;  /* 0x000000ffff267224 */ /* 0x000fce00078e0071 */
[C---:B------:R-:W-:Y:S01]  /*f2c0*/  HMMA.16816.F32 R208, R4.reuse, R18, R108 ;  /* 0x0000001204d0723c */ /* 0x040fe2000000186c */
[----:B------:R-:W2:Y:S07]  /*f2d0*/  LDSM.16.MT88.4 R16, [R181+0x1c800] ;  /* 0x01c80000b510783b */ /* 0x000eae0000004200 */
[C---:B------:R-:W-:Y:S01]  /*f2e0*/  HMMA.16816.F32 R112, R4.reuse, R14, R104 ;  /* 0x0000000e0470723c */ /* 0x040fe20000001868 */
[----:B------:R-:W-:Y:S01]  /*f2f0*/  MOV R90, R46 ;  /* 0x0000002e005a7202 */ /* 0x000fe20000000f00 */
[----:B------:R-:W-:Y:S01]  /*f300*/  IMAD.MOV.U32 R36, RZ, RZ, R44 ;  /* 0x000000ffff247224 */ /* 0x000fe200078e002c */
[----:B------:R-:W-:Y:S01]  /*f310*/  MOV R37, R45 ;  /* 0x0000002d00257202 */ /* 0x000fe20000000f00 */
[----:B------:R-:W-:Y:S04]  /*f320*/  LDSM.16.MT88.4 R12, [R182+0x1c800] ;  /* 0x01c80000b60c783b */ /* 0x000fe80000004200 */
[C---:B-1----:R-:W-:Y:S08]  /*f330*/  HMMA.16816.F32 R108, R4.reuse, R8, R80 ;  /* 0x00000008046c723c */ /* 0x042ff00000001850 */
[----:B------:R-:W-:Y:S01]  /*f340*/  HMMA.16816.F32 R104, R4, R10, R56 ;  /* 0x0000000a0468723c */ /* 0x000fe20000001838 */
[----:B------:R-:W1:Y:S01]  /*f350*/  LDSM.16.MT88.4 R8, [R183+0x1c800] ;  /* 0x01c80000b708783b */ /* 0x000e620000004200 */
[----:B------:R-:W-:Y:S01]  /*f360*/  IMAD.MOV.U32 R46, RZ, RZ, R96 ;  /* 0x000000ffff2e7224 */ /* 0x000fe200078e0060 */
[----:B------:R-:W-:Y:S01]  /*f370*/  MOV R45, R97 ;  /* 0x00000061002d7202 */ /* 0x000fe20000000f00 */
[----:B------:R-:W-:Y:S01]  /*f380*/  IMAD.MOV.U32 R44, RZ, RZ, R98 ;  /* 0x000000ffff2c7224 */ /* 0x000fe200078e0062 */
[----:B------:R-:W-:-:S03]  /*f390*/  MOV R91, R99 ;  /* 0x00000063005b7202 */ /* 0x000fc60000000f00 */
[----:B--2---:R-:W-:Y:S07]  /*f3a0*/  HMMA.16816.F32 R96, R4, R16, R32 ;  /* 0x000000100460723c */ /* 0x004fee0000001820 */
[----:B------:R-:W-:Y:S01]  /*f3b0*/  IMAD.MOV.U32 R32, RZ, RZ, R92 ;  /* 0x000000ffff207224 */ /* 0x000fe200078e005c */
[----:B------:R-:W-:Y:S01]  /*f3c0*/  MOV R33, R93 ;  /* 0x0000005d00217202 */ /* 0x000fe20000000f00 */
[----:B------:R-:W-:Y:S01]  /*f3d0*/  IMAD.MOV.U32 R34, RZ, RZ, R94 ;  /* 0x000000ffff227224 */ /* 0x000fe200078e005e */
[----:B------:R-:W-:-:S02]  /*f3e0*/  MOV R35, R95 ;  /* 0x0000005f00237202 */ /* 0x000fc40000000f00 */
[C---:B-1----:R-:W-:Y:S08]  /*f3f0*/  HMMA.16816.F32 R92, R4.reuse, R8, R76 ;  /* 0x00000008045c723c */ /* 0x042ff0000000184c */
[C---:B------:R-:W-:Y:S01]  /*f400*/  HMMA.16816.F32 R84, R4.reuse, R10, R52 ;  /* 0x0000000a0454723c */ /* 0x040fe20000001834 */
[----:B------:R-:W1:Y:S07]  /*f410*/  LDSM.16.MT88.4 R8, [R180+0x1e800] ;  /* 0x01e80000b408783b */ /* 0x000e6e0000004200 */
[C---:B------:R-:W-:Y:S01]  /*f420*/  HMMA.16816.F32 R100, R4.reuse, R18, R100 ;  /* 0x000000120464723c */ /* 0x040fe20000001864 */
[----:B------:R-:W2:Y:S07]  /*f430*/  LDSM.16.MT88.4 R16, [R181+0x1e800] ;  /* 0x01e80000b510783b */ /* 0x000eae0000004200 */
[C---:B------:R-:W-:Y:S08]  /*f440*/  HMMA.16816.F32 R64, R4.reuse, R12, R20 ;  /* 0x0000000c0440723c */ /* 0x040ff00000001814 */
[C---:B------:R-:W-:Y:S01]  /*f450*/  HMMA.16816.F32 R56, R4.reuse, R14, R120 ;  /* 0x0000000e0438723c */ /* 0x040fe20000001878 */
[----:B------:R-:W3:Y:S07]  /*f460*/  LDSM.16.MT88.4 R12, [R183+0x1e800] ;  /* 0x01e80000b70c783b */ /* 0x000eee0000004200 */
[C---:B-1----:R-:W-:Y:S08]  /*f470*/  HMMA.16816.F32 R40, R4.reuse, R8, R124 ;  /* 0x000000080428723c */ /* 0x042ff0000000187c */
[----:B------:R-:W-:Y:S01]  /*f480*/  HMMA.16816.F32 R80, R4, R10, R128 ;  /* 0x0000000a0450723c */ /* 0x000fe20000001880 */
[----:B------:R-:W1:Y:S01]  /*f490*/  LDSM.16.MT88.4 R8, [R182+0x1e800] ;  /* 0x01e80000b608783b */ /* 0x000e620000004200 */
[----:B------:R-:W-:-:S02]  /*f4a0*/  MOV R124, R63 ;  /* 0x0000003f007c7202 */ /* 0x000fc40000000f00 */
[----:B------:R-:W-:-:S03]  /*f4b0*/  MOV R126, R49 ;  /* 0x00000031007e7202 */ /* 0x000fc60000000f00 */
[----:B------:R-:W-:Y:S01]  /*f4c0*/  IMAD.MOV.U32 R130, RZ, RZ, R36 ;  /* 0x000000ffff827224 */ /* 0x000fe200078e0024 */
[----:B------:R-:W-:Y:S02]  /*f4d0*/  MOV R121, R51 ;  /* 0x0000003300797202 */ /* 0x000fe40000000f00 */
        /* <DEDUP_REMOVED lines=21> */
[----:B------:R-:W-:Y:S02]  /*f630*/  LOP3.LUT R2, R27, UR36, R2, 0x96, !PT ;  /* 0x000000241b027c12 */ /* 0x000fe4000f8e9602 */
[----:B------:R-:W-:Y:S02]  /*f640*/  MOV R125, R120 ;  /* 0x00000078007d7202 */ /* 0x000fe40000000f00 */
        /* <DEDUP_REMOVED lines=12> */
[----:B------:R-:W-:-:S04]  /*f710*/  IMAD.WIDE.U32 R2, R2, -0x2daee0ad, RZ ;  /* 0xd2511f5302027825 */ /* 0x000fc800078e00ff */
[----:B---3--:R-:W-:Y:S01]  /*f720*/  HMMA.16816.F32 R60, R4, R12, R140 ;  /* 0x0000000c043c723c */ /* 0x008fe2000000188c */
[----:B------:R-:W-:-:S07]  /*f730*/  LOP3.LUT R3, R3, UR14, R128, 0x96, !PT ;  /* 0x0000000e03037c12 */ /* 0x000fce000f8e9680 */
[C---:B------:R-:W-:Y:S08]  /*f740*/  HMMA.16816.F32 R52, R4.reuse, R14, R148 ;  /* 0x0000000e0434723c */ /* 0x040ff00000001894 */
[C---:B-1----:R-:W-:Y:S08]  /*f750*/  HMMA.16816.F32 R48, R4.reuse, R8, R152 ;  /* 0x000000080430723c */ /* 0x042ff00000001898 */
[----:B------:R-:W-:Y:S01]  /*f760*/  HMMA.16816.F32 R36, R4, R10, R144 ;  /* 0x0000000a0424723c */ /* 0x000fe20000001890 */
[----:B------:R-:W-:Y:S01]  /*f770*/  MOV R128, R130 ;  /* 0x0000008200807202 */ /* 0x000fe20000000f00 */
[----:B------:R-:W-:Y:S01]  /*f780*/  IMAD.MOV.U32 R129, RZ, RZ, R131 ;  /* 0x000000ffff817224 */ /* 0x000fe200078e0083 */
[----:B------:R-:W1:Y:S01]  /*f790*/  LDC.U8 R16, c[0x0][0x2d8] ;  /* 0x0000b600ff107b82 */ /* 0x000e620000000000 */
[----:B------:R-:W-:Y:S01]  /*f7a0*/  IMAD.MOV.U32 R25, RZ, RZ, R207 ;  /* 0x000000ffff197224 */ /* 0x000fe200078e00cf */
[----:B------:R-:W-:Y:S01]  /*f7b0*/  MOV R17, R24 ;  /* 0x0000001800117202 */ /* 0x000fe20000000f00 */
[----:B------:R-:W-:Y:S01]  /*f7c0*/  IMAD.MOV.U32 R139, RZ, RZ, R22 ;  /* 0x000000ffff8b7224 */ /* 0x000fe200078e0016 */
[----:B------:R-:W2:Y:S01]  /*f7d0*/  LDSM.16.MT88.4 R12, [R181+0x19000] ;  /* 0x01900000b50c783b */ /* 0x000ea20000004200 */
[----:B------:R-:W-:Y:S01]  /*f7e0*/  IMAD.WIDE.U32 R4, R0, -0x2daee0ad, RZ ;  /* 0xd2511f5300047825 */ /* 0x000fe200078e00ff */
[----:B------:R-:W-:-:S02]  /*f7f0*/  MOV R130, R124 ;  /* 0x0000007c00827202 */ /* 0x000fc40000000f00 */
[----:B------:R-:W-:Y:S01]  /*f800*/  MOV R133, R23 ;  /* 0x0000001700857202 */ /* 0x000fe20000000f00 */
[----:B------:R-:W-:Y:S01]  /*f810*/  IMAD.MOV.U32 R131, RZ, RZ, R125 ;  /* 0x000000ffff837224 */ /* 0x000fe200078e007d */
[----:B------:R-:W-:Y:S01]  /*f820*/  LOP3.LUT R0, R5, UR12, R2, 0x96, !PT ;  /* 0x0000000c05007c12 */ /* 0x000fe2000f8e9602 */
[----:B------:R-:W-:Y:S01]  /*f830*/  IMAD.WIDE.U32 R2, R3, -0x326172a9, RZ ;  /* 0xcd9e8d5703027825 */ /* 0x000fe200078e00ff */
[----:B------:R-:W-:Y:S01]  /*f840*/  MOV R147, R45 ;  /* 0x0000002d00937202 */ /* 0x000fe20000000f00 */
[----:B------:R3:W5:Y:S02]  /*f850*/  LDL.LU R207, [R1+0x150] ;  /* 0x0001500001cf7983 */ /* 0x0007640000300800 */
[----:B------:R-:W-:Y:S01]  /*f860*/  IMAD.WIDE.U32 R124, R0, -0x326172a9, RZ ;  /* 0xcd9e8d57007c7825 */ /* 0x000fe200078e00ff */
[----:B------:R-:W-:Y:S01]  /*f870*/  LOP3.LUT R3, R3, UR13, R134, 0x96, !PT ;  /* 0x0000000d03037c12 */ /* 0x000fe2000f8e9686 */
[----:B------:R3:W5:Y:S03]  /*f880*/  LDL.LU R206, [R1+0x14c] ;  /* 0x00014c0001ce7983 */ /* 0x0007660000300800 */
        /* <DEDUP_REMOVED lines=8> */
[----:B------:R-:W-:Y:S01]  /*f910*/  IMAD.MOV.U32 R132, RZ, RZ, R25 ;  /* 0x000000ffff847224 */ /* 0x000fe200078e0019 */
[----:B-1----:R-:W-:Y:S01]  /*f920*/  PRMT R16, R16, 0x7054, R16 ;  /* 0x0000705410107816 */ /* 0x002fe20000000010 */
[----:B------:R-:W-:-:S02]  /*f930*/  IMAD.MOV.U32 R152, RZ, RZ, R44 ;  /* 0x000000ffff987224 */ /* 0x000fc400078e002c */
[----:B------:R-:W-:Y:S01]  /*f940*/  IMAD.MOV.U32 R146, RZ, RZ, R46 ;  /* 0x000000ffff927224 */ /* 0x000fe200078e002e */
[----:B------:R-:W-:Y:S01]  /*f950*/  MOV R135, R128 ;  /* 0x0000008000877202 */ /* 0x000fe20000000f00 */
[----:B------:R-:W-:Y:S01]  /*f960*/  IMAD.WIDE.U32 R2, R2, -0x326172a9, RZ ;  /* 0xcd9e8d5702027825 */ /* 0x000fe200078e00ff */
[----:B------:R-:W-:Y:S01]  /*f970*/  MOV R155, R89 ;  /* 0x00000059009b7202 */ /* 0x000fe20000000f00 */
[----:B------:R3:W5:Y:S03]  /*f980*/  LDL.LU R201, [R1+0x140] ;  /* 0x0001400001c97983 */ /* 0x0007660000300800 */
[----:B------:R-:W-:Y:S01]  /*f990*/  LOP3.LUT R4, R2, 0xffff, RZ, 0xc0, !PT ;  /* 0x0000ffff02047812 */ /* 0x000fe200078ec0ff */
[----:B------:R-:W-:Y:S01]  /*f9a0*/  IMAD.WIDE.U32 R24, R0, -0x326172a9, RZ ;  /* 0xcd9e8d5700187825 */ /* 0x000fe200078e00ff */
[----:B------:R-:W-:Y:S01]  /*f9b0*/  SHF.R.U32.HI R5, RZ, 0x10, R2 ;  /* 0x00000010ff057819 */ /* 0x000fe20000011602 */
[----:B------:R3:W5:Y:S01]  /*f9c0*/  LDL.LU.64 R202, [R1+0x138] ;  /* 0x0001380001ca7983 */ /* 0x0007620000300a00 */
[----:B------:R-:W-:-:S02]  /*f9d0*/  SHF.R.U32.HI R6, RZ, 0x8, R4 ;  /* 0x00000008ff067819 */ /* 0x000fc40000011604 */
[----:B------:R-:W-:Y:S01]  /*f9e0*/  LOP3.LUT R4, R5, 0xff, RZ, 0xc0, !PT ;  /* 0x000000ff05047812 */ /* 0x000fe200078ec0ff */
[----:B------:R-:W-:Y:S01]  /*f9f0*/  IMAD.MOV.U32 R134, RZ, RZ, R129 ;  /* 0x000000ffff867224 */ /* 0x000fe200078e0081 */
[----:B------:R-:W-:Y:S01]  /*fa00*/  LOP3.LUT R5, R2, 0xff, RZ, 0xc0, !PT ;  /* 0x000000ff02057812 */ /* 0x000fe200078ec0ff */
[----:B------:R-:W-:Y:S01]  /*fa10*/  IMAD.MOV.U32 R137, RZ, RZ, R88 ;  /* 0x000000ffff897224 */ /* 0x000fe200078e0058 */
[----:B------:R-:W-:Y:S01]  /*fa20*/  SHF.R.U32.HI R2, RZ, 0x18, R2 ;  /* 0x00000018ff027819 */ /* 0x000fe20000011602 */
[----:B------:R-:W-:Y:S01]  /*fa30*/  IMAD.MOV.U32 R154, RZ, RZ, R90 ;  /* 0x000000ffff9a7224 */ /* 0x000fe200078e005a */
[----:B------:R-:W-:Y:S01]  /*fa40*/  LOP3.LUT R0, R3, UR31, R24, 0x96, !PT ;  /* 0x0000001f03007c12 */ /* 0x000fe2000f8e9618 */
[----:B------:R3:W5:Y:S01]  /*fa50*/  LDL.LU R200, [R1+0x134] ;  /* 0x0001340001c87983 */ /* 0x0007620000300800 */
[----:B------:R-:W-:Y:S02]  /*fa60*/  PRMT R8, R4, 0x5410, R2 ;  /* 0x0000541004087816 */ /* 0x000fe40000000002 */
[----:B------:R-:W-:Y:S01]  /*fa70*/  PRMT R5, R5, 0x5410, R6 ;  /* 0x0000541005057816 */ /* 0x000fe20000000006 */
[----:B------:R-:W-:Y:S01]  /*fa80*/  IMAD.MOV.U32 R129, RZ, RZ, R131 ;  /* 0x000000ffff817224 */ /* 0x000fe200078e0083 */
[----:B------:R-:W-:Y:S01]  /*fa90*/  LOP3.LUT R2, R0, 0xffff, RZ, 0xc0, !PT ;  /* 0x0000ffff00027812 */ /* 0x000fe200078ec0ff */
[----:B------:R3:W5:Y:S01]  /*faa0*/  LDL.LU R197, [R1+0x130] ;  /* 0x0001300001c57983 */ /* 0x0007620000300800 */
[----:B------:R-:W-:-:S02]  /*fab0*/  SHF.R.U32.HI R3, RZ, 0x10, R0 ;  /* 0x00000010ff037819 */ /* 0x000fc40000011600 */
[----:B------:R-:W-:Y:S02]  /*fac0*/  LOP3.LUT R7, R0, 0xff, RZ, 0xc0, !PT ;  /* 0x000000ff00077812 */ /* 0x000fe400078ec0ff */
[----:B------:R-:W-:Y:S01]  /*fad0*/  SHF.R.U32.HI R6, RZ, 0x18, R0 ;  /* 0x00000018ff067819 */ /* 0x000fe20000011600 */
[----:B------:R-:W-:Y:S01]  /*fae0*/  HSET2.LE.AND R0, R5, R16, PT ;  /* 0x0000001005007233 */ /* 0x000fe20003803000 */
[----:B------:R-:W-:Y:S02]  /*faf0*/  SHF.R.U32.HI R4, RZ, 0x8, R2 ;  /* 0x00000008ff047819 */ /* 0x000fe40000011602 */
[----:B------:R-:W-:Y:S01]  /*fb00*/  MOV R128, R130 ;  /* 0x0000008200807202 */ /* 0x000fe20000000f00 */
[----:B------:R-:W-:Y:S01]  /*fb10*/  IMAD.MOV.U32 R131, RZ, RZ, R120 ;  /* 0x000000ffff837224 */ /* 0x000fe200078e0078 */
[----:B------:R-:W-:Y:S01]  /*fb20*/  LOP3.LUT R2, R3, 0xff, RZ, 0xc0, !PT ;  /* 0x000000ff03027812 */ /* 0x000fe200078ec0ff */
[----:B------:R3:W5:Y:S03]  /*fb30*/  LDL.LU.64 R198, [R1+0x128] ;  /* 0x0001280001c67983 */ /* 0x0007660000300a00 */
[----:B------:R-:W-:-:S02]  /*fb40*/  PRMT R3, R2, 0x5410, R6 ;  /* 0x0000541002037816 */ /* 0x000fc40000000006 */
[----:B------:R-:W-:Y:S02]  /*fb50*/  PRMT R4, R7, 0x5410, R4 ;  /* 0x0000541007047816 */ /* 0x000fe40000000004 */
[----:B------:R-:W-:Y:S01]  /*fb60*/  MOV R130, R126 ;  /* 0x0000007e00827202 */ /* 0x000fe20000000f00 */
[----:B------:R-:W-:Y:S01]  /*fb70*/  IMAD.MOV.U32 R120, RZ, RZ, R122 ;  /* 0x000000ffff787224 */ /* 0x000fe200078e007a */
[----:B------:R-:W-:Y:S01]  /*fb80*/  LOP3.LUT R6, R0, R139, RZ, 0xc0, !PT ;  /* 0x0000008b00067212 */ /* 0x000fe200078ec0ff */
[--C-:B------:R-:W-:Y:S01]  /*fb90*/  HSET2.LE.AND R0, R8, R16.reuse, PT ;  /* 0x0000001008007233 */ /* 0x100fe20003803000 */
[----:B------:R-:W-:Y:S01]  /*fba0*/  MOV R153, R91 ;  /* 0x0000005b00997202 */ /* 0x000fe20000000f00 */
[----:B------:R-:W1:Y:S01]  /*fbb0*/  LDSM.16.MT88.4 R8, [R183+0x19000] ;  /* 0x01900000b708783b */ /* 0x000e620000004200 */
[--C-:B------:R-:W-:Y:S02]  /*fbc0*/  HSET2.LE.AND R2, R4, R16.reuse, PT ;  /* 0x0000001004027233 */ /* 0x100fe40003803000 */
[----:B------:R-:W-:Y:S01]  /*fbd0*/  HSET2.LE.AND R3, R3, R16, PT ;  /* 0x0000001003037233 */ /* 0x000fe20003803000 */
[----:B------:R-:W-:Y:S01]  /*fbe0*/  LOP3.LUT R7, R0, R17, RZ, 0xc0, !PT ;  /* 0x0000001100077212 */ /* 0x000fe200078ec0ff */
[----:B------:R3:W5:Y:S01]  /*fbf0*/  LDL.LU R196, [R1+0x124] ;  /* 0x0001240001c47983 */ /* 0x0007620000300800 */
[----:B------:R-:W-:-:S02]  /*fc00*/  LOP3.LUT R4, R2, R132, RZ, 0xc0, !PT ;  /* 0x0000008402047212 */ /* 0x000fc400078ec0ff */
[----:B------:R-:W-:Y:S01]  /*fc10*/  LOP3.LUT R5, R3, R133, RZ, 0xc0, !PT ;  /* 0x0000008503057212 */ /* 0x000fe200078ec0ff */
[----:B------:R-:W4:Y:S01]  /*fc20*/  LDSM.16.MT88.4 R16, [R182+0x19000] ;  /* 0x01900000b610783b */ /* 0x000f220000004200 */
[----:B------:R-:W-:Y:S01]  /*fc30*/  MOV R126, R121 ;  /* 0x00000079007e7202 */ /* 0x000fe20000000f00 */
[----:B------:R-:W-:Y:S01]  /*fc40*/  IMAD.MOV.U32 R122, RZ, RZ, R20 ;  /* 0x000000ffff7a7224 */ /* 0x000fe200078e0014 */
[----:B------:R-:W-:Y:S01]  /*fc50*/  MOV R138, R135 ;  /* 0x00000087008a7202 */ /* 0x000fe20000000f00 */
[----:B------:R-:W-:Y:S01]  /*fc60*/  IMAD.MOV.U32 R139, RZ, RZ, R134 ;  /* 0x000000ffff8b7224 */ /* 0x000fe200078e0086 */
[----:B------:R3:W5:Y:S01]  /*fc70*/  LDL.LU R195, [R1+0x120] ;  /* 0x0001200001c37983 */ /* 0x0007620000300800 */
[C---:B--2---:R-:W-:Y:S08]  /*fc80*/  HMMA.16816.F32 R156, R4.reuse, R12, R156 ;  /* 0x0000000c049c723c */ /* 0x044ff0000000189c */
[C---:B------:R-:W-:Y:S01]  /*fc90*/  HMMA.16816.F32 R44, R4.reuse, R14, R236 ;  /* 0x0000000e042c723c */ /* 0x040fe200000018ec */
[----:B------:R-:W2:Y:S07]  /*fca0*/  LDSM.16.MT88.4 R12, [R180+0x1b000] ;  /* 0x01b00000b40c783b */ /* 0x000eae0000004200 */
[C---:B-1----:R-:W-:Y:S08]  /*fcb0*/  HMMA.16816.F32 R148, R4.reuse, R8, R232 ;  /* 0x000000080494723c */ /* 0x042ff000000018e8 */
[----:B------:R-:W-:Y:S01]  /*fcc0*/  HMMA.16816.F32 R68, R4, R10, R68 ;  /* 0x0000000a0444723c */ /* 0x000fe20000001844 */
[----:B------:R-:W1:Y:S01]  /*fcd0*/  LDSM.16.MT88.4 R8, [R181+0x1b000] ;  /* 0x01b00000b508783b */ /* 0x000e620000004200 */
[----:B------:R-:W-:-:S02]  /*fce0*/  MOV R121, R123 ;  /* 0x0000007b00797202 */ /* 0x000fc40000000f00 */
[----:B------:R-:W-:-:S04]  /*fcf0*/  MOV R123, R21 ;  /* 0x00000015007b7202 */ /* 0x000fc80000000f00 */
[C---:B----4-:R-:W-:Y:S01]  /*fd00*/  HMMA.16816.F32 R88, R4.reuse, R18, R244 ;  /* 0x000000120458723c */ /* 0x050fe200000018f4 */
[----:B------:R-:W4:Y:S01]  /*fd10*/  LDSM.16.MT88.4 R20, [R180+0x19000] ;  /* 0x01900000b414783b */ /* 0x000f220000004200 */
[----:B------:R-:W-:Y:S01]  /*fd20*/  IMAD.MOV.U32 R144, RZ, RZ, R138 ;  /* 0x000000ffff907224 */ /* 0x000fe200078e008a */
        /* <DEDUP_REMOVED lines=21> */
[----:B------:R3:W5:Y:S04]  /*fe80*/  LDL.LU R193, [R1+0x118] ;  /* 0x0001180001c17983 */ /* 0x0007680000300800 */
[C---:B------:R-:W-:Y:S01]  /*fe90*/  HMMA.16816.F32 R32, R4.reuse, R22, R248 ;  /* 0x000000160420723c */ /* 0x040fe200000018f8 */
[----:B------:R-:W4:Y:S07]  /*fea0*/  LDSM.16.MT88.4 R20, [R183+0x1b000] ;  /* 0x01b00000b714783b */ /* 0x000f2e0000004200 */
[C---:B------:R-:W-:Y:S01]  /*feb0*/  HMMA.16816.F32 R140, R4.reuse, R16, R224 ;  /* 0x00000010048c723c */ /* 0x040fe200000018e0 */
[----:B------:R-:W-:Y:S01]  /*fec0*/  LDSM.16.MT88.4 R16, [R181+0x1d000] ;  /* 0x01d00000b510783b */ /* 0x000fe20000004200 */
[----:B------:R-:W-:Y:S01]  /*fed0*/  IMAD.MOV.U32 R136, RZ, RZ, R241 ;  /* 0x000000ffff887224 */ /* 0x000fe200078e00f1 */
[----:B------:R-:W-:Y:S01]  /*fee0*/  MOV R3, R242 ;  /* 0x000000f200037202 */ /* 0x000fe20000000f00 */
[----:B------:R-:W-:Y:S01]  /*fef0*/  IMAD.MOV.U32 R2, RZ, RZ, R243 ;  /* 0x000000ffff027224 */ /* 0x000fe200078e00f3 */
[----:B------:R-:W-:Y:S01]  /*ff00*/  MOV R0, R240 ;  /* 0x000000f000007202 */ /* 0x000fe20000000f00 */
[----:B------:R3:W5:Y:S02]  /*ff10*/  LDL.LU R192, [R1+0x114] ;  /* 0x0001140001c07983 */ /* 0x0007640000300800 */
[C---:B--2---:R-:W-:Y:S02]  /*ff20*/  HMMA.16816.F32 R120, R4.reuse, R12, R116 ;  /* 0x0000000c0478723c */ /* 0x044fe40000001874 */
[----:B------:R3:W5:Y:S04]  /*ff30*/  LDL.LU R191, [R1+0x110] ;  /* 0x0001100001bf7983 */ /* 0x0007680000300800 */
[----:B------:R3:W5:Y:S02]  /*ff40*/  LDL.LU R190, [R1+0x10c] ;  /* 0x00010c0001be7983 */ /* 0x0007640000300800 */
[C---:B------:R-:W-:Y:S02]  /*ff50*/  HMMA.16816.F32 R112, R4.reuse, R14, R112 ;  /* 0x0000000e0470723c */ /* 0x040fe40000001870 */
[----:B------:R-:W2:Y:S04]  /*ff60*/  LDSM.16.MT88.4 R12, [R183+0x1d000] ;  /* 0x01d00000b70c783b */ /* 0x000ea80000004200 */
[----:B------:R3:W5:Y:S02]  /*ff70*/  LDL.LU R189, [R1+0x108] ;  /* 0x0001080001bd7983 */ /* 0x0007640000300800 */
[C---:B-1----:R-:W-:Y:S02]  /*ff80*/  HMMA.16816.F32 R108, R4.reuse, R8, R108 ;  /* 0x00000008046c723c */ /* 0x042fe4000000186c */
[----:B------:R3:W5:Y:S04]  /*ff90*/  LDL.LU R188, [R1+0x104] ;  /* 0x0001040001bc7983 */ /* 0x0007680000300800 */
[----:B------:R3:W5:Y:S02]  /*ffa0*/  LDL.LU R187, [R1+0x100] ;  /* 0x0001000001bb7983 */ /* 0x0007640000300800 */
[C---:B------:R-:W-:Y:S02]  /*ffb0*/  HMMA.16816.F32 R104, R4.reuse, R10, R104 ;  /* 0x0000000a0468723c */ /* 0x040fe40000001868 */
[----:B------:R-:W1:Y:S04]  /*ffc0*/  LDSM.16.MT88.4 R8, [R182+0x1d000] ;  /* 0x01d00000b608783b */ /* 0x000e680000004200 */
[----:B------:R3:W5:Y:S02]  /*ffd0*/  LDL.LU R185, [R1+0xfc] ;  /* 0x0000fc0001b97983 */ /* 0x0007640000300800 */
[C---:B----4-:R-:W-:Y:S02]  /*ffe0*/  HMMA.16816.F32 R224, R4.reuse, R20, R160 ;  /* 0x0000001404e0723c */ /* 0x050fe400000018a0 */
[----:B------:R3:W5:Y:S04]  /*fff0*/  LDL.LU R184, [R1+0xf8] ;  /* 0x0000f80001b87983 */ /* 0x0007680000300800 */
[----:B------:R3:W5:Y:S02]  /*10000*/  LDL.LU R179, [R1+0xf4] ;  /* 0x0000f40001b37983 */ /* 0x0007640000300800 */
[C---:B------:R-:W-:Y:S02]  /*10010*/  HMMA.16816.F32 R208, R4.reuse, R22, R168 ;  /* 0x0000001604d0723c */ /* 0x040fe400000018a8 */
[----:B------:R-:W4:Y:S04]  /*10020*/  LDSM.16.MT88.4 R20, [R180+0x1f000] ;  /* 0x01f00000b414783b */ /* 0x000f280000004200 */
[----:B------:R-:W-:Y:S02]  /*10030*/  LDSM.16.MT88.4 R160, [R180+0x19800] ;  /* 0x01980000b4a0783b */ /* 0x000fe40000004200 */
[C---:B--2---:R-:W-:Y:S08]  /*10040*/  HMMA.16816.F32 R248, R4.reuse, R12, R92 ;  /* 0x0000000c04f8723c */ /* 0x044ff0000000185c */
[C---:B------:R-:W-:Y:S01]  /*10050*/  HMMA.16816.F32 R240, R4.reuse, R14, R84 ;  /* 0x0000000e04f0723c */ /* 0x040fe20000001854 */
[----:B------:R-:W2:Y:S07]  /*10060*/  LDSM.16.MT88.4 R12, [R181+0x1f000] ;  /* 0x01f00000b50c783b */ /* 0x000eae0000004200 */
[C---:B-1----:R-:W-:Y:S07]  /*10070*/  HMMA.16816.F32 R92, R4.reuse, R8, R64 ;  /* 0x00000008045c723c */ /* 0x042fee0000001840 */
[----:B------:R-:W-:Y:S01]  /*10080*/  IMAD.MOV.U32 R67, RZ, RZ, R229 ;  /* 0x000000ffff437224 */ /* 0x000fe200078e00e5 */
[----:B------:R-:W-:Y:S01]  /*10090*/  MOV R66, R230 ;  /* 0x000000e600427202 */ /* 0x000fe20000000f00 */
[----:B------:R-:W-:Y:S01]  /*100a0*/  IMAD.MOV.U32 R65, RZ, RZ, R231 ;  /* 0x000000ffff417224 */ /* 0x000fe200078e00e7 */
[C---:B------:R-:W-:Y:S08]  /*100b0*/  HMMA.16816.F32 R96, R4.reuse, R16, R96 ;  /* 0x000000100460723c */ /* 0x040ff00000001860 */
[C---:B------:R-:W-:Y:S01]  /*100c0*/  HMMA.16816.F32 R228, R4.reuse, R10, R56 ;  /* 0x0000000a04e4723c */ /* 0x040fe20000001838 */
[----:B------:R-:W1:Y:S07]  /*100d0*/  LDSM.16.MT88.4 R8, [R183+0x1f000] ;  /* 0x01f00000b708783b */ /* 0x000e6e0000004200 */
[C---:B------:R-:W-:Y:S01]  /*100e0*/  HMMA.16816.F32 R100, R4.reuse, R18, R100 ;  /* 0x000000120464723c */ /* 0x040fe20000001864 */
[----:B------:R-:W1:Y:S07]  /*100f0*/  LDSM.16.MT88.4 R16, [R182+0x1f000] ;  /* 0x01f00000b610783b */ /* 0x000e6e0000004200 */
[----:B----4-:R-:W-:Y:S07]  /*10100*/  HMMA.16816.F32 R168, R4, R22, R80 ;  /* 0x0000001604a8723c */ /* 0x010fee0000001850 */
[----:B------:R-:W-:Y:S01]  /*10110*/  IMAD.MOV.U32 R83, RZ, RZ, R132 ;  /* 0x000000ffff537224 */ /* 0x000fe200078e0084 */
[----:B------:R-:W-:Y:S01]  /*10120*/  MOV R82, R133 ;  /* 0x0000008500527202 */ /* 0x000fe20000000f00 */
[----:B------:R-:W-:Y:S01]  /*10130*/  IMAD.MOV.U32 R81, RZ, RZ, R134 ;  /* 0x000000ffff517224 */ /* 0x000fe200078e0086 */
[----:B------:R-:W-:-:S02]  /*10140*/  MOV R80, R135 ;  /* 0x0000008700507202 */ /* 0x000fc40000000f00 */
[----:B--2---:R-:W-:Y:S01]  /*10150*/  HMMA.16816.F32 R132, R4, R12, R76 ;  /* 0x0000000c0484723c */ /* 0x004fe2000000184c */
[----:B------:R-:W-:Y:S01]  /*10160*/  MOV R56, R152 ;  /* 0x0000009800387202 */ /* 0x000fe20000000f00 */
[----:B------:R-:W-:-:S05]  /*10170*/  IMAD.MOV.U32 R86, RZ, RZ, R128 ;  /* 0x000000ffff567224 */ /* 0x000fca00078e0080 */
[----:B------:R-:W-:Y:S01]  /*10180*/  IMAD.MOV.U32 R79, RZ, RZ, R2 ;  /* 0x000000ffff4f7224 */ /* 0x000fe200078e0002 */
[----:B------:R-:W-:Y:S01]  /*10190*/  HMMA.16816.F32 R220, R4, R20, R40 ;  /* 0x0000001404dc723c */ /* 0x000fe20000001828 */
[----:B------:R-:W-:Y:S02]  /*101a0*/  LOP3.LUT R2, R25, UR9, R124, 0x96, !PT ;  /* 0x0000000919027c12 */ /* 0x000fe4000f8e967c */
[----:B------:R-:W-:-:S04]  /*101b0*/  MOV R78, R3 ;  /* 0x00000003004e7202 */ /* 0x000fc80000000f00 */
[----:B------:R-:W-:Y:S01]  /*101c0*/  IMAD.MOV.U32 R43, RZ, RZ, R153 ;  /* 0x000000ffff2b7224 */ /* 0x000fe200078e0099 */
[----:B------:R-:W-:Y:S01]  /*101d0*/  MOV R42, R154 ;  /* 0x0000009a002a7202 */ /* 0x000fe20000000f00 */
[----:B------:R-:W-:Y:S01]  /*101e0*/  IMAD.MOV.U32 R41, RZ, RZ, R155 ;  /* 0x000000ffff297224 */ /* 0x000fe200078e009b */
[----:B------:R-:W-:Y:S01]  /*101f0*/  MOV R40, R137 ;  /* 0x0000008900287202 */ /* 0x000fe20000000f00 */
[C---:B------:R-:W-:Y:S01]  /*10200*/  HMMA.16816.F32 R20, R4.reuse, R14, R72 ;  /* 0x0000000e0414723c */ /* 0x040fe20000001848 */
[----:B------:R-:W-:Y:S01]  /*10210*/  MOV R87, R129 ;  /* 0x0000008100577202 */ /* 0x000fe20000000f00 */
[----:B------:R-:W2:Y:S01]  /*10220*/  LDC.U8 R75, c[0x0][0x2d8] ;  /* 0x0000b600ff4b7b82 */ /* 0x000ea20000000000 */
[----:B------:R-:W-:Y:S01]  /*10230*/  IMAD.MOV.U32 R129, RZ, RZ, R126 ;  /* 0x000000ffff817224 */ /* 0x000fe200078e007e */
[----:B------:R-:W-:Y:S01]  /*10240*/  MOV R128, R127 ;  /* 0x0000007f00807202 */ /* 0x000fe20000000f00 */
[----:B------:R-:W-:Y:S01]  /*10250*/  IMAD.WIDE.U32 R2, R2, -0x2daee0ad, RZ ;  /* 0xd2511f5302027825 */ /* 0x000fe200078e00ff */
[----:B------:R-:W4:Y:S02]  /*10260*/  LDSM.16.MT88.4 R152, [R181+0x19800] ;  /* 0x01980000b598783b */ /* 0x000f240000004200 */
[----:B-1----:R-:W-:Y:S01]  /*10270*/  HMMA.16816.F32 R116, R4, R8, R60 ;  /* 0x000000080474723c */ /* 0x002fe2000000183c */
[----:B------:R-:W-:-:S02]  /*10280*/  MOV R76, R0 ;  /* 0x00000000004c7202 */ /* 0x000fc40000000f00 */
[----:B------:R-:W-:-:S04]  /*10290*/  LOP3.LUT R0, R2, 0xffff, RZ, 0xc0, !PT ;  /* 0x0000ffff02007812 */ /* 0x000fc800078ec0ff */
[----:B------:R-:W-:Y:S01]  /*102a0*/  MOV R9, R43 ;  /* 0x0000002b00097202 */ /* 0x000fe20000000f00 */
[C---:B------:R-:W-:Y:S07]  /*102b0*/  HMMA.16816.F32 R12, R4.reuse, R10, R52 ;  /* 0x0000000a040c723c */ /* 0x040fee0000001834 */
[----:B------:R-:W-:Y:S01]  /*102c0*/  IMAD.MOV.U32 R53, RZ, RZ, R40 ;  /* 0x000000ffff357224 */ /* 0x000fe200078e0028 */
[C---:B------:R-:W-:Y:S01]  /*102d0*/  HMMA.16816.F32 R124, R4.reuse, R16, R48 ;  /* 0x00000010047c723c */ /* 0x040fe20000001830 */
[----:B------:R-:W-:Y:S01]  /*102e0*/  MOV R54, R41 ;  /* 0x0000002900367202 */ /* 0x000fe20000000f00 */
[----:B------:R-:W-:Y:S01]  /*102f0*/  IMAD.MOV.U32 R55, RZ, RZ, R42 ;  /* 0x000000ffff377224 */ /* 0x000fe200078e002a */
[----:B------:R-:W-:Y:S04]  /*10300*/  LDSM.16.MT88.4 R48, [R181+0x1b800] ;  /* 0x01b80000b530783b */ /* 0x000fe80000004200 */
[----:B------:R-:W1:Y:S01]  /*10310*/  LDSM.16.MT88.4 R40, [R180+0x1b800] ;  /* 0x01b80000b428783b */ /* 0x000e620000004200 */
[----:B------:R-:W-:Y:S07]  /*10320*/  HMMA.16816.F32 R16, R4, R18, R36 ;  /* 0x000000120410723c */ /* 0x000fee0000001824 */
[----:B------:R-:W-:-:S02]  /*10330*/  SHF.R.U32.HI R4, RZ, 0x8, R0 ;  /* 0x00000008ff047819 */ /* 0x000fc40000011600 */
[----:B------:R-:W-:Y:S02]  /*10340*/  LOP3.LUT R5, R2, 0xff, RZ, 0xc0, !PT ;  /* 0x000000ff02057812 */ /* 0x000fe400078ec0ff */
[----:B------:R-:W-:Y:S02]  /*10350*/  LOP3.LUT R0, R3, UR7, R26, 0x96, !PT ;  /* 0x0000000703007c12 */ /* 0x000fe4000f8e961a */
[--C-:B------:R-:W-:Y:S02]  /*10360*/  SHF.R.U32.HI R3, RZ, 0x10, R2.reuse ;  /* 0x00000010ff037819 */ /* 0x100fe40000011602 */
[----:B------:R-:W-:Y:S02]  /*10370*/  SHF.R.U32.HI R7, RZ, 0x18, R2 ;  /* 0x00000018ff077819 */ /* 0x000fe40000011602 */
[----:B------:R-:W-:Y:S02]  /*10380*/  PRMT R8, R5, 0x5410, R4 ;  /* 0x0000541005087816 */ /* 0x000fe40000000004 */
[----:B------:R-:W-:-:S02]  /*10390*/  LOP3.LUT R2, R0, 0xffff, RZ, 0xc0, !PT ;  /* 0x0000ffff00027812 */ /* 0x000fc400078ec0ff */
[--C-:B------:R-:W-:Y:S02]  /*103a0*/  SHF.R.U32.HI R4, RZ, 0x10, R0.reuse ;  /* 0x00000010ff047819 */ /* 0x100fe40000011600 */
[----:B------:R-:W-:Y:S02]  /*103b0*/  LOP3.LUT R6, R0, 0xff, RZ, 0xc0, !PT ;  /* 0x000000ff00067812 */ /* 0x000fe400078ec0ff */
[----:B------:R-:W-:Y:S02]  /*103c0*/  SHF.R.U32.HI R5, RZ, 0x18, R0 ;  /* 0x00000018ff057819 */ /* 0x000fe40000011600 */
[----:B------:R-:W-:Y:S02]  /*103d0*/  SHF.R.U32.HI R0, RZ, 0x8, R2 ;  /* 0x00000008ff007819 */ /* 0x000fe40000011602 */
[----:B------:R-:W-:Y:S02]  /*103e0*/  LOP3.LUT R3, R3, 0xff, RZ, 0xc0, !PT ;  /* 0x000000ff03037812 */ /* 0x000fe400078ec0ff */
[----:B------:R-:W-:-:S02]  /*103f0*/  LOP3.LUT R2, R4, 0xff, RZ, 0xc0, !PT ;  /* 0x000000ff04027812 */ /* 0x000fc400078ec0ff */
[----:B--2---:R-:W-:Y:S02]  /*10400*/  PRMT R75, R75, 0x7054, R75 ;  /* 0x000070544b4b7816 */ /* 0x004fe4000000004b */
[----:B------:R-:W-:Y:S02]  /*10410*/  PRMT R4, R3, 0x5410, R7 ;  /* 0x0000541003047816 */ /* 0x000fe40000000007 */
[----:B------:R-:W-:Y:S02]  /*10420*/  PRMT R0, R6, 0x5410, R0 ;  /* 0x0000541006007816 */ /* 0x000fe40000000000 */
[----:B------:R-:W-:Y:S01]  /*10430*/  PRMT R2, R2, 0x5410, R5 ;  /* 0x0000541002027816 */ /* 0x000fe20000000005 */
[--C-:B------:R-:W-:Y:S02]  /*10440*/  HSET2.LE.AND R3, R8, R75.reuse, PT ;  /* 0x0000004b08037233 */ /* 0x100fe40003803000 */
[--C-:B------:R-:W-:Y:S02]  /*10450*/  HSET2.LE.AND R0, R0, R75.reuse, PT ;  /* 0x0000004b00007233 */ /* 0x100fe40003803000 */
[----:B------:R-:W-:-:S02]  /*10460*/  HSET2.LE.AND R2, R2, R75, PT ;  /* 0x0000004b02027233 */ /* 0x000fc40003803000 */
[----:B------:R-:W-:Y:S01]  /*10470*/  HSET2.LE.AND R4, R4, R75, PT ;  /* 0x0000004b04047233 */ /* 0x000fe20003803000 */
[----:B------:R-:W-:Y:S01]  /*10480*/  IMAD.MOV.U32 R77, RZ, RZ, R136 ;  /* 0x000000ffff4d7224 */ /* 0x000fe200078e0088 */
[----:B------:R-:W-:Y:S01]  /*10490*/  LOP3.LUT R128, R0, R128, RZ, 0xc0, !PT ;  /* 0x0000008000807212 */ /* 0x000fe200078ec0ff */
[----:B------:R-:W-:Y:S01]  /*104a0*/  IMAD.MOV.U32 R36, RZ, RZ, R76 ;  /* 0x000000ffff247224 */ /* 0x000fe200078e004c */
[----:B------:R-:W-:Y:S01]  /*104b0*/  LOP3.LUT R129, R2, R129, RZ, 0xc0, !PT ;  /* 0x0000008102817212 */ /* 0x000fe200078ec0ff */
[----:B------:R-:W-:Y:S01]  /*104c0*/  IMAD.MOV.U32 R38, RZ, RZ, R78 ;  /* 0x000000ffff267224 */ /* 0x000fe200078e004e */
[----:B------:R-:W-:Y:S01]  /*104d0*/  LOP3.LUT R130, R3, R130, RZ, 0xc0, !PT ;  /* 0x0000008203827212 */ /* 0x000fe200078ec0ff */
[----:B------:R-:W-:Y:S01]  /*104e0*/  IMAD.MOV.U32 R84, RZ, RZ, R138 ;  /* 0x000000ffff547224 */ /* 0x000fe200078e008a */
[----:B------:R-:W-:Y:S02]  /*104f0*/  LOP3.LUT R131, R4, R131, RZ, 0xc0, !PT ;  /* 0x0000008304837212 */ /* 0x000fe400078ec0ff */
[----:B------:R-:W-:-:S02]  /*10500*/  MOV R85, R139 ;  /* 0x0000008b00557202 */ /* 0x000fc40000000f00 */
[----:B------:R-:W-:Y:S01]  /*10510*/  MOV R64, R144 ;  /* 0x0000009000407202 */ /* 0x000fe20000000f00 */
[----:B------:R-:W-:Y:S01]  /*10520*/  IMAD.MOV.U32 R59, RZ, RZ, R145 ;  /* 0x000000ffff3b7224 */ /* 0x000fe200078e0091 */
[----:B------:R-:W-:Y:S02]  /*10530*/  MOV R37, R77 ;  /* 0x0000004d00257202 */ /* 0x000fe40000000f00 */
[----:B------:R-:W-:Y:S01]  /*10540*/  MOV R39, R79 ;  /* 0x0000004f00277202 */ /* 0x000fe20000000f00 */
[----:B------:R-:W-:Y:S01]  /*10550*/  IMAD.MOV.U32 R79, RZ, RZ, R66 ;  /* 0x000000ffff4f7224 */ /* 0x000fe200078e0042 */
[----:B------:R-:W-:Y:S01]  /*10560*/  MOV R78, R67 ;  /* 0x00000043004e7202 */ /* 0x000fe20000000f00 */
[C---:B----4-:R-:W-:Y:S01]  /*10570*/  HMMA.16816.F32 R156, R128.reuse, R152, R156 ;  /* 0x00000098809c723c */ /* 0x050fe2000000189c */
[----:B------:R-:W-:Y:S01]  /*10580*/  MOV R58, R146 ;  /* 0x00000092003a7202 */ /* 0x000fe20000000f00 */
[----:B------:R-:W-:Y:S01]  /*10590*/  IMAD.MOV.U32 R57, RZ, RZ, R147 ;  /* 0x000000ffff397224 */ /* 0x000fe200078e0093 */
[----:B------:R-:W-:Y:S01]  /*105a0*/  MOV R77, R65 ;  /* 0x00000041004d7202 */ /* 0x000fe20000000f00 */
[----:B------:R-:W2:Y:S04]  /*105b0*/  LDSM.16.MT88.4 R144, [R183+0x19800] ;  /* 0x01980000b790783b */ /* 0x000ea80000004200 */
[C---:B------:R-:W-:Y:S01]  /*105c0*/  HMMA.16816.F32 R152, R128.reuse, R154, R44 ;  /* 0x0000009a8098723c */ /* 0x040fe2000000182c */
[----:B------:R-:W4:Y:S01]  /*105d0*/  LDSM.16.MT88.4 R136, [R182+0x19800] ;  /* 0x01980000b688783b */ /* 0x000f220000004200 */
[----:B------:R-:W-:Y:S01]  /*105e0*/  IMAD.MOV.U32 R25, RZ, RZ, R80 ;  /* 0x000000ffff197224 */ /* 0x000fe200078e0050 */
[----:B------:R-:W-:Y:S01]  /*105f0*/  MOV R10, R81 ;  /* 0x00000051000a7202 */ /* 0x000fe20000000f00 */
[----:B------:R-:W-:Y:S01]  /*10600*/  IMAD.MOV.U32 R11, RZ, RZ, R82 ;  /* 0x000000ffff0b7224 */ /* 0x000fe200078e0052 */
[----:B------:R-:W-:Y:S01]  /*10610*/  MOV R52, R83 ;  /* 0x0000005300347202 */ /* 0x000fe20000000f00 */
[----:B------:R-:W-:Y:S01]  /*10620*/  IMAD.MOV.U32 R76, RZ, RZ, R64 ;  /* 0x000000ffff4c7224 */ /* 0x000fe200078e0040 */
[----:B------:R-:W-:Y:S01]  /*10630*/  LDSM.16.MT88.4 R72, [R180+0x1d800] ;  /* 0x01d80000b448783b */ /* 0x000fe20000004200 */
[C---:B-1----:R-:W-:Y:S03]  /*10640*/  HMMA.16816.F32 R36, R128.reuse, R40, R36 ;  /* 0x000000288024723c */ /* 0x042fe60000001824 */
[----:B------:R-:W1:Y:S04]  /*10650*/  LDSM.16.MT88.4 R64, [R182+0x1b800] ;  /* 0x01b80000b640783b */ /* 0x000e680000004200 */
[----:B------:R-:W1:Y:S01]  /*10660*/  LDSM.16.MT88.4 R80, [R181+0x1d800] ;  /* 0x01d80000b550783b */ /* 0x000e620000004200 */
[----:B------:R-:W-:Y:S01]  /*10670*/  HMMA.16816.F32 R44, R128, R48, R236 ;  /* 0x00000030802c723c */ /* 0x000fe200000018ec */
[----:B------:R-:W-:-:S02]  /*10680*/  IMAD.MOV.U32 R60, RZ, RZ, R56 ;  /* 0x000000ffff3c7224 */ /* 0x000fc400078e0038 */
[----:B------:R-:W-:Y:S04]  /*10690*/  LDSM.16.MT88.4 R4, [R182+0x1f800] ;  /* 0x01f80000b604783b */ /* 0x000fe80000004200 */
[----:B------:R-:W-:Y:S01]  /*106a0*/  MOV R239, R87 ;  /* 0x0000005700ef7202 */ /* 0x000fe20000000f00 */
[C---:B------:R-:W-:Y:S07]  /*106b0*/  HMMA.16816.F32 R40, R128.reuse, R42, R244 ;  /* 0x0000002a8028723c */ /* 0x040fee00000018f4 */
[----:B------:R-:W-:Y:S01]  /*106c0*/  IMAD.MOV.U32 R244, RZ, RZ, R84 ;  /* 0x000000fffff47224 */ /* 0x000fe200078e0054 */
[----:B------:R-:W-:Y:S01]  /*106d0*/  MOV R245, R85 ;  /* 0x0000005500f57202 */ /* 0x000fe20000000f00 */
[----:B------:R-:W-:Y:S01]  /*106e0*/  IMAD.MOV.U32 R247, RZ, RZ, R78 ;  /* 0x000000fffff77224 */ /* 0x000fe200078e004e */
[----:B------:R-:W-:Y:S01]  /*106f0*/  MOV R246, R79 ;  /* 0x0000004f00f67202 */ /* 0x000fe20000000f00 */
[----:B------:R-:W-:Y:S04]  /*10700*/  STG.E.U16 [R30.64+-0x7e], R239 ;  /* 0xffff82ef1e007986 */ /* 0x000fe8000c101518 */
[----:B------:R-:W-:Y:S04]  /*10710*/  STG.E.U16 [R28.64+-0x70], R244 ;  /* 0xffff90f41c007986 */ /* 0x000fe8000c101518 */
[----:B------:R-:W-:Y:S04]  /*10720*/  STG.E.U16 [R28.64+-0x6e], R245 ;  /* 0xffff92f51c007986 */ /* 0x000fe8000c101518 */
[----:B------:R1:W-:Y:S04]  /*10730*/  STG.E.U16 [R30.64+-0x70], R246 ;  /* 0xffff90f61e007986 */ /* 0x0003e8000c101518 */
[----:B------:R2:W-:Y:S04]  /*10740*/  STG.E.U16 [R30.64+-0x6e], R247 ;  /* 0xffff92f71e007986 */ /* 0x0005e8000c101518 */
[----:B-1----:R-:W3:Y:S04]  /*10750*/  LDL R246, [R1+0xac] ;  /* 0x0000ac0001f67983 */ /* 0x002ee80000100800 */
[----:B--2---:R-:W2:Y:S01]  /*10760*/  LDL R247, [R1+0xa8] ;  /* 0x0000a80001f77983 */ /* 0x004ea20000100800 */
        /* <DEDUP_REMOVED lines=9> */
[----:B------:R-:W1:Y:S02]  /*10800*/  LDSM.16.MT88.4 R56, [R183+0x1b800] ;  /* 0x01b80000b738783b */ /* 0x000e640000004200 */
[----:B------:R-:W-:Y:S01]  /*10810*/  HMMA.16816.F32 R160, R128, R162, R32 ;  /* 0x000000a280a0723c */ /* 0x000fe20000001820 */
[----:B------:R-:W-:-:S06]  /*10820*/  IMAD.MOV.U32 R10, RZ, RZ, R76 ;  /* 0x000000ffff0a7224 */ /* 0x000fcc00078e004c */
[----:B------:R-:W-:Y:S01]  /*10830*/  MOV R34, R9 ;  /* 0x0000000900227202 */ /* 0x000fe20000000f00 */
[----:B------:R-:W-:Y:S01]  /*10840*/  HMMA.16816.F32 R148, R128, R144, R148 ;  /* 0x000000908094723c */ /* 0x000fe20000001894 */
[----:B------:R-:W-:Y:S01]  /*10850*/  IMAD.MOV.U32 R33, RZ, RZ, R60 ;  /* 0x000000ffff217224 */ /* 0x000fe200078e003c */
[----:B------:R-:W-:Y:S02]  /*10860*/  MOV R32, R61 ;  /* 0x0000003d00207202 */ /* 0x000fe40000000f00 */
[----:B------:R-:W-:-:S04]  /*10870*/  MOV R9, R77 ;  /* 0x0000004d00097202 */ /* 0x000fc80000000f00 */
[C---:B------:R-:W-:Y:S08]  /*10880*/  HMMA.16816.F32 R144, R128.reuse, R146, R68 ;  /* 0x000000928090723c */ /* 0x040ff00000001844 */
[C---:B----4-:R-:W-:Y:S08]  /*10890*/  HMMA.16816.F32 R140, R128.reuse, R136, R140 ;  /* 0x00000088808c723c */ /* 0x050ff0000000188c */
[C---:B------:R-:W-:Y:S01]  /*108a0*/  HMMA.16816.F32 R60, R128.reuse, R64, R120 ;  /* 0x00000040803c723c */ /* 0x040fe20000001878 */
[----:B------:R-:W-:Y:S07]  /*108b0*/  LDSM.16.MT88.4 R120, [R183+0x1f800] ;  /* 0x01f80000b778783b */ /* 0x000fee0000004200 */
[C---:B------:R-:W-:Y:S08]  /*108c0*/  HMMA.16816.F32 R68, R128.reuse, R72, R108 ;  /* 0x000000488044723c */ /* 0x040ff0000000186c */
[C---:B------:R-:W-:Y:S01]  /*108d0*/  HMMA.16816.F32 R136, R128.reuse, R138, R88 ;  /* 0x0000008a8088723c */ /* 0x040fe20000001858 */
[----:B------:R-:W4:Y:S07]  /*108e0*/  LDSM.16.MT88.4 R88, [R183+0x1d800] ;  /* 0x01d80000b758783b */ /* 0x000f2e0000004200 */
[C---:B------:R-:W-:Y:S01]  /*108f0*/  HMMA.16816.F32 R64, R128.reuse, R66, R112 ;  /* 0x000000428040723c */ /* 0x040fe20000001870 */
[----:B------:R-:W-:Y:S07]  /*10900*/  LDSM.16.MT88.4 R112, [R181+0x1f800] ;  /* 0x01f80000b570783b */ /* 0x000fee0000004200 */
[C---:B------:R-:W-:Y:S01]  /*10910*/  HMMA.16816.F32 R72, R128.reuse, R74, R104 ;  /* 0x0000004a8048723c */ /* 0x040fe20000001868 */
[----:B------:R-:W-:Y:S07]  /*10920*/  LDSM.16.MT88.4 R104, [R180+0x1f800] ;  /* 0x01f80000b468783b */ /* 0x000fee0000004200 */
[----:B------:R-:W-:Y:S01]  /*10930*/  HMMA.16816.F32 R76, R128, R80, R96 ;  /* 0x00000050804c723c */ /* 0x000fe20000001860 */
[----:B------:R-:W1:Y:S01]  /*10940*/  LDSM.16.MT88.4 R96, [R182+0x1d800] ;  /* 0x01d80000b660783b */ /* 0x000e620000004200 */
[----:B------:R-:W-:Y:S01]  /*10950*/  IMAD.MOV.U32 R35, RZ, RZ, R55 ;  /* 0x000000ffff237224 */ /* 0x000fe200078e0037 */
[----:B------:R-:W-:Y:S01]  /*10960*/  MOV R3, R54 ;  /* 0x0000003600037202 */ /* 0x000fe20000000f00 */
[----:B------:R-:W-:Y:S01]  /*10970*/  IMAD.MOV.U32 R2, RZ, RZ, R53 ;  /* 0x000000ffff027224 */ /* 0x000fe200078e0035 */
[----:B------:R-:W-:Y:S01]  /*10980*/  MOV R0, R52 ;  /* 0x0000003400007202 */ /* 0x000fe20000000f00 */
[----:B------:R-:W-:Y:S04]  /*10990*/  STG.E.U16 [R28.64+-0x60], R32 ;  /* 0xffffa0201c007986 */ /* 0x000fe8000c101518 */
[----:B------:R-:W-:Y:S04]  /*109a0*/  STG.E.U16 [R28.64+-0x5e], R33 ;  /* 0xffffa2211c007986 */ /* 0x000fe8000c101518 */
[----:B------:R-:W-:Y:S04]  /*109b0*/  STG.E.U16 [R30.64+-0x60], R34 ;  /* 0xffffa0221e007986 */ /* 0x000fe8000c101518 */
[----:B------:R-:W-:Y:S04]  /*109c0*/  STG.E.U16 [R30.64+-0x5e], R35 ;  /* 0xffffa2231e007986 */ /* 0x000fe8000c101518 */
[----:B------:R-:W-:Y:S04]  /*109d0*/  STG.E.U16 [R28.64+-0x50], R3 ;  /* 0xffffb0031c007986 */ /* 0x000fe8000c101518 */
[----:B------:R-:W-:Y:S01]  /*109e0*/  STG.E.U16 [R28.64+-0x4e], R2 ;  /* 0xffffb2021c007986 */ /* 0x000fe2000c101518 */
[----:B------:R-:W-:-:S03]  /*109f0*/  IMAD.MOV.U32 R24, RZ, RZ, R86 ;  /* 0x000000ffff187224 */ /* 0x000fc600078e0056 */
        /* <DEDUP_REMOVED lines=8> */
[----:B------:R-:W-:-:S03]  /*10a80*/  UISETP.GT.AND UP0, UPT, UR29, UR15, UPT ;  /* 0x0000000f1d00728c */ /* 0x000fc6000bf04270 */
[----:B------:R-:W-:Y:S04]  /*10a90*/  STG.E.U16 [R30.64+-0x30], R186 ;  /* 0xffffd0ba1e007986 */ /* 0x000fe8000c101518 */
[----:B------:R1:W-:Y:S04]  /*10aa0*/  STG.E.U16 [R30.64+-0x2e], R212 ;  /* 0xffffd2d41e007986 */ /* 0x0003e8000c101518 */
[----:B------:R1:W-:Y:S04]  /*10ab0*/  STG.E.U16 [R28.64+-0x20], R178 ;  /* 0xffffe0b21c007986 */ /* 0x0003e8000c101518 */
[----:B------:R2:W-:Y:S04]  /*10ac0*/  STG.E.U16 [R28.64+-0x1e], R177 ;  /* 0xffffe2b11c007986 */ /* 0x0005e8000c101518 */
[----:B------:R2:W-:Y:S04]  /*10ad0*/  STG.E.U16 [R30.64+-0x20], R175 ;  /* 0xffffe0af1e007986 */ /* 0x0005e8000c101518 */
[----:B------:R2:W-:Y:S04]  /*10ae0*/  STG.E.U16 [R30.64+-0x1e], R176 ;  /* 0xffffe2b01e007986 */ /* 0x0005e8000c101518 */
[----:B------:R2:W-:Y:S04]  /*10af0*/  STG.E.U16 [R28.64+-0x10], R174 ;  /* 0xfffff0ae1c007986 */ /* 0x0005e8000c101518 */
[----:B------:R2:W-:Y:S04]  /*10b00*/  STG.E.U16 [R28.64+-0xe], R173 ;  /* 0xfffff2ad1c007986 */ /* 0x0005e8000c101518 */
[----:B------:R2:W-:Y:S04]  /*10b10*/  STG.E.U16 [R30.64+-0x10], R24 ;  /* 0xfffff0181e007986 */ /* 0x0005e8000c101518 */
[----:B------:R2:W-:Y:S01]  /*10b20*/  STG.E.U16 [R30.64+-0xe], R172 ;  /* 0xfffff2ac1e007986 */ /* 0x0005e2000c101518 */
[----:B------:R-:W-:Y:S01]  /*10b30*/  PLOP3.LUT P0, PT, PT, PT, UP0, 0x80, 0x0 ;  /* 0x000000000000781c */ /* 0x000fe20003f0f008 */
[----:B-1----:R-:W-:Y:S01]  /*10b40*/  HMMA.16816.F32 R52, R128, R56, R224 ;  /* 0x000000388034723c */ /* 0x002fe200000018e0 */
[----:B------:R-:W-:-:S07]  /*10b50*/  FADD.FTZ R212, R10, R25 ;  /* 0x000000190ad47221 */ /* 0x000fce0000010000 */
[----:B------:R-:W-:Y:S01]  /*10b60*/  HMMA.16816.F32 R80, R128, R82, R100 ;  /* 0x000000528050723c */ /* 0x000fe20000001864 */
[----:B------:R-:W-:-:S07]  /*10b70*/  FADD.FTZ R213, R9, R11 ;  /* 0x0000000b09d57221 */ /* 0x000fce0000010000 */
[C---:B------:R-:W-:Y:S07]  /*10b80*/  HMMA.16816.F32 R56, R128.reuse, R58, R208 ;  /* 0x0000003a8038723c */ /* 0x040fee00000018d0 */
[----:B------:R-:W-:Y:S01]  /*10b90*/  IADD3 R210, P1, R28, -0x100, RZ ;  /* 0xffffff001cd27810 */ /* 0x000fe20007f3e0ff */
[----:B----4-:R-:W-:Y:S03]  /*10ba0*/  HMMA.16816.F32 R84, R128, R88, R248 ;  /* 0x000000588054723c */ /* 0x010fe600000018f8 */
[----:B------:R-:W-:-:S05]  /*10bb0*/  IADD3.X R211, R29, -0x1, RZ, P1, !PT ;  /* 0xffffffff1dd37810 */ /* 0x000fca0000ffe4ff */
        /* <DEDUP_REMOVED lines=11> */
[----:B---3--:R-:W-:Y:S01]  /*10c70*/  MOV R133, R246 ;  /* 0x000000f600857202 */ /* 0x008fe20000000f00 */
[----:B--2---:R-:W-:-:S06]  /*10c80*/  IMAD.MOV.U32 R132, RZ, RZ, R247 ;  /* 0x000000ffff847224 */ /* 0x004fcc00078e00f7 */
[----:B------:R-:W-:Y:S01]  /*10c90*/  HMMA.16816.F32 R128, R128, R6, R16 ;  /* 0x000000068080723c */ /* 0x000fe20000001810 */
[----:B------:R-:W-:Y:S07]  /*10ca0*/  @!P0 BRA `(.L_x_1819) ;  /* 0x00007ae000008947 */ /* 0x000fee0003800000 */
        /* <DEDUP_REMOVED lines=15> */
[----:B-----5:R-:W-:Y:S01]  /*10da0*/  @P5 STS.128 [R207+0x18000], RZ ;  /* 0x018000ffcf005388 */ /* 0x020fe20000000c00 */
        /* <DEDUP_REMOVED lines=61> */
[----:B---3--:R-:W-:Y:S04]  /*11180*/  LDSM.16.M88.4 R12, [R179+0x10800] ;  /* 0x01080000b30c783b */ /* 0x008fe80000000200 */
[----:B------:R-:W-:Y:S04]  /*11190*/  LDSM.16.M88.4 R24, [R179+0x11000] ;  /* 0x01100000b318783b */ /* 0x000fe80000000200 */
[----:B------:R-:W-:Y:S04]  /*111a0*/  LDSM.16.M88.4 R208, [R179+0x11800] ;  /* 0x01180000b3d0783b */ /* 0x000fe80000000200 */
[----:B----4-:R-:W-:Y:S04]  /*111b0*/  LDSM.16.M88.4 R8, [R188] ;  /* 0x00000000bc08783b */ /* 0x010fe80000000200 */
[----:B------:R-:W-:Y:S04]  /*111c0*/  LDSM.16.M88.4 R220, [R191] ;  /* 0x00000000bfdc783b */ /* 0x000fe80000000200 */
[----:B-1----:R-:W1:Y:S04]  /*111d0*/  LDSM.16.M88.4 R4, [R187] ;  /* 0x00000000bb04783b */ /* 0x002e680000000200 */
[----:B------:R-:W2:Y:S04]  /*111e0*/  LDSM.16.M88.4 R224, [R206] ;  /* 0x00000000cee0783b */ /* 0x000ea80000000200 */
[----:B------:R-:W3:Y:S04]  /*111f0*/  LDSM.16.M88.4 R228, [R205] ;  /* 0x00000000cde4783b */ /* 0x000ee80000000200 */
[----:B------:R-:W4:Y:S04]  /*11200*/  LDSM.16.M88.4 R236, [R204] ;  /* 0x00000000ccec783b */ /* 0x000f280000000200 */
        /* <DEDUP_REMOVED lines=11> */
[C---:B------:R-:W-:Y:S08]  /*112c0*/  HMMA.16816.F32 R232, R8.reuse, R220, R172 ;  /* 0x000000dc08e8723c */ /* 0x040ff000000018ac */
[C---:B------:R-:W-:Y:S08]  /*112d0*/  HMMA.16816.F32 R220, R8.reuse, R222, R168 ;  /* 0x000000de08dc723c */ /* 0x040ff000000018a8 */
[C---:B--2---:R-:W-:Y:S08]  /*112e0*/  HMMA.16816.F32 R172, R8.reuse, R224, R132 ;  /* 0x000000e008ac723c */ /* 0x044ff00000001884 */
[C---:B------:R-:W-:Y:S08]  /*112f0*/  HMMA.16816.F32 R168, R8.reuse, R226, R32 ;  /* 0x000000e208a8723c */ /* 0x040ff00000001820 */
[C---:B---3--:R-:W-:Y:S01]  /*11300*/  HMMA.16816.F32 R132, R8.reuse, R228, R20 ;  /* 0x000000e40884723c */ /* 0x048fe20000001814 */
[----:B------:R-:W2:Y:S07]  /*11310*/  LDSM.16.M88.4 R20, [R185+0x10000] ;  /* 0x01000000b914783b */ /* 0x000eae0000000200 */
[C---:B------:R-:W-:Y:S08]  /*11320*/  HMMA.16816.F32 R32, R8.reuse, R230, R16 ;  /* 0x000000e60820723c */ /* 0x040ff00000001810 */
[C---:B----4-:R-:W-:Y:S01]  /*11330*/  HMMA.16816.F32 R16, R8.reuse, R236, R12 ;  /* 0x000000ec0810723c */ /* 0x050fe2000000180c */
[----:B------:R-:W3:Y:S07]  /*11340*/  LDSM.16.M88.4 R12, [R185+0x10800] ;  /* 0x01080000b90c783b */ /* 0x000eee0000000200 */
[----:B------:R-:W-:Y:S01]  /*11350*/  HMMA.16816.F32 R208, R8, R238, R208 ;  /* 0x000000ee08d0723c */ /* 0x000fe200000018d0 */
[----:B------:R-:W4:Y:S11]  /*11360*/  LDSM.16.M88.4 R8, [R185+0x11000] ;  /* 0x01100000b908783b */ /* 0x000f360000000200 */
[----:B------:R-:W-:Y:S04]  /*11370*/  @!UPT UIADD3 URZ, URZ, URZ, URZ ;  /* 0x0000003f3f3ff290 */ /* 0x000fe8000fffe03f */
[C---:B-1----:R-:W-:Y:S08]  /*11380*/  HMMA.16816.F32 R16, R4.reuse, R24, R16 ;  /* 0x000000180410723c */ /* 0x042ff00000001810 */
[C---:B--2---:R-:W-:Y:S08]  /*11390*/  HMMA.16816.F32 R224, R4.reuse, R22, R220 ;  /* 0x0000001604e0723c */ /* 0x044ff000000018dc */
        /* <DEDUP_REMOVED lines=20> */
[----:B------:R-:W-:Y:S03]  /*114e0*/  LDSM.16.M88.4 R32, [R192] ;  /* 0x00000000c020783b */ /* 0x000fe60000000200 */
        /* <DEDUP_REMOVED lines=113> */
[----:B------:R-:W1:Y:S07]  /*11c00*/  LDSM.16.M88.4 R12, [R188+0xc000] ;  /* 0x00c00000bc0c783b */ /* 0x000e6e0000000200 */
[C---:B--2---:R-:W-:Y:S08]  /*11c10*/  HMMA.16816.F32 R172, R4.reuse, R8, R172 ;  /* 0x0000000804ac723c */ /* 0x044ff000000018ac */
[C---:B------:R-:W-:Y:S01]  /*11c20*/  HMMA.16816.F32 R132, R4.reuse, R10, R132 ;  /* 0x0000000a0484723c */ /* 0x040fe20000001884 */
[----:B------:R-:W2:Y:S07]  /*11c30*/  LDSM.16.M88.4 R8, [R194] ;  /* 0x00000000c208783b */ /* 0x000eae0000000200 */
[C---:B---3--:R-:W-:Y:S08]  /*11c40*/  HMMA.16816.F32 R16, R4.reuse, R24, R16 ;  /* 0x000000180410723c */ /* 0x048ff00000001810 */
[----:B------:R-:W-:Y:S01]  /*11c50*/  HMMA.16816.F32 R168, R4, R26, R168 ;  /* 0x0000001a04a8723c */ /* 0x000fe200000018a8 */
[----:B------:R-:W3:Y:S04]  /*11c60*/  LDSM.16.M88.4 R4, [R193] ;  /* 0x00000000c104783b */ /* 0x000ee80000000200 */
[----:B------:R-:W-:Y:S03]  /*11c70*/  LDSM.16.M88.4 R24, [R185+0x16000] ;  /* 0x01600000b918783b */ /* 0x000fe60000000200 */
[C---:B-1----:R-:W-:Y:S08]  /*11c80*/  HMMA.16816.F32 R228, R12.reuse, R20, R228 ;  /* 0x000000140ce4723c */ /* 0x042ff000000018e4 */
[C---:B------:R-:W-:Y:S08]  /*11c90*/  HMMA.16816.F32 R224, R12.reuse, R22, R224 ;  /* 0x000000160ce0723c */ /* 0x040ff000000018e0 */
[C---:B--2---:R-:W-:Y:S08]  /*11ca0*/  HMMA.16816.F32 R220, R12.reuse, R8, R220 ;  /* 0x000000080cdc723c */ /* 0x044ff000000018dc */
[C---:B------:R-:W-:Y:S01]  /*11cb0*/  HMMA.16816.F32 R208, R12.reuse, R10, R208 ;  /* 0x0000000a0cd0723c */ /* 0x040fe200000018d0 */
[----:B------:R-:W1:Y:S07]  /*11cc0*/  LDSM.16.M88.4 R8, [R190+0xc000] ;  /* 0x00c00000be08783b */ /* 0x000e6e0000000200 */
[C---:B---3--:R-:W-:Y:S08]  /*11cd0*/  HMMA.16816.F32 R172, R12.reuse, R4, R172 ;  /* 0x000000040cac723c */ /* 0x048ff000000018ac */
[C---:B------:R-:W-:Y:S01]  /*11ce0*/  HMMA.16816.F32 R132, R12.reuse, R6, R132 ;  /* 0x000000060c84723c */ /* 0x040fe20000001884 */
[----:B------:R-:W2:Y:S07]  /*11cf0*/  LDSM.16.M88.4 R4, [R185+0x17000] ;  /* 0x01700000b904783b */ /* 0x000eae0000000200 */
[C---:B------:R-:W-:Y:S01]  /*11d00*/  HMMA.16816.F32 R20, R12.reuse, R32, R16 ;  /* 0x000000200c14723c */ /* 0x040fe20000001810 */
[----:B------:R-:W-:Y:S07]  /*11d10*/  LDSM.16.M88.4 R16, [R185+0x17800] ;  /* 0x01780000b910783b */ /* 0x000fee0000000200 */
[----:B------:R-:W-:Y:S01]  /*11d20*/  HMMA.16816.F32 R168, R12, R34, R168 ;  /* 0x000000220ca8723c */ /* 0x000fe200000018a8 */
[----:B------:R-:W3:Y:S04]  /*11d30*/  LDSM.16.M88.4 R12, [R185+0x16800] ;  /* 0x01680000b90c783b */ /* 0x000ee80000000200 */
        /* <DEDUP_REMOVED lines=10> */
[----:B------:R-:W3:Y:S07]  /*11de0*/  LDSM.16.M88.4 R20, [R184+0x6800] ;  /* 0x00680000b814783b */ /* 0x000eee0000000200 */
[----:B------:R-:W-:Y:S01]  /*11df0*/  HMMA.16816.F32 R8, R8, R18, R168 ;  /* 0x000000120808723c */ /* 0x000fe200000018a8 */
[----:B------:R-:W4:Y:S01]  /*11e00*/  LDSM.16.M88.4 R16, [R184+0x7000] ;  /* 0x00700000b810783b */ /* 0x000f220000000200 */
[----:B------:R-:W-:-:S06]  /*11e10*/  DEPBAR.LE SB0, 0x0 ;  /* 0x000080000000791a */ /* 0x000fcc0000000000 */
[C---:B-1----:R-:W-:Y:S08]  /*11e20*/  HMMA.16816.F32 R168, R4.reuse, R32, R228 ;  /* 0x0000002004a8723c */ /* 0x042ff000000018e4 */
[C---:B------:R-:W-:Y:S08]  /*11e30*/  HMMA.16816.F32 R224, R4.reuse, R34, R224 ;  /* 0x0000002204e0723c */ /* 0x040ff000000018e0 */
[C---:B--2---:R-:W-:Y:S08]  /*11e40*/  HMMA.16816.F32 R232, R4.reuse, R12, R24 ;  /* 0x0000000c04e8723c */ /* 0x044ff00000001818 */
[C---:B---3--:R-:W-:Y:S08]  /*11e50*/  HMMA.16816.F32 R220, R4.reuse, R20, R220 ;  /* 0x0000001404dc723c */ /* 0x048ff000000018dc */
[C---:B------:R-:W-:Y:S08]  /*11e60*/  HMMA.16816.F32 R208, R4.reuse, R22, R208 ;  /* 0x0000001604d0723c */ /* 0x040ff000000018d0 */
[C---:B----4-:R-:W-:Y:S08]  /*11e70*/  HMMA.16816.F32 R172, R4.reuse, R16, R172 ;  /* 0x0000001004ac723c */ /* 0x050ff000000018ac */
        /* <DEDUP_REMOVED lines=78> */
.L_x_1825:
[----:B------:R-:W-:Y:S05]  /*12360*/  BSYNC B0 ;  /* 0x0000000000007941 */ /* 0x000fea0003800000 */
.L_x_1824:
[----:B------:R-:W0:Y:S02]  /*12370*/  LDGDEPBAR ;  /* 0x00000000000079af */ /* 0x000e240000000000 */
.L_x_1823:
[----:B------:R-:W-:Y:S01]  /*12380*/  STL [R1+0x154], R207 ;  /* 0x000154cf01007387 */ /* 0x000fe20000100800 */
[----:B------:R-:W-:-:S03]  /*12390*/  IMAD.U32 R0, RZ, RZ, UR29 ;  /* 0x0000001dff007e24 */ /* 0x000fc6000f8e00ff */
[----:B------:R-:W-:Y:S04]  /*123a0*/  STL [R1+0x150], R206 ;  /* 0x000150ce01007387 */ /* 0x000fe80000100800 */
[----:B------:R-:W-:Y:S04]  /*123b0*/  STL [R1+0x14c], R205 ;  /* 0x00014ccd01007387 */ /* 0x000fe80000100800 */
[----:B------:R-:W-:Y:S04]  /*123c0*/  STL [R1+0x148], R204 ;  /* 0x000148cc01007387 */ /* 0x000fe80000100800 */
[----:B------:R-:W-:Y:S04]  /*123d0*/  STL [R1+0x144], R203 ;  /* 0x000144cb01007387 */ /* 0x000fe80000100800 */
[----:B------:R-:W-:Y:S04]  /*123e0*/  STL [R1+0x140], R202 ;  /* 0x000140ca01007387 */ /* 0x000fe80000100800 */
[----:B------:R-:W-:Y:S04]  /*123f0*/  STL [R1+0x13c], R201 ;  /* 0x00013cc901007387 */ /* 0x000fe80000100800 */
[----:B------:R-:W-:Y:S04]  /*12400*/  STL [R1+0x138], R200 ;  /* 0x000138c801007387 */ /* 0x000fe80000100800 */
[----:B------:R-:W-:Y:S04]  /*12410*/  STL.64 [R1+0x130], R198 ;  /* 0x000130c601007387 */ /* 0x000fe80000100a00 */
        /* <DEDUP_REMOVED lines=14> */
[----:B------:R-:W2:Y:S04]  /*12500*/  LDL R244, [R1+0xe0] ;  /* 0x0000e00001f47983 */ /* 0x000ea80000100800 */
[----:B------:R-:W3:Y:S04]  /*12510*/  LDL R243, [R1+0xd4] ;  /* 0x0000d40001f37983 */ /* 0x000ee80000100800 */
[----:B------:R-:W4:Y:S04]  /*12520*/  S2R R2, SR_TID.X ;  /* 0x0000000000027919 */ /* 0x000f280000002100 */
[----:B------:R-:W2:Y:S04]  /*12530*/  LDL R242, [R1+0xf0] ;  /* 0x0000f00001f27983 */ /* 0x000ea80000100800 */
[----:B------:R-:W2:Y:S01]  /*12540*/  LDL.64 R240, [R1+0x38] ;  /* 0x0000380001f07983 */ /* 0x000ea20000100a00 */
[----:B----4-:R-:W-:-:S05]  /*12550*/  IMAD.SHL.U32 R2, R2, 0x2, RZ ;  /* 0x0000000202027824 */ /* 0x010fca00078e00ff */
[----:B------:R-:W-:-:S05]  /*12560*/  LOP3.LUT R2, R2, 0x6, RZ, 0xc0, !PT ;  /* 0x0000000602027812 */ /* 0x000fca00078ec0ff */
[----:B------:R-:W-:-:S05]  /*12570*/  IMAD R0, R0, 0x40, R2 ;  /* 0x0000004000007824 */ /* 0x000fca00078e0202 */
[----:B------:R-:W-:-:S04]  /*12580*/  IADD3 R2, R0, 0x1, RZ ;  /* 0x0000000100027810 */ /* 0x000fc80007ffe0ff */
[C---:B------:R-:W-:Y:S02]  /*12590*/  ISETP.GE.AND P4, PT, R2.reuse, R217, PT ;  /* 0x000000d90200720c */ /* 0x040fe40003f86270 */
[C---:B------:R-:W-:Y:S02]  /*125a0*/  ISETP.GE.AND P1, PT, R2.reuse, R216, PT ;  /* 0x000000d80200720c */ /* 0x040fe40003f26270 */
[C---:B------:R-:W-:Y:S02]  /*125b0*/  ISETP.LT.OR P4, PT, R2.reuse, R215, P4 ;  /* 0x000000d70200720c */ /* 0x040fe40002781670 */
[----:B------:R-:W-:Y:S02]  /*125c0*/  ISETP.LT.OR P1, PT, R2, R214, P1 ;  /* 0x000000d60200720c */ /* 0x000fe40000f21670 */
[C---:B------:R-:W-:Y:S02]  /*125d0*/  IADD3 R2, R0.reuse, 0x8, RZ ;  /* 0x0000000800027810 */ /* 0x040fe40007ffe0ff */
[----:B------:R-:W-:-:S02]  /*125e0*/  ISETP.GE.AND P0, PT, R0, R217, PT ;  /* 0x000000d90000720c */ /* 0x000fc40003f06270 */
[C---:B------:R-:W-:Y:S02]  /*125f0*/  ISETP.GE.AND P3, PT, R2.reuse, R217, PT ;  /* 0x000000d90200720c */ /* 0x040fe40003f66270 */
[C---:B------:R-:W-:Y:S02]  /*12600*/  ISETP.GE.AND P6, PT, R2.reuse, R216, PT ;  /* 0x000000d80200720c */ /* 0x040fe40003fc6270 */
[CC--:B------:R-:W-:Y:S02]  /*12610*/  ISETP.LT.OR P3, PT, R2.reuse, R215.reuse, P3 ;  /* 0x000000d70200720c */ /* 0x0c0fe40001f61670 */
[----:B------:R-:W-:Y:S02]  /*12620*/  ISETP.LT.OR P6, PT, R2, R214, P6 ;  /* 0x000000d60200720c */ /* 0x000fe400037c1670 */
[C---:B------:R-:W-:Y:S02]  /*12630*/  ISETP.LT.OR P0, PT, R0.reuse, R215, P0 ;  /* 0x000000d70000720c */ /* 0x040fe40000701670 */
[----:B------:R-:W-:-:S02]  /*12640*/  IADD3 R2, R0, 0x9, RZ ;  /* 0x0000000900027810 */ /* 0x000fc40007ffe0ff */
[----:B------:R-:W-:Y:S02]  /*12650*/  FSEL R21, R168, -INF , !P0 ;  /* 0xff800000a8157808 */ /* 0x000fe40004000000 */
[C---:B------:R-:W-:Y:S02]  /*12660*/  ISETP.GE.AND P2, PT, R2.reuse, R217, PT ;  /* 0x000000d90200720c */ /* 0x040fe40003f46270 */
[-C--:B------:R-:W-:Y:S02]  /*12670*/  ISETP.GE.AND P5, PT, R2, R216.reuse, PT ;  /* 0x000000d80200720c */ /* 0x080fe40003fa6270 */
[----:B------:R-:W-:Y:S02]  /*12680*/  ISETP.GE.AND P0, PT, R0, R216, PT ;  /* 0x000000d80000720c */ /* 0x000fe40003f06270 */
[C---:B------:R-:W-:Y:S02]  /*12690*/  ISETP.LT.OR P2, PT, R2.reuse, R215, P2 ;  /* 0x000000d70200720c */ /* 0x040fe40001741670 */
[----:B------:R-:W-:-:S02]  /*126a0*/  ISETP.LT.OR P5, PT, R2, R214, P5 ;  /* 0x000000d60200720c */ /* 0x000fc40002fa1670 */
[C---:B------:R-:W-:Y:S02]  /*126b0*/  ISETP.LT.OR P0, PT, R0.reuse, R214, P0 ;  /* 0x000000d60000720c */ /* 0x040fe40000701670 */
[----:B------:R-:W-:Y:S02]  /*126c0*/  IADD3 R2, R0, 0x10, RZ ;  /* 0x0000001000027810 */ /* 0x000fe40007ffe0ff */
[----:B------:R-:W-:Y:S02]  /*126d0*/  FSEL R33, R170, -INF , !P0 ;  /* 0xff800000aa217808 */ /* 0x000fe40004000000 */
[----:B------:R-:W-:Y:S02]  /*126e0*/  FSEL R31, R169, -INF , !P4 ;  /* 0xff800000a91f7808 */ /* 0x000fe40006000000 */
[C---:B------:R-:W-:Y:S02]  /*126f0*/  ISETP.GE.AND P0, PT, R2.reuse, R217, PT ;  /* 0x000000d90200720c */ /* 0x040fe40003f06270 */
[----:B------:R-:W-:-:S02]  /*12700*/  ISETP.GE.AND P4, PT, R2, R216, PT ;  /* 0x000000d80200720c */ /* 0x000fc40003f86270 */
[C---:B------:R-:W-:Y:S02]  /*12710*/  ISETP.LT.OR P0, PT, R2.reuse, R215, P0 ;  /* 0x000000d70200720c */ /* 0x040fe40000701670 */
        /* <DEDUP_REMOVED lines=22> */
[----:B------:R-:W-:-:S02]  /*12880*/  IADD3 R2, R0, 0x20, RZ ;  /* 0x0000002000027810 */ /* 0x000fc40007ffe0ff */
        /* <DEDUP_REMOVED lines=29> */
[----:B-1----:R-:W-:-:S02]  /*12a60*/  FSEL R10, R173, -INF , !P3 ;  /* 0xff800000ad0a7808 */ /* 0x002fc40005800000 */
        /* <DEDUP_REMOVED lines=11> */
[----:B------:R-:W-:-:S04]  /*12b20*/  FMNMX.FTZ R2, R246, R21, !PT ;  /* 0x00000015f6027209 */ /* 0x000fc80007810000 */
[----:B------:R-:W-:Y:S02]  /*12b30*/  FMNMX.FTZ R3, R31, R2, !PT ;  /* 0x000000021f037209 */ /* 0x000fe40007810000 */
[----:B------:R-:W-:Y:S02]  /*12b40*/  IADD3 R2, R0, 0x38, RZ ;  /* 0x0000003800027810 */ /* 0x000fe40007ffe0ff */
[----:B------:R-:W-:Y:S02]  /*12b50*/  FSEL R8, R237, -INF , !P0 ;  /* 0xff800000ed087808 */ /* 0x000fe40004000000 */
[----:B------:R-:W-:Y:S02]  /*12b60*/  ISETP.GE.AND P0, PT, R2, R217, PT ;  /* 0x000000d90200720c */ /* 0x000fe40003f06270 */
[----:B------:R-:W-:Y:S02]  /*12b70*/  IADD3 R0, R0, 0x39, RZ ;  /* 0x0000003900007810 */ /* 0x000fe40007ffe0ff */
[----:B------:R-:W-:-:S02]  /*12b80*/  ISETP.LT.OR P0, PT, R2, R215, P0 ;  /* 0x000000d70200720c */ /* 0x000fc40000701670 */
[----:B------:R-:W-:Y:S02]  /*12b90*/  FSEL R6, R233, -INF , !P6 ;  /* 0xff800000e9067808 */ /* 0x000fe40007000000 */
[----:B------:R-:W-:Y:S02]  /*12ba0*/  FSEL R5, R228, -INF , !P0 ;  /* 0xff800000e4057808 */ /* 0x000fe40004000000 */
[C---:B------:R-:W-:Y:S02]  /*12bb0*/  ISETP.GE.AND P6, PT, R0.reuse, R217, PT ;  /* 0x000000d90000720c */ /* 0x040fe40003fc6270 */
[----:B------:R-:W-:Y:S02]  /*12bc0*/  ISETP.GE.AND P0, PT, R0, R216, PT ;  /* 0x000000d80000720c */ /* 0x000fe40003f06270 */
[----:B------:R-:W-:Y:S02]  /*12bd0*/  FMNMX.FTZ R3, R27, R3, !PT ;  /* 0x000000031b037209 */ /* 0x000fe40007810000 */
[----:B------:R-:W-:-:S02]  /*12be0*/  FSEL R7, R232, -INF , !P1 ;  /* 0xff800000e8077808 */ /* 0x000fc40004800000 */
[----:B------:R-:W-:Y:S02]  /*12bf0*/  ISETP.GE.AND P1, PT, R2, R216, PT ;  /* 0x000000d80200720c */ /* 0x000fe40003f26270 */
[C---:B------:R-:W-:Y:S02]  /*12c00*/  ISETP.LT.OR P6, PT, R0.reuse, R215, P6 ;  /* 0x000000d70000720c */ /* 0x040fe400037c1670 */
[-C--:B------:R-:W-:Y:S02]  /*12c10*/  ISETP.LT.OR P0, PT, R0, R214.reuse, P0 ;  /* 0x000000d60000720c */ /* 0x080fe40000701670 */
[----:B------:R-:W-:Y:S02]  /*12c20*/  FMNMX.FTZ R3, R25, R3, !PT ;  /* 0x0000000319037209 */ /* 0x000fe40007810000 */
[----:B------:R-:W-:Y:S02]  /*12c30*/  FMNMX.FTZ R0, R247, R33, !PT ;  /* 0x00000021f7007209 */ /* 0x000fe40007810000 */
[----:B------:R-:W-:-:S02]  /*12c40*/  ISETP.LT.OR P1, PT, R2, R214, P1 ;  /* 0x000000d60200720c */ /* 0x000fc40000f21670 */
        /* <DEDUP_REMOVED lines=17> */
[----:B------:R-:W-:-:S02]  /*12d60*/  FSEL R16, R238, -INF , !P5 ;  /* 0xff800000ee107808 */ /* 0x000fc40006800000 */
[----:B------:R-:W-:Y:S02]  /*12d70*/  FMNMX.FTZ R0, R22, R0, !PT ;  /* 0x0000000016007209 */ /* 0x000fe40007810000 */
[----:B------:R-:W-:Y:S02]  /*12d80*/  FMNMX.FTZ R2, R6, R2, !PT ;  /* 0x0000000206027209 */ /* 0x000fe40007810000 */
[----:B------:R-:W-:Y:S02]  /*12d90*/  FSEL R15, R239, -INF , !P4 ;  /* 0xff800000ef0f7808 */ /* 0x000fe40006000000 */
[----:B------:R-:W-:Y:S02]  /*12da0*/  FMNMX.FTZ R0, R16, R0, !PT ;  /* 0x0000000010007209 */ /* 0x000fe40007810000 */
[----:B------:R-:W-:Y:S02]  /*12db0*/  FSEL R4, R229, -INF , !P6 ;  /* 0xff800000e5047808 */ /* 0x000fe40007000000 */
[----:B------:R-:W-:-:S02]  /*12dc0*/  FMNMX.FTZ R133, R5, R2, !PT ;  /* 0x0000000205857209 */ /* 0x000fc40007810000 */
[----:B------:R-:W-:Y:S02]  /*12dd0*/  FSEL R14, R234, -INF , !P3 ;  /* 0xff800000ea0e7808 */ /* 0x000fe40005800000 */
[----:B------:R-:W-:Y:S02]  /*12de0*/  FMNMX.FTZ R0, R15, R0, !PT ;  /* 0x000000000f007209 */ /* 0x000fe40007810000 */
[----:B------:R-:W-:Y:S02]  /*12df0*/  FMNMX.FTZ R133, R4, R133, !PT ;  /* 0x0000008504857209 */ /* 0x000fe40007810000 */
[----:B------:R-:W-:Y:S02]  /*12e00*/  FSEL R13, R235, -INF , !P2 ;  /* 0xff800000eb0d7808 */ /* 0x000fe40005000000 */
[----:B------:R-:W-:Y:S01]  /*12e10*/  FMNMX.FTZ R0, R14, R0, !PT ;  /* 0x000000000e007209 */ /* 0x000fe20007810000 */
[----:B------:R-:W1:Y:S01]  /*12e20*/  SHFL.BFLY PT, R2, R133, 0x2, 0x1f ;  /* 0x0c401f0085027f89 */ /* 0x000e6200000e0000 */
[----:B------:R-:W-:-:S02]  /*12e30*/  FSEL R12, R230, -INF , !P1 ;  /* 0xff800000e60c7808 */ /* 0x000fc40004800000 */
[----:B------:R-:W-:Y:S02]  /*12e40*/  FMNMX.FTZ R0, R13, R0, !PT ;  /* 0x000000000d007209 */ /* 0x000fe40007810000 */
[----:B------:R-:W-:Y:S02]  /*12e50*/  FSEL R11, R231, -INF , !P0 ;  /* 0xff800000e70b7808 */ /* 0x000fe40004000000 */
[----:B------:R-:W-:-:S04]  /*12e60*/  FMNMX.FTZ R0, R12, R0, !PT ;  /* 0x000000000c007209 */ /* 0x000fc80007810000 */
[----:B------:R-:W-:-:S05]  /*12e70*/  FMNMX.FTZ R0, R11, R0, !PT ;  /* 0x000000000b007209 */ /* 0x000fca0007810000 */
[----:B------:R-:W4:Y:S01]  /*12e80*/  SHFL.BFLY PT, R132, R0, 0x2, 0x1f ;  /* 0x0c401f0000847f89 */ /* 0x000f2200000e0000 */
[----:B-1----:R-:W-:-:S05]  /*12e90*/  FMNMX.FTZ R133, R133, R2, !PT ;  /* 0x0000000285857209 */ /* 0x002fca0007810000 */
[----:B------:R-:W1:Y:S01]  /*12ea0*/  SHFL.BFLY PT, R2, R133, 0x1, 0x1f ;  /* 0x0c201f0085027f89 */ /* 0x000e6200000e0000 */
[----:B----4-:R-:W-:-:S05]  /*12eb0*/  FMNMX.FTZ R132, R0, R132, !PT ;  /* 0x0000008400847209 */ /* 0x010fca0007810000 */
[----:B------:R-:W4:Y:S01]  /*12ec0*/  SHFL.BFLY PT, R168, R132, 0x1, 0x1f ;  /* 0x0c201f0084a87f89 */ /* 0x000f2200000e0000 */
[----:B------:R-:W-:Y:S02]  /*12ed0*/  USHF.L.U32 UR4, UR29, 0x1, URZ ;  /* 0x000000011d047899 */ /* 0x000fe4000800063f */
[----:B------:R-:W-:Y:S02]  /*12ee0*/  UIADD3 UR34, UR34, -0x1, URZ ;  /* 0xffffffff22227890 */ /* 0x000fe4000fffe03f */
[----:B------:R-:W-:Y:S01]  /*12ef0*/  ULOP3.LUT UR4, UR4, UR33, URZ, 0x3c, !UPT ;  /* 0x0000002104047292 */ /* 0x000fe2000f8e3c3f */
[----:B-1----:R-:W-:Y:S01]  /*12f00*/  FMNMX.FTZ R133, R133, R2, !PT ;  /* 0x0000000285857209 */ /* 0x002fe20007810000 */
[----:B--2---:R-:W-:Y:S01]  /*12f10*/  IMAD.WIDE.U32 R2, R244, -0x2daee0ad, RZ ;  /* 0xd2511f53f4027825 */ /* 0x004fe200078e00ff */
[----:B------:R-:W-:Y:S02]  /*12f20*/  ULOP3.LUT UR34, UR34, UR33, URZ, 0x3c, !UPT ;  /* 0x0000002122227292 */ /* 0x000fe4000f8e3c3f */
[C---:B------:R-:W-:Y:S01]  /*12f30*/  FSETP.NEU.FTZ.AND P1, PT, R133.reuse, -INF , PT ;  /* 0xff8000008500780b */ /* 0x040fe20003f3d000 */
[----:B------:R-:W-:Y:S01]  /*12f40*/  FMUL.FTZ R0, R133, c[0x0][0x23c] ;  /* 0x00008f0085007a20 */ /* 0x000fe20000410000 */
[C---:B------:R-:W-:Y:S01]  /*12f50*/  LOP3.LUT R2, R3.reuse, UR4, RZ, 0x3c, !PT ;  /* 0x0000000403027c12 */ /* 0x040fe2000f8e3cff */
[----:B------:R-:W-:Y:S01]  /*12f60*/  UIADD3 UR4, UR32, 0x3c6ef372, URZ ;  /* 0x3c6ef37220047890 */ /* 0x000fe2000fffe03f */
[----:B------:R-:W-:Y:S01]  /*12f70*/  LOP3.LUT R222, R3, UR34, RZ, 0x3c, !PT ;  /* 0x0000002203de7c12 */ /* 0x000fe2000f8e3cff */
[----:B------:R-:W-:Y:S01]  /*12f80*/  STL [R1+0x158], R217 ;  /* 0x000158d901007387 */ /* 0x000fe20000100800 */
[----:B------:R-:W-:Y:S01]  /*12f90*/  FSEL R0, R0, RZ, P1 ;  /* 0x000000ff00007208 */ /* 0x000fe20000800000 */
[----:B------:R-:W-:Y:S01]  /*12fa0*/  IMAD.WIDE.U32 R2, R2, -0x326172a9, RZ ;  /* 0xcd9e8d5702027825 */ /* 0x000fe200078e00ff */
[----:B------:R-:W-:Y:S01]  /*12fb0*/  UIADD3 UR5, UR32, -0x61c88647, URZ ;  /* 0x9e3779b920057890 */ /* 0x000fe2000fffe03f */
[----:B------:R-:W-:Y:S02]  /*12fc0*/  STL [R1+0x15c], R216 ;  /* 0x00015cd801007387 */ /* 0x000fe40000100800 */
[----:B---3--:R-:W-:Y:S01]  /*12fd0*/  IMAD.WIDE.U32 R198, R243, -0x326172a9, RZ ;  /* 0xcd9e8d57f3c67825 */ /* 0x008fe200078e00ff */
[----:B----4-:R-:W-:Y:S01]  /*12fe0*/  FMNMX.FTZ R132, R132, R168, !PT ;  /* 0x000000a884847209 */ /* 0x010fe20007810000 */
[----:B------:R-:W-:Y:S02]  /*12ff0*/  STL [R1+0x160], R215 ;  /* 0x000160d701007387 */ /* 0x000fe40000100800 */
[----:B------:R-:W-:-:S02]  /*13000*/  FFMA.FTZ R21, R21, c[0x0][0x23c], -R0 ;  /* 0x00008f0015157a23 */ /* 0x000fc40000010800 */
[----:B------:R1:W-:Y:S01]  /*13010*/  STL [R1+0x164], R214 ;  /* 0x000164d601007387 */ /* 0x0003e20000100800 */
[--C-:B------:R-:W-:Y:S02]  /*13020*/  FFMA.FTZ R31, R31, c[0x0][0x23c], -R0.reuse ;  /* 0x00008f001f1f7a23 */ /* 0x100fe40000010800 */
[--C-:B------:R-:W-:Y:S02]  /*13030*/  FFMA.FTZ R27, R27, c[0x0][0x23c], -R0.reuse ;  /* 0x00008f001b1b7a23 */ /* 0x100fe40000010800 */
[--C-:B------:R-:W-:Y:S02]  /*13040*/  FFMA.FTZ R25, R25, c[0x0][0x23c], -R0.reuse ;  /* 0x00008f0019197a23 */ /* 0x100fe40000010800 */
[--C-:B------:R-:W-:Y:S02]  /*13050*/  FFMA.FTZ R23, R23, c[0x0][0x23c], -R0.reuse ;  /* 0x00008f0017177a23 */ /* 0x100fe40000010800 */
[--C-:B------:R-:W-:Y:S02]  /*13060*/  FFMA.FTZ R20, R20, c[0x0][0x23c], -R0.reuse ;  /* 0x00008f0014147a23 */ /* 0x100fe40000010800 */
[----:B------:R-:W-:-:S02]  /*13070*/  FFMA.FTZ R171, R19, c[0x0][0x23c], -R0 ;  /* 0x00008f0013ab7a23 */ /* 0x000fc40000010800 */
        /* <DEDUP_REMOVED lines=8> */
[----:B-1----:R-:W-:Y:S01]  /*13100*/  FFMA.FTZ R214, R4, c[0x0][0x23c], -R0 ;  /* 0x00008f0004d67a23 */ /* 0x002fe20000010800 */
[----:B------:R-:W-:Y:S01]  /*13110*/  LOP3.LUT R4, R241, UR4, R2, 0x96, !PT ;  /* 0x00000004f1047c12 */ /* 0x000fe2000f8e9602 */
[C---:B------:R-:W-:Y:S01]  /*13120*/  FMUL.FTZ R2, R132.reuse, c[0x0][0x23c] ;  /* 0x00008f0084027a20 */ /* 0x040fe20000410000 */
[----:B------:R-:W-:Y:S02]  /*13130*/  LOP3.LUT R0, R199, R242, RZ, 0x3c, !PT ;  /* 0x000000f2c7007212 */ /* 0x000fe400078e3cff */
[----:B------:R-:W-:Y:S02]  /*13140*/  LOP3.LUT R3, R3, UR5, R198, 0x96, !PT ;  /* 0x0000000503037c12 */ /* 0x000fe4000f8e96c6 */
[----:B------:R-:W-:Y:S01]  /*13150*/  FSETP.NEU.FTZ.AND P0, PT, R132, -INF , PT ;  /* 0xff8000008400780b */ /* 0x000fe20003f1d000 */
[----:B------:R-:W-:-:S03]  /*13160*/  IMAD R190, R0, -0x2daee0ad, RZ ;  /* 0xd2511f5300be7824 */ /* 0x000fc600078e02ff */
[----:B------:R-:W-:Y:S01]  /*13170*/  FSEL R0, R2, RZ, P0 ;  /* 0x000000ff02007208 */ /* 0x000fe20000000000 */
[----:B------:R-:W-:-:S04]  /*13180*/  IMAD.WIDE.U32 R2, R3, -0x2daee0ad, RZ ;  /* 0xd2511f5303027825 */ /* 0x000fc800078e00ff */
[----:B------:R-:W-:Y:S01]  /*13190*/  IMAD.WIDE.U32 R4, R4, -0x2daee0ad, RZ ;  /* 0xd2511f5304047825 */ /* 0x000fe200078e00ff */
[----:B------:R-:W-:-:S04]  /*131a0*/  LOP3.LUT R10, R3, UR14, R190, 0x96, !PT ;  /* 0x0000000e030a7c12 */ /* 0x000fc8000f8e96be */
[----:B------:R-:W-:Y:S01]  /*131b0*/  LOP3.LUT R2, R5, UR12, R2, 0x96, !PT ;  /* 0x0000000c05027c12 */ /* 0x000fe2000f8e9602 */
[----:B------:R-:W-:Y:S02]  /*131c0*/  FFMA.FTZ R188, R11, c[0x0][0x23c], -R0 ;  /* 0x00008f000bbc7a23 */ /* 0x000fe40000010800 */
[----:B------:R-:W-:-:S04]  /*131d0*/  IMAD.WIDE.U32 R10, R10, -0x326172a9, RZ ;  /* 0xcd9e8d570a0a7825 */ /* 0x000fc800078e00ff */
[----:B------:R-:W-:Y:S01]  /*131e0*/  IMAD.WIDE.U32 R172, R2, -0x326172a9, RZ ;  /* 0xcd9e8d5702ac7825 */ /* 0x000fe200078e00ff */
[----:B------:R-:W-:Y:S02]  /*131f0*/  LOP3.LUT R2, R11, UR13, R240, 0x96, !PT ;  /* 0x0000000d0b027c12 */ /* 0x000fe4000f8e96f0 */
[----:B------:R-:W1:Y:S02]  /*13200*/  LDC.U8 R240, c[0x0][0x2d8] ;  /* 0x0000b600fff07b82 */ /* 0x000e640000000000 */
[----:B------:R-:W-:Y:S01]  /*13210*/  LOP3.LUT R8, R173, UR11, R10, 0x96, !PT ;  /* 0x0000000bad087c12 */ /* 0x000fe2000f8e960a */
[----:B------:R-:W-:-:S04]  /*13220*/  IMAD.WIDE.U32 R2, R2, -0x2daee0ad, RZ ;  /* 0xd2511f5302027825 */ /* 0x000fc800078e00ff */
[----:B------:R-:W-:Y:S02]  /*13230*/  FFMA.FTZ R18, R33, c[0x0][0x23c], -R0 ;  /* 0x00008f0021127a23 */ /* 0x000fe40000010800 */
[----:B------:R-:W-:-:S04]  /*13240*/  IMAD.WIDE.U32 R8, R8, -0x2daee0ad, RZ ;  /* 0xd2511f5308087825 */ /* 0x000fc800078e00ff */
        /* <DEDUP_REMOVED lines=13> */
[----:B------:R-:W-:Y:S01]  /*13320*/  FFMA.FTZ R200, R12, c[0x0][0x23c], -R0 ;  /* 0x00008f000cc87a23 */ /* 0x000fe20000010800 */
[----:B------:R-:W-:Y:S02]  /*13330*/  FSEL R0, R133, RZ, P1 ;  /* 0x000000ff85007208 */ /* 0x000fe40000800000 */
[----:B------:R-:W-:Y:S02]  /*13340*/  LOP3.LUT R14, R3, UR10, R4, 0x96, !PT ;  /* 0x0000000a030e7c12 */ /* 0x000fe4000f8e9604 */
[----:B------:R-:W-:Y:S01]  /*13350*/  LOP3.LUT R4, R9, UR8, R2, 0x96, !PT ;  /* 0x0000000809047c12 */ /* 0x000fe2000f8e9602 */
[----:B------:R-:W-:Y:S01]  /*13360*/  FADD.FTZ R2, R246, -R0 ;  /* 0x80000000f6027221 */ /* 0x000fe20000010000 */
[----:B------:R-:W-:-:S03]  /*13370*/  FSEL R0, R132, RZ, P0 ;  /* 0x000000ff84007208 */ /* 0x000fc60000000000 */
[----:B------:R-:W-:-:S04]  /*13380*/  IMAD.WIDE.U32 R4, R4, -0x326172a9, RZ ;  /* 0xcd9e8d5704047825 */ /* 0x000fc800078e00ff */
[----:B------:R-:W-:Y:S01]  /*13390*/  FADD.FTZ R6, R247, -R0 ;  /* 0x80000000f7067221 */ /* 0x000fe20000010000 */
[----:B------:R-:W-:Y:S01]  /*133a0*/  LOP3.LUT R0, R4, 0xff, RZ, 0xc0, !PT ;  /* 0x000000ff04007812 */ /* 0x000fe200078ec0ff */
[----:B------:R-:W-:-:S03]  /*133b0*/  FMUL.FTZ R2, R2, c[0x0][0x23c] ;  /* 0x00008f0002027a20 */ /* 0x000fc60000410000 */
[----:B-1----:R-:W-:Y:S02]  /*133c0*/  ISETP.GE.U32.AND P2, PT, R240, R0, PT ;  /* 0x00000000f000720c */ /* 0x002fe40003f46070 */
[----:B------:R-:W-:Y:S01]  /*133d0*/  LOP3.LUT R0, R4, 0xffff, RZ, 0xc0, !PT ;  /* 0x0000ffff04007812 */ /* 0x000fe200078ec0ff */
[----:B------:R-:W-:Y:S03]  /*133e0*/  MUFU.EX2 R13, R21 ;  /* 0x00000015000d7308 */ /* 0x000fe60000000800 */
[----:B------:R-:W-:-:S05]  /*133f0*/  SHF.R.U32.HI R0, RZ, 0x8, R0 ;  /* 0x00000008ff007819 */ /* 0x000fca0000011600 */
[----:B------:R-:W1:Y:S01]  /*13400*/  MUFU.EX2 R2, R2 ;  /* 0x0000000200027308 */ /* 0x000e620000000800 */
[----:B------:R-:W-:-:S07]  /*13410*/  LOP3.LUT R0, R0, 0xffff, RZ, 0xc0, !PT ;  /* 0x0000ffff00007812 */ /* 0x000fce00078ec0ff */
[----:B------:R-:W2:Y:S01]  /*13420*/  MUFU.EX2 R12, R31 ;  /* 0x0000001f000c7308 */ /* 0x000ea20000000800 */
[----:B------:R-:W-:Y:S02]  /*13430*/  ISETP.GE.U32.AND P0, PT, R240, R0, PT ;  /* 0x00000000f000720c */ /* 0x000fe40003f06070 */
[----:B------:R-:W-:Y:S01]  /*13440*/  SHF.R.U32.HI R0, RZ, 0x10, R4 ;  /* 0x00000010ff007819 */ /* 0x000fe20000011604 */
[----:B------:R-:W-:-:S04]  /*13450*/  FMUL.FTZ R9, R6, c[0x0][0x23c] ;  /* 0x00008f0006097a20 */ /* 0x000fc80000410000 */
[----:B------:R-:W3:Y:S01]  /*13460*/  MUFU.EX2 R7, R27 ;  /* 0x0000001b00077308 */ /* 0x000ee20000000800 */
[----:B------:R-:W-:Y:S01]  /*13470*/  LOP3.LUT R6, R0, 0xff, RZ, 0xc0, !PT ;  /* 0x000000ff00067812 */ /* 0x000fe200078ec0ff */
[----:B-1----:R-:W-:-:S06]  /*13480*/  FFMA.FTZ R212, R212, R2, R13 ;  /* 0x00000002d4d47223 */ /* 0x002fcc000001000d */
[----:B------:R-:W1:Y:S01]  /*13490*/  MUFU.EX2 R3, R25 ;  /* 0x0000001900037308 */ /* 0x000e620000000800 */
[----:B--2---:R-:W-:-:S07]  /*134a0*/  FADD.FTZ R212, R12, R212 ;  /* 0x000000d40cd47221 */ /* 0x004fce0000010000 */
[----:B------:R-:W-:Y:S01]  /*134b0*/  MUFU.EX2 R18, R18 ;  /* 0x0000001200127308 */ /* 0x000fe20000000800 */
[----:B------:R-:W-:-:S07]  /*134c0*/  ISETP.GE.U32.AND P1, PT, R240, R6, PT ;  /* 0x00000006f000720c */ /* 0x000fce0003f26070 */
[----:B------:R-:W2:Y:S01]  /*134d0*/  MUFU.EX2 R0, R9 ;  /* 0x0000000900007308 */ /* 0x000ea20000000800 */
[----:B---3--:R-:W-:-:S07]  /*134e0*/  FADD.FTZ R212, R7, R212 ;  /* 0x000000d407d47221 */ /* 0x008fce0000010000 */
[----:B------:R-:W3:Y:S01]  /*134f0*/  MUFU.EX2 R17, R17 ;  /* 0x0000001100117308 */ /* 0x000ee20000000800 */
[C---:B-1----:R-:W-:Y:S01]  /*13500*/  F2FP.PACK_AB R7, R3.reuse, R7 ;  /* 0x000000070307723e */ /* 0x042fe200000000ff */
[----:B------:R-:W-:-:S06]  /*13510*/  FADD.FTZ R212, R3, R212 ;  /* 0x000000d403d47221 */ /* 0x000fcc0000010000 */
[----:B------:R-:W1:Y:S01]  /*13520*/  MUFU.EX2 R6, R134 ;  /* 0x0000008600067308 */ /* 0x000e620000000800 */
[C---:B------:R-:W-:Y:S02]  /*13530*/  PRMT R215, R7.reuse, 0x7610, R215 ;  /* 0x0000761007d77816 */ /* 0x040fe400000000d7 */
[----:B------:R-:W-:Y:S01]  /*13540*/  PRMT R204, R7, 0x7632, R204 ;  /* 0x0000763207cc7816 */ /* 0x000fe200000000cc */
[----:B--2---:R-:W-:-:S04]  /*13550*/  FFMA.FTZ R7, R213, R0, R18 ;  /* 0x00000000d5077223 */ /* 0x004fc80000010012 */
[----:B------:R-:W2:Y:S01]  /*13560*/  MUFU.EX2 R3, R35 ;  /* 0x0000002300037308 */ /* 0x000ea20000000800 */
[----:B---3--:R-:W-:-:S04]  /*13570*/  FADD.FTZ R7, R17, R7 ;  /* 0x0000000711077221 */ /* 0x008fc80000010000 */
[----:B-1----:R-:W-:-:S04]  /*13580*/  FADD.FTZ R7, R6, R7 ;  /* 0x0000000706077221 */ /* 0x002fc80000010000 */
[C---:B--2---:R-:W-:Y:S02]  /*13590*/  FADD.FTZ R19, R3.reuse, R7 ;  /* 0x0000000703137221 */ /* 0x044fe40000010000 */
[----:B------:R-:W1:Y:S01]  /*135a0*/  MUFU.EX2 R7, R23 ;  /* 0x0000001700077308 */ /* 0x000e620000000800 */
[----:B------:R-:W-:Y:S01]  /*135b0*/  F2FP.PACK_AB R9, R3, R6 ;  /* 0x000000060309723e */ /* 0x000fe200000000ff */
[----:B------:R-:W-:Y:S01]  /*135c0*/  IMAD.WIDE.U32 R14, R14, -0x326172a9, RZ ;  /* 0xcd9e8d570e0e7825 */ /* 0x000fe200078e00ff */
[----:B------:R-:W-:-:S05]  /*135d0*/  UIADD3 UR7, UR32, -0x4ab325aa, URZ ;  /* 0xb54cda5620077890 */ /* 0x000fca000fffe03f */
[----:B------:R-:W2:Y:S01]  /*135e0*/  MUFU.EX2 R6, R20 ;  /* 0x0000001400067308 */ /* 0x000ea20000000800 */
[----:B------:R-:W-:Y:S02]  /*135f0*/  SHF.R.U32.HI R3, RZ, 0x18, R4 ;  /* 0x00000018ff037819 */ /* 0x000fe40000011604 */
[----:B------:R-:W-:Y:S01]  /*13600*/  LOP3.LUT R4, R15, UR9, R172, 0x96, !PT ;  /* 0x000000090f047c12 */ /* 0x000fe2000f8e96ac */
[----:B------:R-:W-:Y:S01]  /*13610*/  @!P0 HADD2 R174, -R204.H0_H0, -RZ.H0_H0 ;  /* 0xa00000ffccae8230 */ /* 0x000fe20000000900 */
[----:B------:R-:W-:Y:S01]  /*13620*/  F2FP.PACK_AB R21, R12, R13 ;  /* 0x0000000d0c15723e */ /* 0x000fe200000000ff */
[----:B------:R-:W-:Y:S01]  /*13630*/  UIADD3 UR6, UR33, 0x646e171e, URZ ;  /* 0x646e171e21067890 */ /* 0x000fe2000fffe03f */
[----:B------:R-:W-:Y:S01]  /*13640*/  LOP3.LUT R12, R5, UR7, R14, 0x96, !PT ;  /* 0x00000007050c7c12 */ /* 0x000fe2000f8e960e */
[----:B------:R-:W-:Y:S01]  /*13650*/  IMAD.WIDE.U32 R4, R4, -0x2daee0ad, RZ ;  /* 0xd2511f5304047825 */ /* 0x000fe200078e00ff */
[C---:B------:R-:W-:Y:S02]  /*13660*/  PRMT R196, R9.reuse, 0x7610, R196 ;  /* 0x0000761009c47816 */ /* 0x040fe400000000c4 */
[----:B------:R-:W-:Y:S01]  /*13670*/  PRMT R27, R9, 0x7632, R27 ;  /* 0x00007632091b7816 */ /* 0x000fe2000000001b */
[----:B-1----:R-:W-:Y:S01]  /*13680*/  FADD.FTZ R9, R7, R212 ;  /* 0x000000d407097221 */ /* 0x002fe20000010000 */
[----:B------:R-:W-:-:S02]  /*13690*/  PRMT R179, R215, 0x5410, R204 ;  /* 0x00005410d7b37816 */ /* 0x000fc400000000cc */
[----:B------:R-:W-:Y:S01]  /*136a0*/  @!P0 PRMT R204, R174, 0x5410, RZ ;  /* 0x00005410aecc8816 */ /* 0x000fe200000000ff */
[C---:B--2---:R-:W-:Y:S01]  /*136b0*/  FADD.FTZ R20, R6.reuse, R9 ;  /* 0x0000000906147221 */ /* 0x044fe20000010000 */
[----:B------:R-:W-:Y:S02]  /*136c0*/  F2FP.PACK_AB R13, R6, R7 ;  /* 0x00000007060d723e */ /* 0x000fe400000000ff */
[----:B------:R-:W-:Y:S02]  /*136d0*/  ISETP.GE.U32.AND P0, PT, R240, R3, PT ;  /* 0x00000003f000720c */ /* 0x000fe40003f06070 */
[----:B------:R-:W-:Y:S02]  /*136e0*/  LOP3.LUT R6, R4, 0xff, RZ, 0xc0, !PT ;  /* 0x000000ff04067812 */ /* 0x000fe400078ec0ff */
[----:B------:R-:W-:Y:S02]  /*136f0*/  LOP3.LUT R3, R5, UR6, R8, 0x96, !PT ;  /* 0x0000000605037c12 */ /* 0x000fe4000f8e9608 */
[----:B------:R-:W-:-:S02]  /*13700*/  ISETP.GE.U32.AND P3, PT, R240, R6, PT ;  /* 0x00000006f000720c */ /* 0x000fc40003f66070 */
[--C-:B------:R-:W-:Y:S02]  /*13710*/  SHF.R.U32.HI R8, RZ, 0x10, R3.reuse ;  /* 0x00000010ff087819 */ /* 0x100fe40000011603 */
[C---:B------:R-:W-:Y:S02]  /*13720*/  LOP3.LUT R6, R3.reuse, 0xff, RZ, 0xc0, !PT ;  /* 0x000000ff03067812 */ /* 0x040fe400078ec0ff */
[----:B------:R-:W-:Y:S02]  /*13730*/  SHF.R.U32.HI R7, RZ, 0x18, R3 ;  /* 0x00000018ff077819 */ /* 0x000fe40000011603 */
[----:B------:R-:W-:Y:S01]  /*13740*/  LOP3.LUT R3, R3, 0xffff, RZ, 0xc0, !PT ;  /* 0x0000ffff03037812 */ /* 0x000fe200078ec0ff */
[----:B------:R-:W-:-:S03]  /*13750*/  @!P2 HADD2 R175, -R215.H0_H0, -RZ.H0_H0 ;  /* 0xa00000ffd7afa230 */ /* 0x000fc60000000900 */
[----:B------:R-:W-:-:S04]  /*13760*/  SHF.R.U32.HI R3, RZ, 0x8, R3 ;  /* 0x00000008ff037819 */ /* 0x000fc80000011603 */
[----:B------:R-:W-:Y:S02]  /*13770*/  LOP3.LUT R3, R3, 0xffff, RZ, 0xc0, !PT ;  /* 0x0000ffff03037812 */ /* 0x000fe400078ec0ff */
[----:B------:R-:W-:Y:S02]  /*13780*/  @!P2 PRMT R215, R175, 0x5410, RZ ;  /* 0x00005410afd7a816 */ /* 0x000fe400000000ff */
[C---:B------:R-:W-:Y:S02]  /*13790*/  ISETP.GE.U32.AND P6, PT, R240.reuse, R6, PT ;  /* 0x00000006f000720c */ /* 0x040fe40003fc6070 */
[----:B------:R-:W-:Y:S02]  /*137a0*/  ISETP.GE.U32.AND P2, PT, R240, R3, PT ;  /* 0x00000003f000720c */ /* 0x000fe40003f46070 */
[C---:B------:R-:W-:Y:S02]  /*137b0*/  PRMT R203, R13.reuse, 0x7610, R203 ;  /* 0x000076100dcb7816 */ /* 0x040fe400000000cb */
[----:B------:R-:W-:Y:S01]  /*137c0*/  PRMT R202, R13, 0x7632, R202 ;  /* 0x000076320dca7816 */ /* 0x000fe200000000ca */
[----:B------:R-:W-:Y:S01]  /*137d0*/  @!P1 HADD2 R177, -R196.H0_H0, -RZ.H0_H0 ;  /* 0xa00000ffc4b19230 */ /* 0x000fe20000000900 */
[----:B------:R-:W-:-:S05]  /*137e0*/  PRMT R175, R196, 0x5410, R27 ;  /* 0x00005410c4af7816 */ /* 0x000fca000000001b */
[----:B------:R-:W-:Y:S02]  /*137f0*/  @!P6 HADD2 R186, -R203.H0_H0, -RZ.H0_H0 ;  /* 0xa00000ffcbbae230 */ /* 0x000fe40000000900 */
[----:B------:R-:W-:Y:S01]  /*13800*/  @!P2 HADD2 R178, -R202.H0_H0, -RZ.H0_H0 ;  /* 0xa00000ffcab2a230 */ /* 0x000fe20000000900 */
[----:B------:R-:W-:Y:S01]  /*13810*/  @!P1 PRMT R196, R177, 0x5410, RZ ;  /* 0x00005410b1c49816 */ /* 0x000fe200000000ff */
[----:B------:R-:W-:Y:S01]  /*13820*/  STL [R1+0x168], R133 ;  /* 0x0001688501007387 */ /* 0x000fe20000100800 */
[----:B------:R-:W-:Y:S02]  /*13830*/  PRMT R189, R203, 0x5410, R202 ;  /* 0x00005410cbbd7816 */ /* 0x000fe400000000ca */
[----:B------:R-:W-:Y:S01]  /*13840*/  @!P6 PRMT R203, R186, 0x5410, RZ ;  /* 0x00005410bacbe816 */ /* 0x000fe200000000ff */
[----:B------:R-:W-:Y:S01]  /*13850*/  STL [R1+0x178], R132 ;  /* 0x0001788401007387 */ /* 0x000fe20000100800 */
[----:B------:R-:W-:-:S03]  /*13860*/  @!P2 PRMT R202, R178, 0x5410, RZ ;  /* 0x00005410b2caa816 */ /* 0x000fc600000000ff */
[----:B------:R-:W-:Y:S04]  /*13870*/  STL [R1+0x17c], R215 ;  /* 0x00017cd701007387 */ /* 0x000fe80000100800 */
[----:B------:R-:W-:Y:S04]  /*13880*/  STL [R1+0x180], R204 ;  /* 0x000180cc01007387 */ /* 0x000fe80000100800 */
[----:B------:R-:W-:Y:S04]  /*13890*/  STL [R1+0x184], R196 ;  /* 0x000184c401007387 */ /* 0x000fe80000100800 */
[----:B------:R1:W-:Y:S04]  /*138a0*/  STL.64 [R1+0x170], R202 ;  /* 0x000170ca01007387 */ /* 0x0003e80000100a00 */
[----:B-1----:R-:W2:Y:S01]  /*138b0*/  LDL.LU.64 R202, [R1+0x38] ;  /* 0x0000380001ca7983 */ /* 0x002ea20000300a00 */
[----:B------:R-:W1:Y:S01]  /*138c0*/  MUFU.EX2 R6, R34 ;  /* 0x0000002200067308 */ /* 0x000e620000000800 */
[----:B------:R-:W-:-:S02]  /*138d0*/  ISETP.GE.U32.AND P4, PT, R240, R7, PT ;  /* 0x00000007f000720c */ /* 0x000fc40003f86070 */
[----:B------:R-:W-:Y:S02]  /*138e0*/  LOP3.LUT R16, R4, 0xffff, RZ, 0xc0, !PT ;  /* 0x0000ffff04107812 */ /* 0x000fe400078ec0ff */
[--C-:B------:R-:W-:Y:S02]  /*138f0*/  SHF.R.U32.HI R7, RZ, 0x18, R4.reuse ;  /* 0x00000018ff077819 */ /* 0x100fe40000011604 */
[----:B------:R-:W-:Y:S02]  /*13900*/  SHF.R.U32.HI R5, RZ, 0x10, R4 ;  /* 0x00000010ff057819 */ /* 0x000fe40000011604 */
[----:B------:R-:W3:Y:S02]  /*13910*/  MUFU.EX2 R4, R32 ;  /* 0x0000002000047308 */ /* 0x000ee40000000800 */
[----:B------:R-:W-:Y:S01]  /*13920*/  LOP3.LUT R5, R5, 0xff, RZ, 0xc0, !PT ;  /* 0x000000ff05057812 */ /* 0x000fe200078ec0ff */
[----:B------:R-:W-:Y:S01]  /*13930*/  @!P0 HADD2 R176, -R27.H0_H0, -RZ.H0_H0 ;  /* 0xa00000ff1bb08230 */ /* 0x000fe20000000900 */
[----:B------:R-:W-:-:S02]  /*13940*/  LOP3.LUT R8, R8, 0xff, RZ, 0xc0, !PT ;  /* 0x000000ff08087812 */ /* 0x000fc400078ec0ff */
[----:B------:R-:W-:Y:S01]  /*13950*/  ISETP.GE.U32.AND P1, PT, R240, R5, PT ;  /* 0x00000005f000720c */ /* 0x000fe20003f26070 */
[----:B-1----:R-:W-:Y:S01]  /*13960*/  FADD.FTZ R5, R6, R19 ;  /* 0x0000001306057221 */ /* 0x002fe20000010000 */
[----:B------:R-:W-:Y:S02]  /*13970*/  LOP3.LUT R3, R12, 0xffff, RZ, 0xc0, !PT ;  /* 0x0000ffff0c037812 */ /* 0x000fe400078ec0ff */
[----:B------:R-:W-:Y:S02]  /*13980*/  ISETP.GE.U32.AND P5, PT, R240, R8, PT ;  /* 0x00000008f000720c */ /* 0x000fe40003fa6070 */
[----:B------:R-:W-:Y:S01]  /*13990*/  @!P0 PRMT R27, R176, 0x5410, RZ ;  /* 0x00005410b01b8816 */ /* 0x000fe200000000ff */
[----:B------:R-:W-:Y:S01]  /*139a0*/  MUFU.EX2 R9, R170 ;  /* 0x000000aa00097308 */ /* 0x000fe20000000800 */
[----:B------:R-:W-:Y:S01]  /*139b0*/  ISETP.GE.U32.AND P0, PT, R240, R7, PT ;  /* 0x00000007f000720c */ /* 0x000fe20003f06070 */
[----:B---3--:R-:W-:Y:S01]  /*139c0*/  FADD.FTZ R8, R4, R5 ;  /* 0x0000000504087221 */ /* 0x008fe20000010000 */
[----:B------:R-:W-:-:S02]  /*139d0*/  SHF.R.U32.HI R3, RZ, 0x8, R3 ;  /* 0x00000008ff037819 */ /* 0x000fc40000011603 */
[----:B------:R-:W-:-:S03]  /*139e0*/  F2FP.PACK_AB R7, R4, R6 ;  /* 0x000000060407723e */ /* 0x000fc600000000ff */
[----:B------:R-:W1:Y:S01]  /*139f0*/  MUFU.EX2 R5, R171 ;  /* 0x000000ab00057308 */ /* 0x000e620000000800 */
[----:B------:R-:W-:-:S07]  /*13a00*/  LOP3.LUT R3, R3, 0xffff, RZ, 0xc0, !PT ;  /* 0x0000ffff03037812 */ /* 0x000fce00078ec0ff */
[----:B------:R-:W3:Y:S01]  /*13a10*/  MUFU.EX2 R4, R30 ;  /* 0x0000001e00047308 */ /* 0x000ee20000000800 */
[----:B------:R-:W-:Y:S02]  /*13a20*/  SHF.R.U32.HI R6, RZ, 0x8, R16 ;  /* 0x00000008ff067819 */ /* 0x000fe40000011610 */
[----:B------:R-:W-:Y:S02]  /*13a30*/  ISETP.GE.U32.AND P6, PT, R240, R3, PT ;  /* 0x00000003f000720c */ /* 0x000fe40003fc6070 */
[----:B------:R-:W-:-:S03]  /*13a40*/  LOP3.LUT R6, R6, 0xffff, RZ, 0xc0, !PT ;  /* 0x0000ffff06067812 */ /* 0x000fc600078ec0ff */
[----:B------:R-:W4:Y:S01]  /*13a50*/  MUFU.EX2 R3, R26 ;  /* 0x0000001a00037308 */ /* 0x000f220000000800 */
[----:B------:R-:W-:Y:S01]  /*13a60*/  ISETP.GE.U32.AND P2, PT, R240, R6, PT ;  /* 0x00000006f000720c */ /* 0x000fe20003f46070 */
[----:B-1----:R-:W-:Y:S01]  /*13a70*/  FADD.FTZ R20, R5, R20 ;  /* 0x0000001405147221 */ /* 0x002fe20000010000 */
[----:B------:R-:W-:Y:S02]  /*13a80*/  F2FP.PACK_AB R6, R9, R5 ;  /* 0x000000050906723e */ /* 0x000fe400000000ff */
[C---:B------:R-:W-:Y:S01]  /*13a90*/  PRMT R206, R7.reuse, 0x7632, R206 ;  /* 0x0000763207ce7816 */ /* 0x040fe200000000ce */
[----:B---3--:R-:W-:Y:S02]  /*13aa0*/  FADD.FTZ R5, R4, R8 ;  /* 0x0000000804057221 */ /* 0x008fe40000010000 */
[----:B------:R-:W1:Y:S01]  /*13ab0*/  MUFU.EX2 R8, R24 ;  /* 0x0000001800087308 */ /* 0x000e620000000800 */
[----:B------:R-:W-:Y:S01]  /*13ac0*/  PRMT R201, R7, 0x7610, R201 ;  /* 0x0000761007c97816 */ /* 0x000fe200000000c9 */
[----:B------:R-:W-:Y:S01]  /*13ad0*/  @!P4 HADD2 R209, -R206.H0_H0, -RZ.H0_H0 ;  /* 0xa00000ffced1c230 */ /* 0x000fe20000000900 */
[----:B------:R-:W-:-:S02]  /*13ae0*/  PRMT R207, R6, 0x7610, R207 ;  /* 0x0000761006cf7816 */ /* 0x000fc400000000cf */
[----:B------:R-:W-:-:S03]  /*13af0*/  PRMT R217, R6, 0x7632, R217 ;  /* 0x0000763206d97816 */ /* 0x000fc600000000d9 */
[----:B------:R-:W3:Y:S01]  /*13b00*/  MUFU.EX2 R7, R33 ;  /* 0x0000002100077308 */ /* 0x000ee20000000800 */
[C---:B----4-:R-:W-:Y:S01]  /*13b10*/  FADD.FTZ R19, R3.reuse, R5 ;  /* 0x0000000503137221 */ /* 0x050fe20000010000 */
[----:B------:R-:W-:Y:S02]  /*13b20*/  F2FP.PACK_AB R4, R3, R4 ;  /* 0x000000040304723e */ /* 0x000fe400000000ff */
[----:B------:R-:W-:Y:S02]  /*13b30*/  LOP3.LUT R3, R12, 0xff, RZ, 0xc0, !PT ;  /* 0x000000ff0c037812 */ /* 0x000fe400078ec0ff */
[----:B------:R-:W-:Y:S02]  /*13b40*/  PRMT R195, R201, 0x5410, R206 ;  /* 0x00005410c9c37816 */ /* 0x000fe400000000ce */
[----:B------:R-:W4:Y:S01]  /*13b50*/  MUFU.EX2 R6, R22 ;  /* 0x0000001600067308 */ /* 0x000f220000000800 */
[----:B------:R-:W-:Y:S02]  /*13b60*/  @!P4 PRMT R206, R209, 0x5410, RZ ;  /* 0x00005410d1cec816 */ /* 0x000fe400000000ff */
[----:B------:R-:W-:Y:S01]  /*13b70*/  ISETP.GE.U32.AND P4, PT, R240, R3, PT ;  /* 0x00000003f000720c */ /* 0x000fe20003f86070 */
[----:B------:R-:W-:Y:S01]  /*13b80*/  @!P5 HADD2 R208, -R201.H0_H0, -RZ.H0_H0 ;  /* 0xa00000ffc9d0d230 */ /* 0x000fe20000000900 */
[----:B------:R-:W-:-:S03]  /*13b90*/  PRMT R185, R4, 0x7610, R185 ;  /* 0x0000761004b97816 */ /* 0x000fc600000000b9 */
[----:B------:R-:W4:Y:S01]  /*13ba0*/  MUFU.EX2 R5, R168 ;  /* 0x000000a800057308 */ /* 0x000f220000000800 */
[----:B------:R-:W-:Y:S01]  /*13bb0*/  PRMT R216, R4, 0x7632, R216 ;  /* 0x0000763204d87816 */ /* 0x000fe200000000d8 */
[----:B-1----:R-:W-:Y:S01]  /*13bc0*/  FADD.FTZ R19, R8, R19 ;  /* 0x0000001308137221 */ /* 0x002fe20000010000 */
[----:B------:R-:W-:Y:S01]  /*13bd0*/  @!P3 HADD2 R213, -R207.H0_H0, -RZ.H0_H0 ;  /* 0xa00000ffcfd5b230 */ /* 0x000fe20000000900 */
[----:B------:R-:W-:Y:S01]  /*13be0*/  @!P5 PRMT R201, R208, 0x5410, RZ ;  /* 0x00005410d0c9d816 */ /* 0x000fe200000000ff */
[----:B------:R-:W-:-:S03]  /*13bf0*/  @!P2 HADD2 R210, -R217.H0_H0, -RZ.H0_H0 ;  /* 0xa00000ffd9d2a230 */ /* 0x000fc60000000900 */
[----:B------:R-:W1:Y:S01]  /*13c00*/  MUFU.EX2 R4, R135 ;  /* 0x0000008700047308 */ /* 0x000e620000000800 */
[----:B------:R-:W-:Y:S01]  /*13c10*/  @!P1 HADD2 R218, -R185.H0_H0, -RZ.H0_H0 ;  /* 0xa00000ffb9da9230 */ /* 0x000fe20000000900 */
[----:B------:R-:W-:Y:S01]  /*13c20*/  PRMT R16, R21, 0x7610, R16 ;  /* 0x0000761015107816 */ /* 0x000fe20000000010 */
[----:B---3--:R-:W-:Y:S01]  /*13c30*/  FADD.FTZ R19, R7, R19 ;  /* 0x0000001307137221 */ /* 0x008fe20000010000 */
[----:B------:R-:W-:Y:S01]  /*13c40*/  PRMT R194, R207, 0x5410, R217 ;  /* 0x00005410cfc27816 */ /* 0x000fe200000000d9 */
[----:B------:R-:W-:Y:S01]  /*13c50*/  STL [R1+0x188], R195 ;  /* 0x000188c301007387 */ /* 0x000fe20000100800 */
[----:B------:R-:W-:Y:S02]  /*13c60*/  @!P3 PRMT R207, R213, 0x5410, RZ ;  /* 0x00005410d5cfb816 */ /* 0x000fe400000000ff */
[----:B------:R3:W1:Y:S01]  /*13c70*/  MUFU.EX2 R3, R169 ;  /* 0x000000a900037308 */ /* 0x0006620000000800 */
[----:B------:R-:W-:Y:S01]  /*13c80*/  @!P2 PRMT R217, R210, 0x5410, RZ ;  /* 0x00005410d2d9a816 */ /* 0x000fe200000000ff */
[----:B------:R-:W-:Y:S01]  /*13c90*/  FADD.FTZ R20, R9, R20 ;  /* 0x0000001409147221 */ /* 0x000fe20000010000 */
[----:B------:R-:W-:Y:S01]  /*13ca0*/  STL [R1+0x18c], R201 ;  /* 0x00018cc901007387 */ /* 0x000fe20000100800 */
[----:B------:R-:W-:Y:S01]  /*13cb0*/  PRMT R193, R185, 0x5410, R216 ;  /* 0x00005410b9c17816 */ /* 0x000fe200000000d8 */
[----:B----4-:R-:W-:Y:S01]  /*13cc0*/  FADD.FTZ R9, R6, R19 ;  /* 0x0000001306097221 */ /* 0x010fe20000010000 */
[----:B------:R-:W-:Y:S01]  /*13cd0*/  PRMT R13, R21, 0x7632, R13 ;  /* 0x00007632150d7816 */ /* 0x000fe2000000000d */
[----:B------:R-:W-:Y:S01]  /*13ce0*/  STL [R1+0x190], R206 ;  /* 0x000190ce01007387 */ /* 0x000fe20000100800 */
[----:B------:R-:W-:Y:S01]  /*13cf0*/  @!P4 HADD2 R220, -R16.H0_H0, -RZ.H0_H0 ;  /* 0xa00000ff10dcc230 */ /* 0x000fe20000000900 */
[----:B------:R-:W-:Y:S01]  /*13d00*/  @!P1 PRMT R185, R218, 0x5410, RZ ;  /* 0x00005410dab99816 */ /* 0x000fe200000000ff */
[----:B------:R-:W-:Y:S01]  /*13d10*/  IMAD.WIDE.U32 R24, R222, -0x326172a9, RZ ;  /* 0xcd9e8d57de187825 */ /* 0x000fe200078e00ff */
[----:B------:R-:W-:Y:S01]  /*13d20*/  STL [R1+0x194], R194 ;  /* 0x000194c201007387 */ /* 0x000fe20000100800 */
[----:B------:R-:W-:-:S02]  /*13d30*/  PRMT R174, R16, 0x5410, R13 ;  /* 0x0000541010ae7816 */ /* 0x000fc4000000000d */
[----:B------:R-:W-:Y:S01]  /*13d40*/  FADD.FTZ R9, R5, R9 ;  /* 0x0000000905097221 */ /* 0x000fe20000010000 */
[----:B------:R-:W-:Y:S01]  /*13d50*/  STL [R1+0x198], R207 ;  /* 0x000198cf01007387 */ /* 0x000fe20000100800 */
[----:B------:R-:W-:Y:S01]  /*13d60*/  @!P4 PRMT R16, R220, 0x5410, RZ ;  /* 0x00005410dc10c816 */ /* 0x000fe200000000ff */
[-C--:B------:R-:W-:Y:S02]  /*13d70*/  FMUL.FTZ R229, R61, R2.reuse ;  /* 0x000000023de57220 */ /* 0x080fe40000410000 */
[----:B------:R-:W-:Y:S01]  /*13d80*/  STL [R1+0x19c], R217 ;  /* 0x00019cd901007387 */ /* 0x000fe20000100800 */
[----:B------:R-:W-:Y:S01]  /*13d90*/  FMUL.FTZ R236, R68, R2 ;  /* 0x0000000244ec7220 */ /* 0x000fe20000410000 */
[----:B------:R-:W-:Y:S02]  /*13da0*/  F2FP.PACK_AB R19, R7, R8 ;  /* 0x000000080713723e */ /* 0x000fe400000000ff */
[----:B------:R-:W-:Y:S01]  /*13db0*/  STL [R1+0x1a0], R193 ;  /* 0x0001a0c101007387 */ /* 0x000fe20000100800 */
[----:B------:R-:W-:-:S02]  /*13dc0*/  FMUL.FTZ R164, R164, R2 ;  /* 0x00000002a4a47220 */ /* 0x000fc40000410000 */
[-C--:B------:R-:W-:Y:S01]  /*13dd0*/  FMUL.FTZ R165, R165, R2.reuse ;  /* 0x00000002a5a57220 */ /* 0x080fe20000410000 */
[----:B------:R4:W-:Y:S01]  /*13de0*/  STL [R1+0x1a4], R185 ;  /* 0x0001a4b901007387 */ /* 0x0009e20000100800 */
        /* <DEDUP_REMOVED lines=54> */
[-C--:B----4-:R-:W-:Y:S02]  /*14150*/  FMUL.FTZ R185, R120, R2.reuse ;  /* 0x0000000278b97220 */ /* 0x090fe40000410000 */
[-C--:B------:R-:W-:Y:S02]  /*14160*/  FMUL.FTZ R193, R121, R2.reuse ;  /* 0x0000000279c17220 */ /* 0x080fe40000410000 */
[-C--:B------:R-:W-:Y:S02]  /*14170*/  FMUL.FTZ R194, R124, R2.reuse ;  /* 0x000000027cc27220 */ /* 0x080fe40000410000 */
[-C--:B------:R-:W-:Y:S02]  /*14180*/  FMUL.FTZ R206, R125, R2.reuse ;  /* 0x000000027dce7220 */ /* 0x080fe40000410000 */
[----:B------:R-:W-:-:S02]  /*14190*/  FMUL.FTZ R196, R128, R2 ;  /* 0x0000000280c47220 */ /* 0x000fc40000410000 */
[----:B------:R-:W-:Y:S01]  /*141a0*/  FMUL.FTZ R204, R129, R2 ;  /* 0x0000000281cc7220 */ /* 0x000fe20000410000 */
[----:B------:R-:W-:Y:S01]  /*141b0*/  LOP3.LUT R2, R25, UR5, R198, 0x96, !PT ;  /* 0x0000000519027c12 */ /* 0x000fe2000f8e96c6 */
[----:B-1----:R-:W-:Y:S01]  /*141c0*/  FADD.FTZ R7, R4, R9 ;  /* 0x0000000904077221 */ /* 0x002fe20000010000 */
[----:B------:R-:W-:-:S03]  /*141d0*/  F2FP.PACK_AB R22, R3, R4 ;  /* 0x000000040316723e */ /* 0x000fc600000000ff */
[----:B------:R-:W-:Y:S02]  /*141e0*/  FADD.FTZ R23, R3, R7 ;  /* 0x0000000703177221 */ /* 0x000fe40000010000 */
[----:B------:R-:W-:-:S05]  /*141f0*/  IMAD.WIDE.U32 R2, R2, -0x2daee0ad, RZ ;  /* 0xd2511f5302027825 */ /* 0x000fca00078e00ff */
[----:B------:R-:W-:Y:S02]  /*14200*/  LOP3.LUT R3, R3, UR14, R190, 0x96, !PT ;  /* 0x0000000e03037c12 */ /* 0x000fe4000f8e96be */
[----:B------:R-:W-:-:S03]  /*14210*/  F2FP.PACK_AB R21, R5, R6 ;  /* 0x000000060515723e */ /* 0x000fc600000000ff */
[----:B------:R-:W-:Y:S01]  /*14220*/  IMAD.WIDE.U32 R8, R3, -0x326172a9, RZ ;  /* 0xcd9e8d5703087825 */ /* 0x000fe200078e00ff */
[----:B------:R-:W1:Y:S01]  /*14230*/  LDC.U8 R73, c[0x0][0x2d8] ;  /* 0x0000b600ff497b82 */ /* 0x000e620000000000 */
[----:B--2---:R-:W-:-:S05]  /*14240*/  LOP3.LUT R4, R203, UR4, R24, 0x96, !PT ;  /* 0x00000004cb047c12 */ /* 0x004fca000f8e9618 */
[----:B------:R-:W-:Y:S01]  /*14250*/  IMAD.WIDE.U32 R4, R4, -0x2daee0ad, RZ ;  /* 0xd2511f5304047825 */ /* 0x000fe200078e00ff */
[----:B------:R-:W-:-:S04]  /*14260*/  LOP3.LUT R3, R9, UR13, R202, 0x96, !PT ;  /* 0x0000000d09037c12 */ /* 0x000fc8000f8e96ca */
[----:B------:R-:W-:Y:S01]  /*14270*/  LOP3.LUT R6, R5, UR12, R2, 0x96, !PT ;  /* 0x0000000c05067c12 */ /* 0x000fe2000f8e9602 */
[----:B------:R-:W-:-:S04]  /*14280*/  IMAD.WIDE.U32 R2, R3, -0x2daee0ad, RZ ;  /* 0xd2511f5303027825 */ /* 0x000fc800078e00ff */
[----:B------:R-:W-:Y:S01]  /*14290*/  IMAD.WIDE.U32 R6, R6, -0x326172a9, RZ ;  /* 0xcd9e8d5706067825 */ /* 0x000fe200078e00ff */
[----:B------:R-:W-:-:S04]  /*142a0*/  LOP3.LUT R4, R3, UR10, R4, 0x96, !PT ;  /* 0x0000000a03047c12 */ /* 0x000fc8000f8e9604 */
[----:B------:R-:W-:-:S05]  /*142b0*/  LOP3.LUT R3, R7, UR11, R8, 0x96, !PT ;  /* 0x0000000b07037c12 */ /* 0x000fca000f8e9608 */
[----:B------:R-:W-:-:S05]  /*142c0*/  IMAD.WIDE.U32 R8, R3, -0x2daee0ad, RZ ;  /* 0xd2511f5303087825 */ /* 0x000fca00078e00ff */
[----:B------:R-:W-:Y:S01]  /*142d0*/  LOP3.LUT R2, R9, UR8, R2, 0x96, !PT ;  /* 0x0000000809027c12 */ /* 0x000fe2000f8e9602 */
[----:B------:R-:W-:-:S04]  /*142e0*/  IMAD.WIDE.U32 R4, R4, -0x326172a9, RZ ;  /* 0xcd9e8d5704047825 */ /* 0x000fc800078e00ff */
[----:B------:R-:W-:Y:S01]  /*142f0*/  IMAD.WIDE.U32 R2, R2, -0x326172a9, RZ ;  /* 0xcd9e8d5702027825 */ /* 0x000fe200078e00ff */
[----:B------:R-:W-:-:S04]  /*14300*/  LOP3.LUT R6, R5, UR9, R6, 0x96, !PT ;  /* 0x0000000905067c12 */ /* 0x000fc8000f8e9606 */
[----:B------:R-:W-:-:S04]  /*14310*/  LOP3.LUT R4, R3, UR7, R4, 0x96, !PT ;  /* 0x0000000703047c12 */ /* 0x000fc8000f8e9604 */
[----:B------:R-:W-:-:S04]  /*14320*/  LOP3.LUT R5, R4, 0xff, RZ, 0xc0, !PT ;  /* 0x000000ff04057812 */ /* 0x000fc800078ec0ff */
[----:B-1----:R-:W-:Y:S02]  /*14330*/  ISETP.GE.U32.AND P4, PT, R73, R5, PT ;  /* 0x000000054900720c */ /* 0x002fe40003f86070 */
[----:B------:R-:W-:-:S04]  /*14340*/  LOP3.LUT R5, R4, 0xffff, RZ, 0xc0, !PT ;  /* 0x0000ffff04057812 */ /* 0x000fc800078ec0ff */
[----:B------:R-:W-:-:S04]  /*14350*/  SHF.R.U32.HI R5, RZ, 0x8, R5 ;  /* 0x00000008ff057819 */ /* 0x000fc80000011605 */
[----:B------:R-:W-:-:S04]  /*14360*/  LOP3.LUT R5, R5, 0xffff, RZ, 0xc0, !PT ;  /* 0x0000ffff05057812 */ /* 0x000fc800078ec0ff */
[----:B------:R-:W-:Y:S02]  /*14370*/  ISETP.GE.U32.AND P3, PT, R73, R5, PT ;  /* 0x000000054900720c */ /* 0x000fe40003f66070 */
[--C-:B------:R-:W-:Y:S02]  /*14380*/  SHF.R.U32.HI R5, RZ, 0x10, R4.reuse ;  /* 0x00000010ff057819 */ /* 0x100fe40000011604 */
[----:B------:R-:W-:Y:S01]  /*14390*/  SHF.R.U32.HI R4, RZ, 0x18, R4 ;  /* 0x00000018ff047819 */ /* 0x000fe20000011604 */
[----:B------:R-:W-:-:S03]  /*143a0*/  @!P6 HADD2 R219, -R13.H0_H0, -RZ.H0_H0 ;  /* 0xa00000ff0ddbe230 */ /* 0x000fc60000000900 */
[----:B------:R-:W-:Y:S02]  /*143b0*/  ISETP.GE.U32.AND P1, PT, R73, R4, PT ;  /* 0x000000044900720c */ /* 0x000fe40003f26070 */
[C---:B------:R-:W-:Y:S02]  /*143c0*/  LOP3.LUT R4, R2.reuse, 0xff, RZ, 0xc0, !PT ;  /* 0x000000ff02047812 */ /* 0x040fe400078ec0ff */
[----:B------:R-:W-:Y:S02]  /*143d0*/  @!P6 PRMT R13, R219, 0x5410, RZ ;  /* 0x00005410db0de816 */ /* 0x000fe400000000ff */
[----:B------:R-:W-:Y:S02]  /*143e0*/  ISETP.GE.U32.AND P6, PT, R73, R4, PT ;  /* 0x000000044900720c */ /* 0x000fe40003fc6070 */
[----:B------:R-:W-:Y:S02]  /*143f0*/  SHF.R.U32.HI R4, RZ, 0x10, R2 ;  /* 0x00000010ff047819 */ /* 0x000fe40000011602 */
[----:B------:R-:W-:-:S02]  /*14400*/  LOP3.LUT R9, R2, 0xffff, RZ, 0xc0, !PT ;  /* 0x0000ffff02097812 */ /* 0x000fc400078ec0ff */
[----:B------:R-:W-:Y:S02]  /*14410*/  SHF.R.U32.HI R2, RZ, 0x18, R2 ;  /* 0x00000018ff027819 */ /* 0x000fe40000011602 */
[----:B------:R-:W-:Y:S02]  /*14420*/  LOP3.LUT R3, R4, 0xff, RZ, 0xc0, !PT ;  /* 0x000000ff04037812 */ /* 0x000fe400078ec0ff */
[C---:B------:R-:W-:Y:S02]  /*14430*/  ISETP.GE.U32.AND P2, PT, R73.reuse, R2, PT ;  /* 0x000000024900720c */ /* 0x040fe40003f46070 */
[----:B------:R-:W-:Y:S01]  /*14440*/  ISETP.GE.U32.AND P5, PT, R73, R3, PT ;  /* 0x000000034900720c */ /* 0x000fe20003fa6070 */
[----:B------:R-:W-:Y:S01]  /*14450*/  IMAD.WIDE.U32 R2, R6, -0x2daee0ad, RZ ;  /* 0xd2511f5306027825 */ /* 0x000fe200078e00ff */
[----:B------:R1:W2:Y:S01]  /*14460*/  MUFU.EX2 R4, R223 ;  /* 0x000000df00047308 */ /* 0x0002a20000000800 */
[----:B------:R-:W-:Y:S01]  /*14470*/  F2FP.PACK_AB R26, R17, R18 ;  /* 0x00000012111a723e */ /* 0x000fe200000000ff */
[----:B------:R-:W-:-:S02]  /*14480*/  @!P0 HADD2 R211, -R216.H0_H0, -RZ.H0_H0 ;  /* 0xa00000ffd8d38230 */ /* 0x000fc40000000900 */
[----:B------:R-:W-:Y:S02]  /*14490*/  LOP3.LUT R6, R3, UR6, R8, 0x96, !PT ;  /* 0x0000000603067c12 */ /* 0x000fe4000f8e9608 */
[C---:B------:R-:W-:Y:S02]  /*144a0*/  LOP3.LUT R8, R2.reuse, 0xff, RZ, 0xc0, !PT ;  /* 0x000000ff02087812 */ /* 0x040fe400078ec0ff */
[----:B------:R-:W-:Y:S02]  /*144b0*/  LOP3.LUT R17, R2, 0xffff, RZ, 0xc0, !PT ;  /* 0x0000ffff02117812 */ /* 0x000fe400078ec0ff */
[--C-:B------:R-:W-:Y:S02]  /*144c0*/  SHF.R.U32.HI R18, RZ, 0x10, R2.reuse ;  /* 0x00000010ff127819 */ /* 0x100fe40000011602 */
[----:B------:R-:W-:Y:S02]  /*144d0*/  SHF.R.U32.HI R7, RZ, 0x18, R2 ;  /* 0x00000018ff077819 */ /* 0x000fe40000011602 */
[----:B------:R3:W4:Y:S01]  /*144e0*/  MUFU.EX2 R2, R226 ;  /* 0x000000e200027308 */ /* 0x0007220000000800 */
[----:B------:R-:W-:Y:S01]  /*144f0*/  @!P0 PRMT R216, R211, 0x5410, RZ ;  /* 0x00005410d3d88816 */ /* 0x000fe200000000ff */
[-C--:B------:R-:W-:Y:S01]  /*14500*/  FMUL.FTZ R166, R166, R0.reuse ;  /* 0x00000000a6a67220 */ /* 0x080fe20000410000 */
[----:B------:R-:W-:Y:S01]  /*14510*/  LOP3.LUT R5, R5, 0xff, RZ, 0xc0, !PT ;  /* 0x000000ff05057812 */ /* 0x000fe200078ec0ff */
[----:B------:R-:W-:-:S02]  /*14520*/  FMUL.FTZ R167, R167, R0 ;  /* 0x00000000a7a77220 */ /* 0x000fc40000410000 */
[----:B------:R1:W-:Y:S01]  /*14530*/  STL [R1+0x1a8], R216 ;  /* 0x0001a8d801007387 */ /* 0x0003e20000100800 */
        /* <DEDUP_REMOVED lines=21> */
[-C--:B-1----:R-:W-:Y:S02]  /*14690*/  FMUL.FTZ R223, R51, R0.reuse ;  /* 0x0000000033df7220 */ /* 0x082fe40000410000 */
[-C--:B---3--:R-:W-:Y:S02]  /*146a0*/  FMUL.FTZ R226, R54, R0.reuse ;  /* 0x0000000036e27220 */ /* 0x088fe40000410000 */
        /* <DEDUP_REMOVED lines=39> */
[----:B--2---:R-:W-:Y:S01]  /*14920*/  FADD.FTZ R0, R4, R20 ;  /* 0x0000001404007221 */ /* 0x004fe20000010000 */
[----:B------:R-:W-:Y:S02]  /*14930*/  ISETP.GE.U32.AND P0, PT, R73, R5, PT ;  /* 0x000000054900720c */ /* 0x000fe40003f06070 */
[C---:B----4-:R-:W-:Y:S01]  /*14940*/  F2FP.PACK_AB R4, R2.reuse, R4 ;  /* 0x000000040204723e */ /* 0x050fe200000000ff */
[----:B------:R-:W-:Y:S02]  /*14950*/  FADD.FTZ R5, R2, R0 ;  /* 0x0000000002057221 */ /* 0x000fe40000010000 */
[----:B------:R-:W1:Y:S01]  /*14960*/  MUFU.EX2 R2, R252 ;  /* 0x000000fc00027308 */ /* 0x000e620000000800 */
[----:B------:R-:W-:-:S07]  /*14970*/  PRMT R187, R4, 0x7610, R187 ;  /* 0x0000761004bb7816 */ /* 0x000fce00000000bb */
[----:B------:R2:W3:Y:S01]  /*14980*/  MUFU.EX2 R0, R197 ;  /* 0x000000c500007308 */ /* 0x0004e20000000800 */
[----:B------:R-:W-:Y:S01]  /*14990*/  SHF.R.U32.HI R3, RZ, 0x8, R9 ;  /* 0x00000008ff037819 */ /* 0x000fe20000011609 */
[----:B------:R-:W-:Y:S01]  /*149a0*/  @!P4 HADD2 R38, -R187.H0_H0, -RZ.H0_H0 ;  /* 0xa00000ffbb26c230 */ /* 0x000fe20000000900 */
[----:B------:R-:W-:Y:S02]  /*149b0*/  PRMT R133, R4, 0x7632, R133 ;  /* 0x0000763204857816 */ /* 0x000fe40000000085 */
[----:B------:R-:W-:Y:S02]  /*149c0*/  LOP3.LUT R3, R3, 0xffff, RZ, 0xc0, !PT ;  /* 0x0000ffff03037812 */ /* 0x000fe400078ec0ff */
[----:B------:R-:W-:Y:S02]  /*149d0*/  PRMT R205, R19, 0x7632, R205 ;  /* 0x0000763213cd7816 */ /* 0x000fe400000000cd */
[----:B--2---:R-:W-:Y:S02]  /*149e0*/  PRMT R197, R187, 0x5410, R133 ;  /* 0x00005410bbc57816 */ /* 0x004fe40000000085 */
[----:B------:R-:W-:-:S02]  /*149f0*/  @!P4 PRMT R187, R38, 0x5410, RZ ;  /* 0x0000541026bbc816 */ /* 0x000fc400000000ff */
[----:B------:R-:W-:Y:S01]  /*14a00*/  ISETP.GE.U32.AND P4, PT, R73, R3, PT ;  /* 0x000000034900720c */ /* 0x000fe20003f86070 */
[----:B-1----:R-:W-:Y:S01]  /*14a10*/  FADD.FTZ R3, R2, R5 ;  /* 0x0000000502037221 */ /* 0x002fe20000010000 */
[----:B---3--:R-:W-:Y:S01]  /*14a20*/  F2FP.PACK_AB R2, R0, R2 ;  /* 0x000000020002723e */ /* 0x008fe200000000ff */
[----:B------:R-:W-:-:S03]  /*14a30*/  @!P1 HADD2 R37, -R205.H0_H0, -RZ.H0_H0 ;  /* 0xa00000ffcd259230 */ /* 0x000fc60000000900 */
[C---:B------:R-:W-:Y:S02]  /*14a40*/  PRMT R252, R2.reuse, 0x7610, R252 ;  /* 0x0000761002fc7816 */ /* 0x040fe400000000fc */
[----:B------:R-:W-:Y:S02]  /*14a50*/  PRMT R219, R2, 0x7632, R219 ;  /* 0x0000763202db7816 */ /* 0x000fe400000000db */
[----:B------:R-:W-:Y:S02]  /*14a60*/  SHF.R.U32.HI R2, RZ, 0x10, R6 ;  /* 0x00000010ff027819 */ /* 0x000fe40000011606 */
[----:B------:R-:W-:Y:S02]  /*14a70*/  PRMT R20, R19, 0x7610, R20 ;  /* 0x0000761013147816 */ /* 0x000fe40000000014 */
[----:B------:R-:W-:Y:S02]  /*14a80*/  LOP3.LUT R2, R2, 0xff, RZ, 0xc0, !PT ;  /* 0x000000ff02027812 */ /* 0x000fe400078ec0ff */
[----:B------:R-:W-:Y:S01]  /*14a90*/  LOP3.LUT R10, R173, UR11, R10, 0x96, !PT ;  /* 0x0000000bad0a7c12 */ /* 0x000fe2000f8e960a */
[----:B------:R-:W-:Y:S01]  /*14aa0*/  @!P6 HADD2 R41, -R252.H0_H0, -RZ.H0_H0 ;  /* 0xa00000fffc29e230 */ /* 0x000fe20000000900 */
[----:B------:R-:W-:-:S02]  /*14ab0*/  PRMT R173, R20, 0x5410, R205 ;  /* 0x0000541014ad7816 */ /* 0x000fc400000000cd */
[----:B------:R-:W-:Y:S01]  /*14ac0*/  @!P1 PRMT R205, R37, 0x5410, RZ ;  /* 0x0000541025cd9816 */ /* 0x000fe200000000ff */
[----:B------:R-:W-:Y:S01]  /*14ad0*/  @!P3 HADD2 R36, -R133.H0_H0, -RZ.H0_H0 ;  /* 0xa00000ff8524b230 */ /* 0x000fe20000000900 */
[----:B------:R-:W-:Y:S02]  /*14ae0*/  ISETP.GE.U32.AND P1, PT, R73, R2, PT ;  /* 0x000000024900720c */ /* 0x000fe40003f26070 */
[----:B------:R-:W-:Y:S01]  /*14af0*/  MOV R19, R133 ;  /* 0x0000008500137202 */ /* 0x000fe20000000f00 */
[----:B------:R-:W-:Y:S01]  /*14b00*/  IMAD.MOV.U32 R133, RZ, RZ, R192 ;  /* 0x000000ffff857224 */ /* 0x000fe200078e00c0 */
[----:B------:R-:W-:Y:S01]  /*14b10*/  LOP3.LUT R2, R6, 0xff, RZ, 0xc0, !PT ;  /* 0x000000ff06027812 */ /* 0x000fe200078ec0ff */
[----:B------:R-:W-:Y:S01]  /*14b20*/  @!P4 HADD2 R40, -R219.H0_H0, -RZ.H0_H0 ;  /* 0xa00000ffdb28c230 */ /* 0x000fe20000000900 */
[----:B------:R-:W-:Y:S02]  /*14b30*/  PRMT R192, R252, 0x5410, R219 ;  /* 0x00005410fcc07816 */ /* 0x000fe400000000db */
[----:B------:R-:W-:-:S02]  /*14b40*/  @!P6 PRMT R252, R41, 0x5410, RZ ;  /* 0x0000541029fce816 */ /* 0x000fc400000000ff */
[C---:B------:R-:W-:Y:S01]  /*14b50*/  ISETP.GE.U32.AND P6, PT, R73.reuse, R2, PT ;  /* 0x000000024900720c */ /* 0x040fe20003fc6070 */
[----:B------:R-:W-:Y:S01]  /*14b60*/  FADD.FTZ R4, R0, R3 ;  /* 0x0000000300047221 */ /* 0x000fe20000010000 */
[----:B------:R-:W-:Y:S01]  /*14b70*/  SHF.R.U32.HI R2, RZ, 0x18, R6 ;  /* 0x00000018ff027819 */ /* 0x000fe20000011606 */
[----:B------:R1:W2:Y:S01]  /*14b80*/  MUFU.EX2 R0, R191 ;  /* 0x000000bf00007308 */ /* 0x0002a20000000800 */
[----:B------:R-:W-:Y:S02]  /*14b90*/  @!P4 PRMT R219, R40, 0x5410, RZ ;  /* 0x0000541028dbc816 */ /* 0x000fe400000000ff */
[----:B------:R-:W-:Y:S02]  /*14ba0*/  ISETP.GE.U32.AND P4, PT, R73, R2, PT ;  /* 0x000000024900720c */ /* 0x000fe40003f86070 */
[----:B------:R-:W-:-:S03]  /*14bb0*/  LOP3.LUT R2, R6, 0xffff, RZ, 0xc0, !PT ;  /* 0x0000ffff06027812 */ /* 0x000fc600078ec0ff */
[----:B------:R-:W3:Y:S01]  /*14bc0*/  MUFU.EX2 R3, R184 ;  /* 0x000000b800037308 */ /* 0x000ee20000000800 */
[C---:B------:R-:W-:Y:S02]  /*14bd0*/  PRMT R218, R21.reuse, 0x7632, R218 ;  /* 0x0000763215da7816 */ /* 0x040fe400000000da */
[----:B------:R-:W-:Y:S02]  /*14be0*/  SHF.R.U32.HI R2, RZ, 0x8, R2 ;  /* 0x00000008ff027819 */ /* 0x000fe40000011602 */
[----:B------:R-:W-:Y:S01]  /*14bf0*/  PRMT R213, R21, 0x7610, R213 ;  /* 0x0000761015d57816 */ /* 0x000fe200000000d5 */
[----:B------:R-:W-:Y:S01]  /*14c00*/  @!P2 HADD2 R42, -R218.H0_H0, -RZ.H0_H0 ;  /* 0xa00000ffda2aa230 */ /* 0x000fe20000000900 */
[----:B------:R-:W-:Y:S02]  /*14c10*/  LOP3.LUT R2, R2, 0xffff, RZ, 0xc0, !PT ;  /* 0x0000ffff02027812 */ /* 0x000fe400078ec0ff */
[----:B-1----:R-:W-:Y:S02]  /*14c20*/  PRMT R191, R213, 0x5410, R218 ;  /* 0x00005410d5bf7816 */ /* 0x002fe400000000da */
[----:B------:R-:W-:Y:S01]  /*14c30*/  @!P2 PRMT R218, R42, 0x5410, RZ ;  /* 0x000054102adaa816 */ /* 0x000fe200000000ff */
[----:B------:R-:W-:Y:S01]  /*14c40*/  @!P5 HADD2 R43, -R213.H0_H0, -RZ.H0_H0 ;  /* 0xa00000ffd52bd230 */ /* 0x000fe20000000900 */
[----:B------:R-:W-:Y:S01]  /*14c50*/  ISETP.GE.U32.AND P2, PT, R73, R2, PT ;  /* 0x000000024900720c */ /* 0x000fe20003f46070 */
[----:B--2---:R-:W-:Y:S01]  /*14c60*/  FADD.FTZ R5, R0, R4 ;  /* 0x0000000400057221 */ /* 0x004fe20000010000 */
[----:B---3--:R-:W-:-:S02]  /*14c70*/  F2FP.PACK_AB R2, R3, R0 ;  /* 0x000000000302723e */ /* 0x008fc400000000ff */
[----:B------:R-:W-:Y:S02]  /*14c80*/  SHF.R.U32.HI R0, RZ, 0x18, R12 ;  /* 0x00000018ff007819 */ /* 0x000fe4000001160c */
[C---:B------:R-:W-:Y:S02]  /*14c90*/  PRMT R212, R2.reuse, 0x7610, R212 ;  /* 0x0000761002d47816 */ /* 0x040fe400000000d4 */
[----:B------:R-:W-:Y:S02]  /*14ca0*/  @!P5 PRMT R213, R43, 0x5410, RZ ;  /* 0x000054102bd5d816 */ /* 0x000fe400000000ff */
[----:B------:R-:W-:Y:S02]  /*14cb0*/  ISETP.GE.U32.AND P5, PT, R73, R0, PT ;  /* 0x000000004900720c */ /* 0x000fe40003fa6070 */
[----:B------:R-:W-:Y:S01]  /*14cc0*/  SHF.R.U32.HI R0, RZ, 0x10, R12 ;  /* 0x00000010ff007819 */ /* 0x000fe2000001160c */
[----:B------:R-:W-:Y:S01]  /*14cd0*/  @!P6 HADD2 R45, -R212.H0_H0, -RZ.H0_H0 ;  /* 0xa00000ffd42de230 */ /* 0x000fe20000000900 */
[----:B------:R-:W-:-:S02]  /*14ce0*/  PRMT R186, R2, 0x7632, R186 ;  /* 0x0000763202ba7816 */ /* 0x000fc400000000ba */
[----:B------:R-:W-:Y:S02]  /*14cf0*/  LOP3.LUT R0, R0, 0xff, RZ, 0xc0, !PT ;  /* 0x000000ff00007812 */ /* 0x000fe400078ec0ff */
[----:B------:R-:W-:Y:S02]  /*14d00*/  PRMT R184, R212, 0x5410, R186 ;  /* 0x00005410d4b87816 */ /* 0x000fe400000000ba */
[----:B------:R-:W-:Y:S02]  /*14d10*/  @!P6 PRMT R212, R45, 0x5410, RZ ;  /* 0x000054102dd4e816 */ /* 0x000fe400000000ff */
[----:B------:R-:W-:Y:S02]  /*14d20*/  ISETP.GE.U32.AND P6, PT, R73, R0, PT ;  /* 0x000000004900720c */ /* 0x000fe40003fc6070 */
[----:B------:R-:W-:Y:S01]  /*14d30*/  SHF.R.U32.HI R0, RZ, 0x8, R17 ;  /* 0x00000008ff007819 */ /* 0x000fe20000011611 */
[----:B------:R-:W-:-:S03]  /*14d40*/  @!P2 HADD2 R44, -R186.H0_H0, -RZ.H0_H0 ;  /* 0xa00000ffba2ca230 */ /* 0x000fc60000000900 */
[----:B------:R-:W-:Y:S02]  /*14d50*/  LOP3.LUT R0, R0, 0xffff, RZ, 0xc0, !PT ;  /* 0x0000ffff00007812 */ /* 0x000fe400078ec0ff */
[----:B------:R-:W-:Y:S02]  /*14d60*/  @!P2 PRMT R186, R44, 0x5410, RZ ;  /* 0x000054102cbaa816 */ /* 0x000fe400000000ff */
[----:B------:R-:W-:Y:S01]  /*14d70*/  ISETP.GE.U32.AND P2, PT, R73, R0, PT ;  /* 0x000000004900720c */ /* 0x000fe20003f46070 */
[----:B------:R-:W-:Y:S01]  /*14d80*/  MUFU.EX2 R2, R133 ;  /* 0x0000008500027308 */ /* 0x000fe20000000800 */
[----:B------:R-:W-:-:S07]  /*14d90*/  PRMT R178, R22, 0x7610, R178 ;  /* 0x0000761016b27816 */ /* 0x000fce00000000b2 */
[----:B------:R-:W1:Y:S08]  /*14da0*/  MUFU.EX2 R0, R200 ;  /* 0x000000c800007308 */ /* 0x000e700000000800 */
[----:B------:R-:W2:Y:S08]  /*14db0*/  MUFU.EX2 R188, R188 ;  /* 0x000000bc00bc7308 */ /* 0x000eb00000000800 */
[----:B------:R-:W3:Y:S01]  /*14dc0*/  MUFU.EX2 R133, R214 ;  /* 0x000000d600857308 */ /* 0x000ee20000000800 */
[----:B------:R-:W-:Y:S01]  /*14dd0*/  @!P1 HADD2 R47, -R178.H0_H0, -RZ.H0_H0 ;  /* 0xa00000ffb22f9230 */ /* 0x000fe20000000900 */
[----:B------:R-:W-:Y:S01]  /*14de0*/  PRMT R177, R22, 0x7632, R177 ;  /* 0x0000763216b17816 */ /* 0x000fe200000000b1 */
[----:B------:R-:W-:Y:S01]  /*14df0*/  IMAD.MOV.U32 R72, RZ, RZ, R179 ;  /* 0x000000ffff487224 */ /* 0x000fe200078e00b3 */
[----:B------:R-:W-:Y:S01]  /*14e00*/  LOP3.LUT R4, R18, 0xff, RZ, 0xc0, !PT ;  /* 0x000000ff12047812 */ /* 0x000fe200078ec0ff */
[----:B------:R-:W-:Y:S01]  /*14e10*/  FADD.FTZ R3, R3, R5 ;  /* 0x0000000503037221 */ /* 0x000fe20000010000 */
[----:B------:R-:W-:Y:S01]  /*14e20*/  LOP3.LUT R11, R11, UR13, R202, 0x96, !PT ;  /* 0x0000000d0b0b7c12 */ /* 0x000fe2000f8e96ca */
[----:B-1----:R-:W-:Y:S01]  /*14e30*/  FADD.FTZ R200, R0, R23 ;  /* 0x0000001700c87221 */ /* 0x002fe20000010000 */
[----:B------:R-:W-:-:S02]  /*14e40*/  PRMT R179, R178, 0x5410, R177 ;  /* 0x00005410b2b37816 */ /* 0x000fc400000000b1 */
[----:B------:R-:W-:Y:S01]  /*14e50*/  @!P1 PRMT R178, R47, 0x5410, RZ ;  /* 0x000054102fb29816 */ /* 0x000fe200000000ff */
[----:B------:R1:W-:Y:S01]  /*14e60*/  STG.E.U16 [R28.64+-0xfe], R13 ;  /* 0xffff020d1c007986 */ /* 0x0003e2000c101518 */
[----:B------:R-:W-:Y:S02]  /*14e70*/  ISETP.GE.U32.AND P1, PT, R73, R4, PT ;  /* 0x000000044900720c */ /* 0x000fe40003f26070 */
[----:B--2---:R-:W-:Y:S02]  /*14e80*/  F2FP.PACK_AB R0, R188, R0 ;  /* 0x00000000bc00723e */ /* 0x004fe400000000ff */
[----:B---3--:R-:W-:Y:S01]  /*14e90*/  F2FP.PACK_AB R4, R133, R2 ;  /* 0x000000028504723e */ /* 0x008fe200000000ff */
[----:B------:R-:W-:Y:S02]  /*14ea0*/  FADD.FTZ R214, R2, R3 ;  /* 0x0000000302d67221 */ /* 0x000fe40000010000 */
[----:B------:R-:W-:Y:S01]  /*14eb0*/  IMAD R2, R11, -0x2daee0ad, RZ ;  /* 0xd2511f530b027824 */ /* 0x000fe200078e02ff */
[C---:B------:R-:W-:Y:S01]  /*14ec0*/  PRMT R134, R0.reuse, 0x7610, R134 ;  /* 0x0000761000867816 */ /* 0x040fe20000000086 */
[----:B------:R-:W-:Y:S01]  /*14ed0*/  @!P0 HADD2 R39, -R20.H0_H0, -RZ.H0_H0 ;  /* 0xa00000ff14278230 */ /* 0x000fe20000000900 */
[----:B------:R-:W-:-:S02]  /*14ee0*/  PRMT R31, R0, 0x7632, R31 ;  /* 0x00007632001f7816 */ /* 0x000fc4000000001f */
[C---:B------:R-:W-:Y:S02]  /*14ef0*/  PRMT R0, R26.reuse, 0x7610, R0 ;  /* 0x000076101a007816 */ /* 0x040fe40000000000 */
[----:B------:R-:W-:Y:S01]  /*14f00*/  PRMT R30, R26, 0x7632, R30 ;  /* 0x000076321a1e7816 */ /* 0x000fe2000000001e */
[----:B------:R-:W-:Y:S01]  /*14f10*/  IMAD.MOV.U32 R26, RZ, RZ, c[0x0][0x228] ;  /* 0x00008a00ff1a7624 */ /* 0x000fe200078e00ff */
[----:B------:R-:W-:Y:S01]  /*14f20*/  @!P0 PRMT R20, R39, 0x5410, RZ ;  /* 0x0000541027148816 */ /* 0x000fe200000000ff */
[----:B------:R-:W-:Y:S01]  /*14f30*/  @!P6 HADD2 R51, -R0.H0_H0, -RZ.H0_H0 ;  /* 0xa00000ff0033e230 */ /* 0x000fe20000000900 */
[----:B-1----:R-:W-:Y:S01]  /*14f40*/  IMAD.WIDE.U32 R12, R10, -0x2daee0ad, RZ ;  /* 0xd2511f530a0c7825 */ /* 0x002fe200078e00ff */
[----:B------:R-:W-:-:S04]  /*14f50*/  ISETP.GE.U32.AND P0, PT, R73, R7, PT ;  /* 0x000000074900720c */ /* 0x000fc80003f06070 */
[----:B------:R-:W-:Y:S01]  /*14f60*/  LOP3.LUT R2, R13, UR8, R2, 0x96, !PT ;  /* 0x000000080d027c12 */ /* 0x000fe2000f8e9602 */
[----:B------:R-:W-:Y:S01]  /*14f70*/  IMAD.SHL.U32 R26, R26, 0x8, RZ ;  /* 0x000000081a1a7824 */ /* 0x000fe200078e00ff */
[----:B------:R-:W-:-:S03]  /*14f80*/  MOV R69, R27 ;  /* 0x0000001b00457202 */ /* 0x000fc60000000f00 */
[----:B------:R-:W-:Y:S01]  /*14f90*/  IMAD.WIDE.U32 R6, R2, -0x326172a9, RZ ;  /* 0xcd9e8d5702067825 */ /* 0x000fe200078e00ff */
[----:B------:R-:W-:Y:S02]  /*14fa0*/  PRMT R5, R0, 0x5410, R30 ;  /* 0x0000541000057816 */ /* 0x000fe4000000001e */
[----:B------:R-:W-:Y:S01]  /*14fb0*/  @!P6 PRMT R0, R51, 0x5410, RZ ;  /* 0x000054103300e816 */ /* 0x000fe200000000ff */
[----:B------:R-:W-:Y:S01]  /*14fc0*/  IMAD.WIDE R26, R26, 0x2, R28 ;  /* 0x000000021a1a7825 */ /* 0x000fe200078e021c */
[----:B------:R-:W-:Y:S01]  /*14fd0*/  LOP3.LUT R2, R7, UR7, R14, 0x96, !PT ;  /* 0x0000000707027c12 */ /* 0x000fe2000f8e960e */
[----:B------:R-:W-:Y:S04]  /*14fe0*/  STG.E.U16 [R28.64+-0x100], R16 ;  /* 0xffff00101c007986 */ /* 0x000fe8000c101518 */
[----:B------:R1:W-:Y:S01]  /*14ff0*/  STG.E.U16 [R26.64+-0x100], R0 ;  /* 0xffff00001a007986 */ /* 0x0003e2000c101518 */
[----:B------:R-:W-:-:S02]  /*15000*/  @!P3 PRMT R19, R36, 0x5410, RZ ;  /* 0x000054102413b816 */ /* 0x000fc400000000ff */
[C---:B------:R-:W-:Y:S02]  /*15010*/  ISETP.GE.U32.AND P3, PT, R73.reuse, R8, PT ;  /* 0x000000084900720c */ /* 0x040fe40003f66070 */
[----:B------:R-:W-:Y:S02]  /*15020*/  PRMT R8, R73, 0x7054, R73 ;  /* 0x0000705449087816 */ /* 0x000fe40000000049 */
[C---:B------:R-:W-:Y:S02]  /*15030*/  PRMT R176, R4.reuse, 0x7610, R176 ;  /* 0x0000761004b07816 */ /* 0x040fe400000000b0 */
[----:B------:R-:W-:Y:S02]  /*15040*/  PRMT R135, R4, 0x7632, R135 ;  /* 0x0000763204877816 */ /* 0x000fe40000000087 */
[----:B-1----:R-:W-:-:S04]  /*15050*/  LOP3.LUT R0, R2, 0xffff, RZ, 0xc0, !PT ;  /* 0x0000ffff02007812 */ /* 0x002fc800078ec0ff */
[----:B------:R-:W-:Y:S02]  /*15060*/  SHF.R.U32.HI R3, RZ, 0x8, R0 ;  /* 0x00000008ff037819 */ /* 0x000fe40000011600 */
[----:B------:R-:W-:-:S04]  /*15070*/  LOP3.LUT R0, R2, 0xff, RZ, 0xc0, !PT ;  /* 0x000000ff02007812 */ /* 0x000fc800078ec0ff */
[----:B------:R-:W-:-:S05]  /*15080*/  PRMT R0, R0, 0x5410, R3 ;  /* 0x0000541000007816 */ /* 0x000fca0000000003 */
[----:B------:R-:W-:-:S05]  /*15090*/  HSET2.LE.AND R0, R0, R8, PT ;  /* 0x0000000800007233 */ /* 0x000fca0003803000 */
[----:B------:R-:W-:Y:S02]  /*150a0*/  LOP3.LUT R4, R0, R174, RZ, 0xc0, !PT ;  /* 0x000000ae00047212 */ /* 0x000fe400078ec0ff */
[--C-:B------:R-:W-:Y:S02]  /*150b0*/  SHF.R.U32.HI R0, RZ, 0x10, R2.reuse ;  /* 0x00000010ff007819 */ /* 0x100fe40000011602 */
[----:B------:R-:W-:Y:S02]  /*150c0*/  SHF.R.U32.HI R2, RZ, 0x18, R2 ;  /* 0x00000018ff027819 */ /* 0x000fe40000011602 */
[----:B------:R-:W-:-:S04]  /*150d0*/  LOP3.LUT R0, R0, 0xff, RZ, 0xc0, !PT ;  /* 0x000000ff00007812 */ /* 0x000fc800078ec0ff */
        /* <DEDUP_REMOVED lines=10> */
[----:B------:R-:W-:-:S03]  /*15180*/  PRMT R2, R2, 0x5410, R3 ;  /* 0x0000541002027816 */ /* 0x000fc60000000003 */
[--C-:B------:R-:W-:Y:S02]  /*15190*/  HSET2.LE.AND R0, R0, R8.reuse, PT ;  /* 0x0000000800007233 */ /* 0x100fe40003803000 */
[----:B------:R-:W-:Y:S02]  /*151a0*/  HSET2.LE.AND R2, R2, R8, PT ;  /* 0x0000000802027233 */ /* 0x000fe40003803000 */
[----:B------:R-:W1:Y:S01]  /*151b0*/  LDSM.16.MT88.4 R8, [R180+0x18000] ;  /* 0x01800000b408783b */ /* 0x000e620000004200 */
[----:B------:R-:W-:Y:S02]  /*151c0*/  LOP3.LUT R6, R0, R72, RZ, 0xc0, !PT ;  /* 0x0000004800067212 */ /* 0x000fe400078ec0ff */
[----:B------:R-:W-:Y:S01]  /*151d0*/  LOP3.LUT R7, R2, R175, RZ, 0xc0, !PT ;  /* 0x000000af02077212 */ /* 0x000fe200078ec0ff */
[----:B------:R-:W-:-:S06]  /*151e0*/  @!P3 HADD2 R50, -R176.H0_H0, -RZ.H0_H0 ;  /* 0xa00000ffb032b230 */ /* 0x000fcc0000000900 */
[C---:B-1----:R-:W-:Y:S08]  /*151f0*/  HMMA.16816.F32 R96, R4.reuse, R8, R164 ;  /* 0x000000080460723c */ /* 0x042ff000000018a4 */
[----:B------:R-:W-:Y:S01]  /*15200*/  HMMA.16816.F32 R72, R4, R10, R160 ;  /* 0x0000000a0448723c */ /* 0x000fe200000018a0 */
[----:B------:R-:W1:Y:S01]  /*15210*/  LDSM.16.MT88.4 R8, [R181+0x18000] ;  /* 0x01800000b508783b */ /* 0x000e620000004200 */
[----:B------:R-:W-:-:S02]  /*15220*/  @!P2 HADD2 R49, -R135.H0_H0, -RZ.H0_H0 ;  /* 0xa00000ff8731a230 */ /* 0x000fc40000000900 */
[----:B------:R-:W-:Y:S01]  /*15230*/  @!P5 HADD2 R48, -R30.H0_H0, -RZ.H0_H0 ;  /* 0xa00000ff1e30d230 */ /* 0x000fe20000000900 */
[----:B------:R-:W-:Y:S01]  /*15240*/  IMAD.MOV.U32 R60, RZ, RZ, R189 ;  /* 0x000000ffff3c7224 */ /* 0x000fe200078e00bd */
[----:B------:R-:W-:Y:S01]  /*15250*/  PRMT R189, R176, 0x5410, R135 ;  /* 0x00005410b0bd7816 */ /* 0x000fe20000000087 */
[----:B------:R-:W-:Y:S01]  /*15260*/  IMAD.MOV.U32 R14, RZ, RZ, R117 ;  /* 0x000000ffff0e7224 */ /* 0x000fe200078e0075 */
[----:B------:R-:W-:Y:S01]  /*15270*/  @!P3 PRMT R176, R50, 0x5410, RZ ;  /* 0x0000541032b0b816 */ /* 0x000fe200000000ff */
[----:B------:R-:W-:Y:S01]  /*15280*/  IMAD.MOV.U32 R174, RZ, RZ, R116 ;  /* 0x000000ffffae7224 */ /* 0x000fe200078e0074 */
[----:B------:R-:W-:Y:S02]  /*15290*/  @!P2 PRMT R135, R49, 0x5410, RZ ;  /* 0x000054103187a816 */ /* 0x000fe400000000ff */
[----:B------:R-:W-:Y:S02]  /*152a0*/  @!P5 PRMT R30, R48, 0x5410, RZ ;  /* 0x00005410301ed816 */ /* 0x000fe400000000ff */
[----:B------:R-:W-:Y:S01]  /*152b0*/  MOV R16, R118 ;  /* 0x0000007600107202 */ /* 0x000fe20000000f00 */
        /* <DEDUP_REMOVED lines=8> */
[----:B------:R-:W-:Y:S02]  /*15340*/  IMAD.MOV.U32 R23, RZ, RZ, R95 ;  /* 0x000000ffff177224 */ /* 0x000fe400078e005f */
[----:B------:R-:W-:Y:S02]  /*15350*/  IMAD.MOV.U32 R20, RZ, RZ, R92 ;  /* 0x000000ffff147224 */ /* 0x000fe400078e005c */
[C---:B-1----:R-:W-:Y:S08]  /*15360*/  HMMA.16816.F32 R92, R4.reuse, R8, R148 ;  /* 0x00000008045c723c */ /* 0x042ff00000001894 */
[C---:B------:R-:W-:Y:S01]  /*15370*/  HMMA.16816.F32 R68, R4.reuse, R10, R144 ;  /* 0x0000000a0444723c */ /* 0x040fe20000001890 */
[----:B------:R-:W1:Y:S01]  /*15380*/  LDSM.16.MT88.4 R8, [R182+0x18000] ;  /* 0x01800000b608783b */ /* 0x000e620000004200 */
[----:B------:R-:W-:Y:S01]  /*15390*/  @!P0 HADD2 R46, -R31.H0_H0, -RZ.H0_H0 ;  /* 0xa00000ff1f2e8230 */ /* 0x000fe20000000900 */
[----:B------:R-:W-:Y:S01]  /*153a0*/  PRMT R17, R134, 0x5410, R31 ;  /* 0x0000541086117816 */ /* 0x000fe2000000001f */
[----:B------:R-:W-:Y:S01]  /*153b0*/  IMAD.MOV.U32 R0, RZ, RZ, R115 ;  /* 0x000000ffff007224 */ /* 0x000fe200078e0073 */
[----:B------:R-:W-:Y:S01]  /*153c0*/  MOV R175, R114 ;  /* 0x0000007200af7202 */ /* 0x000fe20000000f00 */
[----:B------:R-:W-:Y:S01]  /*153d0*/  IMAD.MOV.U32 R2, RZ, RZ, R113 ;  /* 0x000000ffff027224 */ /* 0x000fe200078e0071 */
[----:B------:R-:W-:Y:S01]  /*153e0*/  @!P0 PRMT R31, R46, 0x5410, RZ ;  /* 0x000054102e1f8816 */ /* 0x000fe200000000ff */
[----:B------:R-:W-:Y:S01]  /*153f0*/  IMAD.MOV.U32 R167, RZ, RZ, R112 ;  /* 0x000000ffffa77224 */ /* 0x000fe200078e0070 */
[C---:B-1----:R-:W-:Y:S08]  /*15400*/  HMMA.16816.F32 R44, R4.reuse, R8, R140 ;  /* 0x00000008042c723c */ /* 0x042ff0000000188c */
[----:B------:R-:W-:Y:S01]  /*15410*/  HMMA.16816.F32 R112, R4, R10, R136 ;  /* 0x0000000a0470723c */ /* 0x000fe20000001888 */
[----:B------:R-:W1:Y:S01]  /*15420*/  LDSM.16.MT88.4 R8, [R180+0x1a000] ;  /* 0x01a00000b408783b */ /* 0x000e620000004200 */
[----:B------:R-:W-:-:S02]  /*15430*/  @!P4 HADD2 R52, -R177.H0_H0, -RZ.H0_H0 ;  /* 0xa00000ffb134c230 */ /* 0x000fc40000000900 */
[----:B------:R-:W-:Y:S01]  /*15440*/  @!P1 HADD2 R53, -R134.H0_H0, -RZ.H0_H0 ;  /* 0xa00000ff86359230 */ /* 0x000fe20000000900 */
[----:B------:R-:W-:Y:S02]  /*15450*/  IMAD.MOV.U32 R122, RZ, RZ, R65 ;  /* 0x000000ffff7a7224 */ /* 0x000fe400078e0041 */
[----:B------:R-:W-:Y:S01]  /*15460*/  @!P4 PRMT R177, R52, 0x5410, RZ ;  /* 0x0000541034b1c816 */ /* 0x000fe200000000ff */
[----:B------:R-:W-:Y:S01]  /*15470*/  IMAD.MOV.U32 R123, RZ, RZ, R64 ;  /* 0x000000ffff7b7224 */ /* 0x000fe200078e0040 */
[----:B------:R-:W-:Y:S01]  /*15480*/  @!P1 PRMT R134, R53, 0x5410, RZ ;  /* 0x0000541035869816 */ /* 0x000fe200000000ff */
[----:B------:R-:W-:Y:S01]  /*15490*/  IMAD.MOV.U32 R53, RZ, RZ, R89 ;  /* 0x000000ffff357224 */ /* 0x000fe200078e0059 */
[----:B------:R-:W-:Y:S01]  /*154a0*/  MOV R52, R88 ;  /* 0x0000005800347202 */ /* 0x000fe20000000f00 */
[----:B------:R-:W-:Y:S02]  /*154b0*/  IMAD.MOV.U32 R54, RZ, RZ, R90 ;  /* 0x000000ffff367224 */ /* 0x000fe400078e005a */
[----:B------:R-:W-:-:S02]  /*154c0*/  IMAD.MOV.U32 R55, RZ, RZ, R91 ;  /* 0x000000ffff377224 */ /* 0x000fc400078e005b */
[C---:B-1----:R-:W-:Y:S08]  /*154d0*/  HMMA.16816.F32 R88, R4.reuse, R8, R32 ;  /* 0x000000080458723c */ /* 0x042ff00000001820 */
[----:B------:R-:W-:Y:S01]  /*154e0*/  HMMA.16816.F32 R64, R4, R10, R168 ;  /* 0x0000000a0440723c */ /* 0x000fe200000018a8 */
[----:B------:R-:W1:Y:S01]  /*154f0*/  LDSM.16.MT88.4 R8, [R181+0x1a000] ;  /* 0x01a00000b508783b */ /* 0x000e620000004200 */
[----:B------:R-:W-:Y:S01]  /*15500*/  IMAD.MOV.U32 R164, RZ, RZ, R109 ;  /* 0x000000ffffa47224 */ /* 0x000fe200078e006d */
[----:B------:R-:W-:Y:S01]  /*15510*/  MOV R166, R111 ;  /* 0x0000006f00a67202 */ /* 0x000fe20000000f00 */
[----:B------:R-:W-:-:S02]  /*15520*/  IMAD.MOV.U32 R165, RZ, RZ, R110 ;  /* 0x000000ffffa57224 */ /* 0x000fc400078e006e */
[----:B------:R-:W-:Y:S02]  /*15530*/  IMAD.MOV.U32 R163, RZ, RZ, R108 ;  /* 0x000000ffffa37224 */ /* 0x000fe400078e006c */
[C---:B-1----:R-:W-:Y:S08]  /*15540*/  HMMA.16816.F32 R40, R4.reuse, R8, R208 ;  /* 0x000000080428723c */ /* 0x042ff000000018d0 */
[C---:B------:R-:W-:Y:S01]  /*15550*/  HMMA.16816.F32 R108, R4.reuse, R10, R220 ;  /* 0x0000000a046c723c */ /* 0x040fe200000018dc */
[----:B------:R-:W1:Y:S01]  /*15560*/  LDSM.16.MT88.4 R8, [R183+0x1a000] ;  /* 0x01a00000b708783b */ /* 0x000e620000004200 */
        /* <DEDUP_REMOVED lines=10> */
[C---:B-1----:R-:W-:Y:S08]  /*15610*/  HMMA.16816.F32 R84, R4.reuse, R8, R224 ;  /* 0x000000080454723c */ /* 0x042ff000000018e0 */
[----:B------:R-:W-:Y:S01]  /*15620*/  HMMA.16816.F32 R60, R4, R10, R56 ;  /* 0x0000000a043c723c */ /* 0x000fe20000001838 */
[----:B------:R-:W1:Y:S01]  /*15630*/  LDSM.16.MT88.4 R8, [R182+0x1a000] ;  /* 0x01a00000b608783b */ /* 0x000e620000004200 */
[----:B------:R-:W-:-:S02]  /*15640*/  IMAD.MOV.U32 R164, RZ, RZ, R2 ;  /* 0x000000ffffa47224 */ /* 0x000fc400078e0002 */
[----:B------:R-:W-:Y:S01]  /*15650*/  IMAD.MOV.U32 R174, RZ, RZ, R185 ;  /* 0x000000ffffae7224 */ /* 0x000fe200078e00b9 */
[----:B------:R-:W-:Y:S01]  /*15660*/  MOV R155, R159 ;  /* 0x0000009f009b7202 */ /* 0x000fe20000000f00 */
[----:B------:R-:W-:Y:S01]  /*15670*/  IMAD.MOV.U32 R161, RZ, RZ, R165 ;  /* 0x000000ffffa17224 */ /* 0x000fe200078e00a5 */
[----:B------:R-:W2:Y:S01]  /*15680*/  LDL.LU R216, [R1+0x1a8] ;  /* 0x0001a80001d87983 */ /* 0x000ea20000300800 */
[----:B------:R-:W-:Y:S01]  /*15690*/  IMAD.MOV.U32 R2, RZ, RZ, R14 ;  /* 0x000000ffff027224 */ /* 0x000fe200078e000e */
[----:B------:R-:W-:Y:S01]  /*156a0*/  MOV R159, R163 ;  /* 0x000000a3009f7202 */ /* 0x000fe20000000f00 */
[----:B------:R-:W-:Y:S01]  /*156b0*/  IMAD.MOV.U32 R165, RZ, RZ, R175 ;  /* 0x000000ffffa57224 */ /* 0x000fe200078e00af */
[----:B------:R-:W3:Y:S01]  /*156c0*/  LDL.LU R185, [R1+0x1a4] ;  /* 0x0001a40001b97983 */ /* 0x000ee20000300800 */
[----:B------:R-:W-:Y:S01]  /*156d0*/  IMAD.MOV.U32 R14, RZ, RZ, R193 ;  /* 0x000000ffff0e7224 */ /* 0x000fe200078e00c1 */
[----:B------:R-:W-:Y:S01]  /*156e0*/  MOV R163, R167 ;  /* 0x000000a700a37202 */ /* 0x000fe20000000f00 */
[----:B------:R-:W-:-:S02]  /*156f0*/  IMAD.MOV.U32 R175, RZ, RZ, R16 ;  /* 0x000000ffffaf7224 */ /* 0x000fc400078e0010 */
[----:B------:R-:W-:Y:S02]  /*15700*/  IMAD.MOV.U32 R156, RZ, RZ, R160 ;  /* 0x000000ffff9c7224 */ /* 0x000fe400078e00a0 */
[----:B------:R-:W-:Y:S01]  /*15710*/  IMAD.MOV.U32 R158, RZ, RZ, R162 ;  /* 0x000000ffff9e7224 */ /* 0x000fe200078e00a2 */
[----:B------:R-:W-:Y:S01]  /*15720*/  MOV R167, R174 ;  /* 0x000000ae00a77202 */ /* 0x000fe20000000f00 */
[----:B------:R-:W-:Y:S01]  /*15730*/  IMAD.MOV.U32 R16, RZ, RZ, R217 ;  /* 0x000000ffff107224 */ /* 0x000fe200078e00d9 */
[----:B------:R-:W4:Y:S01]  /*15740*/  LDL.LU R193, [R1+0x1a0] ;  /* 0x0001a00001c17983 */ /* 0x000f220000300800 */
[----:B------:R-:W-:Y:S02]  /*15750*/  IMAD.MOV.U32 R160, RZ, RZ, R164 ;  /* 0x000000ffffa07224 */ /* 0x000fe400078e00a4 */
        /* <DEDUP_REMOVED lines=11> */
[----:B------:R-:W2:Y:S01]  /*15810*/  LDL.LU R207, [R1+0x198] ;  /* 0x0001980001cf7983 */ /* 0x000ea20000300800 */
[----:B------:R-:W-:-:S02]  /*15820*/  IMAD.MOV.U32 R14, RZ, RZ, R206 ;  /* 0x000000ffff0e7224 */ /* 0x000fc400078e00ce */
[----:B------:R-:W-:Y:S01]  /*15830*/  IMAD.MOV.U32 R151, RZ, RZ, R155 ;  /* 0x000000ffff977224 */ /* 0x000fe200078e009b */
[----:B------:R-:W2:Y:S01]  /*15840*/  LDL.LU R194, [R1+0x194] ;  /* 0x0001940001c27983 */ /* 0x000ea20000300800 */
[----:B------:R-:W-:Y:S01]  /*15850*/  IMAD.MOV.U32 R154, RZ, RZ, R158 ;  /* 0x000000ffff9a7224 */ /* 0x000fe200078e009e */
[----:B------:R-:W-:Y:S01]  /*15860*/  MOV R156, R160 ;  /* 0x000000a0009c7202 */ /* 0x000fe20000000f00 */
[----:B------:R-:W-:Y:S01]  /*15870*/  IMAD.MOV.U32 R175, RZ, RZ, R16 ;  /* 0x000000ffffaf7224 */ /* 0x000fe200078e0010 */
[----:B------:R-:W-:Y:S01]  /*15880*/  MOV R130, R106 ;  /* 0x0000006a00827202 */ /* 0x000fe20000000f00 */
[----:B------:R-:W-:Y:S01]  /*15890*/  IMAD.MOV.U32 R155, RZ, RZ, R159 ;  /* 0x000000ffff9b7224 */ /* 0x000fe200078e009f */
[----:B------:R-:W2:Y:S01]  /*158a0*/  LDL.LU R206, [R1+0x190] ;  /* 0x0001900001ce7983 */ /* 0x000ea20000300800 */
[----:B------:R-:W-:Y:S01]  /*158b0*/  IMAD.MOV.U32 R158, RZ, RZ, R162 ;  /* 0x000000ffff9e7224 */ /* 0x000fe200078e00a2 */
[----:B------:R-:W-:Y:S01]  /*158c0*/  MOV R160, R164 ;  /* 0x000000a400a07202 */ /* 0x000fe20000000f00 */
[----:B------:R-:W-:-:S02]  /*158d0*/  IMAD.MOV.U32 R16, RZ, RZ, R201 ;  /* 0x000000ffff107224 */ /* 0x000fc400078e00c9 */
[----:B------:R-:W-:Y:S01]  /*158e0*/  IMAD.MOV.U32 R153, RZ, RZ, R157 ;  /* 0x000000ffff997224 */ /* 0x000fe200078e009d */
[----:B-1----:R-:W-:Y:S01]  /*158f0*/  HMMA.16816.F32 R36, R4, R8, R228 ;  /* 0x000000080424723c */ /* 0x002fe200000018e4 */
[----:B------:R-:W-:Y:S01]  /*15900*/  IMAD.MOV.U32 R159, RZ, RZ, R163 ;  /* 0x000000ffff9f7224 */ /* 0x000fe200078e00a3 */
[----:B------:R-:W2:Y:S01]  /*15910*/  LDL.LU R201, [R1+0x18c] ;  /* 0x00018c0001c97983 */ /* 0x000ea20000300800 */
[----:B------:R-:W-:Y:S01]  /*15920*/  IMAD.MOV.U32 R162, RZ, RZ, R166 ;  /* 0x000000ffffa27224 */ /* 0x000fe200078e00a6 */
[----:B------:R-:W-:Y:S01]  /*15930*/  MOV R164, R2 ;  /* 0x0000000200a47202 */ /* 0x000fe20000000f00 */
[----:B------:R-:W-:Y:S02]  /*15940*/  IMAD.MOV.U32 R129, RZ, RZ, R105 ;  /* 0x000000ffff817224 */ /* 0x000fe400078e0069 */
[----:B------:R-:W-:Y:S02]  /*15950*/  IMAD.MOV.U32 R131, RZ, RZ, R107 ;  /* 0x000000ffff837224 */ /* 0x000fe400078e006b */
[----:B------:R-:W-:-:S02]  /*15960*/  IMAD.MOV.U32 R128, RZ, RZ, R104 ;  /* 0x000000ffff807224 */ /* 0x000fc400078e0068 */
[----:B------:R-:W-:Y:S01]  /*15970*/  IMAD.MOV.U32 R157, RZ, RZ, R161 ;  /* 0x000000ffff9d7224 */ /* 0x000fe200078e00a1 */
[----:B------:R-:W-:Y:S01]  /*15980*/  HMMA.16816.F32 R104, R4, R10, R232 ;  /* 0x0000000a0468723c */ /* 0x000fe200000018e8 */
[----:B------:R-:W-:Y:S01]  /*15990*/  IMAD.MOV.U32 R163, RZ, RZ, R167 ;  /* 0x000000ffffa37224 */ /* 0x000fe200078e00a7 */
[----:B------:R-:W1:Y:S01]  /*159a0*/  LDSM.16.MT88.4 R8, [R180+0x1c000] ;  /* 0x01c00000b408783b */ /* 0x000e620000004200 */
[----:B------:R-:W-:Y:S01]  /*159b0*/  IMAD.MOV.U32 R166, RZ, RZ, R0 ;  /* 0x000000ffffa67224 */ /* 0x000fe200078e0000 */
[----:B------:R-:W-:Y:S01]  /*159c0*/  MOV R2, R14 ;  /* 0x0000000e00027202 */ /* 0x000fe20000000f00 */
        /* <DEDUP_REMOVED lines=9> */
[----:B------:R-:W-:-:S03]  /*15a60*/  IMAD.MOV.U32 R16, RZ, RZ, R215 ;  /* 0x000000ffff107224 */ /* 0x000fc600078e00d7 */
[----:B------:R-:W2:Y:S04]  /*15a70*/  LDL.LU R204, [R1+0x180] ;  /* 0x0001800001cc7983 */ /* 0x000ea80000300800 */
[----:B------:R-:W2:Y:S01]  /*15a80*/  LDL.LU R215, [R1+0x17c] ;  /* 0x00017c0001d77983 */ /* 0x000ea20000300800 */
[----:B------:R-:W-:Y:S02]  /*15a90*/  IMAD.MOV.U32 R146, RZ, RZ, R151 ;  /* 0x000000ffff927224 */ /* 0x000fe400078e0097 */
[----:B------:R-:W-:Y:S02]  /*15aa0*/  IMAD.MOV.U32 R150, RZ, RZ, R155 ;  /* 0x000000ffff967224 */ /* 0x000fe400078e009b */
[----:B------:R-:W-:Y:S01]  /*15ab0*/  IMAD.MOV.U32 R149, RZ, RZ, R154 ;  /* 0x000000ffff957224 */ /* 0x000fe200078e009a */
        /* <DEDUP_REMOVED lines=14> */
[----:B------:R1:W5:Y:S01]  /*15ba0*/  LDL.LU R132, [R1+0x178] ;  /* 0x0001780001847983 */ /* 0x0003620000300800 */
[----:B------:R-:W-:-:S02]  /*15bb0*/  IMAD.MOV.U32 R174, RZ, RZ, R202 ;  /* 0x000000ffffae7224 */ /* 0x000fc400078e00ca */
[----:B------:R-:W-:Y:S02]  /*15bc0*/  IMAD.MOV.U32 R175, RZ, RZ, R203 ;  /* 0x000000ffffaf7224 */ /* 0x000fe400078e00cb */
[----:B------:R-:W3:Y:S01]  /*15bd0*/  LDL.LU.64 R202, [R1+0x170] ;  /* 0x0001700001ca7983 */ /* 0x000ee20000300a00 */
[----:B------:R-:W-:Y:S01]  /*15be0*/  IMAD.MOV.U32 R125, RZ, RZ, R101 ;  /* 0x000000ffff7d7224 */ /* 0x000fe200078e0065 */
[----:B------:R-:W-:Y:S01]  /*15bf0*/  MOV R126, R102 ;  /* 0x00000066007e7202 */ /* 0x000fe20000000f00 */
        /* <DEDUP_REMOVED lines=17> */
[C---:B-1----:R-:W-:Y:S08]  /*15d10*/  HMMA.16816.F32 R124, R4.reuse, R8, R124 ;  /* 0x00000008047c723c */ /* 0x042ff0000000187c */
[----:B------:R-:W-:Y:S01]  /*15d20*/  HMMA.16816.F32 R128, R4, R10, R128 ;  /* 0x0000000a0480723c */ /* 0x000fe20000001880 */
        /* <DEDUP_REMOVED lines=34> */
[C---:B-1----:R-:W-:Y:S08]  /*15f50*/  HMMA.16816.F32 R144, R4.reuse, R8, R144 ;  /* 0x000000080490723c */ /* 0x042ff00000001890 */
[----:B------:R-:W-:Y:S01]  /*15f60*/  HMMA.16816.F32 R152, R4, R10, R152 ;  /* 0x0000000a0498723c */ /* 0x000fe20000001898 */
[----:B------:R-:W1:Y:S01]  /*15f70*/  LDSM.16.MT88.4 R8, [R182+0x1e000] ;  /* 0x01e00000b608783b */ /* 0x000e620000004200 */
[----:B------:R-:W-:Y:S01]  /*15f80*/  IMAD.MOV.U32 R162, RZ, RZ, R0 ;  /* 0x000000ffffa27224 */ /* 0x000fe200078e0000 */
[----:B------:R-:W-:Y:S01]  /*15f90*/  MOV R166, R14 ;  /* 0x0000000e00a67202 */ /* 0x000fe20000000f00 */
[----:B------:R-:W-:Y:S01]  /*15fa0*/  IMAD.MOV.U32 R160, RZ, RZ, R167 ;  /* 0x000000ffffa07224 */ /* 0x000fe200078e00a7 */
[----:B------:R-:W1:Y:S01]  /*15fb0*/  LDC.U8 R231, c[0x0][0x2d8] ;  /* 0x0000b600ffe77b82 */ /* 0x000e620000000000 */
[----:B------:R-:W-:Y:S01]  /*15fc0*/  IMAD.MOV.U32 R165, RZ, RZ, R175 ;  /* 0x000000ffffa57224 */ /* 0x000fe200078e00af */
[----:B--2---:R-:W-:Y:S01]  /*15fd0*/  MOV R175, R217 ;  /* 0x000000d900af7202 */ /* 0x004fe20000000f00 */
[----:B------:R-:W-:Y:S01]  /*15fe0*/  IMAD.MOV.U32 R0, RZ, RZ, R207 ;  /* 0x000000ffff007224 */ /* 0x000fe200078e00cf */
[----:B------:R2:W5:Y:S01]  /*15ff0*/  LDL.LU R133, [R1+0x168] ;  /* 0x0001680001857983 */ /* 0x0005620000300800 */
        /* <DEDUP_REMOVED lines=14> */
[----:B------:R-:W-:Y:S02]  /*160e0*/  IMAD.MOV.U32 R162, RZ, RZ, R167 ;  /* 0x000000ffffa27224 */ /* 0x000fe400078e00a7 */
[----:B------:R-:W-:-:S02]  /*160f0*/  IMAD.MOV.U32 R167, RZ, RZ, R174 ;  /* 0x000000ffffa77224 */ /* 0x000fc400078e00ae */
[----:B------:R-:W-:Y:S02]  /*16100*/  IMAD.MOV.U32 R211, RZ, RZ, R171 ;  /* 0x000000ffffd37224 */ /* 0x000fe400078e00ab */
[----:B------:R-:W-:Y:S02]  /*16110*/  IMAD.MOV.U32 R169, RZ, RZ, R2 ;  /* 0x000000ffffa97224 */ /* 0x000fe400078e0002 */
[----:B------:R-:W-:Y:S02]  /*16120*/  IMAD.MOV.U32 R171, RZ, RZ, R0 ;  /* 0x000000ffffab7224 */ /* 0x000fe400078e0000 */
[----:B------:R-:W-:Y:S02]  /*16130*/  IMAD.MOV.U32 R2, RZ, RZ, R15 ;  /* 0x000000ffff027224 */ /* 0x000fe400078e000f */
[----:B------:R-:W-:Y:S01]  /*16140*/  IMAD.MOV.U32 R0, RZ, RZ, R195 ;  /* 0x000000ffff007224 */ /* 0x000fe200078e00c3 */
[----:B------:R-:W-:Y:S01]  /*16150*/  MOV R168, R167 ;  /* 0x000000a700a87202 */ /* 0x000fe20000000f00 */
        /* <DEDUP_REMOVED lines=11> */
[----:B------:R-:W-:Y:S02]  /*16210*/  IMAD.MOV.U32 R169, RZ, RZ, R2 ;  /* 0x000000ffffa97224 */ /* 0x000fe400078e0002 */
[----:B------:R-:W-:Y:S02]  /*16220*/  IMAD.MOV.U32 R157, RZ, RZ, R163 ;  /* 0x000000ffff9d7224 */ /* 0x000fe400078e00a3 */
[----:B------:R-:W-:-:S02]  /*16230*/  IMAD.MOV.U32 R0, RZ, RZ, R188 ;  /* 0x000000ffff007224 */ /* 0x000fc400078e00bc */
[----:B------:R-:W-:Y:S01]  /*16240*/  IMAD.WIDE.U32 R2, R172, -0x2daee0ad, RZ ;  /* 0xd2511f53ac027825 */ /* 0x000fe200078e00ff */
[----:B------:R-:W-:-:S03]  /*16250*/  MOV R226, R168 ;  /* 0x000000a800e27202 */ /* 0x000fc60000000f00 */
[----:B------:R-:W-:Y:S01]  /*16260*/  IMAD.MOV.U32 R168, RZ, RZ, R0 ;  /* 0x000000ffffa87224 */ /* 0x000fe200078e0000 */
[----:B------:R-:W-:Y:S01]  /*16270*/  LOP3.LUT R0, R3, UR6, R12, 0x96, !PT ;  /* 0x0000000603007c12 */ /* 0x000fe2000f8e960c */
[----:B-1----:R-:W-:Y:S01]  /*16280*/  HMMA.16816.F32 R156, R4, R8, R156 ;  /* 0x00000008049c723c */ /* 0x002fe2000000189c */
[----:B------:R-:W-:-:S07]  /*16290*/  LOP3.LUT R3, R2, 0xffff, RZ, 0xc0, !PT ;  /* 0x0000ffff02037812 */ /* 0x000fce00078ec0ff */
[----:B------:R-:W-:Y:S01]  /*162a0*/  HMMA.16816.F32 R148, R4, R10, R148 ;  /* 0x0000000a0494723c */ /* 0x000fe20000001894 */
[----:B------:R-:W1:Y:S06]  /*162b0*/  LDSM.16.MT88.4 R8, [R180+0x18800] ;  /* 0x01880000b408783b */ /* 0x000e6c0000004200 */
[----:B------:R-:W-:Y:S02]  /*162c0*/  SHF.R.U32.HI R4, RZ, 0x8, R3 ;  /* 0x00000008ff047819 */ /* 0x000fe40000011603 */
[----:B------:R-:W-:Y:S02]  /*162d0*/  LOP3.LUT R3, R2, 0xff, RZ, 0xc0, !PT ;  /* 0x000000ff02037812 */ /* 0x000fe400078ec0ff */
[----:B------:R-:W-:-:S02]  /*162e0*/  SHF.R.U32.HI R6, RZ, 0x10, R2 ;  /* 0x00000010ff067819 */ /* 0x000fc40000011602 */
[----:B------:R-:W-:Y:S02]  /*162f0*/  SHF.R.U32.HI R7, RZ, 0x18, R2 ;  /* 0x00000018ff077819 */ /* 0x000fe40000011602 */
[C---:B------:R-:W-:Y:S02]  /*16300*/  LOP3.LUT R2, R0.reuse, 0xffff, RZ, 0xc0, !PT ;  /* 0x0000ffff00027812 */ /* 0x040fe400078ec0ff */
[----:B------:R-:W-:Y:S02]  /*16310*/  PRMT R12, R3, 0x5410, R4 ;  /* 0x00005410030c7816 */ /* 0x000fe40000000004 */
[----:B------:R-:W-:Y:S01]  /*16320*/  SHF.R.U32.HI R3, RZ, 0x8, R2 ;  /* 0x00000008ff037819 */ /* 0x000fe20000011602 */
[----:B------:R-:W-:Y:S01]  /*16330*/  IMAD.MOV.U32 R16, RZ, RZ, R214 ;  /* 0x000000ffff107224 */ /* 0x000fe200078e00d6 */
[----:B------:R-:W-:Y:S01]  /*16340*/  LOP3.LUT R2, R0, 0xff, RZ, 0xc0, !PT ;  /* 0x000000ff00027812 */ /* 0x000fe200078ec0ff */
[----:B------:R-:W-:Y:S01]  /*16350*/  IMAD.MOV.U32 R174, RZ, RZ, R19 ;  /* 0x000000ffffae7224 */ /* 0x000fe200078e0013 */
[----:B------:R-:W-:Y:S01]  /*16360*/  PRMT R228, R231, 0x7054, R231 ;  /* 0x00007054e7e47816 */ /* 0x000fe200000000e7 */
[----:B------:R-:W-:Y:S01]  /*16370*/  IMAD.MOV.U32 R163, RZ, RZ, R16 ;  /* 0x000000ffffa37224 */ /* 0x000fe200078e0010 */
[----:B------:R-:W-:Y:S01]  /*16380*/  PRMT R3, R2, 0x5410, R3 ;  /* 0x0000541002037816 */ /* 0x000fe20000000003 */
[----:B------:R-:W-:Y:S01]  /*16390*/  IMAD.MOV.U32 R210, RZ, RZ, R160 ;  /* 0x000000ffffd27224 */ /* 0x000fe200078e00a0 */
[----:B------:R-:W-:Y:S01]  /*163a0*/  SHF.R.U32.HI R2, RZ, 0x10, R0 ;  /* 0x00000010ff027819 */ /* 0x000fe20000011600 */
[----:B------:R-:W-:Y:S01]  /*163b0*/  IMAD.MOV.U32 R14, RZ, RZ, R200 ;  /* 0x000000ffff0e7224 */ /* 0x000fe200078e00c8 */
[----:B------:R-:W-:Y:S01]  /*163c0*/  MOV R16, R204 ;  /* 0x000000cc00107202 */ /* 0x000fe20000000f00 */
[----:B------:R-:W-:Y:S01]  /*163d0*/  IMAD.MOV.U32 R222, RZ, RZ, R171 ;  /* 0x000000ffffde7224 */ /* 0x000fe200078e00ab */
[----:B------:R-:W-:Y:S01]  /*163e0*/  SHF.R.U32.HI R5, RZ, 0x18, R0 ;  /* 0x00000018ff057819 */ /* 0x000fe20000011600 */
[----:B------:R-:W-:Y:S01]  /*163f0*/  IMAD.MOV.U32 R229, RZ, RZ, R225 ;  /* 0x000000ffffe57224 */ /* 0x000fe200078e00e1 */
[----:B------:R-:W-:Y:S01]  /*16400*/  LOP3.LUT R2, R2, 0xff, RZ, 0xc0, !PT ;  /* 0x000000ff02027812 */ /* 0x000fe200078ec0ff */
[----:B------:R-:W-:Y:S01]  /*16410*/  IMAD.MOV.U32 R175, RZ, RZ, R16 ;  /* 0x000000ffffaf7224 */ /* 0x000fe200078e0010 */
[----:B------:R-:W-:Y:S01]  /*16420*/  LOP3.LUT R4, R6, 0xff, RZ, 0xc0, !PT ;  /* 0x000000ff06047812 */ /* 0x000fe200078ec0ff */
[--C-:B------:R-:W-:Y:S01]  /*16430*/  HSET2.LE.AND R0, R3, R228.reuse, PT ;  /* 0x000000e403007233 */ /* 0x100fe20003803000 */
[----:B------:R-:W-:Y:S01]  /*16440*/  MOV R160, R174 ;  /* 0x000000ae00a07202 */ /* 0x000fe20000000f00 */
[----:B------:R-:W-:Y:S01]  /*16450*/  IMAD.MOV.U32 R230, RZ, RZ, R226 ;  /* 0x000000ffffe67224 */ /* 0x000fe200078e00e2 */
[----:B------:R-:W-:Y:S01]  /*16460*/  PRMT R2, R2, 0x5410, R5 ;  /* 0x0000541002027816 */ /* 0x000fe20000000005 */
[----:B------:R-:W-:Y:S01]  /*16470*/  IMAD.MOV.U32 R170, RZ, RZ, R175 ;  /* 0x000000ffffaa7224 */ /* 0x000fe200078e00af */
[----:B------:R-:W-:Y:S01]  /*16480*/  PRMT R3, R4, 0x5410, R7 ;  /* 0x0000541004037816 */ /* 0x000fe20000000007 */
[----:B---3--:R-:W-:Y:S01]  /*16490*/  IMAD.MOV.U32 R18, RZ, RZ, R202 ;  /* 0x000000ffff127224 */ /* 0x008fe200078e00ca */
[----:B------:R-:W-:Y:S01]  /*164a0*/  MOV R221, R160 ;  /* 0x000000a000dd7202 */ /* 0x000fe20000000f00 */
[----:B------:R2:W5:Y:S01]  /*164b0*/  LDL.LU R214, [R1+0x164] ;  /* 0x0001640001d67983 */ /* 0x0005620000300800 */
[----:B------:R-:W-:Y:S01]  /*164c0*/  LOP3.LUT R4, R0, R224, RZ, 0xc0, !PT ;  /* 0x000000e000047212 */ /* 0x000fe200078ec0ff */
[--C-:B------:R-:W-:Y:S01]  /*164d0*/  HSET2.LE.AND R0, R2, R228.reuse, PT ;  /* 0x000000e402007233 */ /* 0x100fe20003803000 */
[----:B------:R-:W-:Y:S01]  /*164e0*/  IMAD.MOV.U32 R223, RZ, RZ, R170 ;  /* 0x000000ffffdf7224 */ /* 0x000fe200078e00aa */
[--C-:B------:R-:W-:Y:S01]  /*164f0*/  HSET2.LE.AND R2, R12, R228.reuse, PT ;  /* 0x000000e40c027233 */ /* 0x100fe20003803000 */
[----:B------:R-:W-:Y:S01]  /*16500*/  IMAD.MOV.U32 R231, RZ, RZ, R227 ;  /* 0x000000ffffe77224 */ /* 0x000fe200078e00e3 */
[----:B------:R-:W-:Y:S01]  /*16510*/  HSET2.LE.AND R3, R3, R228, PT ;  /* 0x000000e403037233 */ /* 0x000fe20003803000 */
        /* <DEDUP_REMOVED lines=9> */
[----:B------:R-:W-:Y:S01]  /*165b0*/  LOP3.LUT R5, R0, R229, RZ, 0xc0, !PT ;  /* 0x000000e500057212 */ /* 0x000fe200078ec0ff */
        /* <DEDUP_REMOVED lines=8> */
[----:B------:R-:W-:Y:S01]  /*16640*/  IMAD.MOV.U32 R210, RZ, RZ, R163 ;  /* 0x000000ffffd27224 */ /* 0x000fe200078e00a3 */
[----:B------:R2:W5:Y:S01]  /*16650*/  LDL.LU R215, [R1+0x160] ;  /* 0x0001600001d77983 */ /* 0x0005620000300800 */
[----:B------:R-:W-:-:S02]  /*16660*/  IMAD.MOV.U32 R161, RZ, RZ, R166 ;  /* 0x000000ffffa17224 */ /* 0x000fc400078e00a6 */
[----:B------:R-:W-:Y:S01]  /*16670*/  IMAD.MOV.U32 R163, RZ, RZ, R165 ;  /* 0x000000ffffa37224 */ /* 0x000fe200078e00a5 */
[----:B------:R-:W-:Y:S01]  /*16680*/  MOV R165, R18 ;  /* 0x0000001200a57202 */ /* 0x000fe20000000f00 */
[----:B------:R-:W-:Y:S01]  /*16690*/  IMAD.MOV.U32 R211, RZ, RZ, R167 ;  /* 0x000000ffffd37224 */ /* 0x000fe200078e00a7 */
[----:B-1----:R-:W-:Y:S01]  /*166a0*/  HMMA.16816.F32 R248, R4, R10, R72 ;  /* 0x0000000a04f8723c */ /* 0x002fe20000001848 */
[----:B------:R-:W-:Y:S02]  /*166b0*/  IMAD.MOV.U32 R164, RZ, RZ, R16 ;  /* 0x000000ffffa47224 */ /* 0x000fe400078e0010 */
[----:B------:R-:W-:Y:S02]  /*166c0*/  IMAD.MOV.U32 R174, RZ, RZ, R197 ;  /* 0x000000ffffae7224 */ /* 0x000fe400078e00c5 */
        /* <DEDUP_REMOVED lines=10> */
[----:B------:R-:W-:Y:S01]  /*16770*/  LDSM.16.MT88.4 R16, [R181+0x18800] ;  /* 0x01880000b510783b */ /* 0x000fe20000004200 */
[----:B------:R-:W-:-:S02]  /*16780*/  IMAD.MOV.U32 R241, RZ, RZ, R166 ;  /* 0x000000fffff17224 */ /* 0x000fc400078e00a6 */
[----:B------:R-:W-:Y:S02]  /*16790*/  IMAD.MOV.U32 R242, RZ, RZ, R167 ;  /* 0x000000fffff27224 */ /* 0x000fe400078e00a7 */
[----:B------:R-:W-:Y:S01]  /*167a0*/  IMAD.MOV.U32 R14, RZ, RZ, R198 ;  /* 0x000000ffff0e7224 */ /* 0x000fe200078e00c6 */
[C---:B------:R-:W-:Y:S01]  /*167b0*/  HMMA.16816.F32 R164, R4.reuse, R8, R96 ;  /* 0x0000000804a4723c */ /* 0x040fe20000001860 */
[----:B------:R-:W1:Y:S01]  /*167c0*/  LDSM.16.MT88.4 R8, [R183+0x18800] ;  /* 0x01880000b708783b */ /* 0x000e620000004200 */
[----:B------:R-:W-:Y:S02]  /*167d0*/  IMAD.MOV.U32 R245, RZ, RZ, R210 ;  /* 0x000000fffff57224 */ /* 0x000fe400078e00d2 */
[----:B------:R-:W-:Y:S01]  /*167e0*/  IMAD.MOV.U32 R246, RZ, RZ, R211 ;  /* 0x000000fffff67224 */ /* 0x000fe200078e00d3 */
[----:B------:R-:W-:Y:S01]  /*167f0*/  MOV R211, R174 ;  /* 0x000000ae00d37202 */ /* 0x000fe20000000f00 */
[----:B------:R-:W-:Y:S02]  /*16800*/  IMAD.MOV.U32 R243, RZ, RZ, R175 ;  /* 0x000000fffff37224 */ /* 0x000fe400078e00af */
[----:B------:R-:W-:Y:S01]  /*16810*/  IMAD.MOV.U32 R0, RZ, RZ, R208 ;  /* 0x000000ffff007224 */ /* 0x000fe200078e00d0 */
[----:B------:R-:W-:Y:S01]  /*16820*/  MOV R230, R225 ;  /* 0x000000e100e67202 */ /* 0x000fe20000000f00 */
[----:B------:R-:W-:Y:S01]  /*16830*/  IMAD.MOV.U32 R210, RZ, RZ, R173 ;  /* 0x000000ffffd27224 */ /* 0x000fe200078e00ad */
[----:B------:R2:W5:Y:S01]  /*16840*/  LDL.LU R216, [R1+0x15c] ;  /* 0x00015c0001d87983 */ /* 0x0005620000300800 */
[----:B-1----:R-:W-:Y:S01]  /*16850*/  HMMA.16816.F32 R220, R4, R8, R92 ;  /* 0x0000000804dc723c */ /* 0x002fe2000000185c */
[----:B------:R-:W-:-:S02]  /*16860*/  IMAD.MOV.U32 R208, RZ, RZ, R14 ;  /* 0x000000ffffd07224 */ /* 0x000fc400078e000e */
[----:B------:R-:W-:-:S05]  /*16870*/  IMAD.MOV.U32 R209, RZ, RZ, R15 ;  /* 0x000000ffffd17224 */ /* 0x000fca00078e000f */
[C---:B------:R-:W-:Y:S01]  /*16880*/  HMMA.16816.F32 R236, R4.reuse, R16, R48 ;  /* 0x0000001004ec723c */ /* 0x040fe20000001830 */
[----:B------:R-:W-:Y:S01]  /*16890*/  LDSM.16.MT88.4 R12, [R182+0x18800] ;  /* 0x01880000b60c783b */ /* 0x000fe20000004200 */
[----:B------:R-:W-:Y:S02]  /*168a0*/  IMAD.MOV.U32 R231, RZ, RZ, R224 ;  /* 0x000000ffffe77224 */ /* 0x000fe400078e00e0 */
[----:B------:R-:W-:Y:S02]  /*168b0*/  IMAD.MOV.U32 R229, RZ, RZ, R226 ;  /* 0x000000ffffe57224 */ /* 0x000fe400078e00e2 */
[----:B------:R-:W-:Y:S02]  /*168c0*/  IMAD.MOV.U32 R228, RZ, RZ, R227 ;  /* 0x000000ffffe47224 */ /* 0x000fe400078e00e3 */
        /* <DEDUP_REMOVED lines=12> */
[----:B------:R2:W5:Y:S01]  /*16990*/  LDL.LU R217, [R1+0x158] ;  /* 0x0001580001d97983 */ /* 0x0005620000300800 */
[C---:B-1----:R-:W-:Y:S08]  /*169a0*/  HMMA.16816.F32 R88, R4.reuse, R8, R88 ;  /* 0x000000080458723c */ /* 0x042ff00000001858 */
[C---:B------:R-:W-:Y:S01]  /*169b0*/  HMMA.16816.F32 R224, R4.reuse, R18, R116 ;  /* 0x0000001204e0723c */ /* 0x040fe20000001874 */
[----:B------:R-:W-:Y:S07]  /*169c0*/  LDSM.16.MT88.4 R16, [R181+0x1a800] ;  /* 0x01a80000b510783b */ /* 0x000fee0000004200 */
[C---:B------:R-:W-:Y:S08]  /*169d0*/  HMMA.16816.F32 R96, R4.reuse, R12, R44 ;  /* 0x0000000c0460723c */ /* 0x040ff0000000182c */
[C---:B------:R-:W-:Y:S01]  /*169e0*/  HMMA.16816.F32 R92, R4.reuse, R14, R112 ;  /* 0x0000000e045c723c */ /* 0x040fe20000001870 */
[----:B------:R-:W-:Y:S07]  /*169f0*/  LDSM.16.MT88.4 R12, [R182+0x1a800] ;  /* 0x01a80000b60c783b */ /* 0x000fee0000004200 */
[C---:B------:R-:W-:Y:S01]  /*16a00*/  HMMA.16816.F32 R244, R4.reuse, R10, R64 ;  /* 0x0000000a04f4723c */ /* 0x040fe20000001840 */
[----:B------:R-:W1:Y:S01]  /*16a10*/  LDSM.16.MT88.4 R8, [R183+0x1a800] ;  /* 0x01a80000b708783b */ /* 0x000e620000004200 */
        /* <DEDUP_REMOVED lines=10> */
[----:B------:R-:W-:Y:S02]  /*16ac0*/  IMAD.MOV.U32 R240, RZ, RZ, R229 ;  /* 0x000000fffff07224 */ /* 0x000fe400078e00e5 */
[----:B------:R-:W-:Y:S02]  /*16ad0*/  IMAD.MOV.U32 R0, RZ, RZ, R232 ;  /* 0x000000ffff007224 */ /* 0x000fe400078e00e8 */
[C---:B------:R-:W-:Y:S01]  /*16ae0*/  HMMA.16816.F32 R108, R4.reuse, R18, R108 ;  /* 0x00000012046c723c */ /* 0x040fe2000000186c */
[----:B------:R-:W-:Y:S02]  /*16af0*/  IMAD.MOV.U32 R91, RZ, RZ, R234 ;  /* 0x000000ffff5b7224 */ /* 0x000fe400078e00ea */
[----:B------:R-:W-:Y:S02]  /*16b00*/  IMAD.MOV.U32 R171, RZ, RZ, R191 ;  /* 0x000000ffffab7224 */ /* 0x000fe400078e00bf */
[----:B------:R-:W-:Y:S02]  /*16b10*/  IMAD.MOV.U32 R170, RZ, RZ, R190 ;  /* 0x000000ffffaa7224 */ /* 0x000fe400078e00be */
[----:B------:R-:W-:Y:S01]  /*16b20*/  IMAD.MOV.U32 R73, RZ, RZ, R228 ;  /* 0x000000ffff497224 */ /* 0x000fe200078e00e4 */
[----:B------:R-:W-:Y:S01]  /*16b30*/  HMMA.16816.F32 R232, R4, R16, R40 ;  /* 0x0000001004e8723c */ /* 0x000fe20000001828 */
[----:B------:R-:W-:Y:S01]  /*16b40*/  IMAD.MOV.U32 R241, RZ, RZ, R230 ;  /* 0x000000fffff17224 */ /* 0x000fe200078e00e6 */
[----:B------:R-:W3:Y:S01]  /*16b50*/  LDSM.16.MT88.4 R16, [R181+0x1c800] ;  /* 0x01c80000b510783b */ /* 0x000ee20000004200 */
[----:B------:R-:W-:-:S02]  /*16b60*/  IMAD.MOV.U32 R243, RZ, RZ, R168 ;  /* 0x000000fffff37224 */ /* 0x000fc400078e00a8 */
[----:B------:R-:W-:Y:S01]  /*16b70*/  IMAD.MOV.U32 R230, RZ, RZ, R160 ;  /* 0x000000ffffe67224 */ /* 0x000fe200078e00a0 */
[----:B------:R-:W-:Y:S01]  /*16b80*/  MOV R47, R88 ;  /* 0x00000058002f7202 */ /* 0x000fe20000000f00 */
[----:B------:R-:W-:Y:S01]  /*16b90*/  IMAD.MOV.U32 R63, RZ, RZ, R161 ;  /* 0x000000ffff3f7224 */ /* 0x000fe200078e00a1 */
[----:B------:R2:W5:Y:S01]  /*16ba0*/  LDL.LU R206, [R1+0x150] ;  /* 0x0001500001ce7983 */ /* 0x0005620000300800 */
[----:B------:R-:W-:Y:S01]  /*16bb0*/  HMMA.16816.F32 R160, R4, R14, R104 ;  /* 0x0000000e04a0723c */ /* 0x000fe20000001868 */
[----:B------:R-:W-:Y:S01]  /*16bc0*/  IMAD.MOV.U32 R67, RZ, RZ, R242 ;  /* 0x000000ffff437224 */ /* 0x000fe200078e00f2 */
[----:B------:R-:W-:Y:S01]  /*16bd0*/  MOV R229, R171 ;  /* 0x000000ab00e57202 */ /* 0x000fe20000000f00 */
[----:B------:R-:W-:Y:S01]  /*16be0*/  IMAD.MOV.U32 R228, RZ, RZ, R170 ;  /* 0x000000ffffe47224 */ /* 0x000fe200078e00aa */
[----:B------:R2:W5:Y:S03]  /*16bf0*/  LDL.LU R205, [R1+0x14c] ;  /* 0x00014c0001cd7983 */ /* 0x0005660000300800 */
[----:B------:R-:W-:Y:S01]  /*16c00*/  MOV R106, R240 ;  /* 0x000000f0006a7202 */ /* 0x000fe20000000f00 */
[----:B------:R-:W-:Y:S01]  /*16c10*/  IMAD.MOV.U32 R105, RZ, RZ, R241 ;  /* 0x000000ffff697224 */ /* 0x000fe200078e00f1 */
[----:B------:R2:W5:Y:S01]  /*16c20*/  LDL.LU R204, [R1+0x148] ;  /* 0x0001480001cc7983 */ /* 0x0005620000300800 */
[----:B------:R-:W-:-:S02]  /*16c30*/  IMAD.MOV.U32 R107, RZ, RZ, R243 ;  /* 0x000000ffff6b7224 */ /* 0x000fc400078e00f3 */
[----:B------:R-:W-:Y:S01]  /*16c40*/  IMAD.MOV.U32 R231, RZ, RZ, R169 ;  /* 0x000000ffffe77224 */ /* 0x000fe200078e00a9 */
[----:B------:R2:W5:Y:S01]  /*16c50*/  LDL.LU R203, [R1+0x144] ;  /* 0x0001440001cb7983 */ /* 0x0005620000300800 */
[C---:B-1----:R-:W-:Y:S01]  /*16c60*/  HMMA.16816.F32 R40, R4.reuse, R8, R80 ;  /* 0x000000080428723c */ /* 0x042fe20000001850 */
[----:B------:R-:W-:Y:S02]  /*16c70*/  IMAD.MOV.U32 R46, RZ, RZ, R89 ;  /* 0x000000ffff2e7224 */ /* 0x000fe400078e0059 */
[----:B------:R2:W5:Y:S01]  /*16c80*/  LDL.LU R202, [R1+0x140] ;  /* 0x0001400001ca7983 */ /* 0x0005620000300800 */
[----:B------:R-:W-:Y:S02]  /*16c90*/  IMAD.MOV.U32 R45, RZ, RZ, R90 ;  /* 0x000000ffff2d7224 */ /* 0x000fe400078e005a */
[----:B------:R-:W-:Y:S01]  /*16ca0*/  IMAD.MOV.U32 R65, RZ, RZ, R91 ;  /* 0x000000ffff417224 */ /* 0x000fe200078e005b */
[----:B------:R2:W5:Y:S01]  /*16cb0*/  LDL.LU R201, [R1+0x13c] ;  /* 0x00013c0001c97983 */ /* 0x0005620000300800 */
[----:B------:R-:W-:Y:S03]  /*16cc0*/  HMMA.16816.F32 R240, R4, R10, R56 ;  /* 0x0000000a04f0723c */ /* 0x000fe60000001838 */
[----:B------:R-:W1:Y:S01]  /*16cd0*/  LDSM.16.MT88.4 R8, [R183+0x1c800] ;  /* 0x01c80000b708783b */ /* 0x000e620000004200 */
[----:B------:R-:W-:-:S02]  /*16ce0*/  IMAD.MOV.U32 R66, RZ, RZ, R72 ;  /* 0x000000ffff427224 */ /* 0x000fc400078e0048 */
[----:B------:R-:W-:Y:S01]  /*16cf0*/  IMAD.MOV.U32 R64, RZ, RZ, R73 ;  /* 0x000000ffff407224 */ /* 0x000fe200078e0049 */
[----:B------:R2:W5:Y:S01]  /*16d00*/  LDL.LU R200, [R1+0x138] ;  /* 0x0001380001c87983 */ /* 0x0005620000300800 */
[----:B------:R-:W-:Y:S01]  /*16d10*/  MOV R56, R228 ;  /* 0x000000e400387202 */ /* 0x000fe20000000f00 */
[----:B------:R-:W-:Y:S02]  /*16d20*/  IMAD.MOV.U32 R57, RZ, RZ, R229 ;  /* 0x000000ffff397224 */ /* 0x000fe400078e00e5 */
[----:B------:R-:W-:Y:S01]  /*16d30*/  IMAD.MOV.U32 R58, RZ, RZ, R230 ;  /* 0x000000ffff3a7224 */ /* 0x000fe200078e00e6 */
[----:B------:R-:W-:Y:S01]  /*16d40*/  HMMA.16816.F32 R168, R4, R12, R36 ;  /* 0x0000000c04a8723c */ /* 0x000fe20000001824 */
[----:B------:R-:W-:Y:S01]  /*16d50*/  IMAD.MOV.U32 R59, RZ, RZ, R231 ;  /* 0x000000ffff3b7224 */ /* 0x000fe200078e00e7 */
[----:B------:R-:W4:Y:S02]  /*16d60*/  LDSM.16.MT88.4 R12, [R182+0x1c800] ;  /* 0x01c80000b60c783b */ /* 0x000f240000004200 */
[----:B------:R-:W-:Y:S01]  /*16d70*/  IMAD.MOV.U32 R104, RZ, RZ, R41 ;  /* 0x000000ffff687224 */ /* 0x000fe200078e0029 */
[----:B------:R-:W-:Y:S01]  /*16d80*/  MOV R60, R40 ;  /* 0x00000028003c7202 */ /* 0x000fe20000000f00 */
[----:B------:R-:W-:-:S02]  /*16d90*/  IMAD.MOV.U32 R62, RZ, RZ, R42 ;  /* 0x000000ffff3e7224 */ /* 0x000fc400078e002a */
[----:B---3--:R-:W-:Y:S01]  /*16da0*/  HMMA.16816.F32 R228, R4, R16, R32 ;  /* 0x0000001004e4723c */ /* 0x008fe20000001820 */
[----:B------:R-:W-:Y:S01]  /*16db0*/  IMAD.MOV.U32 R61, RZ, RZ, R43 ;  /* 0x000000ffff3d7224 */ /* 0x000fe200078e002b */
[----:B------:R2:W5:Y:S04]  /*16dc0*/  LDL.LU.64 R198, [R1+0x130] ;  /* 0x0001300001c67983 */ /* 0x0005680000300a00 */
[----:B------:R2:W5:Y:S01]  /*16dd0*/  LDL.LU R197, [R1+0x128] ;  /* 0x0001280001c57983 */ /* 0x0005620000300800 */
[----:B------:R-:W-:Y:S01]  /*16de0*/  MOV R32, R208 ;  /* 0x000000d000207202 */ /* 0x000fe20000000f00 */
[----:B------:R-:W-:Y:S02]  /*16df0*/  IMAD.MOV.U32 R33, RZ, RZ, R209 ;  /* 0x000000ffff217224 */ /* 0x000fe400078e00d1 */
[----:B------:R-:W-:Y:S01]  /*16e00*/  IMAD.MOV.U32 R34, RZ, RZ, R210 ;  /* 0x000000ffff227224 */ /* 0x000fe200078e00d2 */
[----:B------:R2:W5:Y:S01]  /*16e10*/  LDL.LU R196, [R1+0x124] ;  /* 0x0001240001c47983 */ /* 0x0005620000300800 */
[----:B------:R-:W-:-:S02]  /*16e20*/  IMAD.MOV.U32 R35, RZ, RZ, R211 ;  /* 0x000000ffff237224 */ /* 0x000fc400078e00d3 */
[C---:B------:R-:W-:Y:S01]  /*16e30*/  HMMA.16816.F32 R208, R4.reuse, R18, R100 ;  /* 0x0000001204d0723c */ /* 0x040fe20000001864 */
[----:B------:R-:W3:Y:S04]  /*16e40*/  LDSM.16.MT88.4 R16, [R181+0x1e800] ;  /* 0x01e80000b510783b */ /* 0x000ee80000004200 */
[----:B------:R2:W5:Y:S02]  /*16e50*/  LDL.LU R195, [R1+0x120] ;  /* 0x0001200001c37983 */ /* 0x0005640000300800 */
[----:B------:R-:W-:Y:S01]  /*16e60*/  MOV R102, R74 ;  /* 0x0000004a00667202 */ /* 0x000fe20000000f00 */
[----:B------:R-:W-:Y:S01]  /*16e70*/  IMAD.MOV.U32 R103, RZ, RZ, R75 ;  /* 0x000000ffff677224 */ /* 0x000fe200078e004b */
[C---:B-1----:R-:W-:Y:S08]  /*16e80*/  HMMA.16816.F32 R88, R4.reuse, R8, R76 ;  /* 0x000000080458723c */ /* 0x042ff0000000184c */
[C---:B----4-:R-:W-:Y:S08]  /*16e90*/  HMMA.16816.F32 R40, R4.reuse, R12, R20 ;  /* 0x0000000c0428723c */ /* 0x050ff00000001814 */
[----:B------:R-:W-:Y:S01]  /*16ea0*/  HMMA.16816.F32 R36, R4, R14, R120 ;  /* 0x0000000e0424723c */ /* 0x000fe20000001878 */
[----:B------:R-:W-:Y:S01]  /*16eb0*/  LDSM.16.MT88.4 R12, [R183+0x1e800] ;  /* 0x01e80000b70c783b */ /* 0x000fe20000004200 */
[----:B------:R-:W-:Y:S01]  /*16ec0*/  MOV R100, R71 ;  /* 0x0000004700647202 */ /* 0x000fe20000000f00 */
[----:B------:R-:W-:-:S02]  /*16ed0*/  IMAD.MOV.U32 R101, RZ, RZ, R48 ;  /* 0x000000ffff657224 */ /* 0x000fc400078e0030 */
[----:B------:R2:W5:Y:S03]  /*16ee0*/  LDL.LU R194, [R1+0x11c] ;  /* 0x00011c0001c27983 */ /* 0x0005660000300800 */
[----:B------:R-:W-:Y:S01]  /*16ef0*/  HMMA.16816.F32 R72, R4, R10, R52 ;  /* 0x0000000a0448723c */ /* 0x000fe20000001834 */
[----:B------:R-:W1:Y:S01]  /*16f00*/  LDSM.16.MT88.4 R8, [R180+0x1e800] ;  /* 0x01e80000b408783b */ /* 0x000e620000004200 */
[----:B------:R-:W-:Y:S02]  /*16f10*/  IMAD.MOV.U32 R120, RZ, RZ, R58 ;  /* 0x000000ffff787224 */ /* 0x000fe400078e003a */
[----:B------:R-:W-:-:S04]  /*16f20*/  IMAD.MOV.U32 R121, RZ, RZ, R68 ;  /* 0x000000ffff797224 */ /* 0x000fc800078e0044 */
[C---:B---3--:R-:W-:Y:S01]  /*16f30*/  HMMA.16816.F32 R76, R4.reuse, R16, R136 ;  /* 0x00000010044c723c */ /* 0x048fe20000001888 */
[----:B------:R-:W-:Y:S01]  /*16f40*/  IMAD.MOV.U32 R123, RZ, RZ, R70 ;  /* 0x000000ffff7b7224 */ /* 0x000fe200078e0046 */
[----:B------:R-:W-:Y:S01]  /*16f50*/  MOV R22, R104 ;  /* 0x0000006800167202 */ /* 0x000fe20000000f00 */
[----:B------:R-:W-:Y:S01]  /*16f60*/  IMAD.MOV.U32 R23, RZ, RZ, R62 ;  /* 0x000000ffff177224 */ /* 0x000fe200078e003e */
[----:B------:R-:W-:Y:S01]  /*16f70*/  MOV R20, R63 ;  /* 0x0000003f00147202 */ /* 0x000fe20000000f00 */
[----:B------:R-:W-:Y:S01]  /*16f80*/  IMAD.MOV.U32 R21, RZ, RZ, R60 ;  /* 0x000000ffff157224 */ /* 0x000fe200078e003c */
[----:B------:R2:W5:Y:S02]  /*16f90*/  LDL.LU R193, [R1+0x118] ;  /* 0x0001180001c17983 */ /* 0x0005640000300800 */
[C---:B-1----:R-:W-:Y:S08]  /*16fa0*/  HMMA.16816.F32 R84, R4.reuse, R8, R124 ;  /* 0x000000080454723c */ /* 0x042ff0000000187c */
[----:B------:R-:W-:Y:S01]  /*16fb0*/  HMMA.16816.F32 R80, R4, R10, R128 ;  /* 0x0000000a0450723c */ /* 0x000fe20000001880 */
[----:B------:R-:W1:Y:S01]  /*16fc0*/  LDSM.16.MT88.4 R8, [R182+0x1e800] ;  /* 0x01e80000b608783b */ /* 0x000e620000004200 */
[----:B------:R-:W-:-:S02]  /*16fd0*/  IMAD.MOV.U32 R124, RZ, RZ, R34 ;  /* 0x000000ffff7c7224 */ /* 0x000fc400078e0022 */
[----:B------:R-:W-:Y:S01]  /*16fe0*/  IMAD.MOV.U32 R125, RZ, RZ, R35 ;  /* 0x000000ffff7d7224 */ /* 0x000fe200078e0023 */
[----:B------:R2:W5:Y:S02]  /*16ff0*/  LDL.LU R192, [R1+0x114] ;  /* 0x0001140001c07983 */ /* 0x0005640000300800 */
[----:B------:R-:W-:Y:S01]  /*17000*/  MOV R130, R32 ;  /* 0x0000002000827202 */ /* 0x000fe20000000f00 */
[----:B------:R-:W-:Y:S02]  /*17010*/  IMAD.MOV.U32 R138, RZ, RZ, R102 ;  /* 0x000000ffff8a7224 */ /* 0x000fe400078e0066 */
        /* <DEDUP_REMOVED lines=8> */
[----:B------:R-:W-:Y:S01]  /*170a0*/  LOP3.LUT R2, R25, UR5, R130, 0x96, !PT ;  /* 0x0000000519027c12 */ /* 0x000fe2000f8e9682 */
[----:B------:R-:W-:Y:S01]  /*170b0*/  IMAD.MOV.U32 R131, RZ, RZ, R124 ;  /* 0x000000ffff837224 */ /* 0x000fe200078e007c */
[----:B------:R-:W-:Y:S01]  /*170c0*/  MOV R130, R125 ;  /* 0x0000007d00827202 */ /* 0x000fe20000000f00 */
[----:B------:R-:W-:Y:S01]  /*170d0*/  IMAD.MOV.U32 R103, RZ, RZ, R50 ;  /* 0x000000ffff677224 */ /* 0x000fe200078e0032 */
[----:B------:R-:W-:Y:S01]  /*170e0*/  HMMA.16816.F32 R52, R4, R14, R152 ;  /* 0x0000000e0434723c */ /* 0x000fe20000001898 */
[----:B------:R-:W-:Y:S01]  /*170f0*/  IMAD.MOV.U32 R124, RZ, RZ, R120 ;  /* 0x000000ffff7c7224 */ /* 0x000fe200078e0078 */
[----:B------:R2:W5:Y:S01]  /*17100*/  LDL.LU R191, [R1+0x110] ;  /* 0x0001100001bf7983 */ /* 0x0005620000300800 */
        /* <DEDUP_REMOVED lines=11> */
[----:B-1----:R-:W-:Y:S01]  /*171c0*/  HMMA.16816.F32 R48, R4, R8, R156 ;  /* 0x000000080430723c */ /* 0x002fe2000000189c */
[----:B------:R-:W-:Y:S01]  /*171d0*/  IMAD.MOV.U32 R100, RZ, RZ, R103 ;  /* 0x000000ffff647224 */ /* 0x000fe200078e0067 */
[----:B------:R2:W5:Y:S01]  /*171e0*/  LDL.LU R190, [R1+0x10c] ;  /* 0x00010c0001be7983 */ /* 0x0005620000300800 */
[----:B------:R-:W-:Y:S01]  /*171f0*/  IMAD.MOV.U32 R35, RZ, RZ, R0 ;  /* 0x000000ffff237224 */ /* 0x000fe200078e0000 */
[----:B------:R-:W-:Y:S01]  /*17200*/  LOP3.LUT R0, R139, UR4, R24, 0x96, !PT ;  /* 0x000000048b007c12 */ /* 0x000fe2000f8e9618 */
[----:B------:R-:W-:-:S03]  /*17210*/  IMAD.MOV.U32 R103, RZ, RZ, R104 ;  /* 0x000000ffff677224 */ /* 0x000fc600078e0068 */
[----:B------:R-:W-:Y:S01]  /*17220*/  HMMA.16816.F32 R68, R4, R18, R140 ;  /* 0x000000120444723c */ /* 0x000fe2000000188c */
[----:B------:R-:W-:Y:S01]  /*17230*/  IMAD.MOV.U32 R104, RZ, RZ, R105 ;  /* 0x000000ffff687224 */ /* 0x000fe200078e0069 */
[----:B------:R-:W-:Y:S01]  /*17240*/  LDSM.16.MT88.4 R16, [R181+0x19000] ;  /* 0x01900000b510783b */ /* 0x000fe20000004200 */
[----:B------:R-:W-:Y:S01]  /*17250*/  IMAD.MOV.U32 R105, RZ, RZ, R106 ;  /* 0x000000ffff697224 */ /* 0x000fe200078e006a */
[----:B------:R-:W-:Y:S01]  /*17260*/  MOV R106, R64 ;  /* 0x00000040006a7202 */ /* 0x000fe20000000f00 */
[----:B------:R-:W-:-:S03]  /*17270*/  IMAD.MOV.U32 R64, RZ, RZ, R3 ;  /* 0x000000ffff407224 */ /* 0x000fc600078e0003 */
[C---:B------:R-:W-:Y:S01]  /*17280*/  HMMA.16816.F32 R60, R4.reuse, R12, R144 ;  /* 0x0000000c043c723c */ /* 0x040fe20000001890 */
[----:B------:R-:W-:Y:S01]  /*17290*/  IMAD.WIDE.U32 R2, R2, -0x2daee0ad, RZ ;  /* 0xd2511f5302027825 */ /* 0x000fe200078e00ff */
[----:B------:R-:W-:Y:S06]  /*172a0*/  LDSM.16.MT88.4 R12, [R183+0x19000] ;  /* 0x01900000b70c783b */ /* 0x000fec0000004200 */
[----:B------:R-:W-:Y:S01]  /*172b0*/  HMMA.16816.F32 R56, R4, R10, R148 ;  /* 0x0000000a0438723c */ /* 0x000fe20000001894 */
[----:B------:R-:W-:Y:S01]  /*172c0*/  LOP3.LUT R3, R3, UR14, R129, 0x96, !PT ;  /* 0x0000000e03037c12 */ /* 0x000fe2000f8e9681 */
[----:B------:R-:W-:Y:S01]  /*172d0*/  IMAD.MOV.U32 R137, RZ, RZ, R128 ;  /* 0x000000ffff897224 */ /* 0x000fe200078e0080 */
[----:B------:R-:W-:Y:S01]  /*172e0*/  MOV R146, R22 ;  /* 0x0000001600927202 */ /* 0x000fe20000000f00 */
[----:B------:R-:W-:Y:S01]  /*172f0*/  IMAD.MOV.U32 R126, RZ, RZ, R122 ;  /* 0x000000ffff7e7224 */ /* 0x000fe200078e007a */
[----:B------:R-:W-:Y:S02]  /*17300*/  LDSM.16.MT88.4 R8, [R182+0x19000] ;  /* 0x01900000b608783b */ /* 0x000fe40000004200 */
[----:B------:R-:W-:-:S04]  /*17310*/  IMAD.WIDE.U32 R4, R0, -0x2daee0ad, RZ ;  /* 0xd2511f5300047825 */ /* 0x000fc800078e00ff */
[----:B------:R-:W-:Y:S01]  /*17320*/  IMAD.MOV.U32 R136, RZ, RZ, R32 ;  /* 0x000000ffff887224 */ /* 0x000fe200078e0020 */
[----:B------:R-:W-:Y:S01]  /*17330*/  LOP3.LUT R0, R5, UR12, R2, 0x96, !PT ;  /* 0x0000000c05007c12 */ /* 0x000fe2000f8e9602 */
[----:B------:R-:W-:Y:S02]  /*17340*/  IMAD.MOV.U32 R129, RZ, RZ, R131 ;  /* 0x000000ffff817224 */ /* 0x000fe400078e0083 */
[----:B------:R-:W-:Y:S01]  /*17350*/  IMAD.MOV.U32 R155, RZ, RZ, R127 ;  /* 0x000000ffff9b7224 */ /* 0x000fe200078e007f */
[----:B------:R-:W-:Y:S01]  /*17360*/  MOV R153, R123 ;  /* 0x0000007b00997202 */ /* 0x000fe20000000f00 */
[----:B------:R-:W-:Y:S01]  /*17370*/  IMAD.WIDE.U32 R2, R3, -0x326172a9, RZ ;  /* 0xcd9e8d5703027825 */ /* 0x000fe200078e00ff */
[----:B------:R2:W5:Y:S03]  /*17380*/  LDL.LU R189, [R1+0x108] ;  /* 0x0001080001bd7983 */ /* 0x0005660000300800 */
[----:B------:R-:W-:Y:S01]  /*17390*/  IMAD.WIDE.U32 R130, R0, -0x326172a9, RZ ;  /* 0xcd9e8d5700827825 */ /* 0x000fe200078e00ff */
[----:B------:R-:W-:Y:S01]  /*173a0*/  LOP3.LUT R3, R3, UR13, R138, 0x96, !PT ;  /* 0x0000000d03037c12 */ /* 0x000fe2000f8e968a */
[----:B------:R2:W5:Y:S03]  /*173b0*/  LDL.LU R188, [R1+0x104] ;  /* 0x0001040001bc7983 */ /* 0x0005660000300800 */
[----:B------:R-:W-:Y:S01]  /*173c0*/  LOP3.LUT R0, R131, UR11, R2, 0x96, !PT ;  /* 0x0000000b83007c12 */ /* 0x000fe2000f8e9602 */
[----:B------:R-:W-:Y:S01]  /*173d0*/  IMAD.MOV.U32 R139, RZ, RZ, R129 ;  /* 0x000000ffff8b7224 */ /* 0x000fe200078e0081 */
[----:B------:R-:W1:Y:S01]  /*173e0*/  LDC.U8 R138, c[0x0][0x2d8] ;  /* 0x0000b600ff8a7b82 */ /* 0x000e620000000000 */
[----:B------:R-:W-:-:S04]  /*173f0*/  IMAD.WIDE.U32 R2, R3, -0x2daee0ad, RZ ;  /* 0xd2511f5303027825 */ /* 0x000fc800078e00ff */
[----:B------:R-:W-:Y:S02]  /*17400*/  IMAD.MOV.U32 R144, RZ, RZ, R20 ;  /* 0x000000ffff907224 */ /* 0x000fe400078e0014 */
[----:B------:R-:W-:Y:S02]  /*17410*/  IMAD.MOV.U32 R145, RZ, RZ, R21 ;  /* 0x000000ffff917224 */ /* 0x000fe400078e0015 */
[----:B------:R-:W-:Y:S01]  /*17420*/  IMAD.MOV.U32 R147, RZ, RZ, R23 ;  /* 0x000000ffff937224 */ /* 0x000fe200078e0017 */
[----:B------:R-:W-:Y:S01]  /*17430*/  MOV R122, R101 ;  /* 0x00000065007a7202 */ /* 0x000fe20000000f00 */
[----:B------:R-:W-:Y:S01]  /*17440*/  IMAD.WIDE.U32 R128, R0, -0x2daee0ad, RZ ;  /* 0xd2511f5300807825 */ /* 0x000fe200078e00ff */
[----:B------:R-:W-:Y:S01]  /*17450*/  LOP3.LUT R0, R3, UR10, R4, 0x96, !PT ;  /* 0x0000000a03007c12 */ /* 0x000fe2000f8e9604 */
[----:B------:R-:W3:Y:S03]  /*17460*/  LDSM.16.MT88.4 R20, [R180+0x19000] ;  /* 0x01900000b414783b */ /* 0x000ee60000004200 */
[----:B------:R-:W-:Y:S01]  /*17470*/  LOP3.LUT R2, R129, UR8, R2, 0x96, !PT ;  /* 0x0000000881027c12 */ /* 0x000fe2000f8e9602 */
[----:B------:R-:W-:Y:S01]  /*17480*/  IMAD.WIDE.U32 R24, R0, -0x326172a9, RZ ;  /* 0xcd9e8d5700187825 */ /* 0x000fe200078e00ff */
[----:B------:R-:W-:Y:S01]  /*17490*/  MOV R154, R126 ;  /* 0x0000007e009a7202 */ /* 0x000fe20000000f00 */
[----:B------:R2:W5:Y:S02]  /*174a0*/  LDL.LU R187, [R1+0x100] ;  /* 0x0001000001bb7983 */ /* 0x0005640000300800 */
[----:B------:R-:W-:-:S05]  /*174b0*/  IMAD.WIDE.U32 R2, R2, -0x326172a9, RZ ;  /* 0xcd9e8d5702027825 */ /* 0x000fca00078e00ff */
[----:B------:R-:W-:Y:S02]  /*174c0*/  LOP3.LUT R0, R3, UR7, R24, 0x96, !PT ;  /* 0x0000000703007c12 */ /* 0x000fe4000f8e9618 */
[C---:B------:R-:W-:Y:S02]  /*174d0*/  LOP3.LUT R4, R2.reuse, 0xffff, RZ, 0xc0, !PT ;  /* 0x0000ffff02047812 */ /* 0x040fe400078ec0ff */
[----:B------:R-:W-:Y:S02]  /*174e0*/  LOP3.LUT R5, R2, 0xff, RZ, 0xc0, !PT ;  /* 0x000000ff02057812 */ /* 0x000fe400078ec0ff */
[--C-:B------:R-:W-:Y:S02]  /*174f0*/  SHF.R.U32.HI R6, RZ, 0x10, R2.reuse ;  /* 0x00000010ff067819 */ /* 0x100fe40000011602 */
[----:B------:R-:W-:Y:S02]  /*17500*/  SHF.R.U32.HI R7, RZ, 0x18, R2 ;  /* 0x00000018ff077819 */ /* 0x000fe40000011602 */
[----:B------:R-:W-:-:S04]  /*17510*/  LOP3.LUT R2, R0, 0xffff, RZ, 0xc0, !PT ;  /* 0x0000ffff00027812 */ /* 0x000fc800078ec0ff */
[----:B------:R-:W-:Y:S02]  /*17520*/  SHF.R.U32.HI R3, RZ, 0x8, R2 ;  /* 0x00000008ff037819 */ /* 0x000fe40000011602 */
[----:B------:R-:W-:Y:S02]  /*17530*/  LOP3.LUT R2, R0, 0xff, RZ, 0xc0, !PT ;  /* 0x000000ff00027812 */ /* 0x000fe400078ec0ff */
[----:B------:R-:W-:Y:S02]  /*17540*/  SHF.R.U32.HI R4, RZ, 0x8, R4 ;  /* 0x00000008ff047819 */ /* 0x000fe40000011604 */
[----:B------:R-:W-:Y:S02]  /*17550*/  PRMT R3, R2, 0x5410, R3 ;  /* 0x0000541002037816 */ /* 0x000fe40000000003 */
[----:B------:R-:W-:Y:S02]  /*17560*/  SHF.R.U32.HI R2, RZ, 0x10, R0 ;  /* 0x00000010ff027819 */ /* 0x000fe40000011600 */
[----:B-1----:R-:W-:-:S02]  /*17570*/  PRMT R138, R138, 0x7054, R138 ;  /* 0x000070548a8a7816 */ /* 0x002fc4000000008a */
[----:B------:R-:W-:Y:S02]  /*17580*/  PRMT R5, R5, 0x5410, R4 ;  /* 0x0000541005057816 */ /* 0x000fe40000000004 */
[----:B------:R-:W-:Y:S02]  /*17590*/  SHF.R.U32.HI R4, RZ, 0x18, R0 ;  /* 0x00000018ff047819 */ /* 0x000fe40000011600 */
[----:B------:R-:W-:Y:S02]  /*175a0*/  LOP3.LUT R2, R2, 0xff, RZ, 0xc0, !PT ;  /* 0x000000ff02027812 */ /* 0x000fe400078ec0ff */
[----:B------:R-:W-:Y:S01]  /*175b0*/  LOP3.LUT R6, R6, 0xff, RZ, 0xc0, !PT ;  /* 0x000000ff06067812 */ /* 0x000fe200078ec0ff */
[----:B------:R-:W-:Y:S01]  /*175c0*/  HSET2.LE.AND R0, R3, R138, PT ;  /* 0x0000008a03007233 */ /* 0x000fe20003803000 */
[----:B------:R-:W-:Y:S02]  /*175d0*/  PRMT R2, R2, 0x5410, R4 ;  /* 0x0000541002027816 */ /* 0x000fe40000000004 */
[----:B------:R-:W-:-:S02]  /*175e0*/  PRMT R3, R6, 0x5410, R7 ;  /* 0x0000541006037816 */ /* 0x000fc40000000007 */
[----:B------:R-:W-:Y:S01]  /*175f0*/  LOP3.LUT R4, R0, R137, RZ, 0xc0, !PT ;  /* 0x0000008900047212 */ /* 0x000fe200078ec0ff */
[--C-:B------:R-:W-:Y:S02]  /*17600*/  HSET2.LE.AND R0, R2, R138.reuse, PT ;  /* 0x0000008a02007233 */ /* 0x100fe40003803000 */
[--C-:B------:R-:W-:Y:S02]  /*17610*/  HSET2.LE.AND R2, R5, R138.reuse, PT ;  /* 0x0000008a05027233 */ /* 0x100fe40003803000 */
[----:B------:R-:W-:Y:S01]  /*17620*/  HSET2.LE.AND R3, R3, R138, PT ;  /* 0x0000008a03037233 */ /* 0x000fe20003803000 */
[----:B------:R-:W-:Y:S01]  /*17630*/  IMAD.MOV.U32 R101, RZ, RZ, R34 ;  /* 0x000000ffff657224 */ /* 0x000fe200078e0022 */
[----:B------:R-:W-:Y:S01]  /*17640*/  LOP3.LUT R5, R0, R139, RZ, 0xc0, !PT ;  /* 0x0000008b00057212 */ /* 0x000fe200078ec0ff */
[----:B------:R-:W-:Y:S01]  /*17650*/  IMAD.MOV.U32 R34, RZ, RZ, R185 ;  /* 0x000000ffff227224 */ /* 0x000fe200078e00b9 */
[----:B------:R-:W-:Y:S02]  /*17660*/  LOP3.LUT R6, R2, R124, RZ, 0xc0, !PT ;  /* 0x0000007c02067212 */ /* 0x000fe400078ec0ff */
[----:B------:R-:W-:Y:S01]  /*17670*/  LOP3.LUT R7, R3, R125, RZ, 0xc0, !PT ;  /* 0x0000007d03077212 */ /* 0x000fe200078ec0ff */
[----:B------:R-:W-:Y:S01]  /*17680*/  IMAD.MOV.U32 R139, RZ, RZ, R33 ;  /* 0x000000ffff8b7224 */ /* 0x000fe200078e0021 */
[----:B------:R-:W-:Y:S01]  /*17690*/  MOV R138, R34 ;  /* 0x00000022008a7202 */ /* 0x000fe20000000f00 */
[----:B------:R-:W-:Y:S01]  /*176a0*/  IMAD.MOV.U32 R137, RZ, RZ, R35 ;  /* 0x000000ffff897224 */ /* 0x000fe200078e0023 */
[----:B------:R-:W-:Y:S01]  /*176b0*/  MOV R126, R66 ;  /* 0x00000042007e7202 */ /* 0x000fe20000000f00 */
[----:B------:R-:W-:Y:S01]  /*176c0*/  IMAD.MOV.U32 R124, RZ, RZ, R64 ;  /* 0x000000ffff7c7224 */ /* 0x000fe200078e0040 */
[----:B------:R2:W5:Y:S01]  /*176d0*/  LDL.LU R185, [R1+0xfc] ;  /* 0x0000fc0001b97983 */ /* 0x0005620000300800 */
[----:B---3--:R-:W-:Y:S01]  /*176e0*/  HMMA.16816.F32 R164, R4, R20, R164 ;  /* 0x0000001404a4723c */ /* 0x008fe200000018a4 */
[----:B------:R-:W-:-:S02]  /*176f0*/  IMAD.MOV.U32 R125, RZ, RZ, R65 ;  /* 0x000000ffff7d7224 */ /* 0x000fc400078e0041 */
[----:B------:R-:W-:-:S05]  /*17700*/  IMAD.MOV.U32 R127, RZ, RZ, R67 ;  /* 0x000000ffff7f7224 */ /* 0x000fca00078e0043 */
[C---:B------:R-:W-:Y:S01]  /*17710*/  HMMA.16816.F32 R32, R4.reuse, R22, R248 ;  /* 0x000000160420723c */ /* 0x040fe200000018f8 */
[----:B------:R-:W1:Y:S06]  /*17720*/  LDSM.16.MT88.4 R20, [R180+0x1b000] ;  /* 0x01b00000b414783b */ /* 0x000e6c0000004200 */
[----:B------:R-:W-:Y:S01]  /*17730*/  IMAD.MOV.U32 R248, RZ, RZ, R47 ;  /* 0x000000fffff87224 */ /* 0x000fe200078e002f */
[----:B------:R-:W-:Y:S01]  /*17740*/  MOV R250, R45 ;  /* 0x0000002d00fa7202 */ /* 0x000fe20000000f00 */
[----:B------:R-:W-:Y:S01]  /*17750*/  IMAD.MOV.U32 R249, RZ, RZ, R46 ;  /* 0x000000fffff97224 */ /* 0x000fe200078e002e */
[----:B------:R-:W-:Y:S01]  /*17760*/  HMMA.16816.F32 R156, R4, R16, R236 ;  /* 0x00000010049c723c */ /* 0x000fe200000018ec */
[----:B------:R-:W-:-:S07]  /*17770*/  IMAD.MOV.U32 R251, RZ, RZ, R44 ;  /* 0x000000fffffb7224 */ /* 0x000fce00078e002c */
[C---:B------:R-:W-:Y:S01]  /*17780*/  HMMA.16816.F32 R44, R4.reuse, R18, R224 ;  /* 0x00000012042c723c */ /* 0x040fe200000018e0 */
[----:B------:R-:W3:Y:S07]  /*17790*/  LDSM.16.MT88.4 R16, [R181+0x1b000] ;  /* 0x01b00000b510783b */ /* 0x000eee0000004200 */
[C---:B------:R-:W-:Y:S08]  /*177a0*/  HMMA.16816.F32 R148, R4.reuse, R12, R220 ;  /* 0x0000000c0494723c */ /* 0x040ff000000018dc */
[C---:B------:R-:W-:Y:S01]  /*177b0*/  HMMA.16816.F32 R64, R4.reuse, R14, R172 ;  /* 0x0000000e0440723c */ /* 0x040fe200000018ac */
[----:B------:R-:W4:Y:S07]  /*177c0*/  LDSM.16.MT88.4 R12, [R183+0x1b000] ;  /* 0x01b00000b70c783b */ /* 0x000f2e0000004200 */
[C---:B------:R-:W-:Y:S08]  /*177d0*/  HMMA.16816.F32 R140, R4.reuse, R8, R96 ;  /* 0x00000008048c723c */ /* 0x040ff00000001860 */
[----:B------:R-:W-:Y:S01]  /*177e0*/  HMMA.16816.F32 R92, R4, R10, R92 ;  /* 0x0000000a045c723c */ /* 0x000fe2000000185c */
[----:B------:R-:W2:Y:S01]  /*177f0*/  LDSM.16.MT88.4 R8, [R182+0x1b000] ;  /* 0x01b00000b608783b */ /* 0x000ea20000004200 */
[----:B------:R-:W-:Y:S01]  /*17800*/  IMAD.MOV.U32 R152, RZ, RZ, R100 ;  /* 0x000000ffff987224 */ /* 0x000fe200078e0064 */
[----:B------:R-:W-:Y:S01]  /*17810*/  MOV R237, R102 ;  /* 0x0000006600ed7202 */ /* 0x000fe20000000f00 */
[----:B------:R-:W-:-:S02]  /*17820*/  IMAD.MOV.U32 R0, RZ, RZ, R101 ;  /* 0x000000ffff007224 */ /* 0x000fc400078e0065 */
[----:B------:R-:W-:Y:S02]  /*17830*/  IMAD.MOV.U32 R238, RZ, RZ, R103 ;  /* 0x000000ffffee7224 */ /* 0x000fe400078e0067 */
[----:B-1----:R-:W-:Y:S01]  /*17840*/  HMMA.16816.F32 R96, R4, R20, R248 ;  /* 0x000000140460723c */ /* 0x002fe200000018f8 */
[----:B------:R-:W-:Y:S02]  /*17850*/  IMAD.MOV.U32 R239, RZ, RZ, R104 ;  /* 0x000000ffffef7224 */ /* 0x000fe400078e0068 */
[----:B------:R-:W-:-:S04]  /*17860*/  IMAD.MOV.U32 R2, RZ, RZ, R106 ;  /* 0x000000ffff027224 */ /* 0x000fc800078e006a */
[----:B------:R-:W-:Y:S01]  /*17870*/  MOV R248, R105 ;  /* 0x0000006900f87202 */ /* 0x000fe20000000f00 */
[----:B------:R-:W-:Y:S01]  /*17880*/  IMAD.MOV.U32 R249, RZ, RZ, R107 ;  /* 0x000000fffff97224 */ /* 0x000fe200078e006b */
[----:B------:R-:W-:Y:S01]  /*17890*/  HMMA.16816.F32 R100, R4, R22, R244 ;  /* 0x000000160464723c */ /* 0x000fe200000018f4 */
[----:B------:R-:W1:Y:S01]  /*178a0*/  LDSM.16.MT88.4 R20, [R180+0x1d000] ;  /* 0x01d00000b414783b */ /* 0x000e620000004200 */
[----:B------:R-:W-:Y:S01]  /*178b0*/  IMAD.MOV.U32 R251, RZ, RZ, R154 ;  /* 0x000000fffffb7224 */ /* 0x000fe200078e009a */
[----:B------:R-:W-:-:S05]  /*178c0*/  MOV R250, R144 ;  /* 0x0000009000fa7202 */ /* 0x000fca0000000f00 */
[----:B---3--:R-:W-:Y:S01]  /*178d0*/  HMMA.16816.F32 R104, R4, R16, R232 ;  /* 0x000000100468723c */ /* 0x008fe200000018e8 */
[----:B------:R-:W-:Y:S01]  /*178e0*/  IMAD.MOV.U32 R3, RZ, RZ, R155 ;  /* 0x000000ffff037224 */ /* 0x000fe200078e009b */
[----:B------:R-:W-:Y:S01]  /*178f0*/  MOV R227, R136 ;  /* 0x0000008800e37202 */ /* 0x000fe20000000f00 */
[----:B------:R-:W-:-:S05]  /*17900*/  IMAD.MOV.U32 R224, RZ, RZ, R145 ;  /* 0x000000ffffe07224 */ /* 0x000fca00078e0091 */
[----:B------:R-:W-:Y:S01]  /*17910*/  HMMA.16816.F32 R108, R4, R18, R108 ;  /* 0x00000012046c723c */ /* 0x000fe2000000186c */
[----:B------:R-:W3:Y:S01]  /*17920*/  LDSM.16.MT88.4 R16, [R181+0x1d000] ;  /* 0x01d00000b510783b */ /* 0x000ee20000004200 */
[----:B------:R-:W-:Y:S01]  /*17930*/  IMAD.MOV.U32 R225, RZ, RZ, R146 ;  /* 0x000000ffffe17224 */ /* 0x000fe200078e0092 */
[----:B------:R-:W-:Y:S01]  /*17940*/  MOV R145, R127 ;  /* 0x0000007f00917202 */ /* 0x000fe20000000f00 */
[----:B------:R-:W-:-:S04]  /*17950*/  IMAD.MOV.U32 R226, RZ, RZ, R147 ;  /* 0x000000ffffe27224 */ /* 0x000fc800078e0093 */
[----:B----4-:R-:W-:Y:S01]  /*17960*/  HMMA.16816.F32 R112, R4, R12, R112 ;  /* 0x0000000c0470723c */ /* 0x010fe20000001870 */
[----:B------:R-:W-:Y:S02]  /*17970*/  IMAD.MOV.U32 R136, RZ, RZ, R124 ;  /* 0x000000ffff887224 */ /* 0x000fe400078e007c */
[----:B------:R-:W-:-:S05]  /*17980*/  IMAD.MOV.U32 R147, RZ, RZ, R125 ;  /* 0x000000ffff937224 */ /* 0x000fca00078e007d */
[C---:B------:R-:W-:Y:S01]  /*17990*/  HMMA.16816.F32 R116, R4.reuse, R14, R116 ;  /* 0x0000000e0474723c */ /* 0x040fe20000001874 */
[----:B------:R-:W4:Y:S01]  /*179a0*/  LDSM.16.MT88.4 R12, [R183+0x1d000] ;  /* 0x01d00000b70c783b */ /* 0x000f220000004200 */
[----:B------:R-:W-:Y:S02]  /*179b0*/  IMAD.MOV.U32 R146, RZ, RZ, R126 ;  /* 0x000000ffff927224 */ /* 0x000fe400078e007e */
[----:B------:R-:W-:Y:S02]  /*179c0*/  IMAD.MOV.U32 R144, RZ, RZ, R120 ;  /* 0x000000ffff907224 */ /* 0x000fe400078e0078 */
[----:B------:R-:W-:Y:S02]  /*179d0*/  IMAD.MOV.U32 R155, RZ, RZ, R121 ;  /* 0x000000ffff9b7224 */ /* 0x000fe400078e0079 */
[----:B------:R-:W-:Y:S01]  /*179e0*/  IMAD.MOV.U32 R154, RZ, RZ, R122 ;  /* 0x000000ffff9a7224 */ /* 0x000fe200078e007a */
[C---:B--2---:R-:W-:Y:S08]  /*179f0*/  HMMA.16816.F32 R124, R4.reuse, R10, R160 ;  /* 0x0000000a047c723c */ /* 0x044ff000000018a0 */
[C---:B------:R-:W-:Y:S01]  /*17a00*/  HMMA.16816.F32 R120, R4.reuse, R8, R168 ;  /* 0x000000080478723c */ /* 0x040fe200000018a8 */
[----:B------:R-:W2:Y:S07]  /*17a10*/  LDSM.16.MT88.4 R8, [R182+0x1d000] ;  /* 0x01d00000b608783b */ /* 0x000eae0000004200 */
[C---:B-1----:R-:W-:Y:S08]  /*17a20*/  HMMA.16816.F32 R168, R4.reuse, R20, R224 ;  /* 0x0000001404a8723c */ /* 0x042ff000000018e0 */
[C---:B---3--:R-:W-:Y:S08]  /*17a30*/  HMMA.16816.F32 R228, R4.reuse, R16, R228 ;  /* 0x0000001004e4723c */ /* 0x048ff000000018e4 */
[C---:B------:R-:W-:Y:S08]  /*17a40*/  HMMA.16816.F32 R224, R4.reuse, R18, R208 ;  /* 0x0000001204e0723c */ /* 0x040ff000000018d0 */
[C---:B----4-:R-:W-:Y:S08]  /*17a50*/  HMMA.16816.F32 R16, R4.reuse, R12, R88 ;  /* 0x0000000c0410723c */ /* 0x050ff00000001858 */
[C---:B------:R-:W-:Y:S08]  /*17a60*/  HMMA.16816.F32 R172, R4.reuse, R22, R240 ;  /* 0x0000001604ac723c */ /* 0x040ff000000018f0 */
[C---:B--2---:R-:W-:Y:S01]  /*17a70*/  HMMA.16816.F32 R244, R4.reuse, R8, R40 ;  /* 0x0000000804f4723c */ /* 0x044fe20000001828 */
[----:B------:R-:W-:Y:S01]  /*17a80*/  MOV R223, R248 ;  /* 0x000000f800df7202 */ /* 0x000fe20000000f00 */
[----:B------:R-:W-:Y:S01]  /*17a90*/  IMAD.MOV.U32 R162, RZ, RZ, R249 ;  /* 0x000000ffffa27224 */ /* 0x000fe200078e00f9 */
[----:B------:R-:W-:Y:S05]  /*17aa0*/  LDSM.16.MT88.4 R20, [R182+0x1f000] ;  /* 0x01f00000b614783b */ /* 0x000fea0000004200 */
[----:B------:R-:W-:Y:S01]  /*17ab0*/  HMMA.16816.F32 R240, R4, R10, R36 ;  /* 0x0000000a04f0723c */ /* 0x000fe20000001824 */
[----:B------:R-:W1:Y:S01]  /*17ac0*/  LDSM.16.MT88.4 R8, [R181+0x1f000] ;  /* 0x01f00000b508783b */ /* 0x000e620000004200 */
[----:B------:R-:W-:-:S02]  /*17ad0*/  IMAD.MOV.U32 R163, RZ, RZ, R250 ;  /* 0x000000ffffa37224 */ /* 0x000fc400078e00fa */
[----:B------:R-:W-:-:S04]  /*17ae0*/  IMAD.MOV.U32 R211, RZ, RZ, R251 ;  /* 0x000000ffffd37224 */ /* 0x000fc800078e00fb */
[----:B------:R-:W-:Y:S01]  /*17af0*/  HMMA.16816.F32 R248, R4, R14, R72 ;  /* 0x0000000e04f8723c */ /* 0x000fe20000001848 */
[----:B------:R-:W2:Y:S01]  /*17b00*/  LDSM.16.MT88.4 R12, [R180+0x1f000] ;  /* 0x01f00000b40c783b */ /* 0x000ea20000004200 */
[----:B------:R-:W-:Y:S01]  /*17b10*/  IMAD.MOV.U32 R91, RZ, RZ, R17 ;  /* 0x000000ffff5b7224 */ /* 0x000fe200078e0011 */
[----:B------:R-:W-:Y:S01]  /*17b20*/  MOV R90, R18 ;  /* 0x00000012005a7202 */ /* 0x000fe20000000f00 */
[----:B------:R-:W-:Y:S02]  /*17b30*/  IMAD.MOV.U32 R89, RZ, RZ, R19 ;  /* 0x000000ffff597224 */ /* 0x000fe400078e0013 */
[----:B------:R-:W-:Y:S02]  /*17b40*/  IMAD.MOV.U32 R88, RZ, RZ, R16 ;  /* 0x000000ffff587224 */ /* 0x000fe400078e0010 */
[----:B------:R-:W3:Y:S01]  /*17b50*/  LDSM.16.MT88.4 R16, [R183+0x1f000] ;  /* 0x01f00000b710783b */ /* 0x000ee20000004200 */
[----:B------:R-:W-:Y:S01]  /*17b60*/  MOV R220, R237 ;  /* 0x000000ed00dc7202 */ /* 0x000fe20000000f00 */
[----:B------:R-:W-:-:S02]  /*17b70*/  IMAD.MOV.U32 R221, RZ, RZ, R238 ;  /* 0x000000ffffdd7224 */ /* 0x000fc400078e00ee */
[----:B------:R-:W-:Y:S01]  /*17b80*/  IMAD.MOV.U32 R222, RZ, RZ, R239 ;  /* 0x000000ffffde7224 */ /* 0x000fe200078e00ef */
[----:B------:R-:W-:Y:S01]  /*17b90*/  MOV R209, R225 ;  /* 0x000000e100d17202 */ /* 0x000fe20000000f00 */
[----:B------:R-:W-:Y:S01]  /*17ba0*/  IMAD.MOV.U32 R208, RZ, RZ, R226 ;  /* 0x000000ffffd07224 */ /* 0x000fe200078e00e2 */
[----:B------:R-:W-:Y:S01]  /*17bb0*/  MOV R160, R224 ;  /* 0x000000e000a07202 */ /* 0x000fe20000000f00 */
[----:B------:R-:W-:Y:S02]  /*17bc0*/  IMAD.MOV.U32 R161, RZ, RZ, R227 ;  /* 0x000000ffffa17224 */ /* 0x000fe400078e00e3 */
[----:B------:R-:W-:Y:S01]  /*17bd0*/  IMAD.MOV.U32 R40, RZ, RZ, R2 ;  /* 0x000000ffff287224 */ /* 0x000fe200078e0002 */
[----:B------:R-:W-:Y:S02]  /*17be0*/  LOP3.LUT R2, R25, UR9, R130, 0x96, !PT ;  /* 0x0000000919027c12 */ /* 0x000fe4000f8e9682 */
[----:B------:R-:W-:Y:S01]  /*17bf0*/  MOV R41, R3 ;  /* 0x0000000300297202 */ /* 0x000fe20000000f00 */
[----:B-1----:R-:W-:Y:S07]  /*17c00*/  HMMA.16816.F32 R224, R4, R8, R76 ;  /* 0x0000000804e0723c */ /* 0x002fee000000184c */
[----:B------:R-:W-:Y:S01]  /*17c10*/  MOV R79, R220 ;  /* 0x000000dc004f7202 */ /* 0x000fe20000000f00 */
[----:B------:R-:W-:Y:S01]  /*17c20*/  IMAD.MOV.U32 R78, RZ, RZ, R221 ;  /* 0x000000ffff4e7224 */ /* 0x000fe200078e00dd */
[----:B------:R-:W-:Y:S01]  /*17c30*/  MOV R76, R223 ;  /* 0x000000df004c7202 */ /* 0x000fe20000000f00 */
[----:B------:R-:W-:-:S02]  /*17c40*/  IMAD.MOV.U32 R77, RZ, RZ, R222 ;  /* 0x000000ffff4d7224 */ /* 0x000fc400078e00de */
[----:B------:R-:W-:Y:S01]  /*17c50*/  HMMA.16816.F32 R220, R4, R10, R68 ;  /* 0x0000000a04dc723c */ /* 0x000fe20000001844 */
[----:B------:R-:W1:Y:S01]  /*17c60*/  LDC.U8 R69, c[0x0][0x2d8] ;  /* 0x0000b600ff457b82 */ /* 0x000e620000000000 */
[----:B------:R-:W-:Y:S01]  /*17c70*/  IMAD.WIDE.U32 R2, R2, -0x2daee0ad, RZ ;  /* 0xd2511f5302027825 */ /* 0x000fe200078e00ff */
[----:B------:R-:W-:-:S05]  /*17c80*/  MOV R74, R90 ;  /* 0x0000005a004a7202 */ /* 0x000fca0000000f00 */
[----:B--2---:R-:W-:Y:S01]  /*17c90*/  HMMA.16816.F32 R236, R4, R12, R84 ;  /* 0x0000000c04ec723c */ /* 0x004fe20000001854 */
[----:B------:R-:W-:Y:S01]  /*17ca0*/  IMAD.MOV.U32 R75, RZ, RZ, R89 ;  /* 0x000000ffff4b7224 */ /* 0x000fe200078e0059 */
[----:B------:R-:W-:Y:S01]  /*17cb0*/  MOV R89, R209 ;  /* 0x000000d100597202 */ /* 0x000fe20000000f00 */
[----:B------:R-:W-:Y:S01]  /*17cc0*/  IMAD.MOV.U32 R71, RZ, RZ, R211 ;  /* 0x000000ffff477224 */ /* 0x000fe200078e00d3 */
[----:B------:R-:W-:-:S03]  /*17cd0*/  LOP3.LUT R8, R2, 0xffff, RZ, 0xc0, !PT ;  /* 0x0000ffff02087812 */ /* 0x000fc600078ec0ff */
[----:B------:R-:W-:Y:S01]  /*17ce0*/  IMAD.MOV.U32 R87, RZ, RZ, R0 ;  /* 0x000000ffff577224 */ /* 0x000fe200078e0000 */
[----:B------:R-:W-:Y:S01]  /*17cf0*/  LOP3.LUT R0, R3, UR6, R128, 0x96, !PT ;  /* 0x0000000603007c12 */ /* 0x000fe2000f8e9680 */
[C---:B------:R-:W-:Y:S01]  /*17d00*/  HMMA.16816.F32 R232, R4.reuse, R14, R80 ;  /* 0x0000000e04e8723c */ /* 0x040fe20000001850 */
[----:B------:R-:W-:Y:S01]  /*17d10*/  IMAD.MOV.U32 R90, RZ, RZ, R208 ;  /* 0x000000ffff5a7224 */ /* 0x000fe200078e00d0 */
[----:B------:R-:W-:Y:S02]  /*17d20*/  LOP3.LUT R3, R2, 0xff, RZ, 0xc0, !PT ;  /* 0x000000ff02037812 */ /* 0x000fe400078ec0ff */
[--C-:B------:R-:W-:Y:S02]  /*17d30*/  SHF.R.U32.HI R9, RZ, 0x10, R2.reuse ;  /* 0x00000010ff097819 */ /* 0x100fe40000011602 */
[----:B------:R-:W-:Y:S02]  /*17d40*/  SHF.R.U32.HI R10, RZ, 0x18, R2 ;  /* 0x00000018ff0a7819 */ /* 0x000fe40000011602 */
[----:B---3--:R-:W-:Y:S01]  /*17d50*/  HMMA.16816.F32 R208, R4, R16, R60 ;  /* 0x0000001004d0723c */ /* 0x008fe2000000183c */
[----:B------:R-:W-:-:S07]  /*17d60*/  LOP3.LUT R2, R0, 0xffff, RZ, 0xc0, !PT ;  /* 0x0000ffff00027812 */ /* 0x000fce00078ec0ff */
[C---:B------:R-:W-:Y:S01]  /*17d70*/  HMMA.16816.F32 R12, R4.reuse, R20, R48 ;  /* 0x00000014040c723c */ /* 0x040fe20000001830 */
[----:B-1----:R-:W-:Y:S01]  /*17d80*/  PRMT R69, R69, 0x7054, R69 ;  /* 0x0000705445457816 */ /* 0x002fe20000000045 */
[----:B------:R-:W-:Y:S01]  /*17d90*/  IMAD.MOV.U32 R37, RZ, RZ, R144 ;  /* 0x000000ffff257224 */ /* 0x000fe200078e0090 */
[----:B------:R-:W-:Y:S01]  /*17da0*/  MOV R84, R146 ;  /* 0x0000009200547202 */ /* 0x000fe20000000f00 */
[----:B------:R-:W-:Y:S01]  /*17db0*/  IMAD.MOV.U32 R36, RZ, RZ, R145 ;  /* 0x000000ffff247224 */ /* 0x000fe200078e0091 */
[----:B------:R-:W-:Y:S01]  /*17dc0*/  SHF.R.U32.HI R8, RZ, 0x8, R8 ;  /* 0x00000008ff087819 */ /* 0x000fe20000011608 */
[----:B------:R-:W-:Y:S02]  /*17dd0*/  IMAD.MOV.U32 R83, RZ, RZ, R147 ;  /* 0x000000ffff537224 */ /* 0x000fe400078e0093 */
[----:B------:R-:W-:Y:S01]  /*17de0*/  IMAD.MOV.U32 R70, RZ, RZ, R139 ;  /* 0x000000ffff467224 */ /* 0x000fe200078e008b */
[C---:B------:R-:W-:Y:S01]  /*17df0*/  HMMA.16816.F32 R16, R4.reuse, R18, R52 ;  /* 0x000000120410723c */ /* 0x040fe20000001834 */
[----:B------:R-:W1:Y:S07]  /*17e00*/  LDSM.16.MT88.4 R144, [R183+0x19800] ;  /* 0x01980000b790783b */ /* 0x000e6e0000004200 */
[----:B------:R-:W-:Y:S01]  /*17e10*/  HMMA.16816.F32 R20, R4, R22, R56 ;  /* 0x000000160414723c */ /* 0x000fe20000001838 */
[----:B------:R-:W-:Y:S01]  /*17e20*/  PRMT R8, R3, 0x5410, R8 ;  /* 0x0000541003087816 */ /* 0x000fe20000000008 */
[----:B------:R-:W-:Y:S01]  /*17e30*/  IMAD.MOV.U32 R73, RZ, RZ, R91 ;  /* 0x000000ffff497224 */ /* 0x000fe200078e005b */
[----:B------:R-:W-:Y:S01]  /*17e40*/  MOV R86, R152 ;  /* 0x0000009800567202 */ /* 0x000fe20000000f00 */
[----:B------:R-:W-:Y:S01]  /*17e50*/  IMAD.MOV.U32 R72, RZ, RZ, R88 ;  /* 0x000000ffff487224 */ /* 0x000fe200078e0058 */
[----:B------:R-:W-:Y:S01]  /*17e60*/  MOV R38, R155 ;  /* 0x0000009b00267202 */ /* 0x000fe20000000f00 */
[----:B------:R-:W-:Y:S01]  /*17e70*/  IMAD.MOV.U32 R43, RZ, RZ, R162 ;  /* 0x000000ffff2b7224 */ /* 0x000fe200078e00a2 */
[--C-:B------:R-:W-:Y:S01]  /*17e80*/  SHF.R.U32.HI R4, RZ, 0x10, R0.reuse ;  /* 0x00000010ff047819 */ /* 0x100fe20000011600 */
[----:B------:R-:W-:Y:S01]  /*17e90*/  IMAD.MOV.U32 R42, RZ, RZ, R163 ;  /* 0x000000ffff2a7224 */ /* 0x000fe200078e00a3 */
[----:B------:R-:W-:Y:S01]  /*17ea0*/  LOP3.LUT R6, R0, 0xff, RZ, 0xc0, !PT ;  /* 0x000000ff00067812 */ /* 0x000fe200078ec0ff */
[----:B------:R-:W-:Y:S01]  /*17eb0*/  IMAD.MOV.U32 R85, RZ, RZ, R153 ;  /* 0x000000ffff557224 */ /* 0x000fe200078e0099 */
[----:B------:R-:W-:Y:S01]  /*17ec0*/  SHF.R.U32.HI R5, RZ, 0x18, R0 ;  /* 0x00000018ff057819 */ /* 0x000fe20000011600 */
[----:B------:R-:W-:Y:S01]  /*17ed0*/  IMAD.MOV.U32 R39, RZ, RZ, R154 ;  /* 0x000000ffff277224 */ /* 0x000fe200078e009a */
[----:B------:R-:W-:Y:S01]  /*17ee0*/  SHF.R.U32.HI R0, RZ, 0x8, R2 ;  /* 0x00000008ff007819 */ /* 0x000fe20000011602 */
[----:B------:R-:W-:Y:S01]  /*17ef0*/  IMAD.MOV.U32 R82, RZ, RZ, R136 ;  /* 0x000000ffff527224 */ /* 0x000fe200078e0088 */
[----:B------:R-:W-:Y:S01]  /*17f00*/  LOP3.LUT R2, R4, 0xff, RZ, 0xc0, !PT ;  /* 0x000000ff04027812 */ /* 0x000fe200078ec0ff */
[----:B------:R-:W-:Y:S01]  /*17f10*/  IMAD.MOV.U32 R80, RZ, RZ, R138 ;  /* 0x000000ffff507224 */ /* 0x000fe200078e008a */
[----:B------:R-:W-:Y:S01]  /*17f20*/  PRMT R0, R6, 0x5410, R0 ;  /* 0x0000541006007816 */ /* 0x000fe20000000000 */
[----:B------:R-:W-:Y:S01]  /*17f30*/  LDSM.16.MT88.4 R48, [R181+0x1b800] ;  /* 0x01b80000b530783b */ /* 0x000fe20000004200 */
[----:B------:R-:W-:-:S03]  /*17f40*/  PRMT R2, R2, 0x5410, R5 ;  /* 0x0000541002027816 */ /* 0x000fc60000000005 */
[--C-:B------:R-:W-:Y:S01]  /*17f50*/  HSET2.LE.AND R0, R0, R69.reuse, PT ;  /* 0x0000004500007233 */ /* 0x100fe20003803000 */
[----:B------:R-:W-:Y:S01]  /*17f60*/  LOP3.LUT R3, R9, 0xff, RZ, 0xc0, !PT ;  /* 0x000000ff09037812 */ /* 0x000fe200078ec0ff */
[--C-:B------:R-:W-:Y:S01]  /*17f70*/  HSET2.LE.AND R2, R2, R69.reuse, PT ;  /* 0x0000004502027233 */ /* 0x100fe20003803000 */
[----:B------:R-:W-:Y:S01]  /*17f80*/  IMAD.MOV.U32 R91, RZ, RZ, R161 ;  /* 0x000000ffff5b7224 */ /* 0x000fe200078e00a1 */
[----:B------:R-:W-:Y:S01]  /*17f90*/  MOV R88, R160 ;  /* 0x000000a000587202 */ /* 0x000fe20000000f00 */
[----:B------:R-:W2:Y:S01]  /*17fa0*/  LDSM.16.MT88.4 R152, [R181+0x19800] ;  /* 0x01980000b598783b */ /* 0x000ea20000004200 */
[----:B------:R-:W-:Y:S02]  /*17fb0*/  LOP3.LUT R128, R0, R184, RZ, 0xc0, !PT ;  /* 0x000000b800807212 */ /* 0x000fe400078ec0ff */
[----:B------:R-:W-:Y:S01]  /*17fc0*/  LOP3.LUT R129, R2, R179, RZ, 0xc0, !PT ;  /* 0x000000b302817212 */ /* 0x000fe200078ec0ff */
[----:B------:R3:W5:Y:S04]  /*17fd0*/  LDL.LU R184, [R1+0xf8] ;  /* 0x0000f80001b87983 */ /* 0x0007680000300800 */
[----:B------:R3:W5:Y:S01]  /*17fe0*/  LDL.LU R179, [R1+0xf4] ;  /* 0x0000f40001b37983 */ /* 0x0007620000300800 */
[----:B------:R-:W-:Y:S01]  /*17ff0*/  PRMT R4, R3, 0x5410, R10 ;  /* 0x0000541003047816 */ /* 0x000fe2000000000a */
[--C-:B------:R-:W-:Y:S01]  /*18000*/  HSET2.LE.AND R3, R8, R69.reuse, PT ;  /* 0x0000004508037233 */ /* 0x100fe20003803000 */
[----:B------:R-:W-:Y:S01]  /*18010*/  MOV R81, R137 ;  /* 0x0000008900517202 */ /* 0x000fe20000000f00 */
[----:B------:R-:W4:Y:S02]  /*18020*/  LDSM.16.MT88.4 R160, [R180+0x19800] ;  /* 0x01980000b4a0783b */ /* 0x000f240000004200 */
[----:B------:R-:W-:Y:S01]  /*18030*/  HSET2.LE.AND R4, R4, R69, PT ;  /* 0x0000004504047233 */ /* 0x000fe20003803000 */
[----:B------:R-:W-:Y:S01]  /*18040*/  LOP3.LUT R130, R3, R70, RZ, 0xc0, !PT ;  /* 0x0000004603827212 */ /* 0x000fe200078ec0ff */
[----:B------:R-:W3:Y:S03]  /*18050*/  LDSM.16.MT88.4 R136, [R182+0x19800] ;  /* 0x01980000b688783b */ /* 0x000ee60000004200 */
[----:B------:R-:W-:Y:S01]  /*18060*/  LOP3.LUT R131, R4, R71, RZ, 0xc0, !PT ;  /* 0x0000004704837212 */ /* 0x000fe200078ec0ff */
[----:B------:R-:W-:Y:S01]  /*18070*/  IMAD.MOV.U32 R2, RZ, RZ, R78 ;  /* 0x000000ffff027224 */ /* 0x000fe200078e004e */
[----:B------:R-:W-:Y:S01]  /*18080*/  MOV R3, R79 ;  /* 0x0000004f00037202 */ /* 0x000fe20000000f00 */
[----:B------:R-:W-:Y:S01]  /*18090*/  IMAD.MOV.U32 R79, RZ, RZ, R41 ;  /* 0x000000ffff4f7224 */ /* 0x000fe200078e0029 */
[----:B------:R-:W-:Y:S01]  /*180a0*/  MOV R78, R40 ;  /* 0x00000028004e7202 */ /* 0x000fe20000000f00 */
[----:B------:R-:W-:Y:S01]  /*180b0*/  IMAD.MOV.U32 R24, RZ, RZ, R42 ;  /* 0x000000ffff187224 */ /* 0x000fe200078e002a */
[----:B------:R-:W-:Y:S01]  /*180c0*/  MOV R11, R43 ;  /* 0x0000002b000b7202 */ /* 0x000fe20000000f00 */
[C---:B-1----:R-:W-:Y:S01]  /*180d0*/  HMMA.16816.F32 R148, R128.reuse, R144, R148 ;  /* 0x000000908094723c */ /* 0x042fe20000001894 */
[----:B------:R-:W1:Y:S04]  /*180e0*/  LDSM.16.MT88.4 R40, [R180+0x1b800] ;  /* 0x01b80000b428783b */ /* 0x000e680000004200 */
[----:B------:R-:W1:Y:S03]  /*180f0*/  LDSM.16.MT88.4 R56, [R183+0x1b800] ;  /* 0x01b80000b738783b */ /* 0x000e660000004200 */
[----:B------:R-:W-:Y:S01]  /*18100*/  HMMA.16816.F32 R144, R128, R146, R64 ;  /* 0x000000928090723c */ /* 0x000fe20000001840 */
[----:B------:R-:W1:Y:S01]  /*18110*/  LDSM.16.MT88.4 R64, [R182+0x1b800] ;  /* 0x01b80000b640783b */ /* 0x000e620000004200 */
[----:B------:R-:W-:Y:S01]  /*18120*/  IMAD.MOV.U32 R0, RZ, RZ, R77 ;  /* 0x000000ffff007224 */ /* 0x000fe200078e004d */
[----:B------:R-:W-:Y:S01]  /*18130*/  MOV R25, R85 ;  /* 0x0000005500197202 */ /* 0x000fe20000000f00 */
[----:B------:R-:W-:Y:S01]  /*18140*/  IMAD.MOV.U32 R10, RZ, RZ, R84 ;  /* 0x000000ffff0a7224 */ /* 0x000fe200078e0054 */
[----:B------:R-:W-:Y:S01]  /*18150*/  LDSM.16.MT88.4 R4, [R182+0x1f800] ;  /* 0x01f80000b604783b */ /* 0x000fe20000004200 */
[----:B------:R-:W-:Y:S01]  /*18160*/  IMAD.MOV.U32 R9, RZ, RZ, R86 ;  /* 0x000000ffff097224 */ /* 0x000fe200078e0056 */
[----:B------:R-:W-:Y:S01]  /*18170*/  MOV R86, R74 ;  /* 0x0000004a00567202 */ /* 0x000fe20000000f00 */
[----:B------:R-:W-:-:S02]  /*18180*/  IMAD.MOV.U32 R77, RZ, RZ, R87 ;  /* 0x000000ffff4d7224 */ /* 0x000fc400078e0057 */
[----:B------:R-:W-:Y:S02]  /*18190*/  IMAD.MOV.U32 R84, RZ, RZ, R72 ;  /* 0x000000ffff547224 */ /* 0x000fe400078e0048 */
[----:B------:R-:W-:Y:S02]  /*181a0*/  IMAD.MOV.U32 R85, RZ, RZ, R73 ;  /* 0x000000ffff557224 */ /* 0x000fe400078e0049 */
[----:B------:R-:W-:Y:S02]  /*181b0*/  IMAD.MOV.U32 R87, RZ, RZ, R75 ;  /* 0x000000ffff577224 */ /* 0x000fe400078e004b */
[----:B------:R-:W1:Y:S01]  /*181c0*/  LDSM.16.MT88.4 R72, [R180+0x1d800] ;  /* 0x01d80000b448783b */ /* 0x000e620000004200 */
[C---:B--2---:R-:W-:Y:S08]  /*181d0*/  HMMA.16816.F32 R156, R128.reuse, R152, R156 ;  /* 0x00000098809c723c */ /* 0x044ff0000000189c */
[C---:B----4-:R-:W-:Y:S08]  /*181e0*/  HMMA.16816.F32 R164, R128.reuse, R160, R164 ;  /* 0x000000a080a4723c */ /* 0x050ff000000018a4 */
[C---:B------:R-:W-:Y:S07]  /*181f0*/  HMMA.16816.F32 R160, R128.reuse, R162, R32 ;  /* 0x000000a280a0723c */ /* 0x040fee0000001820 */
[----:B------:R-:W-:Y:S01]  /*18200*/  IMAD.MOV.U32 R35, RZ, RZ, R80 ;  /* 0x000000ffff237224 */ /* 0x000fe200078e0050 */
[----:B------:R-:W-:Y:S01]  /*18210*/  HMMA.16816.F32 R152, R128, R154, R44 ;  /* 0x0000009a8098723c */ /* 0x000fe2000000182c */
[----:B------:R-:W-:Y:S01]  /*18220*/  IMAD.MOV.U32 R34, RZ, RZ, R81 ;  /* 0x000000ffff227224 */ /* 0x000fe200078e0051 */
[----:B------:R-:W-:Y:S01]  /*18230*/  MOV R33, R82 ;  /* 0x0000005200217202 */ /* 0x000fe20000000f00 */
[----:B------:R-:W-:-:S02]  /*18240*/  IMAD.MOV.U32 R32, RZ, RZ, R83 ;  /* 0x000000ffff207224 */ /* 0x000fc400078e0053 */
[----:B------:R-:W2:Y:S03]  /*18250*/  LDSM.16.MT88.4 R80, [R181+0x1d800] ;  /* 0x01d80000b550783b */ /* 0x000ea60000004200 */
[C---:B---3--:R-:W-:Y:S08]  /*18260*/  HMMA.16816.F32 R140, R128.reuse, R136, R140 ;  /* 0x00000088808c723c */ /* 0x048ff0000000188c */
[C---:B------:R-:W-:Y:S07]  /*18270*/  HMMA.16816.F32 R136, R128.reuse, R138, R92 ;  /* 0x0000008a8088723c */ /* 0x040fee000000185c */
[----:B------:R-:W-:Y:S01]  /*18280*/  IMAD.MOV.U32 R92, RZ, RZ, R36 ;  /* 0x000000ffff5c7224 */ /* 0x000fe200078e0024 */
[----:B------:R-:W-:Y:S01]  /*18290*/  HMMA.16816.F32 R44, R128, R48, R104 ;  /* 0x00000030802c723c */ /* 0x000fe20000001868 */
[----:B------:R-:W-:Y:S01]  /*182a0*/  MOV R93, R37 ;  /* 0x00000025005d7202 */ /* 0x000fe20000000f00 */
[----:B------:R-:W-:Y:S01]  /*182b0*/  IMAD.MOV.U32 R94, RZ, RZ, R38 ;  /* 0x000000ffff5e7224 */ /* 0x000fe200078e0026 */
[----:B------:R-:W-:Y:S01]  /*182c0*/  LDSM.16.MT88.4 R104, [R180+0x1f800] ;  /* 0x01f80000b468783b */ /* 0x000fe20000004200 */
[----:B------:R-:W-:-:S04]  /*182d0*/  IMAD.MOV.U32 R95, RZ, RZ, R39 ;  /* 0x000000ffff5f7224 */ /* 0x000fc800078e0027 */
[C---:B------:R-:W-:Y:S07]  /*182e0*/  HMMA.16816.F32 R48, R128.reuse, R50, R108 ;  /* 0x000000328030723c */ /* 0x040fee000000186c */
[----:B------:R-:W-:Y:S01]  /*182f0*/  MOV R108, R88 ;  /* 0x00000058006c7202 */ /* 0x000fe20000000f00 */
[C---:B-1----:R-:W-:Y:S01]  /*18300*/  HMMA.16816.F32 R36, R128.reuse, R40, R96 ;  /* 0x000000288024723c */ /* 0x042fe20000001860 */
[----:B------:R-:W-:Y:S01]  /*18310*/  IMAD.MOV.U32 R109, RZ, RZ, R89 ;  /* 0x000000ffff6d7224 */ /* 0x000fe200078e0059 */
[----:B------:R-:W-:Y:S01]  /*18320*/  MOV R111, R91 ;  /* 0x0000005b006f7202 */ /* 0x000fe20000000f00 */
[----:B------:R-:W-:Y:S01]  /*18330*/  IMAD.MOV.U32 R110, RZ, RZ, R90 ;  /* 0x000000ffff6e7224 */ /* 0x000fe200078e005a */
[----:B------:R-:W-:Y:S04]  /*18340*/  LDSM.16.MT88.4 R96, [R182+0x1d800] ;  /* 0x01d80000b660783b */ /* 0x000fe80000004200 */
[C---:B------:R-:W-:Y:S01]  /*18350*/  HMMA.16816.F32 R52, R128.reuse, R56, R112 ;  /* 0x000000388034723c */ /* 0x040fe20000001870 */
[----:B------:R-:W1:Y:S04]  /*18360*/  LDSM.16.MT88.4 R88, [R183+0x1d800] ;  /* 0x01d80000b758783b */ /* 0x000e680000004200 */
[----:B------:R-:W3:Y:S03]  /*18370*/  LDSM.16.MT88.4 R112, [R181+0x1f800] ;  /* 0x01f80000b570783b */ /* 0x000ee60000004200 */
[C---:B------:R-:W-:Y:S01]  /*18380*/  HMMA.16816.F32 R60, R128.reuse, R64, R120 ;  /* 0x00000040803c723c */ /* 0x040fe20000001878 */
[----:B------:R-:W4:Y:S07]  /*18390*/  LDSM.16.MT88.4 R120, [R183+0x1f800] ;  /* 0x01f80000b778783b */ /* 0x000f2e0000004200 */
[----:B------:R-:W-:Y:S07]  /*183a0*/  HMMA.16816.F32 R40, R128, R42, R100 ;  /* 0x0000002a8028723c */ /* 0x000fee0000001864 */
[----:B------:R-:W-:Y:S01]  /*183b0*/  MOV R101, R77 ;  /* 0x0000004d00657202 */ /* 0x000fe20000000f00 */
[----:B------:R-:W-:-:S02]  /*183c0*/  IMAD.MOV.U32 R102, RZ, RZ, R78 ;  /* 0x000000ffff667224 */ /* 0x000fc400078e004e */
[----:B------:R-:W-:Y:S01]  /*183d0*/  IMAD.MOV.U32 R103, RZ, RZ, R79 ;  /* 0x000000ffff677224 */ /* 0x000fe200078e004f */
[C---:B------:R-:W-:Y:S01]  /*183e0*/  HMMA.16816.F32 R68, R128.reuse, R72, R168 ;  /* 0x000000488044723c */ /* 0x040fe200000018a8 */
[----:B------:R-:W-:Y:S07]  /*183f0*/  STG.E.U16 [R26.64+-0xfe], R30 ;  /* 0xffff021e1a007986 */ /* 0x000fee000c101518 */
[----:B------:R-:W-:Y:S01]  /*18400*/  HMMA.16816.F32 R72, R128, R74, R172 ;  /* 0x0000004a8048723c */ /* 0x000fe200000018ac */
[----:B------:R-:W-:Y:S01]  /*18410*/  IMAD.MOV.U32 R168, RZ, RZ, R92 ;  /* 0x000000ffffa87224 */ /* 0x000fe200078e005c */
[----:B------:R-:W-:Y:S01]  /*18420*/  MOV R170, R94 ;  /* 0x0000005e00aa7202 */ /* 0x000fe20000000f00 */
[----:B------:R-:W-:-:S04]  /*18430*/  IMAD.MOV.U32 R169, RZ, RZ, R93 ;  /* 0x000000ffffa97224 */ /* 0x000fc800078e005d */
[----:B------:R-:W-:Y:S01]  /*18440*/  IMAD.MOV.U32 R173, RZ, RZ, R101 ;  /* 0x000000ffffad7224 */ /* 0x000fe200078e0065 */
[----:B------:R-:W-:Y:S01]  /*18450*/  MOV R175, R103 ;  /* 0x0000006700af7202 */ /* 0x000fe20000000f00 */
[----:B------:R-:W-:Y:S02]  /*18460*/  IMAD.MOV.U32 R174, RZ, RZ, R102 ;  /* 0x000000ffffae7224 */ /* 0x000fe400078e0066 */
[----:B------:R-:W-:Y:S01]  /*18470*/  IMAD.MOV.U32 R171, RZ, RZ, R95 ;  /* 0x000000ffffab7224 */ /* 0x000fe200078e005f */
[----:B------:R-:W-:Y:S01]  /*18480*/  STG.E.U16 [R28.64+-0xf0], R173 ;  /* 0xffff10ad1c007986 */ /* 0x000fe2000c101518 */
[----:B------:R-:W-:-:S03]  /*18490*/  MOV R8, R76 ;  /* 0x0000004c00087202 */ /* 0x000fc60000000f00 */
        /* <DEDUP_REMOVED lines=15> */
[C---:B--2---:R-:W-:Y:S03]  /*18590*/  HMMA.16816.F32 R76, R128.reuse, R80, R228 ;  /* 0x00000050804c723c */ /* 0x044fe600000018e4 */
[----:B------:R-:W-:Y:S04]  /*185a0*/  STG.E.U16 [R28.64+-0xb0], R252 ;  /* 0xffff50fc1c007986 */ /* 0x000fe8000c101518 */
[----:B------:R-:W-:Y:S01]  /*185b0*/  STG.E.U16 [R28.64+-0xae], R219 ;  /* 0xffff52db1c007986 */ /* 0x000fe2000c101518 */
[C---:B------:R-:W-:Y:S03]  /*185c0*/  HMMA.16816.F32 R56, R128.reuse, R58, R116 ;  /* 0x0000003a8038723c */ /* 0x040fe60000001874 */
[----:B------:R-:W-:Y:S04]  /*185d0*/  STG.E.U16 [R26.64+-0xb0], R213 ;  /* 0xffff50d51a007986 */ /* 0x000fe8000c101518 */
[----:B------:R-:W-:Y:S01]  /*185e0*/  STG.E.U16 [R26.64+-0xae], R218 ;  /* 0xffff52da1a007986 */ /* 0x000fe2000c101518 */
[C---:B------:R-:W-:Y:S03]  /*185f0*/  HMMA.16816.F32 R80, R128.reuse, R82, R108 ;  /* 0x000000528050723c */ /* 0x040fe6000000186c */
[----:B------:R2:W-:Y:S04]  /*18600*/  STG.E.U16 [R28.64+-0xa0], R212 ;  /* 0xffff60d41c007986 */ /* 0x0005e8000c101518 */
[----:B------:R2:W-:Y:S01]  /*18610*/  STG.E.U16 [R28.64+-0x9e], R186 ;  /* 0xffff62ba1c007986 */ /* 0x0005e2000c101518 */
[C---:B------:R-:W-:Y:S03]  /*18620*/  HMMA.16816.F32 R64, R128.reuse, R66, R124 ;  /* 0x000000428040723c */ /* 0x040fe6000000187c */
[----:B------:R2:W-:Y:S04]  /*18630*/  STG.E.U16 [R26.64+-0xa0], R178 ;  /* 0xffff60b21a007986 */ /* 0x0005e8000c101518 */
[----:B------:R2:W-:Y:S01]  /*18640*/  STG.E.U16 [R26.64+-0x9e], R177 ;  /* 0xffff62b11a007986 */ /* 0x0005e2000c101518 */
[C---:B-1----:R-:W-:Y:S03]  /*18650*/  HMMA.16816.F32 R84, R128.reuse, R88, R84 ;  /* 0x000000588054723c */ /* 0x042fe60000001854 */
[----:B------:R1:W-:Y:S04]  /*18660*/  STG.E.U16 [R28.64+-0x90], R176 ;  /* 0xffff70b01c007986 */ /* 0x0003e8000c101518 */
[----:B------:R1:W-:Y:S01]  /*18670*/  STG.E.U16 [R28.64+-0x8e], R135 ;  /* 0xffff72871c007986 */ /* 0x0003e2000c101518 */
[C---:B------:R-:W-:Y:S03]  /*18680*/  HMMA.16816.F32 R92, R128.reuse, R96, R244 ;  /* 0x00000060805c723c */ /* 0x040fe600000018f4 */
[----:B------:R1:W-:Y:S04]  /*18690*/  STG.E.U16 [R26.64+-0x90], R134 ;  /* 0xffff70861a007986 */ /* 0x0003e8000c101518 */
[----:B------:R1:W-:Y:S01]  /*186a0*/  STG.E.U16 [R26.64+-0x8e], R31 ;  /* 0xffff721f1a007986 */ /* 0x0003e2000c101518 */
        /* <DEDUP_REMOVED lines=11> */
[----:B--2---:R-:W-:-:S02]  /*18760*/  FADD.FTZ R212, R24, R9 ;  /* 0x0000000918d47221 */ /* 0x004fc40000010000 */
[----:B------:R-:W-:Y:S01]  /*18770*/  FADD.FTZ R213, R11, R25 ;  /* 0x000000190bd57221 */ /* 0x000fe20000010000 */
[----:B------:R-:W-:-:S03]  /*18780*/  IADD3.X R211, R29, -0x1, RZ, P0, !PT ;  /* 0xffffffff1dd37810 */ /* 0x000fc600007fe4ff */
.L_x_1819:
[----:B-1----:R-:W-:-:S06]  /*18790*/  UISETP.GT.AND UP0, UPT, UR29, UR15, UPT ;  /* 0x0000000f1d00728c */ /* 0x002fcc000bf04270 */
[----:B------:R-:W-:-:S13]  /*187a0*/  PLOP3.LUT P0, PT, PT, PT, UP0, 0x80, 0x0 ;  /* 0x000000000000781c */ /* 0x000fda0003f0f008 */
[----:B------:R-:W-:Y:S05]  /*187b0*/  @!P0 BRA `(.L_x_1826) ;  /* 0x00005f4000008947 */ /* 0x000fea0003800000 */
[----:B------:R-:W2:Y:S01]  /*187c0*/  LDL.64 R18, [R1+0x98] ;  /* 0x0000980001127983 */ /* 0x000ea20000100a00 */
[----:B------:R-:W-:Y:S01]  /*187d0*/  USHF.R.S32.HI UR35, URZ, 0x1f, UR23 ;  /* 0x0000001f3f237899 */ /* 0x000fe20008011417 */
[----:B------:R-:W-:Y:S01]  /*187e0*/  IMAD.U32 R4, RZ, RZ, UR23 ;  /* 0x00000017ff047e24 */ /* 0x000fe2000f8e00ff */
[----:B------:R-:W-:Y:S01]  /*187f0*/  ULDC.64 UR6, c[0x0][0x1b0] ;  /* 0x00006c0000067ab9 */ /* 0x000fe20000000a00 */
[----:B------:R-:W1:Y:S01]  /*18800*/  S2R R7, SR_TID.X ;  /* 0x0000000000077919 */ /* 0x000e620000002100 */
[----:B------:R-:W-:Y:S01]  /*18810*/  UMOV UR31, 0x6 ;  /* 0x00000006001f7882 */ /* 0x000fe20000000000 */
[----:B------:R-:W-:Y:S01]  /*18820*/  IMAD.U32 R0, RZ, RZ, UR23 ;  /* 0x00000017ff007e24 */ /* 0x000fe2000f8e00ff */
[----:B------:R-:W-:Y:S02]  /*18830*/  ULDC.64 UR4, c[0x0][0x1a0] ;  /* 0x0000680000047ab9 */ /* 0x000fe40000000a00 */
[----:B------:R-:W-:Y:S02]  /*18840*/  UIMAD UR6, UR35, UR6, URZ ;  /* 0x00000006230672a4 */ /* 0x000fe4000f8e023f */
[----:B------:R-:W-:-:S02]  /*18850*/  USHF.L.U64.HI UR31, UR4, UR31, UR5 ;  /* 0x0000001f041f7299 */ /* 0x000fc40008010205 */
[----:B------:R-:W-:Y:S02]  /*18860*/  USHF.L.U32 UR34, UR4, 0x6, URZ ;  /* 0x0000000604227899 */ /* 0x000fe4000800063f */
[----:B------:R-:W-:Y:S02]  /*18870*/  UIMAD UR7, UR23, UR7, UR6 ;  /* 0x00000007170772a4 */ /* 0x000fe4000f8e0206 */
[----:B------:R-:W-:Y:S02]  /*18880*/  ULDC.64 UR4, c[0x0][0x1b8] ;  /* 0x00006e0000047ab9 */ /* 0x000fe40000000a00 */
[----:B------:R-:W-:Y:S02]  /*18890*/  UIMAD UR4, UR35, UR4, URZ ;  /* 0x00000004230472a4 */ /* 0x000fe4000f8e023f */
[----:B------:R-:W-:Y:S02]  /*188a0*/  UIADD3 UR6, UR29, -0x2, URZ ;  /* 0xfffffffe1d067890 */ /* 0x000fe4000fffe03f */
[----:B------:R-:W-:-:S03]  /*188b0*/  UIMAD UR5, UR23, UR5, UR4 ;  /* 0x00000005170572a4 */ /* 0x000fc6000f8e0204 */
[----:B------:R-:W-:Y:S01]  /*188c0*/  ULDC UR4, c[0x0][0x228] ;  /* 0x00008a0000047ab9 */ /* 0x000fe20000000800 */
[----:B-1----:R-:W-:Y:S01]  /*188d0*/  SHF.R.S32.HI R6, RZ, 0x1f, R7 ;  /* 0x0000001fff067819 */ /* 0x002fe20000011407 */
[----:B------:R-:W-:Y:S01]  /*188e0*/  USHF.L.U32 UR4, UR4, 0x3, URZ ;  /* 0x0000000304047899 */ /* 0x000fe2000800063f */
[--C-:B--2---:R-:W-:Y:S01]  /*188f0*/  SHF.R.S32.HI R3, RZ, 0x1f, R18.reuse ;  /* 0x0000001fff037819 */ /* 0x104fe20000011412 */
[----:B------:R-:W-:-:S04]  /*18900*/  IMAD.MOV.U32 R2, RZ, RZ, R18 ;  /* 0x000000ffff027224 */ /* 0x000fc800078e0012 */
[----:B------:R-:W-:-:S04]  /*18910*/  IMAD.WIDE.U32 R4, R4, c[0x0][0x1b0], R2 ;  /* 0x00006c0004047a25 */ /* 0x000fc800078e0002 */
[----:B------:R-:W-:Y:S01]  /*18920*/  IMAD.WIDE.U32 R2, R0, c[0x0][0x1b8], R2 ;  /* 0x00006e0000027a25 */ /* 0x000fe200078e0002 */
[----:B------:R-:W-:Y:S02]  /*18930*/  LEA.HI R0, R6, R7, RZ, 0x3 ;  /* 0x0000000706007211 */ /* 0x000fe400078f18ff */
[----:B------:R-:W-:Y:S01]  /*18940*/  IADD3 R4, P1, R4, UR28, RZ ;  /* 0x0000001c04047c10 */ /* 0x000fe2000ff3e0ff */
[----:B------:R-:W-:Y:S01]  /*18950*/  IMAD.U32 R6, RZ, RZ, UR7 ;  /* 0x00000007ff067e24 */ /* 0x000fe2000f8e00ff */
[----:B------:R-:W-:Y:S01]  /*18960*/  IADD3 R2, P0, R2, UR30, RZ ;  /* 0x0000001e02027c10 */ /* 0x000fe2000ff1e0ff */
[----:B------:R-:W-:Y:S01]  /*18970*/  IMAD.U32 R7, RZ, RZ, UR5 ;  /* 0x00000005ff077e24 */ /* 0x000fe2000f8e00ff */
[----:B------:R-:W-:Y:S01]  /*18980*/  SHF.R.S32.HI R0, RZ, 0x3, R0 ;  /* 0x00000003ff007819 */ /* 0x000fe20000011400 */
[----:B------:R-:W-:Y:S01]  /*18990*/  UIADD3 UR7, UR29, -0x1, URZ ;  /* 0xffffffff1d077890 */ /* 0x000fe2000fffe03f */
[----:B------:R-:W-:Y:S01]  /*189a0*/  IADD3.X R5, R6, UR26, R5, P1, !PT ;  /* 0x0000001a06057c10 */ /* 0x000fe20008ffe405 */
[----:B------:R-:W-:Y:S01]  /*189b0*/  USHF.R.S32.HI UR26, URZ, 0x1f, UR4 ;  /* 0x0000001f3f1a7899 */ /* 0x000fe20008011404 */
[C---:B------:R-:W-:Y:S01]  /*189c0*/  LEA R6, P1, R4.reuse, c[0x0][0x168], 0x1 ;  /* 0x00005a0004067a11 */ /* 0x040fe200078208ff */
[----:B------:R-:W-:Y:S01]  /*189d0*/  UMOV UR28, URZ ;  /* 0x0000003f001c7c82 */ /* 0x000fe20008000000 */
[----:B------:R-:W-:Y:S01]  /*189e0*/  IADD3.X R3, R7, UR27, R3, P0, !PT ;  /* 0x0000001b07037c10 */ /* 0x000fe200087fe403 */
[----:B------:R-:W-:Y:S01]  /*189f0*/  USHF.L.U32 UR27, UR4, 0x1, URZ ;  /* 0x00000001041b7899 */ /* 0x000fe2000800063f */
[----:B------:R-:W-:Y:S01]  /*18a00*/  LEA.HI.X R5, R4, c[0x0][0x16c], R5, 0x1, P1 ;  /* 0x00005b0004057a11 */ /* 0x000fe200008f0c05 */
[----:B------:R-:W-:Y:S01]  /*18a10*/  STL [R1+0x8c], R6 ;  /* 0x00008c0601007387 */ /* 0x000fe20000100800 */
[----:B------:R-:W-:Y:S01]  /*18a20*/  LEA R4, P0, R2, c[0x0][0x170], 0x1 ;  /* 0x00005c0002047a11 */ /* 0x000fe200078008ff */
[----:B------:R-:W-:Y:S01]  /*18a30*/  USHF.L.U64.HI UR26, UR4, 0x1, UR26 ;  /* 0x00000001041a7899 */ /* 0x000fe2000801021a */
[----:B------:R-:W-:Y:S01]  /*18a40*/  IADD3 R238, P1, R0, 0x20, RZ ;  /* 0x0000002000ee7810 */ /* 0x000fe20007f3e0ff */
[----:B------:R-:W-:Y:S01]  /*18a50*/  STL [R1+0x88], R5 ;  /* 0x0000880501007387 */ /* 0x000fe20000100800 */
[----:B------:R-:W-:-:S03]  /*18a60*/  SHF.R.S32.HI R0, RZ, 0x1f, R0 ;  /* 0x0000001fff007819 */ /* 0x000fc60000011400 */
[----:B------:R1:W-:Y:S01]  /*18a70*/  STL [R1+0x84], R4 ;  /* 0x0000840401007387 */ /* 0x0003e20000100800 */
[----:B------:R-:W-:Y:S01]  /*18a80*/  ISETP.GE.AND P5, PT, R18, c[0x0][0x220], PT ;  /* 0x0000880012007a0c */ /* 0x000fe20003fa6270 */
[----:B------:R-:W-:Y:S01]  /*18a90*/  IMAD.X R239, RZ, RZ, R0, P1 ;  /* 0x000000ffffef7224 */ /* 0x000fe200008e0600 */
[----:B-1----:R-:W-:Y:S01]  /*18aa0*/  LEA.HI.X R4, R2, c[0x0][0x174], R3, 0x1, P0 ;  /* 0x00005d0002047a11 */ /* 0x002fe200000f0c03 */
[----:B-----5:R-:W-:Y:S02]  /*18ab0*/  IMAD.MOV.U32 R3, RZ, RZ, R132 ;  /* 0x000000ffff037224 */ /* 0x020fe400078e0084 */
[----:B------:R-:W-:Y:S02]  /*18ac0*/  IMAD.MOV.U32 R2, RZ, RZ, R133 ;  /* 0x000000ffff027224 */ /* 0x000fe400078e0085 */
[----:B------:R1:W-:Y:S04]  /*18ad0*/  STL [R1+0x80], R4 ;  /* 0x0000800401007387 */ /* 0x0003e80000100800 */
[----:B------:R-:W2:Y:S04]  /*18ae0*/  LDL.LU R14, [R1+0xf0] ;  /* 0x0000f000010e7983 */ /* 0x000ea80000300800 */
[----:B------:R-:W3:Y:S04]  /*18af0*/  LDL.LU R12, [R1+0xe0] ;  /* 0x0000e000010c7983 */ /* 0x000ee80000300800 */
[----:B------:R-:W4:Y:S04]  /*18b00*/  LDL.LU.64 R10, [R1+0xd8] ;  /* 0x0000d800010a7983 */ /* 0x000f280000300a00 */
[----:B------:R-:W2:Y:S04]  /*18b10*/  LDL.LU.64 R8, [R1+0xe8] ;  /* 0x0000e80001087983 */ /* 0x000ea80000300a00 */
[----:B------:R-:W1:Y:S04]  /*18b20*/  LDL.LU R17, [R1+0xd4] ;  /* 0x0000d40001117983 */ /* 0x000e680000300800 */
[----:B------:R-:W2:Y:S04]  /*18b30*/  LDL R13, [R1+0xcc] ;  /* 0x0000cc00010d7983 */ /* 0x000ea80000100800 */
[----:B------:R-:W4:Y:S04]  /*18b40*/  LDL R16, [R1+0xc8] ;  /* 0x0000c80001107983 */ /* 0x000f280000100800 */
[----:B------:R-:W4:Y:S01]  /*18b50*/  LDL R15, [R1+0xd0] ;  /* 0x0000d000010f7983 */ /* 0x000f220000100800 */
[----:B---3--:R-:W-:-:S04]  /*18b60*/  IMAD.WIDE.U32 R246, R12, -0x2daee0ad, RZ ;  /* 0xd2511f530cf67825 */ /* 0x008fc800078e00ff */
[----:B-1----:R-:W-:Y:S01]  /*18b70*/  IMAD.WIDE.U32 R4, R17, -0x326172a9, RZ ;  /* 0xcd9e8d5711047825 */ /* 0x002fe200078e00ff */
[----:B--2---:R-:W-:-:S04]  /*18b80*/  ISETP.GE.AND P4, PT, R13, c[0x0][0x220], PT ;  /* 0x000088000d007a0c */ /* 0x004fc80003f86270 */
[----:B------:R1:W-:Y:S01]  /*18b90*/  STL.64 [R1+0x78], R4 ;  /* 0x0000780401007387 */ /* 0x0003e20000100a00 */
[----:B------:R-:W-:Y:S01]  /*18ba0*/  LOP3.LUT R244, R5, R14, RZ, 0x3c, !PT ;  /* 0x0000000e05f47212 */ /* 0x000fe200078e3cff */
[----:B------:R-:W2:Y:S01]  /*18bb0*/  LDC.U8 R13, c[0x0][0x2d8] ;  /* 0x0000b600ff0d7b82 */ /* 0x000ea20000000000 */
[----:B----4-:R-:W-:-:S03]  /*18bc0*/  ISETP.GE.AND P3, PT, R16, c[0x0][0x220], PT ;  /* 0x0000880010007a0c */ /* 0x010fc60003f66270 */
[----:B------:R-:W-:Y:S01]  /*18bd0*/  IMAD.WIDE.U32 R244, R244, -0x2daee0ad, RZ ;  /* 0xd2511f53f4f47825 */ /* 0x000fe200078e00ff */
[----:B------:R-:W-:Y:S02]  /*18be0*/  ISETP.GE.AND P2, PT, R15, c[0x0][0x220], PT ;  /* 0x000088000f007a0c */ /* 0x000fe40003f46270 */
[----:B--2---:R-:W-:Y:S01]  /*18bf0*/  PRMT R0, R13, 0x7054, R13 ;  /* 0x000070540d007816 */ /* 0x004fe2000000000d */
[----:B-1----:R-:W-:Y:S02]  /*18c00*/  IMAD.MOV.U32 R4, RZ, RZ, R8 ;  /* 0x000000ffff047224 */ /* 0x002fe400078e0008 */
[----:B------:R-:W-:-:S05]  /*18c10*/  IMAD.MOV.U32 R5, RZ, RZ, R11 ;  /* 0x000000ffff057224 */ /* 0x000fca00078e000b */
[----:B------:R1:W-:Y:S01]  /*18c20*/  STL.64 [R1+0x90], R4 ;  /* 0x0000900401007387 */ /* 0x0003e20000100a00 */
[----:B------:R-:W-:Y:S05]  /*18c30*/  BRA `(.L_x_1827) ;  /* 0x000003e000007947 */ /* 0x000fea0003800000 */
.L_x_1829:
        /* <DEDUP_REMOVED lines=62> */
.L_x_1827:
[----:B------:R-:W2:Y:S01]  /*19020*/  LDL.64 R176, [R1+0x70] ;  /* 0x0000700001b07983 */ /* 0x000ea20000100a00 */
        /* <DEDUP_REMOVED lines=8> */
[----:B------:R-:W5:Y:S01]  /*190b0*/  LDL R16, [R1+0x80] ;  /* 0x0000800001107983 */ /* 0x000f620000100800 */
[----:B------:R-:W-:Y:S02]  /*190c0*/  UIMAD UR4, UR31, UR23, URZ ;  /* 0x000000171f0472a4 */ /* 0x000fe4000f8e023f */
[----:B------:R-:W-:Y:S01]  /*190d0*/  UISETP.GT.AND UP0, UPT, UR23, UR15, UPT ;  /* 0x0000000f1700728c */ /* 0x000fe2000bf04270 */
[----:B------:R-:W-:Y:S01]  /*190e0*/  BAR.SYNC.DEFER_BLOCKING 0x0 ;  /* 0x0000000000007b1d */ /* 0x000fe20000010000 */
[----:B------:R-:W-:Y:S05]  /*190f0*/  UIMAD UR4, UR5, UR34, UR4 ;  /* 0x00000022050472a4 */ /* 0x000fea000f8e0204 */
[----:B------:R-:W-:Y:S04]  /*19100*/  @P5 STS.128 [R207+0x18000], RZ ;  /* 0x018000ffcf005388 */ /* 0x000fe80000000c00 */
[----:B------:R-:W5:Y:S04]  /*19110*/  LDL R175, [R1+0x8c] ;  /* 0x00008c0001af7983 */ /* 0x000f680000100800 */
[----:B------:R-:W5:Y:S01]  /*19120*/  LDL R174, [R1+0x88] ;  /* 0x0000880001ae7983 */ /* 0x000f620000100800 */
[C---:B--2---:R-:W-:Y:S04]  /*19130*/  LEA R6, P0, R0.reuse, R176, 0x6 ;  /* 0x000000b000067211 */ /* 0x044fe800078030ff */
[----:B------:R-:W-:Y:S01]  /*19140*/  LEA.HI.X.SX32 R7, R0, R177, 0x6, P0 ;  /* 0x000000b100077211 */ /* 0x000fe200000f36ff */
[----:B------:R-:W-:Y:S04]  /*19150*/  IMAD.WIDE.U32 R14, R6, c[0x0][0x1a0], RZ ;  /* 0x00006800060e7a25 */ /* 0x000fe800078e00ff */
[----:B---3--:R-:W-:Y:S01]  /*19160*/  IMAD.WIDE.U32 R8, R8, UR23, R4 ;  /* 0x0000001708087c25 */ /* 0x008fe2000f8e0004 */
[C---:B------:R-:W-:Y:S03]  /*19170*/  LEA R4, P1, R0.reuse, R238, 0x6 ;  /* 0x000000ee00047211 */ /* 0x040fe600078230ff */
[----:B------:R-:W-:Y:S01]  /*19180*/  IMAD R7, R7, c[0x0][0x1a0], RZ ;  /* 0x0000680007077a24 */ /* 0x000fe200078e02ff */
[----:B------:R-:W-:Y:S01]  /*19190*/  LEA.HI.X.SX32 R5, R0, R239, 0x6, P1 ;  /* 0x000000ef00057211 */ /* 0x000fe200008f36ff */
[----:B------:R-:W-:Y:S01]  /*191a0*/  IMAD.WIDE.U32 R12, R4, c[0x0][0x1a0], RZ ;  /* 0x00006800040c7a25 */ /* 0x000fe200078e00ff */
[----:B------:R-:W-:Y:S02]  /*191b0*/  @!P5 LEA R10, P0, R8, c[0x0][0x170], 0x1 ;  /* 0x00005c00080ada11 */ /* 0x000fe400078008ff */
[----:B------:R-:W-:Y:S01]  /*191c0*/  IADD3 R0, R9, UR4, RZ ;  /* 0x0000000409007c10 */ /* 0x000fe2000fffe0ff */
[----:B------:R-:W-:Y:S01]  /*191d0*/  IMAD R7, R6, c[0x0][0x1a4], R7 ;  /* 0x0000690006077a24 */ /* 0x000fe200078e0207 */
[C---:B------:R-:W-:Y:S01]  /*191e0*/  @!P5 IADD3 R9, P1, R8.reuse, UR19, RZ ;  /* 0x000000130809dc10 */ /* 0x040fe2000ff3e0ff */
[----:B------:R-:W-:Y:S01]  /*191f0*/  IMAD R5, R5, c[0x0][0x1a0], RZ ;  /* 0x0000680005057a24 */ /* 0x000fe200078e02ff */
[----:B------:R-:W-:Y:S01]  /*19200*/  @!P5 LEA.HI.X R11, R8, c[0x0][0x174], R0, 0x1, P0 ;  /* 0x00005d00080bda11 */ /* 0x000fe200000f0c00 */
[----:B------:R-:W-:Y:S01]  /*19210*/  IMAD.IADD R15, R15, 0x1, R7 ;  /* 0x000000010f0f7824 */ /* 0x000fe200078e0207 */
[----:B------:R-:W-:Y:S01]  /*19220*/  @!P5 LEA R6, P0, R9, c[0x0][0x170], 0x1 ;  /* 0x00005c000906da11 */ /* 0x000fe200078008ff */
[----:B------:R-:W-:Y:S01]  /*19230*/  IMAD R5, R4, c[0x0][0x1a4], R5 ;  /* 0x0000690004057a24 */ /* 0x000fe200078e0205 */
[-C--:B----4-:R-:W-:Y:S01]  /*19240*/  LEA R4, P6, R14, R17.reuse, 0x1 ;  /* 0x000000110e047211 */ /* 0x090fe200078c08ff */
[----:B------:R-:W-:Y:S01]  /*19250*/  @!PT LDS RZ, [RZ] ;  /* 0x00000000fffff984 */ /* 0x000fe20000000800 */
[----:B------:R-:W-:Y:S01]  /*19260*/  @!PT LDS RZ, [RZ] ;  /* 0x00000000fffff984 */ /* 0x000fe20000000800 */
[----:B------:R-:W-:Y:S01]  /*19270*/  @!PT LDS RZ, [RZ] ;  /* 0x00000000fffff984 */ /* 0x000fe20000000800 */
[----:B------:R1:W-:Y:S01]  /*19280*/  @!P5 LDGSTS.E.BYPASS.LTC128B.128 [R207+0x18000], [R10.64] ;  /* 0x180000000acfdfae */ /* 0x0003e2000b901d58 */
[----:B------:R-:W-:Y:S01]  /*19290*/  @!P5 IADD3.X R0, R0, UR18, RZ, P1, !PT ;  /* 0x000000120000dc10 */ /* 0x000fe20008ffe4ff */
[----:B------:R-:W-:Y:S01]  /*192a0*/  IMAD.IADD R8, R13, 0x1, R5 ;  /* 0x000000010d087824 */ /* 0x000fe200078e0205 */
[-C--:B-----5:R-:W-:Y:S01]  /*192b0*/  LEA.HI.X R5, R14, R16.reuse, R15, 0x1, P6 ;  /* 0x000000100e057211 */ /* 0x0a0fe200030f0c0f */
[----:B------:R-:W-:Y:S01]  /*192c0*/  @P4 STS.128 [R207+0x1a000], RZ ;  /* 0x01a000ffcf004388 */ /* 0x000fe20000000c00 */
[----:B------:R-:W-:Y:S01]  /*192d0*/  @!P5 LEA.HI.X R7, R9, c[0x0][0x174], R0, 0x1, P0 ;  /* 0x00005d000907da11 */ /* 0x000fe200000f0c00 */
[----:B------:R-:W-:Y:S01]  /*192e0*/  UIADD3 UR4, UR6, -UR28, URZ ;  /* 0x8000001c06047290 */ /* 0x000fe2000fffe03f */
[C---:B------:R-:W-:Y:S01]  /*192f0*/  LEA R28, P1, R12.reuse, R17, 0x1 ;  /* 0x000000110c1c7211 */ /* 0x040fe200078208ff */
[----:B------:R-:W-:Y:S01]  /*19300*/  @!PT LDS RZ, [RZ] ;  /* 0x00000000fffff984 */ /* 0x000fe20000000800 */
[----:B------:R-:W-:Y:S01]  /*19310*/  @!PT LDS RZ, [RZ] ;  /* 0x00000000fffff984 */ /* 0x000fe20000000800 */
[----:B------:R-:W-:Y:S01]  /*19320*/  @!PT LDS RZ, [RZ] ;  /* 0x00000000fffff984 */ /* 0x000fe20000000800 */
[----:B------:R2:W-:Y:S03]  /*19330*/  @!P4 LDGSTS.E.BYPASS.LTC128B.128 [R207+0x1a000], [R4.64+0x80] ;  /* 0x1a00008004cfcfae */ /* 0x0005e6000b901d58 */
[----:B------:R-:W-:Y:S01]  /*19340*/  LEA.HI.X R29, R12, R16, R8, 0x1, P1 ;  /* 0x000000100c1d7211 */ /* 0x000fe200008f0c08 */
[----:B------:R-:W-:Y:S01]  /*19350*/  @P3 STS.128 [R207+0x1c000], RZ ;  /* 0x01c000ffcf003388 */ /* 0x000fe20000000c00 */
[----:B------:R-:W-:Y:S03]  /*19360*/  IMAD.U32 R0, RZ, RZ, UR4 ;  /* 0x00000004ff007e24 */ /* 0x000fe6000f8e00ff */
[----:B------:R-:W-:Y:S01]  /*19370*/  @!PT LDS RZ, [RZ] ;  /* 0x00000000fffff984 */ /* 0x000fe20000000800 */
[----:B------:R-:W-:Y:S01]  /*19380*/  @!PT LDS RZ, [RZ] ;  /* 0x00000000fffff984 */ /* 0x000fe20000000800 */
[----:B------:R-:W-:Y:S01]  /*19390*/  @!PT LDS RZ, [RZ] ;  /* 0x00000000fffff984 */ /* 0x000fe20000000800 */
[----:B------:R2:W-:Y:S02]  /*193a0*/  @!P3 LDGSTS.E.BYPASS.LTC128B.128 [R207+0x1c000], [R4.64+0x100] ;  /* 0x1c00010004cfbfae */ /* 0x0005e4000b901d58 */
[C---:B------:R-:W-:Y:S02]  /*193b0*/  LEA R172, P1, R0.reuse, R176, 0x6 ;  /* 0x000000b000ac7211 */ /* 0x040fe400078230ff */
[----:B------:R-:W-:Y:S02]  /*193c0*/  @P2 STS.128 [R207+0x1e000], RZ ;  /* 0x01e000ffcf002388 */ /* 0x000fe40000000c00 */
[C---:B------:R-:W-:Y:S02]  /*193d0*/  LEA.HI.X.SX32 R173, R0.reuse, R177, 0x6, P1 ;  /* 0x000000b100ad7211 */ /* 0x040fe400008f36ff */
        /* <DEDUP_REMOVED lines=27> */
[----:B------:R-:W4:Y:S04]  /*19590*/  LDSM.16.M88.4 R24, [R179+0x11000] ;  /* 0x01100000b318783b */ /* 0x000f280000000200 */
[----:B------:R-:W0:Y:S04]  /*195a0*/  LDGDEPBAR ;  /* 0x00000000000079af */ /* 0x000e280000000000 */
[----:B------:R-:W3:Y:S04]  /*195b0*/  LDSM.16.M88.4 R132, [R179+0x11800] ;  /* 0x01180000b384783b */ /* 0x000ee80000000200 */
[----:B------:R-:W-:Y:S01]  /*195c0*/  LDSM.16.M88.4 R168, [R188] ;  /* 0x00000000bca8783b */ /* 0x000fe20000000200 */
[C---:B--2---:R-:W-:Y:S08]  /*195d0*/  HMMA.16816.F32 R4, R32.reuse, R8, RZ ;  /* 0x000000082004723c */ /* 0x044ff000000018ff */
[C---:B------:R-:W-:Y:S08]  /*195e0*/  HMMA.16816.F32 R8, R32.reuse, R10, RZ ;  /* 0x0000000a2008723c */ /* 0x040ff000000018ff */
[C---:B-1----:R-:W-:Y:S08]  /*195f0*/  HMMA.16816.F32 R12, R32.reuse, R16, RZ ;  /* 0x00000010200c723c */ /* 0x042ff000000018ff */
[C---:B------:R-:W-:Y:S08]  /*19600*/  HMMA.16816.F32 R16, R32.reuse, R18, RZ ;  /* 0x000000122010723c */ /* 0x040ff000000018ff */
[C---:B----4-:R-:W-:Y:S08]  /*19610*/  HMMA.16816.F32 R20, R32.reuse, R24, RZ ;  /* 0x000000182014723c */ /* 0x050ff000000018ff */
[C---:B------:R-:W-:Y:S08]  /*19620*/  HMMA.16816.F32 R24, R32.reuse, R26, RZ ;  /* 0x0000001a2018723c */ /* 0x040ff000000018ff */
[C---:B---3--:R-:W-:Y:S08]  /*19630*/  HMMA.16816.F32 R28, R32.reuse, R132, RZ ;  /* 0x00000084201c723c */ /* 0x048ff000000018ff */
        /* <DEDUP_REMOVED lines=196> */
[C---:B------:R-:W-:Y:S01]  /*1a280*/  LEA R168, P0, R0.reuse, R238, 0x6 ;  /* 0x000000ee00a87211 */ /* 0x040fe200078030ff */
[----:B------:R-:W-:Y:S04]  /*1a290*/  HMMA.16816.F32 R32, R132, R170, R32 ;  /* 0x000000aa8420723c */ /* 0x000fe80000001820 */
[----:B------:R-:W-:Y:S01]  /*1a2a0*/  LEA.HI.X.SX32 R169, R0, R239, 0x6, P0 ;  /* 0x000000ef00a97211 */ /* 0x000fe200000f36ff */
[----:B------:R-:W-:Y:S01]  /*1a2b0*/  IMAD R0, R173, c[0x0][0x198], RZ ;  /* 0x00006600ad007a24 */ /* 0x000fe200078e02ff */
[----:B------:R-:W-:Y:S01]  /*1a2c0*/  PLOP3.LUT P0, PT, PT, PT, UP0, 0x80, 0x0 ;  /* 0x000000000000781c */ /* 0x000fe20003f0f008 */
[----:B------:R-:W-:Y:S05]  /*1a2d0*/  IMAD.WIDE.U32 R170, R168, c[0x0][0x198], RZ ;  /* 0x00006600a8aa7a25 */ /* 0x000fea00078e00ff */
[----:B------:R-:W-:Y:S02]  /*1a2e0*/  IMAD R132, R169, c[0x0][0x198], RZ ;  /* 0x00006600a9847a24 */ /* 0x000fe400078e02ff */
[C---:B------:R-:W-:Y:S02]  /*1a2f0*/  IMAD R0, R172.reuse, c[0x0][0x19c], R0 ;  /* 0x00006700ac007a24 */ /* 0x040fe400078e0200 */
[----:B------:R-:W-:Y:S04]  /*1a300*/  IMAD.WIDE.U32 R172, R172, c[0x0][0x198], RZ ;  /* 0x00006600acac7a25 */ /* 0x000fe800078e00ff */
[----:B------:R-:W-:Y:S01]  /*1a310*/  IMAD R168, R168, c[0x0][0x19c], R132 ;  /* 0x00006700a8a87a24 */ /* 0x000fe200078e0284 */
[-C--:B------:R-:W-:Y:S01]  /*1a320*/  LEA R134, P6, R172, R175.reuse, 0x1 ;  /* 0x000000afac867211 */ /* 0x080fe200078c08ff */
[----:B------:R-:W-:Y:S01]  /*1a330*/  IMAD.IADD R0, R173, 0x1, R0 ;  /* 0x00000001ad007824 */ /* 0x000fe200078e0200 */
[----:B------:R-:W-:Y:S01]  /*1a340*/  LEA R132, P1, R170, R175, 0x1 ;  /* 0x000000afaa847211 */ /* 0x000fe200078208ff */
[----:B------:R-:W-:Y:S03]  /*1a350*/  IMAD.IADD R168, R171, 0x1, R168 ;  /* 0x00000001aba87824 */ /* 0x000fe600078e02a8 */
[-C--:B------:R-:W-:Y:S02]  /*1a360*/  LEA.HI.X R135, R172, R174.reuse, R0, 0x1, P6 ;  /* 0x000000aeac877211 */ /* 0x080fe400030f0c00 */
[----:B------:R-:W-:Y:S01]  /*1a370*/  LEA.HI.X R133, R170, R174, R168, 0x1, P1 ;  /* 0x000000aeaa857211 */ /* 0x000fe200008f0ca8 */
[----:B------:R-:W-:-:S05]  /*1a380*/  @P0 BRA `(.L_x_1829) ;  /* 0xffffe8b000000947 */ /* 0x000fca000383ffff */
.L_x_1828:
[----:B------:R-:W2:Y:S01]  /*1a390*/  LDL.64 R208, [R1+0x78] ;  /* 0x0000780001d07983 */ /* 0x000ea20000100a00 */
[----:B------:R-:W-:Y:S01]  /*1a3a0*/  IMAD.U32 R0, RZ, RZ, UR23 ;  /* 0x00000017ff007e24 */ /* 0x000fe2000f8e00ff */
[----:B------:R-:W-:Y:S01]  /*1a3b0*/  USHF.L.U32 UR35, UR23, 0x1, URZ ;  /* 0x0000000117237899 */ /* 0x000fe2000800063f */
[----:B------:R-:W-:Y:S01]  /*1a3c0*/  P2R R231, PR, RZ, 0x4 ;  /* 0x00000004ffe77803 */ /* 0x000fe20000000000 */
[----:B------:R-:W-:Y:S02]  /*1a3d0*/  UIADD3 UR4, UR33, -0x4498517b, URZ ;  /* 0xbb67ae8521047890 */ /* 0x000fe4000fffe03f */
[----:B-1----:R-:W1:Y:S01]  /*1a3e0*/  S2R R132, SR_TID.X ;  /* 0x0000000000847919 */ /* 0x002e620000002100 */
[----:B------:R-:W-:Y:S02]  /*1a3f0*/  ULOP3.LUT UR29, UR35, UR33, URZ, 0x3c, !UPT ;  /* 0x00000021231d7292 */ /* 0x000fe4000f8e3c3f */
        /* <DEDUP_REMOVED lines=12> */
[C---:B------:R-:W-:Y:S02]  /*1a4c0*/  IADD3 R133, R0.reuse, 0x8, RZ ;  /* 0x0000000800857810 */ /* 0x040fe40007ffe0ff */
[C---:B------:R-:W-:Y:S02]  /*1a4d0*/  ISETP.GE.OR P0, PT, R0.reuse, R217, !P0 ;  /* 0x000000d90000720c */ /* 0x040fe40004706670 */
[----:B------:R-:W-:Y:S02]  /*1a4e0*/  ISETP.GE.OR P6, PT, R0, R216, !P6 ;  /* 0x000000d80000720c */ /* 0x000fe400077c6670 */
[-C--:B------:R-:W-:Y:S02]  /*1a4f0*/  ISETP.GE.AND P1, PT, R132, R215.reuse, PT ;  /* 0x000000d78400720c */ /* 0x080fe40003f26270 */
[----:B------:R-:W-:Y:S02]  /*1a500*/  FSEL R134, R4, -INF , !P0 ;  /* 0xff80000004867808 */ /* 0x000fe40004000000 */
[----:B------:R-:W-:Y:S02]  /*1a510*/  ISETP.GE.AND P0, PT, R132, R214, PT ;  /* 0x000000d68400720c */ /* 0x000fe40003f06270 */
[----:B------:R-:W-:Y:S02]  /*1a520*/  FSEL R135, R6, -INF , !P6 ;  /* 0xff80000006877808 */ /* 0x000fe40007000000 */
[C---:B------:R-:W-:Y:S02]  /*1a530*/  ISETP.GE.AND P6, PT, R133.reuse, R215, PT ;  /* 0x000000d78500720c */ /* 0x040fe40003fc6270 */
[CC--:B------:R-:W-:Y:S02]  /*1a540*/  ISETP.GE.OR P1, PT, R132.reuse, R217.reuse, !P1 ;  /* 0x000000d98400720c */ /* 0x0c0fe40004f26670 */
[----:B------:R-:W-:Y:S02]  /*1a550*/  ISETP.GE.OR P0, PT, R132, R216, !P0 ;  /* 0x000000d88400720c */ /* 0x000fe40004706670 */
[----:B------:R-:W-:Y:S02]  /*1a560*/  ISETP.GE.OR P6, PT, R133, R217, !P6 ;  /* 0x000000d98500720c */ /* 0x000fe400077c6670 */
[----:B------:R-:W-:Y:S02]  /*1a570*/  IADD3 R4, R0, 0x9, RZ ;  /* 0x0000000900047810 */ /* 0x000fe40007ffe0ff */
[----:B------:R-:W-:Y:S02]  /*1a580*/  FSEL R168, R5, -INF , !P1 ;  /* 0xff80000005a87808 */ /* 0x000fe40004800000 */
[----:B------:R-:W-:Y:S02]  /*1a590*/  FSEL R169, R7, -INF , !P0 ;  /* 0xff80000007a97808 */ /* 0x000fe40004000000 */
[----:B------:R-:W-:Y:S02]  /*1a5a0*/  FSEL R8, R8, -INF , !P6 ;  /* 0xff80000008087808 */ /* 0x000fe40007000000 */
[CC--:B------:R-:W-:Y:S02]  /*1a5b0*/  ISETP.GE.AND P0, PT, R133.reuse, R214.reuse, PT ;  /* 0x000000d68500720c */ /* 0x0c0fe40003f06270 */
[C---:B------:R-:W-:Y:S02]  /*1a5c0*/  ISETP.GE.AND P1, PT, R4.reuse, R215, PT ;  /* 0x000000d70400720c */ /* 0x040fe40003f26270 */
[----:B------:R-:W-:Y:S02]  /*1a5d0*/  ISETP.GE.AND P6, PT, R4, R214, PT ;  /* 0x000000d60400720c */ /* 0x000fe40003fc6270 */
[----:B------:R-:W-:Y:S02]  /*1a5e0*/  IADD3 R6, R0, 0x10, RZ ;  /* 0x0000001000067810 */ /* 0x000fe40007ffe0ff */
[-C--:B------:R-:W-:Y:S02]  /*1a5f0*/  ISETP.GE.OR P0, PT, R133, R216.reuse, !P0 ;  /* 0x000000d88500720c */ /* 0x080fe40004706670 */
[C---:B------:R-:W-:Y:S02]  /*1a600*/  ISETP.GE.OR P1, PT, R4.reuse, R217, !P1 ;  /* 0x000000d90400720c */ /* 0x040fe40004f26670 */
[----:B------:R-:W-:Y:S02]  /*1a610*/  ISETP.GE.OR P6, PT, R4, R216, !P6 ;  /* 0x000000d80400720c */ /* 0x000fe400077c6670 */
[----:B------:R-:W-:Y:S02]  /*1a620*/  IADD3 R4, R0, 0x11, RZ ;  /* 0x0000001100047810 */ /* 0x000fe40007ffe0ff */
[----:B------:R-:W-:Y:S02]  /*1a630*/  FSEL R9, R9, -INF , !P1 ;  /* 0xff80000009097808 */ /* 0x000fe40004800000 */
[-C--:B------:R-:W-:Y:S02]  /*1a640*/  ISETP.GE.AND P1, PT, R6, R215.reuse, PT ;  /* 0x000000d70600720c */ /* 0x080fe40003f26270 */
[----:B------:R-:W-:Y:S02]  /*1a650*/  FSEL R10, R10, -INF , !P0 ;  /* 0xff8000000a0a7808 */ /* 0x000fe40004000000 */
[----:B------:R-:W-:Y:S02]  /*1a660*/  ISETP.GE.AND P0, PT, R4, R215, PT ;  /* 0x000000d70400720c */ /* 0x000fe40003f06270 */
[-C--:B------:R-:W-:Y:S02]  /*1a670*/  ISETP.GE.OR P1, PT, R6, R217.reuse, !P1 ;  /* 0x000000d90600720c */ /* 0x080fe40004f26670 */
[----:B------:R-:W-:Y:S02]  /*1a680*/  ISETP.GE.OR P0, PT, R4, R217, !P0 ;  /* 0x000000d90400720c */ /* 0x000fe40004706670 */
[----:B------:R-:W-:Y:S02]  /*1a690*/  IADD3 R5, R0, 0x18, RZ ;  /* 0x0000001800057810 */ /* 0x000fe40007ffe0ff */
[----:B------:R-:W-:Y:S02]  /*1a6a0*/  FSEL R12, R12, -INF , !P1 ;  /* 0xff8000000c0c7808 */ /* 0x000fe40004800000 */
[----:B------:R-:W-:Y:S02]  /*1a6b0*/  FSEL R13, R13, -INF , !P0 ;  /* 0xff8000000d0d7808 */ /* 0x000fe40004000000 */
[----:B------:R-:W-:Y:S02]  /*1a6c0*/  FSEL R11, R11, -INF , !P6 ;  /* 0xff8000000b0b7808 */ /* 0x000fe40007000000 */
[-C--:B------:R-:W-:Y:S02]  /*1a6d0*/  ISETP.GE.AND P6, PT, R6, R214.reuse, PT ;  /* 0x000000d60600720c */ /* 0x080fe40003fc6270 */
[----:B------:R-:W-:Y:S02]  /*1a6e0*/  ISETP.GE.AND P1, PT, R4, R214, PT ;  /* 0x000000d60400720c */ /* 0x000fe40003f26270 */
[C---:B------:R-:W-:Y:S02]  /*1a6f0*/  ISETP.GE.AND P0, PT, R5.reuse, R215, PT ;  /* 0x000000d70500720c */ /* 0x040fe40003f06270 */
[-C--:B------:R-:W-:Y:S02]  /*1a700*/  ISETP.GE.OR P6, PT, R6, R216.reuse, !P6 ;  /* 0x000000d80600720c */ /* 0x080fe400077c6670 */
[----:B------:R-:W-:Y:S02]  /*1a710*/  ISETP.GE.OR P1, PT, R4, R216, !P1 ;  /* 0x000000d80400720c */ /* 0x000fe40004f26670 */
[----:B------:R-:W-:Y:S02]  /*1a720*/  IADD3 R4, R0, 0x19, RZ ;  /* 0x0000001900047810 */ /* 0x000fe40007ffe0ff */
[----:B------:R-:W-:Y:S02]  /*1a730*/  ISETP.GE.OR P0, PT, R5, R217, !P0 ;  /* 0x000000d90500720c */ /* 0x000fe40004706670 */
[----:B------:R-:W-:Y:S02]  /*1a740*/  FSEL R14, R14, -INF , !P6 ;  /* 0xff8000000e0e7808 */ /* 0x000fe40007000000 */
[----:B------:R-:W-:Y:S02]  /*1a750*/  FSEL R15, R15, -INF , !P1 ;  /* 0xff8000000f0f7808 */ /* 0x000fe40004800000 */
[----:B------:R-:W-:Y:S02]  /*1a760*/  FSEL R16, R16, -INF , !P0 ;  /* 0xff80000010107808 */ /* 0x000fe40004000000 */
[C---:B------:R-:W-:Y:S02]  /*1a770*/  ISETP.GE.AND P6, PT, R4.reuse, R215, PT ;  /* 0x000000d70400720c */ /* 0x040fe40003fc6270 */
[CC--:B------:R-:W-:Y:S02]  /*1a780*/  ISETP.GE.AND P1, PT, R5.reuse, R214.reuse, PT ;  /* 0x000000d60500720c */ /* 0x0c0fe40003f26270 */
[C---:B------:R-:W-:Y:S02]  /*1a790*/  ISETP.GE.AND P0, PT, R4.reuse, R214, PT ;  /* 0x000000d60400720c */ /* 0x040fe40003f06270 */
[C---:B------:R-:W-:Y:S02]  /*1a7a0*/  ISETP.GE.OR P6, PT, R4.reuse, R217, !P6 ;  /* 0x000000d90400720c */ /* 0x040fe400077c6670 */
[-C--:B------:R-:W-:Y:S02]  /*1a7b0*/  ISETP.GE.OR P1, PT, R5, R216.reuse, !P1 ;  /* 0x000000d80500720c */ /* 0x080fe40004f26670 */
[----:B------:R-:W-:Y:S02]  /*1a7c0*/  ISETP.GE.OR P0, PT, R4, R216, !P0 ;  /* 0x000000d80400720c */ /* 0x000fe40004706670 */
[C---:B------:R-:W-:Y:S02]  /*1a7d0*/  IADD3 R4, R0.reuse, 0x20, RZ ;  /* 0x0000002000047810 */ /* 0x040fe40007ffe0ff */
[----:B------:R-:W-:Y:S02]  /*1a7e0*/  IADD3 R5, R0, 0x21, RZ ;  /* 0x0000002100057810 */ /* 0x000fe40007ffe0ff */
[----:B------:R-:W-:Y:S02]  /*1a7f0*/  FSEL R17, R17, -INF , !P6 ;  /* 0xff80000011117808 */ /* 0x000fe40007000000 */
[----:B------:R-:W-:Y:S02]  /*1a800*/  FSEL R18, R18, -INF , !P1 ;  /* 0xff80000012127808 */ /* 0x000fe40004800000 */
[----:B------:R-:W-:Y:S02]  /*1a810*/  FSEL R19, R19, -INF , !P0 ;  /* 0xff80000013137808 */ /* 0x000fe40004000000 */
[CC--:B------:R-:W-:Y:S02]  /*1a820*/  ISETP.GE.AND P6, PT, R4.reuse, R215.reuse, PT ;  /* 0x000000d70400720c */ /* 0x0c0fe40003fc6270 */
        /* <DEDUP_REMOVED lines=8> */
[CC--:B------:R-:W-:Y:S02]  /*1a8b0*/  ISETP.GE.AND P6, PT, R5.reuse, R214.reuse, PT ;  /* 0x000000d60500720c */ /* 0x0c0fe40003fc6270 */
[----:B------:R-:W-:Y:S02]  /*1a8c0*/  ISETP.GE.AND P1, PT, R4, R215, PT ;  /* 0x000000d70400720c */ /* 0x000fe40003f26270 */
[----:B------:R-:W-:Y:S02]  /*1a8d0*/  FSEL R22, R22, -INF , !P0 ;  /* 0xff80000016167808 */ /* 0x000fe40004000000 */
[----:B------:R-:W-:Y:S02]  /*1a8e0*/  ISETP.GE.AND P0, PT, R4, R214, PT ;  /* 0x000000d60400720c */ /* 0x000fe40003f06270 */
[-C--:B------:R-:W-:Y:S02]  /*1a8f0*/  ISETP.GE.OR P6, PT, R5, R216.reuse, !P6 ;  /* 0x000000d80500720c */ /* 0x080fe400077c6670 */
[----:B------:R-:W-:Y:S02]  /*1a900*/  IADD3 R5, R0, 0x29, RZ ;  /* 0x0000002900057810 */ /* 0x000fe40007ffe0ff */
[C---:B------:R-:W-:Y:S02]  /*1a910*/  ISETP.GE.OR P1, PT, R4.reuse, R217, !P1 ;  /* 0x000000d90400720c */ /* 0x040fe40004f26670 */
[----:B------:R-:W-:Y:S02]  /*1a920*/  ISETP.GE.OR P0, PT, R4, R216, !P0 ;  /* 0x000000d80400720c */ /* 0x000fe40004706670 */
[----:B------:R-:W-:Y:S02]  /*1a930*/  FMNMX.FTZ R4, R134, R2, !PT ;  /* 0x0000000286047209 */ /* 0x000fe40007810000 */
[----:B------:R-:W-:Y:S02]  /*1a940*/  FSEL R23, R23, -INF , !P6 ;  /* 0xff80000017177808 */ /* 0x000fe40007000000 */
[----:B------:R-:W-:Y:S02]  /*1a950*/  FSEL R24, R24, -INF , !P1 ;  /* 0xff80000018187808 */ /* 0x000fe40004800000 */
[C---:B------:R-:W-:Y:S02]  /*1a960*/  ISETP.GE.AND P6, PT, R5.reuse, R215, PT ;  /* 0x000000d70500720c */ /* 0x040fe40003fc6270 */
[C---:B------:R-:W-:Y:S02]  /*1a970*/  ISETP.GE.AND P1, PT, R5.reuse, R214, PT ;  /* 0x000000d60500720c */ /* 0x040fe40003f26270 */
[----:B------:R-:W-:Y:S02]  /*1a980*/  FMNMX.FTZ R7, R168, R4, !PT ;  /* 0x00000004a8077209 */ /* 0x000fe40007810000 */
[C---:B------:R-:W-:Y:S02]  /*1a990*/  ISETP.GE.OR P1, PT, R5.reuse, R216, !P1 ;  /* 0x000000d80500720c */ /* 0x040fe40004f26670 */
[----:B------:R-:W-:Y:S02]  /*1a9a0*/  ISETP.GE.OR P6, PT, R5, R217, !P6 ;  /* 0x000000d90500720c */ /* 0x000fe400077c6670 */
[----:B------:R-:W-:Y:S02]  /*1a9b0*/  FMNMX.FTZ R5, R135, R3, !PT ;  /* 0x0000000387057209 */ /* 0x000fe40007810000 */
[----:B------:R-:W-:Y:S02]  /*1a9c0*/  FMNMX.FTZ R7, R8, R7, !PT ;  /* 0x0000000708077209 */ /* 0x000fe40007810000 */
[----:B------:R-:W-:Y:S02]  /*1a9d0*/  FMNMX.FTZ R6, R169, R5, !PT ;  /* 0x00000005a9067209 */ /* 0x000fe40007810000 */
[----:B------:R-:W-:Y:S02]  /*1a9e0*/  FMNMX.FTZ R7, R9, R7, !PT ;  /* 0x0000000709077209 */ /* 0x000fe40007810000 */
[----:B------:R-:W-:Y:S02]  /*1a9f0*/  FMNMX.FTZ R6, R10, R6, !PT ;  /* 0x000000060a067209 */ /* 0x000fe40007810000 */
[----:B------:R-:W-:Y:S02]  /*1aa00*/  FMNMX.FTZ R7, R12, R7, !PT ;  /* 0x000000070c077209 */ /* 0x000fe40007810000 */
[----:B------:R-:W-:Y:S02]  /*1aa10*/  FMNMX.FTZ R6, R11, R6, !PT ;  /* 0x000000060b067209 */ /* 0x000fe40007810000 */
[----:B------:R-:W-:Y:S02]  /*1aa20*/  IADD3 R4, R0, 0x30, RZ ;  /* 0x0000003000047810 */ /* 0x000fe40007ffe0ff */
[----:B------:R-:W-:Y:S02]  /*1aa30*/  FMNMX.FTZ R7, R13, R7, !PT ;  /* 0x000000070d077209 */ /* 0x000fe40007810000 */
[----:B------:R-:W-:Y:S02]  /*1aa40*/  FSEL R25, R25, -INF , !P6 ;  /* 0xff80000019197808 */ /* 0x000fe40007000000 */
[----:B------:R-:W-:Y:S02]  /*1aa50*/  FMNMX.FTZ R6, R14, R6, !PT ;  /* 0x000000060e067209 */ /* 0x000fe40007810000 */
[----:B------:R-:W-:Y:S02]  /*1aa60*/  ISETP.GE.AND P6, PT, R4, R215, PT ;  /* 0x000000d70400720c */ /* 0x000fe40003fc6270 */
[----:B------:R-:W-:Y:S02]  /*1aa70*/  FMNMX.FTZ R7, R16, R7, !PT ;  /* 0x0000000710077209 */ /* 0x000fe40007810000 */
[----:B------:R-:W-:Y:S02]  /*1aa80*/  IADD3 R5, R0, 0x31, RZ ;  /* 0x0000003100057810 */ /* 0x000fe40007ffe0ff */
[----:B------:R-:W-:Y:S02]  /*1aa90*/  FMNMX.FTZ R6, R15, R6, !PT ;  /* 0x000000060f067209 */ /* 0x000fe40007810000 */
[----:B------:R-:W-:Y:S02]  /*1aaa0*/  ISETP.GE.OR P6, PT, R4, R217, !P6 ;  /* 0x000000d90400720c */ /* 0x000fe400077c6670 */
[----:B------:R-:W-:Y:S02]  /*1aab0*/  FMNMX.FTZ R7, R17, R7, !PT ;  /* 0x0000000711077209 */ /* 0x000fe40007810000 */
[----:B------:R-:W-:Y:S02]  /*1aac0*/  FSEL R27, R27, -INF , !P1 ;  /* 0xff8000001b1b7808 */ /* 0x000fe40004800000 */
[----:B------:R-:W-:Y:S02]  /*1aad0*/  FSEL R26, R26, -INF , !P0 ;  /* 0xff8000001a1a7808 */ /* 0x000fe40004000000 */
[----:B------:R-:W-:Y:S02]  /*1aae0*/  FSEL R28, R28, -INF , !P6 ;  /* 0xff8000001c1c7808 */ /* 0x000fe40007000000 */
[C---:B------:R-:W-:Y:S02]  /*1aaf0*/  ISETP.GE.AND P6, PT, R5.reuse, R214, PT ;  /* 0x000000d60500720c */ /* 0x040fe40003fc6270 */
[----:B------:R-:W-:Y:S02]  /*1ab00*/  FMNMX.FTZ R6, R18, R6, !PT ;  /* 0x0000000612067209 */ /* 0x000fe40007810000 */
[----:B------:R-:W-:Y:S02]  /*1ab10*/  ISETP.GE.AND P0, PT, R4, R214, PT ;  /* 0x000000d60400720c */ /* 0x000fe40003f06270 */
[C---:B------:R-:W-:Y:S02]  /*1ab20*/  ISETP.GE.AND P1, PT, R5.reuse, R215, PT ;  /* 0x000000d70500720c */ /* 0x040fe40003f26270 */
[----:B------:R-:W-:Y:S02]  /*1ab30*/  FMNMX.FTZ R7, R20, R7, !PT ;  /* 0x0000000714077209 */ /* 0x000fe40007810000 */
[CC--:B------:R-:W-:Y:S02]  /*1ab40*/  ISETP.GE.OR P6, PT, R5.reuse, R216.reuse, !P6 ;  /* 0x000000d80500720c */ /* 0x0c0fe400077c6670 */
[----:B------:R-:W-:Y:S02]  /*1ab50*/  ISETP.GE.OR P0, PT, R4, R216, !P0 ;  /* 0x000000d80400720c */ /* 0x000fe40004706670 */
[----:B------:R-:W-:Y:S02]  /*1ab60*/  IADD3 R4, R0, 0x38, RZ ;  /* 0x0000003800047810 */ /* 0x000fe40007ffe0ff */
[----:B------:R-:W-:Y:S02]  /*1ab70*/  ISETP.GE.OR P1, PT, R5, R217, !P1 ;  /* 0x000000d90500720c */ /* 0x000fe40004f26670 */
[----:B------:R-:W-:Y:S02]  /*1ab80*/  FMNMX.FTZ R5, R19, R6, !PT ;  /* 0x0000000613057209 */ /* 0x000fe40007810000 */
[----:B------:R-:W-:Y:S02]  /*1ab90*/  FMNMX.FTZ R7, R21, R7, !PT ;  /* 0x0000000715077209 */ /* 0x000fe40007810000 */
[----:B------:R-:W-:Y:S02]  /*1aba0*/  FMNMX.FTZ R5, R22, R5, !PT ;  /* 0x0000000516057209 */ /* 0x000fe40007810000 */
[----:B------:R-:W-:Y:S02]  /*1abb0*/  FSEL R29, R29, -INF , !P1 ;  /* 0xff8000001d1d7808 */ /* 0x000fe40004800000 */
[----:B------:R-:W-:Y:S02]  /*1abc0*/  ISETP.GE.AND P1, PT, R4, R215, PT ;  /* 0x000000d70400720c */ /* 0x000fe40003f26270 */
[----:B------:R-:W-:Y:S02]  /*1abd0*/  FMNMX.FTZ R6, R24, R7, !PT ;  /* 0x0000000718067209 */ /* 0x000fe40007810000 */
[----:B------:R-:W-:Y:S02]  /*1abe0*/  ISETP.GE.OR P1, PT, R4, R217, !P1 ;  /* 0x000000d90400720c */ /* 0x000fe40004f26670 */
[----:B------:R-:W-:Y:S02]  /*1abf0*/  FMNMX.FTZ R5, R23, R5, !PT ;  /* 0x0000000517057209 */ /* 0x000fe40007810000 */
[----:B------:R-:W-:Y:S02]  /*1ac00*/  IADD3 R0, R0, 0x39, RZ ;  /* 0x0000003900007810 */ /* 0x000fe40007ffe0ff */
[----:B------:R-:W-:Y:S02]  /*1ac10*/  FMNMX.FTZ R6, R25, R6, !PT ;  /* 0x0000000619067209 */ /* 0x000fe40007810000 */
[----:B------:R-:W-:Y:S02]  /*1ac20*/  FSEL R32, R32, -INF , !P1 ;  /* 0xff80000020207808 */ /* 0x000fe40004800000 */
[----:B------:R-:W-:Y:S02]  /*1ac30*/  FSEL R30, R30, -INF , !P0 ;  /* 0xff8000001e1e7808 */ /* 0x000fe40004000000 */
[----:B------:R-:W-:Y:S02]  /*1ac40*/  ISETP.GE.AND P0, PT, R4, R214, PT ;  /* 0x000000d60400720c */ /* 0x000fe40003f06270 */
[----:B------:R-:W-:Y:S02]  /*1ac50*/  FMNMX.FTZ R5, R26, R5, !PT ;  /* 0x000000051a057209 */ /* 0x000fe40007810000 */
[----:B------:R-:W-:Y:S02]  /*1ac60*/  ISETP.GE.AND P1, PT, R0, R215, PT ;  /* 0x000000d70000720c */ /* 0x000fe40003f26270 */
[----:B------:R-:W-:Y:S02]  /*1ac70*/  FMNMX.FTZ R6, R28, R6, !PT ;  /* 0x000000061c067209 */ /* 0x000fe40007810000 */
[----:B------:R-:W-:Y:S02]  /*1ac80*/  ISETP.GE.OR P0, PT, R4, R216, !P0 ;  /* 0x000000d80400720c */ /* 0x000fe40004706670 */
[----:B------:R-:W-:Y:S02]  /*1ac90*/  FMNMX.FTZ R4, R27, R5, !PT ;  /* 0x000000051b047209 */ /* 0x000fe40007810000 */
[----:B------:R-:W-:Y:S02]  /*1aca0*/  ISETP.GE.OR P1, PT, R0, R217, !P1 ;  /* 0x000000d90000720c */ /* 0x000fe40004f26670 */
[----:B------:R-:W-:Y:S02]  /*1acb0*/  FMNMX.FTZ R6, R29, R6, !PT ;  /* 0x000000061d067209 */ /* 0x000fe40007810000 */
[----:B------:R-:W-:Y:S02]  /*1acc0*/  FSEL R31, R31, -INF , !P6 ;  /* 0xff8000001f1f7808 */ /* 0x000fe40007000000 */
[----:B------:R-:W-:Y:S02]  /*1acd0*/  FSEL R33, R33, -INF , !P1 ;  /* 0xff80000021217808 */ /* 0x000fe40004800000 */
[----:B------:R-:W-:Y:S02]  /*1ace0*/  FMNMX.FTZ R4, R30, R4, !PT ;  /* 0x000000041e047209 */ /* 0x000fe40007810000 */
[----:B------:R-:W-:Y:S02]  /*1acf0*/  ISETP.GE.AND P1, PT, R0, R214, PT ;  /* 0x000000d60000720c */ /* 0x000fe40003f26270 */
[----:B------:R-:W-:Y:S02]  /*1ad00*/  FMNMX.FTZ R133, R32, R6, !PT ;  /* 0x0000000620857209 */ /* 0x000fe40007810000 */
[----:B------:R-:W-:Y:S02]  /*1ad10*/  ISETP.GE.OR P1, PT, R0, R216, !P1 ;  /* 0x000000d80000720c */ /* 0x000fe40004f26670 */
[----:B------:R-:W-:Y:S02]  /*1ad20*/  FSEL R34, R34, -INF , !P0 ;  /* 0xff80000022227808 */ /* 0x000fe40004000000 */
[----:B------:R-:W-:Y:S02]  /*1ad30*/  FMNMX.FTZ R0, R31, R4, !PT ;  /* 0x000000041f007209 */ /* 0x000fe40007810000 */
[----:B------:R-:W-:Y:S02]  /*1ad40*/  FMNMX.FTZ R133, R33, R133, !PT ;  /* 0x0000008521857209 */ /* 0x000fe40007810000 */
[----:B------:R-:W-:Y:S02]  /*1ad50*/  FSEL R35, R35, -INF , !P1 ;  /* 0xff80000023237808 */ /* 0x000fe40004800000 */
[----:B------:R-:W-:Y:S01]  /*1ad60*/  FMNMX.FTZ R0, R34, R0, !PT ;  /* 0x0000000022007209 */ /* 0x000fe20007810000 */
[----:B------:R-:W1:Y:S03]  /*1ad70*/  SHFL.BFLY PT, R4, R133, 0x2, 0x1f ;  /* 0x0c401f0085047f89 */ /* 0x000e6600000e0000 */
[----:B------:R-:W-:Y:S05]  /*1ad80*/  FMNMX.FTZ R0, R35, R0, !PT ;  /* 0x0000000023007209 */ /* 0x000fea0007810000 */
[----:B------:R-:W3:Y:S01]  /*1ad90*/  SHFL.BFLY PT, R132, R0, 0x2, 0x1f ;  /* 0x0c401f0000847f89 */ /* 0x000ee200000e0000 */
[----:B-1----:R-:W-:Y:S07]  /*1ada0*/  FMNMX.FTZ R133, R133, R4, !PT ;  /* 0x0000000485857209 */ /* 0x002fee0007810000 */
[----:B------:R-:W1:Y:S01]  /*1adb0*/  SHFL.BFLY PT, R5, R133, 0x1, 0x1f ;  /* 0x0c201f0085057f89 */ /* 0x000e6200000e0000 */
[----:B---3--:R-:W-:Y:S07]  /*1adc0*/  FMNMX.FTZ R132, R0, R132, !PT ;  /* 0x0000008400847209 */ /* 0x008fee0007810000 */
[----:B------:R-:W3:Y:S01]  /*1add0*/  SHFL.BFLY PT, R4, R132, 0x1, 0x1f ;  /* 0x0c201f0084047f89 */ /* 0x000ee200000e0000 */
[----:B-1----:R-:W-:Y:S02]  /*1ade0*/  FMNMX.FTZ R133, R133, R5, !PT ;  /* 0x0000000585857209 */ /* 0x002fe40007810000 */
[----:B------:R-:W-:Y:S01]  /*1adf0*/  LOP3.LUT R5, R247, UR29, RZ, 0x3c, !PT ;  /* 0x0000001df7057c12 */ /* 0x000fe2000f8e3cff */
[----:B------:R-:W-:Y:S01]  /*1ae00*/  UIADD3 UR29, UR33, 0x646e171e, URZ ;  /* 0x646e171e211d7890 */ /* 0x000fe2000fffe03f */
[C---:B------:R-:W-:Y:S01]  /*1ae10*/  FSETP.NEU.FTZ.AND P1, PT, R133.reuse, -INF , PT ;  /* 0xff8000008500780b */ /* 0x040fe20003f3d000 */
[----:B------:R-:W-:Y:S02]  /*1ae20*/  FMUL.FTZ R6, R133, c[0x0][0x23c] ;  /* 0x00008f0085067a20 */ /* 0x000fe40000410000 */
[----:B------:R-:W-:Y:S01]  /*1ae30*/  IMAD.WIDE.U32 R170, R5, -0x326172a9, RZ ;  /* 0xcd9e8d5705aa7825 */ /* 0x000fe200078e00ff */
[----:B---3--:R-:W-:Y:S02]  /*1ae40*/  FMNMX.FTZ R132, R132, R4, !PT ;  /* 0x0000000484847209 */ /* 0x008fe40007810000 */
[----:B------:R-:W-:Y:S02]  /*1ae50*/  FSEL R0, R133, RZ, P1 ;  /* 0x000000ff85007208 */ /* 0x000fe40000800000 */
[----:B------:R-:W-:Y:S02]  /*1ae60*/  FSETP.NEU.FTZ.AND P0, PT, R132, -INF , PT ;  /* 0xff8000008400780b */ /* 0x000fe40003f1d000 */
[----:B------:R-:W-:Y:S01]  /*1ae70*/  FSEL R5, R6, RZ, P1 ;  /* 0x000000ff06057208 */ /* 0x000fe20000800000 */
[----:B------:R-:W-:Y:S01]  /*1ae80*/  FADD.FTZ R2, -R0, R2 ;  /* 0x0000000200027221 */ /* 0x000fe20000010100 */
[----:B------:R-:W-:Y:S02]  /*1ae90*/  FSEL R0, R132, RZ, P0 ;  /* 0x000000ff84007208 */ /* 0x000fe40000000000 */
[----:B------:R-:W-:Y:S01]  /*1aea0*/  LOP3.LUT R4, R245, UR4, R246, 0x96, !PT ;  /* 0x00000004f5047c12 */ /* 0x000fe2000f8e96f6 */
[----:B------:R-:W-:Y:S01]  /*1aeb0*/  FFMA.FTZ R222, R17, c[0x0][0x23c], -R5 ;  /* 0x00008f0011de7a23 */ /* 0x000fe20000010805 */
[----:B--2---:R-:W-:Y:S01]  /*1aec0*/  LOP3.LUT R6, R171, UR5, R208, 0x96, !PT ;  /* 0x00000005ab067c12 */ /* 0x004fe2000f8e96d0 */
[----:B------:R-:W-:Y:S01]  /*1aed0*/  FADD.FTZ R3, -R0, R3 ;  /* 0x0000000300037221 */ /* 0x000fe20000010100 */
[----:B------:R-:W-:Y:S01]  /*1aee0*/  UIADD3 UR4, UR32, -0x4ab325aa, URZ ;  /* 0xb54cda5620047890 */ /* 0x000fe2000fffe03f */
[----:B------:R-:W-:Y:S02]  /*1aef0*/  FMUL.FTZ R0, R2, c[0x0][0x23c] ;  /* 0x00008f0002007a20 */ /* 0x000fe40000410000 */
[--C-:B------:R-:W-:Y:S02]  /*1af00*/  FFMA.FTZ R218, R13, c[0x0][0x23c], -R5.reuse ;  /* 0x00008f000dda7a23 */ /* 0x100fe40000010805 */
[----:B------:R-:W-:Y:S02]  /*1af10*/  FFMA.FTZ R176, R9, c[0x0][0x23c], -R5 ;  /* 0x00008f0009b07a23 */ /* 0x000fe40000010805 */
[----:B------:R-:W1:Y:S01]  /*1af20*/  MUFU.EX2 R0, R0 ;  /* 0x0000000000007308 */ /* 0x000e620000000800 */
[----:B------:R-:W-:Y:S02]  /*1af30*/  IMAD.MOV.U32 R9, RZ, RZ, R209 ;  /* 0x000000ffff097224 */ /* 0x000fe400078e00d1 */
[--C-:B------:R-:W-:Y:S02]  /*1af40*/  FFMA.FTZ R209, R12, c[0x0][0x23c], -R5.reuse ;  /* 0x00008f000cd17a23 */ /* 0x100fe40000010805 */
[--C-:B------:R-:W-:Y:S02]  /*1af50*/  FFMA.FTZ R175, R8, c[0x0][0x23c], -R5.reuse ;  /* 0x00008f0008af7a23 */ /* 0x100fe40000010805 */
[--C-:B------:R-:W-:Y:S02]  /*1af60*/  FFMA.FTZ R225, R20, c[0x0][0x23c], -R5.reuse ;  /* 0x00008f0014e17a23 */ /* 0x100fe40000010805 */
        /* <DEDUP_REMOVED lines=9> */
[C---:B-1----:R-:W-:Y:S02]  /*1b000*/  FMUL.FTZ R17, R0.reuse, R153 ;  /* 0x0000009900117220 */ /* 0x042fe40000410000 */
[----:B------:R1:W2:Y:S01]  /*1b010*/  LDL.S16 R153, [R1+0x68] ;  /* 0x0000680001997983 */ /* 0x0002a20000100600 */
[C---:B------:R-:W-:Y:S02]  /*1b020*/  FMUL.FTZ R13, R0.reuse, R157 ;  /* 0x0000009d000d7220 */ /* 0x040fe40000410000 */
[----:B------:R-:W-:Y:S01]  /*1b030*/  FMUL.FTZ R12, R0, R156 ;  /* 0x0000009c000c7220 */ /* 0x000fe20000410000 */
[----:B------:R1:W3:Y:S01]  /*1b040*/  LDL.S16 R157, [R1+0x64] ;  /* 0x00006400019d7983 */ /* 0x0002e20000100600 */
[--C-:B------:R-:W-:Y:S02]  /*1b050*/  FFMA.FTZ R240, R32, c[0x0][0x23c], -R5.reuse ;  /* 0x00008f0020f07a23 */ /* 0x100fe40000010805 */
[----:B------:R-:W-:Y:S01]  /*1b060*/  FFMA.FTZ R242, R33, c[0x0][0x23c], -R5 ;  /* 0x00008f0021f27a23 */ /* 0x000fe20000010805 */
[----:B------:R1:W4:Y:S01]  /*1b070*/  LDL.S16 R156, [R1+0x60] ;  /* 0x00006000019c7983 */ /* 0x0003220000100600 */
[C---:B------:R-:W-:Y:S02]  /*1b080*/  FMUL.FTZ R5, R0.reuse, R165 ;  /* 0x000000a500057220 */ /* 0x040fe40000410000 */
[----:B------:R-:W-:Y:S02]  /*1b090*/  IMAD.MOV.U32 R165, RZ, RZ, R9 ;  /* 0x000000ffffa57224 */ /* 0x000fe400078e0009 */
[----:B------:R-:W-:Y:S02]  /*1b0a0*/  FMUL.FTZ R9, R0, R161 ;  /* 0x000000a100097220 */ /* 0x000fe40000410000 */
[----:B------:R1:W2:Y:S01]  /*1b0b0*/  LDL.S16 R161, [R1+0x54] ;  /* 0x0000540001a17983 */ /* 0x0002a20000100600 */
[----:B------:R-:W-:Y:S04]  /*1b0c0*/  IMAD.WIDE.U32 R232, R4, -0x326172a9, RZ ;  /* 0xcd9e8d5704e87825 */ /* 0x000fe800078e00ff */
[----:B------:R-:W-:Y:S01]  /*1b0d0*/  FMUL.FTZ R4, R132, c[0x0][0x23c] ;  /* 0x00008f0084047a20 */ /* 0x000fe20000410000 */
[----:B------:R-:W-:Y:S01]  /*1b0e0*/  LOP3.LUT R170, R233, UR30, R170, 0x96, !PT ;  /* 0x0000001ee9aa7c12 */ /* 0x000fe2000f8e96aa */
[----:B------:R-:W-:Y:S02]  /*1b0f0*/  FMUL.FTZ R2, R3, c[0x0][0x23c] ;  /* 0x00008f0003027a20 */ /* 0x000fe40000410000 */
[----:B------:R-:W-:Y:S01]  /*1b100*/  IMAD.WIDE.U32 R6, R6, -0x2daee0ad, RZ ;  /* 0xd2511f5306067825 */ /* 0x000fe200078e00ff */
[----:B------:R-:W-:Y:S03]  /*1b110*/  FSEL R4, R4, RZ, P0 ;  /* 0x000000ff04047208 */ /* 0x000fe60000000000 */
[----:B------:R-:W1:Y:S01]  /*1b120*/  MUFU.EX2 R2, R2 ;  /* 0x0000000200027308 */ /* 0x000e620000000800 */
[----:B------:R-:W-:Y:S02]  /*1b130*/  IMAD.MOV.U32 R8, RZ, RZ, R208 ;  /* 0x000000ffff087224 */ /* 0x000fe400078e00d0 */
[--C-:B------:R-:W-:Y:S02]  /*1b140*/  FFMA.FTZ R135, R135, c[0x0][0x23c], -R4.reuse ;  /* 0x00008f0087877a23 */ /* 0x100fe40000010804 */
[--C-:B------:R-:W-:Y:S02]  /*1b150*/  FFMA.FTZ R174, R169, c[0x0][0x23c], -R4.reuse ;  /* 0x00008f00a9ae7a23 */ /* 0x100fe40000010804 */
[--C-:B------:R-:W-:Y:S02]  /*1b160*/  FFMA.FTZ R223, R22, c[0x0][0x23c], -R4.reuse ;  /* 0x00008f0016df7a23 */ /* 0x100fe40000010804 */
[--C-:B------:R-:W-:Y:S01]  /*1b170*/  FFMA.FTZ R224, R23, c[0x0][0x23c], -R4.reuse ;  /* 0x00008f0017e07a23 */ /* 0x100fe20000010804 */
[----:B------:R1:W1:Y:S01]  /*1b180*/  MUFU.EX2 R171, R135 ;  /* 0x0000008700ab7308 */ /* 0x0002620000000800 */
        /* <DEDUP_REMOVED lines=11> */
[----:B------:R-:W-:Y:S01]  /*1b240*/  FFMA.FTZ R243, R35, c[0x0][0x23c], -R4 ;  /* 0x00008f0023f37a23 */ /* 0x000fe20000010804 */
[----:B------:R-:W-:Y:S01]  /*1b250*/  LOP3.LUT R4, R7, UR14, R244, 0x96, !PT ;  /* 0x0000000e07047c12 */ /* 0x000fe2000f8e96f4 */
[----:B------:R-:W-:Y:S02]  /*1b260*/  FMUL.FTZ R32, R0, R136 ;  /* 0x0000008800207220 */ /* 0x000fe40000410000 */
[----:B------:R1:W1:Y:S02]  /*1b270*/  MUFU.EX2 R136, R173 ;  /* 0x000000ad00887308 */ /* 0x0002640000000800 */
[----:B-1----:R-:W-:Y:S04]  /*1b280*/  IMAD.WIDE.U32 R134, R170, -0x2daee0ad, RZ ;  /* 0xd2511f53aa867825 */ /* 0x002fe800078e00ff */
[----:B------:R-:W-:Y:S01]  /*1b290*/  IMAD.WIDE.U32 R168, R4, -0x326172a9, RZ ;  /* 0xcd9e8d5704a87825 */ /* 0x000fe200078e00ff */
[----:B------:R-:W-:Y:S03]  /*1b2a0*/  LOP3.LUT R135, R135, UR12, R6, 0x96, !PT ;  /* 0x0000000c87877c12 */ /* 0x000fe6000f8e9606 */
[C---:B------:R-:W-:Y:S01]  /*1b2b0*/  FMUL.FTZ R22, R2.reuse, R150 ;  /* 0x0000009602167220 */ /* 0x040fe20000410000 */
[----:B------:R-:W-:Y:S01]  /*1b2c0*/  LOP3.LUT R3, R169, UR13, R232, 0x96, !PT ;  /* 0x0000000da9037c12 */ /* 0x000fe2000f8e96e8 */
[----:B------:R-:W-:Y:S02]  /*1b2d0*/  FMUL.FTZ R27, R2, R147 ;  /* 0x00000093021b7220 */ /* 0x000fe40000410000 */
[----:B------:R-:W-:Y:S02]  /*1b2e0*/  FMUL.FTZ R28, R0, R140 ;  /* 0x0000008c001c7220 */ /* 0x000fe40000410000 */
[C---:B------:R-:W-:Y:S02]  /*1b2f0*/  FFMA.FTZ R140, R2.reuse, R213, R171 ;  /* 0x000000d5028c7223 */ /* 0x040fe400000100ab */
[C---:B------:R-:W-:Y:S02]  /*1b300*/  FMUL.FTZ R6, R2.reuse, R166 ;  /* 0x000000a602067220 */ /* 0x040fe40000410000 */
[C---:B------:R-:W-:Y:S02]  /*1b310*/  FMUL.FTZ R7, R2.reuse, R167 ;  /* 0x000000a702077220 */ /* 0x040fe40000410000 */
[C---:B------:R-:W-:Y:S02]  /*1b320*/  FMUL.FTZ R10, R2.reuse, R162 ;  /* 0x000000a2020a7220 */ /* 0x040fe40000410000 */
[C---:B------:R-:W-:Y:S01]  /*1b330*/  FMUL.FTZ R11, R2.reuse, R163 ;  /* 0x000000a3020b7220 */ /* 0x040fe20000410000 */
[----:B------:R-:W1:Y:S01]  /*1b340*/  LDC.U8 R173, c[0x0][0x2d8] ;  /* 0x0000b600ffad7b82 */ /* 0x000e620000000000 */
        /* <DEDUP_REMOVED lines=58> */
[----:B------:R-:W-:Y:S04]  /*1b6f0*/  IMAD.WIDE.U32 R2, R3, -0x2daee0ad, RZ ;  /* 0xd2511f5303027825 */ /* 0x000fe800078e00ff */
[C---:B------:R-:W-:Y:S01]  /*1b700*/  FMUL.FTZ R33, R0.reuse, R137 ;  /* 0x0000008900217220 */ /* 0x040fe20000410000 */
[----:B------:R-:W-:Y:S01]  /*1b710*/  LOP3.LUT R154, R3, UR10, R134, 0x96, !PT ;  /* 0x0000000a039a7c12 */ /* 0x000fe2000f8e9686 */
[----:B------:R-:W-:Y:S01]  /*1b720*/  IMAD.WIDE.U32 R134, R135, -0x326172a9, RZ ;  /* 0xcd9e8d5787867825 */ /* 0x000fe200078e00ff */
[----:B------:R-:W1:Y:S03]  /*1b730*/  MUFU.EX2 R137, R174 ;  /* 0x000000ae00897308 */ /* 0x000e660000000800 */
[C---:B------:R-:W-:Y:S02]  /*1b740*/  FMUL.FTZ R20, R0.reuse, R148 ;  /* 0x0000009400147220 */ /* 0x040fe40000410000 */
[----:B------:R-:W-:Y:S01]  /*1b750*/  FFMA.FTZ R170, R0, R212, R172 ;  /* 0x000000d400aa7223 */ /* 0x000fe200000100ac */
[----:B------:R-:W-:Y:S01]  /*1b760*/  IADD3 R212, P0, R210, UR27, RZ ;  /* 0x0000001bd2d47c10 */ /* 0x000fe2000ff1e0ff */
[C---:B------:R-:W-:Y:S02]  /*1b770*/  FMUL.FTZ R4, R0.reuse, R164 ;  /* 0x000000a400047220 */ /* 0x040fe40000410000 */
[----:B------:R-:W-:Y:S01]  /*1b780*/  IMAD.MOV.U32 R164, RZ, RZ, R8 ;  /* 0x000000ffffa47224 */ /* 0x000fe200078e0008 */
[----:B------:R-:W1:Y:S01]  /*1b790*/  MUFU.EX2 R3, R175 ;  /* 0x000000af00037308 */ /* 0x000e620000000800 */
[C---:B------:R-:W-:Y:S01]  /*1b7a0*/  FMUL.FTZ R8, R0.reuse, R160 ;  /* 0x000000a000087220 */ /* 0x040fe20000410000 */
[----:B------:R-:W-:Y:S01]  /*1b7b0*/  IADD3.X R213, R211, UR26, RZ, P0, !PT ;  /* 0x0000001ad3d57c10 */ /* 0x000fe200087fe4ff */
        /* <DEDUP_REMOVED lines=53> */
[----:B------:R-:W-:Y:S01]  /*1bb10*/  LOP3.LUT R0, R135, UR11, R168, 0x96, !PT ;  /* 0x0000000b87007c12 */ /* 0x000fe2000f8e96a8 */
[----:B------:R-:W-:Y:S01]  /*1bb20*/  IMAD.WIDE.U32 R154, R154, -0x326172a9, RZ ;  /* 0xcd9e8d579a9a7825 */ /* 0x000fe200078e00ff */
[----:B------:R-:W2:Y:S03]  /*1bb30*/  MUFU.EX2 R135, R176 ;  /* 0x000000b000877308 */ /* 0x000ea60000000800 */
[----:B------:R-:W-:Y:S01]  /*1bb40*/  IMAD.WIDE.U32 R162, R0, -0x2daee0ad, RZ ;  /* 0xd2511f5300a27825 */ /* 0x000fe200078e00ff */
[C---:B------:R-:W-:Y:S02]  /*1bb50*/  F2FP.PACK_AB R0, R136.reuse, R172 ;  /* 0x000000ac8800723e */ /* 0x040fe400000000ff */
[----:B------:R-:W-:Y:S01]  /*1bb60*/  LOP3.LUT R146, R155, UR9, R134, 0x96, !PT ;  /* 0x000000099b927c12 */ /* 0x000fe2000f8e9686 */
[----:B------:R-:W-:Y:S01]  /*1bb70*/  FADD.FTZ R138, R136, R170 ;  /* 0x000000aa888a7221 */ /* 0x000fe20000010000 */
[----:B------:R-:W-:Y:S01]  /*1bb80*/  LOP3.LUT R142, R163, UR8, R2, 0x96, !PT ;  /* 0x00000008a38e7c12 */ /* 0x000fe2000f8e9602 */
[C---:B-1----:R-:W-:Y:S01]  /*1bb90*/  FADD.FTZ R139, R137.reuse, R140 ;  /* 0x0000008c898b7221 */ /* 0x042fe20000010000 */
[----:B------:R-:W-:Y:S01]  /*1bba0*/  F2FP.PACK_AB R2, R137, R171 ;  /* 0x000000ab8902723e */ /* 0x000fe200000000ff */
[----:B------:R-:W-:Y:S01]  /*1bbb0*/  FADD.FTZ R137, R3, R138 ;  /* 0x0000008a03897221 */ /* 0x000fe20000010000 */
[----:B------:R-:W-:Y:S01]  /*1bbc0*/  PRMT R172, R173, 0x7054, R173 ;  /* 0x00007054adac7816 */ /* 0x000fe200000000ad */
[----:B------:R-:W-:Y:S01]  /*1bbd0*/  IMAD.WIDE.U32 R142, R142, -0x326172a9, RZ ;  /* 0xcd9e8d578e8e7825 */ /* 0x000fe200078e00ff */
[----:B------:R-:W-:Y:S03]  /*1bbe0*/  MUFU.EX2 R176, R235 ;  /* 0x000000eb00b07308 */ /* 0x000fe60000000800 */
[----:B------:R-:W-:Y:S01]  /*1bbf0*/  IMAD.MOV.U32 R166, RZ, RZ, R164 ;  /* 0x000000ffffa67224 */ /* 0x000fe200078e00a4 */
[----:B------:R-:W-:Y:S01]  /*1bc00*/  LOP3.LUT R136, R143, UR4, R154, 0x96, !PT ;  /* 0x000000048f887c12 */ /* 0x000fe2000f8e969a */
[----:B------:R-:W-:Y:S03]  /*1bc10*/  IMAD.MOV.U32 R167, RZ, RZ, R165 ;  /* 0x000000ffffa77224 */ /* 0x000fe600078e00a5 */
[C---:B------:R-:W-:Y:S02]  /*1bc20*/  LOP3.LUT R134, R136.reuse, 0xff, RZ, 0xc0, !PT ;  /* 0x000000ff88867812 */ /* 0x040fe400078ec0ff */
[C---:B--2---:R-:W-:Y:S01]  /*1bc30*/  F2FP.PACK_AB R3, R135.reuse, R3 ;  /* 0x000000038703723e */ /* 0x044fe200000000ff */
[----:B------:R-:W-:Y:S01]  /*1bc40*/  FADD.FTZ R144, R135, R137 ;  /* 0x0000008987907221 */ /* 0x000fe20000010000 */
[----:B------:R-:W-:Y:S02]  /*1bc50*/  ISETP.GE.U32.AND P2, PT, R173, R134, PT ;  /* 0x00000086ad00720c */ /* 0x000fe40003f46070 */
[----:B------:R-:W-:Y:S02]  /*1bc60*/  SHF.R.U32.HI R135, RZ, 0x10, R136 ;  /* 0x00000010ff877819 */ /* 0x000fe40000011688 */
[----:B------:R-:W-:Y:S02]  /*1bc70*/  LOP3.LUT R134, R136, 0xffff, RZ, 0xc0, !PT ;  /* 0x0000ffff88867812 */ /* 0x000fe400078ec0ff */
[----:B------:R-:W-:Y:S02]  /*1bc80*/  LOP3.LUT R135, R135, 0xff, RZ, 0xc0, !PT ;  /* 0x000000ff87877812 */ /* 0x000fe400078ec0ff */
[----:B------:R-:W-:Y:S02]  /*1bc90*/  SHF.R.U32.HI R134, RZ, 0x8, R134 ;  /* 0x00000008ff867819 */ /* 0x000fe40000011686 */
[C---:B------:R-:W-:Y:S02]  /*1bca0*/  ISETP.GE.U32.AND P1, PT, R173.reuse, R135, PT ;  /* 0x00000087ad00720c */ /* 0x040fe40003f26070 */
[----:B------:R-:W-:Y:S01]  /*1bcb0*/  LOP3.LUT R134, R134, 0xffff, RZ, 0xc0, !PT ;  /* 0x0000ffff86867812 */ /* 0x000fe200078ec0ff */
[----:B------:R-:W1:Y:S01]  /*1bcc0*/  MUFU.EX2 R135, R178 ;  /* 0x000000b200877308 */ /* 0x000e620000000800 */
[----:B------:R-:W-:Y:S01]  /*1bcd0*/  @!P2 HADD2 R153, -R0.H0_H0, -RZ.H0_H0 ;  /* 0xa00000ff0099a230 */ /* 0x000fe20000000900 */
[----:B------:R-:W-:Y:S02]  /*1bce0*/  SHF.R.U32.HI R136, RZ, 0x18, R136 ;  /* 0x00000018ff887819 */ /* 0x000fe40000011688 */
[C---:B------:R-:W-:Y:S02]  /*1bcf0*/  ISETP.GE.U32.AND P6, PT, R173.reuse, R134, PT ;  /* 0x00000086ad00720c */ /* 0x040fe40003fc6070 */
[----:B------:R-:W-:Y:S01]  /*1bd00*/  @!P2 STL.S16 [R1+0x68], R153 ;  /* 0x000068990100a387 */ /* 0x000fe20000100600 */
[----:B------:R-:W-:Y:S03]  /*1bd10*/  ISETP.GE.U32.AND P0, PT, R173, R136, PT ;  /* 0x00000088ad00720c */ /* 0x000fe60003f06070 */
[----:B------:R-:W2:Y:S01]  /*1bd20*/  MUFU.EX2 R134, R177 ;  /* 0x000000b100867308 */ /* 0x000ea20000000800 */
[----:B------:R2:W5:Y:S01]  /*1bd30*/  LDL.S16 R148, [R1+0x24] ;  /* 0x0000240001947983 */ /* 0x0005620000100600 */
[----:B----4-:R-:W-:Y:S05]  /*1bd40*/  @!P1 HADD2 R156, -R2.H0_H0, -RZ.H0_H0 ;  /* 0xa00000ff029c9230 */ /* 0x010fea0000000900 */
[----:B------:R-:W-:Y:S03]  /*1bd50*/  PRMT R136, R156, 0x7610, R136 ;  /* 0x000076109c887816 */ /* 0x000fe60000000088 */
[----:B------:R-:W-:Y:S01]  /*1bd60*/  MUFU.EX2 R178, R234 ;  /* 0x000000ea00b27308 */ /* 0x000fe20000000800 */
[----:B-1----:R-:W-:Y:S09]  /*1bd70*/  FADD.FTZ R137, R135, R139 ;  /* 0x0000008b87897221 */ /* 0x002ff20000010000 */
[----:B------:R-:W1:Y:S01]  /*1bd80*/  MUFU.EX2 R139, R209 ;  /* 0x000000d1008b7308 */ /* 0x000e620000000800 */
[C---:B--2---:R-:W-:Y:S01]  /*1bd90*/  F2FP.PACK_AB R135, R134.reuse, R135 ;  /* 0x000000878687723e */ /* 0x044fe200000000ff */
[--C-:B------:R-:W-:Y:S01]  /*1bda0*/  FADD.FTZ R141, R134, R137.reuse ;  /* 0x00000089868d7221 */ /* 0x100fe20000010000 */
[C---:B------:R-:W-:Y:S02]  /*1bdb0*/  PRMT R134, R0.reuse, 0x7632, R134 ;  /* 0x0000763200867816 */ /* 0x040fe40000000086 */
[----:B------:R-:W-:Y:S02]  /*1bdc0*/  PRMT R137, R153, 0x7610, R137 ;  /* 0x0000761099897816 */ /* 0x000fe40000000089 */
[----:B------:R-:W-:Y:S01]  /*1bdd0*/  PRMT R138, R0, 0x5410, R134 ;  /* 0x00005410008a7816 */ /* 0x000fe20000000086 */
[----:B---3--:R-:W-:Y:S01]  /*1bde0*/  @!P6 HADD2 R157, -R134.H0_H0, -RZ.H0_H0 ;  /* 0xa00000ff869de230 */ /* 0x008fe20000000900 */
[----:B------:R-:W-:Y:S02]  /*1bdf0*/  @!P2 PRMT R0, R137, 0x5410, RZ ;  /* 0x000054108900a816 */ /* 0x000fe400000000ff */
[----:B------:R-:W2:Y:S02]  /*1be00*/  MUFU.EX2 R137, R186 ;  /* 0x000000ba00897308 */ /* 0x000ea40000000800 */
[----:B------:R-:W-:Y:S01]  /*1be10*/  @!P6 STL.S16 [R1+0x64], R157 ;  /* 0x0000649d0100e387 */ /* 0x000fe20000100600 */
[----:B------:R-:W-:Y:S03]  /*1be20*/  PRMT R140, R157, 0x7610, R140 ;  /* 0x000076109d8c7816 */ /* 0x000fe6000000008c */
[----:B------:R-:W-:Y:S01]  /*1be30*/  @!P1 STL.S16 [R1+0x60], R156 ;  /* 0x0000609c01009387 */ /* 0x000fe20000100600 */
[----:B------:R-:W-:Y:S03]  /*1be40*/  @!P6 PRMT R134, R140, 0x5410, RZ ;  /* 0x000054108c86e816 */ /* 0x000fe600000000ff */
[----:B------:R3:W4:Y:S01]  /*1be50*/  LDL.S16 R150, [R1+0x50] ;  /* 0x0000500001967983 */ /* 0x0007220000100600 */
[----:B-1----:R-:W-:Y:S03]  /*1be60*/  FADD.FTZ R144, R139, R144 ;  /* 0x000000908b907221 */ /* 0x002fe60000010000 */
[----:B------:R1:W-:Y:S04]  /*1be70*/  STG.E.U16 [R210.64], R0 ;  /* 0x00000000d2007986 */ /* 0x0003e8000c101518 */
[----:B------:R3:W3:Y:S04]  /*1be80*/  LDL.S16 R147, [R1+0x4c] ;  /* 0x00004c0001937983 */ /* 0x0006e80000100600 */
[----:B------:R1:W-:Y:S01]  /*1be90*/  STG.E.U16 [R210.64+0x2], R134 ;  /* 0x00000286d2007986 */ /* 0x0003e2000c101518 */
[----:B--2---:R-:W-:Y:S01]  /*1bea0*/  FADD.FTZ R141, R137, R141 ;  /* 0x0000008d898d7221 */ /* 0x004fe20000010000 */
[C---:B-1----:R-:W-:Y:S04]  /*1beb0*/  PRMT R0, R2.reuse, 0x7632, R0 ;  /* 0x0000763202007816 */ /* 0x042fe80000000000 */
[----:B------:R-:W-:Y:S01]  /*1bec0*/  PRMT R140, R2, 0x5410, R0 ;  /* 0x00005410028c7816 */ /* 0x000fe20000000000 */
[----:B------:R-:W-:Y:S01]  /*1bed0*/  @!P0 HADD2 R161, -R0.H0_H0, -RZ.H0_H0 ;  /* 0xa00000ff00a18230 */ /* 0x000fe20000000900 */
[----:B------:R-:W-:Y:S01]  /*1bee0*/  @!P1 PRMT R2, R136, 0x5410, RZ ;  /* 0x0000541088029816 */ /* 0x000fe200000000ff */
[----:B------:R-:W1:Y:S03]  /*1bef0*/  MUFU.EX2 R134, R208 ;  /* 0x000000d000867308 */ /* 0x000e660000000800 */
[----:B------:R-:W-:Y:S01]  /*1bf00*/  @!P0 STL.S16 [R1+0x54], R161 ;  /* 0x000054a101008387 */ /* 0x000fe20000100600 */
[----:B------:R-:W-:Y:S03]  /*1bf10*/  PRMT R149, R161, 0x7610, R149 ;  /* 0x00007610a1957816 */ /* 0x000fe60000000095 */
[----:B------:R2:W2:Y:S01]  /*1bf20*/  LDL.S16 R153, [R1+0x48] ;  /* 0x0000480001997983 */ /* 0x0004a20000100600 */
[----:B------:R-:W-:Y:S03]  /*1bf30*/  @!P0 PRMT R0, R149, 0x5410, RZ ;  /* 0x0000541095008816 */ /* 0x000fe600000000ff */
[----:B------:R1:W-:Y:S01]  /*1bf40*/  STG.E.U16 [R212.64], R2 ;  /* 0x00000002d4007986 */ /* 0x0003e2000c101518 */
[----:B------:R-:W1:Y:S03]  /*1bf50*/  MUFU.EX2 R136, R218 ;  /* 0x000000da00887308 */ /* 0x000e660000000800 */
[----:B------:R1:W-:Y:S07]  /*1bf60*/  STG.E.U16 [R212.64+0x2], R0 ;  /* 0x00000200d4007986 */ /* 0x0003ee000c101518 */
[----:B------:R-:W-:Y:S01]  /*1bf70*/  MUFU.EX2 R218, R243 ;  /* 0x000000f300da7308 */ /* 0x000fe20000000800 */
[----:B-1----:R-:W-:Y:S01]  /*1bf80*/  FADD.FTZ R149, R134, R141 ;  /* 0x0000008d86957221 */ /* 0x002fe20000010000 */
[C---:B------:R-:W-:Y:S04]  /*1bf90*/  LOP3.LUT R2, R142.reuse, 0xff, RZ, 0xc0, !PT ;  /* 0x000000ff8e027812 */ /* 0x040fe800078ec0ff */
[----:B------:R-:W-:Y:S02]  /*1bfa0*/  ISETP.GE.U32.AND P6, PT, R173, R2, PT ;  /* 0x00000002ad00720c */ /* 0x000fe40003fc6070 */
[----:B------:R-:W-:Y:S02]  /*1bfb0*/  LOP3.LUT R2, R142, 0xffff, RZ, 0xc0, !PT ;  /* 0x0000ffff8e027812 */ /* 0x000fe400078ec0ff */
[----:B------:R-:W-:Y:S02]  /*1bfc0*/  PRMT R0, R3, 0x7632, R0 ;  /* 0x0000763203007816 */ /* 0x000fe40000000000 */
[----:B------:R-:W-:Y:S04]  /*1bfd0*/  SHF.R.U32.HI R2, RZ, 0x8, R2 ;  /* 0x00000008ff027819 */ /* 0x000fe80000011602 */
[----:B------:R-:W-:Y:S04]  /*1bfe0*/  LOP3.LUT R2, R2, 0xffff, RZ, 0xc0, !PT ;  /* 0x0000ffff02027812 */ /* 0x000fe800078ec0ff */
[C---:B------:R-:W-:Y:S02]  /*1bff0*/  ISETP.GE.U32.AND P1, PT, R173.reuse, R2, PT ;  /* 0x00000002ad00720c */ /* 0x040fe40003f26070 */
[----:B------:R-:W-:Y:S04]  /*1c000*/  SHF.R.U32.HI R2, RZ, 0x10, R142 ;  /* 0x00000010ff027819 */ /* 0x000fe8000001168e */
[----:B------:R-:W-:Y:S04]  /*1c010*/  LOP3.LUT R2, R2, 0xff, RZ, 0xc0, !PT ;  /* 0x000000ff02027812 */ /* 0x000fe800078ec0ff */
[----:B------:R-:W-:Y:S02]  /*1c020*/  ISETP.GE.U32.AND P0, PT, R173, R2, PT ;  /* 0x00000002ad00720c */ /* 0x000fe40003f06070 */
[----:B------:R-:W-:Y:S02]  /*1c030*/  F2FP.PACK_AB R2, R136, R139 ;  /* 0x0000008b8802723e */ /* 0x000fe400000000ff */
[----:B------:R-:W-:Y:S01]  /*1c040*/  PRMT R139, R3, 0x5410, R0 ;  /* 0x00005410038b7816 */ /* 0x000fe20000000000 */
[----:B-----5:R-:W-:Y:S05]  /*1c050*/  @!P6 HADD2 R148, -R3.H0_H0, -RZ.H0_H0 ;  /* 0xa00000ff0394e230 */ /* 0x020fea0000000900 */
[----:B------:R1:W-:Y:S01]  /*1c060*/  @!P6 STL.S16 [R1+0x24], R148 ;  /* 0x000024940100e387 */ /* 0x0003e20000100600 */
[----:B------:R-:W-:Y:S04]  /*1c070*/  PRMT R151, R148, 0x7610, R151 ;  /* 0x0000761094977816 */ /* 0x000fe80000000097 */
[----:B------:R-:W-:Y:S05]  /*1c080*/  @!P6 PRMT R3, R151, 0x5410, RZ ;  /* 0x000054109703e816 */ /* 0x000fea00000000ff */
[----:B------:R-:W-:Y:S01]  /*1c090*/  STG.E.U16 [R210.64+0x10], R3 ;  /* 0x00001003d2007986 */ /* 0x000fe2000c101518 */
[----:B-1----:R-:W-:Y:S01]  /*1c0a0*/  FADD.FTZ R148, R136, R144 ;  /* 0x0000009088947221 */ /* 0x002fe20000010000 */
[----:B------:R-:W-:Y:S02]  /*1c0b0*/  F2FP.PACK_AB R136, R134, R137 ;  /* 0x000000898688723e */ /* 0x000fe400000000ff */
[----:B------:R-:W-:Y:S04]  /*1c0c0*/  SHF.R.U32.HI R134, RZ, 0x18, R142 ;  /* 0x00000018ff867819 */ /* 0x000fe8000001168e */
[----:B------:R-:W-:Y:S02]  /*1c0d0*/  ISETP.GE.U32.AND P6, PT, R173, R134, PT ;  /* 0x00000086ad00720c */ /* 0x000fe40003fc6070 */
[C---:B------:R-:W-:Y:S01]  /*1c0e0*/  PRMT R134, R135.reuse, 0x7632, R134 ;  /* 0x0000763287867816 */ /* 0x040fe20000000086 */
[----:B----4-:R-:W-:Y:S03]  /*1c0f0*/  @!P1 HADD2 R150, -R0.H0_H0, -RZ.H0_H0 ;  /* 0xa00000ff00969230 */ /* 0x010fe60000000900 */
[----:B------:R-:W-:Y:S02]  /*1c100*/  PRMT R144, R135, 0x5410, R134 ;  /* 0x0000541087907816 */ /* 0x000fe40000000086 */
[----:B------:R1:W-:Y:S01]  /*1c110*/  @!P1 STL.S16 [R1+0x50], R150 ;  /* 0x0000509601009387 */ /* 0x0003e20000100600 */
[----:B------:R-:W-:Y:S01]  /*1c120*/  PRMT R141, R150, 0x7610, R141 ;  /* 0x00007610968d7816 */ /* 0x000fe2000000008d */
[----:B---3--:R-:W-:Y:S03]  /*1c130*/  @!P0 HADD2 R147, -R135.H0_H0, -RZ.H0_H0 ;  /* 0xa00000ff87938230 */ /* 0x008fe60000000900 */
[----:B------:R-:W-:Y:S02]  /*1c140*/  @!P1 PRMT R0, R141, 0x5410, RZ ;  /* 0x000054108d009816 */ /* 0x000fe400000000ff */
[----:B------:R-:W-:Y:S01]  /*1c150*/  MUFU.EX2 R141, R219 ;  /* 0x000000db008d7308 */ /* 0x000fe20000000800 */
[----:B------:R3:W-:Y:S01]  /*1c160*/  @!P0 STL.S16 [R1+0x4c], R147 ;  /* 0x00004c9301008387 */ /* 0x0007e20000100600 */
[----:B------:R-:W-:Y:S03]  /*1c170*/  PRMT R137, R147, 0x7610, R137 ;  /* 0x0000761093897816 */ /* 0x000fe60000000089 */
[----:B------:R4:W5:Y:S01]  /*1c180*/  LDL.S16 R155, [R1+0x20] ;  /* 0x00002000019b7983 */ /* 0x0009620000100600 */
[----:B------:R-:W-:Y:S03]  /*1c190*/  @!P0 PRMT R135, R137, 0x5410, RZ ;  /* 0x0000541089878816 */ /* 0x000fe600000000ff */
[----:B------:R4:W4:Y:S01]  /*1c1a0*/  LDL.S16 R151, [R1+0x44] ;  /* 0x0000440001977983 */ /* 0x0009220000100600 */
[----:B------:R-:W-:Y:S03]  /*1c1b0*/  MUFU.EX2 R219, R242 ;  /* 0x000000f200db7308 */ /* 0x000fe60000000800 */
[----:B------:R2:W-:Y:S04]  /*1c1c0*/  STG.E.U16 [R210.64+0x12], R0 ;  /* 0x00001200d2007986 */ /* 0x0005e8000c101518 */
[----:B------:R2:W-:Y:S04]  /*1c1d0*/  STG.E.U16 [R212.64+0x10], R135 ;  /* 0x00001087d4007986 */ /* 0x0005e8000c101518 */
[----:B-1----:R1:W4:Y:S01]  /*1c1e0*/  LDL.S16 R150, [R1+0x1c] ;  /* 0x00001c0001967983 */ /* 0x0023220000100600 */
[----:B---3--:R-:W-:Y:S05]  /*1c1f0*/  IMAD.WIDE.U32 R146, R146, -0x2daee0ad, RZ ;  /* 0xd2511f5392927825 */ /* 0x008fea00078e00ff */
[----:B------:R-:W-:Y:S01]  /*1c200*/  LOP3.LUT R3, R147, UR29, R162, 0x96, !PT ;  /* 0x0000001d93037c12 */ /* 0x000fe2000f8e96a2 */
[----:B--2---:R-:W-:Y:S03]  /*1c210*/  @!P6 HADD2 R153, -R134.H0_H0, -RZ.H0_H0 ;  /* 0xa00000ff8699e230 */ /* 0x004fe60000000900 */
[----:B------:R-:W-:Y:S02]  /*1c220*/  LOP3.LUT R137, R3, 0xffff, RZ, 0xc0, !PT ;  /* 0x0000ffff03897812 */ /* 0x000fe400078ec0ff */
[----:B------:R2:W-:Y:S01]  /*1c230*/  @!P6 STL.S16 [R1+0x48], R153 ;  /* 0x000048990100e387 */ /* 0x0005e20000100600 */
[----:B------:R-:W-:Y:S01]  /*1c240*/  PRMT R145, R153, 0x7610, R145 ;  /* 0x0000761099917816 */ /* 0x000fe20000000091 */
[----:B------:R-:W3:Y:S01]  /*1c250*/  MUFU.EX2 R0, R221 ;  /* 0x000000dd00007308 */ /* 0x000ee20000000800 */
[----:B------:R-:W-:Y:S01]  /*1c260*/  SHF.R.U32.HI R137, RZ, 0x8, R137 ;  /* 0x00000008ff897819 */ /* 0x000fe20000011689 */
[----:B------:R1:W4:Y:S01]  /*1c270*/  LDL.S16 R157, [R1+0x40] ;  /* 0x00004000019d7983 */ /* 0x0003220000100600 */
[----:B------:R-:W-:Y:S02]  /*1c280*/  @!P6 PRMT R134, R145, 0x5410, RZ ;  /* 0x000054109186e816 */ /* 0x000fe400000000ff */
[----:B------:R-:W-:Y:S02]  /*1c290*/  LOP3.LUT R135, R3, 0xff, RZ, 0xc0, !PT ;  /* 0x000000ff03877812 */ /* 0x000fe400078ec0ff */
[----:B------:R-:W-:Y:S01]  /*1c2a0*/  LOP3.LUT R137, R137, 0xffff, RZ, 0xc0, !PT ;  /* 0x0000ffff89897812 */ /* 0x000fe200078ec0ff */
[----:B------:R1:W-:Y:S01]  /*1c2b0*/  STG.E.U16 [R212.64+0x12], R134 ;  /* 0x00001286d4007986 */ /* 0x0003e2000c101518 */
[----:B------:R-:W-:Y:S02]  /*1c2c0*/  ISETP.GE.U32.AND P1, PT, R173, R135, PT ;  /* 0x00000087ad00720c */ /* 0x000fe40003f26070 */
[----:B------:R1:W1:Y:S01]  /*1c2d0*/  MUFU.EX2 R135, R222 ;  /* 0x000000de00877308 */ /* 0x0002620000000800 */
[----:B--2---:R2:W2:Y:S01]  /*1c2e0*/  LDL.S16 R153, [R1+0x3c] ;  /* 0x00003c0001997983 */ /* 0x0044a20000100600 */
[----:B-1----:R-:W1:Y:S01]  /*1c2f0*/  LDC.U8 R222, c[0x0][0x2d8] ;  /* 0x0000b600ffde7b82 */ /* 0x002e620000000000 */
[----:B------:R-:W-:Y:S02]  /*1c300*/  PRMT R134, R2, 0x7632, R134 ;  /* 0x0000763202867816 */ /* 0x000fe40000000086 */
[C---:B-1----:R-:W-:Y:S02]  /*1c310*/  ISETP.GE.U32.AND P0, PT, R222.reuse, R137, PT ;  /* 0x00000089de00720c */ /* 0x042fe40003f06070 */
[--C-:B------:R-:W-:Y:S02]  /*1c320*/  SHF.R.U32.HI R137, RZ, 0x10, R3.reuse ;  /* 0x00000010ff897819 */ /* 0x100fe40000011603 */
[----:B------:R-:W-:Y:S02]  /*1c330*/  SHF.R.U32.HI R3, RZ, 0x18, R3 ;  /* 0x00000018ff037819 */ /* 0x000fe40000011603 */
[----:B------:R-:W-:Y:S02]  /*1c340*/  LOP3.LUT R145, R137, 0xff, RZ, 0xc0, !PT ;  /* 0x000000ff89917812 */ /* 0x000fe400078ec0ff */
[----:B------:R-:W1:Y:S02]  /*1c350*/  MUFU.EX2 R137, R220 ;  /* 0x000000dc00897308 */ /* 0x000e640000000800 */
[----:B------:R-:W-:Y:S01]  /*1c360*/  ISETP.GE.U32.AND P6, PT, R222, R145, PT ;  /* 0x00000091de00720c */ /* 0x000fe20003fc6070 */
[----:B---3--:R-:W-:Y:S01]  /*1c370*/  FADD.FTZ R145, R0, R148 ;  /* 0x0000009400917221 */ /* 0x008fe20000010000 */
[C---:B------:R-:W-:Y:S03]  /*1c380*/  F2FP.PACK_AB R0, R135.reuse, R0 ;  /* 0x000000008700723e */ /* 0x040fe600000000ff */
[----:B------:R-:W-:Y:S01]  /*1c390*/  FADD.FTZ R156, R135, R145 ;  /* 0x00000091879c7221 */ /* 0x000fe20000010000 */
[----:B------:R-:W-:Y:S01]  /*1c3a0*/  LOP3.LUT R135, R146, 0xff, RZ, 0xc0, !PT ;  /* 0x000000ff92877812 */ /* 0x000fe200078ec0ff */
[----:B-----5:R-:W-:Y:S06]  /*1c3b0*/  @!P1 HADD2 R155, -R2.H0_H0, -RZ.H0_H0 ;  /* 0xa00000ff029b9230 */ /* 0x020fec0000000900 */
[----:B----4-:R-:W-:Y:S01]  /*1c3c0*/  @!P6 HADD2 R151, -R136.H0_H0, -RZ.H0_H0 ;  /* 0xa00000ff8897e230 */ /* 0x010fe20000000900 */
[----:B------:R-:W-:Y:S01]  /*1c3d0*/  @!P1 STL.S16 [R1+0x20], R155 ;  /* 0x0000209b01009387 */ /* 0x000fe20000100600 */
[----:B------:R-:W-:Y:S03]  /*1c3e0*/  PRMT R152, R155, 0x7610, R152 ;  /* 0x000076109b987816 */ /* 0x000fe60000000098 */
[----:B------:R-:W-:Y:S01]  /*1c3f0*/  PRMT R158, R151, 0x7610, R158 ;  /* 0x00007610979e7816 */ /* 0x000fe2000000009e */
[----:B------:R-:W-:Y:S05]  /*1c400*/  @!P0 HADD2 R150, -R134.H0_H0, -RZ.H0_H0 ;  /* 0xa00000ff86968230 */ /* 0x000fea0000000900 */
[----:B------:R3:W-:Y:S01]  /*1c410*/  @!P0 STL.S16 [R1+0x1c], R150 ;  /* 0x00001c9601008387 */ /* 0x0007e20000100600 */
[----:B------:R-:W-:Y:S03]  /*1c420*/  PRMT R148, R150, 0x7610, R148 ;  /* 0x0000761096947816 */ /* 0x000fe60000000094 */
[----:B------:R4:W-:Y:S01]  /*1c430*/  @!P6 STL.S16 [R1+0x44], R151 ;  /* 0x000044970100e387 */ /* 0x0009e20000100600 */
[----:B---3--:R-:W-:Y:S02]  /*1c440*/  PRMT R150, R2, 0x5410, R134 ;  /* 0x0000541002967816 */ /* 0x008fe40000000086 */
[----:B------:R-:W-:Y:S02]  /*1c450*/  @!P1 PRMT R2, R152, 0x5410, RZ ;  /* 0x0000541098029816 */ /* 0x000fe400000000ff */
[----:B------:R-:W-:Y:S01]  /*1c460*/  ISETP.GE.U32.AND P1, PT, R222, R3, PT ;  /* 0x00000003de00720c */ /* 0x000fe20003f26070 */
[----:B------:R-:W-:Y:S01]  /*1c470*/  MUFU.EX2 R152, R225 ;  /* 0x000000e100987308 */ /* 0x000fe20000000800 */
[----:B------:R-:W-:Y:S01]  /*1c480*/  @!P0 PRMT R134, R148, 0x5410, RZ ;  /* 0x0000541094868816 */ /* 0x000fe200000000ff */
[----:B------:R3:W-:Y:S01]  /*1c490*/  STG.E.U16 [R210.64+0x20], R2 ;  /* 0x00002002d2007986 */ /* 0x0007e2000c101518 */
[----:B------:R-:W-:Y:S01]  /*1c4a0*/  ISETP.GE.U32.AND P0, PT, R222, R135, PT ;  /* 0x00000087de00720c */ /* 0x000fe20003f06070 */
[----:B------:R-:W-:Y:S01]  /*1c4b0*/  FADD.FTZ R148, R141, R149 ;  /* 0x000000958d947221 */ /* 0x000fe20000010000 */
[----:B------:R-:W-:Y:S01]  /*1c4c0*/  PRMT R135, R136, 0x7632, R135 ;  /* 0x0000763288877816 */ /* 0x000fe20000000087 */
[----:B------:R5:W-:Y:S01]  /*1c4d0*/  STG.E.U16 [R210.64+0x22], R134 ;  /* 0x00002286d2007986 */ /* 0x000be2000c101518 */
[----:B------:R-:W-:Y:S01]  /*1c4e0*/  LOP3.LUT R3, R146, 0xffff, RZ, 0xc0, !PT ;  /* 0x0000ffff92037812 */ /* 0x000fe200078ec0ff */
[C-C-:B-1----:R-:W-:Y:S01]  /*1c4f0*/  FADD.FTZ R155, R137.reuse, R148.reuse ;  /* 0x00000094899b7221 */ /* 0x142fe20000010000 */
[----:B------:R-:W-:Y:S01]  /*1c500*/  PRMT R149, R136, 0x5410, R135 ;  /* 0x0000541088957816 */ /* 0x000fe20000000087 */
[----:B----4-:R-:W1:Y:S01]  /*1c510*/  MUFU.EX2 R151, R226 ;  /* 0x000000e200977308 */ /* 0x010e620000000800 */
[----:B------:R-:W-:Y:S01]  /*1c520*/  SHF.R.U32.HI R145, RZ, 0x8, R3 ;  /* 0x00000008ff917819 */ /* 0x000fe20000011603 */
[----:B------:R-:W-:Y:S01]  /*1c530*/  @!P1 HADD2 R157, -R135.H0_H0, -RZ.H0_H0 ;  /* 0xa00000ff879d9230 */ /* 0x000fe20000000900 */
[----:B------:R-:W-:Y:S02]  /*1c540*/  @!P6 PRMT R136, R158, 0x5410, RZ ;  /* 0x000054109e88e816 */ /* 0x000fe400000000ff */
[----:B------:R-:W-:Y:S01]  /*1c550*/  F2FP.PACK_AB R3, R137, R141 ;  /* 0x0000008d8903723e */ /* 0x000fe200000000ff */
[----:B--2---:R-:W-:Y:S01]  /*1c560*/  @!P0 HADD2 R153, -R0.H0_H0, -RZ.H0_H0 ;  /* 0xa00000ff00998230 */ /* 0x004fe20000000900 */
[----:B------:R-:W-:Y:S01]  /*1c570*/  @!P1 STL.S16 [R1+0x40], R157 ;  /* 0x0000409d01009387 */ /* 0x000fe20000100600 */
[----:B------:R-:W-:Y:S02]  /*1c580*/  PRMT R148, R157, 0x7610, R148 ;  /* 0x000076109d947816 */ /* 0x000fe40000000094 */
[----:B------:R-:W-:Y:S01]  /*1c590*/  PRMT R137, R0, 0x7632, R137 ;  /* 0x0000763200897816 */ /* 0x000fe20000000089 */
[----:B------:R-:W-:Y:S01]  /*1c5a0*/  @!P0 STL.S16 [R1+0x3c], R153 ;  /* 0x00003c9901008387 */ /* 0x000fe20000100600 */
[----:B------:R-:W-:Y:S02]  /*1c5b0*/  @!P1 PRMT R135, R148, 0x5410, RZ ;  /* 0x0000541094879816 */ /* 0x000fe400000000ff */
[----:B------:R-:W-:Y:S01]  /*1c5c0*/  PRMT R141, R153, 0x7610, R141 ;  /* 0x00007610998d7816 */ /* 0x000fe2000000008d */
[----:B------:R2:W4:Y:S01]  /*1c5d0*/  LDL.S16 R164, [R1+0x5c] ;  /* 0x00005c0001a47983 */ /* 0x0005220000100600 */
[----:B------:R-:W-:Y:S02]  /*1c5e0*/  PRMT R148, R0, 0x5410, R137 ;  /* 0x0000541000947816 */ /* 0x000fe40000000089 */
[----:B------:R-:W-:Y:S01]  /*1c5f0*/  @!P0 PRMT R0, R141, 0x5410, RZ ;  /* 0x000054108d008816 */ /* 0x000fe200000000ff */
[----:B------:R2:W2:Y:S01]  /*1c600*/  LDL.S16 R168, [R1+0x38] ;  /* 0x0000380001a87983 */ /* 0x0004a20000100600 */
[----:B---3--:R-:W-:Y:S01]  /*1c610*/  LOP3.LUT R2, R145, 0xffff, RZ, 0xc0, !PT ;  /* 0x0000ffff91027812 */ /* 0x008fe200078ec0ff */
[----:B------:R-:W-:Y:S02]  /*1c620*/  MUFU.EX2 R141, R224 ;  /* 0x000000e0008d7308 */ /* 0x000fe40000000800 */
[----:B------:R3:W3:Y:S01]  /*1c630*/  LDL.S16 R161, [R1+0x34] ;  /* 0x0000340001a17983 */ /* 0x0006e20000100600 */
[----:B------:R-:W-:Y:S02]  /*1c640*/  ISETP.GE.U32.AND P6, PT, R222, R2, PT ;  /* 0x00000002de00720c */ /* 0x000fe40003fc6070 */
[--C-:B------:R-:W-:Y:S01]  /*1c650*/  SHF.R.U32.HI R2, RZ, 0x10, R146.reuse ;  /* 0x00000010ff027819 */ /* 0x100fe20000011692 */
[----:B------:R5:W-:Y:S03]  /*1c660*/  STG.E.U16 [R212.64+0x20], R136 ;  /* 0x00002088d4007986 */ /* 0x000be6000c101518 */
[----:B------:R-:W-:Y:S01]  /*1c670*/  LOP3.LUT R2, R2, 0xff, RZ, 0xc0, !PT ;  /* 0x000000ff02027812 */ /* 0x000fe200078ec0ff */
[----:B------:R5:W-:Y:S01]  /*1c680*/  STG.E.U16 [R212.64+0x22], R135 ;  /* 0x00002287d4007986 */ /* 0x000be2000c101518 */
[----:B------:R-:W5:Y:S02]  /*1c690*/  MUFU.EX2 R145, R223 ;  /* 0x000000df00917308 */ /* 0x000f640000000800 */
[C---:B------:R-:W-:Y:S01]  /*1c6a0*/  ISETP.GE.U32.AND P1, PT, R222.reuse, R2, PT ;  /* 0x00000002de00720c */ /* 0x040fe20003f26070 */
[----:B------:R5:W-:Y:S01]  /*1c6b0*/  STG.E.U16 [R210.64+0x30], R0 ;  /* 0x00003000d2007986 */ /* 0x000be2000c101518 */
[----:B------:R-:W-:Y:S03]  /*1c6c0*/  SHF.R.U32.HI R2, RZ, 0x18, R146 ;  /* 0x00000018ff027819 */ /* 0x000fe60000011692 */
[----:B------:R2:W3:Y:S01]  /*1c6d0*/  LDL.S16 R169, [R1+0x30] ;  /* 0x0000300001a97983 */ /* 0x0004e20000100600 */
[----:B------:R-:W-:Y:S02]  /*1c6e0*/  ISETP.GE.U32.AND P0, PT, R222, R2, PT ;  /* 0x00000002de00720c */ /* 0x000fe40003f06070 */
[----:B------:R-:W-:Y:S05]  /*1c6f0*/  LOP3.LUT R2, R247, UR35, RZ, 0x3c, !PT ;  /* 0x00000023f7027c12 */ /* 0x000fea000f8e3cff */
[----:B------:R-:W-:Y:S01]  /*1c700*/  IMAD.WIDE.U32 R158, R2, -0x326172a9, RZ ;  /* 0xcd9e8d57029e7825 */ /* 0x000fe200078e00ff */
[----:B-1----:R-:W-:Y:S04]  /*1c710*/  F2FP.PACK_AB R2, R151, R152 ;  /* 0x000000989702723e */ /* 0x002fe800000000ff */
[----:B-----5:R-:W-:Y:S01]  /*1c720*/  LOP3.LUT R134, R159, UR5, R166, 0x96, !PT ;  /* 0x000000059f867c12 */ /* 0x020fe2000f8e96a6 */
[----:B------:R-:W-:Y:S01]  /*1c730*/  FADD.FTZ R136, R152, R156 ;  /* 0x0000009c98887221 */ /* 0x000fe20000010000 */
[----:B------:R-:W-:Y:S03]  /*1c740*/  LOP3.LUT R153, R233, UR30, R158, 0x96, !PT ;  /* 0x0000001ee9997c12 */ /* 0x000fe6000f8e969e */
[----:B------:R-:W-:Y:S01]  /*1c750*/  IMAD.WIDE.U32 R134, R134, -0x2daee0ad, RZ ;  /* 0xd2511f5386867825 */ /* 0x000fe200078e00ff */
[----:B------:R-:W-:Y:S03]  /*1c760*/  PRMT R0, R3, 0x7632, R0 ;  /* 0x0000763203007816 */ /* 0x000fe60000000000 */
[----:B------:R-:W-:Y:S01]  /*1c770*/  IMAD.WIDE.U32 R152, R153, -0x2daee0ad, RZ ;  /* 0xd2511f5399987825 */ /* 0x000fe200078e00ff */
[----:B------:R-:W-:Y:S03]  /*1c780*/  LOP3.LUT R156, R135, UR14, R244, 0x96, !PT ;  /* 0x0000000e879c7c12 */ /* 0x000fe6000f8e96f4 */
[----:B------:R-:W-:Y:S01]  /*1c790*/  FADD.FTZ R135, R145, R155 ;  /* 0x0000009b91877221 */ /* 0x000fe20000010000 */
[----:B------:R-:W-:Y:S01]  /*1c7a0*/  F2FP.PACK_AB R155, R141, R145 ;  /* 0x000000918d9b723e */ /* 0x000fe200000000ff */
[----:B------:R-:W-:Y:S01]  /*1c7b0*/  IMAD.WIDE.U32 R156, R156, -0x326172a9, RZ ;  /* 0xcd9e8d579c9c7825 */ /* 0x000fe200078e00ff */
[----:B------:R-:W-:Y:S03]  /*1c7c0*/  LOP3.LUT R153, R153, UR12, R134, 0x96, !PT ;  /* 0x0000000c99997c12 */ /* 0x000fe6000f8e9686 */
[----:B------:R-:W-:Y:S01]  /*1c7d0*/  FADD.FTZ R145, R141, R135 ;  /* 0x000000878d917221 */ /* 0x000fe20000010000 */
[----:B------:R-:W-:Y:S01]  /*1c7e0*/  LOP3.LUT R135, R157, UR13, R232, 0x96, !PT ;  /* 0x0000000d9d877c12 */ /* 0x000fe2000f8e96e8 */
[----:B------:R-:W-:Y:S01]  /*1c7f0*/  FADD.FTZ R151, R151, R136 ;  /* 0x0000008897977221 */ /* 0x000fe20000010000 */
[----:B------:R-:W-:Y:S03]  /*1c800*/  MUFU.EX2 R141, R230 ;  /* 0x000000e6008d7308 */ /* 0x000fe60000000800 */
[----:B------:R-:W-:Y:S05]  /*1c810*/  IMAD.WIDE.U32 R134, R135, -0x2daee0ad, RZ ;  /* 0xd2511f5387867825 */ /* 0x000fea00078e00ff */
[----:B------:R-:W-:Y:S01]  /*1c820*/  LOP3.LUT R136, R135, UR10, R152, 0x96, !PT ;  /* 0x0000000a87887c12 */ /* 0x000fe2000f8e9698 */
[----:B------:R-:W-:Y:S01]  /*1c830*/  IMAD.WIDE.U32 R152, R153, -0x326172a9, RZ ;  /* 0xcd9e8d5799987825 */ /* 0x000fe200078e00ff */
[----:B------:R-:W-:Y:S04]  /*1c840*/  MUFU.EX2 R135, R229 ;  /* 0x000000e500877308 */ /* 0x000fe80000000800 */
[----:B------:R-:W-:Y:S05]  /*1c850*/  LOP3.LUT R156, R153, UR11, R156, 0x96, !PT ;  /* 0x0000000b999c7c12 */ /* 0x000fea000f8e969c */
[----:B------:R-:W-:Y:S05]  /*1c860*/  IMAD.WIDE.U32 R166, R156, -0x2daee0ad, RZ ;  /* 0xd2511f539ca67825 */ /* 0x000fea00078e00ff */
[----:B------:R-:W-:Y:S05]  /*1c870*/  LOP3.LUT R158, R167, UR8, R134, 0x96, !PT ;  /* 0x00000008a79e7c12 */ /* 0x000fea000f8e9686 */
[----:B------:R-:W-:Y:S01]  /*1c880*/  IMAD.WIDE.U32 R158, R158, -0x326172a9, RZ ;  /* 0xcd9e8d579e9e7825 */ /* 0x000fe200078e00ff */
[----:B----4-:R-:W-:Y:S02]  /*1c890*/  @!P6 HADD2 R164, -R137.H0_H0, -RZ.H0_H0 ;  /* 0xa00000ff89a4e230 */ /* 0x010fe40000000900 */
[----:B--2---:R-:W-:Y:S03]  /*1c8a0*/  @!P1 HADD2 R168, -R3.H0_H0, -RZ.H0_H0 ;  /* 0xa00000ff03a89230 */ /* 0x004fe60000000900 */
[----:B------:R1:W-:Y:S01]  /*1c8b0*/  @!P6 STL.S16 [R1+0x5c], R164 ;  /* 0x00005ca40100e387 */ /* 0x0003e20000100600 */
[----:B------:R-:W-:Y:S01]  /*1c8c0*/  PRMT R156, R164, 0x7610, R156 ;  /* 0x00007610a49c7816 */ /* 0x000fe2000000009c */
[----:B---3--:R-:W-:Y:S02]  /*1c8d0*/  @!P0 HADD2 R161, -R0.H0_H0, -RZ.H0_H0 ;  /* 0xa00000ff00a18230 */ /* 0x008fe40000000900 */
[----:B------:R2:W-:Y:S01]  /*1c8e0*/  @!P1 STL.S16 [R1+0x38], R168 ;  /* 0x000038a801009387 */ /* 0x0005e20000100600 */
[----:B------:R-:W-:Y:S03]  /*1c8f0*/  @!P6 PRMT R137, R156, 0x5410, RZ ;  /* 0x000054109c89e816 */ /* 0x000fe600000000ff */
[----:B------:R-:W-:Y:S01]  /*1c900*/  @!P0 STL.S16 [R1+0x34], R161 ;  /* 0x000034a101008387 */ /* 0x000fe20000100600 */
[----:B------:R-:W-:Y:S03]  /*1c910*/  PRMT R134, R161, 0x7610, R134 ;  /* 0x00007610a1867816 */ /* 0x000fe60000000086 */
[----:B------:R3:W4:Y:S04]  /*1c920*/  LDL.S16 R157, [R1+0x2c] ;  /* 0x00002c00019d7983 */ /* 0x0007280000100600 */
[----:B------:R3:W5:Y:S04]  /*1c930*/  LDL.S16 R156, [R1+0x58] ;  /* 0x00005800019c7983 */ /* 0x0007680000100600 */
[----:B------:R3:W3:Y:S04]  /*1c940*/  LDL.S16 R153, [R1+0x18] ;  /* 0x0000180001997983 */ /* 0x0006e80000100600 */
[----:B------:R-:W-:Y:S01]  /*1c950*/  STG.E.U16 [R210.64+0x32], R137 ;  /* 0x00003289d2007986 */ /* 0x000fe2000c101518 */
[----:B-1----:R-:W-:Y:S01]  /*1c960*/  IMAD.WIDE.U32 R164, R136, -0x326172a9, RZ ;  /* 0xcd9e8d5788a47825 */ /* 0x002fe200078e00ff */
[----:B------:R-:W-:Y:S02]  /*1c970*/  PRMT R136, R168, 0x7610, R136 ;  /* 0x00007610a8887816 */ /* 0x000fe40000000088 */
[----:B--2---:R1:W2:Y:S02]  /*1c980*/  LDL.S16 R168, [R1+0x28] ;  /* 0x0000280001a87983 */ /* 0x0042a40000100600 */
[----:B------:R-:W-:Y:S02]  /*1c990*/  LOP3.LUT R208, R165, UR9, R152, 0x96, !PT ;  /* 0x00000009a5d07c12 */ /* 0x000fe4000f8e9698 */
[----:B------:R-:W-:Y:S02]  /*1c9a0*/  PRMT R152, R3, 0x5410, R0 ;  /* 0x0000541003987816 */ /* 0x000fe40000000000 */
[----:B------:R-:W-:Y:S01]  /*1c9b0*/  @!P1 PRMT R3, R136, 0x5410, RZ ;  /* 0x0000541088039816 */ /* 0x000fe200000000ff */
[----:B------:R-:W-:Y:S01]  /*1c9c0*/  IMAD.WIDE.U32 R208, R208, -0x2daee0ad, RZ ;  /* 0xd2511f53d0d07825 */ /* 0x000fe200078e00ff */
[----:B------:R-:W-:Y:S01]  /*1c9d0*/  @!P0 PRMT R0, R134, 0x5410, RZ ;  /* 0x0000541086008816 */ /* 0x000fe200000000ff */
[----:B------:R-:W1:Y:S02]  /*1c9e0*/  MUFU.EX2 R136, R227 ;  /* 0x000000e300887308 */ /* 0x000e640000000800 */
[----:B------:R1:W-:Y:S04]  /*1c9f0*/  STG.E.U16 [R212.64+0x30], R3 ;  /* 0x00003003d4007986 */ /* 0x0003e8000c101518 */
[----:B------:R1:W-:Y:S04]  /*1ca00*/  STG.E.U16 [R212.64+0x32], R0 ;  /* 0x00003200d4007986 */ /* 0x0003e8000c101518 */
[----:B------:R-:W1:Y:S02]  /*1ca10*/  MUFU.EX2 R134, R228 ;  /* 0x000000e400867308 */ /* 0x000e640000000800 */
[----:B-1----:R-:W-:Y:S04]  /*1ca20*/  LOP3.LUT R3, R159, UR4, R164, 0x96, !PT ;  /* 0x000000049f037c12 */ /* 0x002fe8000f8e96a4 */
[C---:B------:R-:W-:Y:S02]  /*1ca30*/  LOP3.LUT R0, R3.reuse, 0xff, RZ, 0xc0, !PT ;  /* 0x000000ff03007812 */ /* 0x040fe400078ec0ff */
[----:B------:R-:W-:Y:S02]  /*1ca40*/  SHF.R.U32.HI R137, RZ, 0x10, R3 ;  /* 0x00000010ff897819 */ /* 0x000fe40000011603 */
[C---:B------:R-:W-:Y:S02]  /*1ca50*/  ISETP.GE.U32.AND P0, PT, R222.reuse, R0, PT ;  /* 0x00000000de00720c */ /* 0x040fe40003f06070 */
[----:B------:R-:W-:Y:S02]  /*1ca60*/  LOP3.LUT R0, R3, 0xffff, RZ, 0xc0, !PT ;  /* 0x0000ffff03007812 */ /* 0x000fe400078ec0ff */
[----:B------:R-:W-:Y:S02]  /*1ca70*/  LOP3.LUT R137, R137, 0xff, RZ, 0xc0, !PT ;  /* 0x000000ff89897812 */ /* 0x000fe400078ec0ff */
[----:B------:R-:W-:Y:S02]  /*1ca80*/  SHF.R.U32.HI R0, RZ, 0x8, R0 ;  /* 0x00000008ff007819 */ /* 0x000fe40000011600 */
[----:B------:R-:W-:Y:S01]  /*1ca90*/  ISETP.GE.U32.AND P1, PT, R222, R137, PT ;  /* 0x00000089de00720c */ /* 0x000fe20003f26070 */
[----:B------:R-:W-:Y:S01]  /*1caa0*/  FADD.FTZ R137, R136, R145 ;  /* 0x0000009188897221 */ /* 0x000fe20000010000 */
[----:B------:R-:W-:Y:S02]  /*1cab0*/  LOP3.LUT R0, R0, 0xffff, RZ, 0xc0, !PT ;  /* 0x0000ffff00007812 */ /* 0x000fe400078ec0ff */
[----:B------:R-:W-:Y:S01]  /*1cac0*/  SHF.R.U32.HI R3, RZ, 0x18, R3 ;  /* 0x00000018ff037819 */ /* 0x000fe20000011603 */
[----:B------:R-:W-:Y:S01]  /*1cad0*/  @!P0 HADD2 R169, -R2.H0_H0, -RZ.H0_H0 ;  /* 0xa00000ff02a98230 */ /* 0x000fe20000000900 */
[----:B------:R-:W-:Y:S01]  /*1cae0*/  ISETP.GE.U32.AND P6, PT, R222, R0, PT ;  /* 0x00000000de00720c */ /* 0x000fe20003fc6070 */
[----:B------:R-:W-:Y:S01]  /*1caf0*/  FADD.FTZ R0, R135, R151 ;  /* 0x0000009787007221 */ /* 0x000fe20000010000 */
[C---:B------:R-:W-:Y:S01]  /*1cb00*/  F2FP.PACK_AB R135, R141.reuse, R135 ;  /* 0x000000878d87723e */ /* 0x040fe200000000ff */
[----:B------:R-:W-:Y:S01]  /*1cb10*/  FADD.FTZ R165, R134, R137 ;  /* 0x0000008986a57221 */ /* 0x000fe20000010000 */
[----:B------:R-:W-:Y:S01]  /*1cb20*/  @!P0 STL.S16 [R1+0x30], R169 ;  /* 0x000030a901008387 */ /* 0x000fe20000100600 */
[--C-:B------:R-:W-:Y:S01]  /*1cb30*/  FADD.FTZ R161, R141, R0.reuse ;  /* 0x000000008da17221 */ /* 0x100fe20000010000 */
[----:B------:R-:W-:Y:S02]  /*1cb40*/  PRMT R0, R2, 0x7632, R0 ;  /* 0x0000763202007816 */ /* 0x000fe40000000000 */
[----:B------:R-:W-:Y:S02]  /*1cb50*/  PRMT R145, R169, 0x7610, R145 ;  /* 0x00007610a9917816 */ /* 0x000fe40000000091 */
[----:B------:R-:W-:Y:S02]  /*1cb60*/  F2FP.PACK_AB R163, R134, R136 ;  /* 0x0000008886a3723e */ /* 0x000fe400000000ff */
[----:B------:R-:W-:Y:S02]  /*1cb70*/  LOP3.LUT R134, R158, 0xff, RZ, 0xc0, !PT ;  /* 0x000000ff9e867812 */ /* 0x000fe400078ec0ff */
[----:B------:R-:W-:Y:S02]  /*1cb80*/  PRMT R160, R135, 0x7632, R160 ;  /* 0x0000763287a07816 */ /* 0x000fe400000000a0 */
[----:B------:R-:W-:Y:S02]  /*1cb90*/  ISETP.GE.U32.AND P2, PT, R222, R134, PT ;  /* 0x00000086de00720c */ /* 0x000fe40003f46070 */
[----:B------:R-:W-:Y:S02]  /*1cba0*/  LOP3.LUT R134, R158, 0xffff, RZ, 0xc0, !PT ;  /* 0x0000ffff9e867812 */ /* 0x000fe400078ec0ff */
[----:B------:R-:W-:Y:S02]  /*1cbb0*/  PRMT R186, R163, 0x7632, R186 ;  /* 0x00007632a3ba7816 */ /* 0x000fe400000000ba */
[--C-:B------:R-:W-:Y:S02]  /*1cbc0*/  SHF.R.U32.HI R136, RZ, 0x8, R134.reuse ;  /* 0x00000008ff887819 */ /* 0x100fe40000011686 */
[----:B------:R-:W-:Y:S02]  /*1cbd0*/  PRMT R134, R155, 0x7632, R134 ;  /* 0x000076329b867816 */ /* 0x000fe40000000086 */
[----:B------:R-:W-:Y:S01]  /*1cbe0*/  LOP3.LUT R136, R136, 0xffff, RZ, 0xc0, !PT ;  /* 0x0000ffff88887812 */ /* 0x000fe200078ec0ff */
[----:B----4-:R-:W-:Y:S05]  /*1cbf0*/  @!P6 HADD2 R157, -R0.H0_H0, -RZ.H0_H0 ;  /* 0xa00000ff009de230 */ /* 0x010fea0000000900 */
[----:B------:R1:W-:Y:S01]  /*1cc00*/  @!P6 STL.S16 [R1+0x2c], R157 ;  /* 0x00002c9d0100e387 */ /* 0x0003e20000100600 */
[----:B------:R-:W-:Y:S01]  /*1cc10*/  PRMT R141, R157, 0x7610, R141 ;  /* 0x000076109d8d7816 */ /* 0x000fe2000000008d */
[----:B---3--:R-:W-:Y:S01]  /*1cc20*/  @!P2 HADD2 R153, -R135.H0_H0, -RZ.H0_H0 ;  /* 0xa00000ff8799a230 */ /* 0x008fe20000000900 */
[----:B-1----:R-:W-:Y:S02]  /*1cc30*/  PRMT R157, R2, 0x5410, R0 ;  /* 0x00005410029d7816 */ /* 0x002fe40000000000 */
[----:B------:R-:W-:Y:S02]  /*1cc40*/  @!P0 PRMT R2, R145, 0x5410, RZ ;  /* 0x0000541091028816 */ /* 0x000fe400000000ff */
[C---:B------:R-:W-:Y:S02]  /*1cc50*/  ISETP.GE.U32.AND P0, PT, R222.reuse, R3, PT ;  /* 0x00000003de00720c */ /* 0x040fe40003f06070 */
[----:B------:R-:W-:Y:S01]  /*1cc60*/  PRMT R3, R155, 0x7610, R3 ;  /* 0x000076109b037816 */ /* 0x000fe20000000003 */
[----:B------:R1:W-:Y:S01]  /*1cc70*/  STG.E.U16 [R210.64+0x40], R2 ;  /* 0x00004002d2007986 */ /* 0x0003e2000c101518 */
[----:B------:R-:W-:Y:S02]  /*1cc80*/  @!P6 PRMT R0, R141, 0x5410, RZ ;  /* 0x000054108d00e816 */ /* 0x000fe400000000ff */
[----:B------:R-:W-:Y:S01]  /*1cc90*/  ISETP.GE.U32.AND P6, PT, R222, R136, PT ;  /* 0x00000088de00720c */ /* 0x000fe20003fc6070 */
[----:B-----5:R-:W-:Y:S01]  /*1cca0*/  @!P1 HADD2 R156, -R3.H0_H0, -RZ.H0_H0 ;  /* 0xa00000ff039c9230 */ /* 0x020fe20000000900 */
[----:B------:R-:W-:Y:S01]  /*1ccb0*/  PRMT R136, R153, 0x7610, R136 ;  /* 0x0000761099887816 */ /* 0x000fe20000000088 */
[----:B------:R3:W-:Y:S01]  /*1ccc0*/  STG.E.U16 [R210.64+0x42], R0 ;  /* 0x00004200d2007986 */ /* 0x0007e2000c101518 */
[----:B------:R-:W-:Y:S02]  /*1ccd0*/  SHF.R.U32.HI R155, RZ, 0x18, R146 ;  /* 0x00000018ff9b7819 */ /* 0x000fe40000011692 */
[----:B------:R-:W-:Y:S01]  /*1cce0*/  PRMT R137, R156, 0x7610, R137 ;  /* 0x000076109c897816 */ /* 0x000fe20000000089 */
[----:B------:R4:W-:Y:S01]  /*1ccf0*/  @!P1 STL.S16 [R1+0x58], R156 ;  /* 0x0000589c01009387 */ /* 0x0009e20000100600 */
[----:B--2---:R-:W-:Y:S05]  /*1cd00*/  @!P0 HADD2 R168, -R134.H0_H0, -RZ.H0_H0 ;  /* 0xa00000ff86a88230 */ /* 0x004fea0000000900 */
[----:B------:R2:W-:Y:S04]  /*1cd10*/  @!P0 STL.S16 [R1+0x28], R168 ;  /* 0x000028a801008387 */ /* 0x0005e80000100600 */
[----:B------:R-:W-:Y:S04]  /*1cd20*/  @!P2 STL.S16 [R1+0x18], R153 ;  /* 0x000018990100a387 */ /* 0x000fe80000100600 */
[----:B------:R2:W5:Y:S01]  /*1cd30*/  LDL.S16 R169, [R1+0x8] ;  /* 0x0000080001a97983 */ /* 0x0005620000100600 */
[----:B-1----:R-:W-:Y:S02]  /*1cd40*/  PRMT R2, R168, 0x7610, R2 ;  /* 0x00007610a8027816 */ /* 0x002fe40000000002 */
[----:B---3--:R-:W-:Y:S02]  /*1cd50*/  SHF.R.U32.HI R0, RZ, 0x10, R158 ;  /* 0x00000010ff007819 */ /* 0x008fe4000001169e */
[----:B----4-:R-:W-:Y:S02]  /*1cd60*/  PRMT R156, R3, 0x5410, R134 ;  /* 0x00005410039c7816 */ /* 0x010fe40000000086 */
[----:B------:R-:W-:Y:S02]  /*1cd70*/  @!P1 PRMT R3, R137, 0x5410, RZ ;  /* 0x0000541089039816 */ /* 0x000fe400000000ff */
[----:B------:R-:W-:Y:S02]  /*1cd80*/  LOP3.LUT R0, R0, 0xff, RZ, 0xc0, !PT ;  /* 0x000000ff00007812 */ /* 0x000fe400078ec0ff */
[----:B------:R-:W-:Y:S01]  /*1cd90*/  @!P0 PRMT R134, R2, 0x5410, RZ ;  /* 0x0000541002868816 */ /* 0x000fe200000000ff */
[----:B------:R1:W-:Y:S01]  /*1cda0*/  STG.E.U16 [R212.64+0x40], R3 ;  /* 0x00004003d4007986 */ /* 0x0003e2000c101518 */
[C---:B------:R-:W-:Y:S02]  /*1cdb0*/  ISETP.GE.U32.AND P1, PT, R222.reuse, R0, PT ;  /* 0x00000000de00720c */ /* 0x040fe40003f26070 */
[----:B------:R-:W-:Y:S01]  /*1cdc0*/  SHF.R.U32.HI R0, RZ, 0x18, R158 ;  /* 0x00000018ff007819 */ /* 0x000fe2000001169e */
[----:B--2---:R2:W3:Y:S01]  /*1cdd0*/  LDL.S16 R168, [R1+0x14] ;  /* 0x0000140001a87983 */ /* 0x0044e20000100600 */
[----:B------:R-:W-:Y:S02]  /*1cde0*/  PRMT R2, R135, 0x5410, R160 ;  /* 0x0000541087027816 */ /* 0x000fe400000000a0 */
[----:B------:R-:W-:Y:S01]  /*1cdf0*/  ISETP.GE.U32.AND P0, PT, R222, R0, PT ;  /* 0x00000000de00720c */ /* 0x000fe20003f06070 */
[----:B------:R-:W-:Y:S01]  /*1ce00*/  STG.E.U16 [R212.64+0x42], R134 ;  /* 0x00004286d4007986 */ /* 0x000fe2000c101518 */
[----:B------:R-:W-:Y:S02]  /*1ce10*/  LOP3.LUT R0, R143, UR4, R154, 0x96, !PT ;  /* 0x000000048f007c12 */ /* 0x000fe4000f8e969a */
[----:B------:R-:W-:Y:S02]  /*1ce20*/  @!P2 PRMT R135, R136, 0x5410, RZ ;  /* 0x000054108887a816 */ /* 0x000fe400000000ff */
[C---:B------:R-:W-:Y:S02]  /*1ce30*/  LOP3.LUT R136, R0.reuse, 0xff, RZ, 0xc0, !PT ;  /* 0x000000ff00887812 */ /* 0x040fe400078ec0ff */
[----:B------:R-:W-:Y:S01]  /*1ce40*/  SHF.R.U32.HI R154, RZ, 0x10, R146 ;  /* 0x00000010ff9a7819 */ /* 0x000fe20000011692 */
[----:B------:R-:W-:Y:S01]  /*1ce50*/  STG.E.U16 [R210.64+0x50], R135 ;  /* 0x00005087d2007986 */ /* 0x000fe2000c101518 */
[----:B------:R-:W-:Y:S03]  /*1ce60*/  ISETP.NE.AND P2, PT, R231, RZ, PT ;  /* 0x000000ffe700720c */ /* 0x000fe60003f45270 */
[----:B------:R-:W-:Y:S01]  /*1ce70*/  @!P0 HADD2 R252, -R186.H0_H0, -RZ.H0_H0 ;  /* 0xa00000ffbafc8230 */ /* 0x000fe20000000900 */
[----:B-1----:R-:W-:Y:S04]  /*1ce80*/  LOP3.LUT R3, R0, 0xffff, RZ, 0xc0, !PT ;  /* 0x0000ffff00037812 */ /* 0x002fe800078ec0ff */
[----:B------:R-:W-:Y:S04]  /*1ce90*/  SHF.R.U32.HI R3, RZ, 0x8, R3 ;  /* 0x00000008ff037819 */ /* 0x000fe80000011603 */
[----:B------:R-:W-:Y:S02]  /*1cea0*/  PRMT R137, R136, 0x5410, R3 ;  /* 0x0000541088897816 */ /* 0x000fe40000000003 */
[--C-:B------:R-:W-:Y:S02]  /*1ceb0*/  SHF.R.U32.HI R136, RZ, 0x10, R0.reuse ;  /* 0x00000010ff887819 */ /* 0x100fe40000011600 */
[----:B------:R-:W-:Y:S02]  /*1cec0*/  SHF.R.U32.HI R3, RZ, 0x18, R0 ;  /* 0x00000018ff037819 */ /* 0x000fe40000011600 */
[----:B------:R-:W-:Y:S01]  /*1ced0*/  LOP3.LUT R0, R136, 0xff, RZ, 0xc0, !PT ;  /* 0x000000ff88007812 */ /* 0x000fe200078ec0ff */
[--C-:B------:R-:W-:Y:S03]  /*1cee0*/  HSET2.LE.AND R136, R137, R172.reuse, PT ;  /* 0x000000ac89887233 */ /* 0x100fe60003803000 */
        /* <DEDUP_REMOVED lines=13> */
[----:B------:R-:W1:Y:S01]  /*1cfc0*/  LDSM.16.MT88.4 R140, [R180+0x18000] ;  /* 0x01800000b48c783b */ /* 0x000e620000004200 */
[----:B------:R-:W-:Y:S02]  /*1cfd0*/  LOP3.LUT R138, R138, R139, RZ, 0xc0, !PT ;  /* 0x0000008b8a8a7212 */ /* 0x000fe400078ec0ff */
[--C-:B------:R-:W-:Y:S01]  /*1cfe0*/  HSET2.LE.AND R139, R0, R172.reuse, PT ;  /* 0x000000ac008b7233 */ /* 0x100fe20003803000 */
[C---:B------:R-:W-:Y:S02]  /*1cff0*/  LOP3.LUT R3, R146.reuse, 0xffff, RZ, 0xc0, !PT ;  /* 0x0000ffff92037812 */ /* 0x040fe400078ec0ff */
[----:B------:R-:W-:Y:S02]  /*1d000*/  LOP3.LUT R0, R147, UR29, R162, 0x96, !PT ;  /* 0x0000001d93007c12 */ /* 0x000fe4000f8e96a2 */
[----:B------:R-:W-:Y:S02]  /*1d010*/  LOP3.LUT R139, R139, R144, RZ, 0xc0, !PT ;  /* 0x000000908b8b7212 */ /* 0x000fe400078ec0ff */
[----:B------:R-:W-:Y:S02]  /*1d020*/  LOP3.LUT R144, R146, 0xff, RZ, 0xc0, !PT ;  /* 0x000000ff92907812 */ /* 0x000fe400078ec0ff */
[----:B------:R-:W-:Y:S04]  /*1d030*/  SHF.R.U32.HI R3, RZ, 0x8, R3 ;  /* 0x00000008ff037819 */ /* 0x000fe80000011603 */
[----:B------:R-:W-:Y:S02]  /*1d040*/  PRMT R153, R144, 0x5410, R3 ;  /* 0x0000541090997816 */ /* 0x000fe40000000003 */
[----:B------:R-:W-:Y:S02]  /*1d050*/  LOP3.LUT R144, R0, 0xffff, RZ, 0xc0, !PT ;  /* 0x0000ffff00907812 */ /* 0x000fe400078ec0ff */
[----:B------:R-:W-:Y:S04]  /*1d060*/  SHF.R.U32.HI R3, RZ, 0x10, R0 ;  /* 0x00000010ff037819 */ /* 0x000fe80000011600 */
[----:B------:R-:W-:Y:S01]  /*1d070*/  LOP3.LUT R3, R3, 0xff, RZ, 0xc0, !PT ;  /* 0x000000ff03037812 */ /* 0x000fe200078ec0ff */
        /* <DEDUP_REMOVED lines=11> */
[----:B------:R-:W1:Y:S03]  /*1d130*/  LDSM.16.MT88.4 R140, [R180+0x1a000] ;  /* 0x01a00000b48c783b */ /* 0x000e660000004200 */
[----:B-----5:R-:W-:Y:S05]  /*1d140*/  @!P6 HADD2 R169, -R160.H0_H0, -RZ.H0_H0 ;  /* 0xa00000ffa0a9e230 */ /* 0x020fea0000000900 */
[----:B------:R-:W-:Y:S03]  /*1d150*/  @!P6 STL.S16 [R1+0x8], R169 ;  /* 0x000008a90100e387 */ /* 0x000fe60000100600 */
[----:B------:R-:W-:Y:S04]  /*1d160*/  PRMT R134, R169, 0x7610, R134 ;  /* 0x00007610a9867816 */ /* 0x000fe80000000086 */
[----:B------:R-:W-:Y:S05]  /*1d170*/  @!P6 PRMT R160, R134, 0x5410, RZ ;  /* 0x0000541086a0e816 */ /* 0x000fea00000000ff */
        /* <DEDUP_REMOVED lines=36> */
[----:B------:R-:W-:Y:S01]  /*1d3c0*/  HMMA.16816.F32 R128, R136, R142, R128 ;  /* 0x0000008e8880723c */ /* 0x000fe20000001880 */
[----:B------:R-:W-:Y:S02]  /*1d3d0*/  SHF.R.U32.HI R141, RZ, 0x8, R144 ;  /* 0x00000008ff8d7819 */ /* 0x000fe40000011690 */
[----:B------:R-:W-:Y:S01]  /*1d3e0*/  LDSM.16.MT88.4 R144, [R181+0x18800] ;  /* 0x01880000b590783b */ /* 0x000fe20000004200 */
[----:B------:R-:W-:Y:S02]  /*1d3f0*/  SHF.R.U32.HI R0, RZ, 0x18, R0 ;  /* 0x00000018ff007819 */ /* 0x000fe40000011600 */
[----:B------:R-:W-:Y:S01]  /*1d400*/  PRMT R151, R140, 0x5410, R141 ;  /* 0x000054108c977816 */ /* 0x000fe2000000008d */
[--C-:B------:R-:W-:Y:S01]  /*1d410*/  HSET2.LE.AND R138, R153, R172.reuse, PT ;  /* 0x000000ac998a7233 */ /* 0x100fe20003803000 */
[----:B------:R-:W-:Y:S02]  /*1d420*/  PRMT R137, R3, 0x5410, R0 ;  /* 0x0000541003897816 */ /* 0x000fe40000000000 */
[----:B------:R-:W1:Y:S01]  /*1d430*/  MUFU.EX2 R3, R236 ;  /* 0x000000ec00037308 */ /* 0x000e620000000800 */
[----:B------:R-:W4:Y:S01]  /*1d440*/  LDSM.16.MT88.4 R140, [R180+0x18800] ;  /* 0x01880000b48c783b */ /* 0x000f220000004200 */
[----:B------:R-:W-:Y:S01]  /*1d450*/  LOP3.LUT R0, R154, 0xff, RZ, 0xc0, !PT ;  /* 0x000000ff9a007812 */ /* 0x000fe200078ec0ff */
[--C-:B------:R-:W-:Y:S01]  /*1d460*/  HSET2.LE.AND R136, R151, R172.reuse, PT ;  /* 0x000000ac97887233 */ /* 0x100fe20003803000 */
[----:B------:R-:W-:Y:S01]  /*1d470*/  LOP3.LUT R138, R138, R148, RZ, 0xc0, !PT ;  /* 0x000000948a8a7212 */ /* 0x000fe200078ec0ff */
[--C-:B------:R-:W-:Y:S01]  /*1d480*/  HSET2.LE.AND R137, R137, R172.reuse, PT ;  /* 0x000000ac89897233 */ /* 0x100fe20003803000 */
[----:B------:R-:W-:Y:S02]  /*1d490*/  PRMT R0, R0, 0x5410, R155 ;  /* 0x0000541000007816 */ /* 0x000fe4000000009b */
[----:B------:R-:W-:Y:S02]  /*1d4a0*/  LOP3.LUT R136, R136, R150, RZ, 0xc0, !PT ;  /* 0x0000009688887212 */ /* 0x000fe400078ec0ff */
[----:B------:R-:W-:Y:S01]  /*1d4b0*/  LOP3.LUT R137, R137, R149, RZ, 0xc0, !PT ;  /* 0x0000009589897212 */ /* 0x000fe200078ec0ff */
[--C-:B------:R-:W-:Y:S01]  /*1d4c0*/  HSET2.LE.AND R139, R0, R172.reuse, PT ;  /* 0x000000ac008b7233 */ /* 0x100fe20003803000 */
[----:B------:R-:W5:Y:S01]  /*1d4d0*/  LDSM.16.MT88.4 R148, [R183+0x18800] ;  /* 0x01880000b794783b */ /* 0x000f620000004200 */
[----:B------:R-:W-:Y:S03]  /*1d4e0*/  LOP3.LUT R0, R159, UR4, R164, 0x96, !PT ;  /* 0x000000049f007c12 */ /* 0x000fe6000f8e96a4 */
[----:B------:R-:W-:Y:S04]  /*1d4f0*/  LOP3.LUT R139, R139, R152, RZ, 0xc0, !PT ;  /* 0x000000988b8b7212 */ /* 0x000fe800078ec0ff */
[----:B------:R-:W-:Y:S03]  /*1d500*/  LDSM.16.MT88.4 R152, [R180+0x19000] ;  /* 0x01900000b498783b */ /* 0x000fe60000004200 */
[C---:B----4-:R-:W-:Y:S08]  /*1d510*/  HMMA.16816.F32 R4, R136.reuse, R140, R4 ;  /* 0x0000008c8804723c */ /* 0x050ff00000001804 */
[C---:B------:R-:W-:Y:S01]  /*1d520*/  HMMA.16816.F32 R8, R136.reuse, R142, R8 ;  /* 0x0000008e8808723c */ /* 0x040fe20000001808 */
[----:B------:R-:W4:Y:S07]  /*1d530*/  LDSM.16.MT88.4 R140, [R182+0x18800] ;  /* 0x01880000b68c783b */ /* 0x000f2e0000004200 */
[C---:B------:R-:W-:Y:S08]  /*1d540*/  HMMA.16816.F32 R12, R136.reuse, R144, R12 ;  /* 0x00000090880c723c */ /* 0x040ff0000000180c */
[C---:B------:R-:W-:Y:S01]  /*1d550*/  HMMA.16816.F32 R16, R136.reuse, R146, R16 ;  /* 0x000000928810723c */ /* 0x040fe20000001810 */
[----:B------:R-:W1:Y:S07]  /*1d560*/  LDSM.16.MT88.4 R144, [R180+0x1a800] ;  /* 0x01a80000b490783b */ /* 0x000e6e0000004200 */
[C---:B-----5:R-:W-:Y:S08]  /*1d570*/  HMMA.16816.F32 R20, R136.reuse, R148, R20 ;  /* 0x000000948814723c */ /* 0x060ff00000001814 */
        /* <DEDUP_REMOVED lines=32> */
[C---:B-1----:R-:W-:Y:S07]  /*1d780*/  HMMA.16816.F32 R108, R136.reuse, R144, R108 ;  /* 0x00000090886c723c */ /* 0x042fee000000186c */
[----:B------:R-:W-:Y:S01]  /*1d790*/  SHF.R.U32.HI R145, RZ, 0x10, R158 ;  /* 0x00000010ff917819 */ /* 0x000fe2000001169e */
[C---:B------:R-:W-:Y:S01]  /*1d7a0*/  HMMA.16816.F32 R112, R136.reuse, R146, R112 ;  /* 0x000000928870723c */ /* 0x040fe20000001870 */
[----:B------:R-:W-:Y:S03]  /*1d7b0*/  LOP3.LUT R144, R0, 0xffff, RZ, 0xc0, !PT ;  /* 0x0000ffff00907812 */ /* 0x000fe600078ec0ff */
[----:B------:R-:W-:Y:S02]  /*1d7c0*/  LOP3.LUT R145, R145, 0xff, RZ, 0xc0, !PT ;  /* 0x000000ff91917812 */ /* 0x000fe400078ec0ff */
[----:B------:R-:W-:Y:S02]  /*1d7d0*/  SHF.R.U32.HI R144, RZ, 0x8, R144 ;  /* 0x00000008ff907819 */ /* 0x000fe40000011690 */
[C---:B-----5:R-:W-:Y:S01]  /*1d7e0*/  HMMA.16816.F32 R116, R136.reuse, R148, R116 ;  /* 0x000000948874723c */ /* 0x060fe20000001874 */
[C---:B------:R-:W-:Y:S03]  /*1d7f0*/  LOP3.LUT R146, R158.reuse, 0xffff, RZ, 0xc0, !PT ;  /* 0x0000ffff9e927812 */ /* 0x040fe600078ec0ff */
[----:B------:R-:W-:Y:S02]  /*1d800*/  LOP3.LUT R159, R158, 0xff, RZ, 0xc0, !PT ;  /* 0x000000ff9e9f7812 */ /* 0x000fe400078ec0ff */
[----:B------:R-:W-:Y:S02]  /*1d810*/  SHF.R.U32.HI R158, RZ, 0x18, R158 ;  /* 0x00000018ff9e7819 */ /* 0x000fe4000001169e */
[C---:B------:R-:W-:Y:S01]  /*1d820*/  HMMA.16816.F32 R120, R136.reuse, R150, R120 ;  /* 0x000000968878723c */ /* 0x040fe20000001878 */
[----:B------:R-:W-:Y:S01]  /*1d830*/  SHF.R.U32.HI R146, RZ, 0x8, R146 ;  /* 0x00000008ff927819 */ /* 0x000fe20000011692 */
[----:B------:R-:W1:Y:S02]  /*1d840*/  LDSM.16.MT88.4 R148, [R181+0x19000] ;  /* 0x01900000b594783b */ /* 0x000e640000004200 */
[----:B------:R-:W-:Y:S02]  /*1d850*/  LOP3.LUT R147, R0, 0xff, RZ, 0xc0, !PT ;  /* 0x000000ff00937812 */ /* 0x000fe400078ec0ff */
[----:B------:R-:W-:Y:S02]  /*1d860*/  PRMT R146, R159, 0x5410, R146 ;  /* 0x000054109f927816 */ /* 0x000fe40000000092 */
[----:B------:R-:W-:Y:S01]  /*1d870*/  PRMT R159, R145, 0x5410, R158 ;  /* 0x00005410919f7816 */ /* 0x000fe2000000009e */
[C---:B----4-:R-:W-:Y:S01]  /*1d880*/  HMMA.16816.F32 R124, R136.reuse, R140, R124 ;  /* 0x0000008c887c723c */ /* 0x050fe2000000187c */
[----:B------:R-:W4:Y:S02]  /*1d890*/  MUFU.EX2 R158, R237 ;  /* 0x000000ed009e7308 */ /* 0x000f240000000800 */
[----:B------:R-:W-:Y:S01]  /*1d8a0*/  SHF.R.U32.HI R145, RZ, 0x10, R0 ;  /* 0x00000010ff917819 */ /* 0x000fe20000011600 */
[--C-:B------:R-:W-:Y:S01]  /*1d8b0*/  HSET2.LE.AND R146, R146, R172.reuse, PT ;  /* 0x000000ac92927233 */ /* 0x100fe20003803000 */
[----:B------:R-:W-:Y:S02]  /*1d8c0*/  PRMT R147, R147, 0x5410, R144 ;  /* 0x0000541093937816 */ /* 0x000fe40000000090 */
[----:B------:R-:W-:Y:S01]  /*1d8d0*/  SHF.R.U32.HI R144, RZ, 0x18, R0 ;  /* 0x00000018ff907819 */ /* 0x000fe20000011600 */
[----:B------:R-:W-:Y:S01]  /*1d8e0*/  HMMA.16816.F32 R128, R136, R142, R128 ;  /* 0x0000008e8880723c */ /* 0x000fe20000001880 */
[----:B------:R-:W-:Y:S01]  /*1d8f0*/  LOP3.LUT R0, R145, 0xff, RZ, 0xc0, !PT ;  /* 0x000000ff91007812 */ /* 0x000fe200078ec0ff */
[----:B------:R-:W5:Y:S02]  /*1d900*/  LDSM.16.MT88.4 R136, [R183+0x19000] ;  /* 0x01900000b788783b */ /* 0x000f640000004200 */
[----:B------:R-:W-:Y:S01]  /*1d910*/  FADD.FTZ R145, R178, R161 ;  /* 0x000000a1b2917221 */ /* 0x000fe20000010000 */
[----:B------:R-:W-:Y:S01]  /*1d920*/  PRMT R0, R0, 0x5410, R144 ;  /* 0x0000541000007816 */ /* 0x000fe20000000090 */
[--C-:B------:R-:W-:Y:S01]  /*1d930*/  HSET2.LE.AND R144, R147, R172.reuse, PT ;  /* 0x000000ac93907233 */ /* 0x100fe20003803000 */
[----:B------:R-:W-:Y:S01]  /*1d940*/  LOP3.LUT R146, R146, R2, RZ, 0xc0, !PT ;  /* 0x0000000292927212 */ /* 0x000fe200078ec0ff */
[----:B------:R-:W-:Y:S01]  /*1d950*/  FADD.FTZ R221, R3, R145 ;  /* 0x0000009103dd7221 */ /* 0x000fe20000010000 */
[--C-:B------:R-:W-:Y:S01]  /*1d960*/  HSET2.LE.AND R147, R159, R172.reuse, PT ;  /* 0x000000ac9f937233 */ /* 0x100fe20003803000 */
[----:B------:R-:W2:Y:S02]  /*1d970*/  LDSM.16.MT88.4 R140, [R182+0x19000] ;  /* 0x01900000b68c783b */ /* 0x000ea40000004200 */
[--C-:B------:R-:W-:Y:S01]  /*1d980*/  HSET2.LE.AND R145, R0, R172.reuse, PT ;  /* 0x000000ac00917233 */ /* 0x100fe20003803000 */
[----:B------:R-:W-:Y:S02]  /*1d990*/  PRMT R0, R163, 0x7610, R0 ;  /* 0x00007610a3007816 */ /* 0x000fe40000000000 */
[----:B------:R-:W-:Y:S02]  /*1d9a0*/  LOP3.LUT R144, R144, R157, RZ, 0xc0, !PT ;  /* 0x0000009d90907212 */ /* 0x000fe400078ec0ff */
[----:B------:R-:W-:Y:S01]  /*1d9b0*/  PRMT R2, R0, 0x5410, R186 ;  /* 0x0000541000027816 */ /* 0x000fe200000000ba */
[----:B------:R-:W-:Y:S01]  /*1d9c0*/  LDSM.16.MT88.4 R160, [R180+0x19800] ;  /* 0x01980000b4a0783b */ /* 0x000fe20000004200 */
[----:B------:R-:W-:Y:S01]  /*1d9d0*/  LOP3.LUT R145, R145, R156, RZ, 0xc0, !PT ;  /* 0x0000009c91917212 */ /* 0x000fe200078ec0ff */
[----:B---3--:R-:W-:Y:S01]  /*1d9e0*/  @!P1 HADD2 R168, -R0.H0_H0, -RZ.H0_H0 ;  /* 0xa00000ff00a89230 */ /* 0x008fe20000000900 */
[----:B------:R-:W-:Y:S02]  /*1d9f0*/  LOP3.LUT R147, R147, R2, RZ, 0xc0, !PT ;  /* 0x0000000293937212 */ /* 0x000fe400078ec0ff */
[----:B------:R-:W-:Y:S02]  /*1da00*/  @!P0 PRMT R186, R252, 0x5410, RZ ;  /* 0x00005410fcba8816 */ /* 0x000fe400000000ff */
[----:B------:R-:W-:Y:S01]  /*1da10*/  F2FP.PACK_AB R178, R3, R178 ;  /* 0x000000b203b2723e */ /* 0x000fe200000000ff */
[----:B------:R-:W-:Y:S01]  /*1da20*/  @!P1 STL.S16 [R1+0x14], R168 ;  /* 0x000014a801009387 */ /* 0x000fe20000100600 */
[----:B------:R-:W-:Y:S01]  /*1da30*/  FADD.FTZ R3, R176, R165 ;  /* 0x000000a5b0037221 */ /* 0x000fe20000010000 */
[C---:B------:R-:W-:Y:S01]  /*1da40*/  HMMA.16816.F32 R4, R144.reuse, R152, R4 ;  /* 0x000000989004723c */ /* 0x040fe20000001804 */
[C---:B----4-:R-:W-:Y:S01]  /*1da50*/  F2FP.PACK_AB R176, R158.reuse, R176 ;  /* 0x000000b09eb0723e */ /* 0x050fe200000000ff */
[----:B------:R3:W4:Y:S01]  /*1da60*/  LDL.S16 R226, [R1+0x4] ;  /* 0x0000040001e27983 */ /* 0x0007220000100600 */
[----:B------:R-:W-:Y:S01]  /*1da70*/  FADD.FTZ R220, R158, R3 ;  /* 0x000000039edc7221 */ /* 0x000fe20000010000 */
[----:B------:R-:W-:Y:S02]  /*1da80*/  LOP3.LUT R3, R209, UR29, R166, 0x96, !PT ;  /* 0x0000001dd1037c12 */ /* 0x000fe4000f8e96a6 */
[----:B------:R-:W-:Y:S01]  /*1da90*/  LDSM.16.MT88.4 R156, [R181+0x1b000] ;  /* 0x01b00000b59c783b */ /* 0x000fe20000004200 */
[----:B------:R-:W-:Y:S01]  /*1daa0*/  PRMT R177, R178, 0x7632, R177 ;  /* 0x00007632b2b17816 */ /* 0x000fe200000000b1 */
[C---:B------:R-:W-:Y:S01]  /*1dab0*/  HMMA.16816.F32 R8, R144.reuse, R154, R8 ;  /* 0x0000009a9008723c */ /* 0x040fe20000001808 */
[C---:B------:R-:W-:Y:S03]  /*1dac0*/  LOP3.LUT R2, R3.reuse, 0xff, RZ, 0xc0, !PT ;  /* 0x000000ff03027812 */ /* 0x040fe600078ec0ff */
[----:B------:R-:W-:Y:S02]  /*1dad0*/  LOP3.LUT R134, R3, 0xffff, RZ, 0xc0, !PT ;  /* 0x0000ffff03867812 */ /* 0x000fe400078ec0ff */
[----:B------:R-:W3:Y:S01]  /*1dae0*/  LDSM.16.MT88.4 R152, [R180+0x1b000] ;  /* 0x01b00000b498783b */ /* 0x000ee20000004200 */
[----:B------:R-:W-:Y:S01]  /*1daf0*/  ISETP.GE.U32.AND P6, PT, R222, R2, PT ;  /* 0x00000002de00720c */ /* 0x000fe20003fc6070 */
[C---:B-1----:R-:W-:Y:S01]  /*1db00*/  HMMA.16816.F32 R12, R144.reuse, R148, R12 ;  /* 0x00000094900c723c */ /* 0x042fe2000000180c */
[----:B------:R-:W-:Y:S03]  /*1db10*/  SHF.R.U32.HI R134, RZ, 0x8, R134 ;  /* 0x00000008ff867819 */ /* 0x000fe60000011686 */
[----:B------:R-:W-:Y:S02]  /*1db20*/  LOP3.LUT R2, R208, 0xffff, RZ, 0xc0, !PT ;  /* 0x0000ffffd0027812 */ /* 0x000fe400078ec0ff */
[----:B------:R1:W4:Y:S01]  /*1db30*/  LDL.S16 R225, [R1+0x10] ;  /* 0x0000100001e17983 */ /* 0x0003220000100600 */
[----:B------:R-:W-:Y:S01]  /*1db40*/  LOP3.LUT R134, R134, 0xffff, RZ, 0xc0, !PT ;  /* 0x0000ffff86867812 */ /* 0x000fe200078ec0ff */
[C---:B------:R-:W-:Y:S01]  /*1db50*/  HMMA.16816.F32 R16, R144.reuse, R150, R16 ;  /* 0x000000969010723c */ /* 0x040fe20000001810 */
[----:B------:R-:W-:Y:S01]  /*1db60*/  SHF.R.U32.HI R135, RZ, 0x8, R2 ;  /* 0x00000008ff877819 */ /* 0x000fe20000011602 */
[----:B------:R-:W1:Y:S02]  /*1db70*/  LDSM.16.MT88.4 R148, [R183+0x1b000] ;  /* 0x01b00000b794783b */ /* 0x000e640000004200 */
[----:B------:R-:W-:Y:S01]  /*1db80*/  LOP3.LUT R2, R209, UR29, R166, 0x96, !PT ;  /* 0x0000001dd1027c12 */ /* 0x000fe2000f8e96a6 */
[----:B------:R-:W-:Y:S01]  /*1db90*/  @!P6 HADD2 R251, -R178.H0_H0, -RZ.H0_H0 ;  /* 0xa00000ffb2fbe230 */ /* 0x000fe20000000900 */
[----:B------:R-:W-:Y:S02]  /*1dba0*/  UMOV UR29, UR23 ;  /* 0x00000017001d7c82 */ /* 0x000fe40008000000 */
[C---:B-----5:R-:W-:Y:S02]  /*1dbb0*/  HMMA.16816.F32 R20, R144.reuse, R136, R20 ;  /* 0x000000889014723c */ /* 0x060fe40000001814 */
[----:B------:R1:W5:Y:S04]  /*1dbc0*/  LDL.S16 R224, [R1+0xc] ;  /* 0x00000c0001e07983 */ /* 0x0003680000100600 */
[----:B------:R1:W5:Y:S02]  /*1dbd0*/  LDL.S16 R223, [R1] ;  /* 0x0000000001df7983 */ /* 0x0003640000100600 */
[C---:B------:R-:W-:Y:S02]  /*1dbe0*/  HMMA.16816.F32 R24, R144.reuse, R138, R24 ;  /* 0x0000008a9018723c */ /* 0x040fe40000001818 */
[----:B------:R-:W1:Y:S06]  /*1dbf0*/  LDSM.16.MT88.4 R136, [R182+0x1b000] ;  /* 0x01b00000b688783b */ /* 0x000e6c0000004200 */
[C---:B--2---:R-:W-:Y:S02]  /*1dc00*/  HMMA.16816.F32 R28, R144.reuse, R140, R28 ;  /* 0x0000008c901c723c */ /* 0x044fe4000000181c */
[----:B------:R-:W-:Y:S06]  /*1dc10*/  STG.E.U16 [R212.64+0x52], R186 ;  /* 0x000052bad4007986 */ /* 0x000fec000c101518 */
        /* <DEDUP_REMOVED lines=20> */
[----:B------:R-:W-:Y:S03]  /*1dd60*/  LOP3.LUT R152, R208, 0xff, RZ, 0xc0, !PT ;  /* 0x000000ffd0987812 */ /* 0x000fe600078ec0ff */
[----:B------:R-:W-:Y:S02]  /*1dd70*/  @!P1 PRMT R0, R153, 0x5410, RZ ;  /* 0x0000541099009816 */ /* 0x000fe400000000ff */
[----:B------:R-:W-:Y:S02]  /*1dd80*/  ISETP.GE.U32.AND P1, PT, R222, R134, PT ;  /* 0x00000086de00720c */ /* 0x000fe40003f26070 */
[C---:B------:R-:W-:Y:S01]  /*1dd90*/  HMMA.16816.F32 R84, R144.reuse, R156, R84 ;  /* 0x0000009c9054723c */ /* 0x040fe20000001854 */
[----:B------:R-:W-:Y:S01]  /*1dda0*/  STG.E.U16 [R212.64+0x50], R0 ;  /* 0x00005000d4007986 */ /* 0x000fe2000c101518 */
[----:B------:R-:W3:Y:S02]  /*1ddb0*/  MUFU.EX2 R156, R240 ;  /* 0x000000f0009c7308 */ /* 0x000ee40000000800 */
[----:B------:R-:W-:Y:S02]  /*1ddc0*/  LOP3.LUT R154, R2, 0xff, RZ, 0xc0, !PT ;  /* 0x000000ff029a7812 */ /* 0x000fe400078ec0ff */
[----:B------:R-:W-:Y:S02]  /*1ddd0*/  SHF.R.U32.HI R155, RZ, 0x18, R3 ;  /* 0x00000018ff9b7819 */ /* 0x000fe40000011603 */
[C---:B------:R-:W-:Y:S01]  /*1dde0*/  HMMA.16816.F32 R88, R144.reuse, R158, R88 ;  /* 0x0000009e9058723c */ /* 0x040fe20000001858 */
[--C-:B------:R-:W-:Y:S02]  /*1ddf0*/  SHF.R.U32.HI R153, RZ, 0x18, R208.reuse ;  /* 0x00000018ff997819 */ /* 0x100fe400000116d0 */
[----:B------:R-:W-:Y:S01]  /*1de00*/  ISETP.GE.U32.AND P0, PT, R222, R155, PT ;  /* 0x0000009bde00720c */ /* 0x000fe20003f06070 */
[----:B------:R-:W2:Y:S01]  /*1de10*/  MUFU.EX2 R134, R241 ;  /* 0x000000f100867308 */ /* 0x000ea20000000800 */
[----:B------:R-:W-:Y:S02]  /*1de20*/  PRMT R170, R152, 0x5410, R135 ;  /* 0x0000541098aa7816 */ /* 0x000fe40000000087 */
[----:B------:R-:W-:Y:S01]  /*1de30*/  SHF.R.U32.HI R152, RZ, 0x10, R208 ;  /* 0x00000010ff987819 */ /* 0x000fe200000116d0 */
[C---:B-1----:R-:W-:Y:S01]  /*1de40*/  HMMA.16816.F32 R92, R144.reuse, R148, R92 ;  /* 0x00000094905c723c */ /* 0x042fe2000000185c */
[----:B------:R-:W-:Y:S03]  /*1de50*/  LOP3.LUT R135, R2, 0xffff, RZ, 0xc0, !PT ;  /* 0x0000ffff02877812 */ /* 0x000fe600078ec0ff */
[----:B------:R-:W-:Y:S01]  /*1de60*/  LOP3.LUT R152, R152, 0xff, RZ, 0xc0, !PT ;  /* 0x000000ff98987812 */ /* 0x000fe200078ec0ff */
[--C-:B------:R-:W-:Y:S01]  /*1de70*/  HSET2.LE.AND R170, R170, R172.reuse, PT ;  /* 0x000000acaaaa7233 */ /* 0x100fe20003803000 */
[----:B------:R-:W-:Y:S02]  /*1de80*/  SHF.R.U32.HI R135, RZ, 0x8, R135 ;  /* 0x00000008ff877819 */ /* 0x000fe40000011687 */
[C---:B------:R-:W-:Y:S01]  /*1de90*/  HMMA.16816.F32 R96, R144.reuse, R150, R96 ;  /* 0x000000969060723c */ /* 0x040fe20000001860 */
[----:B------:R-:W1:Y:S03]  /*1dea0*/  LDSM.16.MT88.4 R148, [R183+0x1f000] ;  /* 0x01f00000b794783b */ /* 0x000e660000004200 */
[----:B------:R-:W-:Y:S01]  /*1deb0*/  PRMT R168, R154, 0x5410, R135 ;  /* 0x000054109aa87816 */ /* 0x000fe20000000087 */
[----:B---3--:R-:W-:Y:S01]  /*1dec0*/  FADD.FTZ R221, R156, R221 ;  /* 0x000000dd9cdd7221 */ /* 0x008fe20000010000 */
[----:B------:R-:W-:Y:S02]  /*1ded0*/  PRMT R171, R152, 0x5410, R153 ;  /* 0x0000541098ab7816 */ /* 0x000fe40000000099 */
[C---:B------:R-:W-:Y:S01]  /*1dee0*/  HMMA.16816.F32 R100, R144.reuse, R136, R100 ;  /* 0x000000889064723c */ /* 0x040fe20000001864 */
[----:B------:R-:W-:Y:S03]  /*1def0*/  LDSM.16.MT88.4 R152, [R181+0x19800] ;  /* 0x01980000b598783b */ /* 0x000fe60000004200 */
[--C-:B------:R-:W-:Y:S01]  /*1df00*/  HSET2.LE.AND R168, R168, R172.reuse, PT ;  /* 0x000000aca8a87233 */ /* 0x100fe20003803000 */
[----:B------:R-:W-:Y:S01]  /*1df10*/  SHF.R.U32.HI R135, RZ, 0x18, R2 ;  /* 0x00000018ff877819 */ /* 0x000fe20000011602 */
[--C-:B------:R-:W-:Y:S01]  /*1df20*/  HSET2.LE.AND R171, R171, R172.reuse, PT ;  /* 0x000000acabab7233 */ /* 0x100fe20003803000 */
[----:B------:R-:W-:Y:S01]  /*1df30*/  SHF.R.U32.HI R3, RZ, 0x10, R3 ;  /* 0x00000010ff037819 */ /* 0x000fe20000011603 */
[C---:B------:R-:W-:Y:S01]  /*1df40*/  HMMA.16816.F32 R104, R144.reuse, R138, R104 ;  /* 0x0000008a9068723c */ /* 0x040fe20000001868 */
[----:B------:R-:W3:Y:S03]  /*1df50*/  LDSM.16.MT88.4 R136, [R182+0x1f000] ;  /* 0x01f00000b688783b */ /* 0x000ee60000004200 */
[----:B--2---:R-:W-:Y:S01]  /*1df60*/  FADD.FTZ R220, R134, R220 ;  /* 0x000000dc86dc7221 */ /* 0x004fe20000010000 */
[----:B------:R-:W-:Y:S03]  /*1df70*/  F2FP.PACK_AB R134, R218, R134 ;  /* 0x00000086da86723e */ /* 0x000fe600000000ff */
[C---:B------:R-:W-:Y:S07]  /*1df80*/  HMMA.16816.F32 R108, R144.reuse, R140, R108 ;  /* 0x0000008c906c723c */ /* 0x040fee000000186c */
[----:B------:R-:W-:Y:S01]  /*1df90*/  SHF.R.U32.HI R140, RZ, 0x10, R2 ;  /* 0x00000010ff8c7819 */ /* 0x000fe20000011602 */
[C---:B------:R-:W-:Y:S04]  /*1dfa0*/  HMMA.16816.F32 R112, R144.reuse, R142, R112 ;  /* 0x0000008e9070723c */ /* 0x040fe80000001870 */
[----:B------:R-:W-:Y:S02]  /*1dfb0*/  LOP3.LUT R2, R140, 0xff, RZ, 0xc0, !PT ;  /* 0x000000ff8c027812 */ /* 0x000fe400078ec0ff */
[----:B------:R-:W-:Y:S02]  /*1dfc0*/  PRMT R140, R178, 0x5410, R177 ;  /* 0x00005410b28c7816 */ /* 0x000fe400000000b1 */
[----:B------:R-:W-:Y:S01]  /*1dfd0*/  @!P6 PRMT R178, R251, 0x5410, RZ ;  /* 0x00005410fbb2e816 */ /* 0x000fe200000000ff */
[C---:B-1----:R-:W-:Y:S03]  /*1dfe0*/  HMMA.16816.F32 R116, R144.reuse, R148, R116 ;  /* 0x000000949074723c */ /* 0x042fe60000001874 */
[----:B------:R-:W-:Y:S01]  /*1dff0*/  LOP3.LUT R168, R168, R140, RZ, 0xc0, !PT ;  /* 0x0000008ca8a87212 */ /* 0x000fe200078ec0ff */
[----:B------:R-:W-:Y:S01]  /*1e000*/  STG.E.U16 [R210.64+0x60], R178 ;  /* 0x000060b2d2007986 */ /* 0x000fe2000c101518 */
[--C-:B------:R-:W-:Y:S02]  /*1e010*/  PRMT R169, R2, 0x5410, R135.reuse ;  /* 0x0000541002a97816 */ /* 0x100fe40000000087 */
[----:B------:R-:W-:Y:S01]  /*1e020*/  LOP3.LUT R2, R3, 0xff, RZ, 0xc0, !PT ;  /* 0x000000ff03027812 */ /* 0x000fe200078ec0ff */
[C---:B------:R-:W-:Y:S01]  /*1e030*/  HMMA.16816.F32 R120, R144.reuse, R150, R120 ;  /* 0x000000969078723c */ /* 0x040fe20000001878 */
[----:B------:R-:W1:Y:S02]  /*1e040*/  LDSM.16.MT88.4 R140, [R183+0x19800] ;  /* 0x01980000b78c783b */ /* 0x000e640000004200 */
[----:B------:R-:W-:Y:S01]  /*1e050*/  ISETP.GE.U32.AND P6, PT, R222, R2, PT ;  /* 0x00000002de00720c */ /* 0x000fe20003fc6070 */
[----:B------:R-:W-:Y:S01]  /*1e060*/  HSET2.LE.AND R169, R169, R172, PT ;  /* 0x000000aca9a97233 */ /* 0x000fe20003803000 */
[----:B------:R-:W-:Y:S02]  /*1e070*/  PRMT R135, R176, 0x7632, R135 ;  /* 0x00007632b0877816 */ /* 0x000fe40000000087 */
[----:B------:R-:W-:Y:S01]  /*1e080*/  F2FP.PACK_AB R2, R219, R156 ;  /* 0x0000009cdb02723e */ /* 0x000fe200000000ff */
[C---:B---3--:R-:W-:Y:S01]  /*1e090*/  HMMA.16816.F32 R124, R144.reuse, R136, R124 ;  /* 0x00000088907c723c */ /* 0x048fe2000000187c */
[----:B------:R-:W-:Y:S01]  /*1e0a0*/  PRMT R3, R134, 0x7632, R3 ;  /* 0x0000763286037816 */ /* 0x000fe20000000003 */
[----:B------:R-:W-:Y:S02]  /*1e0b0*/  LDSM.16.MT88.4 R172, [R180+0x1b800] ;  /* 0x01b80000b4ac783b */ /* 0x000fe40000004200 */
[----:B------:R-:W-:Y:S03]  /*1e0c0*/  PRMT R0, R2, 0x7632, R0 ;  /* 0x0000763202007816 */ /* 0x000fe60000000000 */
[----:B------:R-:W-:Y:S01]  /*1e0d0*/  PRMT R136, R176, 0x5410, R135 ;  /* 0x00005410b0887816 */ /* 0x000fe20000000087 */
[----:B------:R-:W-:Y:S04]  /*1e0e0*/  HMMA.16816.F32 R128, R144, R138, R128 ;  /* 0x0000008a9080723c */ /* 0x000fe80000001880 */
[----:B------:R-:W-:Y:S02]  /*1e0f0*/  LOP3.LUT R169, R169, R136, RZ, 0xc0, !PT ;  /* 0x00000088a9a97212 */ /* 0x000fe400078ec0ff */
[----:B------:R-:W-:Y:S06]  /*1e100*/  PRMT R136, R2, 0x5410, R0 ;  /* 0x0000541002887816 */ /* 0x000fec0000000000 */
[----:B------:R-:W-:Y:S02]  /*1e110*/  LOP3.LUT R170, R170, R136, RZ, 0xc0, !PT ;  /* 0x00000088aaaa7212 */ /* 0x000fe400078ec0ff */
[----:B------:R-:W-:Y:S04]  /*1e120*/  PRMT R136, R134, 0x5410, R3 ;  /* 0x0000541086887816 */ /* 0x000fe80000000003 */
[----:B------:R-:W-:Y:S02]  /*1e130*/  LOP3.LUT R171, R171, R136, RZ, 0xc0, !PT ;  /* 0x00000088abab7212 */ /* 0x000fe400078ec0ff */
[----:B------:R-:W2:Y:S05]  /*1e140*/  LDSM.16.MT88.4 R136, [R182+0x19800] ;  /* 0x01980000b688783b */ /* 0x000eaa0000004200 */
[C---:B------:R-:W-:Y:S03]  /*1e150*/  HMMA.16816.F32 R164, R168.reuse, R160, R4 ;  /* 0x000000a0a8a4723c */ /* 0x040fe60000001804 */
[----:B------:R-:W3:Y:S05]  /*1e160*/  LDSM.16.MT88.4 R4, [R181+0x1b800] ;  /* 0x01b80000b504783b */ /* 0x000eea0000004200 */
[C---:B------:R-:W-:Y:S03]  /*1e170*/  HMMA.16816.F32 R160, R168.reuse, R162, R8 ;  /* 0x000000a2a8a0723c */ /* 0x040fe60000001808 */
[----:B------:R-:W3:Y:S05]  /*1e180*/  LDSM.16.MT88.4 R8, [R183+0x1b800] ;  /* 0x01b80000b708783b */ /* 0x000eea0000004200 */
[C---:B------:R-:W-:Y:S03]  /*1e190*/  HMMA.16816.F32 R156, R168.reuse, R152, R12 ;  /* 0x00000098a89c723c */ /* 0x040fe6000000180c */
[----:B------:R-:W3:Y:S05]  /*1e1a0*/  LDSM.16.MT88.4 R12, [R182+0x1b800] ;  /* 0x01b80000b60c783b */ /* 0x000eea0000004200 */
[C---:B------:R-:W-:Y:S03]  /*1e1b0*/  HMMA.16816.F32 R152, R168.reuse, R154, R16 ;  /* 0x0000009aa898723c */ /* 0x040fe60000001810 */
[----:B------:R-:W3:Y:S01]  /*1e1c0*/  LDSM.16.MT88.4 R16, [R180+0x1d800] ;  /* 0x01d80000b410783b */ /* 0x000ee20000004200 */
[----:B----4-:R-:W-:Y:S04]  /*1e1d0*/  @!P1 HADD2 R226, -R177.H0_H0, -RZ.H0_H0 ;  /* 0xa00000ffb1e29230 */ /* 0x010fe80000000900 */
[C---:B-1----:R-:W-:Y:S03]  /*1e1e0*/  HMMA.16816.F32 R148, R168.reuse, R140, R20 ;  /* 0x0000008ca894723c */ /* 0x042fe60000001814 */
[----:B------:R-:W1:Y:S05]  /*1e1f0*/  LDSM.16.MT88.4 R20, [R181+0x1d800] ;  /* 0x01d80000b514783b */ /* 0x000e6a0000004200 */
[C---:B------:R-:W-:Y:S03]  /*1e200*/  HMMA.16816.F32 R144, R168.reuse, R142, R24 ;  /* 0x0000008ea890723c */ /* 0x040fe60000001818 */
[----:B------:R-:W4:Y:S05]  /*1e210*/  LDSM.16.MT88.4 R24, [R183+0x1d800] ;  /* 0x01d80000b718783b */ /* 0x000f2a0000004200 */
[C---:B--2---:R-:W-:Y:S01]  /*1e220*/  HMMA.16816.F32 R140, R168.reuse, R136, R28 ;  /* 0x00000088a88c723c */ /* 0x044fe2000000181c */
[----:B------:R-:W-:Y:S02]  /*1e230*/  @!P6 HADD2 R225, -R176.H0_H0, -RZ.H0_H0 ;  /* 0xa00000ffb0e1e230 */ /* 0x000fe40000000900 */
[----:B------:R-:W-:Y:S04]  /*1e240*/  @!P1 STL.S16 [R1+0x4], R226 ;  /* 0x000004e201009387 */ /* 0x000fe80000100600 */
[----:B------:R-:W-:Y:S01]  /*1e250*/  @!P6 STL.S16 [R1+0x10], R225 ;  /* 0x000010e10100e387 */ /* 0x000fe20000100600 */
[C---:B------:R-:W-:Y:S01]  /*1e260*/  HMMA.16816.F32 R136, R168.reuse, R138, R32 ;  /* 0x0000008aa888723c */ /* 0x040fe20000001820 */
[----:B-----5:R-:W-:Y:S07]  /*1e270*/  @!P0 HADD2 R224, -R135.H0_H0, -RZ.H0_H0 ;  /* 0xa00000ff87e08230 */ /* 0x020fee0000000900 */
[C---:B------:R-:W-:Y:S01]  /*1e280*/  HMMA.16816.F32 R36, R168.reuse, R172, R36 ;  /* 0x000000aca824723c */ /* 0x040fe20000001824 */
[----:B------:R-:W-:Y:S07]  /*1e290*/  @!P0 STL.S16 [R1+0xc], R224 ;  /* 0x00000ce001008387 */ /* 0x000fee0000100600 */
[C---:B------:R-:W-:Y:S08]  /*1e2a0*/  HMMA.16816.F32 R40, R168.reuse, R174, R40 ;  /* 0x000000aea828723c */ /* 0x040ff00000001828 */
[C---:B---3--:R-:W-:Y:S08]  /*1e2b0*/  HMMA.16816.F32 R44, R168.reuse, R4, R44 ;  /* 0x00000004a82c723c */ /* 0x048ff0000000182c */
        /* <DEDUP_REMOVED lines=8> */
[C---:B------:R-:W-:Y:S08]  /*1e340*/  HMMA.16816.F32 R68, R168.reuse, R16, R68 ;  /* 0x00000010a844723c */ /* 0x040ff00000001844 */
[C---:B------:R-:W-:Y:S01]  /*1e350*/  HMMA.16816.F32 R72, R168.reuse, R18, R72 ;  /* 0x00000012a848723c */ /* 0x040fe20000001848 */
[----:B------:R-:W3:Y:S07]  /*1e360*/  LDSM.16.MT88.4 R16, [R183+0x1f800] ;  /* 0x01f80000b710783b */ /* 0x000eee0000004200 */
[C---:B-1----:R-:W-:Y:S07]  /*1e370*/  HMMA.16816.F32 R76, R168.reuse, R20, R76 ;  /* 0x00000014a84c723c */ /* 0x042fee000000184c */
[----:B------:R-:W-:Y:S01]  /*1e380*/  PRMT R21, R226, 0x7610, R21 ;  /* 0x00007610e2157816 */ /* 0x000fe20000000015 */
[C---:B------:R-:W-:Y:S01]  /*1e390*/  HMMA.16816.F32 R80, R168.reuse, R22, R80 ;  /* 0x00000016a850723c */ /* 0x040fe20000001850 */
[----:B------:R-:W-:Y:S03]  /*1e3a0*/  LOP3.LUT R20, R208, 0xff, RZ, 0xc0, !PT ;  /* 0x000000ffd0147812 */ /* 0x000fe600078ec0ff */
[----:B------:R-:W-:Y:S02]  /*1e3b0*/  @!P1 PRMT R177, R21, 0x5410, RZ ;  /* 0x0000541015b19816 */ /* 0x000fe400000000ff */
[----:B------:R-:W-:Y:S02]  /*1e3c0*/  ISETP.GE.U32.AND P1, PT, R222, R20, PT ;  /* 0x00000014de00720c */ /* 0x000fe40003f26070 */
[C---:B----4-:R-:W-:Y:S01]  /*1e3d0*/  HMMA.16816.F32 R84, R168.reuse, R24, R84 ;  /* 0x00000018a854723c */ /* 0x050fe20000001854 */
[----:B------:R-:W1:Y:S06]  /*1e3e0*/  LDSM.16.MT88.4 R20, [R182+0x1f800] ;  /* 0x01f80000b614783b */ /* 0x000e6c0000004200 */
[----:B------:R-:W-:Y:S01]  /*1e3f0*/  PRMT R24, R225, 0x7610, R24 ;  /* 0x00007610e1187816 */ /* 0x000fe20000000018 */
[C---:B------:R-:W-:Y:S01]  /*1e400*/  HMMA.16816.F32 R88, R168.reuse, R26, R88 ;  /* 0x0000001aa858723c */ /* 0x040fe20000001858 */
[----:B------:R-:W-:Y:S03]  /*1e410*/  STG.E.U16 [R210.64+0x62], R177 ;  /* 0x000062b1d2007986 */ /* 0x000fe6000c101518 */
[----:B------:R-:W-:Y:S01]  /*1e420*/  @!P1 HADD2 R223, -R2.H0_H0, -RZ.H0_H0 ;  /* 0xa00000ff02df9230 */ /* 0x000fe20000000900 */
[----:B------:R-:W-:Y:S03]  /*1e430*/  @!P6 PRMT R176, R24, 0x5410, RZ ;  /* 0x0000541018b0e816 */ /* 0x000fe600000000ff */
[C---:B--2---:R-:W-:Y:S01]  /*1e440*/  HMMA.16816.F32 R92, R168.reuse, R4, R92 ;  /* 0x00000004a85c723c */ /* 0x044fe2000000185c */
[----:B------:R-:W-:Y:S04]  /*1e450*/  @!P1 STL.S16 [R1], R223 ;  /* 0x000000df01009387 */ /* 0x000fe80000100600 */
[----:B------:R-:W-:Y:S02]  /*1e460*/  STG.E.U16 [R212.64+0x60], R176 ;  /* 0x000060b0d4007986 */ /* 0x000fe4000c101518 */
[----:B------:R-:W-:Y:S01]  /*1e470*/  LOP3.LUT R4, R208, 0xffff, RZ, 0xc0, !PT ;  /* 0x0000ffffd0047812 */ /* 0x000fe200078ec0ff */
[C---:B------:R-:W-:Y:S01]  /*1e480*/  HMMA.16816.F32 R96, R168.reuse, R6, R96 ;  /* 0x00000006a860723c */ /* 0x040fe20000001860 */
[--C-:B------:R-:W-:Y:S03]  /*1e490*/  SHF.R.U32.HI R5, RZ, 0x10, R208.reuse ;  /* 0x00000010ff057819 */ /* 0x100fe600000116d0 */
[----:B------:R-:W-:Y:S02]  /*1e4a0*/  SHF.R.U32.HI R208, RZ, 0x18, R208 ;  /* 0x00000018ffd07819 */ /* 0x000fe400000116d0 */
[----:B------:R-:W-:Y:S02]  /*1e4b0*/  LOP3.LUT R5, R5, 0xff, RZ, 0xc0, !PT ;  /* 0x000000ff05057812 */ /* 0x000fe400078ec0ff */
[C---:B---3--:R-:W-:Y:S01]  /*1e4c0*/  HMMA.16816.F32 R100, R168.reuse, R8, R100 ;  /* 0x00000008a864723c */ /* 0x048fe20000001864 */
[----:B------:R-:W-:Y:S02]  /*1e4d0*/  PRMT R7, R224, 0x7610, R7 ;  /* 0x00007610e0077816 */ /* 0x000fe40000000007 */
[----:B------:R-:W-:Y:S02]  /*1e4e0*/  ISETP.GE.U32.AND P6, PT, R222, R5, PT ;  /* 0x00000005de00720c */ /* 0x000fe40003fc6070 */
[----:B------:R-:W-:Y:S02]  /*1e4f0*/  @!P0 PRMT R135, R7, 0x5410, RZ ;  /* 0x0000541007878816 */ /* 0x000fe400000000ff */
[----:B------:R-:W-:Y:S01]  /*1e500*/  PRMT R6, R223, 0x7610, R6 ;  /* 0x00007610df067816 */ /* 0x000fe20000000006 */
[C---:B------:R-:W-:Y:S01]  /*1e510*/  HMMA.16816.F32 R104, R168.reuse, R10, R104 ;  /* 0x0000000aa868723c */ /* 0x040fe20000001868 */
[----:B------:R-:W-:Y:S01]  /*1e520*/  SHF.R.U32.HI R4, RZ, 0x8, R4 ;  /* 0x00000008ff047819 */ /* 0x000fe20000011604 */
[----:B------:R-:W-:Y:S02]  /*1e530*/  STG.E.U16 [R212.64+0x62], R135 ;  /* 0x00006287d4007986 */ /* 0x000fe4000c101518 */
[----:B------:R-:W-:Y:S02]  /*1e540*/  @!P1 PRMT R2, R6, 0x5410, RZ ;  /* 0x0000541006029816 */ /* 0x000fe400000000ff */
[----:B------:R-:W-:Y:S02]  /*1e550*/  ISETP.GE.U32.AND P1, PT, R222, R208, PT ;  /* 0x000000d0de00720c */ /* 0x000fe40003f26070 */
[C---:B-----5:R-:W-:Y:S01]  /*1e560*/  HMMA.16816.F32 R108, R168.reuse, R12, R108 ;  /* 0x0000000ca86c723c */ /* 0x060fe2000000186c */
[----:B------:R-:W-:Y:S01]  /*1e570*/  LOP3.LUT R4, R4, 0xffff, RZ, 0xc0, !PT ;  /* 0x0000ffff04047812 */ /* 0x000fe200078ec0ff */
[----:B------:R2:W-:Y:S02]  /*1e580*/  STG.E.U16 [R210.64+0x70], R2 ;  /* 0x00007002d2007986 */ /* 0x0005e4000c101518 */
[----:B------:R-:W-:Y:S01]  /*1e590*/  @!P6 HADD2 R249, -R134.H0_H0, -RZ.H0_H0 ;  /* 0xa00000ff86f9e230 */ /* 0x000fe20000000900 */
[----:B------:R-:W-:Y:S03]  /*1e5a0*/  ISETP.GE.U32.AND P0, PT, R222, R4, PT ;  /* 0x00000004de00720c */ /* 0x000fe60003f06070 */
[C---:B------:R-:W-:Y:S01]  /*1e5b0*/  HMMA.16816.F32 R112, R168.reuse, R14, R112 ;  /* 0x0000000ea870723c */ /* 0x040fe20000001870 */
[----:B------:R-:W-:Y:S03]  /*1e5c0*/  @!P6 PRMT R134, R249, 0x5410, RZ ;  /* 0x00005410f986e816 */ /* 0x000fe600000000ff */
[----:B------:R-:W-:Y:S04]  /*1e5d0*/  @!P1 HADD2 R248, -R3.H0_H0, -RZ.H0_H0 ;  /* 0xa00000ff03f89230 */ /* 0x000fe80000000900 */
[C---:B------:R-:W-:Y:S01]  /*1e5e0*/  HMMA.16816.F32 R116, R168.reuse, R16, R116 ;  /* 0x00000010a874723c */ /* 0x040fe20000001874 */
[----:B------:R-:W-:Y:S03]  /*1e5f0*/  @!P1 PRMT R3, R248, 0x5410, RZ ;  /* 0x00005410f8039816 */ /* 0x000fe600000000ff */
[----:B------:R-:W-:Y:S04]  /*1e600*/  @!P0 HADD2 R250, -R0.H0_H0, -RZ.H0_H0 ;  /* 0xa00000ff00fa8230 */ /* 0x000fe80000000900 */
[C---:B------:R-:W-:Y:S01]  /*1e610*/  HMMA.16816.F32 R120, R168.reuse, R18, R120 ;  /* 0x00000012a878723c */ /* 0x040fe20000001878 */
[----:B------:R-:W-:Y:S02]  /*1e620*/  @!P0 PRMT R0, R250, 0x5410, RZ ;  /* 0x00005410fa008816 */ /* 0x000fe400000000ff */
[----:B------:R-:W-:Y:S01]  /*1e630*/  PLOP3.LUT P0, PT, PT, PT, UP0, 0x80, 0x0 ;  /* 0x000000000000781c */ /* 0x000fe20003f0f008 */
[----:B--2---:R-:W-:Y:S02]  /*1e640*/  IMAD.MOV.U32 R2, RZ, RZ, R133 ;  /* 0x000000ffff027224 */ /* 0x004fe400078e0085 */
[----:B------:R2:W-:Y:S02]  /*1e650*/  STG.E.U16 [R210.64+0x72], R0 ;  /* 0x00007200d2007986 */ /* 0x0005e4000c101518 */
[C---:B-1----:R-:W-:Y:S02]  /*1e660*/  HMMA.16816.F32 R124, R168.reuse, R20, R124 ;  /* 0x00000014a87c723c */ /* 0x042fe4000000187c */
[----:B------:R-:W-:Y:S04]  /*1e670*/  STG.E.U16 [R212.64+0x70], R134 ;  /* 0x00007086d4007986 */ /* 0x000fe8000c101518 */
[----:B------:R1:W-:Y:S02]  /*1e680*/  STG.E.U16 [R212.64+0x72], R3 ;  /* 0x00007203d4007986 */ /* 0x0003e4000c101518 */
[----:B------:R-:W-:Y:S01]  /*1e690*/  HMMA.16816.F32 R128, R168, R22, R128 ;  /* 0x00000016a880723c */ /* 0x000fe20000001880 */
[----:B--2---:R-:W-:Y:S04]  /*1e6a0*/  IADD3 R210, P1, R210, -0x80, RZ ;  /* 0xffffff80d2d27810 */ /* 0x004fe80007f3e0ff */
[----:B------:R-:W-:Y:S01]  /*1e6b0*/  IADD3.X R211, R211, -0x1, RZ, P1, !PT ;  /* 0xffffffffd3d37810 */ /* 0x000fe20000ffe4ff */
[----:B-1----:R-:W-:Y:S02]  /*1e6c0*/  FADD.FTZ R212, R219, R221 ;  /* 0x000000dddbd47221 */ /* 0x002fe40000010000 */
[----:B------:R-:W-:Y:S04]  /*1e6d0*/  FADD.FTZ R213, R218, R220 ;  /* 0x000000dcdad57221 */ /* 0x000fe80000010000 */
[----:B------:R-:W-:Y:S01]  /*1e6e0*/  IMAD.MOV.U32 R3, RZ, RZ, R132 ;  /* 0x000000ffff037224 */ /* 0x000fe200078e0084 */
[----:B------:R-:W-:-:S05]  /*1e6f0*/  @P0 BRA `(.L_x_1827) ;  /* 0xffffa92000000947 */ /* 0x000fca000383ffff */
.L_x_1826:
        /* <DEDUP_REMOVED lines=11> */
[----:B------:R-:W-:Y:S02]  /*1e7b0*/  @UP3 UIMAD.WIDE.U32 UR12, UR20, UR4, URZ ;  /* 0x00000004140c32a5 */ /* 0x000fe4000f8e003f */
[----:B------:R-:W-:Y:S02]  /*1e7c0*/  UMOV UR18, URZ ;  /* 0x0000003f00127c82 */ /* 0x000fe40008000000 */
[----:B------:R-:W-:-:S02]  /*1e7d0*/  @UP3 UIMAD UR7, UR20, UR5, UR13 ;  /* 0x00000005140732a4 */ /* 0x000fc4000f8e020d */
[----:B------:R-:W-:Y:S02]  /*1e7e0*/  UMOV UR19, URZ ;  /* 0x0000003f00137c82 */ /* 0x000fe40008000000 */
[----:B------:R-:W-:Y:S02]  /*1e7f0*/  ULDC.64 UR4, c[0x0][0x1e0] ;  /* 0x0000780000047ab9 */ /* 0x000fe40000000a00 */
[----:B------:R-:W-:Y:S01]  /*1e800*/  @UP1 ULDC UR13, c[0x0][0x210] ;  /* 0x00008400000d1ab9 */ /* 0x000fe20000000800 */
[----:B-1----:R-:W-:Y:S01]  /*1e810*/  FADD.FTZ R212, R0, R212 ;  /* 0x000000d400d47221 */ /* 0x002fe20000010000 */
[----:B--2---:R-:W-:Y:S02]  /*1e820*/  @!UP3 USHF.R.S32.HI UR11, URZ, 0x1f, UR6 ;  /* 0x0000001f3f0bb899 */ /* 0x004fe40008011406 */
[----:B------:R-:W-:Y:S01]  /*1e830*/  @!UP3 UIMAD.WIDE.U32 UR16, UR6, UR4, URZ ;  /* 0x000000040610b2a5 */ /* 0x000fe2000f8e003f */
[----:B---3--:R-:W-:Y:S01]  /*1e840*/  FADD.FTZ R213, R2, R213 ;  /* 0x000000d502d57221 */ /* 0x008fe20000010000 */
[----:B------:R-:W1:Y:S01]  /*1e850*/  SHFL.BFLY PT, R3, R212, 0x1, 0x1f ;  /* 0x0c201f00d4037f89 */ /* 0x000e6200000e0000 */
[----:B------:R-:W-:Y:S01]  /*1e860*/  MOV R2, 0x3f800000 ;  /* 0x3f80000000027802 */ /* 0x000fe20000000f00 */
[----:B------:R-:W-:Y:S01]  /*1e870*/  @!UP3 UIMAD UR11, UR11, UR4, URZ ;  /* 0x000000040b0bb2a4 */ /* 0x000fe2000f8e023f */
[----:B----4-:R-:W-:Y:S01]  /*1e880*/  SHF.R.S32.HI R175, RZ, 0x1f, R174 ;  /* 0x0000001fffaf7819 */ /* 0x010fe200000114ae */
[----:B------:R-:W2:Y:S01]  /*1e890*/  SHFL.BFLY PT, R0, R213, 0x1, 0x1f ;  /* 0x0c201f00d5007f89 */ /* 0x000ea200000e0000 */
[----:B------:R-:W-:-:S02]  /*1e8a0*/  ULDC.U8 UR4, c[0x0][0x328] ;  /* 0x0000ca0000047ab9 */ /* 0x000fc40000000000 */
[CC--:B------:R-:W-:Y:S01]  /*1e8b0*/  LEA.HI R5, R175.reuse, R174.reuse, RZ, 0x2 ;  /* 0x000000aeaf057211 */ /* 0x0c0fe200078f10ff */
[----:B------:R-:W-:Y:S01]  /*1e8c0*/  UISETP.NE.AND UP2, UPT, UR4, URZ, UPT ;  /* 0x0000003f0400728c */ /* 0x000fe2000bf45270 */
[----:B------:R-:W-:Y:S01]  /*1e8d0*/  LEA.HI R173, R175, R174, RZ, 0x5 ;  /* 0x000000aeafad7211 */ /* 0x000fe200078f28ff */
[----:B------:R-:W-:Y:S01]  /*1e8e0*/  @!UP3 UIMAD UR11, UR6, UR5, UR11 ;  /* 0x00000005060bb2a4 */ /* 0x000fe2000f8e020b */
[----:B------:R-:W-:Y:S01]  /*1e8f0*/  SHF.R.S32.HI R4, RZ, 0x1f, R5 ;  /* 0x0000001fff047819 */ /* 0x000fe20000011405 */
[----:B------:R-:W-:Y:S01]  /*1e900*/  UISETP.NE.OR UP4, UPT, UR9, URZ, !UP2 ;  /* 0x0000003f0900728c */ /* 0x000fe2000d785670 */
[----:B------:R-:W-:Y:S01]  /*1e910*/  SHF.R.S32.HI R6, RZ, 0x5, R173 ;  /* 0x00000005ff067819 */ /* 0x000fe200000114ad */
[----:B------:R-:W3:Y:S01]  /*1e920*/  S2UR UR9, SR_CTAID.X ;  /* 0x00000000000979c3 */ /* 0x000ee20000002500 */
[----:B------:R-:W-:Y:S02]  /*1e930*/  ULDC UR5, c[0x0][0x234] ;  /* 0x00008d0000057ab9 */ /* 0x000fe40000000800 */
[----:B------:R-:W-:-:S02]  /*1e940*/  @UP1 UIMAD UR13, UR13, UR8, URZ ;  /* 0x000000080d0d12a4 */ /* 0x000fc4000f8e023f */
[----:B------:R-:W-:Y:S02]  /*1e950*/  UISETP.NE.OR UP0, UPT, UR20, -0x1, UP4 ;  /* 0xffffffff1400788c */ /* 0x000fe4000a705670 */
[----:B------:R-:W-:Y:S02]  /*1e960*/  @!UP1 USEL UR13, UR8, UR5, !UP2 ;  /* 0x00000005080d9287 */ /* 0x000fe4000d000000 */
[----:B------:R-:W-:Y:S01]  /*1e970*/  ULDC UR4, c[0x0][0x1c0] ;  /* 0x0000700000047ab9 */ /* 0x000fe20000000800 */
[----:B-1----:R-:W-:Y:S01]  /*1e980*/  FADD.FTZ R212, R212, R3 ;  /* 0x00000003d4d47221 */ /* 0x002fe20000010000 */
[----:B------:R-:W-:Y:S01]  /*1e990*/  MOV R3, 0x3f800000 ;  /* 0x3f80000000037802 */ /* 0x000fe20000000f00 */
[----:B------:R-:W-:Y:S01]  /*1e9a0*/  @UP1 UMOV UR5, 0x1 ;  /* 0x0000000100051882 */ /* 0x000fe20000000000 */
[----:B--2---:R-:W-:Y:S02]  /*1e9b0*/  FADD.FTZ R213, R213, R0 ;  /* 0x00000000d5d57221 */ /* 0x004fe40000010000 */
[----:B------:R-:W-:Y:S01]  /*1e9c0*/  FSETP.NE.FTZ.AND P4, PT, R212, RZ, PT ;  /* 0x000000ffd400720b */ /* 0x000fe20003f95000 */
[----:B------:R-:W-:Y:S01]  /*1e9d0*/  @!UP1 UIMAD UR5, UR13, UR4, URZ ;  /* 0x000000040d0592a4 */ /* 0x000fe2000f8e023f */
[----:B------:R-:W-:Y:S01]  /*1e9e0*/  SHF.R.S32.HI R0, RZ, 0x2, R5 ;  /* 0x00000002ff007819 */ /* 0x000fe20000011405 */
[----:B------:R-:W-:Y:S01]  /*1e9f0*/  @UP1 ULDC UR14, c[0x0][0x210] ;  /* 0x00008400000e1ab9 */ /* 0x000fe20000000800 */
[----:B------:R-:W-:Y:S01]  /*1ea00*/  FSETP.NE.FTZ.AND P3, PT, R213, RZ, PT ;  /* 0x000000ffd500720b */ /* 0x000fe20003f75000 */
[----:B------:R-:W-:Y:S01]  /*1ea10*/  UIMAD UR5, UR6, UR5, URZ ;  /* 0x00000005060572a4 */ /* 0x000fe2000f8e023f */
[----:B------:R-:W-:Y:S01]  /*1ea20*/  LEA.HI R4, R4, R0, RZ, 0x3 ;  /* 0x0000000004047211 */ /* 0x000fe200078f18ff */
[----:B------:R-:W-:Y:S01]  /*1ea30*/  @!UP1 UMOV UR14, 0x1 ;  /* 0x00000001000e9882 */ /* 0x000fe20000000000 */
[----:B------:R-:W-:Y:S01]  /*1ea40*/  LOP3.LUT R5, R5, 0x3ffffffc, RZ, 0xc0, !PT ;  /* 0x3ffffffc05057812 */ /* 0x000fe200078ec0ff */
[----:B------:R-:W-:Y:S01]  /*1ea50*/  @!UP0 UIMAD UR20, UR6, UR8, URZ ;  /* 0x00000008061482a4 */ /* 0x000fe2000f8e023f */
[----:B------:R-:W-:Y:S01]  /*1ea60*/  LOP3.LUT R4, R4, 0xfffffff8, RZ, 0xc0, !PT ;  /* 0xfffffff804047812 */ /* 0x000fe200078ec0ff */
[----:B---3--:R-:W-:Y:S01]  /*1ea70*/  UIMAD UR4, UR9, UR14, URZ ;  /* 0x0000000e090472a4 */ /* 0x008fe2000f8e023f */
[----:B------:R-:W-:Y:S01]  /*1ea80*/  IADD3 R5, -R5, R174, RZ ;  /* 0x000000ae05057210 */ /* 0x000fe20007ffe1ff */
[----:B------:R-:W1:Y:S01]  /*1ea90*/  @P4 MUFU.RCP R2, R212 ;  /* 0x000000d400024308 */ /* 0x000e620000001000 */
[----:B------:R-:W-:Y:S01]  /*1eaa0*/  IADD3 R18, R0, -R4, RZ ;  /* 0x8000000400127210 */ /* 0x000fe20007ffe0ff */
[----:B------:R-:W-:Y:S01]  /*1eab0*/  USEL UR5, UR5, URZ, UP4 ;  /* 0x0000003f05057287 */ /* 0x000fe2000a000000 */
[----:B------:R-:W-:Y:S01]  /*1eac0*/  LEA R172, R6, R5, 0x9 ;  /* 0x0000000506ac7211 */ /* 0x000fe200078e48ff */
[----:B------:R-:W-:Y:S01]  /*1ead0*/  USHF.L.U32 UR4, UR4, 0x7, URZ ;  /* 0x0000000704047899 */ /* 0x000fe2000800063f */
[----:B------:R-:W-:Y:S01]  /*1eae0*/  R2P PR, R18, 0x6 ;  /* 0x0000000612007804 */ /* 0x000fe20000000000 */
[----:B------:R-:W-:-:S02]  /*1eaf0*/  UIMAD UR13, UR10, UR13, UR5 ;  /* 0x0000000d0a0d72a4 */ /* 0x000fc4000f8e0205 */
[----:B------:R-:W2:Y:S01]  /*1eb00*/  @P3 MUFU.RCP R3, R213 ;  /* 0x000000d500033308 */ /* 0x000ea20000001000 */
[----:B------:R-:W-:Y:S02]  /*1eb10*/  @!UP4 UMOV UR18, UR20 ;  /* 0x000000140012cc82 */ /* 0x000fe40008000000 */
[----:B------:R-:W-:Y:S02]  /*1eb20*/  USHF.R.S32.HI UR5, URZ, 0x1f, UR4 ;  /* 0x0000001f3f057899 */ /* 0x000fe40008011404 */
[----:B------:R-:W-:Y:S02]  /*1eb30*/  @!UP4 USHF.R.S32.HI UR19, URZ, 0x1f, UR20 ;  /* 0x0000001f3f13c899 */ /* 0x000fe40008011414 */
[----:B------:R-:W-:Y:S01]  /*1eb40*/  USHF.R.S32.HI UR6, URZ, 0x1f, UR13 ;  /* 0x0000001f3f067899 */ /* 0x000fe2000801140d */
[----:B-1----:R-:W-:Y:S01]  /*1eb50*/  FMUL.FTZ R2, R2, c[0x0][0x2dc] ;  /* 0x0000b70002027a20 */ /* 0x002fe20000410000 */
[----:B------:R-:W-:Y:S02]  /*1eb60*/  UIADD3 UR4, UP1, UP0, UR4, UR18, UR13 ;  /* 0x0000001204047290 */ /* 0x000fe4000f83e00d */
[----:B------:R-:W-:Y:S01]  /*1eb70*/  @!UP3 UIADD3 UR7, UR17, UR11, URZ ;  /* 0x0000000b1107b290 */ /* 0x000fe2000fffe03f */
[C---:B------:R-:W-:Y:S01]  /*1eb80*/  FMUL.FTZ R171, R2.reuse, R164 ;  /* 0x000000a402ab7220 */ /* 0x040fe20000410000 */
[----:B------:R-:W-:Y:S01]  /*1eb90*/  UIADD3.X UR5, UR5, UR19, UR6, UP1, UP0 ;  /* 0x0000001305057290 */ /* 0x000fe20008fe0406 */
[----:B------:R-:W-:Y:S01]  /*1eba0*/  FMUL.FTZ R4, R2, R165 ;  /* 0x000000a502047220 */ /* 0x000fe20000410000 */
[----:B------:R-:W-:Y:S01]  /*1ebb0*/  @!UP3 UMOV UR12, UR16 ;  /* 0x00000010000cbc82 */ /* 0x000fe20008000000 */
[----:B--2---:R-:W-:-:S02]  /*1ebc0*/  FMUL.FTZ R0, R3, c[0x0][0x2dc] ;  /* 0x0000b70003007a20 */ /* 0x004fc40000410000 */
[----:B------:R-:W-:Y:S01]  /*1ebd0*/  FMUL.FTZ R170, R2, R160 ;  /* 0x000000a002aa7220 */ /* 0x000fe20000410000 */
[----:B------:R-:W-:Y:S01]  /*1ebe0*/  F2FP.PACK_AB R4, R4, R171 ;  /* 0x000000ab0404723e */ /* 0x000fe200000000ff */
        /* <DEDUP_REMOVED lines=27> */
[----:B------:R-:W-:Y:S01]  /*1eda0*/  FMUL.FTZ R148, R2, R56 ;  /* 0x0000003802947220 */ /* 0x000fe20000410000 */
[----:B------:R-:W-:Y:S01]  /*1edb0*/  F2FP.PACK_AB R56, R24, R152 ;  /* 0x000000981838723e */ /* 0x000fe200000000ff */
[----:B------:R-:W-:-:S02]  /*1edc0*/  FMUL.FTZ R52, R2, R57 ;  /* 0x0000003902347220 */ /* 0x000fc40000410000 */
[----:B------:R-:W-:Y:S01]  /*1edd0*/  FMUL.FTZ R144, R2, R60 ;  /* 0x0000003c02907220 */ /* 0x000fe20000410000 */
[----:B------:R-:W-:Y:S01]  /*1ede0*/  F2FP.PACK_AB R60, R134, R156 ;  /* 0x0000009c863c723e */ /* 0x000fe200000000ff */
[----:B------:R-:W-:Y:S01]  /*1edf0*/  FMUL.FTZ R20, R2, R61 ;  /* 0x0000003d02147220 */ /* 0x000fe20000410000 */
[----:B------:R-:W-:Y:S01]  /*1ee00*/  F2FP.PACK_AB R52, R52, R148 ;  /* 0x000000943434723e */ /* 0x000fe200000000ff */
[C---:B------:R-:W-:Y:S01]  /*1ee10*/  FMUL.FTZ R140, R2.reuse, R64 ;  /* 0x00000040028c7220 */ /* 0x040fe20000410000 */
[----:B------:R-:W-:Y:S01]  /*1ee20*/  F2FP.PACK_AB R64, R137, R160 ;  /* 0x000000a08940723e */ /* 0x000fe200000000ff */
[C---:B------:R-:W-:Y:S02]  /*1ee30*/  FMUL.FTZ R48, R2.reuse, R65 ;  /* 0x0000004102307220 */ /* 0x040fe40000410000 */
        /* <DEDUP_REMOVED lines=243> */
[----:B-----5:R-:W-:Y:S01]  /*1fd70*/  @P3 FFMA.FTZ R8, R132, c[0x0][0x238], R0 ;  /* 0x00008e0084083a23 */ /* 0x020fe20000010000 */
[----:B--2---:R-:W-:Y:S01]  /*1fd80*/  MOV R7, 0x7f800000 ;  /* 0x7f80000000077802 */ /* 0x004fe20000000f00 */
[----:B------:R-:W-:-:S03]  /*1fd90*/  @P4 FFMA.FTZ R7, R133, c[0x0][0x238], R2 ;  /* 0x00008e0085074a23 */ /* 0x000fc60000010002 */
        /* <DEDUP_REMOVED lines=47> */
.L_x_1831:
[----:B--234-:R-:W-:Y:S05]  /*20090*/  BSYNC B0 ;  /* 0x0000000000007941 */ /* 0x01cfea0003800000 */
.L_x_1830:
        /* <DEDUP_REMOVED lines=42> */
.L_x_1833:
[----:B---3--:R-:W-:Y:S05]  /*20340*/  BSYNC B0 ;  /* 0x0000000000007941 */ /* 0x008fea0003800000 */
.L_x_1832:
        /* <DEDUP_REMOVED lines=22> */
.L_x_1835:
[----:B------:R-:W-:Y:S05]  /*204b0*/  BSYNC B0 ;  /* 0x0000000000007941 */ /* 0x000fea0003800000 */
.L_x_1834:
        /* <DEDUP_REMOVED lines=22> */
.L_x_1837:
[----:B------:R-:W-:Y:S05]  /*20620*/  BSYNC B0 ;  /* 0x0000000000007941 */ /* 0x000fea0003800000 */
.L_x_1836:
        /* <DEDUP_REMOVED lines=23> */
.L_x_1838:
        /* <DEDUP_REMOVED lines=14> */
.L_x_2062:


//--------------------- .text._ZN5flash16flash_fwd_kernelI23Flash_fwd_kernel_traitsILi256ELi128ELi64ELi8ELb0ELb0EN7cutlass6half_tE19Flash_kernel_traitsILi256ELi128ELi64ELi8ES3_EELb0ELb0ELb1ELb0ELb0ELb0ELb1ELb0EEEvNS_16Flash_fwd_paramsE --------------------------
	.section	.text._ZN5flash16flash_fwd_kernelI23Flash_fwd_kernel_traitsILi256ELi128ELi64ELi8ELb0ELb0EN7cutlass6half_tE19Flash_kernel_traitsILi256ELi128ELi64ELi8ES3_EELb0ELb0ELb1ELb0ELb0ELb0ELb1ELb0EEEvNS_16Flash_fwd_paramsE,"ax",@progbits
	.sectioninfo	@"SHI_REGISTERS=255"
	.align	128
        .global         _ZN5flash16flash_fwd_kernelI23Flash_fwd_kernel_traitsILi256ELi128ELi64ELi8ELb0ELb0EN7cutlass6half_tE19Flash_kernel_traitsILi256ELi128ELi64ELi8ES3_EELb0ELb0ELb1ELb0ELb0ELb0ELb1ELb0EEEvNS_16Flash_fwd_paramsE
        .type           _ZN5flash16flash_fwd_kernelI23Flash_fwd_kernel_traitsILi256ELi128ELi64ELi8ELb0ELb0EN7cutlass6half_tE19Flash_kernel_traitsILi256ELi128ELi64ELi8ES3_EELb0ELb0ELb1ELb0ELb0ELb0ELb1ELb0EEEvNS_16Flash_fwd_paramsE,@function
        .size           _ZN5flash16flash_fwd_kernelI23Flash_fwd_kernel_traitsILi256ELi128ELi64ELi8ELb0ELb0EN7cutlass6half_tE19Flash_kernel_traitsILi256ELi128ELi64ELi8ES3_EELb0ELb0ELb1ELb0ELb0ELb0ELb1ELb0EEEvNS_16Flash_fwd_paramsE,(.L_x_2063 - _ZN5flash16flash_fwd_kernelI23Flash_fwd_kernel_traitsILi256ELi128ELi64ELi8ELb0ELb0EN7cutlass6half_tE19Flash_kernel_traitsILi256ELi128ELi64ELi8ES3_EELb0ELb0ELb1ELb0ELb0ELb0ELb1ELb0EEEvNS_16Flash_fwd_paramsE)
        .other          _ZN5flash16flash_fwd_kernelI23Flash_fwd_kernel_traitsILi256ELi128ELi64ELi8ELb0ELb0EN7cutlass6half_tE19Flash_kernel_traitsILi256ELi128ELi64ELi8ES3_EELb0ELb0ELb1ELb0ELb0ELb0ELb1ELb0EEEvNS_16Flash_fwd_paramsE,@"STO_CUDA_ENTRY STV_DEFAULT"
_ZN5flash16flash_fwd_kernelI23Flash_fwd_kernel_traitsILi256ELi128ELi64ELi8ELb0ELb0EN7cutlass6half_tE19Flash_kernel_traitsILi256ELi128ELi64ELi8ES3_EELb0ELb0ELb1ELb0ELb0ELb0ELb1ELb0EEEvNS_16Flash_fwd_paramsE:
.text._ZN5flash16flash_fwd_kernelI23Flash_fwd_kernel_traitsILi256ELi128ELi64ELi8ELb0ELb0EN7cutlass6half_tE19Flash_kernel_traitsILi256ELi128ELi64ELi8ES3_EELb0ELb0ELb1ELb0ELb0ELb0ELb1ELb0EEEvNS_16Flash_fwd_paramsE:
        /* <DEDUP_REMOVED lines=56> */
.L_x_1839:
[----:B------:R-:W-:Y:S02]  /*0380*/  ULDC UR6, c[0x0][0x218] ;  /* 0x0000860000067ab9 */ /* 0x000fe40000000800 */
.L_x_1840:
        /* <DEDUP_REMOVED lines=125> */
.L_x_1843:
[----:B------:R-:W-:Y:S05]  /*0b60*/  BSYNC B0 ;  /* 0x0000000000007941 */ /* 0x000fea0003800000 */
.L_x_1842:
        /* <DEDUP_REMOVED lines=22> */
.L_x_1845:
[----:B------:R-:W-:Y:S05]  /*0cd0*/  BSYNC B0 ;  /* 0x0000000000007941 */ /* 0x000fea0003800000 */
.L_x_1844:
        /* <DEDUP_REMOVED lines=22> */
.L_x_1847:
[----:B------:R-:W-:Y:S05]  /*0e40*/  BSYNC B0 ;  /* 0x0000000000007941 */ /* 0x000fea0003800000 */
.L_x_1846:
        /* <DEDUP_REMOVED lines=21> */
.L_x_1849:
[----:B------:R-:W-:Y:S05]  /*0fa0*/  BSYNC B0 ;  /* 0x0000000000007941 */ /* 0x000fea0003800000 */
.L_x_1848:
        /* <DEDUP_REMOVED lines=35> */
.L_x_1841:
        /* <DEDUP_REMOVED lines=33> */
.L_x_1850:
        /* <DEDUP_REMOVED lines=48> */
.L_x_1851:
        /* <DEDUP_REMOVED lines=132> */
.L_x_1853:
[----:B------:R-:W-:Y:S05]  /*1f30*/  BSYNC B0 ;  /* 0x0000000000007941 */ /* 0x000fea0003800000 */
.L_x_1852:
        /* <DEDUP_REMOVED lines=45> */
.L_x_1855:
[----:B------:R-:W-:Y:S05]  /*2210*/  BSYNC B0 ;  /* 0x0000000000007941 */ /* 0x000fea0003800000 */
.L_x_1854:
        /* <DEDUP_REMOVED lines=45> */
.L_x_1857:
[----:B------:R-:W-:Y:S05]  /*24f0*/  BSYNC B0 ;  /* 0x0000000000007941 */ /* 0x000fea0003800000 */
.L_x_1856:
        /* <DEDUP_REMOVED lines=48> */
.L_x_1859:
[----:B------:R-:W-:Y:S05]  /*2800*/  BSYNC B0 ;  /* 0x0000000000007941 */ /* 0x000fea0003800000 */
.L_x_1858:
        /* <DEDUP_REMOVED lines=48> */
.L_x_1861:
[----:B------:R-:W-:Y:S05]  /*2b10*/  BSYNC B0 ;  /* 0x0000000000007941 */ /* 0x000fea0003800000 */
.L_x_1860:
        /* <DEDUP_REMOVED lines=45> */
.L_x_1863:
[----:B------:R-:W-:Y:S05]  /*2df0*/  BSYNC B0 ;  /* 0x0000000000007941 */ /* 0x000fea0003800000 */
.L_x_1862:
        /* <DEDUP_REMOVED lines=57> */
.L_x_1865:
[----:B------:R-:W-:Y:S05]  /*3190*/  BSYNC B0 ;  /* 0x0000000000007941 */ /* 0x000fea0003800000 */
.L_x_1864:
        /* <DEDUP_REMOVED lines=45> */
.L_x_1867:
[----:B------:R-:W-:Y:S05]  /*3470*/  BSYNC B0 ;  /* 0x0000000000007941 */ /* 0x000fea0003800000 */
.L_x_1866:
        /* <DEDUP_REMOVED lines=14> */
[----:B------:R-:W-:Y:S01]  /*3560*/  IMAD.SHL.U32 R211, R5, 0x2, RZ ;  /* 0x0000000205d37824 */ /* 0x000fe200078e00ff */
[----:B------:R-:W-:Y:S01]  /*3570*/  LEA R5, R113, UR15, 0x4 ;  /* 0x0000000f71057c11 */ /* 0x000fe2000f8e20ff */
[----:B------:R-:W-:Y:S01]  /*3580*/  IMAD.SHL.U32 R204, R2, 0x2, RZ ;  /* 0x0000000202cc7824 */ /* 0x000fe200078e00ff */
[----:B------:R-:W-:Y:S01]  /*3590*/  UIADD3 UR15, UR16, 0x1, -UR17 ;  /* 0x00000001100f7890 */ /* 0x000fe2000fffe811 */
[--C-:B------:R-:W-:Y:S01]  /*35a0*/  IMAD R212, R3, 0x2, R211.reuse ;  /* 0x0000000203d47824 */ /* 0x100fe200078e02d3 */
[----:B-12-4-:R-:W-:Y:S01]  /*35b0*/  LDSM.16.M88.4 R8, [R211] ;  /* 0x00000000d308783b */ /* 0x016fe20000000200 */
[----:B------:R-:W-:Y:S01]  /*35c0*/  IMAD R214, R0, 0x2, R211 ;  /* 0x0000000200d67824 */ /* 0x000fe200078e02d3 */
[----:B------:R-:W-:Y:S01]  /*35d0*/  IADD3 R2, R204, 0x10000, RZ ;  /* 0x00010000cc027810 */ /* 0x000fe20007ffe0ff */
[----:B------:R-:W-:Y:S01]  /*35e0*/  IMAD R213, R0, 0x2, R212 ;  /* 0x0000000200d57824 */ /* 0x000fe200078e02d4 */
[----:B------:R-:W1:Y:S01]  /*35f0*/  LDSM.16.M88.4 R16, [R204+0x10000] ;  /* 0x01000000cc10783b */ /* 0x000e620000000200 */
[----:B------:R-:W-:Y:S01]  /*3600*/  IADD3 R215, R204, 0x10020, RZ ;  /* 0x00010020ccd77810 */ /* 0x000fe20007ffe0ff */
[----:B------:R-:W-:Y:S01]  /*3610*/  UIADD3 UR4, UR15, UR4, URZ ;  /* 0x000000040f047290 */ /* 0x000fe2000fffe03f */
[----:B------:R-:W-:Y:S01]  /*3620*/  @P1 IADD3 R215, R2, -0x20, RZ ;  /* 0xffffffe002d71810 */ /* 0x000fe20007ffe0ff */
[----:B------:R-:W2:Y:S01]  /*3630*/  LDSM.16.M88.4 R32, [R204+0x10800] ;  /* 0x01080000cc20783b */ /* 0x000ea20000000200 */
[----:B------:R-:W-:-:S02]  /*3640*/  IMAD.MOV.U32 R2, RZ, RZ, 0x40 ;  /* 0x00000040ff027424 */ /* 0x000fc400078e00ff */
[----:B------:R-:W-:Y:S01]  /*3650*/  IMAD.IADD R5, R114, 0x1, R5 ;  /* 0x0000000172057824 */ /* 0x000fe200078e0205 */
[----:B------:R-:W4:Y:S01]  /*3660*/  LDSM.16.M88.4 R28, [R204+0x11000] ;  /* 0x01100000cc1c783b */ /* 0x000f220000000200 */
[C---:B------:R-:W-:Y:S02]  /*3670*/  IADD3 R230, R215.reuse, 0x800, RZ ;  /* 0x00000800d7e67810 */ /* 0x040fe40007ffe0ff */
[----:B------:R-:W-:Y:S01]  /*3680*/  SEL R2, R2, 0xffffffc0, !P2 ;  /* 0xffffffc002027807 */ /* 0x000fe20005000000 */
[----:B------:R-:W5:Y:S01]  /*3690*/  LDSM.16.M88.4 R24, [R204+0x11800] ;  /* 0x01180000cc18783b */ /* 0x000f620000000200 */
[C---:B------:R-:W-:Y:S02]  /*36a0*/  IADD3 R229, R215.reuse, 0x1000, RZ ;  /* 0x00001000d7e57810 */ /* 0x040fe40007ffe0ff */
[C---:B------:R-:W-:Y:S01]  /*36b0*/  IADD3 R228, R215.reuse, 0x1800, RZ ;  /* 0x00001800d7e47810 */ /* 0x040fe20007ffe0ff */
[----:B------:R-:W-:Y:S01]  /*36c0*/  LDSM.16.M88.4 R12, [R212] ;  /* 0x00000000d40c783b */ /* 0x000fe20000000200 */
[----:B------:R-:W-:Y:S01]  /*36d0*/  IMAD.IADD R210, R204, 0x1, R2 ;  /* 0x00000001ccd27824 */ /* 0x000fe200078e0202 */
[C---:B------:R-:W-:Y:S01]  /*36e0*/  IADD3 R227, R215.reuse, 0x2000, RZ ;  /* 0x00002000d7e37810 */ /* 0x040fe20007ffe0ff */
[----:B------:R-:W-:Y:S01]  /*36f0*/  IMAD.IADD R209, R2, 0x1, R215 ;  /* 0x0000000102d17824 */ /* 0x000fe200078e02d7 */
[----:B------:R-:W3:Y:S01]  /*3700*/  LDSM.16.M88.4 R40, [R215] ;  /* 0x00000000d728783b */ /* 0x000ee20000000200 */
        /* <DEDUP_REMOVED lines=11> */
[----:B------:R-:W-:Y:S01]  /*37c0*/  LDSM.16.M88.4 R80, [R210+0x10800] ;  /* 0x01080000d250783b */ /* 0x000fe20000000200 */
[C---:B------:R-:W-:Y:S02]  /*37d0*/  IADD3 R218, R215.reuse, 0x6800, RZ ;  /* 0x00006800d7da7810 */ /* 0x040fe40007ffe0ff */
[C---:B------:R-:W-:Y:S01]  /*37e0*/  IADD3 R217, R215.reuse, 0x7000, RZ ;  /* 0x00007000d7d97810 */ /* 0x040fe20007ffe0ff */
[----:B-1----:R-:W-:Y:S01]  /*37f0*/  HMMA.16816.F32 R20, R8, R16, RZ ;  /* 0x000000100814723c */ /* 0x002fe200000018ff */
[----:B------:R-:W-:Y:S01]  /*3800*/  LDSM.16.M88.4 R84, [R210+0x10000] ;  /* 0x01000000d254783b */ /* 0x000fe20000000200 */
[----:B------:R-:W-:-:S03]  /*3810*/  IADD3 R216, R215, 0x7800, RZ ;  /* 0x00007800d7d87810 */ /* 0x000fc60007ffe0ff */
[----:B------:R-:W-:Y:S03]  /*3820*/  LDSM.16.M88.4 R92, [R210+0x11000] ;  /* 0x01100000d25c783b */ /* 0x000fe60000000200 */
[C---:B------:R-:W-:Y:S01]  /*3830*/  HMMA.16816.F32 R36, R8.reuse, R18, RZ ;  /* 0x000000120824723c */ /* 0x040fe200000018ff */
[----:B------:R-:W1:Y:S04]  /*3840*/  LDSM.16.M88.4 R16, [R214] ;  /* 0x00000000d610783b */ /* 0x000e680000000200 */
[----:B------:R-:W1:Y:S03]  /*3850*/  LDSM.16.M88.4 R96, [R210+0x11800] ;  /* 0x01180000d260783b */ /* 0x000e660000000200 */
[C---:B--2---:R-:W-:Y:S01]  /*3860*/  HMMA.16816.F32 R48, R8.reuse, R32, RZ ;  /* 0x000000200830723c */ /* 0x044fe200000018ff */
[----:B------:R-:W-:Y:S04]  /*3870*/  LDSM.16.M88.4 R100, [R209] ;  /* 0x00000000d164783b */ /* 0x000fe80000000200 */
[----:B------:R-:W-:Y:S03]  /*3880*/  LDSM.16.M88.4 R88, [R204+0x12000] ;  /* 0x01200000cc58783b */ /* 0x000fe60000000200 */
[C---:B------:R-:W-:Y:S08]  /*3890*/  HMMA.16816.F32 R52, R8.reuse, R34, RZ ;  /* 0x000000220834723c */ /* 0x040ff000000018ff */
[C---:B----4-:R-:W-:Y:S08]  /*38a0*/  HMMA.16816.F32 R56, R8.reuse, R28, RZ ;  /* 0x0000001c0838723c */ /* 0x050ff000000018ff */
[C---:B------:R-:W-:Y:S08]  /*38b0*/  HMMA.16816.F32 R60, R8.reuse, R30, RZ ;  /* 0x0000001e083c723c */ /* 0x040ff000000018ff */
[C---:B-----5:R-:W-:Y:S08]  /*38c0*/  HMMA.16816.F32 R44, R8.reuse, R26, RZ ;  /* 0x0000001a082c723c */ /* 0x060ff000000018ff */
[----:B------:R-:W-:Y:S01]  /*38d0*/  HMMA.16816.F32 R68, R8, R24, RZ ;  /* 0x000000180844723c */ /* 0x000fe200000018ff */
[----:B------:R-:W-:Y:S07]  /*38e0*/  LDSM.16.M88.4 R8, [R213] ;  /* 0x00000000d508783b */ /* 0x000fee0000000200 */
[C---:B---3--:R-:W-:Y:S08]  /*38f0*/  HMMA.16816.F32 R24, R12.reuse, R40, R20 ;  /* 0x000000280c18723c */ /* 0x048ff00000001814 */
[C---:B------:R-:W-:Y:S08]  /*3900*/  HMMA.16816.F32 R20, R12.reuse, R42, R36 ;  /* 0x0000002a0c14723c */ /* 0x040ff00000001824 */
[C---:B------:R-:W-:Y:S08]  /*3910*/  HMMA.16816.F32 R32, R12.reuse, R64, R48 ;  /* 0x000000400c20723c */ /* 0x040ff00000001830 */
[C---:B------:R-:W-:Y:S08]  /*3920*/  HMMA.16816.F32 R28, R12.reuse, R66, R52 ;  /* 0x000000420c1c723c */ /* 0x040ff00000001834 */
[C---:B------:R-:W-:Y:S08]  /*3930*/  HMMA.16816.F32 R40, R12.reuse, R72, R56 ;  /* 0x000000480c28723c */ /* 0x040ff00000001838 */
[C---:B------:R-:W-:Y:S01]  /*3940*/  HMMA.16816.F32 R60, R12.reuse, R74, R60 ;  /* 0x0000004a0c3c723c */ /* 0x040fe2000000183c */
[----:B------:R-:W-:Y:S07]  /*3950*/  LDSM.16.M88.4 R72, [R209+0x1000] ;  /* 0x00100000d148783b */ /* 0x000fee0000000200 */
[C---:B------:R-:W-:Y:S08]  /*3960*/  HMMA.16816.F32 R56, R12.reuse, R78, R44 ;  /* 0x0000004e0c38723c */ /* 0x040ff0000000182c */
[----:B------:R-:W-:Y:S01]  /*3970*/  HMMA.16816.F32 R64, R12, R76, R68 ;  /* 0x0000004c0c40723c */ /* 0x000fe20000001844 */
[----:B------:R-:W2:Y:S04]  /*3980*/  LDSM.16.M88.4 R68, [R209+0x800] ;  /* 0x00080000d144783b */ /* 0x000ea80000000200 */
[----:B------:R-:W3:Y:S03]  /*3990*/  LDSM.16.M88.4 R76, [R209+0x1800] ;  /* 0x00180000d14c783b */ /* 0x000ee60000000200 */
[C---:B-1----:R-:W-:Y:S01]  /*39a0*/  HMMA.16816.F32 R44, R16.reuse, R80, R32 ;  /* 0x00000050102c723c */ /* 0x042fe20000001820 */
[----:B------:R-:W1:Y:S07]  /*39b0*/  LDSM.16.M88.4 R12, [R211+0x4000] ;  /* 0x00400000d30c783b */ /* 0x000e6e0000000200 */
[C---:B------:R-:W-:Y:S01]  /*39c0*/  HMMA.16816.F32 R36, R16.reuse, R82, R28 ;  /* 0x000000521024723c */ /* 0x040fe2000000181c */
[----:B------:R-:W4:Y:S07]  /*39d0*/  LDSM.16.M88.4 R80, [R204+0x12800] ;  /* 0x01280000cc50783b */ /* 0x000f2e0000000200 */
[C---:B------:R-:W-:Y:S08]  /*39e0*/  HMMA.16816.F32 R48, R16.reuse, R86, R20 ;  /* 0x000000561030723c */ /* 0x040ff00000001814 */
[C---:B------:R-:W-:Y:S08]  /*39f0*/  HMMA.16816.F32 R28, R16.reuse, R94, R60 ;  /* 0x0000005e101c723c */ /* 0x040ff0000000183c */
[C---:B------:R-:W-:Y:S08]  /*3a00*/  HMMA.16816.F32 R20, R16.reuse, R98, R56 ;  /* 0x000000621014723c */ /* 0x040ff00000001838 */
[C---:B------:R-:W-:Y:S01]  /*3a10*/  HMMA.16816.F32 R52, R16.reuse, R84, R24 ;  /* 0x000000541034723c */ /* 0x040fe20000001818 */
[----:B------:R-:W5:Y:S07]  /*3a20*/  LDSM.16.M88.4 R84, [R204+0x13000] ;  /* 0x01300000cc54783b */ /* 0x000f6e0000000200 */
[C---:B------:R-:W-:Y:S01]  /*3a30*/  HMMA.16816.F32 R32, R16.reuse, R92, R40 ;  /* 0x0000005c1020723c */ /* 0x040fe20000001828 */
[----:B------:R-:W-:Y:S07]  /*3a40*/  LDSM.16.M88.4 R92, [R210+0x13000] ;  /* 0x01300000d25c783b */ /* 0x000fee0000000200 */
[----:B------:R-:W-:Y:S01]  /*3a50*/  HMMA.16816.F32 R24, R16, R96, R64 ;  /* 0x000000601018723c */ /* 0x000fe20000001840 */
[----:B------:R-:W-:Y:S04]  /*3a60*/  LDSM.16.M88.4 R64, [R215+0x2800] ;  /* 0x00280000d740783b */ /* 0x000fe80000000200 */
[----:B------:R-:W-:Y:S03]  /*3a70*/  LDSM.16.M88.4 R96, [R209+0x6000] ;  /* 0x00600000d160783b */ /* 0x000fe60000000200 */
[C---:B--2---:R-:W-:Y:S08]  /*3a80*/  HMMA.16816.F32 R56, R8.reuse, R68, R44 ;  /* 0x000000440838723c */ /* 0x044ff0000000182c */
[C---:B------:R-:W-:Y:S08]  /*3a90*/  HMMA.16816.F32 R40, R8.reuse, R102, R48 ;  /* 0x000000660828723c */ /* 0x040ff00000001830 */
[C---:B------:R-:W-:Y:S08]  /*3aa0*/  HMMA.16816.F32 R44, R8.reuse, R74, R28 ;  /* 0x0000004a082c723c */ /* 0x040ff0000000181c */
[C---:B---3--:R-:W-:Y:S01]  /*3ab0*/  HMMA.16816.F32 R28, R8.reuse, R78, R20 ;  /* 0x0000004e081c723c */ /* 0x048fe20000001814 */
[----:B------:R-:W2:Y:S07]  /*3ac0*/  LDSM.16.M88.4 R20, [R204+0x13800] ;  /* 0x01380000cc14783b */ /* 0x000eae0000000200 */
[C---:B------:R-:W-:Y:S01]  /*3ad0*/  HMMA.16816.F32 R16, R8.reuse, R100, R52 ;  /* 0x000000640810723c */ /* 0x040fe20000001834 */
[----:B------:R-:W-:Y:S07]  /*3ae0*/  LDSM.16.M88.4 R100, [R210+0x16800] ;  /* 0x01680000d264783b */ /* 0x000fee0000000200 */
[C---:B------:R-:W-:Y:S01]  /*3af0*/  HMMA.16816.F32 R52, R8.reuse, R70, R36 ;  /* 0x000000460834723c */ /* 0x040fe20000001824 */
[----:B------:R-:W-:Y:S07]  /*3b00*/  LDSM.16.M88.4 R68, [R210+0x13800] ;  /* 0x01380000d244783b */ /* 0x000fee0000000200 */
[C---:B------:R-:W-:Y:S01]  /*3b10*/  HMMA.16816.F32 R48, R8.reuse, R72, R32 ;  /* 0x000000480830723c */ /* 0x040fe20000001820 */
[----:B------:R-:W-:Y:S04]  /*3b20*/  LDSM.16.M88.4 R32, [R215+0x2000] ;  /* 0x00200000d720783b */ /* 0x000fe80000000200 */
[----:B------:R-:W-:Y:S03]  /*3b30*/  LDSM.16.M88.4 R72, [R215+0x3800] ;  /* 0x00380000d748783b */ /* 0x000fe60000000200 */
[----:B------:R-:W-:Y:S01]  /*3b40*/  HMMA.16816.F32 R60, R8, R76, R24 ;  /* 0x0000004c083c723c */ /* 0x000fe20000001818 */
[----:B------:R-:W3:Y:S04]  /*3b50*/  LDSM.16.M88.4 R8, [R212+0x4000] ;  /* 0x00400000d408783b */ /* 0x000ee80000000200 */
[----:B------:R-:W-:Y:S03]  /*3b60*/  LDSM.16.M88.4 R76, [R209+0x2800] ;  /* 0x00280000d14c783b */ /* 0x000fe60000000200 */
[C---:B-1----:R-:W-:Y:S08]  /*3b70*/  HMMA.16816.F32 R36, R12.reuse, R90, R40 ;  /* 0x0000005a0c24723c */ /* 0x042ff00000001828 */
[C---:B----4-:R-:W-:Y:S01]  /*3b80*/  HMMA.16816.F32 R40, R12.reuse, R80, R56 ;  /* 0x000000500c28723c */ /* 0x050fe20000001838 */
[----:B------:R-:W1:Y:S07]  /*3b90*/  LDSM.16.M88.4 R56, [R215+0x3000] ;  /* 0x00300000d738783b */ /* 0x000e6e0000000200 */
[C---:B------:R-:W-:Y:S01]  /*3ba0*/  HMMA.16816.F32 R24, R12.reuse, R88, R16 ;  /* 0x000000580c18723c */ /* 0x040fe20000001810 */
[----:B------:R-:W-:Y:S04]  /*3bb0*/  LDSM.16.M88.4 R16, [R214+0x4000] ;  /* 0x00400000d610783b */ /* 0x000fe80000000200 */
[----:B------:R-:W4:Y:S03]  /*3bc0*/  LDSM.16.M88.4 R88, [R210+0x12000] ;  /* 0x01200000d258783b */ /* 0x000f260000000200 */
[C---:B------:R-:W-:Y:S01]  /*3bd0*/  HMMA.16816.F32 R52, R12.reuse, R82, R52 ;  /* 0x000000520c34723c */ /* 0x040fe20000001834 */
[----:B------:R-:W-:Y:S07]  /*3be0*/  LDSM.16.M88.4 R80, [R209+0x3000] ;  /* 0x00300000d150783b */ /* 0x000fee0000000200 */
[C---:B-----5:R-:W-:Y:S08]  /*3bf0*/  HMMA.16816.F32 R48, R12.reuse, R84, R48 ;  /* 0x000000540c30723c */ /* 0x060ff00000001830 */
[C---:B------:R-:W-:Y:S01]  /*3c00*/  HMMA.16816.F32 R44, R12.reuse, R86, R44 ;  /* 0x000000560c2c723c */ /* 0x040fe2000000182c */
[----:B------:R-:W5:Y:S07]  /*3c10*/  LDSM.16.M88.4 R84, [R210+0x12800] ;  /* 0x01280000d254783b */ /* 0x000f6e0000000200 */
[C---:B--2---:R-:W-:Y:S08]  /*3c20*/  HMMA.16816.F32 R60, R12.reuse, R20, R60 ;  /* 0x000000140c3c723c */ /* 0x044ff0000000183c */
[----:B------:R-:W-:Y:S08]  /*3c30*/  HMMA.16816.F32 R12, R12, R22, R28 ;  /* 0x000000160c0c723c */ /* 0x000ff0000000181c */
[C---:B---3--:R-:W-:Y:S08]  /*3c40*/  HMMA.16816.F32 R24, R8.reuse, R32, R24 ;  /* 0x000000200818723c */ /* 0x048ff00000001818 */
[C---:B------:R-:W-:Y:S08]  /*3c50*/  HMMA.16816.F32 R20, R8.reuse, R34, R36 ;  /* 0x000000220814723c */ /* 0x040ff00000001824 */
[C---:B------:R-:W-:Y:S08]  /*3c60*/  HMMA.16816.F32 R28, R8.reuse, R64, R40 ;  /* 0x00000040081c723c */ /* 0x040ff00000001828 */
[C---:B------:R-:W-:Y:S08]  /*3c70*/  HMMA.16816.F32 R40, R8.reuse, R66, R52 ;  /* 0x000000420828723c */ /* 0x040ff00000001834 */
[C---:B-1----:R-:W-:Y:S08]  /*3c80*/  HMMA.16816.F32 R52, R8.reuse, R56, R48 ;  /* 0x000000380834723c */ /* 0x042ff00000001830 */
[C---:B------:R-:W-:Y:S01]  /*3c90*/  HMMA.16816.F32 R56, R8.reuse, R58, R44 ;  /* 0x0000003a0838723c */ /* 0x040fe2000000182c */
[----:B------:R-:W-:Y:S07]  /*3ca0*/  LDSM.16.M88.4 R44, [R209+0x2000] ;  /* 0x00200000d12c783b */ /* 0x000fee0000000200 */
[C---:B------:R-:W-:Y:S01]  /*3cb0*/  HMMA.16816.F32 R48, R8.reuse, R74, R12 ;  /* 0x0000004a0830723c */ /* 0x040fe2000000180c */
[----:B------:R-:W1:Y:S07]  /*3cc0*/  LDSM.16.M88.4 R12, [R213+0x4000] ;  /* 0x00400000d50c783b */ /* 0x000e6e0000000200 */
[----:B------:R-:W-:Y:S01]  /*3cd0*/  HMMA.16816.F32 R60, R8, R72, R60 ;  /* 0x00000048083c723c */ /* 0x000fe2000000183c */
[----:B------:R-:W-:Y:S07]  /*3ce0*/  LDSM.16.M88.4 R8, [R211+0x8000] ;  /* 0x00800000d308783b */ /* 0x000fee0000000200 */
[C---:B----4-:R-:W-:Y:S08]  /*3cf0*/  HMMA.16816.F32 R36, R16.reuse, R88, R24 ;  /* 0x000000581024723c */ /* 0x050ff00000001818 */
[C---:B------:R-:W-:Y:S01]  /*3d00*/  HMMA.16816.F32 R32, R16.reuse, R90, R20 ;  /* 0x0000005a1020723c */ /* 0x040fe20000001814 */
[----:B------:R-:W-:Y:S07]  /*3d10*/  LDSM.16.M88.4 R88, [R204+0x14000] ;  /* 0x01400000cc58783b */ /* 0x000fee0000000200 */
[C---:B-----5:R-:W-:Y:S08]  /*3d20*/  HMMA.16816.F32 R28, R16.reuse, R84, R28 ;  /* 0x00000054101c723c */ /* 0x060ff0000000181c */
[C---:B------:R-:W-:Y:S01]  /*3d30*/  HMMA.16816.F32 R24, R16.reuse, R86, R40 ;  /* 0x000000561018723c */ /* 0x040fe20000001828 */
[----:B------:R-:W2:Y:S04]  /*3d40*/  LDSM.16.M88.4 R84, [R209+0x3800] ;  /* 0x00380000d154783b */ /* 0x000ea80000000200 */
[----:B------:R-:W-:Y:S03]  /*3d50*/  LDSM.16.M88.4 R40, [R204+0x15000] ;  /* 0x01500000cc28783b */ /* 0x000fe60000000200 */
[C---:B------:R-:W-:Y:S08]  /*3d60*/  HMMA.16816.F32 R20, R16.reuse, R92, R52 ;  /* 0x0000005c1014723c */ /* 0x040ff00000001834 */
[C---:B------:R-:W-:Y:S08]  /*3d70*/  HMMA.16816.F32 R72, R16.reuse, R68, R60 ;  /* 0x000000441048723c */ /* 0x040ff0000000183c */
[C---:B------:R-:W-:Y:S08]  /*3d80*/  HMMA.16816.F32 R56, R16.reuse, R94, R56 ;  /* 0x0000005e1038723c */ /* 0x040ff00000001838 */
[----:B------:R-:W-:Y:S01]  /*3d90*/  HMMA.16816.F32 R68, R16, R70, R48 ;  /* 0x000000461044723c */ /* 0x000fe20000001830 */
[----:B------:R-:W-:Y:S07]  /*3da0*/  LDSM.16.M88.4 R16, [R212+0x8000] ;  /* 0x00800000d410783b */ /* 0x000fee0000000200 */
[C---:B-1----:R-:W-:Y:S01]  /*3db0*/  HMMA.16816.F32 R64, R12.reuse, R44, R36 ;  /* 0x0000002c0c40723c */ /* 0x042fe20000001824 */
[----:B------:R-:W-:Y:S07]  /*3dc0*/  LDSM.16.M88.4 R36, [R204+0x15800] ;  /* 0x01580000cc24783b */ /* 0x000fee0000000200 */
        /* <DEDUP_REMOVED lines=8> */
[C---:B--2---:R-:W-:Y:S08]  /*3e50*/  HMMA.16816.F32 R24, R12.reuse, R84, R72 ;  /* 0x000000540c18723c */ /* 0x044ff00000001848 */
[----:B------:R-:W-:Y:S01]  /*3e60*/  HMMA.16816.F32 R20, R12, R86, R68 ;  /* 0x000000560c14723c */ /* 0x000fe20000001844 */
[----:B------:R-:W2:Y:S07]  /*3e70*/  LDSM.16.M88.4 R84, [R215+0x5000] ;  /* 0x00500000d754783b */ /* 0x000eae0000000200 */
        /* <DEDUP_REMOVED lines=11> */
[----:B------:R-:W-:Y:S01]  /*3f30*/  HMMA.16816.F32 R44, R8, R38, R20 ;  /* 0x00000026082c723c */ /* 0x000fe20000001814 */
[----:B------:R-:W5:Y:S04]  /*3f40*/  LDSM.16.M88.4 R8, [R214+0x8000] ;  /* 0x00800000d608783b */ /* 0x000f680000000200 */
[----:B------:R-:W1:Y:S03]  /*3f50*/  LDSM.16.M88.4 R36, [R210+0x14800] ;  /* 0x01480000d224783b */ /* 0x000e660000000200 */
[C---:B---3--:R-:W-:Y:S08]  /*3f60*/  HMMA.16816.F32 R32, R16.reuse, R76, R12 ;  /* 0x0000004c1020723c */ /* 0x048ff0000000180c */
[C---:B------:R-:W-:Y:S01]  /*3f70*/  HMMA.16816.F32 R28, R16.reuse, R78, R72 ;  /* 0x0000004e101c723c */ /* 0x040fe20000001848 */
[----:B------:R-:W-:Y:S04]  /*3f80*/  LDSM.16.M88.4 R76, [R210+0x15800] ;  /* 0x01580000d24c783b */ /* 0x000fe80000000200 */
[----:B------:R-:W-:Y:S03]  /*3f90*/  LDSM.16.M88.4 R72, [R210+0x15000] ;  /* 0x01500000d248783b */ /* 0x000fe60000000200 */
[C---:B----4-:R-:W-:Y:S08]  /*3fa0*/  HMMA.16816.F32 R20, R16.reuse, R80, R68 ;  /* 0x000000501014723c */ /* 0x050ff00000001844 */
[C---:B------:R-:W-:Y:S01]  /*3fb0*/  HMMA.16816.F32 R12, R16.reuse, R82, R64 ;  /* 0x00000052100c723c */ /* 0x040fe20000001840 */
[----:B------:R-:W3:Y:S07]  /*3fc0*/  LDSM.16.M88.4 R80, [R209+0x4000] ;  /* 0x00400000d150783b */ /* 0x000eee0000000200 */
[C---:B--2---:R-:W-:Y:S08]  /*3fd0*/  HMMA.16816.F32 R56, R16.reuse, R84, R56 ;  /* 0x000000541038723c */ /* 0x044ff00000001838 */
[C---:B------:R-:W-:Y:S08]  /*3fe0*/  HMMA.16816.F32 R60, R16.reuse, R86, R60 ;  /* 0x00000056103c723c */ /* 0x040ff0000000183c */
[C---:B-1----:R-:W-:Y:S08]  /*3ff0*/  HMMA.16816.F32 R68, R16.reuse, R48, R52 ;  /* 0x000000301044723c */ /* 0x042ff00000001834 */
[----:B------:R-:W-:Y:S08]  /*4000*/  HMMA.16816.F32 R64, R16, R50, R44 ;  /* 0x000000321040723c */ /* 0x000ff0000000182c */
[C---:B-----5:R-:W-:Y:S01]  /*4010*/  HMMA.16816.F32 R16, R8.reuse, R40, R32 ;  /* 0x000000280810723c */ /* 0x060fe20000001820 */
[----:B------:R-:W-:Y:S07]  /*4020*/  LDSM.16.M88.4 R32, [R209+0x4800] ;  /* 0x00480000d120783b */ /* 0x000fee0000000200 */
[C---:B------:R-:W-:Y:S01]  /*4030*/  HMMA.16816.F32 R52, R8.reuse, R42, R28 ;  /* 0x0000002a0834723c */ /* 0x040fe2000000181c */
[----:B------:R-:W-:Y:S07]  /*4040*/  LDSM.16.M88.4 R40, [R204+0x16000] ;  /* 0x01600000cc28783b */ /* 0x000fee0000000200 */
[C---:B------:R-:W-:Y:S01]  /*4050*/  HMMA.16816.F32 R48, R8.reuse, R36, R20 ;  /* 0x000000240830723c */ /* 0x040fe20000001814 */
[----:B------:R-:W1:Y:S07]  /*4060*/  LDSM.16.M88.4 R20, [R211+0xc000] ;  /* 0x00c00000d314783b */ /* 0x000e6e0000000200 */
[----:B------:R-:W-:Y:S08]  /*4070*/  HMMA.16816.F32 R28, R8, R38, R12 ;  /* 0x00000026081c723c */ /* 0x000ff0000000180c */
[----:B---3--:R-:W-:Y:S01]  /*4080*/  HMMA.16816.F32 R12, R24, R80, R16 ;  /* 0x00000050180c723c */ /* 0x008fe20000001810 */
[----:B------:R-:W-:Y:S07]  /*4090*/  LDSM.16.M88.4 R16, [R212+0xc000] ;  /* 0x00c00000d410783b */ /* 0x000fee0000000200 */
[----:B------:R-:W-:Y:S01]  /*40a0*/  HMMA.16816.F32 R108, R8, R76, R68 ;  /* 0x0000004c086c723c */ /* 0x000fe20000001844 */
[----:B------:R-:W2:Y:S07]  /*40b0*/  LDSM.16.M88.4 R68, [R215+0x6000] ;  /* 0x00600000d744783b */ /* 0x000eae0000000200 */
[----:B------:R-:W-:Y:S01]  /*40c0*/  HMMA.16816.F32 R36, R24, R82, R52 ;  /* 0x000000521824723c */ /* 0x000fe20000001834 */
[----:B------:R-:W-:Y:S07]  /*40d0*/  LDSM.16.M88.4 R80, [R204+0x17800] ;  /* 0x01780000cc50783b */ /* 0x000fee0000000200 */
[C---:B------:R-:W-:Y:S01]  /*40e0*/  HMMA.16816.F32 R44, R8.reuse, R72, R56 ;  /* 0x00000048082c723c */ /* 0x040fe20000001838 */
[----:B------:R-:W-:Y:S07]  /*40f0*/  LDSM.16.M88.4 R56, [R204+0x17000] ;  /* 0x01700000cc38783b */ /* 0x000fee0000000200 */
[C---:B------:R-:W-:Y:S01]  /*4100*/  HMMA.16816.F32 R92, R8.reuse, R74, R60 ;  /* 0x0000004a085c723c */ /* 0x040fe2000000183c */
[----:B------:R-:W3:Y:S04]  /*4110*/  LDSM.16.M88.4 R60, [R209+0x5000] ;  /* 0x00500000d13c783b */ /* 0x000ee80000000200 */
[----:B------:R-:W-:Y:S03]  /*4120*/  LDSM.16.M88.4 R72, [R204+0x16800] ;  /* 0x01680000cc48783b */ /* 0x000fe60000000200 */
[----:B------:R-:W-:Y:S01]  /*4130*/  HMMA.16816.F32 R104, R8, R78, R64 ;  /* 0x0000004e0868723c */ /* 0x000fe20000001840 */
[----:B------:R-:W-:Y:S07]  /*4140*/  LDSM.16.M88.4 R64, [R210+0x16000] ;  /* 0x01600000d240783b */ /* 0x000fee0000000200 */
[----:B-1----:R-:W-:Y:S01]  /*4150*/  HMMA.16816.F32 R8, R20, R40, R12 ;  /* 0x000000281408723c */ /* 0x002fe2000000180c */
[----:B------:R-:W1:Y:S07]  /*4160*/  LDSM.16.M88.4 R12, [R214+0xc000] ;  /* 0x00c00000d60c783b */ /* 0x000e6e0000000200 */
[C---:B------:R-:W-:Y:S08]  /*4170*/  HMMA.16816.F32 R48, R24.reuse, R32, R48 ;  /* 0x000000201830723c */ /* 0x040ff00000001830 */
[----:B------:R-:W-:Y:S08]  /*4180*/  HMMA.16816.F32 R84, R24, R34, R28 ;  /* 0x000000221854723c */ /* 0x000ff0000000181c */
[----:B------:R-:W-:Y:S01]  /*4190*/  HMMA.16816.F32 R32, R20, R42, R36 ;  /* 0x0000002a1420723c */ /* 0x000fe20000001824 */
[----:B------:R-:W4:Y:S07]  /*41a0*/  LDSM.16.M88.4 R40, [R209+0x5800] ;  /* 0x00580000d128783b */ /* 0x000f2e0000000200 */
[----:B--2---:R-:W-:Y:S01]  /*41b0*/  HMMA.16816.F32 R28, R16, R68, R8 ;  /* 0x00000044101c723c */ /* 0x004fe20000001808 */
[----:B------:R-:W2:Y:S07]  /*41c0*/  LDSM.16.M88.4 R8, [R213+0xc000] ;  /* 0x00c00000d508783b */ /* 0x000eae0000000200 */
[C---:B---3--:R-:W-:Y:S08]  /*41d0*/  HMMA.16816.F32 R76, R24.reuse, R60, R44 ;  /* 0x0000003c184c723c */ /* 0x048ff0000000182c */
[----:B------:R-:W-:Y:S01]  /*41e0*/  HMMA.16816.F32 R60, R24, R62, R92 ;  /* 0x0000003e183c723c */ /* 0x000fe2000000185c */
[----:B------:R-:W3:Y:S07]  /*41f0*/  LDSM.16.M88.4 R92, [R215+0x7000] ;  /* 0x00700000d75c783b */ /* 0x000eee0000000200 */
[----:B-1----:R-:W-:Y:S08]  /*4200*/  HMMA.16816.F32 R44, R12, R64, R28 ;  /* 0x000000400c2c723c */ /* 0x002ff0000000181c */
[----:B------:R-:W-:Y:S08]  /*4210*/  HMMA.16816.F32 R52, R20, R72, R48 ;  /* 0x000000481434723c */ /* 0x000ff00000001830 */
[C---:B----4-:R-:W-:Y:S08]  /*4220*/  HMMA.16816.F32 R36, R24.reuse, R40, R108 ;  /* 0x000000281824723c */ /* 0x050ff0000000186c */
[----:B------:R-:W-:Y:S08]  /*4230*/  HMMA.16816.F32 R28, R24, R42, R104 ;  /* 0x0000002a181c723c */ /* 0x000ff00000001868 */
[----:B------:R-:W-:Y:S01]  /*4240*/  HMMA.16816.F32 R48, R16, R70, R32 ;  /* 0x000000461030723c */ /* 0x000fe20000001820 */
[----:B------:R-:W-:Y:S07]  /*4250*/  LDSM.16.M88.4 R68, [R209+0x6800] ;  /* 0x00680000d144783b */ /* 0x000fee0000000200 */
[C---:B------:R-:W-:Y:S08]  /*4260*/  HMMA.16816.F32 R24, R20.reuse, R74, R84 ;  /* 0x0000004a1418723c */ /* 0x040ff00000001854 */
[C---:B------:R-:W-:Y:S08]  /*4270*/  HMMA.16816.F32 R32, R20.reuse, R56, R76 ;  /* 0x000000381420723c */ /* 0x040ff0000000184c */
[----:B------:R-:W-:Y:S08]  /*4280*/  HMMA.16816.F32 R60, R20, R58, R60 ;  /* 0x0000003a143c723c */ /* 0x000ff0000000183c */
[----:B--2---:R-:W-:Y:S08]  /*4290*/  HMMA.16816.F32 R56, R8, R96, R44 ;  /* 0x000000600838723c */ /* 0x004ff0000000182c */
[----:B------:R-:W-:Y:S08]  /*42a0*/  HMMA.16816.F32 R40, R16, R88, R52 ;  /* 0x000000581028723c */ /* 0x000ff00000001834 */
[C---:B------:R-:W-:Y:S01]  /*42b0*/  HMMA.16816.F32 R44, R20.reuse, R80, R36 ;  /* 0x00000050142c723c */ /* 0x040fe20000001824 */
[----:B------:R-:W-:Y:S07]  /*42c0*/  LDSM.16.M88.4 R36, [R210+0x17000] ;  /* 0x01700000d224783b */ /* 0x000fee0000000200 */
[----:B------:R-:W-:Y:S01]  /*42d0*/  HMMA.16816.F32 R52, R20, R82, R28 ;  /* 0x000000521434723c */ /* 0x000fe2000000181c */
[----:B------:R-:W-:-:S04]  /*42e0*/  FMUL.FTZ R2, R56, c[0x0][0x2ec] ;  /* 0x0000bb0038027a20 */ /* 0x000fc80000410000 */
[----:B------:R1:W2:Y:S03]  /*42f0*/  MUFU.TANH R75, R2 ;  /* 0x00000002004b7308 */ /* 0x0002a60000002400 */
[----:B------:R-:W-:Y:S01]  /*4300*/  HMMA.16816.F32 R48, R12, R66, R48 ;  /* 0x000000420c30723c */ /* 0x000fe20000001830 */
[----:B------:R-:W4:Y:S07]  /*4310*/  LDSM.16.M88.4 R64, [R215+0x7800] ;  /* 0x00780000d740783b */ /* 0x000f2e0000000200 */
[----:B------:R-:W-:Y:S01]  /*4320*/  HMMA.16816.F32 R20, R16, R90, R24 ;  /* 0x0000005a1014723c */ /* 0x000fe20000001818 */
[----:B-1----:R-:W-:-:S07]  /*4330*/  FMUL.FTZ R2, R57, c[0x0][0x2ec] ;  /* 0x0000bb0039027a20 */ /* 0x002fce0000410000 */
[----:B---3--:R-:W-:Y:S01]  /*4340*/  HMMA.16816.F32 R28, R16, R92, R32 ;  /* 0x0000005c101c723c */ /* 0x008fe20000001820 */
[----:B------:R1:W-:Y:S07]  /*4350*/  MUFU.TANH R74, R2 ;  /* 0x00000002004a7308 */ /* 0x0003ee0000002400 */
[C---:B------:R-:W-:Y:S08]  /*4360*/  HMMA.16816.F32 R24, R12.reuse, R100, R40 ;  /* 0x000000640c18723c */ /* 0x040ff00000001828 */
[----:B------:R-:W-:Y:S01]  /*4370*/  HMMA.16816.F32 R20, R12, R102, R20 ;  /* 0x000000660c14723c */ /* 0x000fe20000001814 */
[----:B-1----:R-:W-:-:S04]  /*4380*/  FMUL.FTZ R2, R58, c[0x0][0x2ec] ;  /* 0x0000bb003a027a20 */ /* 0x002fc80000410000 */
[----:B------:R1:W3:Y:S03]  /*4390*/  MUFU.TANH R72, R2 ;  /* 0x0000000200487308 */ /* 0x0002e60000002400 */
[C---:B------:R-:W-:Y:S08]  /*43a0*/  HMMA.16816.F32 R40, R16.reuse, R94, R60 ;  /* 0x0000005e1028723c */ /* 0x040ff0000000183c */
[----:B----4-:R-:W-:Y:S01]  /*43b0*/  HMMA.16816.F32 R44, R16, R64, R44 ;  /* 0x00000040102c723c */ /* 0x010fe2000000182c */
[----:B-1----:R-:W-:-:S02]  /*43c0*/  FMUL.FTZ R2, R59, c[0x0][0x2ec] ;  /* 0x0000bb003b027a20 */ /* 0x002fc40000410000 */
[----:B------:R-:W1:Y:S05]  /*43d0*/  LDSM.16.M88.4 R56, [R209+0x7000] ;  /* 0x00700000d138783b */ /* 0x000e6a0000000200 */
[----:B------:R-:W-:Y:S01]  /*43e0*/  HMMA.16816.F32 R52, R16, R66, R52 ;  /* 0x000000421034723c */ /* 0x000fe20000001834 */
[----:B------:R4:W5:Y:S07]  /*43f0*/  MUFU.TANH R73, R2 ;  /* 0x0000000200497308 */ /* 0x00096e0000002400 */
[----:B------:R-:W-:Y:S08]  /*4400*/  HMMA.16816.F32 R16, R12, R36, R28 ;  /* 0x000000240c10723c */ /* 0x000ff0000000181c */
[C---:B------:R-:W-:Y:S08]  /*4410*/  HMMA.16816.F32 R20, R8.reuse, R70, R20 ;  /* 0x000000460814723c */ /* 0x040ff00000001814 */
[C---:B------:R-:W-:Y:S01]  /*4420*/  HMMA.16816.F32 R32, R8.reuse, R98, R48 ;  /* 0x000000620820723c */ /* 0x040fe20000001830 */
[----:B------:R-:W2:Y:S07]  /*4430*/  LDSM.16.M88.4 R48, [R210+0x17800] ;  /* 0x01780000d230783b */ /* 0x000eae0000000200 */
[C---:B------:R-:W-:Y:S08]  /*4440*/  HMMA.16816.F32 R24, R8.reuse, R68, R24 ;  /* 0x000000440818723c */ /* 0x040ff00000001818 */
[----:B-1----:R-:W-:Y:S07]  /*4450*/  HMMA.16816.F32 R28, R8, R56, R16 ;  /* 0x00000038081c723c */ /* 0x002fee0000001810 */
[C---:B------:R-:W-:Y:S01]  /*4460*/  IADD3 R16, R5.reuse, UR5, RZ ;  /* 0x0000000505107c10 */ /* 0x040fe2000fffe0ff */
[----:B------:R-:W-:Y:S01]  /*4470*/  FMUL.FTZ R18, R20, c[0x0][0x2ec] ;  /* 0x0000bb0014127a20 */ /* 0x000fe20000410000 */
[----:B------:R-:W-:Y:S01]  /*4480*/  IADD3 R17, R5, UR4, RZ ;  /* 0x0000000405117c10 */ /* 0x000fe2000fffe0ff */
[----:B----4-:R-:W-:Y:S01]  /*4490*/  FMUL.FTZ R2, R33, c[0x0][0x2ec] ;  /* 0x0000bb0021027a20 */ /* 0x010fe20000410000 */
[----:B------:R-:W-:Y:S01]  /*44a0*/  IADD3 R5, R5, 0x8, RZ ;  /* 0x0000000805057810 */ /* 0x000fe20007ffe0ff */
[----:B------:R1:W-:Y:S01]  /*44b0*/  MUFU.TANH R57, R18 ;  /* 0x0000001200397308 */ /* 0x0003e20000002400 */
[----:B------:R-:W-:Y:S01]  /*44c0*/  IMNMX R233, RZ, R16, !PT ;  /* 0x00000010ffe97217 */ /* 0x000fe20007800200 */
[C---:B------:R-:W-:Y:S01]  /*44d0*/  HMMA.16816.F32 R40, R12.reuse, R38, R40 ;  /* 0x000000260c28723c */ /* 0x040fe20000001828 */
[----:B------:R-:W-:Y:S01]  /*44e0*/  IADD3 R16, R5, UR5, RZ ;  /* 0x0000000505107c10 */ /* 0x000fe2000fffe0ff */
[----:B------:R-:W-:Y:S01]  /*44f0*/  FMUL.FTZ R6, R26, c[0x0][0x2ec] ;  /* 0x0000bb001a067a20 */ /* 0x000fe20000410000 */
[----:B------:R-:W-:Y:S01]  /*4500*/  IMNMX R235, R17, UR16, PT ;  /* 0x0000001011eb7c17 */ /* 0x000fe2000b800200 */
[----:B------:R-:W-:Y:S01]  /*4510*/  FMUL.FTZ R32, R32, c[0x0][0x2ec] ;  /* 0x0000bb0020207a20 */ /* 0x000fe20000410000 */
[----:B------:R-:W-:Y:S01]  /*4520*/  IMNMX R232, RZ, R16, !PT ;  /* 0x00000010ffe87217 */ /* 0x000fe20007800200 */
[----:B------:R4:W-:Y:S01]  /*4530*/  MUFU.TANH R64, R2 ;  /* 0x0000000200407308 */ /* 0x0009e20000002400 */
[----:B------:R-:W-:Y:S01]  /*4540*/  IADD3 R5, R5, UR4, RZ ;  /* 0x0000000405057c10 */ /* 0x000fe2000fffe0ff */
[----:B--2---:R-:W-:Y:S03]  /*4550*/  HMMA.16816.F32 R44, R12, R48, R44 ;  /* 0x000000300c2c723c */ /* 0x004fe6000000182c */
[----:B------:R-:W-:Y:S01]  /*4560*/  IMNMX R234, R5, UR16, PT ;  /* 0x0000001005ea7c17 */ /* 0x000fe2000b800200 */
[----:B------:R-:W-:Y:S01]  /*4570*/  FMUL.FTZ R5, R21, c[0x0][0x2ec] ;  /* 0x0000bb0015057a20 */ /* 0x000fe20000410000 */
[----:B-1----:R-:W1:Y:S01]  /*4580*/  LDSM.16.M88.4 R16, [R209+0x7800] ;  /* 0x00780000d110783b */ /* 0x002e620000000200 */
[----:B------:R2:W-:Y:S01]  /*4590*/  MUFU.TANH R61, R6 ;  /* 0x00000006003d7308 */ /* 0x0005e20000002400 */
[----:B------:R-:W-:-:S04]  /*45a0*/  DEPBAR.LE SB0, 0x0 ;  /* 0x000080000000791a */ /* 0x000fc80000000000 */
[----:B----4-:R-:W-:-:S03]  /*45b0*/  FMUL.FTZ R2, R34, c[0x0][0x2ec] ;  /* 0x0000bb0022027a20 */ /* 0x010fc60000410000 */
[----:B------:R4:W-:Y:S08]  /*45c0*/  MUFU.TANH R56, R5 ;  /* 0x0000000500387308 */ /* 0x0009f00000002400 */
[----:B------:R3:W1:Y:S01]  /*45d0*/  MUFU.TANH R36, R2 ;  /* 0x0000000200247308 */ /* 0x0006620000002400 */
[----:B--2---:R-:W-:-:S07]  /*45e0*/  FMUL.FTZ R6, R27, c[0x0][0x2ec] ;  /* 0x0000bb001b067a20 */ /* 0x004fce0000410000 */
[----:B------:R-:W-:Y:S01]  /*45f0*/  MUFU.TANH R60, R6 ;  /* 0x00000006003c7308 */ /* 0x000fe20000002400 */
[----:B----4-:R-:W-:Y:S02]  /*4600*/  FMUL.FTZ R5, R22, c[0x0][0x2ec] ;  /* 0x0000bb0016057a20 */ /* 0x010fe40000410000 */
[----:B---3--:R-:W-:-:S05]  /*4610*/  FMUL.FTZ R2, R35, c[0x0][0x2ec] ;  /* 0x0000bb0023027a20 */ /* 0x008fca0000410000 */
[----:B------:R-:W2:Y:S08]  /*4620*/  MUFU.TANH R65, R32 ;  /* 0x0000002000417308 */ /* 0x000eb00000002400 */
[----:B------:R3:W-:Y:S08]  /*4630*/  MUFU.TANH R63, R2 ;  /* 0x00000002003f7308 */ /* 0x0007f00000002400 */
[----:B------:R-:W-:Y:S01]  /*4640*/  MUFU.TANH R39, R5 ;  /* 0x0000000500277308 */ /* 0x000fe20000002400 */
[----:B---3--:R-:W-:-:S07]  /*4650*/  FMUL.FTZ R2, R24, c[0x0][0x2ec] ;  /* 0x0000bb0018027a20 */ /* 0x008fce0000410000 */
[----:B------:R3:W4:Y:S02]  /*4660*/  MUFU.TANH R112, R2 ;  /* 0x0000000200707308 */ /* 0x0007240000002400 */
[----:B---3--:R-:W-:Y:S02]  /*4670*/  FMUL.FTZ R2, R25, c[0x0][0x2ec] ;  /* 0x0000bb0019027a20 */ /* 0x008fe40000410000 */
[----:B------:R-:W-:Y:S04]  /*4680*/  HMMA.16816.F32 R24, R12, R50, R52 ;  /* 0x000000320c18723c */ /* 0x000fe80000001834 */
[----:B------:R3:W1:Y:S04]  /*4690*/  MUFU.TANH R62, R2 ;  /* 0x00000002003e7308 */ /* 0x0006680000002400 */
[----:B------:R-:W-:Y:S01]  /*46a0*/  HMMA.16816.F32 R12, R8, R58, R40 ;  /* 0x0000003a080c723c */ /* 0x000fe20000001828 */
[----:B---3--:R-:W-:-:S04]  /*46b0*/  IMAD.U32 R2, RZ, RZ, UR25 ;  /* 0x00000019ff027e24 */ /* 0x008fc8000f8e00ff */
[----:B------:R-:W-:-:S05]  /*46c0*/  IMAD R2, R2, 0x40, R115 ;  /* 0x0000004002027824 */ /* 0x000fca00078e0273 */
[C---:B------:R-:W-:Y:S02]  /*46d0*/  IADD3 R7, R2.reuse, 0x1, RZ ;  /* 0x0000000102077810 */ /* 0x040fe40007ffe0ff */
[----:B------:R-:W-:Y:S02]  /*46e0*/  IADD3 R6, R2, 0x8, RZ ;  /* 0x0000000802067810 */ /* 0x000fe40007ffe0ff */
[----:B------:R-:W-:-:S10]  /*46f0*/  ISETP.GE.AND P2, PT, R7, R235, PT ;  /* 0x000000eb0700720c */ /* 0x000fd40003f46270 */
[----:B------:R-:W-:Y:S01]  /*4700*/  FMUL.FTZ R12, R12, c[0x0][0x2ec] ;  /* 0x0000bb000c0c7a20 */ /* 0x000fe20000410000 */
[CC--:B------:R-:W-:Y:S01]  /*4710*/  ISETP.GE.AND P5, PT, R6.reuse, R235.reuse, PT ;  /* 0x000000eb0600720c */ /* 0x0c0fe20003fa6270 */
[----:B------:R-:W-:Y:S01]  /*4720*/  FMUL.FTZ R13, R13, c[0x0][0x2ec] ;  /* 0x0000bb000d0d7a20 */ /* 0x000fe20000410000 */
[-C--:B------:R-:W-:Y:S01]  /*4730*/  ISETP.GE.AND P0, PT, R6, R234.reuse, PT ;  /* 0x000000ea0600720c */ /* 0x080fe20003f06270 */
[----:B------:R-:W-:Y:S01]  /*4740*/  FMUL.FTZ R14, R14, c[0x0][0x2ec] ;  /* 0x0000bb000e0e7a20 */ /* 0x000fe20000410000 */
[C---:B------:R-:W-:Y:S01]  /*4750*/  ISETP.GE.AND P1, PT, R2.reuse, R235, PT ;  /* 0x000000eb0200720c */ /* 0x040fe20003f26270 */
[----:B------:R-:W-:Y:S01]  /*4760*/  FMUL.FTZ R15, R15, c[0x0][0x2ec] ;  /* 0x0000bb000f0f7a20 */ /* 0x000fe20000410000 */
[-C--:B------:R-:W-:Y:S01]  /*4770*/  ISETP.GE.AND P3, PT, R2, R234.reuse, PT ;  /* 0x000000ea0200720c */ /* 0x080fe20003f66270 */
[----:B------:R-:W-:Y:S01]  /*4780*/  MUFU.TANH R12, R12 ;  /* 0x0000000c000c7308 */ /* 0x000fe20000002400 */
[C---:B------:R-:W-:Y:S02]  /*4790*/  ISETP.GE.AND P4, PT, R7.reuse, R234, PT ;  /* 0x000000ea0700720c */ /* 0x040fe40003f86270 */
[----:B------:R-:W-:-:S02]  /*47a0*/  ISETP.LT.OR P2, PT, R7, R233, P2 ;  /* 0x000000e90700720c */ /* 0x000fc40001741670 */
[CC--:B------:R-:W-:Y:S02]  /*47b0*/  ISETP.LT.OR P5, PT, R6.reuse, R233.reuse, P5 ;  /* 0x000000e90600720c */ /* 0x0c0fe40002fa1670 */
[-C--:B------:R-:W-:Y:S01]  /*47c0*/  ISETP.LT.OR P0, PT, R6, R232.reuse, P0 ;  /* 0x000000e80600720c */ /* 0x080fe20000701670 */
[----:B------:R-:W-:Y:S01]  /*47d0*/  MUFU.TANH R13, R13 ;  /* 0x0000000d000d7308 */ /* 0x000fe20000002400 */
[C---:B------:R-:W-:Y:S02]  /*47e0*/  ISETP.LT.OR P1, PT, R2.reuse, R233, P1 ;  /* 0x000000e90200720c */ /* 0x040fe40000f21670 */
[CC--:B------:R-:W-:Y:S02]  /*47f0*/  ISETP.LT.OR P3, PT, R2.reuse, R232.reuse, P3 ;  /* 0x000000e80200720c */ /* 0x0c0fe40001f61670 */
[----:B------:R-:W-:Y:S01]  /*4800*/  ISETP.LT.OR P4, PT, R7, R232, P4 ;  /* 0x000000e80700720c */ /* 0x000fe20002781670 */
[----:B------:R-:W-:Y:S01]  /*4810*/  FMUL.FTZ R7, R23, c[0x0][0x2ec] ;  /* 0x0000bb0017077a20 */ /* 0x000fe20000410000 */
[C---:B------:R-:W-:Y:S01]  /*4820*/  IADD3 R6, R2.reuse, 0x9, RZ ;  /* 0x0000000902067810 */ /* 0x040fe20007ffe0ff */
[----:B-1----:R-:W-:Y:S01]  /*4830*/  HMMA.16816.F32 R20, R8, R16, R44 ;  /* 0x000000100814723c */ /* 0x002fe2000000182c */
[----:B------:R-:W-:Y:S01]  /*4840*/  IADD3 R5, R2, 0x10, RZ ;  /* 0x0000001002057810 */ /* 0x000fe20007ffe0ff */
[----:B------:R1:W-:Y:S01]  /*4850*/  MUFU.TANH R49, R7 ;  /* 0x0000000700317308 */ /* 0x0003e20000002400 */
[----:B------:R-:W-:-:S02]  /*4860*/  FSEL R32, R75, -INF , !P1 ;  /* 0xff8000004b207808 */ /* 0x000fc40004800000 */
[----:B------:R-:W-:Y:S02]  /*4870*/  FSEL R35, R72, -INF , !P3 ;  /* 0xff80000048237808 */ /* 0x000fe40005800000 */
[----:B------:R-:W-:Y:S01]  /*4880*/  FSEL R33, R74, -INF , !P2 ;  /* 0xff8000004a217808 */ /* 0x000fe20005000000 */
[----:B------:R-:W-:Y:S01]  /*4890*/  HMMA.16816.F32 R8, R8, R18, R24 ;  /* 0x000000120808723c */ /* 0x000fe20000001818 */
[CC--:B------:R-:W-:Y:S01]  /*48a0*/  ISETP.GE.AND P6, PT, R6.reuse, R235.reuse, PT ;  /* 0x000000eb0600720c */ /* 0x0c0fe20003fc6270 */
[----:B------:R-:W-:Y:S01]  /*48b0*/  MUFU.TANH R14, R14 ;  /* 0x0000000e000e7308 */ /* 0x000fe20000002400 */
[C---:B------:R-:W-:Y:S02]  /*48c0*/  ISETP.GE.AND P1, PT, R5.reuse, R235, PT ;  /* 0x000000eb0500720c */ /* 0x040fe40003f26270 */
[-C--:B------:R-:W-:Y:S02]  /*48d0*/  ISETP.GE.AND P3, PT, R6, R234.reuse, PT ;  /* 0x000000ea0600720c */ /* 0x080fe40003f66270 */
[----:B------:R-:W-:-:S02]  /*48e0*/  ISETP.GE.AND P2, PT, R5, R234, PT ;  /* 0x000000ea0500720c */ /* 0x000fc40003f46270 */
[-C--:B------:R-:W-:Y:S01]  /*48f0*/  ISETP.LT.OR P6, PT, R6, R233.reuse, P6 ;  /* 0x000000e90600720c */ /* 0x080fe200037c1670 */
[----:B-1----:R-:W-:Y:S01]  /*4900*/  FMUL.FTZ R7, R28, c[0x0][0x2ec] ;  /* 0x0000bb001c077a20 */ /* 0x002fe20000410000 */
[-C--:B------:R-:W-:Y:S01]  /*4910*/  ISETP.LT.OR P3, PT, R6, R232.reuse, P3 ;  /* 0x000000e80600720c */ /* 0x080fe20001f61670 */
[----:B------:R-:W-:Y:S01]  /*4920*/  MUFU.TANH R15, R15 ;  /* 0x0000000f000f7308 */ /* 0x000fe20000002400 */
[C---:B------:R-:W-:Y:S02]  /*4930*/  ISETP.LT.OR P1, PT, R5.reuse, R233, P1 ;  /* 0x000000e90500720c */ /* 0x040fe40000f21670 */
[----:B------:R-:W-:Y:S01]  /*4940*/  ISETP.LT.OR P2, PT, R5, R232, P2 ;  /* 0x000000e80500720c */ /* 0x000fe20001741670 */
[----:B------:R-:W-:Y:S01]  /*4950*/  FMUL.FTZ R22, R22, c[0x0][0x2ec] ;  /* 0x0000bb0016167a20 */ /* 0x000fe20000410000 */
[C---:B------:R-:W-:Y:S01]  /*4960*/  IADD3 R6, R2.reuse, 0x11, RZ ;  /* 0x0000001102067810 */ /* 0x040fe20007ffe0ff */
[----:B------:R-:W-:Y:S01]  /*4970*/  FMUL.FTZ R21, R21, c[0x0][0x2ec] ;  /* 0x0000bb0015157a20 */ /* 0x000fe20000410000 */
[----:B------:R-:W-:Y:S01]  /*4980*/  IADD3 R5, R2, 0x18, RZ ;  /* 0x0000001802057810 */ /* 0x000fe20007ffe0ff */
[----:B------:R1:W-:Y:S01]  /*4990*/  MUFU.TANH R48, R7 ;  /* 0x0000000700307308 */ /* 0x0003e20000002400 */
[----:B-----5:R-:W-:Y:S01]  /*49a0*/  FSEL R34, R73, -INF , !P4 ;  /* 0xff80000049227808 */ /* 0x020fe20006000000 */
[----:B------:R-:W-:Y:S01]  /*49b0*/  FMUL.FTZ R23, R23, c[0x0][0x2ec] ;  /* 0x0000bb0017177a20 */ /* 0x000fe20000410000 */
[----:B------:R-:W-:Y:S01]  /*49c0*/  FSEL R36, R36, -INF , !P0 ;  /* 0xff80000024247808 */ /* 0x000fe20004000000 */
[----:B------:R-:W-:Y:S01]  /*49d0*/  FMUL.FTZ R8, R8, c[0x0][0x2ec] ;  /* 0x0000bb0008087a20 */ /* 0x000fe20000410000 */
[----:B------:R-:W-:Y:S01]  /*49e0*/  FSEL R28, R64, -INF , !P6 ;  /* 0xff800000401c7808 */ /* 0x000fe20007000000 */
[----:B------:R-:W-:Y:S01]  /*49f0*/  FMUL.FTZ R9, R9, c[0x0][0x2ec] ;  /* 0x0000bb0009097a20 */ /* 0x000fe20000410000 */
[C---:B------:R-:W-:Y:S01]  /*4a00*/  ISETP.GE.AND P4, PT, R6.reuse, R235, PT ;  /* 0x000000eb0600720c */ /* 0x040fe20003f86270 */
[----:B------:R-:W-:Y:S01]  /*4a10*/  MUFU.TANH R22, R22 ;  /* 0x0000001600167308 */ /* 0x000fe20000002400 */
[-C--:B------:R-:W-:Y:S01]  /*4a20*/  ISETP.GE.AND P0, PT, R6, R234.reuse, PT ;  /* 0x000000ea0600720c */ /* 0x080fe20003f06270 */
[----:B------:R-:W-:Y:S01]  /*4a30*/  FMUL.FTZ R10, R10, c[0x0][0x2ec] ;  /* 0x0000bb000a0a7a20 */ /* 0x000fe20000410000 */
[----:B------:R-:W-:Y:S01]  /*4a40*/  ISETP.GE.AND P6, PT, R5, R234, PT ;  /* 0x000000ea0500720c */ /* 0x000fe20003fc6270 */
[----:B------:R-:W-:Y:S01]  /*4a50*/  FMUL.FTZ R11, R11, c[0x0][0x2ec] ;  /* 0x0000bb000b0b7a20 */ /* 0x000fe20000410000 */
[----:B------:R-:W-:-:S02]  /*4a60*/  ISETP.LT.OR P4, PT, R6, R233, P4 ;  /* 0x000000e90600720c */ /* 0x000fc40002781670 */
[-C--:B------:R-:W-:Y:S01]  /*4a70*/  ISETP.LT.OR P0, PT, R6, R232.reuse, P0 ;  /* 0x000000e80600720c */ /* 0x080fe20000701670 */
[----:B-1----:R-:W-:Y:S01]  /*4a80*/  FMUL.FTZ R7, R29, c[0x0][0x2ec] ;  /* 0x0000bb001d077a20 */ /* 0x002fe20000410000 */
[----:B--2---:R-:W-:Y:S01]  /*4a90*/  FSEL R29, R65, -INF , !P5 ;  /* 0xff800000411d7808 */ /* 0x004fe20006800000 */
[----:B------:R-:W-:Y:S01]  /*4aa0*/  MUFU.TANH R21, R21 ;  /* 0x0000001500157308 */ /* 0x000fe20000002400 */
[C---:B------:R-:W-:Y:S02]  /*4ab0*/  ISETP.GE.AND P5, PT, R5.reuse, R235, PT ;  /* 0x000000eb0500720c */ /* 0x040fe40003fa6270 */
[C---:B------:R-:W-:Y:S02]  /*4ac0*/  ISETP.LT.OR P6, PT, R5.reuse, R232, P6 ;  /* 0x000000e80500720c */ /* 0x040fe400037c1670 */
[----:B------:R-:W-:Y:S02]  /*4ad0*/  ISETP.LT.OR P5, PT, R5, R233, P5 ;  /* 0x000000e90500720c */ /* 0x000fe40002fa1670 */
[C---:B------:R-:W-:Y:S01]  /*4ae0*/  IADD3 R6, R2.reuse, 0x19, RZ ;  /* 0x0000001902067810 */ /* 0x040fe20007ffe0ff */
[----:B------:R1:W2:Y:S01]  /*4af0*/  MUFU.TANH R38, R7 ;  /* 0x0000000700267308 */ /* 0x0002a20000002400 */
[----:B------:R-:W-:-:S02]  /*4b00*/  IADD3 R5, R2, 0x20, RZ ;  /* 0x0000002002057810 */ /* 0x000fc40007ffe0ff */
[----:B----4-:R-:W-:Y:S02]  /*4b10*/  FSEL R112, R112, -INF , !P1 ;  /* 0xff80000070707808 */ /* 0x010fe40004800000 */
[----:B------:R-:W-:Y:S02]  /*4b20*/  FSEL R115, R61, -INF , !P2 ;  /* 0xff8000003d737808 */ /* 0x000fe40005000000 */
[----:B------:R-:W-:Y:S01]  /*4b30*/  FSEL R107, R62, -INF , !P4 ;  /* 0xff8000003e6b7808 */ /* 0x000fe20006000000 */
[----:B------:R-:W-:Y:S01]  /*4b40*/  MUFU.TANH R23, R23 ;  /* 0x0000001700177308 */ /* 0x000fe20000002400 */
[C---:B------:R-:W-:Y:S02]  /*4b50*/  ISETP.GE.AND P1, PT, R5.reuse, R235, PT ;  /* 0x000000eb0500720c */ /* 0x040fe40003f26270 */
[-C--:B------:R-:W-:Y:S02]  /*4b60*/  ISETP.GE.AND P2, PT, R6, R234.reuse, PT ;  /* 0x000000ea0600720c */ /* 0x080fe40003f46270 */
[----:B------:R-:W-:-:S02]  /*4b70*/  ISETP.GE.AND P4, PT, R5, R234, PT ;  /* 0x000000ea0500720c */ /* 0x000fc40003f86270 */
[-C--:B------:R-:W-:Y:S01]  /*4b80*/  ISETP.LT.OR P2, PT, R6, R232.reuse, P2 ;  /* 0x000000e80600720c */ /* 0x080fe20001741670 */
[----:B-1----:R-:W-:Y:S01]  /*4b90*/  FMUL.FTZ R7, R30, c[0x0][0x2ec] ;  /* 0x0000bb001e077a20 */ /* 0x002fe20000410000 */
[----:B------:R-:W-:Y:S01]  /*4ba0*/  FSEL R30, R63, -INF , !P3 ;  /* 0xff8000003f1e7808 */ /* 0x000fe20005800000 */
[----:B------:R-:W-:Y:S01]  /*4bb0*/  MUFU.TANH R8, R8 ;  /* 0x0000000800087308 */ /* 0x000fe20000002400 */
[C---:B------:R-:W-:Y:S02]  /*4bc0*/  ISETP.GE.AND P3, PT, R6.reuse, R235, PT ;  /* 0x000000eb0600720c */ /* 0x040fe40003f66270 */
[CC--:B------:R-:W-:Y:S02]  /*4bd0*/  ISETP.LT.OR P1, PT, R5.reuse, R233.reuse, P1 ;  /* 0x000000e90500720c */ /* 0x0c0fe40000f21670 */
[----:B------:R-:W-:Y:S02]  /*4be0*/  ISETP.LT.OR P3, PT, R6, R233, P3 ;  /* 0x000000e90600720c */ /* 0x000fe40001f61670 */
[----:B------:R-:W-:Y:S01]  /*4bf0*/  ISETP.LT.OR P4, PT, R5, R232, P4 ;  /* 0x000000e80500720c */ /* 0x000fe20002781670 */
[----:B------:R1:W3:Y:S01]  /*4c00*/  MUFU.TANH R37, R7 ;  /* 0x0000000700257308 */ /* 0x0002e20000002400 */
[----:B------:R-:W-:-:S02]  /*4c10*/  IADD3 R6, R2, 0x21, RZ ;  /* 0x0000002102067810 */ /* 0x000fc40007ffe0ff */
[----:B------:R-:W-:Y:S02]  /*4c20*/  IADD3 R5, R2, 0x28, RZ ;  /* 0x0000002802057810 */ /* 0x000fe40007ffe0ff */
[----:B------:R-:W-:Y:S02]  /*4c30*/  FSEL R114, R60, -INF , !P0 ;  /* 0xff8000003c727808 */ /* 0x000fe40004000000 */
[----:B------:R-:W-:Y:S01]  /*4c40*/  FSEL R106, R57, -INF , !P5 ;  /* 0xff800000396a7808 */ /* 0x000fe20006800000 */
[----:B------:R-:W-:Y:S01]  /*4c50*/  MUFU.TANH R9, R9 ;  /* 0x0000000900097308 */ /* 0x000fe20000002400 */
[----:B------:R-:W-:Y:S02]  /*4c60*/  FSEL R105, R56, -INF , !P3 ;  /* 0xff80000038697808 */ /* 0x000fe40005800000 */
[-C--:B------:R-:W-:Y:S02]  /*4c70*/  ISETP.GE.AND P0, PT, R6, R235.reuse, PT ;  /* 0x000000eb0600720c */ /* 0x080fe40003f06270 */
[----:B------:R-:W-:-:S02]  /*4c80*/  ISETP.GE.AND P5, PT, R5, R235, PT ;  /* 0x000000eb0500720c */ /* 0x000fc40003fa6270 */
[----:B------:R-:W-:Y:S01]  /*4c90*/  ISETP.GE.AND P3, PT, R5, R234, PT ;  /* 0x000000ea0500720c */ /* 0x000fe20003f66270 */
[----:B-1----:R-:W-:Y:S01]  /*4ca0*/  FMUL.FTZ R7, R31, c[0x0][0x2ec] ;  /* 0x0000bb001f077a20 */ /* 0x002fe20000410000 */
[-C--:B------:R-:W-:Y:S01]  /*4cb0*/  ISETP.LT.OR P0, PT, R6, R233.reuse, P0 ;  /* 0x000000e90600720c */ /* 0x080fe20000701670 */
[----:B------:R-:W-:Y:S01]  /*4cc0*/  MUFU.TANH R10, R10 ;  /* 0x0000000a000a7308 */ /* 0x000fe20000002400 */
[C---:B------:R-:W-:Y:S02]  /*4cd0*/  ISETP.LT.OR P5, PT, R5.reuse, R233, P5 ;  /* 0x000000e90500720c */ /* 0x040fe40002fa1670 */
[----:B------:R-:W-:Y:S02]  /*4ce0*/  ISETP.LT.OR P3, PT, R5, R232, P3 ;  /* 0x000000e80500720c */ /* 0x000fe40001f61670 */
[----:B------:R-:W-:Y:S02]  /*4cf0*/  FSEL R113, R39, -INF , !P6 ;  /* 0xff80000027717808 */ /* 0x000fe40007000000 */
[----:B------:R-:W-:Y:S01]  /*4d00*/  IADD3 R5, R2, 0x30, RZ ;  /* 0x0000003002057810 */ /* 0x000fe20007ffe0ff */
[----:B------:R1:W4:Y:S01]  /*4d10*/  MUFU.TANH R16, R7 ;  /* 0x0000000700107308 */ /* 0x0003220000002400 */
[----:B------:R-:W-:-:S02]  /*4d20*/  ISETP.GE.AND P6, PT, R6, R234, PT ;  /* 0x000000ea0600720c */ /* 0x000fc40003fc6270 */
[----:B--2---:R-:W-:Y:S02]  /*4d30*/  FSEL R135, R38, -INF , !P0 ;  /* 0xff80000026877808 */ /* 0x004fe40004000000 */
[C---:B------:R-:W-:Y:S02]  /*4d40*/  ISETP.GE.AND P0, PT, R5.reuse, R234, PT ;  /* 0x000000ea0500720c */ /* 0x040fe40003f06270 */
[-C--:B------:R-:W-:Y:S01]  /*4d50*/  ISETP.LT.OR P6, PT, R6, R232.reuse, P6 ;  /* 0x000000e80600720c */ /* 0x080fe200037c1670 */
[----:B------:R-:W-:Y:S01]  /*4d60*/  MUFU.TANH R11, R11 ;  /* 0x0000000b000b7308 */ /* 0x000fe20000002400 */
[----:B------:R-:W-:Y:S02]  /*4d70*/  IADD3 R6, R2, 0x29, RZ ;  /* 0x0000002902067810 */ /* 0x000fe40007ffe0ff */
[----:B------:R-:W-:Y:S02]  /*4d80*/  ISETP.LT.OR P0, PT, R5, R232, P0 ;  /* 0x000000e80500720c */ /* 0x000fe40000701670 */
[----:B------:R-:W-:-:S02]  /*4d90*/  FSEL R104, R49, -INF , !P2 ;  /* 0xff80000031687808 */ /* 0x000fc40005000000 */
[----:B------:R-:W-:Y:S01]  /*4da0*/  FSEL R134, R48, -INF , !P1 ;  /* 0xff80000030867808 */ /* 0x000fe20004800000 */
[----:B-1----:R-:W-:Y:S01]  /*4db0*/  FMUL.FTZ R7, R20, c[0x0][0x2ec] ;  /* 0x0000bb0014077a20 */ /* 0x002fe20000410000 */
[----:B---3--:R-:W-:Y:S02]  /*4dc0*/  FSEL R187, R37, -INF , !P4 ;  /* 0xff80000025bb7808 */ /* 0x008fe40006000000 */
[CC--:B------:R-:W-:Y:S02]  /*4dd0*/  ISETP.GE.AND P2, PT, R6.reuse, R235.reuse, PT ;  /* 0x000000eb0600720c */ /* 0x0c0fe40003f46270 */
[----:B------:R-:W-:Y:S01]  /*4de0*/  ISETP.GE.AND P1, PT, R5, R235, PT ;  /* 0x000000eb0500720c */ /* 0x000fe20003f26270 */
[----:B------:R-:W1:Y:S01]  /*4df0*/  MUFU.TANH R7, R7 ;  /* 0x0000000700077308 */ /* 0x000e620000002400 */
[----:B------:R-:W-:Y:S01]  /*4e00*/  BAR.SYNC.DEFER_BLOCKING 0x0 ;  /* 0x0000000000007b1d */ /* 0x000fe20000010000 */
[----:B------:R-:W-:Y:S02]  /*4e10*/  ISETP.GE.AND P4, PT, R6, R234, PT ;  /* 0x000000ea0600720c */ /* 0x000fe40003f86270 */
[----:B------:R-:W-:-:S02]  /*4e20*/  FSEL R191, R22, -INF , !P0 ;  /* 0xff80000016bf7808 */ /* 0x000fc40004000000 */
[----:B------:R-:W-:Y:S02]  /*4e30*/  PLOP3.LUT P0, PT, PT, PT, UP0, 0x80, 0x0 ;  /* 0x000000000000781c */ /* 0x000fe40003f0f008 */
[CC--:B------:R-:W-:Y:S02]  /*4e40*/  ISETP.LT.OR P2, PT, R6.reuse, R233.reuse, P2 ;  /* 0x000000e90600720c */ /* 0x0c0fe40001741670 */
[----:B------:R-:W-:Y:S02]  /*4e50*/  ISETP.LT.OR P4, PT, R6, R232, P4 ;  /* 0x000000e80600720c */ /* 0x000fe40002781670 */
[----:B------:R-:W-:Y:S02]  /*4e60*/  ISETP.LT.OR P1, PT, R5, R233, P1 ;  /* 0x000000e90500720c */ /* 0x000fe40000f21670 */
[C---:B------:R-:W-:Y:S02]  /*4e70*/  IADD3 R6, R2.reuse, 0x31, RZ ;  /* 0x0000003102067810 */ /* 0x040fe40007ffe0ff */
[----:B------:R-:W-:-:S02]  /*4e80*/  IADD3 R5, R2, 0x38, RZ ;  /* 0x0000003802057810 */ /* 0x000fc40007ffe0ff */
[----:B------:R-:W-:Y:S02]  /*4e90*/  IADD3 R2, R2, 0x39, RZ ;  /* 0x0000003902027810 */ /* 0x000fe40007ffe0ff */
[----:B----4-:R-:W-:Y:S02]  /*4ea0*/  FSEL R236, R16, -INF , !P6 ;  /* 0xff80000010ec7808 */ /* 0x010fe40007000000 */
[----:B------:R-:W-:Y:S02]  /*4eb0*/  FSEL R184, R12, -INF , !P5 ;  /* 0xff8000000cb87808 */ /* 0x000fe40006800000 */
[----:B------:R-:W-:Y:S02]  /*4ec0*/  FSEL R186, R14, -INF , !P3 ;  /* 0xff8000000eba7808 */ /* 0x000fe40005800000 */
[----:B------:R-:W-:Y:S02]  /*4ed0*/  FSEL R185, R13, -INF , !P2 ;  /* 0xff8000000db97808 */ /* 0x000fe40005000000 */
[----:B------:R-:W-:-:S02]  /*4ee0*/  FSEL R237, R15, -INF , !P4 ;  /* 0xff8000000fed7808 */ /* 0x000fc40006000000 */
[----:B-1----:R-:W-:Y:S02]  /*4ef0*/  FSEL R159, R7, -INF , !P1 ;  /* 0xff800000079f7808 */ /* 0x002fe40004800000 */
[CC--:B------:R-:W-:Y:S02]  /*4f00*/  ISETP.GE.AND P6, PT, R6.reuse, R235.reuse, PT ;  /* 0x000000eb0600720c */ /* 0x0c0fe40003fc6270 */
[CC--:B------:R-:W-:Y:S02]  /*4f10*/  ISETP.GE.AND P5, PT, R5.reuse, R235.reuse, PT ;  /* 0x000000eb0500720c */ /* 0x0c0fe40003fa6270 */
[-C--:B------:R-:W-:Y:S02]  /*4f20*/  ISETP.GE.AND P3, PT, R6, R234.reuse, PT ;  /* 0x000000ea0600720c */ /* 0x080fe40003f66270 */
[----:B------:R-:W-:Y:S02]  /*4f30*/  ISETP.GE.AND P2, PT, R5, R234, PT ;  /* 0x000000ea0500720c */ /* 0x000fe40003f46270 */
[----:B------:R-:W-:-:S02]  /*4f40*/  ISETP.GE.AND P4, PT, R2, R235, PT ;  /* 0x000000eb0200720c */ /* 0x000fc40003f86270 */
[----:B------:R-:W-:Y:S02]  /*4f50*/  ISETP.GE.AND P1, PT, R2, R234, PT ;  /* 0x000000ea0200720c */ /* 0x000fe40003f26270 */
[CC--:B------:R-:W-:Y:S02]  /*4f60*/  ISETP.LT.OR P6, PT, R6.reuse, R233.reuse, P6 ;  /* 0x000000e90600720c */ /* 0x0c0fe400037c1670 */
[-C--:B------:R-:W-:Y:S02]  /*4f70*/  ISETP.LT.OR P3, PT, R6, R232.reuse, P3 ;  /* 0x000000e80600720c */ /* 0x080fe40001f61670 */
[CC--:B------:R-:W-:Y:S02]  /*4f80*/  ISETP.LT.OR P5, PT, R5.reuse, R233.reuse, P5 ;  /* 0x000000e90500720c */ /* 0x0c0fe40002fa1670 */
        /* <DEDUP_REMOVED lines=80> */
.L_x_1870:
[----:B------:R-:W-:Y:S05]  /*5490*/  BSYNC B0 ;  /* 0x0000000000007941 */ /* 0x000fea0003800000 */
.L_x_1869:
[----:B------:R-:W0:Y:S02]  /*54a0*/  LDGDEPBAR ;  /* 0x00000000000079af */ /* 0x000e240000000000 */
.L_x_1868:
[----:B------:R-:W-:Y:S01]  /*54b0*/  FMNMX.FTZ R2, R32, R33, !PT ;  /* 0x0000002120027209 */ /* 0x000fe20007810000 */
[----:B-1----:R-:W-:Y:S01]  /*54c0*/  IMAD.MOV.U32 R9, RZ, RZ, R66 ;  /* 0x000000ffff097224 */ /* 0x002fe200078e0042 */
[----:B------:R-:W-:Y:S02]  /*54d0*/  MOV R10, R67 ;  /* 0x00000043000a7202 */ /* 0x000fe40000000f00 */
        /* <DEDUP_REMOVED lines=62> */
[----:B------:R-:W-:-:S04]  /*58c0*/  FFMA.FTZ R3, R34, c[0x0][0x23c], -R2 ;  /* 0x00008f0022037a23 */ /* 0x000fc80000010802 */
[----:B------:R1:W-:Y:S01]  /*58d0*/  MUFU.EX2 R166, R3 ;  /* 0x0000000300a67308 */ /* 0x0003e20000000800 */
[----:B--2---:R-:W-:-:S07]  /*58e0*/  FFMA.FTZ R5, R28, c[0x0][0x23c], -R8 ;  /* 0x00008f001c057a23 */ /* 0x004fce0000010808 */
[----:B------:R2:W3:Y:S01]  /*58f0*/  MUFU.EX2 R183, R5 ;  /* 0x0000000500b77308 */ /* 0x0004e20000000800 */
[--C-:B-1----:R-:W-:Y:S02]  /*5900*/  FFMA.FTZ R3, R36, c[0x0][0x23c], -R2.reuse ;  /* 0x00008f0024037a23 */ /* 0x102fe40000010802 */
[----:B------:R-:W-:Y:S05]  /*5910*/  LDSM.16.MT88.4 R36, [R206+0x1a000] ;  /* 0x01a00000ce24783b */ /* 0x000fea0000004200 */
[----:B------:R1:W-:Y:S01]  /*5920*/  MUFU.EX2 R189, R3 ;  /* 0x0000000300bd7308 */ /* 0x0003e20000000800 */
[--C-:B--2---:R-:W-:Y:S01]  /*5930*/  FFMA.FTZ R5, R35, c[0x0][0x23c], -R2.reuse ;  /* 0x00008f0023057a23 */ /* 0x104fe20000010802 */
[----:B---3--:R-:W-:Y:S01]  /*5940*/  F2FP.PACK_AB R6, R183, R180 ;  /* 0x000000b4b706723e */ /* 0x008fe200000000ff */
[----:B------:R-:W-:Y:S05]  /*5950*/  LDSM.16.MT88.4 R32, [R208+0x1a000] ;  /* 0x01a00000d020783b */ /* 0x000fea0000004200 */
[----:B------:R-:W2:Y:S01]  /*5960*/  MUFU.EX2 R165, R5 ;  /* 0x0000000500a57308 */ /* 0x000ea20000000800 */
[----:B-1----:R-:W-:-:S02]  /*5970*/  FFMA.FTZ R3, R30, c[0x0][0x23c], -R2 ;  /* 0x00008f001e037a23 */ /* 0x002fc40000010802 */
[----:B------:R-:W1:Y:S05]  /*5980*/  LDSM.16.MT88.4 R28, [R207+0x18000] ;  /* 0x01800000cf1c783b */ /* 0x000e6a0000004200 */
[----:B------:R-:W3:Y:S01]  /*5990*/  MUFU.EX2 R182, R3 ;  /* 0x0000000300b67308 */ /* 0x000ee20000000800 */
[----:B--2---:R-:W-:-:S07]  /*59a0*/  F2FP.PACK_AB R5, R166, R165 ;  /* 0x000000a5a605723e */ /* 0x004fce00000000ff */
[----:B------:R2:W-:Y:S01]  /*59b0*/  MUFU.EX2 R3, R0 ;  /* 0x0000000000037308 */ /* 0x0005e20000000800 */
[----:B---3--:R-:W-:-:S07]  /*59c0*/  F2FP.PACK_AB R7, R182, R189 ;  /* 0x000000bdb607723e */ /* 0x008fce00000000ff */
[----:B------:R-:W-:Y:S01]  /*59d0*/  HMMA.16816.F32 R64, R4, R16, RZ ;  /* 0x000000100440723c */ /* 0x000fe200000018ff */
[----:B--2---:R-:W-:-:S04]  /*59e0*/  FFMA.FTZ R0, R106, c[0x0][0x23c], -R8 ;  /* 0x00008f006a007a23 */ /* 0x004fc80000010808 */
[----:B------:R2:W-:Y:S03]  /*59f0*/  MUFU.EX2 R157, R0 ;  /* 0x00000000009d7308 */ /* 0x0005e60000000800 */
[C---:B------:R-:W-:Y:S01]  /*5a00*/  HMMA.16816.F32 R88, R4.reuse, R18, RZ ;  /* 0x000000120458723c */ /* 0x040fe200000018ff */
[----:B------:R-:W3:Y:S07]  /*5a10*/  LDSM.16.MT88.4 R16, [R206+0x1c000] ;  /* 0x01c00000ce10783b */ /* 0x000eee0000004200 */
[----:B------:R-:W-:Y:S01]  /*5a20*/  HMMA.16816.F32 R68, R4, R20, RZ ;  /* 0x000000140444723c */ /* 0x000fe200000018ff */
[----:B--2---:R-:W-:-:S07]  /*5a30*/  FFMA.FTZ R0, R105, c[0x0][0x23c], -R8 ;  /* 0x00008f0069007a23 */ /* 0x004fce0000010808 */
[C---:B------:R-:W-:Y:S01]  /*5a40*/  HMMA.16816.F32 R92, R4.reuse, R22, RZ ;  /* 0x00000016045c723c */ /* 0x040fe200000018ff */
[----:B------:R-:W2:Y:S01]  /*5a50*/  LDSM.16.MT88.4 R20, [R205+0x1c000] ;  /* 0x01c00000cd14783b */ /* 0x000ea20000004200 */
[----:B------:R4:W-:Y:S06]  /*5a60*/  MUFU.EX2 R158, R0 ;  /* 0x00000000009e7308 */ /* 0x0009ec0000000800 */
[C---:B------:R-:W-:Y:S08]  /*5a70*/  HMMA.16816.F32 R100, R4.reuse, R12, RZ ;  /* 0x0000000c0464723c */ /* 0x040ff000000018ff */
[----:B------:R-:W-:Y:S01]  /*5a80*/  HMMA.16816.F32 R108, R4, R14, RZ ;  /* 0x0000000e046c723c */ /* 0x000fe200000018ff */
[----:B------:R-:W5:Y:S01]  /*5a90*/  LDSM.16.MT88.4 R12, [R208+0x1c000] ;  /* 0x01c00000d00c783b */ /* 0x000f620000004200 */
[----:B----4-:R-:W-:-:S06]  /*5aa0*/  FFMA.FTZ R0, R115, c[0x0][0x23c], -R2 ;  /* 0x00008f0073007a23 */ /* 0x010fcc0000010802 */
[C---:B-1----:R-:W-:Y:S08]  /*5ab0*/  HMMA.16816.F32 R96, R4.reuse, R28, RZ ;  /* 0x0000001c0460723c */ /* 0x042ff000000018ff */
[C---:B------:R-:W-:Y:S01]  /*5ac0*/  HMMA.16816.F32 R84, R4.reuse, R30, RZ ;  /* 0x0000001e0454723c */ /* 0x040fe200000018ff */
[----:B------:R-:W1:Y:S07]  /*5ad0*/  LDSM.16.MT88.4 R28, [R205+0x1e000] ;  /* 0x01e00000cd1c783b */ /* 0x000e6e0000004200 */
[C---:B------:R-:W-:Y:S08]  /*5ae0*/  HMMA.16816.F32 R60, R4.reuse, R40, RZ ;  /* 0x00000028043c723c */ /* 0x040ff000000018ff */
[C---:B------:R-:W-:Y:S01]  /*5af0*/  HMMA.16816.F32 R80, R4.reuse, R42, RZ ;  /* 0x0000002a0450723c */ /* 0x040fe200000018ff */
[----:B------:R-:W4:Y:S07]  /*5b00*/  LDSM.16.MT88.4 R40, [R207+0x1c000] ;  /* 0x01c00000cf28783b */ /* 0x000f2e0000004200 */
[C---:B---3--:R-:W-:Y:S08]  /*5b10*/  HMMA.16816.F32 R124, R4.reuse, R16, RZ ;  /* 0x00000010047c723c */ /* 0x048ff000000018ff */
[C---:B------:R-:W-:Y:S01]  /*5b20*/  HMMA.16816.F32 R128, R4.reuse, R18, RZ ;  /* 0x000000120480723c */ /* 0x040fe200000018ff */
[----:B------:R-:W3:Y:S07]  /*5b30*/  LDSM.16.MT88.4 R16, [R208+0x1e000] ;  /* 0x01e00000d010783b */ /* 0x000eee0000004200 */
[C---:B--2---:R-:W-:Y:S08]  /*5b40*/  HMMA.16816.F32 R116, R4.reuse, R20, RZ ;  /* 0x000000140474723c */ /* 0x044ff000000018ff */
[C---:B------:R-:W-:Y:S01]  /*5b50*/  HMMA.16816.F32 R120, R4.reuse, R22, RZ ;  /* 0x000000160478723c */ /* 0x040fe200000018ff */
[----:B------:R-:W2:Y:S07]  /*5b60*/  LDSM.16.MT88.4 R20, [R206+0x1e000] ;  /* 0x01e00000ce14783b */ /* 0x000eae0000004200 */
[C---:B-----5:R-:W-:Y:S08]  /*5b70*/  HMMA.16816.F32 R136, R4.reuse, R12, RZ ;  /* 0x0000000c0488723c */ /* 0x060ff000000018ff */
[C---:B------:R-:W-:Y:S01]  /*5b80*/  HMMA.16816.F32 R144, R4.reuse, R14, RZ ;  /* 0x0000000e0490723c */ /* 0x040fe200000018ff */
[----:B------:R-:W5:Y:S07]  /*5b90*/  LDSM.16.MT88.4 R12, [R207+0x1e000] ;  /* 0x01e00000cf0c783b */ /* 0x000f6e0000004200 */
[C---:B-1----:R-:W-:Y:S08]  /*5ba0*/  HMMA.16816.F32 R140, R4.reuse, R28, RZ ;  /* 0x0000001c048c723c */ /* 0x042ff000000018ff */
[C---:B------:R-:W-:Y:S01]  /*5bb0*/  HMMA.16816.F32 R160, R4.reuse, R30, RZ ;  /* 0x0000001e04a0723c */ /* 0x040fe200000018ff */
[----:B------:R-:W1:Y:S07]  /*5bc0*/  LDSM.16.MT88.4 R28, [R205+0x18800] ;  /* 0x01880000cd1c783b */ /* 0x000e6e0000004200 */
[C---:B----4-:R-:W-:Y:S01]  /*5bd0*/  HMMA.16816.F32 R148, R4.reuse, R42, RZ ;  /* 0x0000002a0494723c */ /* 0x050fe200000018ff */
[----:B------:R4:W-:Y:S06]  /*5be0*/  MUFU.EX2 R42, R0 ;  /* 0x00000000002a7308 */ /* 0x0009ec0000000800 */
[----:B------:R-:W-:Y:S01]  /*5bf0*/  IMAD.MOV.U32 R43, RZ, RZ, R190 ;  /* 0x000000ffff2b7224 */ /* 0x000fe200078e00be */
[C---:B------:R-:W-:Y:S08]  /*5c00*/  HMMA.16816.F32 R48, R4.reuse, R24, RZ ;  /* 0x000000180430723c */ /* 0x040ff000000018ff */
[C---:B------:R-:W-:Y:S01]  /*5c10*/  HMMA.16816.F32 R72, R4.reuse, R26, RZ ;  /* 0x0000001a0448723c */ /* 0x040fe200000018ff */
[--C-:B----4-:R-:W-:Y:S01]  /*5c20*/  FFMA.FTZ R0, R114, c[0x0][0x23c], -R2.reuse ;  /* 0x00008f0072007a23 */ /* 0x110fe20000010802 */
[----:B------:R-:W-:Y:S03]  /*5c30*/  LDSM.16.MT88.4 R24, [R206+0x18800] ;  /* 0x01880000ce18783b */ /* 0x000fe60000004200 */
[----:B------:R4:W1:Y:S03]  /*5c40*/  MUFU.EX2 R193, R0 ;  /* 0x0000000000c17308 */ /* 0x0008660000000800 */
[C---:B---3--:R-:W-:Y:S08]  /*5c50*/  HMMA.16816.F32 R176, R4.reuse, R16, RZ ;  /* 0x0000001004b0723c */ /* 0x048ff000000018ff */
[----:B------:R-:W-:Y:S01]  /*5c60*/  HMMA.16816.F32 R196, R4, R18, RZ ;  /* 0x0000001204c4723c */ /* 0x000fe200000018ff */
[----:B----4-:R-:W-:-:S07]  /*5c70*/  FFMA.FTZ R0, R113, c[0x0][0x23c], -R2 ;  /* 0x00008f0071007a23 */ /* 0x010fce0000010802 */
[C---:B------:R-:W-:Y:S01]  /*5c80*/  HMMA.16816.F32 R56, R4.reuse, R36, RZ ;  /* 0x000000240438723c */ /* 0x040fe200000018ff */
[----:B------:R3:W-:Y:S07]  /*5c90*/  MUFU.EX2 R11, R0 ;  /* 0x00000000000b7308 */ /* 0x0007ee0000000800 */
[C---:B------:R-:W-:Y:S01]  /*5ca0*/  HMMA.16816.F32 R44, R4.reuse, R38, RZ ;  /* 0x00000026042c723c */ /* 0x040fe200000018ff */
[----:B------:R-:W4:Y:S07]  /*5cb0*/  LDSM.16.MT88.4 R36, [R208+0x18800] ;  /* 0x01880000d024783b */ /* 0x000f2e0000004200 */
[----:B------:R-:W-:Y:S01]  /*5cc0*/  HMMA.16816.F32 R52, R4, R32, RZ ;  /* 0x000000200434723c */ /* 0x000fe200000018ff */
[----:B---3--:R-:W-:-:S04]  /*5cd0*/  FFMA.FTZ R0, R104, c[0x0][0x23c], -R2 ;  /* 0x00008f0068007a23 */ /* 0x008fc80000010802 */
[----:B------:R1:W3:Y:S03]  /*5ce0*/  MUFU.EX2 R167, R0 ;  /* 0x0000000000a77308 */ /* 0x0002e60000000800 */
[C---:B------:R-:W-:Y:S01]  /*5cf0*/  HMMA.16816.F32 R76, R4.reuse, R34, RZ ;  /* 0x00000022044c723c */ /* 0x040fe200000018ff */
[----:B------:R-:W-:Y:S07]  /*5d00*/  LDSM.16.MT88.4 R32, [R207+0x1a800] ;  /* 0x01a80000cf20783b */ /* 0x000fee0000004200 */
[----:B------:R-:W-:Y:S01]  /*5d10*/  HMMA.16816.F32 R152, R4, R40, RZ ;  /* 0x000000280498723c */ /* 0x000fe200000018ff */
[----:B-1----:R-:W-:-:S06]  /*5d20*/  MOV R0, R193 ;  /* 0x000000c100007202 */ /* 0x002fcc0000000f00 */
[----:B------:R-:W-:Y:S01]  /*5d30*/  IMAD.MOV.U32 R41, RZ, RZ, R192 ;  /* 0x000000ffff297224 */ /* 0x000fe200078e00c0 */
[----:B--2---:R-:W-:Y:S01]  /*5d40*/  HMMA.16816.F32 R168, R4, R20, RZ ;  /* 0x0000001404a8723c */ /* 0x004fe200000018ff */
[----:B------:R-:W-:-:S07]  /*5d50*/  MOV R40, R191 ;  /* 0x000000bf00287202 */ /* 0x000fce0000000f00 */
[C---:B------:R-:W-:Y:S01]  /*5d60*/  HMMA.16816.F32 R172, R4.reuse, R22, RZ ;  /* 0x0000001604ac723c */ /* 0x040fe200000018ff */
[----:B------:R-:W1:Y:S07]  /*5d70*/  LDSM.16.MT88.4 R20, [R207+0x18800] ;  /* 0x01880000cf14783b */ /* 0x000e6e0000004200 */
[C---:B-----5:R-:W-:Y:S08]  /*5d80*/  HMMA.16816.F32 R248, R4.reuse, R12, RZ ;  /* 0x0000000c04f8723c */ /* 0x060ff000000018ff */
[----:B------:R-:W-:Y:S07]  /*5d90*/  HMMA.16816.F32 R16, R4, R14, RZ ;  /* 0x0000000e0410723c */ /* 0x000fee00000018ff */
[----:B------:R-:W-:-:S02]  /*5da0*/  F2FP.PACK_AB R4, R3, R188 ;  /* 0x000000bc0304723e */ /* 0x000fc400000000ff */
[----:B------:R-:W-:Y:S02]  /*5db0*/  F2FP.PACK_AB R5, R0, R42 ;  /* 0x0000002a0005723e */ /* 0x000fe400000000ff */
[----:B------:R-:W-:Y:S02]  /*5dc0*/  F2FP.PACK_AB R6, R158, R157 ;  /* 0x0000009d9e06723e */ /* 0x000fe400000000ff */
[----:B---3--:R-:W-:-:S07]  /*5dd0*/  F2FP.PACK_AB R7, R167, R11 ;  /* 0x0000000ba707723e */ /* 0x008fce00000000ff */
[C---:B------:R-:W-:Y:S04]  /*5de0*/  HMMA.16816.F32 R12, R4.reuse, R28, R68 ;  /* 0x0000001c040c723c */ /* 0x040fe80000001844 */
[----:B------:R-:W-:Y:S01]  /*5df0*/  MOV R107, R16 ;  /* 0x00000010006b7202 */ /* 0x000fe20000000f00 */
[----:B------:R-:W-:Y:S01]  /*5e00*/  IMAD.MOV.U32 R106, RZ, RZ, R17 ;  /* 0x000000ffff6a7224 */ /* 0x000fe200078e0011 */
[----:B------:R-:W-:Y:S01]  /*5e10*/  MOV R105, R18 ;  /* 0x0000001200697202 */ /* 0x000fe20000000f00 */
[----:B------:R-:W-:Y:S01]  /*5e20*/  IMAD.MOV.U32 R104, RZ, RZ, R19 ;  /* 0x000000ffff687224 */ /* 0x000fe200078e0013 */
[----:B------:R-:W-:Y:S01]  /*5e30*/  HMMA.16816.F32 R92, R4, R30, R92 ;  /* 0x0000001e045c723c */ /* 0x000fe2000000185c */
[----:B------:R-:W2:Y:S01]  /*5e40*/  LDSM.16.MT88.4 R16, [R205+0x1a800] ;  /* 0x01a80000cd10783b */ /* 0x000ea20000004200 */
[----:B------:R-:W-:Y:S01]  /*5e50*/  MOV R70, R105 ;  /* 0x0000006900467202 */ /* 0x000fe20000000f00 */
[----:B------:R-:W-:-:S05]  /*5e60*/  IMAD.MOV.U32 R71, RZ, RZ, R104 ;  /* 0x000000ffff477224 */ /* 0x000fca00078e0068 */
[C---:B----4-:R-:W-:Y:S07]  /*5e70*/  HMMA.16816.F32 R244, R4.reuse, R36, R100 ;  /* 0x0000002404f4723c */ /* 0x050fee0000001864 */
        /* <DEDUP_REMOVED lines=8> */
[----:B------:R-:W-:-:S04]  /*5f00*/  IMAD.MOV.U32 R36, RZ, RZ, R188 ;  /* 0x000000ffff247224 */ /* 0x000fc800078e00bc */
[----:B------:R-:W-:Y:S01]  /*5f10*/  MOV R39, R183 ;  /* 0x000000b700277202 */ /* 0x000fe20000000f00 */
[----:B------:R-:W-:Y:S01]  /*5f20*/  HMMA.16816.F32 R12, R4, R24, R64 ;  /* 0x00000018040c723c */ /* 0x000fe20000001840 */
[----:B------:R-:W-:-:S06]  /*5f30*/  MOV R38, R165 ;  /* 0x000000a500267202 */ /* 0x000fcc0000000f00 */
[----:B------:R-:W-:Y:S01]  /*5f40*/  MOV R67, R69 ;  /* 0x0000004500437202 */ /* 0x000fe20000000f00 */
[----:B------:R-:W-:Y:S01]  /*5f50*/  HMMA.16816.F32 R24, R4, R26, R88 ;  /* 0x0000001a0418723c */ /* 0x000fe20000001858 */
[----:B------:R-:W-:Y:S01]  /*5f60*/  IMAD.MOV.U32 R66, RZ, RZ, R68 ;  /* 0x000000ffff427224 */ /* 0x000fe200078e0044 */
[----:B------:R-:W-:Y:S01]  /*5f70*/  MOV R68, R107 ;  /* 0x0000006b00447202 */ /* 0x000fe20000000f00 */
[----:B------:R-:W-:-:S05]  /*5f80*/  IMAD.MOV.U32 R69, RZ, RZ, R106 ;  /* 0x000000ffff457224 */ /* 0x000fca00078e006a */
[C---:B-1----:R-:W-:Y:S07]  /*5f90*/  HMMA.16816.F32 R200, R4.reuse, R20, R96 ;  /* 0x0000001404c8723c */ /* 0x042fee0000001860 */
[----:B------:R-:W-:Y:S01]  /*5fa0*/  IMAD.MOV.U32 R97, RZ, RZ, R182 ;  /* 0x000000ffff617224 */ /* 0x000fe200078e00b6 */
[----:B------:R-:W-:Y:S01]  /*5fb0*/  MOV R31, R13 ;  /* 0x0000000d001f7202 */ /* 0x000fe20000000f00 */
[----:B------:R-:W-:Y:S01]  /*5fc0*/  IMAD.MOV.U32 R30, RZ, RZ, R12 ;  /* 0x000000ffff1e7224 */ /* 0x000fe200078e000c */
[----:B------:R-:W-:Y:S01]  /*5fd0*/  MOV R65, R14 ;  /* 0x0000000e00417202 */ /* 0x000fe20000000f00 */
[----:B------:R-:W-:Y:S01]  /*5fe0*/  IMAD.MOV.U32 R64, RZ, RZ, R15 ;  /* 0x000000ffff407224 */ /* 0x000fe200078e000f */
[----:B------:R-:W-:Y:S01]  /*5ff0*/  MOV R96, R181 ;  /* 0x000000b500607202 */ /* 0x000fe20000000f00 */
        /* <DEDUP_REMOVED lines=8> */
[----:B------:R-:W3:Y:S01]  /*6080*/  LDSM.16.MT88.4 R24, [R208+0x1a800] ;  /* 0x01a80000d018783b */ /* 0x000ee20000004200 */
[----:B------:R-:W-:Y:S01]  /*6090*/  MOV R102, R29 ;  /* 0x0000001d00667202 */ /* 0x000fe20000000f00 */
[----:B------:R-:W-:Y:S01]  /*60a0*/  IMAD.MOV.U32 R98, RZ, RZ, R180 ;  /* 0x000000ffff627224 */ /* 0x000fe200078e00b4 */
[----:B--2---:R-:W-:Y:S01]  /*60b0*/  HMMA.16816.F32 R112, R4, R16, R60 ;  /* 0x000000100470723c */ /* 0x004fe2000000183c */
[----:B------:R-:W2:Y:S01]  /*60c0*/  LDSM.16.MT88.4 R28, [R205+0x1c800] ;  /* 0x01c80000cd1c783b */ /* 0x000ea20000004200 */
[----:B------:R-:W-:-:S06]  /*60d0*/  IMAD.MOV.U32 R99, RZ, RZ, R164 ;  /* 0x000000ffff637224 */ /* 0x000fcc00078e00a4 */
[C---:B------:R-:W-:Y:S01]  /*60e0*/  HMMA.16816.F32 R180, R4.reuse, R18, R80 ;  /* 0x0000001204b4723c */ /* 0x040fe20000001850 */
[----:B------:R-:W4:Y:S06]  /*60f0*/  LDSM.16.MT88.4 R16, [R206+0x1c800] ;  /* 0x01c80000ce10783b */ /* 0x000f2c0000004200 */
        /* <DEDUP_REMOVED lines=8> */
[----:B------:R-:W-:Y:S01]  /*6180*/  MOV R84, R159 ;  /* 0x0000009f00547202 */ /* 0x000fe20000000f00 */
[----:B------:R-:W-:Y:S01]  /*6190*/  IMAD.MOV.U32 R87, RZ, RZ, R156 ;  /* 0x000000ffff577224 */ /* 0x000fe200078e009c */
[----:B------:R-:W-:Y:S01]  /*61a0*/  MOV R86, R157 ;  /* 0x0000009d00567202 */ /* 0x000fe20000000f00 */
[----:B------:R-:W-:Y:S01]  /*61b0*/  HMMA.16816.F32 R104, R4, R32, R48 ;  /* 0x000000200468723c */ /* 0x000fe20000001830 */
[----:B------:R-:W-:Y:S01]  /*61c0*/  IMAD.MOV.U32 R96, RZ, RZ, R40 ;  /* 0x000000ffff607224 */ /* 0x000fe200078e0028 */
[----:B------:R-:W-:-:S05]  /*61d0*/  MOV R97, R41 ;  /* 0x0000002900617202 */ /* 0x000fca0000000f00 */
[----:B------:R-:W-:Y:S01]  /*61e0*/  MOV R32, R66 ;  /* 0x0000004200207202 */ /* 0x000fe20000000f00 */
[----:B-1----:R-:W-:Y:S01]  /*61f0*/  HMMA.16816.F32 R192, R4, R12, R56 ;  /* 0x0000000c04c0723c */ /* 0x002fe20000001838 */
[----:B------:R-:W-:-:S07]  /*6200*/  IMAD.MOV.U32 R33, RZ, RZ, R67 ;  /* 0x000000ffff217224 */ /* 0x000fce00078e0043 */
[C---:B------:R-:W-:Y:S01]  /*6210*/  HMMA.16816.F32 R164, R4.reuse, R14, R44 ;  /* 0x0000000e04a4723c */ /* 0x040fe2000000182c */
[----:B------:R-:W1:Y:S07]  /*6220*/  LDSM.16.MT88.4 R12, [R208+0x1c800] ;  /* 0x01c80000d00c783b */ /* 0x000e6e0000004200 */
[C---:B---3--:R-:W-:Y:S08]  /*6230*/  HMMA.16816.F32 R156, R4.reuse, R24, R52 ;  /* 0x00000018049c723c */ /* 0x048ff00000001834 */
[C---:B------:R-:W-:Y:S01]  /*6240*/  HMMA.16816.F32 R108, R4.reuse, R26, R76 ;  /* 0x0000001a046c723c */ /* 0x040fe2000000184c */
[----:B------:R-:W3:Y:S07]  /*6250*/  LDSM.16.MT88.4 R24, [R205+0x1e800] ;  /* 0x01e80000cd18783b */ /* 0x000eee0000004200 */
[C---:B------:R-:W-:Y:S07]  /*6260*/  HMMA.16816.F32 R76, R4.reuse, R34, R72 ;  /* 0x00000022044c723c */ /* 0x040fee0000001848 */
[----:B------:R-:W-:Y:S01]  /*6270*/  IMAD.MOV.U32 R35, RZ, RZ, R238 ;  /* 0x000000ffff237224 */ /* 0x000fe200078e00ee */
[----:B--2---:R-:W-:Y:S01]  /*6280*/  HMMA.16816.F32 R72, R4, R28, R116 ;  /* 0x0000001c0448723c */ /* 0x004fe20000001874 */
[----:B------:R-:W-:-:S06]  /*6290*/  MOV R34, R239 ;  /* 0x000000ef00227202 */ /* 0x000fcc0000000f00 */
[----:B------:R-:W-:Y:S01]  /*62a0*/  MOV R119, R84 ;  /* 0x0000005400777202 */ /* 0x000fe20000000f00 */
        /* <DEDUP_REMOVED lines=18> */
[C---:B-1----:R-:W-:Y:S01]  /*63d0*/  HMMA.16816.F32 R48, R4.reuse, R12, R136 ;  /* 0x0000000c0430723c */ /* 0x042fe20000001888 */
[----:B------:R-:W-:Y:S01]  /*63e0*/  IMAD.MOV.U32 R100, RZ, RZ, R88 ;  /* 0x000000ffff647224 */ /* 0x000fe200078e0058 */
[----:B------:R-:W-:Y:S01]  /*63f0*/  MOV R88, R70 ;  /* 0x0000004600587202 */ /* 0x000fe20000000f00 */
[----:B------:R1:W-:Y:S01]  /*6400*/  MUFU.EX2 R123, R0 ;  /* 0x00000000007b7308 */ /* 0x0003e20000000800 */
[----:B------:R-:W-:Y:S01]  /*6410*/  IMAD.MOV.U32 R86, RZ, RZ, R42 ;  /* 0x000000ffff567224 */ /* 0x000fe200078e002a */
[----:B------:R-:W-:Y:S01]  /*6420*/  MOV R130, R83 ;  /* 0x0000005300827202 */ /* 0x000fe20000000f00 */
[----:B------:R-:W-:Y:S01]  /*6430*/  IMAD.MOV.U32 R129, RZ, RZ, R38 ;  /* 0x000000ffff817224 */ /* 0x000fe200078e0026 */
[----:B------:R-:W-:Y:S01]  /*6440*/  MOV R38, R88 ;  /* 0x0000005800267202 */ /* 0x000fe20000000f00 */
[----:B------:R-:W-:Y:S01]  /*6450*/  HMMA.16816.F32 R68, R4, R14, R144 ;  /* 0x0000000e0444723c */ /* 0x000fe20000001890 */
[----:B------:R-:W4:Y:S01]  /*6460*/  LDSM.16.MT88.4 R12, [R207+0x1e800] ;  /* 0x01e80000cf0c783b */ /* 0x000f220000004200 */
[----:B------:R-:W-:-:S05]  /*6470*/  IMAD.MOV.U32 R121, RZ, RZ, R96 ;  /* 0x000000ffff797224 */ /* 0x000fca00078e0060 */
[----:B------:R-:W-:Y:S01]  /*6480*/  MOV R144, R90 ;  /* 0x0000005a00907202 */ /* 0x000fe20000000f00 */
[C---:B------:R-:W-:Y:S01]  /*6490*/  HMMA.16816.F32 R40, R4.reuse, R16, R124 ;  /* 0x000000100428723c */ /* 0x040fe2000000187c */
[----:B------:R-:W5:Y:S01]  /*64a0*/  LDSM.16.MT88.4 R16, [R208+0x1e800] ;  /* 0x01e80000d010783b */ /* 0x000f620000004200 */
[----:B------:R-:W-:Y:S01]  /*64b0*/  IMAD.MOV.U32 R145, RZ, RZ, R91 ;  /* 0x000000ffff917224 */ /* 0x000fe200078e005b */
[----:B------:R-:W-:Y:S01]  /*64c0*/  MOV R146, R65 ;  /* 0x0000004100927202 */ /* 0x000fe20000000f00 */
[----:B-1----:R-:W-:Y:S02]  /*64d0*/  FFMA.FTZ R0, R135, c[0x0][0x23c], -R8 ;  /* 0x00008f0087007a23 */ /* 0x002fe40000010808 */
[----:B------:R-:W-:Y:S01]  /*64e0*/  IMAD.MOV.U32 R147, RZ, RZ, R64 ;  /* 0x000000ffff937224 */ /* 0x000fe200078e0040 */
[----:B------:R-:W-:Y:S01]  /*64f0*/  MOV R125, R85 ;  /* 0x00000055007d7202 */ /* 0x000fe20000000f00 */
[----:B------:R1:W1:Y:S01]  /*6500*/  MUFU.EX2 R238, R0 ;  /* 0x0000000000ee7308 */ /* 0x0002620000000800 */
[----:B------:R-:W-:Y:S01]  /*6510*/  IMAD.MOV.U32 R124, RZ, RZ, R84 ;  /* 0x000000ffff7c7224 */ /* 0x000fe200078e0054 */
[----:B------:R-:W-:Y:S01]  /*6520*/  HMMA.16816.F32 R60, R4, R20, R152 ;  /* 0x00000014043c723c */ /* 0x000fe20000001898 */
[----:B------:R-:W-:-:S02]  /*6530*/  IMAD.MOV.U32 R126, RZ, RZ, R86 ;  /* 0x000000ffff7e7224 */ /* 0x000fc400078e0056 */
[----:B------:R-:W-:-:S04]  /*6540*/  IMAD.MOV.U32 R127, RZ, RZ, R98 ;  /* 0x000000ffff7f7224 */ /* 0x000fc800078e0062 */
[----:B------:R-:W-:Y:S01]  /*6550*/  MOV R153, R99 ;  /* 0x0000006300997202 */ /* 0x000fe20000000f00 */
[C---:B---3--:R-:W-:Y:S01]  /*6560*/  HMMA.16816.F32 R84, R4.reuse, R24, R140 ;  /* 0x000000180454723c */ /* 0x048fe2000000188c */
[----:B------:R-:W-:Y:S01]  /*6570*/  IMAD.MOV.U32 R152, RZ, RZ, R101 ;  /* 0x000000ffff987224 */ /* 0x000fe200078e0065 */
[----:B------:R-:W-:Y:S01]  /*6580*/  MOV R155, R81 ;  /* 0x00000051009b7202 */ /* 0x000fe20000000f00 */
[----:B------:R-:W-:Y:S02]  /*6590*/  IMAD.MOV.U32 R154, RZ, RZ, R82 ;  /* 0x000000ffff9a7224 */ /* 0x000fe400078e0052 */
[----:B------:R-:W-:Y:S02]  /*65a0*/  IMAD.MOV.U32 R134, RZ, RZ, R153 ;  /* 0x000000ffff867224 */ /* 0x000fe400078e0099 */
[----:B-1----:R-:W-:Y:S01]  /*65b0*/  FFMA.FTZ R0, R184, c[0x0][0x23c], -R8 ;  /* 0x00008f00b8007a23 */ /* 0x002fe20000010808 */
[C---:B--2---:R-:W-:Y:S01]  /*65c0*/  HMMA.16816.F32 R96, R4.reuse, R30, R172 ;  /* 0x0000001e0460723c */ /* 0x044fe200000018ac */
        /* <DEDUP_REMOVED lines=8> */
[----:B------:R-:W2:Y:S01]  /*6650*/  LDSM.16.MT88.4 R28, [R205+0x19000] ;  /* 0x01900000cd1c783b */ /* 0x000ea20000004200 */
[----:B------:R-:W-:Y:S01]  /*6660*/  IMAD.MOV.U32 R37, RZ, RZ, R103 ;  /* 0x000000ffff257224 */ /* 0x000fe200078e0067 */
[----:B------:R-:W-:-:S04]  /*6670*/  MOV R175, R119 ;  /* 0x0000007700af7202 */ /* 0x000fc80000000f00 */
[----:B------:R-:W-:Y:S01]  /*6680*/  IMAD.MOV.U32 R169, RZ, RZ, R155 ;  /* 0x000000ffffa97224 */ /* 0x000fe200078e009b */
[----:B------:R-:W-:Y:S01]  /*6690*/  HMMA.16816.F32 R100, R4, R26, R160 ;  /* 0x0000001a0464723c */ /* 0x000fe200000018a0 */
[----:B------:R-:W3:Y:S01]  /*66a0*/  LDSM.16.MT88.4 R24, [R206+0x19000] ;  /* 0x01900000ce18783b */ /* 0x000ee20000004200 */
[----:B-1----:R-:W-:Y:S01]  /*66b0*/  FFMA.FTZ R0, R185, c[0x0][0x23c], -R8 ;  /* 0x00008f00b9007a23 */ /* 0x002fe20000010808 */
[----:B------:R-:W-:-:S03]  /*66c0*/  MOV R185, R152 ;  /* 0x0000009800b97202 */ /* 0x000fc60000000f00 */
[----:B------:R1:W1:Y:S02]  /*66d0*/  MUFU.EX2 R170, R0 ;  /* 0x0000000000aa7308 */ /* 0x0002640000000800 */
[C---:B------:R-:W-:Y:S01]  /*66e0*/  HMMA.16816.F32 R148, R4.reuse, R22, R148 ;  /* 0x000000160494723c */ /* 0x040fe20000001894 */
[----:B------:R-:W2:Y:S07]  /*66f0*/  LDSM.16.MT88.4 R20, [R208+0x19000] ;  /* 0x01900000d014783b */ /* 0x000eae0000004200 */
[----:B----4-:R-:W-:Y:S01]  /*6700*/  HMMA.16816.F32 R44, R4, R12, R248 ;  /* 0x0000000c042c723c */ /* 0x010fe200000018f8 */
[----:B-1----:R-:W-:-:S07]  /*6710*/  FFMA.FTZ R0, R187, c[0x0][0x23c], -R2 ;  /* 0x00008f00bb007a23 */ /* 0x002fce0000010802 */
[C---:B------:R-:W-:Y:S01]  /*6720*/  HMMA.16816.F32 R36, R4.reuse, R14, R36 ;  /* 0x0000000e0424723c */ /* 0x040fe20000001824 */
[----:B------:R-:W1:Y:S01]  /*6730*/  LDSM.16.MT88.4 R12, [R205+0x1b000] ;  /* 0x01b00000cd0c783b */ /* 0x000e620000004200 */
[----:B------:R4:W-:Y:S06]  /*6740*/  MUFU.EX2 R239, R0 ;  /* 0x0000000000ef7308 */ /* 0x0009ec0000000800 */
[C---:B-----5:R-:W-:Y:S08]  /*6750*/  HMMA.16816.F32 R80, R4.reuse, R16, R176 ;  /* 0x000000100450723c */ /* 0x060ff000000018b0 */
[----:B------:R-:W-:Y:S01]  /*6760*/  HMMA.16816.F32 R64, R4, R18, R196 ;  /* 0x000000120440723c */ /* 0x000fe200000018c4 */
[----:B------:R-:W5:Y:S01]  /*6770*/  LDSM.16.MT88.4 R16, [R207+0x19000] ;  /* 0x01900000cf10783b */ /* 0x000f620000004200 */
[----:B----4-:R-:W-:-:S04]  /*6780*/  FFMA.FTZ R0, R236, c[0x0][0x23c], -R2 ;  /* 0x00008f00ec007a23 */ /* 0x010fc80000010802 */
[----:B------:R4:W2:Y:S01]  /*6790*/  MUFU.EX2 R184, R0 ;  /* 0x0000000000b87308 */ /* 0x0008a20000000800 */
[----:B------:R-:W-:Y:S02]  /*67a0*/  F2FP.PACK_AB R4, R238, R123 ;  /* 0x0000007bee04723e */ /* 0x000fe400000000ff */
[----:B------:R-:W-:Y:S01]  /*67b0*/  F2FP.PACK_AB R6, R170, R135 ;  /* 0x00000087aa06723e */ /* 0x000fe200000000ff */
[----:B----4-:R-:W-:Y:S01]  /*67c0*/  FFMA.FTZ R0, R186, c[0x0][0x23c], -R2 ;  /* 0x00008f00ba007a23 */ /* 0x010fe20000010802 */
[----:B--2---:R-:W-:-:S03]  /*67d0*/  F2FP.PACK_AB R5, R184, R239 ;  /* 0x000000efb805723e */ /* 0x004fc600000000ff */
[----:B------:R2:W-:Y:S02]  /*67e0*/  MUFU.EX2 R168, R0 ;  /* 0x0000000000a87308 */ /* 0x0005e40000000800 */
[----:B--2---:R-:W-:-:S06]  /*67f0*/  FFMA.FTZ R0, R237, c[0x0][0x23c], -R2 ;  /* 0x00008f00ed007a23 */ /* 0x004fcc0000010802 */
[----:B------:R-:W2:Y:S02]  /*6800*/  MUFU.EX2 R171, R0 ;  /* 0x0000000000ab7308 */ /* 0x000ea40000000800 */
[----:B--2---:R-:W-:Y:S01]  /*6810*/  F2FP.PACK_AB R7, R171, R168 ;  /* 0x000000a8ab07723e */ /* 0x004fe200000000ff */
[----:B------:R-:W-:-:S06]  /*6820*/  FFMA.FTZ R0, R175, c[0x0][0x23c], -R8 ;  /* 0x00008f00af007a23 */ /* 0x000fcc0000010808 */
[C---:B------:R-:W-:Y:S01]  /*6830*/  HMMA.16816.F32 R136, R4.reuse, R28, R32 ;  /* 0x0000001c0488723c */ /* 0x040fe20000001820 */
[----:B------:R-:W2:Y:S07]  /*6840*/  LDSM.16.MT88.4 R32, [R206+0x1b000] ;  /* 0x01b00000ce20783b */ /* 0x000eae0000004200 */
[C---:B------:R-:W-:Y:S01]  /*6850*/  HMMA.16816.F32 R92, R4.reuse, R30, R92 ;  /* 0x0000001e045c723c */ /* 0x040fe2000000185c */
[----:B------:R-:W4:Y:S07]  /*6860*/  LDSM.16.MT88.4 R28, [R208+0x1b000] ;  /* 0x01b00000d01c783b */ /* 0x000f2e0000004200 */
[C---:B---3--:R-:W-:Y:S08]  /*6870*/  HMMA.16816.F32 R144, R4.reuse, R24, R144 ;  /* 0x000000180490723c */ /* 0x048ff00000001890 */
[C---:B------:R-:W-:Y:S01]  /*6880*/  HMMA.16816.F32 R248, R4.reuse, R26, R140 ;  /* 0x0000001a04f8723c */ /* 0x040fe2000000188c */
[----:B------:R-:W3:Y:S06]  /*6890*/  LDSM.16.MT88.4 R24, [R207+0x1b000] ;  /* 0x01b00000cf18783b */ /* 0x000eec0000004200 */
[----:B------:R-:W-:Y:S01]  /*68a0*/  MOV R140, R154 ;  /* 0x0000009a008c7202 */ /* 0x000fe20000000f00 */
[----:B------:R-:W-:Y:S01]  /*68b0*/  HMMA.16816.F32 R160, R4, R22, R240 ;  /* 0x0000001604a0723c */ /* 0x000fe200000018f0 */
[----:B------:R-:W-:Y:S01]  /*68c0*/  MOV R142, R128 ;  /* 0x00000080008e7202 */ /* 0x000fe20000000f00 */
[----:B------:R-:W-:Y:S01]  /*68d0*/  IMAD.MOV.U32 R141, RZ, RZ, R116 ;  /* 0x000000ffff8d7224 */ /* 0x000fe200078e0074 */
[----:B------:R-:W-:Y:S01]  /*68e0*/  MOV R128, R117 ;  /* 0x0000007500807202 */ /* 0x000fe20000000f00 */
[----:B------:R-:W-:-:S04]  /*68f0*/  IMAD.MOV.U32 R143, RZ, RZ, R118 ;  /* 0x000000ffff8f7224 */ /* 0x000fc800078e0076 */
[C---:B------:R-:W-:Y:S01]  /*6900*/  HMMA.16816.F32 R152, R4.reuse, R20, R244 ;  /* 0x000000140498723c */ /* 0x040fe200000018f4 */
[----:B------:R-:W3:Y:S07]  /*6910*/  LDSM.16.MT88.4 R20, [R205+0x1d000] ;  /* 0x01d00000cd14783b */ /* 0x000eee0000004200 */
[C---:B-1----:R-:W-:Y:S08]  /*6920*/  HMMA.16816.F32 R112, R4.reuse, R12, R112 ;  /* 0x0000000c0470723c */ /* 0x042ff00000001870 */
[C---:B------:R-:W-:Y:S01]  /*6930*/  HMMA.16816.F32 R116, R4.reuse, R14, R180 ;  /* 0x0000000e0474723c */ /* 0x040fe200000018b4 */
[----:B------:R-:W1:Y:S07]  /*6940*/  LDSM.16.MT88.4 R12, [R206+0x1d000] ;  /* 0x01d00000ce0c783b */ /* 0x000e6e0000004200 */
[C---:B-----5:R-:W-:Y:S08]  /*6950*/  HMMA.16816.F32 R200, R4.reuse, R16, R200 ;  /* 0x0000001004c8723c */ /* 0x060ff000000018c8 */
[C---:B------:R-:W-:Y:S01]  /*6960*/  HMMA.16816.F32 R188, R4.reuse, R18, R188 ;  /* 0x0000001204bc723c */ /* 0x040fe200000018bc */
[----:B------:R-:W5:Y:S07]  /*6970*/  LDSM.16.MT88.4 R16, [R208+0x1d000] ;  /* 0x01d00000d010783b */ /* 0x000f6e0000004200 */
[C---:B--2---:R-:W-:Y:S07]  /*6980*/  HMMA.16816.F32 R180, R4.reuse, R32, R192 ;  /* 0x0000002004b4723c */ /* 0x044fee00000018c0 */
[----:B------:R-:W-:Y:S01]  /*6990*/  IMAD.MOV.U32 R33, RZ, RZ, R185 ;  /* 0x000000ffff217224 */ /* 0x000fe200078e00b9 */
[----:B------:R-:W-:Y:S01]  /*69a0*/  MOV R32, R184 ;  /* 0x000000b800207202 */ /* 0x000fe20000000f00 */
[C---:B----4-:R-:W-:Y:S07]  /*69b0*/  HMMA.16816.F32 R176, R4.reuse, R28, R156 ;  /* 0x0000001c04b0723c */ /* 0x050fee000000189c */
[----:B------:R-:W-:Y:S01]  /*69c0*/  MOV R158, R169 ;  /* 0x000000a9009e7202 */ /* 0x000fe20000000f00 */
[----:B------:R-:W-:Y:S01]  /*69d0*/  HMMA.16816.F32 R184, R4, R34, R164 ;  /* 0x0000002204b8723c */ /* 0x000fe200000018a4 */
        /* <DEDUP_REMOVED lines=8> */
[----:B---3--:R-:W-:Y:S01]  /*6a60*/  HMMA.16816.F32 R104, R4, R24, R104 ;  /* 0x000000180468723c */ /* 0x008fe20000001868 */
[----:B------:R-:W-:Y:S01]  /*6a70*/  IMAD.MOV.U32 R166, RZ, RZ, R239 ;  /* 0x000000ffffa67224 */ /* 0x000fe200078e00ef */
[----:B------:R-:W-:Y:S01]  /*6a80*/  MOV R167, R238 ;  /* 0x000000ee00a77202 */ /* 0x000fe20000000f00 */
[----:B------:R-:W-:-:S05]  /*6a90*/  IMAD.MOV.U32 R157, RZ, RZ, R33 ;  /* 0x000000ffff9d7224 */ /* 0x000fca00078e0021 */
        /* <DEDUP_REMOVED lines=26> */
[C---:B-1----:R-:W-:Y:S01]  /*6c40*/  HMMA.16816.F32 R76, R4.reuse, R12, R40 ;  /* 0x0000000c044c723c */ /* 0x042fe20000001828 */
[----:B------:R1:W-:Y:S01]  /*6c50*/  MUFU.EX2 R40, R0 ;  /* 0x0000000000287308 */ /* 0x0003e20000000800 */
[----:B------:R-:W-:Y:S01]  /*6c60*/  MOV R156, R164 ;  /* 0x000000a4009c7202 */ /* 0x000fe20000000f00 */
[----:B------:R-:W-:Y:S01]  /*6c70*/  IMAD.MOV.U32 R159, RZ, RZ, R167 ;  /* 0x000000ffff9f7224 */ /* 0x000fe200078e00a7 */
[----:B------:R-:W-:Y:S01]  /*6c80*/  MOV R158, R166 ;  /* 0x000000a6009e7202 */ /* 0x000fe20000000f00 */
[----:B------:R-:W-:Y:S01]  /*6c90*/  IMAD.MOV.U32 R167, RZ, RZ, R171 ;  /* 0x000000ffffa77224 */ /* 0x000fe200078e00ab */
[----:B------:R-:W-:Y:S01]  /*6ca0*/  MOV R143, R11 ;  /* 0x0000000b008f7202 */ /* 0x000fe20000000f00 */
[----:B------:R-:W-:Y:S01]  /*6cb0*/  LDSM.16.MT88.4 R56, [R208+0x1b800] ;  /* 0x01b80000d038783b */ /* 0x000fe20000004200 */
[----:B-----5:R-:W-:Y:S01]  /*6cc0*/  HMMA.16816.F32 R172, R4, R18, R68 ;  /* 0x0000001204ac723c */ /* 0x020fe20000001844 */
[----:B------:R-:W-:-:S02]  /*6cd0*/  MOV R164, R168 ;  /* 0x000000a800a47202 */ /* 0x000fc40000000f00 */
[----:B------:R-:W-:Y:S01]  /*6ce0*/  MOV R166, R170 ;  /* 0x000000aa00a67202 */ /* 0x000fe20000000f00 */
[----:B------:R-:W-:Y:S01]  /*6cf0*/  IMAD.MOV.U32 R171, RZ, RZ, R143 ;  /* 0x000000ffffab7224 */ /* 0x000fe200078e008f */
[----:B------:R-:W-:Y:S02]  /*6d00*/  MOV R168, R140 ;  /* 0x0000008c00a87202 */ /* 0x000fe40000000f00 */
[----:B------:R-:W-:Y:S01]  /*6d10*/  MOV R70, R110 ;  /* 0x0000006e00467202 */ /* 0x000fe20000000f00 */
[----:B--2---:R-:W-:Y:S01]  /*6d20*/  HMMA.16816.F32 R124, R4, R28, R60 ;  /* 0x0000001c047c723c */ /* 0x004fe2000000183c */
[----:B-1----:R-:W-:Y:S01]  /*6d30*/  FFMA.FTZ R0, R252, c[0x0][0x23c], -R8 ;  /* 0x00008f00fc007a23 */ /* 0x002fe20000010808 */
[----:B------:R-:W-:-:S03]  /*6d40*/  MOV R170, R142 ;  /* 0x0000008e00aa7202 */ /* 0x000fc60000000f00 */
[----:B------:R1:W2:Y:S02]  /*6d50*/  MUFU.EX2 R12, R0 ;  /* 0x00000000000c7308 */ /* 0x0002a40000000800 */
[----:B------:R-:W-:Y:S01]  /*6d60*/  MOV R61, R129 ;  /* 0x00000081003d7202 */ /* 0x000fe20000000f00 */
[----:B------:R-:W-:Y:S01]  /*6d70*/  HMMA.16816.F32 R192, R4, R16, R48 ;  /* 0x0000001004c0723c */ /* 0x000fe20000001830 */
[----:B------:R-:W-:Y:S01]  /*6d80*/  LDSM.16.MT88.4 R48, [R206+0x1b800] ;  /* 0x01b80000ce30783b */ /* 0x000fe20000004200 */
[----:B------:R-:W-:-:S06]  /*6d90*/  IMAD.MOV.U32 R62, RZ, RZ, R168 ;  /* 0x000000ffff3e7224 */ /* 0x000fcc00078e00a8 */
[----:B------:R-:W-:Y:S01]  /*6da0*/  HMMA.16816.F32 R196, R4, R14, R52 ;  /* 0x0000000e04c4723c */ /* 0x000fe20000001834 */
[----:B-1----:R-:W-:Y:S01]  /*6db0*/  FFMA.FTZ R0, R34, c[0x0][0x23c], -R8 ;  /* 0x00008f0022007a23 */ /* 0x002fe20000010808 */
[----:B--2---:R-:W-:-:S05]  /*6dc0*/  MOV R63, R12 ;  /* 0x0000000c003f7202 */ /* 0x004fca0000000f00 */
[----:B------:R-:W-:Y:S01]  /*6dd0*/  IMAD.MOV.U32 R52, RZ, RZ, R159 ;  /* 0x000000ffff347224 */ /* 0x000fe200078e009f */
[----:B------:R-:W-:Y:S01]  /*6de0*/  HMMA.16816.F32 R32, R4, R30, R148 ;  /* 0x0000001e0420723c */ /* 0x000fe20000001894 */
[----:B------:R1:W-:Y:S01]  /*6df0*/  MUFU.EX2 R68, R0 ;  /* 0x0000000000447308 */ /* 0x0003e20000000800 */
[----:B------:R-:W-:Y:S01]  /*6e00*/  MOV R55, R156 ;  /* 0x0000009c00377202 */ /* 0x000fe20000000f00 */
[----:B------:R-:W2:Y:S01]  /*6e10*/  LDSM.16.MT88.4 R12, [R208+0x1f000] ;  /* 0x01f00000d00c783b */ /* 0x000ea20000004200 */
[----:B------:R-:W-:-:S03]  /*6e20*/  MOV R53, R158 ;  /* 0x0000009e00357202 */ /* 0x000fc60000000f00 */
[----:B------:R-:W-:Y:S01]  /*6e30*/  LDSM.16.MT88.4 R148, [R206+0x19800] ;  /* 0x01980000ce94783b */ /* 0x000fe20000004200 */
[C---:B---3--:R-:W-:Y:S07]  /*6e40*/  HMMA.16816.F32 R28, R4.reuse, R24, R84 ;  /* 0x00000018041c723c */ /* 0x048fee0000001854 */
[----:B------:R-:W-:Y:S01]  /*6e50*/  IMAD.MOV.U32 R86, RZ, RZ, R3 ;  /* 0x000000ffff567224 */ /* 0x000fe200078e0003 */
[----:B------:R-:W-:Y:S01]  /*6e60*/  HMMA.16816.F32 R24, R4, R26, R100 ;  /* 0x0000001a0418723c */ /* 0x000fe20000001864 */
[----:B-1----:R-:W-:Y:S01]  /*6e70*/  FFMA.FTZ R0, R10, c[0x0][0x23c], -R8 ;  /* 0x00008f000a007a23 */ /* 0x002fe20000010808 */
[----:B------:R-:W-:Y:S01]  /*6e80*/  MOV R85, R131 ;  /* 0x0000008300557202 */ /* 0x000fe20000000f00 */
[----:B------:R-:W1:Y:S01]  /*6e90*/  LDSM.16.MT88.4 R8, [R207+0x1f000] ;  /* 0x01f00000cf08783b */ /* 0x000e620000004200 */
[----:B------:R-:W-:Y:S01]  /*6ea0*/  IMAD.MOV.U32 R84, RZ, RZ, R128 ;  /* 0x000000ffff547224 */ /* 0x000fe200078e0080 */
[----:B------:R3:W4:Y:S01]  /*6eb0*/  MUFU.EX2 R60, R0 ;  /* 0x00000000003c7308 */ /* 0x0007220000000800 */
[----:B------:R-:W-:Y:S01]  /*6ec0*/  IMAD.MOV.U32 R87, RZ, RZ, R130 ;  /* 0x000000ffff577224 */ /* 0x000fe200078e0082 */
[----:B------:R-:W-:Y:S01]  /*6ed0*/  MOV R103, R171 ;  /* 0x000000ab00677202 */ /* 0x000fe20000000f00 */
[----:B------:R-:W-:-:S02]  /*6ee0*/  IMAD.MOV.U32 R100, RZ, RZ, R111 ;  /* 0x000000ffff647224 */ /* 0x000fc400078e006f */
[----:B------:R-:W-:Y:S02]  /*6ef0*/  IMAD.MOV.U32 R102, RZ, RZ, R170 ;  /* 0x000000ffff667224 */ /* 0x000fe400078e00aa */
[----:B---3--:R-:W-:Y:S01]  /*6f00*/  FFMA.FTZ R0, R75, c[0x0][0x23c], -R2 ;  /* 0x00008f004b007a23 */ /* 0x008fe20000010802 */
[----:B----4-:R-:W-:Y:S01]  /*6f10*/  F2FP.PACK_AB R130, R60, R68 ;  /* 0x000000443c82723e */ /* 0x010fe200000000ff */
[----:B------:R-:W-:Y:S02]  /*6f20*/  IMAD.MOV.U32 R75, RZ, RZ, R109 ;  /* 0x000000ffff4b7224 */ /* 0x000fe400078e006d */
[----:B------:R3:W-:Y:S01]  /*6f30*/  MUFU.EX2 R252, R0 ;  /* 0x0000000000fc7308 */ /* 0x0007e20000000800 */
[----:B------:R-:W-:Y:S01]  /*6f40*/  IMAD.MOV.U32 R109, RZ, RZ, R157 ;  /* 0x000000ffff6d7224 */ /* 0x000fe200078e009d */
[----:B--2---:R-:W-:Y:S01]  /*6f50*/  HMMA.16816.F32 R16, R4, R12, R80 ;  /* 0x0000000c0410723c */ /* 0x004fe20000001850 */
[----:B------:R-:W-:Y:S01]  /*6f60*/  IMAD.MOV.U32 R157, RZ, RZ, R165 ;  /* 0x000000ffff9d7224 */ /* 0x000fe200078e00a5 */
[----:B------:R-:W-:Y:S01]  /*6f70*/  LDSM.16.MT88.4 R80, [R206+0x1d800] ;  /* 0x01d80000ce50783b */ /* 0x000fe20000004200 */
[----:B------:R-:W-:-:S02]  /*6f80*/  IMAD.MOV.U32 R71, RZ, RZ, R109 ;  /* 0x000000ffff477224 */ /* 0x000fc400078e006d */
[----:B------:R-:W-:Y:S02]  /*6f90*/  IMAD.MOV.U32 R165, RZ, RZ, R169 ;  /* 0x000000ffffa57224 */ /* 0x000fe400078e00a9 */
[----:B------:R-:W-:Y:S01]  /*6fa0*/  IMAD.MOV.U32 R54, RZ, RZ, R157 ;  /* 0x000000ffff367224 */ /* 0x000fe200078e009d */
[----:B------:R-:W-:Y:S01]  /*6fb0*/  HMMA.16816.F32 R12, R4, R14, R64 ;  /* 0x0000000e040c723c */ /* 0x000fe20000001840 */
[----:B------:R-:W-:Y:S01]  /*6fc0*/  LDSM.16.MT88.4 R156, [R208+0x19800] ;  /* 0x01980000d09c783b */ /* 0x000fe20000004200 */
[----:B------:R-:W-:Y:S02]  /*6fd0*/  IMAD.MOV.U32 R69, RZ, RZ, R165 ;  /* 0x000000ffff457224 */ /* 0x000fe400078e00a5 */
[----:B------:R-:W-:Y:S01]  /*6fe0*/  IMAD.MOV.U32 R169, RZ, RZ, R141 ;  /* 0x000000ffffa97224 */ /* 0x000fe200078e008d */
[----:B------:R-:W-:Y:S01]  /*6ff0*/  LDSM.16.MT88.4 R64, [R207+0x1b800] ;  /* 0x01b80000cf40783b */ /* 0x000fe20000004200 */
[----:B---3--:R-:W-:-:S03]  /*7000*/  FFMA.FTZ R0, R135, c[0x0][0x23c], -R2 ;  /* 0x00008f0087007a23 */ /* 0x008fc60000010802 */
[----:B------:R-:W-:Y:S01]  /*7010*/  MOV R101, R169 ;  /* 0x000000a900657202 */ /* 0x000fe20000000f00 */
[----:B------:R2:W3:Y:S01]  /*7020*/  MUFU.EX2 R135, R0 ;  /* 0x0000000000877308 */ /* 0x0004e20000000800 */
[C---:B-1----:R-:W-:Y:S01]  /*7030*/  HMMA.16816.F32 R168, R4.reuse, R8, R44 ;  /* 0x0000000804a8723c */ /* 0x042fe2000000182c */
[----:B------:R-:W-:Y:S07]  /*7040*/  LDSM.16.MT88.4 R140, [R205+0x19800] ;  /* 0x01980000cd8c783b */ /* 0x000fee0000004200 */
[C---:B------:R-:W-:Y:S01]  /*7050*/  HMMA.16816.F32 R8, R4.reuse, R10, R36 ;  /* 0x0000000a0408723c */ /* 0x040fe20000001824 */
[--C-:B--2---:R-:W-:Y:S01]  /*7060*/  FFMA.FTZ R0, R134, c[0x0][0x23c], -R2.reuse ;  /* 0x00008f0086007a23 */ /* 0x104fe20000010802 */
[----:B---3--:R-:W-:Y:S01]  /*7070*/  F2FP.PACK_AB R129, R135, R252 ;  /* 0x000000fc8781723e */ /* 0x008fe200000000ff */
[----:B------:R-:W-:Y:S01]  /*7080*/  FFMA.FTZ R2, R72, c[0x0][0x23c], -R2 ;  /* 0x00008f0048027a23 */ /* 0x000fe20000010802 */
[----:B------:R-:W-:Y:S01]  /*7090*/  MOV R72, R108 ;  /* 0x0000006c00487202 */ /* 0x000fe20000000f00 */
[----:B------:R1:W-:Y:S03]  /*70a0*/  MUFU.EX2 R134, R0 ;  /* 0x0000000000867308 */ /* 0x0003e60000000800 */
[C---:B------:R-:W-:Y:S07]  /*70b0*/  HMMA.16816.F32 R108, R4.reuse, R20, R88 ;  /* 0x00000014046c723c */ /* 0x040fee0000001858 */
[----:B------:R-:W-:Y:S01]  /*70c0*/  MOV R89, R40 ;  /* 0x0000002800597202 */ /* 0x000fe20000000f00 */
[----:B------:R-:W-:Y:S01]  /*70d0*/  IMAD.MOV.U32 R91, RZ, RZ, R166 ;  /* 0x000000ffff5b7224 */ /* 0x000fe200078e00a6 */
[----:B------:R-:W2:Y:S01]  /*70e0*/  LDSM.16.MT88.4 R40, [R205+0x1b800] ;  /* 0x01b80000cd28783b */ /* 0x000ea20000004200 */
[----:B------:R-:W-:Y:S01]  /*70f0*/  MOV R90, R167 ;  /* 0x000000a7005a7202 */ /* 0x000fe20000000f00 */
[----:B------:R-:W3:Y:S01]  /*7100*/  MUFU.EX2 R3, R2 ;  /* 0x0000000200037308 */ /* 0x000ee20000000800 */
[----:B------:R-:W-:Y:S01]  /*7110*/  F2FP.PACK_AB R128, R63, R89 ;  /* 0x000000593f80723e */ /* 0x000fe200000000ff */
[----:B------:R-:W-:Y:S01]  /*7120*/  HMMA.16816.F32 R20, R4, R22, R96 ;  /* 0x000000160414723c */ /* 0x000fe20000001860 */
[----:B------:R-:W-:Y:S01]  /*7130*/  LDSM.16.MT88.4 R96, [R207+0x1d800] ;  /* 0x01d80000cf60783b */ /* 0x000fe20000004200 */
[----:B-1----:R-:W-:-:S03]  /*7140*/  MOV R0, R164 ;  /* 0x000000a400007202 */ /* 0x002fc60000000f00 */
[----:B------:R-:W1:Y:S04]  /*7150*/  LDSM.16.MT88.4 R164, [R207+0x19800] ;  /* 0x01980000cfa4783b */ /* 0x000e680000004200 */
[----:B------:R-:W-:Y:S01]  /*7160*/  LDSM.16.MT88.4 R4, [R207+0x1f800] ;  /* 0x01f80000cf04783b */ /* 0x000fe20000004200 */
[----:B---3--:R-:W-:Y:S02]  /*7170*/  F2FP.PACK_AB R131, R3, R134 ;  /* 0x000000860383723e */ /* 0x008fe400000000ff */
[----:B------:R-:W-:-:S05]  /*7180*/  MOV R2, R62 ;  /* 0x0000003e00027202 */ /* 0x000fca0000000f00 */
[C---:B------:R-:W-:Y:S07]  /*7190*/  HMMA.16816.F32 R44, R128.reuse, R48, R180 ;  /* 0x00000030802c723c */ /* 0x040fee00000018b4 */
[----:B------:R-:W-:Y:S01]  /*71a0*/  MOV R180, R84 ;  /* 0x0000005400b47202 */ /* 0x000fe20000000f00 */
[----:B------:R-:W-:Y:S01]  /*71b0*/  HMMA.16816.F32 R48, R128, R50, R184 ;  /* 0x000000328030723c */ /* 0x000fe200000018b8 */
[----:B------:R-:W-:Y:S01]  /*71c0*/  MOV R181, R103 ;  /* 0x0000006700b57202 */ /* 0x000fe20000000f00 */
[----:B------:R-:W-:Y:S01]  /*71d0*/  IMAD.MOV.U32 R182, RZ, RZ, R102 ;  /* 0x000000ffffb67224 */ /* 0x000fe200078e0066 */
[----:B------:R-:W-:-:S04]  /*71e0*/  MOV R183, R101 ;  /* 0x0000006500b77202 */ /* 0x000fc80000000f00 */
[----:B------:R-:W-:Y:S01]  /*71f0*/  IMAD.MOV.U32 R185, RZ, RZ, R52 ;  /* 0x000000ffffb97224 */ /* 0x000fe200078e0034 */
[C---:B--2---:R-:W-:Y:S01]  /*7200*/  HMMA.16816.F32 R36, R128.reuse, R40, R112 ;  /* 0x000000288024723c */ /* 0x044fe20000001870 */
[----:B------:R-:W-:Y:S01]  /*7210*/  MOV R184, R69 ;  /* 0x0000004500b87202 */ /* 0x000fe20000000f00 */
[----:B------:R-:W-:Y:S01]  /*7220*/  IMAD.MOV.U32 R187, RZ, RZ, R85 ;  /* 0x000000ffffbb7224 */ /* 0x000fe200078e0055 */
[----:B------:R-:W-:Y:S01]  /*7230*/  MOV R186, R86 ;  /* 0x0000005600ba7202 */ /* 0x000fe20000000f00 */
[----:B------:R-:W-:Y:S04]  /*7240*/  LDSM.16.MT88.4 R112, [R206+0x1f800] ;  /* 0x01f80000ce70783b */ /* 0x000fe80000004200 */
[C---:B------:R-:W-:Y:S07]  /*7250*/  HMMA.16816.F32 R40, R128.reuse, R42, R116 ;  /* 0x0000002a8028723c */ /* 0x040fee0000001874 */
[----:B------:R-:W-:Y:S01]  /*7260*/  MOV R118, R53 ;  /* 0x0000003500767202 */ /* 0x000fe20000000f00 */
[----:B------:R-:W-:Y:S01]  /*7270*/  HMMA.16816.F32 R152, R128, R156, R152 ;  /* 0x0000009c8098723c */ /* 0x000fe20000001898 */
[----:B------:R-:W-:Y:S01]  /*7280*/  MOV R116, R54 ;  /* 0x0000003600747202 */ /* 0x000fe20000000f00 */
[----:B------:R-:W-:Y:S01]  /*7290*/  IMAD.MOV.U32 R117, RZ, RZ, R55 ;  /* 0x000000ffff757224 */ /* 0x000fe200078e0037 */
[----:B------:R-:W-:-:S05]  /*72a0*/  MOV R119, R87 ;  /* 0x0000005700777202 */ /* 0x000fca0000000f00 */
[C---:B------:R-:W-:Y:S08]  /*72b0*/  HMMA.16816.F32 R156, R128.reuse, R158, R160 ;  /* 0x0000009e809c723c */ /* 0x040ff000000018a0 */
[C---:B------:R-:W-:Y:S07]  /*72c0*/  HMMA.16816.F32 R52, R128.reuse, R56, R176 ;  /* 0x000000388034723c */ /* 0x040fee00000018b0 */
[----:B------:R-:W-:Y:S01]  /*72d0*/  MOV R178, R70 ;  /* 0x0000004600b27202 */ /* 0x000fe20000000f00 */
[----:B-1----:R-:W-:Y:S01]  /*72e0*/  HMMA.16816.F32 R160, R128, R164, R200 ;  /* 0x000000a480a0723c */ /* 0x002fe200000018c8 */
[----:B------:R-:W-:-:S03]  /*72f0*/  MOV R179, R71 ;  /* 0x0000004700b37202 */ /* 0x000fc60000000f00 */
[----:B------:R-:W-:-:S03]  /*7300*/  FADD.FTZ R2, R2, R178 ;  /* 0x000000b202027221 */ /* 0x000fc60000010000 */
[----:B------:R-:W-:Y:S01]  /*7310*/  MOV R201, R0 ;  /* 0x0000000000c97202 */ /* 0x000fe20000000f00 */
[----:B------:R-:W-:Y:S01]  /*7320*/  IMAD.MOV.U32 R0, RZ, RZ, R61 ;  /* 0x000000ffff007224 */ /* 0x000fe200078e003d */
[C---:B------:R-:W-:Y:S01]  /*7330*/  HMMA.16816.F32 R164, R128.reuse, R166, R188 ;  /* 0x000000a680a4723c */ /* 0x040fe200000018bc */
[----:B------:R-:W-:Y:S01]  /*7340*/  FADD.FTZ R2, R184, R2 ;  /* 0x00000002b8027221 */ /* 0x000fe20000010000 */
[----:B------:R-:W-:Y:S01]  /*7350*/  MOV R202, R91 ;  /* 0x0000005b00ca7202 */ /* 0x000fe20000000f00 */
[----:B------:R-:W-:Y:S02]  /*7360*/  FADD.FTZ R0, R0, R179 ;  /* 0x000000b300007221 */ /* 0x000fe40000010000 */
[----:B------:R-:W-:Y:S02]  /*7370*/  FADD.FTZ R2, R116, R2 ;  /* 0x0000000274027221 */ /* 0x000fe40000010000 */
[----:B------:R-:W-:Y:S01]  /*7380*/  FADD.FTZ R0, R185, R0 ;  /* 0x00000000b9007221 */ /* 0x000fe20000010000 */
[----:B------:R-:W-:Y:S01]  /*7390*/  MOV R191, R72 ;  /* 0x0000004800bf7202 */ /* 0x000fe20000000f00 */
[----:B------:R-:W-:Y:S01]  /*73a0*/  FADD.FTZ R2, R118, R2 ;  /* 0x0000000276027221 */ /* 0x000fe20000010000 */
[----:B------:R-:W-:Y:S01]  /*73b0*/  MOV R190, R73 ;  /* 0x0000004900be7202 */ /* 0x000fe20000000f00 */
[----:B------:R-:W-:Y:S01]  /*73c0*/  FADD.FTZ R0, R117, R0 ;  /* 0x0000000075007221 */ /* 0x000fe20000010000 */
[----:B------:R-:W-:Y:S01]  /*73d0*/  MOV R188, R75 ;  /* 0x0000004b00bc7202 */ /* 0x000fe20000000f00 */
[----:B------:R-:W-:Y:S01]  /*73e0*/  IMAD.MOV.U32 R189, RZ, RZ, R74 ;  /* 0x000000ffffbd7224 */ /* 0x000fe200078e004a */
[----:B------:R-:W-:Y:S01]  /*73f0*/  HMMA.16816.F32 R144, R128, R148, R144 ;  /* 0x000000948090723c */ /* 0x000fe20000001890 */
[----:B------:R-:W-:Y:S01]  /*7400*/  FADD.FTZ R0, R119, R0 ;  /* 0x0000000077007221 */ /* 0x000fe20000010000 */
[----:B------:R-:W1:Y:S01]  /*7410*/  LDSM.16.MT88.4 R72, [R205+0x1d800] ;  /* 0x01d80000cd48783b */ /* 0x000e620000004200 */
        /* <DEDUP_REMOVED lines=8> */
[----:B------:R-:W-:Y:S01]  /*74a0*/  MOV R249, R63 ;  /* 0x0000003f00f97202 */ /* 0x000fe20000000f00 */
[----:B------:R-:W-:Y:S01]  /*74b0*/  FADD.FTZ R0, R189, R0 ;  /* 0x00000000bd007221 */ /* 0x000fe20000010000 */
[----:B------:R-:W-:Y:S01]  /*74c0*/  MOV R251, R60 ;  /* 0x0000003c00fb7202 */ /* 0x000fe20000000f00 */
        /* <DEDUP_REMOVED lines=14> */
[----:B------:R-:W-:Y:S02]  /*75b0*/  FADD.FTZ R2, R248, R2 ;  /* 0x00000002f8027221 */ /* 0x000fe40000010000 */
[----:B------:R-:W-:Y:S01]  /*75c0*/  FADD.FTZ R0, R252, R0 ;  /* 0x00000000fc007221 */ /* 0x000fe20000010000 */
[----:B------:R-:W-:Y:S01]  /*75d0*/  HMMA.16816.F32 R136, R128, R140, R136 ;  /* 0x0000008c8088723c */ /* 0x000fe20000001888 */
[----:B------:R-:W-:-:S02]  /*75e0*/  IMAD.MOV.U32 R250, RZ, RZ, R68 ;  /* 0x000000fffffa7224 */ /* 0x000fc400078e0044 */
[----:B------:R-:W-:Y:S02]  /*75f0*/  FADD.FTZ R2, R249, R2 ;  /* 0x00000002f9027221 */ /* 0x000fe40000010000 */
[----:B------:R-:W-:Y:S02]  /*7600*/  FADD.FTZ R0, R135, R0 ;  /* 0x0000000087007221 */ /* 0x000fe40000010000 */
[----:B------:R-:W-:Y:S01]  /*7610*/  FADD.FTZ R2, R250, R2 ;  /* 0x00000002fa027221 */ /* 0x000fe20000010000 */
[----:B-1----:R-:W-:Y:S01]  /*7620*/  HMMA.16816.F32 R68, R128, R72, R244 ;  /* 0x000000488044723c */ /* 0x002fe200000018f4 */
[----:B------:R-:W-:-:S06]  /*7630*/  FADD.FTZ R0, R134, R0 ;  /* 0x0000000086007221 */ /* 0x000fcc0000010000 */
[----:B------:R-:W-:Y:S01]  /*7640*/  FADD.FTZ R245, R251, R2 ;  /* 0x00000002fbf57221 */ /* 0x000fe20000010000 */
[----:B------:R-:W-:Y:S01]  /*7650*/  HMMA.16816.F32 R140, R128, R142, R92 ;  /* 0x0000008e808c723c */ /* 0x000fe2000000185c */
[----:B------:R-:W-:-:S03]  /*7660*/  FADD.FTZ R246, R3, R0 ;  /* 0x0000000003f67221 */ /* 0x000fc60000010000 */
[----:B------:R1:W-:Y:S04]  /*7670*/  STL [R1+0x14], R245 ;  /* 0x000014f501007387 */ /* 0x0003e80000100800 */
[----:B------:R1:W-:Y:S01]  /*7680*/  STL [R1+0x18], R246 ;  /* 0x000018f601007387 */ /* 0x0003e20000100800 */
[C---:B------:R-:W-:Y:S08]  /*7690*/  HMMA.16816.F32 R76, R128.reuse, R80, R76 ;  /* 0x00000050804c723c */ /* 0x040ff0000000184c */
[C---:B--2---:R-:W-:Y:S08]  /*76a0*/  HMMA.16816.F32 R84, R128.reuse, R88, R192 ;  /* 0x000000588054723c */ /* 0x044ff000000018c0 */
        /* <DEDUP_REMOVED lines=102> */
[----:B------:R-:W-:Y:S04]  /*7d10*/  LDSM.16.M88.4 R196, [R229] ;  /* 0x00000000e5c4783b */ /* 0x000fe80000000200 */
[----:B------:R-:W-:Y:S04]  /*7d20*/  LDSM.16.M88.4 R200, [R210+0x10800] ;  /* 0x01080000d2c8783b */ /* 0x000fe80000000200 */
[----:B------:R-:W-:Y:S04]  /*7d30*/  LDSM.16.M88.4 R236, [R209+0x1800] ;  /* 0x00180000d1ec783b */ /* 0x000fe80000000200 */
[----:B------:R-:W-:Y:S04]  /*7d40*/  LDSM.16.M88.4 R240, [R210+0x13000] ;  /* 0x01300000d2f0783b */ /* 0x000fe80000000200 */
[----:B------:R-:W4:Y:S01]  /*7d50*/  S2R R251, SR_TID.X ;  /* 0x0000000000fb7919 */ /* 0x000f220000002100 */
[----:B------:R-:W-:-:S03]  /*7d60*/  IMAD.U32 R0, RZ, RZ, UR25 ;  /* 0x00000019ff007e24 */ /* 0x000fc6000f8e00ff */
[----:B------:R-:W0:Y:S01]  /*7d70*/  LDGDEPBAR ;  /* 0x00000000000079af */ /* 0x000e220000000000 */
[C---:B-1----:R-:W-:Y:S08]  /*7d80*/  HMMA.16816.F32 R16, R4.reuse, R12, RZ ;  /* 0x0000000c0410723c */ /* 0x042ff000000018ff */
[C---:B------:R-:W-:Y:S08]  /*7d90*/  HMMA.16816.F32 R12, R4.reuse, R14, RZ ;  /* 0x0000000e040c723c */ /* 0x040ff000000018ff */
[C---:B------:R-:W-:Y:S08]  /*7da0*/  HMMA.16816.F32 R188, R4.reuse, R24, RZ ;  /* 0x0000001804bc723c */ /* 0x040ff000000018ff */
[C---:B------:R-:W-:Y:S01]  /*7db0*/  HMMA.16816.F32 R176, R4.reuse, R26, RZ ;  /* 0x0000001a04b0723c */ /* 0x040fe200000018ff */
[----:B------:R-:W1:Y:S07]  /*7dc0*/  LDSM.16.M88.4 R24, [R228] ;  /* 0x00000000e418783b */ /* 0x000e6e0000000200 */
[C---:B------:R-:W-:Y:S08]  /*7dd0*/  HMMA.16816.F32 R180, R4.reuse, R28, RZ ;  /* 0x0000001c04b4723c */ /* 0x040ff000000018ff */
[C---:B------:R-:W-:Y:S08]  /*7de0*/  HMMA.16816.F32 R184, R4.reuse, R30, RZ ;  /* 0x0000001e04b8723c */ /* 0x040ff000000018ff */
[C---:B------:R-:W-:Y:S08]  /*7df0*/  HMMA.16816.F32 R172, R4.reuse, R20, RZ ;  /* 0x0000001404ac723c */ /* 0x040ff000000018ff */
[----:B------:R-:W-:Y:S01]  /*7e00*/  HMMA.16816.F32 R168, R4, R22, RZ ;  /* 0x0000001604a8723c */ /* 0x000fe200000018ff */
[----:B------:R-:W-:Y:S04]  /*7e10*/  LDSM.16.M88.4 R4, [R214] ;  /* 0x00000000d604783b */ /* 0x000fe80000000200 */
[----:B------:R-:W4:Y:S03]  /*7e20*/  LDSM.16.M88.4 R20, [R210+0x10000] ;  /* 0x01000000d214783b */ /* 0x000f260000000200 */
[C---:B--2---:R-:W-:Y:S08]  /*7e30*/  HMMA.16816.F32 R28, R8.reuse, R32, R16 ;  /* 0x00000020081c723c */ /* 0x044ff00000001810 */
[C---:B------:R-:W-:Y:S08]  /*7e40*/  HMMA.16816.F32 R16, R8.reuse, R34, R12 ;  /* 0x000000220810723c */ /* 0x040ff0000000180c */
[C---:B---3--:R-:W-:Y:S01]  /*7e50*/  HMMA.16816.F32 R12, R8.reuse, R192, R180 ;  /* 0x000000c0080c723c */ /* 0x048fe200000018b4 */
[----:B------:R-:W2:Y:S07]  /*7e60*/  LDSM.16.M88.4 R180, [R210+0x11000] ;  /* 0x01100000d2b4783b */ /* 0x000eae0000000200 */
[C---:B------:R-:W-:Y:S08]  /*7e70*/  HMMA.16816.F32 R32, R8.reuse, R194, R184 ;  /* 0x000000c20820723c */ /* 0x040ff000000018b8 */
[----:B-1----:R-:W-:Y:S08]  /*7e80*/  HMMA.16816.F32 R192, R8, R24, R172 ;  /* 0x0000001808c0723c */ /* 0x002ff000000018ac */
[C---:B----4-:R-:W-:Y:S08]  /*7e90*/  HMMA.16816.F32 R172, R4.reuse, R20, R28 ;  /* 0x0000001404ac723c */ /* 0x050ff0000000181c */
[----:B------:R-:W-:Y:S01]  /*7ea0*/  HMMA.16816.F32 R28, R4, R22, R16 ;  /* 0x00000016041c723c */ /* 0x000fe20000001810 */
[----:B------:R-:W1:Y:S07]  /*7eb0*/  LDSM.16.M88.4 R16, [R210+0x11800] ;  /* 0x01180000d210783b */ /* 0x000e6e0000000200 */
[C---:B------:R-:W-:Y:S08]  /*7ec0*/  HMMA.16816.F32 R188, R8.reuse, R196, R188 ;  /* 0x000000c408bc723c */ /* 0x040ff000000018bc */
[C---:B------:R-:W-:Y:S08]  /*7ed0*/  HMMA.16816.F32 R184, R8.reuse, R198, R176 ;  /* 0x000000c608b8723c */ /* 0x040ff000000018b0 */
[----:B------:R-:W-:Y:S01]  /*7ee0*/  HMMA.16816.F32 R176, R8, R26, R168 ;  /* 0x0000001a08b0723c */ /* 0x000fe200000018a8 */
[----:B------:R-:W-:Y:S07]  /*7ef0*/  LDSM.16.M88.4 R8, [R213] ;  /* 0x00000000d508783b */ /* 0x000fee0000000200 */
[C---:B------:R-:W-:Y:S01]  /*7f00*/  HMMA.16816.F32 R24, R4.reuse, R200, R12 ;  /* 0x000000c80418723c */ /* 0x040fe2000000180c */
[----:B------:R-:W3:Y:S07]  /*7f10*/  LDSM.16.M88.4 R12, [R209] ;  /* 0x00000000d10c783b */ /* 0x000eee0000000200 */
[C---:B--2---:R-:W-:Y:S01]  /*7f20*/  HMMA.16816.F32 R168, R4.reuse, R180, R188 ;  /* 0x000000b404a8723c */ /* 0x044fe200000018bc */
[----:B------:R-:W-:Y:S07]  /*7f30*/  LDSM.16.M88.4 R188, [R204+0x12000] ;  /* 0x01200000ccbc783b */ /* 0x000fee0000000200 */
[C---:B------:R-:W-:Y:S01]  /*7f40*/  HMMA.16816.F32 R184, R4.reuse, R182, R184 ;  /* 0x000000b604b8723c */ /* 0x040fe200000018b8 */
[----:B------:R-:W2:Y:S07]  /*7f50*/  LDSM.16.M88.4 R180, [R209+0x1000] ;  /* 0x00100000d1b4783b */ /* 0x000eae0000000200 */
[C---:B------:R-:W-:Y:S01]  /*7f60*/  HMMA.16816.F32 R20, R4.reuse, R202, R32 ;  /* 0x000000ca0414723c */ /* 0x040fe20000001820 */
[----:B------:R-:W4:Y:S07]  /*7f70*/  LDSM.16.M88.4 R32, [R209+0x800] ;  /* 0x00080000d120783b */ /* 0x000f2e0000000200 */
[C---:B-1----:R-:W-:Y:S08]  /*7f80*/  HMMA.16816.F32 R192, R4.reuse, R16, R192 ;  /* 0x0000001004c0723c */ /* 0x042ff000000018c0 */
[----:B------:R-:W-:Y:S01]  /*7f90*/  HMMA.16816.F32 R16, R4, R18, R176 ;  /* 0x000000120410723c */ /* 0x000fe200000018b0 */
[----:B------:R-:W1:Y:S04]  /*7fa0*/  LDSM.16.M88.4 R4, [R211+0x4000] ;  /* 0x00400000d304783b */ /* 0x000e680000000200 */
[----:B------:R-:W1:Y:S03]  /*7fb0*/  LDSM.16.M88.4 R176, [R204+0x12800] ;  /* 0x01280000ccb0783b */ /* 0x000e660000000200 */
[C---:B---3--:R-:W-:Y:S08]  /*7fc0*/  HMMA.16816.F32 R200, R8.reuse, R12, R172 ;  /* 0x0000000c08c8723c */ /* 0x048ff000000018ac */
[C---:B------:R-:W-:Y:S08]  /*7fd0*/  HMMA.16816.F32 R196, R8.reuse, R14, R28 ;  /* 0x0000000e08c4723c */ /* 0x040ff0000000181c */
[C---:B------:R-:W-:Y:S01]  /*7fe0*/  HMMA.16816.F32 R12, R8.reuse, R238, R16 ;  /* 0x000000ee080c723c */ /* 0x040fe20000001810 */
[----:B------:R-:W3:Y:S07]  /*7ff0*/  LDSM.16.M88.4 R16, [R204+0x13800] ;  /* 0x01380000cc10783b */ /* 0x000eee0000000200 */
[C---:B--2---:R-:W-:Y:S01]  /*8000*/  HMMA.16816.F32 R28, R8.reuse, R180, R168 ;  /* 0x000000b4081c723c */ /* 0x044fe200000018a8 */
[----:B------:R-:W2:Y:S07]  /*8010*/  LDSM.16.M88.4 R168, [R204+0x13000] ;  /* 0x01300000cca8783b */ /* 0x000eae0000000200 */
[C---:B----4-:R-:W-:Y:S08]  /*8020*/  HMMA.16816.F32 R172, R8.reuse, R32, R24 ;  /* 0x0000002008ac723c */ /* 0x050ff00000001818 */
[C---:B------:R-:W-:Y:S08]  /*8030*/  HMMA.16816.F32 R32, R8.reuse, R34, R20 ;  /* 0x000000220820723c */ /* 0x040ff00000001814 */
[C---:B------:R-:W-:Y:S01]  /*8040*/  HMMA.16816.F32 R20, R8.reuse, R236, R192 ;  /* 0x000000ec0814723c */ /* 0x040fe200000018c0 */
[----:B------:R-:W-:Y:S07]  /*8050*/  LDSM.16.M88.4 R236, [R227] ;  /* 0x00000000e3ec783b */ /* 0x000fee0000000200 */
[----:B------:R-:W-:Y:S01]  /*8060*/  HMMA.16816.F32 R24, R8, R182, R184 ;  /* 0x000000b60818723c */ /* 0x000fe200000018b8 */
[----:B------:R-:W4:Y:S07]  /*8070*/  LDSM.16.M88.4 R8, [R212+0x4000] ;  /* 0x00400000d408783b */ /* 0x000f2e0000000200 */
[C---:B-1----:R-:W-:Y:S08]  /*8080*/  HMMA.16816.F32 R180, R4.reuse, R188, R200 ;  /* 0x000000bc04b4723c */ /* 0x042ff000000018c8 */
[C---:B------:R-:W-:Y:S01]  /*8090*/  HMMA.16816.F32 R196, R4.reuse, R190, R196 ;  /* 0x000000be04c4723c */ /* 0x040fe200000018c4 */
[----:B------:R-:W1:Y:S07]  /*80a0*/  LDSM.16.M88.4 R188, [R226] ;  /* 0x00000000e2bc783b */ /* 0x000e6e0000000200 */
[C---:B------:R-:W-:Y:S08]  /*80b0*/  HMMA.16816.F32 R192, R4.reuse, R176, R172 ;  /* 0x000000b004c0723c */ /* 0x040ff000000018ac */
[C---:B------:R-:W-:Y:S08]  /*80c0*/  HMMA.16816.F32 R32, R4.reuse, R178, R32 ;  /* 0x000000b20420723c */ /* 0x040ff00000001820 */
[C---:B---3--:R-:W-:Y:S01]  /*80d0*/  HMMA.16816.F32 R172, R4.reuse, R16, R20 ;  /* 0x0000001004ac723c */ /* 0x048fe20000001814 */
[----:B------:R-:W3:Y:S07]  /*80e0*/  LDSM.16.M88.4 R20, [R224] ;  /* 0x00000000e014783b */ /* 0x000eee0000000200 */
[C---:B--2---:R-:W-:Y:S01]  /*80f0*/  HMMA.16816.F32 R184, R4.reuse, R168, R28 ;  /* 0x000000a804b8723c */ /* 0x044fe2000000181c */
[----:B------:R-:W-:Y:S07]  /*8100*/  LDSM.16.M88.4 R28, [R210+0x12000] ;  /* 0x01200000d21c783b */ /* 0x000fee0000000200 */
[C---:B------:R-:W-:Y:S01]  /*8110*/  HMMA.16816.F32 R176, R4.reuse, R170, R24 ;  /* 0x000000aa04b0723c */ /* 0x040fe20000001818 */
[----:B------:R-:W2:Y:S04]  /*8120*/  LDSM.16.M88.4 R24, [R225] ;  /* 0x00000000e118783b */ /* 0x000ea80000000200 */
[----:B------:R-:W-:Y:S03]  /*8130*/  LDSM.16.M88.4 R168, [R210+0x12800] ;  /* 0x01280000d2a8783b */ /* 0x000fe60000000200 */
[----:B------:R-:W-:Y:S01]  /*8140*/  HMMA.16816.F32 R16, R4, R18, R12 ;  /* 0x000000120410723c */ /* 0x000fe2000000180c */
[----:B------:R-:W2:Y:S07]  /*8150*/  LDSM.16.M88.4 R4, [R214+0x4000] ;  /* 0x00400000d604783b */ /* 0x000eae0000000200 */
[C---:B----4-:R-:W-:Y:S01]  /*8160*/  HMMA.16816.F32 R12, R8.reuse, R236, R180 ;  /* 0x000000ec080c723c */ /* 0x050fe200000018b4 */
[----:B------:R-:W-:Y:S07]  /*8170*/  LDSM.16.M88.4 R180, [R209+0x2000] ;  /* 0x00200000d1b4783b */ /* 0x000fee0000000200 */
[C---:B------:R-:W-:Y:S08]  /*8180*/  HMMA.16816.F32 R200, R8.reuse, R238, R196 ;  /* 0x000000ee08c8723c */ /* 0x040ff000000018c4 */
[C---:B-1----:R-:W-:Y:S08]  /*8190*/  HMMA.16816.F32 R192, R8.reuse, R188, R192 ;  /* 0x000000bc08c0723c */ /* 0x042ff000000018c0 */
[C---:B------:R-:W-:Y:S08]  /*81a0*/  HMMA.16816.F32 R32, R8.reuse, R190, R32 ;  /* 0x000000be0820723c */ /* 0x040ff00000001820 */
[C---:B---3--:R-:W-:Y:S08]  /*81b0*/  HMMA.16816.F32 R236, R8.reuse, R20, R172 ;  /* 0x0000001408ec723c */ /* 0x048ff000000018ac */
[----:B--2---:R-:W-:Y:S08]  /*81c0*/  HMMA.16816.F32 R188, R8, R26, R176 ;  /* 0x0000001a08bc723c */ /* 0x004ff000000018b0 */
[----:B------:R-:W-:Y:S01]  /*81d0*/  HMMA.16816.F32 R172, R4, R28, R12 ;  /* 0x0000001c04ac723c */ /* 0x000fe2000000180c */
[----:B------:R-:W1:Y:S07]  /*81e0*/  LDSM.16.M88.4 R12, [R210+0x13800] ;  /* 0x01380000d20c783b */ /* 0x000e6e0000000200 */
[C---:B------:R-:W-:Y:S08]  /*81f0*/  HMMA.16816.F32 R184, R8.reuse, R24, R184 ;  /* 0x0000001808b8723c */ /* 0x040ff000000018b8 */
[----:B------:R-:W-:Y:S01]  /*8200*/  HMMA.16816.F32 R176, R8, R22, R16 ;  /* 0x0000001608b0723c */ /* 0x000fe20000001810 */
[----:B------:R-:W2:Y:S07]  /*8210*/  LDSM.16.M88.4 R8, [R213+0x4000] ;  /* 0x00400000d508783b */ /* 0x000eae0000000200 */
[C---:B------:R-:W-:Y:S08]  /*8220*/  HMMA.16816.F32 R200, R4.reuse, R30, R200 ;  /* 0x0000001e04c8723c */ /* 0x040ff000000018c8 */
[C---:B------:R-:W-:Y:S01]  /*8230*/  HMMA.16816.F32 R196, R4.reuse, R168, R192 ;  /* 0x000000a804c4723c */ /* 0x040fe200000018c0 */
[----:B------:R-:W-:Y:S07]  /*8240*/  LDSM.16.M88.4 R192, [R204+0x14000] ;  /* 0x01400000ccc0783b */ /* 0x000fee0000000200 */
[C---:B------:R-:W-:Y:S01]  /*8250*/  HMMA.16816.F32 R28, R4.reuse, R170, R32 ;  /* 0x000000aa041c723c */ /* 0x040fe20000001820 */
[----:B------:R-:W3:Y:S04]  /*8260*/  LDSM.16.M88.4 R168, [R209+0x2800] ;  /* 0x00280000d1a8783b */ /* 0x000ee80000000200 */
[----:B------:R-:W4:Y:S03]  /*8270*/  LDSM.16.M88.4 R32, [R209+0x3000] ;  /* 0x00300000d120783b */ /* 0x000f260000000200 */
        /* <DEDUP_REMOVED lines=8> */
[C---:B---3--:R-:W-:Y:S08]  /*8300*/  HMMA.16816.F32 R236, R8.reuse, R168, R196 ;  /* 0x000000a808ec723c */ /* 0x048ff000000018c4 */
[C---:B------:R-:W-:Y:S01]  /*8310*/  HMMA.16816.F32 R200, R8.reuse, R170, R28 ;  /* 0x000000aa08c8723c */ /* 0x040fe2000000181c */
[----:B------:R-:W2:Y:S04]  /*8320*/  LDSM.16.M88.4 R168, [R204+0x14800] ;  /* 0x01480000cca8783b */ /* 0x000ea80000000200 */
[----:B------:R-:W3:Y:S03]  /*8330*/  LDSM.16.M88.4 R28, [R204+0x15800] ;  /* 0x01580000cc1c783b */ /* 0x000ee60000000200 */
[C---:B------:R-:W-:Y:S08]  /*8340*/  HMMA.16816.F32 R184, R8.reuse, R180, R172 ;  /* 0x000000b408b8723c */ /* 0x040ff000000018ac */
[C---:B----4-:R-:W-:Y:S08]  /*8350*/  HMMA.16816.F32 R196, R8.reuse, R32, R24 ;  /* 0x0000002008c4723c */ /* 0x050ff00000001818 */
[C---:B------:R-:W-:Y:S01]  /*8360*/  HMMA.16816.F32 R180, R8.reuse, R34, R20 ;  /* 0x0000002208b4723c */ /* 0x040fe20000001814 */
[----:B------:R-:W-:Y:S07]  /*8370*/  LDSM.16.M88.4 R20, [R223] ;  /* 0x00000000df14783b */ /* 0x000fee0000000200 */
[C---:B------:R-:W-:Y:S08]  /*8380*/  HMMA.16816.F32 R172, R8.reuse, R240, R16 ;  /* 0x000000f008ac723c */ /* 0x040ff00000001810 */
[----:B------:R-:W-:Y:S01]  /*8390*/  HMMA.16816.F32 R24, R8, R242, R12 ;  /* 0x000000f20818723c */ /* 0x000fe2000000180c */
[----:B------:R-:W4:Y:S04]  /*83a0*/  LDSM.16.M88.4 R8, [R212+0x8000] ;  /* 0x00800000d408783b */ /* 0x000f280000000200 */
[----:B------:R-:W3:Y:S03]  /*83b0*/  LDSM.16.M88.4 R240, [R222] ;  /* 0x00000000def0783b */ /* 0x000ee60000000200 */
[C---:B-1----:R-:W-:Y:S01]  /*83c0*/  HMMA.16816.F32 R16, R4.reuse, R192, R184 ;  /* 0x000000c00410723c */ /* 0x042fe200000018b8 */
[----:B------:R-:W1:Y:S07]  /*83d0*/  LDSM.16.M88.4 R184, [R221] ;  /* 0x00000000ddb8783b */ /* 0x000e6e0000000200 */
[C---:B------:R-:W-:Y:S08]  /*83e0*/  HMMA.16816.F32 R12, R4.reuse, R194, R188 ;  /* 0x000000c2040c723c */ /* 0x040ff000000018bc */
[C---:B--2---:R-:W-:Y:S01]  /*83f0*/  HMMA.16816.F32 R32, R4.reuse, R168, R236 ;  /* 0x000000a80420723c */ /* 0x044fe200000018ec */
[----:B------:R-:W-:Y:S07]  /*8400*/  LDSM.16.M88.4 R236, [R210+0x15800] ;  /* 0x01580000d2ec783b */ /* 0x000fee0000000200 */
[C---:B------:R-:W-:Y:S08]  /*8410*/  HMMA.16816.F32 R196, R4.reuse, R176, R196 ;  /* 0x000000b004c4723c */ /* 0x040ff000000018c4 */
[C---:B------:R-:W-:Y:S01]  /*8420*/  HMMA.16816.F32 R192, R4.reuse, R178, R180 ;  /* 0x000000b204c0723c */ /* 0x040fe200000018b4 */
[----:B------:R-:W2:Y:S07]  /*8430*/  LDSM.16.M88.4 R180, [R220] ;  /* 0x00000000dcb4783b */ /* 0x000eae0000000200 */
[C---:B---3--:R-:W-:Y:S08]  /*8440*/  HMMA.16816.F32 R176, R4.reuse, R28, R172 ;  /* 0x0000001c04b0723c */ /* 0x048ff000000018ac */
[C---:B------:R-:W-:Y:S08]  /*8450*/  HMMA.16816.F32 R188, R4.reuse, R170, R200 ;  /* 0x000000aa04bc723c */ /* 0x040ff000000018c8 */
[----:B------:R-:W-:Y:S01]  /*8460*/  HMMA.16816.F32 R172, R4, R30, R24 ;  /* 0x0000001e04ac723c */ /* 0x000fe20000001818 */
[----:B------:R-:W-:Y:S04]  /*8470*/  LDSM.16.M88.4 R4, [R214+0x8000] ;  /* 0x00800000d604783b */ /* 0x000fe80000000200 */
[----:B------:R-:W-:Y:S03]  /*8480*/  LDSM.16.M88.4 R28, [R210+0x14800] ;  /* 0x01480000d21c783b */ /* 0x000fe60000000200 */
[C---:B----4-:R-:W-:Y:S08]  /*8490*/  HMMA.16816.F32 R168, R8.reuse, R20, R16 ;  /* 0x0000001408a8723c */ /* 0x050ff00000001810 */
[C---:B------:R-:W-:Y:S08]  /*84a0*/  HMMA.16816.F32 R24, R8.reuse, R22, R12 ;  /* 0x000000160818723c */ /* 0x040ff0000000180c */
[C---:B------:R-:W-:Y:S01]  /*84b0*/  HMMA.16816.F32 R20, R8.reuse, R240, R32 ;  /* 0x000000f00814723c */ /* 0x040fe20000001820 */
[----:B------:R-:W3:Y:S07]  /*84c0*/  LDSM.16.M88.4 R32, [R210+0x14000] ;  /* 0x01400000d220783b */ /* 0x000eee0000000200 */
[C---:B------:R-:W-:Y:S01]  /*84d0*/  HMMA.16816.F32 R16, R8.reuse, R242, R188 ;  /* 0x000000f20810723c */ /* 0x040fe200000018bc */
[----:B------:R-:W4:Y:S07]  /*84e0*/  LDSM.16.M88.4 R240, [R210+0x15000] ;  /* 0x01500000d2f0783b */ /* 0x000f2e0000000200 */
[C---:B-1----:R-:W-:Y:S08]  /*84f0*/  HMMA.16816.F32 R12, R8.reuse, R184, R196 ;  /* 0x000000b8080c723c */ /* 0x042ff000000018c4 */
[C---:B------:R-:W-:Y:S08]  /*8500*/  HMMA.16816.F32 R192, R8.reuse, R186, R192 ;  /* 0x000000ba08c0723c */ /* 0x040ff000000018c0 */
[C---:B--2---:R-:W-:Y:S08]  /*8510*/  HMMA.16816.F32 R200, R8.reuse, R180, R176 ;  /* 0x000000b408c8723c */ /* 0x044ff000000018b0 */
[----:B------:R-:W-:Y:S01]  /*8520*/  HMMA.16816.F32 R188, R8, R182, R172 ;  /* 0x000000b608bc723c */ /* 0x000fe200000018ac */
[----:B------:R-:W-:Y:S07]  /*8530*/  LDSM.16.M88.4 R8, [R213+0x8000] ;  /* 0x00800000d508783b */ /* 0x000fee0000000200 */
[C---:B---3--:R-:W-:Y:S01]  /*8540*/  HMMA.16816.F32 R196, R4.reuse, R32, R168 ;  /* 0x0000002004c4723c */ /* 0x048fe200000018a8 */
[----:B------:R-:W1:Y:S07]  /*8550*/  LDSM.16.M88.4 R168, [R209+0x4000] ;  /* 0x00400000d1a8783b */ /* 0x000e6e0000000200 */
[C---:B------:R-:W-:Y:S01]  /*8560*/  HMMA.16816.F32 R184, R4.reuse, R34, R24 ;  /* 0x0000002204b8723c */ /* 0x040fe20000001818 */
[----:B------:R-:W2:Y:S04]  /*8570*/  LDSM.16.M88.4 R32, [R209+0x4800] ;  /* 0x00480000d120783b */ /* 0x000ea80000000200 */
[----:B------:R-:W-:Y:S03]  /*8580*/  LDSM.16.M88.4 R24, [R209+0x5800] ;  /* 0x00580000d118783b */ /* 0x000fe60000000200 */
[C---:B------:R-:W-:Y:S08]  /*8590*/  HMMA.16816.F32 R180, R4.reuse, R28, R20 ;  /* 0x0000001c04b4723c */ /* 0x040ff00000001814 */
[C---:B------:R-:W-:Y:S01]  /*85a0*/  HMMA.16816.F32 R176, R4.reuse, R30, R16 ;  /* 0x0000001e04b0723c */ /* 0x040fe20000001810 */
[----:B------:R-:W3:Y:S07]  /*85b0*/  LDSM.16.M88.4 R28, [R209+0x5000] ;  /* 0x00500000d11c783b */ /* 0x000eee0000000200 */
        /* <DEDUP_REMOVED lines=9> */
[C---:B--2---:R-:W-:Y:S01]  /*8650*/  HMMA.16816.F32 R200, R8.reuse, R34, R176 ;  /* 0x0000002208c8723c */ /* 0x044fe200000018b0 */
[----:B------:R-:W-:Y:S07]  /*8660*/  LDSM.16.M88.4 R176, [R219] ;  /* 0x00000000dbb0783b */ /* 0x000fee0000000200 */
[C---:B---3--:R-:W-:Y:S01]  /*8670*/  HMMA.16816.F32 R184, R8.reuse, R30, R12 ;  /* 0x0000001e08b8723c */ /* 0x048fe2000000180c */
[----:B------:R-:W2:Y:S07]  /*8680*/  LDSM.16.M88.4 R12, [R212+0xc000] ;  /* 0x00c00000d40c783b */ /* 0x000eae0000000200 */
[C---:B------:R-:W-:Y:S01]  /*8690*/  HMMA.16816.F32 R196, R8.reuse, R28, R20 ;  /* 0x0000001c08c4723c */ /* 0x040fe20000001814 */
[----:B------:R-:W3:Y:S07]  /*86a0*/  LDSM.16.M88.4 R28, [R204+0x17800] ;  /* 0x01780000cc1c783b */ /* 0x000eee0000000200 */
[C---:B------:R-:W-:Y:S01]  /*86b0*/  HMMA.16816.F32 R240, R8.reuse, R32, R180 ;  /* 0x0000002008f0723c */ /* 0x040fe200000018b4 */
[----:B------:R-:W2:Y:S04]  /*86c0*/  LDSM.16.M88.4 R32, [R204+0x17000] ;  /* 0x01700000cc20783b */ /* 0x000ea80000000200 */
[----:B------:R-:W-:Y:S03]  /*86d0*/  LDSM.16.M88.4 R180, [R210+0x16000] ;  /* 0x01600000d2b4783b */ /* 0x000fe60000000200 */
[C---:B------:R-:W-:Y:S08]  /*86e0*/  HMMA.16816.F32 R172, R8.reuse, R24, R172 ;  /* 0x0000001808ac723c */ /* 0x040ff000000018ac */
[----:B------:R-:W-:Y:S01]  /*86f0*/  HMMA.16816.F32 R24, R8, R26, R16 ;  /* 0x0000001a0818723c */ /* 0x000fe20000001810 */
[----:B------:R-:W3:Y:S07]  /*8700*/  LDSM.16.M88.4 R8, [R214+0xc000] ;  /* 0x00c00000d608783b */ /* 0x000eee0000000200 */
[C---:B----4-:R-:W-:Y:S08]  /*8710*/  HMMA.16816.F32 R20, R4.reuse, R236, R188 ;  /* 0x000000ec0414723c */ /* 0x050ff000000018bc */
[C---:B------:R-:W-:Y:S08]  /*8720*/  HMMA.16816.F32 R16, R4.reuse, R238, R192 ;  /* 0x000000ee0410723c */ /* 0x040ff000000018c0 */
[----:B-1----:R-:W-:Y:S08]  /*8730*/  HMMA.16816.F32 R188, R4, R168, R240 ;  /* 0x000000a804bc723c */ /* 0x002ff000000018f0 */
[C---:B--2---:R-:W-:Y:S08]  /*8740*/  HMMA.16816.F32 R20, R12.reuse, R176, R20 ;  /* 0x000000b00c14723c */ /* 0x044ff00000001814 */
[----:B------:R-:W-:Y:S08]  /*8750*/  HMMA.16816.F32 R16, R12, R178, R16 ;  /* 0x000000b20c10723c */ /* 0x000ff00000001810 */
[C---:B---3--:R-:W-:Y:S01]  /*8760*/  HMMA.16816.F32 R240, R4.reuse, R30, R24 ;  /* 0x0000001e04f0723c */ /* 0x048fe20000001818 */
[----:B------:R-:W1:Y:S07]  /*8770*/  LDSM.16.M88.4 R24, [R218] ;  /* 0x00000000da18783b */ /* 0x000e6e0000000200 */
[C---:B------:R-:W-:Y:S01]  /*8780*/  HMMA.16816.F32 R200, R4.reuse, R170, R200 ;  /* 0x000000aa04c8723c */ /* 0x040fe200000018c8 */
[----:B------:R-:W-:Y:S07]  /*8790*/  LDSM.16.M88.4 R168, [R217] ;  /* 0x00000000d9a8783b */ /* 0x000fee0000000200 */
[C---:B------:R-:W-:Y:S08]  /*87a0*/  HMMA.16816.F32 R192, R4.reuse, R32, R196 ;  /* 0x0000002004c0723c */ /* 0x040ff000000018c4 */
[C---:B------:R-:W-:Y:S01]  /*87b0*/  HMMA.16816.F32 R184, R4.reuse, R34, R184 ;  /* 0x0000002204b8723c */ /* 0x040fe200000018b8 */
[----:B------:R-:W-:Y:S07]  /*87c0*/  LDSM.16.M88.4 R32, [R209+0x6000] ;  /* 0x00600000d120783b */ /* 0x000fee0000000200 */
[----:B------:R-:W-:Y:S01]  /*87d0*/  HMMA.16816.F32 R236, R4, R28, R172 ;  /* 0x0000001c04ec723c */ /* 0x000fe200000018ac */
[----:B------:R-:W2:Y:S07]  /*87e0*/  LDSM.16.M88.4 R4, [R213+0xc000] ;  /* 0x00c00000d504783b */ /* 0x000eae0000000200 */
[C---:B------:R-:W-:Y:S08]  /*87f0*/  HMMA.16816.F32 R28, R8.reuse, R180, R20 ;  /* 0x000000b4081c723c */ /* 0x040ff00000001814 */
[----:B------:R-:W-:Y:S01]  /*8800*/  HMMA.16816.F32 R16, R8, R182, R16 ;  /* 0x000000b60810723c */ /* 0x000fe20000001810 */
[----:B------:R-:W3:Y:S07]  /*8810*/  LDSM.16.M88.4 R180, [R210+0x16800] ;  /* 0x01680000d2b4783b */ /* 0x000eee0000000200 */
[C---:B-1----:R-:W-:Y:S01]  /*8820*/  HMMA.16816.F32 R20, R12.reuse, R24, R188 ;  /* 0x000000180c14723c */ /* 0x042fe200000018bc */
[----:B------:R-:W-:Y:S07]  /*8830*/  LDSM.16.M88.4 R188, [R216] ;  /* 0x00000000d8bc783b */ /* 0x000fee0000000200 */
[----:B------:R-:W-:Y:S08]  /*8840*/  HMMA.16816.F32 R176, R12, R26, R200 ;  /* 0x0000001a0cb0723c */ /* 0x000ff000000018c8 */
[C---:B--2---:R-:W-:Y:S08]  /*8850*/  HMMA.16816.F32 R24, R4.reuse, R32, R28 ;  /* 0x000000200418723c */ /* 0x044ff0000000181c */
[----:B------:R-:W-:Y:S01]  /*8860*/  HMMA.16816.F32 R172, R4, R34, R16 ;  /* 0x0000002204ac723c */ /* 0x000fe20000001810 */
[----:B------:R-:W1:Y:S07]  /*8870*/  LDSM.16.M88.4 R32, [R210+0x17000] ;  /* 0x01700000d220783b */ /* 0x000e6e0000000200 */
[C---:B------:R-:W-:Y:S01]  /*8880*/  HMMA.16816.F32 R196, R12.reuse, R170, R184 ;  /* 0x000000aa0cc4723c */ /* 0x040fe200000018b8 */
[----:B------:R-:W2:Y:S07]  /*8890*/  LDSM.16.M88.4 R184, [R209+0x6800] ;  /* 0x00680000d1b8783b */ /* 0x000eae0000000200 */
[----:B------:R-:W-:Y:S01]  /*88a0*/  HMMA.16816.F32 R192, R12, R168, R192 ;  /* 0x000000a80cc0723c */ /* 0x000fe200000018c0 */
[----:B------:R-:W4:Y:S07]  /*88b0*/  LDSM.16.M88.4 R168, [R209+0x7000] ;  /* 0x00700000d1a8783b */ /* 0x000f2e0000000200 */
[C---:B---3--:R-:W-:Y:S08]  /*88c0*/  HMMA.16816.F32 R16, R8.reuse, R180, R20 ;  /* 0x000000b40810723c */ /* 0x048ff00000001814 */
[C---:B------:R-:W-:Y:S01]  /*88d0*/  HMMA.16816.F32 R20, R8.reuse, R182, R176 ;  /* 0x000000b60814723c */ /* 0x040fe200000018b0 */
[----:B------:R-:W3:Y:S07]  /*88e0*/  LDSM.16.M88.4 R180, [R210+0x17800] ;  /* 0x01780000d2b4783b */ /* 0x000eee0000000200 */
[----:B-1----:R-:W-:Y:S01]  /*88f0*/  HMMA.16816.F32 R28, R8, R32, R192 ;  /* 0x00000020081c723c */ /* 0x002fe200000018c0 */
[----:B------:R-:W-:-:S02]  /*8900*/  FMUL.FTZ R24, R24, c[0x0][0x2ec] ;  /* 0x0000bb0018187a20 */ /* 0x000fc40000410000 */
[----:B------:R-:W-:Y:S02]  /*8910*/  FMUL.FTZ R25, R25, c[0x0][0x2ec] ;  /* 0x0000bb0019197a20 */ /* 0x000fe40000410000 */
[----:B------:R-:W-:-:S03]  /*8920*/  FMUL.FTZ R26, R26, c[0x0][0x2ec] ;  /* 0x0000bb001a1a7a20 */ /* 0x000fc60000410000 */
[----:B--2---:R-:W-:Y:S01]  /*8930*/  HMMA.16816.F32 R16, R4, R184, R16 ;  /* 0x000000b80410723c */ /* 0x004fe20000001810 */
[----:B------:R-:W-:Y:S01]  /*8940*/  FMUL.FTZ R27, R27, c[0x0][0x2ec] ;  /* 0x0000bb001b1b7a20 */ /* 0x000fe20000410000 */
[----:B-----5:R-:W1:Y:S01]  /*8950*/  MUFU.TANH R3, R24 ;  /* 0x0000001800037308 */ /* 0x020e620000002400 */
[----:B------:R-:W-:-:S05]  /*8960*/  IMAD.SHL.U32 R251, R251, 0x2, RZ ;  /* 0x00000002fbfb7824 */ /* 0x000fca00078e00ff */
[----:B------:R-:W-:Y:S02]  /*8970*/  HMMA.16816.F32 R176, R12, R188, R236 ;  /* 0x000000bc0cb0723c */ /* 0x000fe400000018ec */
[----:B------:R-:W-:Y:S01]  /*8980*/  MUFU.TANH R244, R25 ;  /* 0x0000001900f47308 */ /* 0x000fe20000002400 */
[----:B------:R-:W-:-:S07]  /*8990*/  LOP3.LUT R251, R251, 0x6, RZ, 0xc0, !PT ;  /* 0x00000006fbfb7812 */ /* 0x000fce00078ec0ff */
[----:B------:R-:W-:Y:S08]  /*89a0*/  MUFU.TANH R202, R26 ;  /* 0x0000001a00ca7308 */ /* 0x000ff00000002400 */
[----:B------:R2:W5:Y:S01]  /*89b0*/  MUFU.TANH R203, R27 ;  /* 0x0000001b00cb7308 */ /* 0x0005620000002400 */
[----:B------:R-:W-:Y:S01]  /*89c0*/  IMAD R0, R0, 0x40, R251 ;  /* 0x0000004000007824 */ /* 0x000fe200078e02fb */
[C---:B--2---:R-:W-:Y:S08]  /*89d0*/  HMMA.16816.F32 R24, R4.reuse, R186, R20 ;  /* 0x000000ba0418723c */ /* 0x044ff00000001814 */
[----:B----4-:R-:W-:Y:S01]  /*89e0*/  HMMA.16816.F32 R20, R4, R168, R28 ;  /* 0x000000a80414723c */ /* 0x010fe2000000181c */
[----:B------:R-:W2:Y:S01]  /*89f0*/  LDSM.16.M88.4 R28, [R209+0x7800] ;  /* 0x00780000d11c783b */ /* 0x000ea20000000200 */
[C---:B------:R-:W-:Y:S01]  /*8a00*/  ISETP.GE.AND P1, PT, R0.reuse, R235, PT ;  /* 0x000000eb0000720c */ /* 0x040fe20003f26270 */
[----:B------:R-:W-:Y:S01]  /*8a10*/  FMUL.FTZ R17, R17, c[0x0][0x2ec] ;  /* 0x0000bb0011117a20 */ /* 0x000fe20000410000 */
[----:B------:R-:W-:Y:S01]  /*8a20*/  IADD3 R2, R0, 0x1, RZ ;  /* 0x0000000100027810 */ /* 0x000fe20007ffe0ff */
[----:B------:R-:W-:-:S03]  /*8a30*/  FMUL.FTZ R172, R172, c[0x0][0x2ec] ;  /* 0x0000bb00acac7a20 */ /* 0x000fc60000410000 */
[----:B------:R-:W-:Y:S01]  /*8a40*/  HMMA.16816.F32 R184, R12, R190, R240 ;  /* 0x000000be0cb8723c */ /* 0x000fe200000018f0 */
[----:B------:R-:W-:Y:S01]  /*8a50*/  FMUL.FTZ R173, R173, c[0x0][0x2ec] ;  /* 0x0000bb00adad7a20 */ /* 0x000fe20000410000 */
[----:B------:R-:W-:Y:S01]  /*8a60*/  UISETP.GT.AND UP0, UPT, UR25, UR10, UPT ;  /* 0x0000000a1900728c */ /* 0x000fe2000bf04270 */
[----:B------:R-:W-:Y:S01]  /*8a70*/  FMUL.FTZ R174, R174, c[0x0][0x2ec] ;  /* 0x0000bb00aeae7a20 */ /* 0x000fe20000410000 */
[----:B------:R-:W-:-:S04]  /*8a80*/  DEPBAR.LE SB0, 0x0 ;  /* 0x000080000000791a */ /* 0x000fc80000000000 */
[----:B------:R-:W-:Y:S01]  /*8a90*/  HMMA.16816.F32 R12, R8, R34, R196 ;  /* 0x00000022080c723c */ /* 0x000fe200000018c4 */
[----:B------:R-:W-:Y:S01]  /*8aa0*/  ISETP.LT.OR P1, PT, R0, R233, P1 ;  /* 0x000000e90000720c */ /* 0x000fe20000f21670 */
[----:B------:R-:W-:Y:S01]  /*8ab0*/  FMUL.FTZ R175, R175, c[0x0][0x2ec] ;  /* 0x0000bb00afaf7a20 */ /* 0x000fe20000410000 */
[----:B------:R1:W-:Y:S01]  /*8ac0*/  MUFU.TANH R194, R17 ;  /* 0x0000001100c27308 */ /* 0x0003e20000002400 */
[C---:B------:R-:W-:Y:S02]  /*8ad0*/  ISETP.GE.AND P0, PT, R2.reuse, R235, PT ;  /* 0x000000eb0200720c */ /* 0x040fe40003f06270 */
[----:B------:R-:W-:Y:S01]  /*8ae0*/  ISETP.GE.AND P6, PT, R2, R234, PT ;  /* 0x000000ea0200720c */ /* 0x000fe20003fc6270 */
[----:B------:R-:W-:Y:S01]  /*8af0*/  FMUL.FTZ R18, R18, c[0x0][0x2ec] ;  /* 0x0000bb0012127a20 */ /* 0x000fe20000410000 */
[----:B------:R-:W-:Y:S01]  /*8b00*/  ISETP.LT.OR P0, PT, R2, R233, P0 ;  /* 0x000000e90200720c */ /* 0x000fe20000701670 */
[----:B------:R-:W-:Y:S02]  /*8b10*/  FMUL.FTZ R20, R20, c[0x0][0x2ec] ;  /* 0x0000bb0014147a20 */ /* 0x000fe40000410000 */
[----:B------:R-:W-:Y:S01]  /*8b20*/  MUFU.TANH R200, R172 ;  /* 0x000000ac00c87308 */ /* 0x000fe20000002400 */
[----:B------:R-:W-:-:S02]  /*8b30*/  ISETP.LT.OR P6, PT, R2, R232, P6 ;  /* 0x000000e80200720c */ /* 0x000fc400037c1670 */
[----:B-1----:R-:W-:-:S05]  /*8b40*/  FSEL R17, R3, -INF , !P1 ;  /* 0xff80000003117808 */ /* 0x002fca0004800000 */
[----:B------:R-:W-:Y:S01]  /*8b50*/  MUFU.TANH R201, R173 ;  /* 0x000000ad00c97308 */ /* 0x000fe20000002400 */
[----:B------:R-:W-:Y:S01]  /*8b60*/  ISETP.GE.AND P1, PT, R0, R234, PT ;  /* 0x000000ea0000720c */ /* 0x000fe20003f26270 */
[----:B------:R-:W-:Y:S01]  /*8b70*/  FMUL.FTZ R16, R16, c[0x0][0x2ec] ;  /* 0x0000bb0010107a20 */ /* 0x000fe20000410000 */
[C---:B------:R-:W-:Y:S02]  /*8b80*/  IADD3 R3, R0.reuse, 0x8, RZ ;  /* 0x0000000800037810 */ /* 0x040fe40007ffe0ff */
[----:B------:R-:W-:-:S03]  /*8b90*/  ISETP.LT.OR P1, PT, R0, R232, P1 ;  /* 0x000000e80000720c */ /* 0x000fc60000f21670 */
[----:B------:R-:W1:Y:S01]  /*8ba0*/  MUFU.TANH R193, R174 ;  /* 0x000000ae00c17308 */ /* 0x000e620000002400 */
[----:B------:R-:W-:Y:S01]  /*8bb0*/  IADD3 R2, R0, 0x9, RZ ;  /* 0x0000000900027810 */ /* 0x000fe20007ffe0ff */
[----:B------:R-:W-:Y:S06]  /*8bc0*/  HMMA.16816.F32 R32, R4, R170, R12 ;  /* 0x000000aa0420723c */ /* 0x000fec000000180c */
[----:B------:R3:W4:Y:S01]  /*8bd0*/  MUFU.TANH R192, R175 ;  /* 0x000000af00c07308 */ /* 0x0007220000002400 */
[----:B------:R-:W-:Y:S01]  /*8be0*/  FMUL.FTZ R12, R21, c[0x0][0x2ec] ;  /* 0x0000bb00150c7a20 */ /* 0x000fe20000410000 */
[----:B-----5:R-:W-:Y:S01]  /*8bf0*/  FSEL R21, R203, -INF , !P6 ;  /* 0xff800000cb157808 */ /* 0x020fe20007000000 */
[----:B------:R-:W-:Y:S01]  /*8c00*/  FMUL.FTZ R24, R24, c[0x0][0x2ec] ;  /* 0x0000bb0018187a20 */ /* 0x000fe20000410000 */
[----:B------:R-:W-:Y:S01]  /*8c10*/  ISETP.GE.AND P6, PT, R2, R235, PT ;  /* 0x000000eb0200720c */ /* 0x000fe20003fc6270 */
[----:B------:R-:W-:-:S03]  /*8c20*/  FMUL.FTZ R25, R25, c[0x0][0x2ec] ;  /* 0x0000bb0019197a20 */ /* 0x000fc60000410000 */
[----:B------:R5:W-:Y:S01]  /*8c30*/  MUFU.TANH R189, R18 ;  /* 0x0000001200bd7308 */ /* 0x000be20000002400 */
[----:B------:R-:W-:Y:S01]  /*8c40*/  FMUL.FTZ R26, R26, c[0x0][0x2ec] ;  /* 0x0000bb001a1a7a20 */ /* 0x000fe20000410000 */
[----:B---3--:R-:W-:Y:S06]  /*8c50*/  HMMA.16816.F32 R172, R8, R180, R176 ;  /* 0x000000b408ac723c */ /* 0x008fec00000018b0 */
[----:B------:R3:W-:Y:S01]  /*8c60*/  MUFU.TANH R13, R20 ;  /* 0x00000014000d7308 */ /* 0x0007e20000002400 */
[----:B------:R-:W-:Y:S01]  /*8c70*/  FMUL.FTZ R27, R27, c[0x0][0x2ec] ;  /* 0x0000bb001b1b7a20 */ /* 0x000fe20000410000 */
[----:B------:R-:W-:Y:S01]  /*8c80*/  ISETP.LT.OR P6, PT, R2, R233, P6 ;  /* 0x000000e90200720c */ /* 0x000fe200037c1670 */
[----:B------:R-:W-:Y:S01]  /*8c90*/  FMUL.FTZ R19, R19, c[0x0][0x2ec] ;  /* 0x0000bb0013137a20 */ /* 0x000fe20000410000 */
[----:B-----5:R-:W-:-:S04]  /*8ca0*/  FSEL R18, R202, -INF , !P1 ;  /* 0xff800000ca127808 */ /* 0x020fc80004800000 */
[----:B------:R5:W1:Y:S01]  /*8cb0*/  MUFU.TANH R134, R16 ;  /* 0x0000001000867308 */ /* 0x000a620000002400 */
[C---:B------:R-:W-:Y:S02]  /*8cc0*/  ISETP.GE.AND P1, PT, R3.reuse, R235, PT ;  /* 0x000000eb0300720c */ /* 0x040fe40003f26270 */
[----:B---3--:R-:W-:Y:S02]  /*8cd0*/  FSEL R20, R244, -INF , !P0 ;  /* 0xff800000f4147808 */ /* 0x008fe40004000000 */
[----:B------:R-:W-:-:S03]  /*8ce0*/  ISETP.GE.AND P0, PT, R3, R234, PT ;  /* 0x000000ea0300720c */ /* 0x000fc60003f06270 */
[----:B------:R-:W-:Y:S01]  /*8cf0*/  MUFU.TANH R135, R24 ;  /* 0x0000001800877308 */ /* 0x000fe20000002400 */
[C---:B------:R-:W-:Y:S02]  /*8d00*/  ISETP.LT.OR P1, PT, R3.reuse, R233, P1 ;  /* 0x000000e90300720c */ /* 0x040fe40000f21670 */
[----:B------:R-:W-:Y:S02]  /*8d10*/  ISETP.LT.OR P0, PT, R3, R232, P0 ;  /* 0x000000e80300720c */ /* 0x000fe40000701670 */
[----:B------:R-:W-:-:S03]  /*8d20*/  IADD3 R3, R0, 0x10, RZ ;  /* 0x0000001000037810 */ /* 0x000fc60007ffe0ff */
[----:B------:R-:W-:Y:S01]  /*8d30*/  MUFU.TANH R188, R25 ;  /* 0x0000001900bc7308 */ /* 0x000fe20000002400 */
[----:B-1----:R-:W-:Y:S02]  /*8d40*/  FSEL R15, R193, -INF , !P0 ;  /* 0xff800000c10f7808 */ /* 0x002fe40004000000 */
[----:B-----5:R-:W-:-:S05]  /*8d50*/  FSEL R16, R201, -INF , !P6 ;  /* 0xff800000c9107808 */ /* 0x020fca0007000000 */
[----:B------:R-:W-:Y:S01]  /*8d60*/  MUFU.TANH R176, R26 ;  /* 0x0000001a00b07308 */ /* 0x000fe20000002400 */
[C---:B------:R-:W-:Y:S02]  /*8d70*/  ISETP.GE.AND P0, PT, R3.reuse, R235, PT ;  /* 0x000000eb0300720c */ /* 0x040fe40003f06270 */
[----:B------:R-:W-:-:S05]  /*8d80*/  ISETP.GE.AND P6, PT, R3, R234, PT ;  /* 0x000000ea0300720c */ /* 0x000fca0003fc6270 */
[----:B------:R1:W-:Y:S01]  /*8d90*/  MUFU.TANH R170, R27 ;  /* 0x0000001b00aa7308 */ /* 0x0003e20000002400 */
[----:B------:R-:W-:-:S07]  /*8da0*/  ISETP.LT.OR P0, PT, R3, R233, P0 ;  /* 0x000000e90300720c */ /* 0x000fce0000701670 */
[----:B------:R3:W5:Y:S01]  /*8db0*/  MUFU.TANH R190, R19 ;  /* 0x0000001300be7308 */ /* 0x0007620000002400 */
[----:B-1----:R-:W-:Y:S01]  /*8dc0*/  HMMA.16816.F32 R24, R8, R182, R184 ;  /* 0x000000b60818723c */ /* 0x002fe200000018b8 */
[----:B------:R-:W-:Y:S02]  /*8dd0*/  ISETP.LT.OR P6, PT, R3, R232, P6 ;  /* 0x000000e80300720c */ /* 0x000fe400037c1670 */
[----:B---3--:R-:W-:Y:S02]  /*8de0*/  FSEL R19, R200, -INF , !P1 ;  /* 0xff800000c8137808 */ /* 0x008fe40004800000 */
[----:B------:R-:W-:Y:S02]  /*8df0*/  ISETP.GE.AND P1, PT, R2, R234, PT ;  /* 0x000000ea0200720c */ /* 0x000fe40003f26270 */
[----:B------:R-:W-:Y:S02]  /*8e00*/  IADD3 R3, R0, 0x18, RZ ;  /* 0x0000001800037810 */ /* 0x000fe40007ffe0ff */
[----:B------:R-:W-:-:S02]  /*8e10*/  ISETP.LT.OR P1, PT, R2, R232, P1 ;  /* 0x000000e80200720c */ /* 0x000fc40000f21670 */
[----:B------:R-:W-:Y:S01]  /*8e20*/  IADD3 R2, R0, 0x11, RZ ;  /* 0x0000001100027810 */ /* 0x000fe20007ffe0ff */
[----:B--2---:R-:W-:Y:S01]  /*8e30*/  HMMA.16816.F32 R8, R4, R28, R172 ;  /* 0x0000001c0408723c */ /* 0x004fe200000018ac */
[----:B----4-:R-:W-:Y:S02]  /*8e40*/  FSEL R14, R192, -INF , !P1 ;  /* 0xff800000c00e7808 */ /* 0x010fe40004800000 */
[----:B------:R-:W-:Y:S02]  /*8e50*/  FSEL R134, R134, -INF , !P0 ;  /* 0xff80000086867808 */ /* 0x000fe40004000000 */
[----:B------:R-:W-:Y:S02]  /*8e60*/  FSEL R168, R189, -INF , !P6 ;  /* 0xff800000bda87808 */ /* 0x000fe40007000000 */
[C---:B------:R-:W-:Y:S02]  /*8e70*/  ISETP.GE.AND P1, PT, R2.reuse, R235, PT ;  /* 0x000000eb0200720c */ /* 0x040fe40003f26270 */
[----:B------:R-:W-:-:S02]  /*8e80*/  ISETP.GE.AND P0, PT, R2, R234, PT ;  /* 0x000000ea0200720c */ /* 0x000fc40003f06270 */
[C---:B------:R-:W-:Y:S01]  /*8e90*/  ISETP.GE.AND P6, PT, R3.reuse, R235, PT ;  /* 0x000000eb0300720c */ /* 0x040fe20003fc6270 */
[----:B------:R-:W-:Y:S01]  /*8ea0*/  FMUL.FTZ R22, R22, c[0x0][0x2ec] ;  /* 0x0000bb0016167a20 */ /* 0x000fe20000410000 */
[CC--:B------:R-:W-:Y:S02]  /*8eb0*/  ISETP.LT.OR P1, PT, R2.reuse, R233.reuse, P1 ;  /* 0x000000e90200720c */ /* 0x0c0fe40000f21670 */
[----:B------:R-:W-:Y:S02]  /*8ec0*/  ISETP.LT.OR P0, PT, R2, R232, P0 ;  /* 0x000000e80200720c */ /* 0x000fe40000701670 */
[----:B------:R-:W-:Y:S02]  /*8ed0*/  ISETP.LT.OR P6, PT, R3, R233, P6 ;  /* 0x000000e90300720c */ /* 0x000fe400037c1670 */
[----:B------:R-:W-:Y:S02]  /*8ee0*/  IADD3 R2, R0, 0x19, RZ ;  /* 0x0000001900027810 */ /* 0x000fe40007ffe0ff */
[----:B------:R-:W-:-:S02]  /*8ef0*/  FSEL R28, R194, -INF , !P1 ;  /* 0xff800000c21c7808 */ /* 0x000fc40004800000 */
[----:B-----5:R-:W-:Y:S02]  /*8f00*/  FSEL R169, R190, -INF , !P0 ;  /* 0xff800000bea97808 */ /* 0x020fe40004000000 */
[----:B------:R-:W-:Y:S01]  /*8f10*/  FSEL R135, R135, -INF , !P6 ;  /* 0xff80000087877808 */ /* 0x000fe20007000000 */
[----:B------:R-:W-:Y:S01]  /*8f20*/  MUFU.TANH R177, R12 ;  /* 0x0000000c00b17308 */ /* 0x000fe20000002400 */
[-C--:B------:R-:W-:Y:S02]  /*8f30*/  ISETP.GE.AND P1, PT, R3, R234.reuse, PT ;  /* 0x000000ea0300720c */ /* 0x080fe40003f26270 */
[C---:B------:R-:W-:Y:S02]  /*8f40*/  ISETP.GE.AND P0, PT, R2.reuse, R235, PT ;  /* 0x000000eb0200720c */ /* 0x040fe40003f06270 */
[----:B------:R-:W-:Y:S01]  /*8f50*/  ISETP.GE.AND P6, PT, R2, R234, PT ;  /* 0x000000ea0200720c */ /* 0x000fe20003fc6270 */
[----:B------:R-:W-:Y:S02]  /*8f60*/  HMMA.16816.F32 R4, R4, R30, R24 ;  /* 0x0000001e0404723c */ /* 0x000fe40000001818 */
[----:B------:R-:W1:Y:S01]  /*8f70*/  MUFU.TANH R22, R22 ;  /* 0x0000001600167308 */ /* 0x000e620000002400 */
[----:B------:R-:W-:Y:S01]  /*8f80*/  FMUL.FTZ R23, R23, c[0x0][0x2ec] ;  /* 0x0000bb0017177a20 */ /* 0x000fe20000410000 */
[-C--:B------:R-:W-:Y:S01]  /*8f90*/  ISETP.LT.OR P1, PT, R3, R232.reuse, P1 ;  /* 0x000000e80300720c */ /* 0x080fe20000f21670 */
[----:B------:R-:W-:Y:S01]  /*8fa0*/  FMUL.FTZ R32, R32, c[0x0][0x2ec] ;  /* 0x0000bb0020207a20 */ /* 0x000fe20000410000 */
[----:B------:R-:W-:Y:S01]  /*8fb0*/  ISETP.LT.OR P0, PT, R2, R233, P0 ;  /* 0x000000e90200720c */ /* 0x000fe20000701670 */
[----:B------:R-:W-:Y:S01]  /*8fc0*/  FMUL.FTZ R34, R34, c[0x0][0x2ec] ;  /* 0x0000bb0022227a20 */ /* 0x000fe20000410000 */
[----:B------:R-:W-:-:S02]  /*8fd0*/  ISETP.LT.OR P6, PT, R2, R232, P6 ;  /* 0x000000e80200720c */ /* 0x000fc400037c1670 */
[C---:B------:R-:W-:Y:S02]  /*8fe0*/  IADD3 R3, R0.reuse, 0x20, RZ ;  /* 0x0000002000037810 */ /* 0x040fe40007ffe0ff */
[----:B------:R-:W-:Y:S02]  /*8ff0*/  IADD3 R2, R0, 0x21, RZ ;  /* 0x0000002100027810 */ /* 0x000fe40007ffe0ff */
[----:B------:R-:W-:Y:S02]  /*9000*/  FSEL R171, R176, -INF , !P1 ;  /* 0xff800000b0ab7808 */ /* 0x000fe40004800000 */
[----:B------:R-:W-:Y:S02]  /*9010*/  FSEL R29, R188, -INF , !P0 ;  /* 0xff800000bc1d7808 */ /* 0x000fe40004000000 */
[----:B------:R-:W-:Y:S01]  /*9020*/  FSEL R170, R170, -INF , !P6 ;  /* 0xff800000aaaa7808 */ /* 0x000fe20007000000 */
[----:B------:R-:W2:Y:S01]  /*9030*/  MUFU.TANH R23, R23 ;  /* 0x0000001700177308 */ /* 0x000ea20000002400 */
[----:B------:R-:W-:-:S02]  /*9040*/  ISETP.GE.AND P1, PT, R3, R235, PT ;  /* 0x000000eb0300720c */ /* 0x000fc40003f26270 */
[----:B------:R-:W-:Y:S02]  /*9050*/  ISETP.GE.AND P0, PT, R3, R234, PT ;  /* 0x000000ea0300720c */ /* 0x000fe40003f06270 */
[----:B------:R-:W-:-:S03]  /*9060*/  ISETP.GE.AND P6, PT, R2, R235, PT ;  /* 0x000000eb0200720c */ /* 0x000fc60003fc6270 */
[----:B------:R-:W3:Y:S01]  /*9070*/  MUFU.TANH R32, R32 ;  /* 0x0000002000207308 */ /* 0x000ee20000002400 */
[----:B------:R-:W-:Y:S01]  /*9080*/  FMUL.FTZ R35, R35, c[0x0][0x2ec] ;  /* 0x0000bb0023237a20 */ /* 0x000fe20000410000 */
[C---:B------:R-:W-:Y:S02]  /*9090*/  ISETP.LT.OR P1, PT, R3.reuse, R233, P1 ;  /* 0x000000e90300720c */ /* 0x040fe40000f21670 */
[----:B------:R-:W-:-:S04]  /*90a0*/  ISETP.LT.OR P0, PT, R3, R232, P0 ;  /* 0x000000e80300720c */ /* 0x000fc80000701670 */
[----:B------:R-:W4:Y:S01]  /*90b0*/  MUFU.TANH R34, R34 ;  /* 0x0000002200227308 */ /* 0x000f220000002400 */
[----:B------:R-:W-:Y:S01]  /*90c0*/  ISETP.LT.OR P6, PT, R2, R233, P6 ;  /* 0x000000e90200720c */ /* 0x000fe200037c1670 */
[----:B------:R-:W-:Y:S01]  /*90d0*/  FMUL.FTZ R8, R8, c[0x0][0x2ec] ;  /* 0x0000bb0008087a20 */ /* 0x000fe20000410000 */
[----:B------:R-:W-:Y:S02]  /*90e0*/  IADD3 R3, R0, 0x28, RZ ;  /* 0x0000002800037810 */ /* 0x000fe40007ffe0ff */
[----:B------:R-:W-:Y:S02]  /*90f0*/  FSEL R251, R13, -INF , !P1 ;  /* 0xff8000000dfb7808 */ /* 0x000fe40004800000 */
[----:B-1----:R-:W-:Y:S02]  /*9100*/  FSEL R252, R22, -INF , !P0 ;  /* 0xff80000016fc7808 */ /* 0x002fe40004000000 */
[----:B------:R-:W-:Y:S01]  /*9110*/  FSEL R250, R177, -INF , !P6 ;  /* 0xff800000b1fa7808 */ /* 0x000fe20007000000 */
[----:B------:R-:W-:Y:S01]  /*9120*/  FMUL.FTZ R33, R33, c[0x0][0x2ec] ;  /* 0x0000bb0021217a20 */ /* 0x000fe20000410000 */
[----:B------:R-:W-:Y:S01]  /*9130*/  ISETP.GE.AND P1, PT, R2, R234, PT ;  /* 0x000000ea0200720c */ /* 0x000fe20003f26270 */
[----:B------:R-:W1:Y:S01]  /*9140*/  MUFU.TANH R35, R35 ;  /* 0x0000002300237308 */ /* 0x000e620000002400 */
[----:B------:R-:W-:-:S02]  /*9150*/  ISETP.GE.AND P0, PT, R3, R235, PT ;  /* 0x000000eb0300720c */ /* 0x000fc40003f06270 */
[----:B------:R-:W-:Y:S02]  /*9160*/  ISETP.GE.AND P6, PT, R3, R234, PT ;  /* 0x000000ea0300720c */ /* 0x000fe40003fc6270 */
[----:B------:R-:W-:-:S03]  /*9170*/  ISETP.LT.OR P1, PT, R2, R232, P1 ;  /* 0x000000e80200720c */ /* 0x000fc60000f21670 */
[----:B------:R-:W5:Y:S01]  /*9180*/  MUFU.TANH R13, R8 ;  /* 0x00000008000d7308 */ /* 0x000f620000002400 */
[C---:B------:R-:W-:Y:S02]  /*9190*/  ISETP.LT.OR P0, PT, R3.reuse, R233, P0 ;  /* 0x000000e90300720c */ /* 0x040fe40000701670 */
[----:B------:R-:W-:Y:S01]  /*91a0*/  ISETP.LT.OR P6, PT, R3, R232, P6 ;  /* 0x000000e80300720c */ /* 0x000fe200037c1670 */
[----:B------:R-:W-:Y:S01]  /*91b0*/  FMUL.FTZ R9, R9, c[0x0][0x2ec] ;  /* 0x0000bb0009097a20 */ /* 0x000fe20000410000 */
[C---:B------:R-:W-:Y:S02]  /*91c0*/  IADD3 R2, R0.reuse, 0x29, RZ ;  /* 0x0000002900027810 */ /* 0x040fe40007ffe0ff */
[----:B------:R-:W-:Y:S01]  /*91d0*/  IADD3 R3, R0, 0x30, RZ ;  /* 0x0000003000037810 */ /* 0x000fe20007ffe0ff */
[----:B------:R-:W1:Y:S01]  /*91e0*/  MUFU.TANH R33, R33 ;  /* 0x0000002100217308 */ /* 0x000e620000002400 */
[----:B--2---:R-:W-:Y:S01]  /*91f0*/  FSEL R27, R23, -INF , !P1 ;  /* 0xff800000171b7808 */ /* 0x004fe20004800000 */
[----:B------:R-:W-:Y:S01]  /*9200*/  FMUL.FTZ R4, R4, c[0x0][0x2ec] ;  /* 0x0000bb0004047a20 */ /* 0x000fe20000410000 */
[----:B---3--:R-:W-:-:S02]  /*9210*/  FSEL R248, R32, -INF , !P0 ;  /* 0xff80000020f87808 */ /* 0x008fc40004000000 */
[----:B----4-:R-:W-:Y:S01]  /*9220*/  FSEL R26, R34, -INF , !P6 ;  /* 0xff800000221a7808 */ /* 0x010fe20007000000 */
[----:B------:R-:W-:Y:S01]  /*9230*/  BAR.SYNC.DEFER_BLOCKING 0x0 ;  /* 0x0000000000007b1d */ /* 0x000fe20000010000 */
[CC--:B------:R-:W-:Y:S02]  /*9240*/  ISETP.GE.AND P1, PT, R2.reuse, R235.reuse, PT ;  /* 0x000000eb0200720c */ /* 0x0c0fe40003f26270 */
[----:B------:R-:W-:Y:S02]  /*9250*/  ISETP.GE.AND P0, PT, R2, R234, PT ;  /* 0x000000ea0200720c */ /* 0x000fe40003f06270 */
[----:B------:R-:W-:Y:S01]  /*9260*/  ISETP.GE.AND P6, PT, R3, R235, PT ;  /* 0x000000eb0300720c */ /* 0x000fe20003fc6270 */
[----:B------:R-:W2:Y:S01]  /*9270*/  MUFU.TANH R12, R9 ;  /* 0x00000009000c7308 */ /* 0x000ea20000002400 */
[----:B------:R-:W-:Y:S01]  /*9280*/  FMUL.FTZ R10, R10, c[0x0][0x2ec] ;  /* 0x0000bb000a0a7a20 */ /* 0x000fe20000410000 */
[C---:B------:R-:W-:Y:S02]  /*9290*/  ISETP.LT.OR P1, PT, R2.reuse, R233, P1 ;  /* 0x000000e90200720c */ /* 0x040fe40000f21670 */
[----:B------:R-:W-:-:S02]  /*92a0*/  ISETP.LT.OR P0, PT, R2, R232, P0 ;  /* 0x000000e80200720c */ /* 0x000fc40000701670 */
[----:B------:R-:W-:Y:S02]  /*92b0*/  ISETP.LT.OR P6, PT, R3, R233, P6 ;  /* 0x000000e90300720c */ /* 0x000fe400037c1670 */
[----:B------:R3:W-:Y:S01]  /*92c0*/  MUFU.TANH R8, R4 ;  /* 0x0000000400087308 */ /* 0x0007e20000002400 */
[----:B------:R-:W-:Y:S02]  /*92d0*/  IADD3 R2, R0, 0x31, RZ ;  /* 0x0000003100027810 */ /* 0x000fe40007ffe0ff */
[----:B-1----:R-:W-:Y:S02]  /*92e0*/  FSEL R24, R35, -INF , !P0 ;  /* 0xff80000023187808 */ /* 0x002fe40004000000 */
[----:B-----5:R-:W-:Y:S02]  /*92f0*/  FSEL R191, R13, -INF , !P6 ;  /* 0xff8000000dbf7808 */ /* 0x020fe40007000000 */
[C---:B------:R-:W-:Y:S01]  /*9300*/  ISETP.GE.AND P0, PT, R2.reuse, R235, PT ;  /* 0x000000eb0200720c */ /* 0x040fe20003f06270 */
[----:B------:R-:W1:Y:S01]  /*9310*/  MUFU.TANH R10, R10 ;  /* 0x0000000a000a7308 */ /* 0x000e620000002400 */
[----:B------:R-:W-:Y:S01]  /*9320*/  ISETP.GE.AND P6, PT, R2, R234, PT ;  /* 0x000000ea0200720c */ /* 0x000fe20003fc6270 */
[----:B---3--:R-:W-:-:S02]  /*9330*/  FMUL.FTZ R4, R6, c[0x0][0x2ec] ;  /* 0x0000bb0006047a20 */ /* 0x008fc40000410000 */
[----:B------:R-:W-:Y:S01]  /*9340*/  FMUL.FTZ R9, R11, c[0x0][0x2ec] ;  /* 0x0000bb000b097a20 */ /* 0x000fe20000410000 */
[----:B------:R-:W-:-:S03]  /*9350*/  ISETP.LT.OR P0, PT, R2, R233, P0 ;  /* 0x000000e90200720c */ /* 0x000fc60000701670 */
[----:B------:R-:W3:Y:S01]  /*9360*/  MUFU.TANH R4, R4 ;  /* 0x0000000400047308 */ /* 0x000ee20000002400 */
[----:B------:R-:W-:Y:S02]  /*9370*/  ISETP.LT.OR P6, PT, R2, R232, P6 ;  /* 0x000000e80200720c */ /* 0x000fe400037c1670 */
[----:B------:R-:W-:Y:S02]  /*9380*/  FSEL R249, R33, -INF , !P1 ;  /* 0xff80000021f97808 */ /* 0x000fe40004800000 */
[----:B------:R-:W-:Y:S02]  /*9390*/  IADD3 R2, R0, 0x38, RZ ;  /* 0x0000003800027810 */ /* 0x000fe40007ffe0ff */
[-C--:B------:R-:W-:Y:S01]  /*93a0*/  ISETP.GE.AND P1, PT, R3, R234.reuse, PT ;  /* 0x000000ea0300720c */ /* 0x080fe20003f26270 */
[----:B------:R-:W4:Y:S01]  /*93b0*/  MUFU.TANH R9, R9 ;  /* 0x0000000900097308 */ /* 0x000f220000002400 */
[----:B--2---:R-:W-:Y:S02]  /*93c0*/  FSEL R32, R12, -INF , !P0 ;  /* 0xff8000000c207808 */ /* 0x004fe40004000000 */
[C---:B------:R-:W-:Y:S01]  /*93d0*/  ISETP.GE.AND P0, PT, R2.reuse, R234, PT ;  /* 0x000000ea0200720c */ /* 0x040fe20003f06270 */
[----:B------:R-:W-:Y:S01]  /*93e0*/  FMUL.FTZ R5, R5, c[0x0][0x2ec] ;  /* 0x0000bb0005057a20 */ /* 0x000fe20000410000 */
[-C--:B------:R-:W-:Y:S01]  /*93f0*/  ISETP.LT.OR P1, PT, R3, R232.reuse, P1 ;  /* 0x000000e80300720c */ /* 0x080fe20000f21670 */
[----:B------:R-:W-:Y:S01]  /*9400*/  FMUL.FTZ R3, R7, c[0x0][0x2ec] ;  /* 0x0000bb0007037a20 */ /* 0x000fe20000410000 */
[----:B------:R-:W-:-:S02]  /*9410*/  ISETP.LT.OR P0, PT, R2, R232, P0 ;  /* 0x000000e80200720c */ /* 0x000fc40000701670 */
[----:B-1----:R-:W-:Y:S01]  /*9420*/  FSEL R179, R10, -INF , !P1 ;  /* 0xff8000000ab37808 */ /* 0x002fe20004800000 */
[----:B------:R-:W1:Y:S01]  /*9430*/  MUFU.TANH R5, R5 ;  /* 0x0000000500057308 */ /* 0x000e620000002400 */
[----:B------:R-:W-:Y:S02]  /*9440*/  ISETP.GE.AND P1, PT, R2, R235, PT ;  /* 0x000000eb0200720c */ /* 0x000fe40003f26270 */
[----:B---3--:R-:W-:Y:S02]  /*9450*/  FSEL R30, R4, -INF , !P0 ;  /* 0xff800000041e7808 */ /* 0x008fe40004000000 */
[----:B------:R-:W-:-:S03]  /*9460*/  PLOP3.LUT P0, PT, PT, PT, UP0, 0x80, 0x0 ;  /* 0x000000000000781c */ /* 0x000fc60003f0f008 */
[----:B------:R-:W2:Y:S01]  /*9470*/  MUFU.TANH R3, R3 ;  /* 0x0000000300037308 */ /* 0x000ea20000002400 */
[----:B------:R-:W-:Y:S02]  /*9480*/  ISETP.LT.OR P1, PT, R2, R233, P1 ;  /* 0x000000e90200720c */ /* 0x000fe40000f21670 */
[----:B------:R-:W-:Y:S02]  /*9490*/  IADD3 R0, R0, 0x39, RZ ;  /* 0x0000003900007810 */ /* 0x000fe40007ffe0ff */
[----:B----4-:R-:W-:Y:S02]  /*94a0*/  FSEL R196, R9, -INF , !P6 ;  /* 0xff80000009c47808 */ /* 0x010fe40007000000 */
[----:B------:R-:W-:Y:S02]  /*94b0*/  FSEL R25, R8, -INF , !P1 ;  /* 0xff80000008197808 */ /* 0x000fe40004800000 */
[C---:B------:R-:W-:Y:S02]  /*94c0*/  ISETP.GE.AND P6, PT, R0.reuse, R235, PT ;  /* 0x000000eb0000720c */ /* 0x040fe40003fc6270 */
[----:B------:R-:W-:-:S02]  /*94d0*/  ISETP.GE.AND P1, PT, R0, R234, PT ;  /* 0x000000ea0000720c */ /* 0x000fc40003f26270 */
[C---:B------:R-:W-:Y:S02]  /*94e0*/  ISETP.LT.OR P6, PT, R0.reuse, R233, P6 ;  /* 0x000000e90000720c */ /* 0x040fe400037c1670 */
[----:B------:R-:W-:Y:S02]  /*94f0*/  ISETP.LT.OR P1, PT, R0, R232, P1 ;  /* 0x000000e80000720c */ /* 0x000fe40000f21670 */
[----:B-1----:R-:W-:Y:S02]  /*9500*/  FSEL R31, R5, -INF , !P6 ;  /* 0xff800000051f7808 */ /* 0x002fe40007000000 */
[----:B--2---:R-:W-:Y:S01]  /*9510*/  FSEL R195, R3, -INF , !P1 ;  /* 0xff80000003c37808 */ /* 0x004fe20004800000 */
        /* <DEDUP_REMOVED lines=75> */
.L_x_1874:
[----:B------:R-:W-:Y:S05]  /*99d0*/  BSYNC B0 ;  /* 0x0000000000007941 */ /* 0x000fea0003800000 */
.L_x_1873:
[----:B------:R-:W0:Y:S02]  /*99e0*/  LDGDEPBAR ;  /* 0x00000000000079af */ /* 0x000e240000000000 */
.L_x_1872:
[----:B------:R-:W-:Y:S02]  /*99f0*/  FMNMX.FTZ R0, R133, R17, !PT ;  /* 0x0000001185007209 */ /* 0x000fe40007810000 */
[----:B-1----:R-:W-:Y:S02]  /*9a00*/  MOV R11, R196 ;  /* 0x000000c4000b7202 */ /* 0x002fe40000000f00 */
[----:B------:R-:W-:Y:S02]  /*9a10*/  FMNMX.FTZ R0, R20, R0, !PT ;  /* 0x0000000014007209 */ /* 0x000fe40007810000 */
[----:B------:R-:W-:Y:S02]  /*9a20*/  MOV R34, R246 ;  /* 0x000000f600227202 */ /* 0x000fe40000000f00 */
[----:B------:R-:W-:Y:S02]  /*9a30*/  FMNMX.FTZ R0, R19, R0, !PT ;  /* 0x0000000013007209 */ /* 0x000fe40007810000 */
[----:B------:R-:W-:-:S02]  /*9a40*/  MOV R173, R245 ;  /* 0x000000f500ad7202 */ /* 0x000fc40000000f00 */
        /* <DEDUP_REMOVED lines=48> */
[----:B------:R-:W-:Y:S01]  /*9d50*/  MUFU.EX2 R10, R17 ;  /* 0x00000011000a7308 */ /* 0x000fe20000000800 */
        /* <DEDUP_REMOVED lines=11> */
[----:B------:R-:W-:Y:S08]  /*9e10*/  MUFU.EX2 R175, R16 ;  /* 0x0000001000af7308 */ /* 0x000ff00000000800 */
[----:B------:R3:W4:Y:S08]  /*9e20*/  MUFU.EX2 R6, R18 ;  /* 0x0000001200067308 */ /* 0x0007300000000800 */
[----:B------:R-:W5:Y:S01]  /*9e30*/  MUFU.EX2 R9, R20 ;  /* 0x0000001400097308 */ /* 0x000f620000000800 */
[----:B---3--:R-:W3:Y:S07]  /*9e40*/  LDSM.16.MT88.4 R16, [R205+0x18000] ;  /* 0x01800000cd10783b */ /* 0x008eee0000004200 */
[----:B------:R1:W-:Y:S08]  /*9e50*/  MUFU.EX2 R33, R21 ;  /* 0x0000001500217308 */ /* 0x0003f00000000800 */
[----:B------:R2:W-:Y:S01]  /*9e60*/  MUFU.EX2 R172, R15 ;  /* 0x0000000f00ac7308 */ /* 0x0005e20000000800 */
[----:B-1----:R-:W1:Y:S07]  /*9e70*/  LDSM.16.MT88.4 R20, [R206+0x18000] ;  /* 0x01800000ce14783b */ /* 0x002e6e0000004200 */
[----:B------:R4:W3:Y:S01]  /*9e80*/  MUFU.EX2 R174, R3 ;  /* 0x0000000300ae7308 */ /* 0x0008e20000000800 */
[----:B--2---:R-:W2:Y:S07]  /*9e90*/  LDSM.16.MT88.4 R12, [R208+0x18000] ;  /* 0x01800000d00c783b */ /* 0x004eae0000004200 */
[----:B------:R-:W3:Y:S01]  /*9ea0*/  MUFU.EX2 R8, R5 ;  /* 0x0000000500087308 */ /* 0x000ee20000000800 */
[----:B----4-:R-:W-:Y:S01]  /*9eb0*/  FADD.FTZ R3, R132, -R4 ;  /* 0x8000000484037221 */ /* 0x010fe20000010000 */
[----:B------:R-:W-:-:S02]  /*9ec0*/  MOV R132, R6 ;  /* 0x0000000600847202 */ /* 0x000fc40000000f00 */
[----:B-----5:R-:W-:Y:S01]  /*9ed0*/  F2FP.PACK_AB R4, R9, R10 ;  /* 0x0000000a0904723e */ /* 0x020fe200000000ff */
[----:B------:R-:W-:Y:S01]  /*9ee0*/  FMUL.FTZ R3, R3, c[0x0][0x23c] ;  /* 0x00008f0003037a20 */ /* 0x000fe20000410000 */
[----:B------:R-:W-:Y:S02]  /*9ef0*/  F2FP.PACK_AB R6, R175, R35 ;  /* 0x00000023af06723e */ /* 0x000fe400000000ff */
[----:B---3--:R-:W-:Y:S01]  /*9f00*/  F2FP.PACK_AB R7, R174, R172 ;  /* 0x000000acae07723e */ /* 0x008fe200000000ff */
[----:B------:R-:W-:Y:S01]  /*9f10*/  FMUL.FTZ R136, R136, R8 ;  /* 0x0000000888887220 */ /* 0x000fe20000410000 */
        /* <DEDUP_REMOVED lines=52> */
[-C--:B------:R-:W-:Y:S01]  /*a260*/  FMUL.FTZ R45, R45, R8.reuse ;  /* 0x000000082d2d7220 */ /* 0x080fe20000410000 */
[C---:B------:R-:W-:Y:S01]  /*a270*/  HMMA.16816.F32 R200, R4.reuse, R18, R164 ;  /* 0x0000001204c8723c */ /* 0x040fe200000018a4 */
[-C--:B------:R-:W-:Y:S01]  /*a280*/  FMUL.FTZ R46, R46, R3.reuse ;  /* 0x000000032e2e7220 */ /* 0x080fe20000410000 */
[----:B------:R-:W3:Y:S01]  /*a290*/  LDSM.16.MT88.4 R16, [R208+0x1a000] ;  /* 0x01a00000d010783b */ /* 0x000ee20000004200 */
[-C--:B------:R-:W-:Y:S02]  /*a2a0*/  FMUL.FTZ R47, R47, R3.reuse ;  /* 0x000000032f2f7220 */ /* 0x080fe40000410000 */
        /* <DEDUP_REMOVED lines=9> */
[----:B------:R-:W-:Y:S01]  /*a340*/  FMUL.FTZ R54, R54, R3 ;  /* 0x0000000336367220 */ /* 0x000fe20000410000 */
[----:B------:R-:W-:Y:S01]  /*a350*/  MOV R39, R175 ;  /* 0x000000af00277202 */ /* 0x000fe20000000f00 */
[----:B------:R-:W-:Y:S01]  /*a360*/  FMUL.FTZ R55, R55, R3 ;  /* 0x0000000337377220 */ /* 0x000fe20000410000 */
[----:B------:R-:W-:Y:S01]  /*a370*/  MOV R38, R174 ;  /* 0x000000ae00267202 */ /* 0x000fe20000000f00 */
[-C--:B------:R-:W-:Y:S01]  /*a380*/  FMUL.FTZ R56, R56, R8.reuse ;  /* 0x0000000838387220 */ /* 0x080fe20000410000 */
        /* <DEDUP_REMOVED lines=11> */
[----:B------:R-:W-:Y:S01]  /*a440*/  FMUL.FTZ R61, R61, R8 ;  /* 0x000000083d3d7220 */ /* 0x000fe20000410000 */
[----:B------:R-:W-:Y:S01]  /*a450*/  MOV R42, R34 ;  /* 0x00000022002a7202 */ /* 0x000fe20000000f00 */
[----:B------:R-:W-:Y:S01]  /*a460*/  FMUL.FTZ R62, R62, R3 ;  /* 0x000000033e3e7220 */ /* 0x000fe20000410000 */
[----:B------:R-:W-:Y:S01]  /*a470*/  MOV R41, R33 ;  /* 0x0000002100297202 */ /* 0x000fe20000000f00 */
[----:B------:R-:W-:Y:S01]  /*a480*/  FMUL.FTZ R63, R63, R3 ;  /* 0x000000033f3f7220 */ /* 0x000fe20000410000 */
[----:B------:R-:W-:Y:S01]  /*a490*/  MOV R47, R179 ;  /* 0x000000b3002f7202 */ /* 0x000fe20000000f00 */
[----:B------:R-:W-:-:S02]  /*a4a0*/  FMUL.FTZ R64, R64, R8 ;  /* 0x0000000840407220 */ /* 0x000fc40000410000 */
[-C--:B------:R-:W-:Y:S01]  /*a4b0*/  FMUL.FTZ R65, R65, R8.reuse ;  /* 0x0000000841417220 */ /* 0x080fe20000410000 */
[C---:B---3--:R-:W-:Y:S01]  /*a4c0*/  HMMA.16816.F32 R176, R4.reuse, R16, R52 ;  /* 0x0000001004b0723c */ /* 0x048fe20000001834 */
[-C--:B------:R-:W-:Y:S02]  /*a4d0*/  FMUL.FTZ R66, R66, R3.reuse ;  /* 0x0000000342427220 */ /* 0x080fe40000410000 */
[-C--:B------:R-:W-:Y:S02]  /*a4e0*/  FMUL.FTZ R67, R67, R3.reuse ;  /* 0x0000000343437220 */ /* 0x080fe40000410000 */
[-C--:B------:R-:W-:Y:S02]  /*a4f0*/  FMUL.FTZ R68, R68, R8.reuse ;  /* 0x0000000844447220 */ /* 0x080fe40000410000 */
[----:B------:R-:W-:Y:S01]  /*a500*/  FMUL.FTZ R69, R69, R8 ;  /* 0x0000000845457220 */ /* 0x000fe20000410000 */
[C---:B------:R-:W-:Y:S01]  /*a510*/  HMMA.16816.F32 R172, R4.reuse, R18, R56 ;  /* 0x0000001204ac723c */ /* 0x040fe20000001838 */
[-C--:B------:R-:W-:Y:S01]  /*a520*/  FMUL.FTZ R70, R70, R3.reuse ;  /* 0x0000000346467220 */ /* 0x080fe20000410000 */
[----:B------:R-:W3:Y:S01]  /*a530*/  LDSM.16.MT88.4 R16, [R206+0x1c000] ;  /* 0x01c00000ce10783b */ /* 0x000ee20000004200 */
[----:B------:R-:W-:Y:S01]  /*a540*/  FMUL.FTZ R71, R71, R3 ;  /* 0x0000000347477220 */ /* 0x000fe20000410000 */
[----:B------:R-:W-:Y:S01]  /*a550*/  MOV R55, R132 ;  /* 0x0000008400377202 */ /* 0x000fe20000000f00 */
[-C--:B------:R-:W-:Y:S01]  /*a560*/  FMUL.FTZ R72, R72, R8.reuse ;  /* 0x0000000848487220 */ /* 0x080fe20000410000 */
[----:B------:R-:W-:Y:S01]  /*a570*/  MOV R54, R133 ;  /* 0x0000008500367202 */ /* 0x000fe20000000f00 */
[----:B------:R-:W-:Y:S01]  /*a580*/  FMUL.FTZ R73, R73, R8 ;  /* 0x0000000849497220 */ /* 0x000fe20000410000 */
[C---:B-1----:R-:W-:Y:S01]  /*a590*/  HMMA.16816.F32 R156, R4.reuse, R20, R60 ;  /* 0x00000014049c723c */ /* 0x042fe2000000183c */
[----:B------:R-:W-:Y:S01]  /*a5a0*/  FMUL.FTZ R74, R74, R3 ;  /* 0x000000034a4a7220 */ /* 0x000fe20000410000 */
[----:B------:R-:W-:Y:S01]  /*a5b0*/  MOV R56, R9 ;  /* 0x0000000900387202 */ /* 0x000fe20000000f00 */
[----:B------:R-:W-:Y:S01]  /*a5c0*/  FMUL.FTZ R75, R75, R3 ;  /* 0x000000034b4b7220 */ /* 0x000fe20000410000 */
[----:B------:R-:W-:Y:S01]  /*a5d0*/  MOV R58, R24 ;  /* 0x00000018003a7202 */ /* 0x000fe20000000f00 */
[-C--:B------:R-:W-:Y:S01]  /*a5e0*/  FMUL.FTZ R76, R76, R8.reuse ;  /* 0x000000084c4c7220 */ /* 0x080fe20000410000 */
[----:B------:R-:W-:Y:S01]  /*a5f0*/  MOV R57, R25 ;  /* 0x0000001900397202 */ /* 0x000fe20000000f00 */
[----:B------:R-:W-:Y:S01]  /*a600*/  FMUL.FTZ R77, R77, R8 ;  /* 0x000000084d4d7220 */ /* 0x000fe20000410000 */
[C---:B------:R-:W-:Y:S01]  /*a610*/  HMMA.16816.F32 R148, R4.reuse, R22, R64 ;  /* 0x000000160494723c */ /* 0x040fe20000001840 */
[----:B------:R-:W1:Y:S01]  /*a620*/  LDSM.16.MT88.4 R20, [R208+0x1c000] ;  /* 0x01c00000d014783b */ /* 0x000e620000004200 */
[-C--:B------:R-:W-:Y:S01]  /*a630*/  FMUL.FTZ R78, R78, R3.reuse ;  /* 0x000000034e4e7220 */ /* 0x080fe20000410000 */
[----:B------:R-:W-:Y:S01]  /*a640*/  MOV R132, R26 ;  /* 0x0000001a00847202 */ /* 0x000fe20000000f00 */
[----:B------:R-:W-:Y:S01]  /*a650*/  FMUL.FTZ R79, R79, R3 ;  /* 0x000000034f4f7220 */ /* 0x000fe20000410000 */
[----:B------:R-:W-:Y:S01]  /*a660*/  MOV R133, R27 ;  /* 0x0000001b00857202 */ /* 0x000fe20000000f00 */
[-C--:B------:R-:W-:Y:S01]  /*a670*/  FMUL.FTZ R84, R84, R8.reuse ;  /* 0x0000000854547220 */ /* 0x080fe20000410000 */
[----:B------:R-:W-:Y:S01]  /*a680*/  LDSM.16.MT88.4 R24, [R207+0x1e000] ;  /* 0x01e00000cf18783b */ /* 0x000fe20000004200 */
        /* <DEDUP_REMOVED lines=8> */
[C---:B------:R-:W-:Y:S01]  /*a710*/  HMMA.16816.F32 R184, R4.reuse, R14, R72 ;  /* 0x0000000e04b8723c */ /* 0x040fe20000001848 */
[----:B------:R-:W2:Y:S01]  /*a720*/  LDSM.16.MT88.4 R12, [R207+0x1c000] ;  /* 0x01c00000cf0c783b */ /* 0x000ea20000004200 */
        /* <DEDUP_REMOVED lines=31> */
[C---:B------:R-:W-:Y:S01]  /*a920*/  HMMA.16816.F32 R88, R4.reuse, R22, R88 ;  /* 0x000000160458723c */ /* 0x040fe20000001858 */
[----:B------:R-:W1:Y:S01]  /*a930*/  LDSM.16.MT88.4 R20, [R206+0x1e000] ;  /* 0x01e00000ce14783b */ /* 0x000e620000004200 */
[-C--:B------:R-:W-:Y:S01]  /*a940*/  FMUL.FTZ R108, R108, R8.reuse ;  /* 0x000000086c6c7220 */ /* 0x080fe20000410000 */
[----:B------:R3:W-:Y:S01]  /*a950*/  MUFU.EX2 R60, R9 ;  /* 0x00000009003c7308 */ /* 0x0007e20000000800 */
[----:B------:R-:W-:Y:S01]  /*a960*/  FMUL.FTZ R109, R109, R8 ;  /* 0x000000086d6d7220 */ /* 0x000fe20000410000 */
[----:B------:R-:W-:Y:S01]  /*a970*/  MOV R86, R47 ;  /* 0x0000002f00567202 */ /* 0x000fe20000000f00 */
[----:B------:R-:W-:Y:S01]  /*a980*/  FMUL.FTZ R110, R110, R3 ;  /* 0x000000036e6e7220 */ /* 0x000fe20000410000 */
[----:B------:R-:W-:Y:S01]  /*a990*/  MOV R74, R59 ;  /* 0x0000003b004a7202 */ /* 0x000fe20000000f00 */
[----:B--2---:R-:W-:Y:S01]  /*a9a0*/  HMMA.16816.F32 R92, R4, R12, R92 ;  /* 0x0000000c045c723c */ /* 0x004fe2000000185c */
[----:B------:R-:W-:Y:S01]  /*a9b0*/  FMUL.FTZ R111, R111, R3 ;  /* 0x000000036f6f7220 */ /* 0x000fe20000410000 */
[----:B------:R-:W-:Y:S01]  /*a9c0*/  MOV R85, R40 ;  /* 0x0000002800557202 */ /* 0x000fe20000000f00 */
[-C--:B------:R-:W-:Y:S01]  /*a9d0*/  FMUL.FTZ R112, R112, R8.reuse ;  /* 0x0000000870707220 */ /* 0x080fe20000410000 */
[----:B------:R-:W-:Y:S01]  /*a9e0*/  MOV R84, R41 ;  /* 0x0000002900547202 */ /* 0x000fe20000000f00 */
[----:B------:R-:W-:-:S02]  /*a9f0*/  FMUL.FTZ R113, R113, R8 ;  /* 0x0000000871717220 */ /* 0x000fc40000410000 */
[-C--:B------:R-:W-:Y:S01]  /*aa00*/  FMUL.FTZ R114, R114, R3.reuse ;  /* 0x0000000372727220 */ /* 0x080fe20000410000 */
[C---:B------:R-:W-:Y:S01]  /*aa10*/  HMMA.16816.F32 R96, R4.reuse, R14, R96 ;  /* 0x0000000e0460723c */ /* 0x040fe20000001860 */
[----:B------:R-:W2:Y:S01]  /*aa20*/  LDSM.16.MT88.4 R12, [R208+0x1e000] ;  /* 0x01e00000d00c783b */ /* 0x000ea20000004200 */
[-C--:B------:R-:W-:Y:S02]  /*aa30*/  FMUL.FTZ R115, R115, R3.reuse ;  /* 0x0000000373737220 */ /* 0x080fe40000410000 */
[----:B---3--:R-:W-:Y:S02]  /*aa40*/  FFMA.FTZ R9, R28, c[0x0][0x23c], -R2 ;  /* 0x00008f001c097a23 */ /* 0x008fe40000010802 */
[-C--:B------:R-:W-:Y:S02]  /*aa50*/  FMUL.FTZ R116, R116, R8.reuse ;  /* 0x0000000874747220 */ /* 0x080fe40000410000 */
[----:B------:R-:W-:Y:S01]  /*aa60*/  HMMA.16816.F32 R80, R4, R18, R80 ;  /* 0x000000120450723c */ /* 0x000fe20000001850 */
[----:B------:R-:W3:Y:S01]  /*aa70*/  LDSM.16.MT88.4 R16, [R205+0x1e000] ;  /* 0x01e00000cd10783b */ /* 0x000ee20000004200 */
[----:B------:R-:W-:Y:S01]  /*aa80*/  FMUL.FTZ R117, R117, R8 ;  /* 0x0000000875757220 */ /* 0x000fe20000410000 */
[----:B------:R4:W5:Y:S01]  /*aa90*/  MUFU.EX2 R87, R9 ;  /* 0x0000000900577308 */ /* 0x0009620000000800 */
[----:B------:R-:W-:-:S02]  /*aaa0*/  FMUL.FTZ R118, R118, R3 ;  /* 0x0000000376767220 */ /* 0x000fc40000410000 */
[-C--:B------:R-:W-:Y:S02]  /*aab0*/  FMUL.FTZ R119, R119, R3.reuse ;  /* 0x0000000377777220 */ /* 0x080fe40000410000 */
[-C--:B------:R-:W-:Y:S02]  /*aac0*/  FMUL.FTZ R120, R120, R8.reuse ;  /* 0x0000000878787220 */ /* 0x080fe40000410000 */
[-C--:B------:R-:W-:Y:S02]  /*aad0*/  FMUL.FTZ R121, R121, R8.reuse ;  /* 0x0000000879797220 */ /* 0x080fe40000410000 */
[-C--:B------:R-:W-:Y:S02]  /*aae0*/  FMUL.FTZ R122, R122, R3.reuse ;  /* 0x000000037a7a7220 */ /* 0x080fe40000410000 */
[----:B------:R-:W-:Y:S02]  /*aaf0*/  FMUL.FTZ R123, R123, R3 ;  /* 0x000000037b7b7220 */ /* 0x000fe40000410000 */
[----:B------:R-:W-:Y:S01]  /*ab00*/  FFMA.FTZ R10, R135, c[0x0][0x23c], -R2 ;  /* 0x00008f00870a7a23 */ /* 0x000fe20000010802 */
[----:B-1----:R-:W-:Y:S01]  /*ab10*/  HMMA.16816.F32 R108, R4, R20, R108 ;  /* 0x00000014046c723c */ /* 0x002fe2000000186c */
[----:B------:R-:W-:-:S02]  /*ab20*/  FMUL.FTZ R100, R100, R8 ;  /* 0x0000000864647220 */ /* 0x000fc40000410000 */
[----:B----4-:R-:W-:Y:S01]  /*ab30*/  FFMA.FTZ R9, R29, c[0x0][0x23c], -R2 ;  /* 0x00008f001d097a23 */ /* 0x010fe20000010802 */
[----:B------:R1:W-:Y:S01]  /*ab40*/  MUFU.EX2 R78, R10 ;  /* 0x0000000a004e7308 */ /* 0x0003e20000000800 */
[-C--:B------:R-:W-:Y:S01]  /*ab50*/  FMUL.FTZ R101, R101, R8.reuse ;  /* 0x0000000865657220 */ /* 0x080fe20000410000 */
[----:B------:R-:W-:Y:S01]  /*ab60*/  LDSM.16.MT88.4 R28, [R208+0x18800] ;  /* 0x01880000d01c783b */ /* 0x000fe20000004200 */
[-C--:B------:R-:W-:Y:S01]  /*ab70*/  FMUL.FTZ R102, R102, R3.reuse ;  /* 0x0000000366667220 */ /* 0x080fe20000410000 */
[----:B------:R-:W-:Y:S01]  /*ab80*/  HMMA.16816.F32 R112, R4, R22, R112 ;  /* 0x000000160470723c */ /* 0x000fe20000001870 */
[----:B------:R-:W-:Y:S01]  /*ab90*/  FMUL.FTZ R103, R103, R3 ;  /* 0x0000000367677220 */ /* 0x000fe20000410000 */
[----:B------:R-:W4:Y:S01]  /*aba0*/  LDSM.16.MT88.4 R20, [R205+0x18800] ;  /* 0x01880000cd14783b */ /* 0x000f220000004200 */
[-C--:B------:R-:W-:Y:S01]  /*abb0*/  FMUL.FTZ R104, R104, R8.reuse ;  /* 0x0000000868687220 */ /* 0x080fe20000410000 */
[----:B------:R3:W-:Y:S01]  /*abc0*/  MUFU.EX2 R73, R9 ;  /* 0x0000000900497308 */ /* 0x0007e20000000800 */
[----:B------:R-:W-:-:S02]  /*abd0*/  FMUL.FTZ R105, R105, R8 ;  /* 0x0000000869697220 */ /* 0x000fc40000410000 */
[-C--:B------:R-:W-:Y:S01]  /*abe0*/  FMUL.FTZ R106, R106, R3.reuse ;  /* 0x000000036a6a7220 */ /* 0x080fe20000410000 */
[C---:B--2---:R-:W-:Y:S01]  /*abf0*/  HMMA.16816.F32 R48, R4.reuse, R12, R116 ;  /* 0x0000000c0430723c */ /* 0x044fe20000001874 */
[----:B------:R-:W-:Y:S02]  /*ac00*/  FMUL.FTZ R107, R107, R3 ;  /* 0x000000036b6b7220 */ /* 0x000fe40000410000 */
[-C--:B------:R-:W-:Y:S02]  /*ac10*/  FMUL.FTZ R124, R124, R8.reuse ;  /* 0x000000087c7c7220 */ /* 0x080fe40000410000 */
[----:B-1----:R-:W-:Y:S01]  /*ac20*/  FFMA.FTZ R10, R168, c[0x0][0x23c], -R0 ;  /* 0x00008f00a80a7a23 */ /* 0x002fe20000010800 */
[----:B------:R-:W-:Y:S01]  /*ac30*/  MOV R168, R69 ;  /* 0x0000004500a87202 */ /* 0x000fe20000000f00 */
[----:B------:R-:W-:Y:S01]  /*ac40*/  FMUL.FTZ R125, R125, R8 ;  /* 0x000000087d7d7220 */ /* 0x000fe20000410000 */
[----:B------:R-:W-:Y:S01]  /*ac50*/  HMMA.16816.F32 R120, R4, R14, R120 ;  /* 0x0000000e0478723c */ /* 0x000fe20000001878 */
[----:B------:R-:W1:Y:S01]  /*ac60*/  LDSM.16.MT88.4 R12, [R207+0x18800] ;  /* 0x01880000cf0c783b */ /* 0x000e620000004200 */
[----:B------:R2:W-:Y:S01]  /*ac70*/  MUFU.EX2 R64, R10 ;  /* 0x0000000a00407308 */ /* 0x0005e20000000800 */
[----:B------:R-:W-:-:S02]  /*ac80*/  FMUL.FTZ R126, R126, R3 ;  /* 0x000000037e7e7220 */ /* 0x000fc40000410000 */
[----:B---3--:R-:W-:Y:S01]  /*ac90*/  FFMA.FTZ R9, R169, c[0x0][0x23c], -R0 ;  /* 0x00008f00a9097a23 */ /* 0x008fe20000010800 */
[----:B------:R-:W-:Y:S01]  /*aca0*/  MOV R169, R68 ;  /* 0x0000004400a97202 */ /* 0x000fe20000000f00 */
[-C--:B------:R-:W-:Y:S01]  /*acb0*/  FMUL.FTZ R127, R127, R3.reuse ;  /* 0x000000037f7f7220 */ /* 0x080fe20000410000 */
[C---:B------:R-:W-:Y:S01]  /*acc0*/  HMMA.16816.F32 R100, R4.reuse, R16, R100 ;  /* 0x000000100464723c */ /* 0x040fe20000001864 */
[-C--:B------:R-:W-:Y:S01]  /*acd0*/  FMUL.FTZ R128, R128, R8.reuse ;  /* 0x0000000880807220 */ /* 0x080fe20000410000 */
[----:B------:R3:W1:Y:S01]  /*ace0*/  MUFU.EX2 R77, R9 ;  /* 0x00000009004d7308 */ /* 0x0006620000000800 */
[----:B------:R-:W-:Y:S02]  /*acf0*/  FMUL.FTZ R129, R129, R8 ;  /* 0x0000000881817220 */ /* 0x000fe40000410000 */
[-C--:B------:R-:W-:Y:S02]  /*ad00*/  FMUL.FTZ R130, R130, R3.reuse ;  /* 0x0000000382827220 */ /* 0x080fe40000410000 */
[----:B------:R-:W-:Y:S01]  /*ad10*/  FMUL.FTZ R131, R131, R3 ;  /* 0x0000000383837220 */ /* 0x000fe20000410000 */
[----:B------:R-:W-:Y:S01]  /*ad20*/  HMMA.16816.F32 R104, R4, R18, R104 ;  /* 0x000000120468723c */ /* 0x000fe20000001868 */
[----:B------:R-:W4:Y:S01]  /*ad30*/  LDSM.16.MT88.4 R16, [R206+0x18800] ;  /* 0x01880000ce10783b */ /* 0x000f220000004200 */
[----:B--2---:R-:W-:-:S06]  /*ad40*/  MOV R10, R75 ;  /* 0x0000004b000a7202 */ /* 0x004fcc0000000f00 */
[----:B------:R-:W-:Y:S01]  /*ad50*/  HMMA.16816.F32 R124, R4, R24, R124 ;  /* 0x00000018047c723c */ /* 0x000fe2000000187c */
[----:B---3--:R-:W-:Y:S01]  /*ad60*/  FFMA.FTZ R9, R171, c[0x0][0x23c], -R0 ;  /* 0x00008f00ab097a23 */ /* 0x008fe20000010800 */
[----:B------:R-:W-:-:S03]  /*ad70*/  MOV R171, R74 ;  /* 0x0000004a00ab7202 */ /* 0x000fc60000000f00 */
[----:B------:R2:W-:Y:S03]  /*ad80*/  MUFU.EX2 R79, R9 ;  /* 0x00000009004f7308 */ /* 0x0005e60000000800 */
[----:B------:R-:W-:Y:S01]  /*ad90*/  HMMA.16816.F32 R128, R4, R26, R128 ;  /* 0x0000001a0480723c */ /* 0x000fe20000001880 */
[----:B------:R-:W3:Y:S06]  /*ada0*/  LDSM.16.MT88.4 R24, [R205+0x1a800] ;  /* 0x01a80000cd18783b */ /* 0x000eec0000004200 */
[----:B-----5:R-:W-:-:S02]  /*adb0*/  F2FP.PACK_AB R4, R87, R60 ;  /* 0x0000003c5704723e */ /* 0x020fc400000000ff */
[----:B-1----:R-:W-:Y:S02]  /*adc0*/  F2FP.PACK_AB R5, R77, R64 ;  /* 0x000000404d05723e */ /* 0x002fe400000000ff */
[----:B------:R-:W-:Y:S01]  /*add0*/  F2FP.PACK_AB R6, R73, R78 ;  /* 0x0000004e4906723e */ /* 0x000fe200000000ff */
[----:B--2---:R-:W-:-:S04]  /*ade0*/  FFMA.FTZ R9, R170, c[0x0][0x23c], -R0 ;  /* 0x00008f00aa097a23 */ /* 0x004fc80000010800 */
[----:B------:R-:W1:Y:S02]  /*adf0*/  MUFU.EX2 R170, R9 ;  /* 0x0000000900aa7308 */ /* 0x000e640000000800 */
[----:B-1----:R-:W-:Y:S01]  /*ae00*/  F2FP.PACK_AB R7, R170, R79 ;  /* 0x0000004faa07723e */ /* 0x002fe200000000ff */
[----:B------:R-:W-:-:S06]  /*ae10*/  FFMA.FTZ R9, R251, c[0x0][0x23c], -R2 ;  /* 0x00008f00fb097a23 */ /* 0x000fcc0000010802 */
[C---:B----4-:R-:W-:Y:S08]  /*ae20*/  HMMA.16816.F32 R136, R4.reuse, R20, R136 ;  /* 0x000000140488723c */ /* 0x050ff00000001888 */
[C---:B------:R-:W-:Y:S01]  /*ae30*/  HMMA.16816.F32 R36, R4.reuse, R22, R244 ;  /* 0x000000160424723c */ /* 0x040fe200000018f4 */
[----:B------:R-:W-:Y:S01]  /*ae40*/  LDSM.16.MT88.4 R20, [R206+0x1a800] ;  /* 0x01a80000ce14783b */ /* 0x000fe20000004200 */
[----:B------:R1:W-:Y:S05]  /*ae50*/  MUFU.EX2 R244, R9 ;  /* 0x0000000900f47308 */ /* 0x0003ea0000000800 */
[----:B------:R-:W-:Y:S01]  /*ae60*/  MOV R245, R79 ;  /* 0x0000004f00f57202 */ /* 0x000fe20000000f00 */
[----:B------:R-:W-:Y:S01]  /*ae70*/  HMMA.16816.F32 R160, R4, R12, R160 ;  /* 0x0000000c04a0723c */ /* 0x000fe200000018a0 */
[----:B------:R-:W-:-:S02]  /*ae80*/  MOV R246, R72 ;  /* 0x0000004800f67202 */ /* 0x000fc40000000f00 */
[----:B------:R-:W-:-:S05]  /*ae90*/  MOV R247, R73 ;  /* 0x0000004900f77202 */ /* 0x000fca0000000f00 */
[----:B------:R-:W-:Y:S01]  /*aea0*/  HMMA.16816.F32 R52, R4, R14, R200 ;  /* 0x0000000e0434723c */ /* 0x000fe200000018c8 */
[----:B------:R-:W2:Y:S01]  /*aeb0*/  LDSM.16.MT88.4 R12, [R207+0x1a800] ;  /* 0x01a80000cf0c783b */ /* 0x000ea20000004200 */
[----:B-1----:R-:W-:-:S05]  /*aec0*/  FFMA.FTZ R9, R250, c[0x0][0x23c], -R2 ;  /* 0x00008f00fa097a23 */ /* 0x002fca0000010802 */
[----:B------:R-:W-:Y:S01]  /*aed0*/  MOV R201, R70 ;  /* 0x0000004600c97202 */ /* 0x000fe20000000f00 */
[C---:B------:R-:W-:Y:S01]  /*aee0*/  HMMA.16816.F32 R44, R4.reuse, R30, R236 ;  /* 0x0000001e042c723c */ /* 0x040fe200000018ec */
[----:B------:R-:W-:Y:S02]  /*aef0*/  MOV R200, R85 ;  /* 0x0000005500c87202 */ /* 0x000fe40000000f00 */
[----:B------:R-:W-:Y:S02]  /*af00*/  MOV R203, R76 ;  /* 0x0000004c00cb7202 */ /* 0x000fe40000000f00 */
[----:B------:R-:W-:Y:S02]  /*af10*/  MOV R202, R78 ;  /* 0x0000004e00ca7202 */ /* 0x000fe40000000f00 */
[----:B------:R-:W-:Y:S01]  /*af20*/  MOV R237, R56 ;  /* 0x0000003800ed7202 */ /* 0x000fe20000000f00 */
[----:B------:R-:W-:Y:S01]  /*af30*/  HMMA.16816.F32 R144, R4, R16, R144 ;  /* 0x000000100490723c */ /* 0x000fe20000001890 */
[----:B------:R-:W-:-:S02]  /*af40*/  MOV R236, R86 ;  /* 0x0000005600ec7202 */ /* 0x000fc40000000f00 */
[----:B------:R-:W-:Y:S02]  /*af50*/  MOV R238, R132 ;  /* 0x0000008400ee7202 */ /* 0x000fe40000000f00 */
[----:B------:R-:W-:-:S03]  /*af60*/  MOV R239, R133 ;  /* 0x0000008500ef7202 */ /* 0x000fc60000000f00 */
[C---:B---3--:R-:W-:Y:S07]  /*af70*/  HMMA.16816.F32 R56, R4.reuse, R24, R196 ;  /* 0x000000180438723c */ /* 0x048fee00000018c4 */
[----:B------:R-:W-:Y:S01]  /*af80*/  MOV R199, R61 ;  /* 0x0000003d00c77202 */ /* 0x000fe20000000f00 */
[----:B------:R-:W-:Y:S01]  /*af90*/  HMMA.16816.F32 R40, R4, R18, R240 ;  /* 0x000000120428723c */ /* 0x000fe200000018f0 */
[----:B------:R-:W-:Y:S01]  /*afa0*/  MOV R198, R62 ;  /* 0x0000003e00c67202 */ /* 0x000fe20000000f00 */
[----:B------:R-:W-:Y:S01]  /*afb0*/  LDSM.16.MT88.4 R16, [R208+0x1a800] ;  /* 0x01a80000d010783b */ /* 0x000fe20000004200 */
[----:B------:R-:W-:Y:S01]  /*afc0*/  MOV R197, R60 ;  /* 0x0000003c00c57202 */ /* 0x000fe20000000f00 */
[----:B------:R1:W3:Y:S01]  /*afd0*/  MUFU.EX2 R243, R9 ;  /* 0x0000000900f37308 */ /* 0x0002e20000000800 */
[----:B------:R-:W-:-:S03]  /*afe0*/  MOV R196, R63 ;  /* 0x0000003f00c47202 */ /* 0x000fc60000000f00 */
[C---:B------:R-:W-:Y:S01]  /*aff0*/  HMMA.16816.F32 R60, R4.reuse, R26, R192 ;  /* 0x0000001a043c723c */ /* 0x040fe200000018c0 */
[----:B------:R-:W4:Y:S06]  /*b000*/  LDSM.16.MT88.4 R24, [R206+0x1c800] ;  /* 0x01c80000ce18783b */ /* 0x000f2c0000004200 */
[----:B------:R-:W-:Y:S01]  /*b010*/  MOV R195, R65 ;  /* 0x0000004100c37202 */ /* 0x000fe20000000f00 */
[----:B--2---:R-:W-:Y:S01]  /*b020*/  HMMA.16816.F32 R132, R4, R14, R148 ;  /* 0x0000000e0484723c */ /* 0x004fe20000001894 */
[----:B------:R-:W-:Y:S02]  /*b030*/  MOV R194, R66 ;  /* 0x0000004200c27202 */ /* 0x000fe40000000f00 */
[----:B------:R-:W-:Y:S01]  /*b040*/  MOV R193, R64 ;  /* 0x0000004000c17202 */ /* 0x000fe20000000f00 */
[----:B-1----:R-:W-:Y:S01]  /*b050*/  FFMA.FTZ R9, R248, c[0x0][0x23c], -R2 ;  /* 0x00008f00f8097a23 */ /* 0x002fe20000010802 */
[----:B------:R-:W-:-:S02]  /*b060*/  MOV R192, R67 ;  /* 0x0000004300c07202 */ /* 0x000fc40000000f00 */
[----:B------:R-:W-:Y:S01]  /*b070*/  MOV R248, R202 ;  /* 0x000000ca00f87202 */ /* 0x000fe20000000f00 */
[C---:B------:R-:W-:Y:S01]  /*b080*/  HMMA.16816.F32 R64, R4.reuse, R20, R188 ;  /* 0x000000140440723c */ /* 0x040fe200000018bc */
[----:B------:R1:W-:Y:S01]  /*b090*/  MUFU.EX2 R242, R9 ;  /* 0x0000000900f27308 */ /* 0x0003e20000000800 */
[----:B------:R-:W-:Y:S02]  /*b0a0*/  MOV R202, R246 ;  /* 0x000000f600ca7202 */ /* 0x000fe40000000f00 */
[----:B------:R-:W-:Y:S02]  /*b0b0*/  MOV R246, R247 ;  /* 0x000000f700f67202 */ /* 0x000fe40000000f00 */
[----:B------:R-:W-:Y:S02]  /*b0c0*/  MOV R247, R170 ;  /* 0x000000aa00f77202 */ /* 0x000fe40000000f00 */
[----:B------:R-:W-:Y:S01]  /*b0d0*/  MOV R188, R71 ;  /* 0x0000004700bc7202 */ /* 0x000fe20000000f00 */
[----:B------:R-:W-:Y:S01]  /*b0e0*/  HMMA.16816.F32 R152, R4, R28, R152 ;  /* 0x0000001c0498723c */ /* 0x000fe20000001898 */
[----:B------:R-:W-:Y:S01]  /*b0f0*/  MOV R189, R84 ;  /* 0x0000005400bd7202 */ /* 0x000fe20000000f00 */
[----:B------:R-:W-:Y:S01]  /*b100*/  LDSM.16.MT88.4 R28, [R205+0x1c800] ;  /* 0x01c80000cd1c783b */ /* 0x000fe20000004200 */
[----:B------:R-:W-:-:S02]  /*b110*/  MOV R190, R87 ;  /* 0x0000005700be7202 */ /* 0x000fc40000000f00 */
[----:B------:R-:W-:-:S03]  /*b120*/  MOV R191, R77 ;  /* 0x0000004d00bf7202 */ /* 0x000fc60000000f00 */
[----:B------:R-:W-:Y:S01]  /*b130*/  HMMA.16816.F32 R68, R4, R22, R180 ;  /* 0x000000160444723c */ /* 0x000fe200000018b4 */
[----:B------:R-:W2:Y:S01]  /*b140*/  LDSM.16.MT88.4 R20, [R208+0x1c800] ;  /* 0x01c80000d014783b */ /* 0x000ea20000004200 */
[----:B-1----:R-:W-:Y:S01]  /*b150*/  FFMA.FTZ R9, R249, c[0x0][0x23c], -R2 ;  /* 0x00008f00f9097a23 */ /* 0x002fe20000010802 */
[----:B------:R-:W-:-:S03]  /*b160*/  MOV R249, R191 ;  /* 0x000000bf00f97202 */ /* 0x000fc60000000f00 */
[----:B------:R1:W-:Y:S01]  /*b170*/  MUFU.EX2 R241, R9 ;  /* 0x0000000900f17308 */ /* 0x0003e20000000800 */
[----:B------:R-:W-:Y:S01]  /*b180*/  MOV R182, R197 ;  /* 0x000000c500b67202 */ /* 0x000fe20000000f00 */
[C---:B------:R-:W-:Y:S01]  /*b190*/  HMMA.16816.F32 R84, R4.reuse, R12, R156 ;  /* 0x0000000c0454723c */ /* 0x040fe2000000189c */
[----:B------:R-:W5:Y:S01]  /*b1a0*/  LDSM.16.MT88.4 R12, [R207+0x1c800] ;  /* 0x01c80000cf0c783b */ /* 0x000f620000004200 */
[----:B------:R-:W-:Y:S02]  /*b1b0*/  MOV R181, R198 ;  /* 0x000000c600b57202 */ /* 0x000fe40000000f00 */
[----:B------:R-:W-:Y:S02]  /*b1c0*/  MOV R180, R199 ;  /* 0x000000c700b47202 */ /* 0x000fe40000000f00 */
[----:B------:R-:W-:Y:S02]  /*b1d0*/  MOV R183, R193 ;  /* 0x000000c100b77202 */ /* 0x000fe40000000f00 */
[----:B----4-:R-:W-:Y:S01]  /*b1e0*/  HMMA.16816.F32 R156, R4, R24, R140 ;  /* 0x00000018049c723c */ /* 0x010fe2000000188c */
[----:B------:R-:W-:-:S02]  /*b1f0*/  MOV R251, R180 ;  /* 0x000000b400fb7202 */ /* 0x000fc40000000f00 */
[----:B------:R-:W-:Y:S01]  /*b200*/  MOV R250, R181 ;  /* 0x000000b500fa7202 */ /* 0x000fe20000000f00 */
[----:B-1----:R-:W-:Y:S01]  /*b210*/  FFMA.FTZ R9, R252, c[0x0][0x23c], -R0 ;  /* 0x00008f00fc097a23 */ /* 0x002fe20000010800 */
[----:B------:R-:W-:-:S03]  /*b220*/  MOV R252, R190 ;  /* 0x000000be00fc7202 */ /* 0x000fc60000000f00 */
[C---:B------:R-:W-:Y:S01]  /*b230*/  HMMA.16816.F32 R72, R4.reuse, R16, R176 ;  /* 0x000000100448723c */ /* 0x040fe200000018b0 */
[----:B------:R1:W-:Y:S06]  /*b240*/  MUFU.EX2 R240, R9 ;  /* 0x0000000900f07308 */ /* 0x0003ec0000000800 */
[----:B------:R-:W-:Y:S01]  /*b250*/  MOV R179, R237 ;  /* 0x000000ed00b37202 */ /* 0x000fe20000000f00 */
[----:B------:R-:W-:Y:S01]  /*b260*/  HMMA.16816.F32 R76, R4, R18, R172 ;  /* 0x00000012044c723c */ /* 0x000fe200000018ac */
[----:B------:R-:W4:Y:S01]  /*b270*/  LDSM.16.MT88.4 R16, [R205+0x1e800] ;  /* 0x01e80000cd10783b */ /* 0x000f220000004200 */
[----:B------:R-:W-:-:S02]  /*b280*/  MOV R178, R196 ;  /* 0x000000c400b27202 */ /* 0x000fc40000000f00 */
[----:B------:R-:W-:Y:S02]  /*b290*/  MOV R176, R194 ;  /* 0x000000c200b07202 */ /* 0x000fe40000000f00 */
[----:B------:R-:W-:Y:S02]  /*b2a0*/  MOV R177, R195 ;  /* 0x000000c300b17202 */ /* 0x000fe40000000f00 */
[----:B------:R-:W-:Y:S01]  /*b2b0*/  HMMA.16816.F32 R148, R4, R26, R80 ;  /* 0x0000001a0494723c */ /* 0x000fe20000001850 */
[----:B------:R-:W-:Y:S01]  /*b2c0*/  LDSM.16.MT88.4 R24, [R206+0x1e800] ;  /* 0x01e80000ce18783b */ /* 0x000fe20000004200 */
[----:B-1----:R-:W-:-:S04]  /*b2d0*/  FFMA.FTZ R9, R239, c[0x0][0x23c], -R0 ;  /* 0x00008f00ef097a23 */ /* 0x002fc80000010800 */
[----:B------:R1:W1:Y:S02]  /*b2e0*/  MUFU.EX2 R239, R9 ;  /* 0x0000000900ef7308 */ /* 0x0002640000000800 */
[C---:B--2---:R-:W-:Y:S08]  /*b2f0*/  HMMA.16816.F32 R116, R4.reuse, R22, R88 ;  /* 0x000000160474723c */ /* 0x044ff00000001858 */
[----:B-----5:R-:W-:Y:S01]  /*b300*/  HMMA.16816.F32 R88, R4, R12, R92 ;  /* 0x0000000c0458723c */ /* 0x020fe2000000185c */
[----:B-1----:R-:W-:-:S07]  /*b310*/  FFMA.FTZ R9, R238, c[0x0][0x23c], -R0 ;  /* 0x00008f00ee097a23 */ /* 0x002fce0000010800 */
[C---:B------:R-:W-:Y:S01]  /*b320*/  HMMA.16816.F32 R96, R4.reuse, R14, R96 ;  /* 0x0000000e0460723c */ /* 0x040fe20000001860 */
[----:B------:R-:W1:Y:S01]  /*b330*/  LDSM.16.MT88.4 R12, [R207+0x1e800] ;  /* 0x01e80000cf0c783b */ /* 0x000e620000004200 */
[----:B------:R2:W-:Y:S06]  /*b340*/  MUFU.EX2 R238, R9 ;  /* 0x0000000900ee7308 */ /* 0x0005ec0000000800 */
[C---:B------:R-:W-:Y:S01]  /*b350*/  HMMA.16816.F32 R140, R4.reuse, R20, R32 ;  /* 0x00000014048c723c */ /* 0x040fe20000001820 */
[----:B------:R-:W5:Y:S04]  /*b360*/  LDSM.16.MT88.4 R20, [R208+0x1e800] ;  /* 0x01e80000d014783b */ /* 0x000f680000004200 */
[----:B------:R-:W-:Y:S03]  /*b370*/  LDSM.16.MT88.4 R32, [R205+0x19000] ;  /* 0x01900000cd20783b */ /* 0x000fe60000004200 */
[----:B------:R-:W-:Y:S01]  /*b380*/  HMMA.16816.F32 R164, R4, R28, R164 ;  /* 0x0000001c04a4723c */ /* 0x000fe200000018a4 */
[----:B--2---:R-:W-:Y:S01]  /*b390*/  FFMA.FTZ R9, R188, c[0x0][0x23c], -R0 ;  /* 0x00008f00bc097a23 */ /* 0x004fe20000010800 */
[----:B------:R-:W-:-:S03]  /*b3a0*/  MOV R188, R192 ;  /* 0x000000c000bc7202 */ /* 0x000fc60000000f00 */
[----:B------:R2:W1:Y:S03]  /*b3b0*/  MUFU.EX2 R237, R9 ;  /* 0x0000000900ed7308 */ /* 0x0004660000000800 */
[C---:B------:R-:W-:Y:S01]  /*b3c0*/  HMMA.16816.F32 R184, R4.reuse, R30, R184 ;  /* 0x0000001e04b8723c */ /* 0x040fe200000018b8 */
[----:B------:R-:W-:Y:S07]  /*b3d0*/  LDSM.16.MT88.4 R28, [R205+0x1b000] ;  /* 0x01b00000cd1c783b */ /* 0x000fee0000004200 */
[----:B----4-:R-:W-:Y:S01]  /*b3e0*/  HMMA.16816.F32 R80, R4, R16, R100 ;  /* 0x000000100450723c */ /* 0x010fe20000001864 */
[----:B--2---:R-:W-:Y:S01]  /*b3f0*/  FFMA.FTZ R9, R200, c[0x0][0x23c], -R2 ;  /* 0x00008f00c8097a23 */ /* 0x004fe20000010802 */
[----:B------:R-:W-:-:S06]  /*b400*/  MOV R200, R236 ;  /* 0x000000ec00c87202 */ /* 0x000fcc0000000f00 */
[C---:B------:R-:W-:Y:S01]  /*b410*/  HMMA.16816.F32 R104, R4.reuse, R18, R104 ;  /* 0x000000120468723c */ /* 0x040fe20000001868 */
[----:B------:R-:W-:Y:S01]  /*b420*/  LDSM.16.MT88.4 R16, [R206+0x19000] ;  /* 0x01900000ce10783b */ /* 0x000fe20000004200 */
[----:B------:R2:W-:Y:S06]  /*b430*/  MUFU.EX2 R236, R9 ;  /* 0x0000000900ec7308 */ /* 0x0005ec0000000800 */
[C---:B-1----:R-:W-:Y:S08]  /*b440*/  HMMA.16816.F32 R124, R4.reuse, R12, R124 ;  /* 0x0000000c047c723c */ /* 0x042ff0000000187c */
[----:B------:R-:W-:Y:S01]  /*b450*/  HMMA.16816.F32 R128, R4, R14, R128 ;  /* 0x0000000e0480723c */ /* 0x000fe20000001880 */
[----:B------:R-:W1:Y:S01]  /*b460*/  LDSM.16.MT88.4 R12, [R207+0x19000] ;  /* 0x01900000cf0c783b */ /* 0x000e620000004200 */
[----:B--2---:R-:W-:-:S04]  /*b470*/  FFMA.FTZ R9, R203, c[0x0][0x23c], -R2 ;  /* 0x00008f00cb097a23 */ /* 0x004fc80000010802 */
[----:B------:R2:W4:Y:S02]  /*b480*/  MUFU.EX2 R203, R9 ;  /* 0x0000000900cb7308 */ /* 0x0005240000000800 */
[C---:B------:R-:W-:Y:S08]  /*b490*/  HMMA.16816.F32 R108, R4.reuse, R24, R108 ;  /* 0x00000018046c723c */ /* 0x040ff0000000186c */
[----:B------:R-:W-:Y:S01]  /*b4a0*/  HMMA.16816.F32 R112, R4, R26, R112 ;  /* 0x0000001a0470723c */ /* 0x000fe20000001870 */
[----:B------:R-:W4:Y:S01]  /*b4b0*/  LDSM.16.MT88.4 R24, [R208+0x19000] ;  /* 0x01900000d018783b */ /* 0x000f220000004200 */
[----:B--2---:R-:W-:-:S06]  /*b4c0*/  FFMA.FTZ R9, R202, c[0x0][0x23c], -R2 ;  /* 0x00008f00ca097a23 */ /* 0x004fcc0000010802 */
[C---:B-----5:R-:W-:Y:S01]  /*b4d0*/  HMMA.16816.F32 R48, R4.reuse, R20, R48 ;  /* 0x000000140430723c */ /* 0x060fe20000001830 */
[----:B------:R-:W-:Y:S07]  /*b4e0*/  MUFU.EX2 R202, R9 ;  /* 0x0000000900ca7308 */ /* 0x000fee0000000800 */
[----:B------:R-:W-:Y:S01]  /*b4f0*/  HMMA.16816.F32 R120, R4, R22, R120 ;  /* 0x000000160478723c */ /* 0x000fe20000001878 */
[----:B------:R-:W-:Y:S06]  /*b500*/  LDSM.16.MT88.4 R20, [R206+0x1b000] ;  /* 0x01b00000ce14783b */ /* 0x000fec0000004200 */
[----:B---3--:R-:W-:-:S02]  /*b510*/  F2FP.PACK_AB R4, R243, R244 ;  /* 0x000000f4f304723e */ /* 0x008fc400000000ff */
[----:B------:R-:W-:Y:S02]  /*b520*/  F2FP.PACK_AB R5, R239, R240 ;  /* 0x000000f0ef05723e */ /* 0x000fe400000000ff */
[----:B------:R-:W-:Y:S02]  /*b530*/  F2FP.PACK_AB R6, R241, R242 ;  /* 0x000000f2f106723e */ /* 0x000fe400000000ff */
[----:B------:R-:W-:-:S07]  /*b540*/  F2FP.PACK_AB R7, R237, R238 ;  /* 0x000000eeed07723e */ /* 0x000fce00000000ff */
[C---:B-1----:R-:W-:Y:S08]  /*b550*/  HMMA.16816.F32 R160, R4.reuse, R12, R160 ;  /* 0x0000000c04a0723c */ /* 0x042ff000000018a0 */
[C---:B------:R-:W-:Y:S01]  /*b560*/  HMMA.16816.F32 R196, R4.reuse, R14, R52 ;  /* 0x0000000e04c4723c */ /* 0x040fe20000001834 */
[----:B------:R-:W1:Y:S07]  /*b570*/  LDSM.16.MT88.4 R12, [R207+0x1b000] ;  /* 0x01b00000cf0c783b */ /* 0x000e6e0000004200 */
[C---:B------:R-:W-:Y:S08]  /*b580*/  HMMA.16816.F32 R144, R4.reuse, R16, R144 ;  /* 0x000000100490723c */ /* 0x040ff00000001890 */
[C---:B------:R-:W-:Y:S01]  /*b590*/  HMMA.16816.F32 R40, R4.reuse, R18, R40 ;  /* 0x000000120428723c */ /* 0x040fe20000001828 */
[----:B------:R-:W2:Y:S07]  /*b5a0*/  LDSM.16.MT88.4 R16, [R208+0x1b000] ;  /* 0x01b00000d010783b */ /* 0x000eae0000004200 */
[C---:B----4-:R-:W-:Y:S08]  /*b5b0*/  HMMA.16816.F32 R152, R4.reuse, R24, R152 ;  /* 0x000000180498723c */ /* 0x050ff00000001898 */
        /* <DEDUP_REMOVED lines=39> */
[----:B------:R3:W4:Y:S01]  /*b830*/  MUFU.EX2 R201, R2 ;  /* 0x0000000200c97308 */ /* 0x0007220000000800 */
[----:B------:R-:W-:Y:S02]  /*b840*/  MOV R97, R67 ;  /* 0x0000004300617202 */ /* 0x000fe40000000f00 */
[----:B------:R-:W-:Y:S02]  /*b850*/  MOV R88, R59 ;  /* 0x0000003b00587202 */ /* 0x000fe40000000f00 */
[----:B------:R-:W-:Y:S01]  /*b860*/  HMMA.16816.F32 R36, R4, R34, R36 ;  /* 0x000000220424723c */ /* 0x000fe20000001824 */
[----:B------:R-:W5:Y:S01]  /*b870*/  LDSM.16.MT88.4 R32, [R205+0x1d000] ;  /* 0x01d00000cd20783b */ /* 0x000f620000004200 */
[----:B------:R-:W-:-:S02]  /*b880*/  MOV R90, R75 ;  /* 0x0000004b005a7202 */ /* 0x000fc40000000f00 */
[----:B------:R-:W-:Y:S02]  /*b890*/  MOV R89, R58 ;  /* 0x0000003a00597202 */ /* 0x000fe40000000f00 */
[----:B------:R-:W-:Y:S02]  /*b8a0*/  MOV R96, R66 ;  /* 0x0000004200607202 */ /* 0x000fe40000000f00 */
[C---:B--2---:R-:W-:Y:S01]  /*b8b0*/  HMMA.16816.F32 R172, R4.reuse, R20, R140 ;  /* 0x0000001404ac723c */ /* 0x044fe2000000188c */
[----:B------:R-:W-:Y:S01]  /*b8c0*/  LDSM.16.MT88.4 R140, [R205+0x19800] ;  /* 0x01980000cd8c783b */ /* 0x000fe20000004200 */
[----:B------:R-:W-:Y:S01]  /*b8d0*/  MOV R91, R74 ;  /* 0x0000004a005b7202 */ /* 0x000fe20000000f00 */
[--C-:B---3--:R-:W-:Y:S01]  /*b8e0*/  FFMA.FTZ R2, R200, c[0x0][0x23c], -R0.reuse ;  /* 0x00008f00c8027a23 */ /* 0x108fe20000010800 */
[----:B------:R-:W-:Y:S02]  /*b8f0*/  MOV R98, R56 ;  /* 0x0000003800627202 */ /* 0x000fe40000000f00 */
[----:B------:R-:W-:Y:S01]  /*b900*/  MOV R99, R57 ;  /* 0x0000003900637202 */ /* 0x000fe20000000f00 */
[----:B------:R2:W-:Y:S01]  /*b910*/  MUFU.EX2 R200, R2 ;  /* 0x0000000200c87308 */ /* 0x0005e20000000800 */
[C---:B------:R-:W-:Y:S01]  /*b920*/  HMMA.16816.F32 R76, R4.reuse, R18, R76 ;  /* 0x00000012044c723c */ /* 0x040fe2000000184c */
[----:B------:R-:W3:Y:S04]  /*b930*/  LDSM.16.MT88.4 R16, [R205+0x1f000] ;  /* 0x01f00000cd10783b */ /* 0x000ee80000004200 */
[----:B------:R-:W-:Y:S03]  /*b940*/  LDSM.16.MT88.4 R56, [R208+0x1b800] ;  /* 0x01b80000d038783b */ /* 0x000fe60000004200 */
[----:B------:R-:W-:Y:S01]  /*b950*/  HMMA.16816.F32 R176, R4, R22, R116 ;  /* 0x0000001604b0723c */ /* 0x000fe20000001874 */
[----:B------:R-:W3:Y:S01]  /*b960*/  LDSM.16.MT88.4 R20, [R208+0x1f000] ;  /* 0x01f00000d014783b */ /* 0x000ee20000004200 */
[----:B--2---:R-:W-:-:S06]  /*b970*/  FFMA.FTZ R2, R11, c[0x0][0x23c], -R0 ;  /* 0x00008f000b027a23 */ /* 0x004fcc0000010800 */
[C---:B-1----:R-:W-:Y:S01]  /*b980*/  HMMA.16816.F32 R124, R4.reuse, R12, R124 ;  /* 0x0000000c047c723c */ /* 0x042fe2000000187c */
[----:B------:R1:W2:Y:S07]  /*b990*/  MUFU.EX2 R11, R2 ;  /* 0x00000002000b7308 */ /* 0x0002ae0000000800 */
[C---:B------:R-:W-:Y:S07]  /*b9a0*/  HMMA.16816.F32 R12, R4.reuse, R14, R128 ;  /* 0x0000000e040c723c */ /* 0x040fee0000001880 */
[----:B------:R-:W-:Y:S01]  /*b9b0*/  F2FP.PACK_AB R128, R203, R236 ;  /* 0x000000eccb80723e */ /* 0x000fe200000000ff */
[----:B-----5:R-:W-:Y:S01]  /*b9c0*/  HMMA.16816.F32 R100, R4, R32, R164 ;  /* 0x000000200464723c */ /* 0x020fe200000018a4 */
[----:B----4-:R-:W-:Y:S01]  /*b9d0*/  F2FP.PACK_AB R130, R201, R202 ;  /* 0x000000cac982723e */ /* 0x010fe200000000ff */
[----:B------:R-:W4:Y:S01]  /*b9e0*/  LDSM.16.MT88.4 R164, [R207+0x19800] ;  /* 0x01980000cfa4783b */ /* 0x000f220000004200 */
[--C-:B-1----:R-:W-:Y:S01]  /*b9f0*/  FFMA.FTZ R2, R10, c[0x0][0x23c], -R0.reuse ;  /* 0x00008f000a027a23 */ /* 0x102fe20000010800 */
[----:B--2---:R-:W-:Y:S01]  /*ba00*/  F2FP.PACK_AB R129, R11, R200 ;  /* 0x000000c80b81723e */ /* 0x004fe200000000ff */
[----:B------:R-:W-:-:S02]  /*ba10*/  FFMA.FTZ R0, R73, c[0x0][0x23c], -R0 ;  /* 0x00008f0049007a23 */ /* 0x000fc40000010800 */
[----:B------:R1:W-:Y:S01]  /*ba20*/  MUFU.EX2 R10, R2 ;  /* 0x00000002000a7308 */ /* 0x0003e20000000800 */
[C---:B------:R-:W-:Y:S01]  /*ba30*/  HMMA.16816.F32 R188, R4.reuse, R24, R156 ;  /* 0x0000001804bc723c */ /* 0x040fe2000000189c */
[----:B------:R-:W2:Y:S04]  /*ba40*/  LDSM.16.MT88.4 R24, [R206+0x1f000] ;  /* 0x01f00000ce18783b */ /* 0x000ea80000004200 */
[----:B------:R-:W-:Y:S02]  /*ba50*/  LDSM.16.MT88.4 R156, [R208+0x19800] ;  /* 0x01980000d09c783b */ /* 0x000fe40000004200 */
[----:B------:R-:W5:Y:S01]  /*ba60*/  MUFU.EX2 R9, R0 ;  /* 0x0000000000097308 */ /* 0x000f620000000800 */
[----:B------:R-:W-:Y:S01]  /*ba70*/  HMMA.16816.F32 R184, R4, R34, R184 ;  /* 0x0000002204b8723c */ /* 0x000fe200000018b8 */
[----:B------:R-:W-:Y:S01]  /*ba80*/  LDSM.16.MT88.4 R72, [R205+0x1d800] ;  /* 0x01d80000cd48783b */ /* 0x000fe20000004200 */
[----:B-1----:R-:W-:-:S06]  /*ba90*/  MOV R2, R96 ;  /* 0x0000006000027202 */ /* 0x002fcc0000000f00 */
[----:B---3--:R-:W-:Y:S01]  /*baa0*/  HMMA.16816.F32 R32, R4, R16, R80 ;  /* 0x000000100420723c */ /* 0x008fe20000001850 */
[----:B-----5:R-:W-:-:S07]  /*bab0*/  F2FP.PACK_AB R131, R9, R10 ;  /* 0x0000000a0983723e */ /* 0x020fce00000000ff */
[----:B------:R-:W-:Y:S01]  /*bac0*/  HMMA.16816.F32 R116, R4, R20, R48 ;  /* 0x000000140474723c */ /* 0x000fe20000001830 */
[----:B------:R-:W-:Y:S01]  /*bad0*/  MOV R0, R97 ;  /* 0x0000006100007202 */ /* 0x000fe20000000f00 */
[----:B------:R-:W-:Y:S01]  /*bae0*/  LDSM.16.MT88.4 R48, [R206+0x1b800] ;  /* 0x01b80000ce30783b */ /* 0x000fe20000004200 */
[----:B------:R-:W-:Y:S02]  /*baf0*/  MOV R83, R65 ;  /* 0x0000004100537202 */ /* 0x000fe40000000f00 */
[----:B------:R-:W-:Y:S02]  /*bb00*/  MOV R82, R64 ;  /* 0x0000004000527202 */ /* 0x000fe40000000f00 */
[----:B------:R-:W-:Y:S01]  /*bb10*/  LDSM.16.MT88.4 R64, [R207+0x1b800] ;  /* 0x01b80000cf40783b */ /* 0x000fe20000004200 */
[C---:B------:R-:W-:Y:S08]  /*bb20*/  HMMA.16816.F32 R144, R128.reuse, R148, R144 ;  /* 0x000000948090723c */ /* 0x040ff00000001890 */
[C---:B------:R-:W-:Y:S01]  /*bb30*/  HMMA.16816.F32 R148, R128.reuse, R150, R40 ;  /* 0x000000968094723c */ /* 0x040fe20000001828 */
[----:B------:R-:W1:Y:S07]  /*bb40*/  LDSM.16.MT88.4 R40, [R205+0x1b800] ;  /* 0x01b80000cd28783b */ /* 0x000e6e0000004200 */
[C---:B------:R-:W-:Y:S08]  /*bb50*/  HMMA.16816.F32 R136, R128.reuse, R140, R136 ;  /* 0x0000008c8088723c */ /* 0x040ff00000001888 */
[C---:B------:R-:W-:Y:S08]  /*bb60*/  HMMA.16816.F32 R140, R128.reuse, R142, R36 ;  /* 0x0000008e808c723c */ /* 0x040ff00000001824 */
[C---:B----4-:R-:W-:Y:S08]  /*bb70*/  HMMA.16816.F32 R160, R128.reuse, R164, R160 ;  /* 0x000000a480a0723c */ /* 0x050ff000000018a0 */
[----:B------:R-:W-:Y:S07]  /*bb80*/  HMMA.16816.F32 R164, R128, R166, R196 ;  /* 0x000000a680a4723c */ /* 0x000fee00000018c4 */
[----:B------:R-:W-:Y:S01]  /*bb90*/  MOV R197, R98 ;  /* 0x0000006200c57202 */ /* 0x000fe20000000f00 */
[----:B--2---:R-:W-:Y:S01]  /*bba0*/  HMMA.16816.F32 R108, R4, R24, R108 ;  /* 0x00000018046c723c */ /* 0x004fe2000000186c */
[----:B------:R-:W-:-:S02]  /*bbb0*/  MOV R196, R99 ;  /* 0x0000006300c47202 */ /* 0x000fc40000000f00 */
[----:B------:R-:W-:Y:S01]  /*bbc0*/  MOV R198, R83 ;  /* 0x0000005300c67202 */ /* 0x000fe20000000f00 */
[----:B------:R-:W-:Y:S01]  /*bbd0*/  LDSM.16.MT88.4 R96, [R207+0x1d800] ;  /* 0x01d80000cf60783b */ /* 0x000fe20000004200 */
[----:B------:R-:W-:-:S03]  /*bbe0*/  MOV R199, R82 ;  /* 0x0000005200c77202 */ /* 0x000fc60000000f00 */
[----:B-1----:R-:W-:Y:S01]  /*bbf0*/  HMMA.16816.F32 R36, R128, R40, R192 ;  /* 0x000000288024723c */ /* 0x002fe200000018c0 */
[----:B------:R-:W1:Y:S06]  /*bc00*/  LDSM.16.MT88.4 R80, [R206+0x1d800] ;  /* 0x01d80000ce50783b */ /* 0x000e6c0000004200 */
        /* <DEDUP_REMOVED lines=8> */
[----:B------:R-:W-:Y:S01]  /*bc90*/  FFMA.FTZ R3, R194, R3, R193 ;  /* 0x00000003c2037223 */ /* 0x000fe200000100c1 */
[C---:B------:R-:W-:Y:S01]  /*bca0*/  HMMA.16816.F32 R24, R4.reuse, R26, R112 ;  /* 0x0000001a0418723c */ /* 0x040fe20000001870 */
[----:B------:R-:W-:Y:S01]  /*bcb0*/  FADD.FTZ R2, R2, R0 ;  /* 0x0000000002027221 */ /* 0x000fe20000010000 */
[----:B------:R-:W3:Y:S01]  /*bcc0*/  LDSM.16.MT88.4 R112, [R206+0x1f800] ;  /* 0x01f80000ce70783b */ /* 0x000ee20000004200 */
[----:B------:R-:W-:Y:S02]  /*bcd0*/  FADD.FTZ R0, R195, R3 ;  /* 0x00000003c3007221 */ /* 0x000fe40000010000 */
[----:B------:R-:W-:Y:S02]  /*bce0*/  FADD.FTZ R2, R196, R2 ;  /* 0x00000002c4027221 */ /* 0x000fe40000010000 */
[----:B------:R-:W-:Y:S01]  /*bcf0*/  FADD.FTZ R0, R197, R0 ;  /* 0x00000000c5007221 */ /* 0x000fe20000010000 */
[----:B------:R-:W-:Y:S01]  /*bd00*/  HMMA.16816.F32 R20, R4, R22, R120 ;  /* 0x000000160414723c */ /* 0x000fe20000001878 */
[----:B------:R-:W-:Y:S01]  /*bd10*/  FADD.FTZ R2, R251, R2 ;  /* 0x00000002fb027221 */ /* 0x000fe20000010000 */
[----:B------:R-:W4:Y:S01]  /*bd20*/  LDSM.16.MT88.4 R120, [R208+0x1f800] ;  /* 0x01f80000d078783b */ /* 0x000f220000004200 */
[----:B------:R-:W-:-:S03]  /*bd30*/  FADD.FTZ R0, R250, R0 ;  /* 0x00000000fa007221 */ /* 0x000fc60000010000 */
[----:B------:R-:W5:Y:S02]  /*bd40*/  LDL R251, [R1+0x24] ;  /* 0x0000240001fb7983 */ /* 0x000f640000100800 */
[C---:B------:R-:W-:Y:S02]  /*bd50*/  HMMA.16816.F32 R152, R128.reuse, R156, R152 ;  /* 0x0000009c8098723c */ /* 0x040fe40000001898 */
[----:B------:R-:W5:Y:S01]  /*bd60*/  LDL R250, [R1+0x28] ;  /* 0x0000280001fa7983 */ /* 0x000f620000100800 */
[----:B------:R-:W-:Y:S02]  /*bd70*/  FADD.FTZ R2, R198, R2 ;  /* 0x00000002c6027221 */ /* 0x000fe40000010000 */
[----:B------:R-:W-:Y:S01]  /*bd80*/  FADD.FTZ R0, R199, R0 ;  /* 0x00000000c7007221 */ /* 0x000fe20000010000 */
[----:B------:R-:W1:Y:S01]  /*bd90*/  LDSM.16.MT88.4 R4, [R207+0x1f800] ;  /* 0x01f80000cf04783b */ /* 0x000e620000004200 */
        /* <DEDUP_REMOVED lines=26> */
[----:B------:R-:W-:Y:S01]  /*bf40*/  HMMA.16816.F32 R56, R128, R58, R76 ;  /* 0x0000003a8038723c */ /* 0x000fe2000000184c */
[----:B------:R-:W-:-:S03]  /*bf50*/  FADD.FTZ R249, R9, R0 ;  /* 0x0000000009f97221 */ /* 0x000fc60000010000 */
[----:B------:R2:W-:Y:S04]  /*bf60*/  STL [R1+0x14], R248 ;  /* 0x000014f801007387 */ /* 0x0005e80000100800 */
[----:B------:R2:W-:Y:S01]  /*bf70*/  STL [R1+0x18], R249 ;  /* 0x000018f901007387 */ /* 0x0005e20000100800 */
[C---:B------:R-:W-:Y:S08]  /*bf80*/  HMMA.16816.F32 R64, R128.reuse, R66, R92 ;  /* 0x000000428040723c */ /* 0x040ff0000000185c */
[C---:B------:R-:W-:Y:S08]  /*bf90*/  HMMA.16816.F32 R68, R128.reuse, R72, R100 ;  /* 0x000000488044723c */ /* 0x040ff00000001864 */
[C---:B-1----:R-:W-:Y:S08]  /*bfa0*/  HMMA.16816.F32 R76, R128.reuse, R80, R188 ;  /* 0x00000050804c723c */ /* 0x042ff000000018bc */
[C---:B--2---:R-:W-:Y:S08]  /*bfb0*/  HMMA.16816.F32 R84, R128.reuse, R88, R172 ;  /* 0x000000588054723c */ /* 0x044ff000000018ac */
[C---:B------:R-:W-:Y:S08]  /*bfc0*/  HMMA.16816.F32 R92, R128.reuse, R96, R168 ;  /* 0x00000060805c723c */ /* 0x040ff000000018a8 */
        /* <DEDUP_REMOVED lines=13> */
[----:B-----5:R-:W-:-:S02]  /*c0a0*/  MOV R132, R251 ;  /* 0x000000fb00847202 */ /* 0x020fc40000000f00 */
        /* <DEDUP_REMOVED lines=14> */
[----:B------:R-:W-:Y:S02]  /*c190*/  MOV R2, UR30 ;  /* 0x0000001e00027c02 */ /* 0x000fe40008000f00 */
[----:B------:R-:W-:-:S03]  /*c1a0*/  MOV R3, UR31 ;  /* 0x0000001f00037c02 */ /* 0x000fc60008000f00 */
[----:B------:R-:W-:Y:S01]  /*c1b0*/  MOV R3, UR5 ;  /* 0x0000000500037c02 */ /* 0x000fe20008000f00 */
        /* <DEDUP_REMOVED lines=62> */
[----:B------:R-:W-:Y:S04]  /*c5a0*/  LDSM.16.M88.4 R28, [R204+0x10800] ;  /* 0x01080000cc1c783b */ /* 0x000fe80000000200 */
[----:B------:R-:W-:Y:S04]  /*c5b0*/  LDSM.16.M88.4 R24, [R204+0x11000] ;  /* 0x01100000cc18783b */ /* 0x000fe80000000200 */
[----:B-1----:R-:W-:Y:S04]  /*c5c0*/  LDSM.16.M88.4 R20, [R204+0x11800] ;  /* 0x01180000cc14783b */ /* 0x002fe80000000200 */
[----:B----4-:R-:W-:Y:S04]  /*c5d0*/  LDSM.16.M88.4 R8, [R212] ;  /* 0x00000000d408783b */ /* 0x010fe80000000200 */
[----:B------:R-:W-:Y:S04]  /*c5e0*/  LDSM.16.M88.4 R132, [R215] ;  /* 0x00000000d784783b */ /* 0x000fe80000000200 */
[----:B-----5:R-:W2:Y:S04]  /*c5f0*/  LDSM.16.M88.4 R4, [R211] ;  /* 0x00000000d304783b */ /* 0x020ea80000000200 */
[----:B------:R-:W1:Y:S04]  /*c600*/  LDSM.16.M88.4 R184, [R230] ;  /* 0x00000000e6b8783b */ /* 0x000e680000000200 */
[----:B------:R-:W3:Y:S04]  /*c610*/  LDSM.16.M88.4 R200, [R228] ;  /* 0x00000000e4c8783b */ /* 0x000ee80000000200 */
[----:B------:R-:W4:Y:S04]  /*c620*/  LDSM.16.M88.4 R188, [R229] ;  /* 0x00000000e5bc783b */ /* 0x000f280000000200 */
        /* <DEDUP_REMOVED lines=12> */
[C---:B------:R-:W-:Y:S08]  /*c6f0*/  HMMA.16816.F32 R16, R8.reuse, R134, R12 ;  /* 0x000000860810723c */ /* 0x040ff0000000180c */
[C---:B-1----:R-:W-:Y:S01]  /*c700*/  HMMA.16816.F32 R12, R8.reuse, R184, R32 ;  /* 0x000000b8080c723c */ /* 0x042fe20000001820 */
[----:B------:R-:W1:Y:S07]  /*c710*/  LDSM.16.M88.4 R32, [R210+0x10800] ;  /* 0x01080000d220783b */ /* 0x000e6e0000000200 */
[C---:B------:R-:W-:Y:S01]  /*c720*/  HMMA.16816.F32 R192, R8.reuse, R186, R176 ;  /* 0x000000ba08c0723c */ /* 0x040fe200000018b0 */
[----:B------:R-:W5:Y:S07]  /*c730*/  LDSM.16.M88.4 R184, [R210+0x11000] ;  /* 0x01100000d2b8783b */ /* 0x000f6e0000000200 */
[C---:B---3--:R-:W-:Y:S08]  /*c740*/  HMMA.16816.F32 R176, R8.reuse, R200, R168 ;  /* 0x000000c808b0723c */ /* 0x048ff000000018a8 */
[C---:B----4-:R-:W-:Y:S08]  /*c750*/  HMMA.16816.F32 R196, R8.reuse, R188, R180 ;  /* 0x000000bc08c4723c */ /* 0x050ff000000018b4 */
[C---:B------:R-:W-:Y:S08]  /*c760*/  HMMA.16816.F32 R168, R8.reuse, R202, R28 ;  /* 0x000000ca08a8723c */ /* 0x040ff0000000181c */
[----:B------:R-:W-:Y:S01]  /*c770*/  HMMA.16816.F32 R180, R8, R190, R172 ;  /* 0x000000be08b4723c */ /* 0x000fe200000018ac */
[----:B------:R-:W3:Y:S04]  /*c780*/  LDSM.16.M88.4 R172, [R210+0x11800] ;  /* 0x01180000d2ac783b */ /* 0x000ee80000000200 */
[----:B------:R-:W-:Y:S03]  /*c790*/  LDSM.16.M88.4 R8, [R213] ;  /* 0x00000000d508783b */ /* 0x000fe60000000200 */
[C---:B--2---:R-:W-:Y:S01]  /*c7a0*/  HMMA.16816.F32 R132, R4.reuse, R20, R24 ;  /* 0x000000140484723c */ /* 0x044fe20000001818 */
[----:B------:R-:W-:Y:S07]  /*c7b0*/  LDSM.16.M88.4 R24, [R209] ;  /* 0x00000000d118783b */ /* 0x000fee0000000200 */
[C---:B------:R-:W-:Y:S01]  /*c7c0*/  HMMA.16816.F32 R28, R4.reuse, R22, R16 ;  /* 0x00000016041c723c */ /* 0x040fe20000001810 */
[----:B------:R-:W2:Y:S07]  /*c7d0*/  LDSM.16.M88.4 R20, [R209+0x800] ;  /* 0x00080000d114783b */ /* 0x000eae0000000200 */
[C---:B-1----:R-:W-:Y:S08]  /*c7e0*/  HMMA.16816.F32 R16, R4.reuse, R32, R12 ;  /* 0x000000200410723c */ /* 0x042ff0000000180c */
[C---:B------:R-:W-:Y:S01]  /*c7f0*/  HMMA.16816.F32 R12, R4.reuse, R34, R192 ;  /* 0x00000022040c723c */ /* 0x040fe200000018c0 */
[----:B------:R-:W1:Y:S07]  /*c800*/  LDSM.16.M88.4 R192, [R209+0x1000] ;  /* 0x00100000d1c0783b */ /* 0x000e6e0000000200 */
[C---:B-----5:R-:W-:Y:S01]  /*c810*/  HMMA.16816.F32 R188, R4.reuse, R184, R196 ;  /* 0x000000b804bc723c */ /* 0x060fe200000018c4 */
[----:B------:R-:W-:Y:S07]  /*c820*/  LDSM.16.M88.4 R196, [R227] ;  /* 0x00000000e3c4783b */ /* 0x000fee0000000200 */
[C---:B------:R-:W-:Y:S01]  /*c830*/  HMMA.16816.F32 R180, R4.reuse, R186, R180 ;  /* 0x000000ba04b4723c */ /* 0x040fe200000018b4 */
[----:B------:R-:W4:Y:S07]  /*c840*/  LDSM.16.M88.4 R184, [R209+0x1800] ;  /* 0x00180000d1b8783b */ /* 0x000f2e0000000200 */
[----:B---3--:R-:W-:Y:S08]  /*c850*/  HMMA.16816.F32 R176, R4, R172, R176 ;  /* 0x000000ac04b0723c */ /* 0x008ff000000018b0 */
[----:B--2---:R-:W-:Y:S08]  /*c860*/  HMMA.16816.F32 R32, R8, R20, R16 ;  /* 0x000000140820723c */ /* 0x004ff00000001810 */
[----:B------:R-:W-:Y:S01]  /*c870*/  HMMA.16816.F32 R172, R4, R174, R168 ;  /* 0x000000ae04ac723c */ /* 0x000fe200000018a8 */
[----:B------:R-:W-:Y:S07]  /*c880*/  LDSM.16.M88.4 R4, [R211+0x4000] ;  /* 0x00400000d304783b */ /* 0x000fee0000000200 */
[C---:B------:R-:W-:Y:S01]  /*c890*/  HMMA.16816.F32 R16, R8.reuse, R22, R12 ;  /* 0x000000160810723c */ /* 0x040fe2000000180c */
[----:B------:R-:W2:Y:S07]  /*c8a0*/  LDSM.16.M88.4 R20, [R204+0x12800] ;  /* 0x01280000cc14783b */ /* 0x000eae0000000200 */
[C---:B------:R-:W-:Y:S08]  /*c8b0*/  HMMA.16816.F32 R168, R8.reuse, R24, R132 ;  /* 0x0000001808a8723c */ /* 0x040ff00000001884 */
[C---:B------:R-:W-:Y:S01]  /*c8c0*/  HMMA.16816.F32 R132, R8.reuse, R26, R28 ;  /* 0x0000001a0884723c */ /* 0x040fe2000000181c */
[----:B------:R-:W3:Y:S04]  /*c8d0*/  LDSM.16.M88.4 R24, [R204+0x12000] ;  /* 0x01200000cc18783b */ /* 0x000ee80000000200 */
[----:B------:R-:W5:Y:S03]  /*c8e0*/  LDSM.16.M88.4 R28, [R204+0x13000] ;  /* 0x01300000cc1c783b */ /* 0x000f660000000200 */
[C---:B-1----:R-:W-:Y:S08]  /*c8f0*/  HMMA.16816.F32 R12, R8.reuse, R192, R188 ;  /* 0x000000c0080c723c */ /* 0x042ff000000018bc */
[C---:B------:R-:W-:Y:S08]  /*c900*/  HMMA.16816.F32 R180, R8.reuse, R194, R180 ;  /* 0x000000c208b4723c */ /* 0x040ff000000018b4 */
[C---:B----4-:R-:W-:Y:S08]  /*c910*/  HMMA.16816.F32 R192, R8.reuse, R184, R176 ;  /* 0x000000b808c0723c */ /* 0x050ff000000018b0 */
[----:B------:R-:W-:Y:S01]  /*c920*/  HMMA.16816.F32 R176, R8, R186, R172 ;  /* 0x000000ba08b0723c */ /* 0x000fe200000018ac */
[----:B------:R-:W1:Y:S04]  /*c930*/  LDSM.16.M88.4 R184, [R204+0x13800] ;  /* 0x01380000ccb8783b */ /* 0x000e680000000200 */
[----:B------:R-:W4:Y:S03]  /*c940*/  LDSM.16.M88.4 R8, [R212+0x4000] ;  /* 0x00400000d408783b */ /* 0x000f260000000200 */
[C---:B--2---:R-:W-:Y:S01]  /*c950*/  HMMA.16816.F32 R188, R4.reuse, R20, R32 ;  /* 0x0000001404bc723c */ /* 0x044fe20000001820 */
[----:B------:R-:W2:Y:S07]  /*c960*/  LDSM.16.M88.4 R32, [R226] ;  /* 0x00000000e220783b */ /* 0x000eae0000000200 */
[C---:B---3--:R-:W-:Y:S08]  /*c970*/  HMMA.16816.F32 R172, R4.reuse, R24, R168 ;  /* 0x0000001804ac723c */ /* 0x048ff000000018a8 */
[C---:B------:R-:W-:Y:S08]  /*c980*/  HMMA.16816.F32 R168, R4.reuse, R26, R132 ;  /* 0x0000001a04a8723c */ /* 0x040ff00000001884 */
[C---:B------:R-:W-:Y:S01]  /*c990*/  HMMA.16816.F32 R132, R4.reuse, R22, R16 ;  /* 0x000000160484723c */ /* 0x040fe20000001810 */
[----:B------:R-:W-:Y:S07]  /*c9a0*/  LDSM.16.M88.4 R16, [R224] ;  /* 0x00000000e010783b */ /* 0x000fee0000000200 */
[C---:B-----5:R-:W-:Y:S08]  /*c9b0*/  HMMA.16816.F32 R24, R4.reuse, R28, R12 ;  /* 0x0000001c0418723c */ /* 0x060ff0000000180c */
[C---:B------:R-:W-:Y:S01]  /*c9c0*/  HMMA.16816.F32 R20, R4.reuse, R30, R180 ;  /* 0x0000001e0414723c */ /* 0x040fe200000018b4 */
[----:B------:R-:W3:Y:S07]  /*c9d0*/  LDSM.16.M88.4 R28, [R225] ;  /* 0x00000000e11c783b */ /* 0x000eee0000000200 */
[C---:B-1----:R-:W-:Y:S08]  /*c9e0*/  HMMA.16816.F32 R192, R4.reuse, R184, R192 ;  /* 0x000000b804c0723c */ /* 0x042ff000000018c0 */
[----:B------:R-:W-:Y:S01]  /*c9f0*/  HMMA.16816.F32 R12, R4, R186, R176 ;  /* 0x000000ba040c723c */ /* 0x000fe200000018b0 */
[----:B------:R-:W-:Y:S04]  /*ca00*/  LDSM.16.M88.4 R4, [R214+0x4000] ;  /* 0x00400000d604783b */ /* 0x000fe80000000200 */
[----:B------:R-:W1:Y:S03]  /*ca10*/  LDSM.16.M88.4 R176, [R210+0x12000] ;  /* 0x01200000d2b0783b */ /* 0x000e660000000200 */
[C---:B----4-:R-:W-:Y:S01]  /*ca20*/  HMMA.16816.F32 R184, R8.reuse, R196, R172 ;  /* 0x000000c408b8723c */ /* 0x050fe200000018ac */
[----:B------:R-:W4:Y:S07]  /*ca30*/  LDSM.16.M88.4 R172, [R210+0x12800] ;  /* 0x01280000d2ac783b */ /* 0x000f2e0000000200 */
[C---:B------:R-:W-:Y:S08]  /*ca40*/  HMMA.16816.F32 R180, R8.reuse, R198, R168 ;  /* 0x000000c608b4723c */ /* 0x040ff000000018a8 */
[C---:B--2---:R-:W-:Y:S08]  /*ca50*/  HMMA.16816.F32 R196, R8.reuse, R32, R188 ;  /* 0x0000002008c4723c */ /* 0x044ff000000018bc */
[C---:B------:R-:W-:Y:S01]  /*ca60*/  HMMA.16816.F32 R188, R8.reuse, R34, R132 ;  /* 0x0000002208bc723c */ /* 0x040fe20000001884 */
[----:B------:R-:W2:Y:S04]  /*ca70*/  LDSM.16.M88.4 R32, [R210+0x13000] ;  /* 0x01300000d220783b */ /* 0x000ea80000000200 */
[----:B------:R-:W-:Y:S03]  /*ca80*/  LDSM.16.M88.4 R132, [R209+0x2000] ;  /* 0x00200000d184783b */ /* 0x000fe60000000200 */
[C---:B---3--:R-:W-:Y:S08]  /*ca90*/  HMMA.16816.F32 R168, R8.reuse, R28, R24 ;  /* 0x0000001c08a8723c */ /* 0x048ff00000001818 */
[C---:B------:R-:W-:Y:S08]  /*caa0*/  HMMA.16816.F32 R20, R8.reuse, R30, R20 ;  /* 0x0000001e0814723c */ /* 0x040ff00000001814 */
[C---:B------:R-:W-:Y:S08]  /*cab0*/  HMMA.16816.F32 R192, R8.reuse, R16, R192 ;  /* 0x0000001008c0723c */ /* 0x040ff000000018c0 */
[----:B------:R-:W-:Y:S01]  /*cac0*/  HMMA.16816.F32 R12, R8, R18, R12 ;  /* 0x00000012080c723c */ /* 0x000fe2000000180c */
[----:B------:R-:W3:Y:S04]  /*cad0*/  LDSM.16.M88.4 R16, [R210+0x13800] ;  /* 0x01380000d210783b */ /* 0x000ee80000000200 */
[----:B------:R-:W5:Y:S03]  /*cae0*/  LDSM.16.M88.4 R8, [R213+0x4000] ;  /* 0x00400000d508783b */ /* 0x000f660000000200 */
[C---:B-1----:R-:W-:Y:S08]  /*caf0*/  HMMA.16816.F32 R28, R4.reuse, R176, R184 ;  /* 0x000000b0041c723c */ /* 0x042ff000000018b8 */
[C---:B------:R-:W-:Y:S01]  /*cb00*/  HMMA.16816.F32 R24, R4.reuse, R178, R180 ;  /* 0x000000b20418723c */ /* 0x040fe200000018b4 */
[----:B------:R-:W1:Y:S07]  /*cb10*/  LDSM.16.M88.4 R176, [R209+0x2800] ;  /* 0x00280000d1b0783b */ /* 0x000e6e0000000200 */
[C---:B----4-:R-:W-:Y:S08]  /*cb20*/  HMMA.16816.F32 R196, R4.reuse, R172, R196 ;  /* 0x000000ac04c4723c */ /* 0x050ff000000018c4 */
[C---:B------:R-:W-:Y:S08]  /*cb30*/  HMMA.16816.F32 R184, R4.reuse, R174, R188 ;  /* 0x000000ae04b8723c */ /* 0x040ff000000018bc */
[C---:B--2---:R-:W-:Y:S01]  /*cb40*/  HMMA.16816.F32 R172, R4.reuse, R32, R168 ;  /* 0x0000002004ac723c */ /* 0x044fe200000018a8 */
[----:B------:R-:W2:Y:S07]  /*cb50*/  LDSM.16.M88.4 R168, [R209+0x3000] ;  /* 0x00300000d1a8783b */ /* 0x000eae0000000200 */
[C---:B------:R-:W-:Y:S01]  /*cb60*/  HMMA.16816.F32 R180, R4.reuse, R34, R20 ;  /* 0x0000002204b4723c */ /* 0x040fe20000001814 */
[----:B------:R-:W4:Y:S07]  /*cb70*/  LDSM.16.M88.4 R32, [R209+0x3800] ;  /* 0x00380000d120783b */ /* 0x000f2e0000000200 */
[C---:B---3--:R-:W-:Y:S08]  /*cb80*/  HMMA.16816.F32 R188, R4.reuse, R16, R192 ;  /* 0x0000001004bc723c */ /* 0x048ff000000018c0 */
[----:B------:R-:W-:Y:S01]  /*cb90*/  HMMA.16816.F32 R20, R4, R18, R12 ;  /* 0x000000120414723c */ /* 0x000fe2000000180c */
[----:B------:R-:W-:Y:S04]  /*cba0*/  LDSM.16.M88.4 R4, [R211+0x8000] ;  /* 0x00800000d304783b */ /* 0x000fe80000000200 */
[----:B------:R-:W3:Y:S03]  /*cbb0*/  LDSM.16.M88.4 R16, [R204+0x14000] ;  /* 0x01400000cc10783b */ /* 0x000ee60000000200 */
[C---:B-----5:R-:W-:Y:S08]  /*cbc0*/  HMMA.16816.F32 R28, R8.reuse, R132, R28 ;  /* 0x00000084081c723c */ /* 0x060ff0000000181c */
[C---:B------:R-:W-:Y:S01]  /*cbd0*/  HMMA.16816.F32 R12, R8.reuse, R134, R24 ;  /* 0x00000086080c723c */ /* 0x040fe20000001818 */
[----:B------:R-:W-:Y:S07]  /*cbe0*/  LDSM.16.M88.4 R24, [R204+0x15800] ;  /* 0x01580000cc18783b */ /* 0x000fee0000000200 */
[C---:B-1----:R-:W-:Y:S08]  /*cbf0*/  HMMA.16816.F32 R196, R8.reuse, R176, R196 ;  /* 0x000000b008c4723c */ /* 0x042ff000000018c4 */
[C---:B------:R-:W-:Y:S08]  /*cc00*/  HMMA.16816.F32 R184, R8.reuse, R178, R184 ;  /* 0x000000b208b8723c */ /* 0x040ff000000018b8 */
[C---:B--2---:R-:W-:Y:S01]  /*cc10*/  HMMA.16816.F32 R132, R8.reuse, R168, R172 ;  /* 0x000000a80884723c */ /* 0x044fe200000018ac */
[----:B------:R-:W1:Y:S07]  /*cc20*/  LDSM.16.M88.4 R172, [R204+0x14800] ;  /* 0x01480000ccac783b */ /* 0x000e6e0000000200 */
[C---:B------:R-:W-:Y:S01]  /*cc30*/  HMMA.16816.F32 R176, R8.reuse, R170, R180 ;  /* 0x000000aa08b0723c */ /* 0x040fe200000018b4 */
[----:B------:R-:W2:Y:S07]  /*cc40*/  LDSM.16.M88.4 R168, [R204+0x15000] ;  /* 0x01500000cca8783b */ /* 0x000eae0000000200 */
[C---:B----4-:R-:W-:Y:S08]  /*cc50*/  HMMA.16816.F32 R180, R8.reuse, R32, R188 ;  /* 0x0000002008b4723c */ /* 0x050ff000000018bc */
[----:B------:R-:W-:Y:S01]  /*cc60*/  HMMA.16816.F32 R20, R8, R34, R20 ;  /* 0x000000220814723c */ /* 0x000fe20000001814 */
[----:B------:R-:W-:Y:S07]  /*cc70*/  LDSM.16.M88.4 R8, [R212+0x8000] ;  /* 0x00800000d408783b */ /* 0x000fee0000000200 */
[C---:B---3--:R-:W-:Y:S08]  /*cc80*/  HMMA.16816.F32 R28, R4.reuse, R16, R28 ;  /* 0x00000010041c723c */ /* 0x048ff0000000181c */
[C---:B------:R-:W-:Y:S01]  /*cc90*/  HMMA.16816.F32 R12, R4.reuse, R18, R12 ;  /* 0x00000012040c723c */ /* 0x040fe2000000180c */
[----:B------:R-:W3:Y:S07]  /*cca0*/  LDSM.16.M88.4 R16, [R223] ;  /* 0x00000000df10783b */ /* 0x000eee0000000200 */
[C---:B-1----:R-:W-:Y:S08]  /*ccb0*/  HMMA.16816.F32 R196, R4.reuse, R172, R196 ;  /* 0x000000ac04c4723c */ /* 0x042ff000000018c4 */
[C---:B--2---:R-:W-:Y:S01]  /*ccc0*/  HMMA.16816.F32 R32, R4.reuse, R168, R132 ;  /* 0x000000a80420723c */ /* 0x044fe20000001884 */
[----:B------:R-:W1:Y:S07]  /*ccd0*/  LDSM.16.M88.4 R132, [R222] ;  /* 0x00000000de84783b */ /* 0x000e6e0000000200 */
[C---:B------:R-:W-:Y:S08]  /*cce0*/  HMMA.16816.F32 R184, R4.reuse, R174, R184 ;  /* 0x000000ae04b8723c */ /* 0x040ff000000018b8 */
        /* <DEDUP_REMOVED lines=19> */
[C---:B---3--:R-:W-:Y:S01]  /*ce20*/  HMMA.16816.F32 R180, R4.reuse, R16, R172 ;  /* 0x0000001004b4723c */ /* 0x048fe200000018ac */
[----:B------:R-:W-:Y:S07]  /*ce30*/  LDSM.16.M88.4 R172, [R209+0x5000] ;  /* 0x00500000d1ac783b */ /* 0x000fee0000000200 */
[C---:B------:R-:W-:Y:S01]  /*ce40*/  HMMA.16816.F32 R12, R4.reuse, R18, R12 ;  /* 0x00000012040c723c */ /* 0x040fe2000000180c */
[----:B------:R-:W3:Y:S07]  /*ce50*/  LDSM.16.M88.4 R16, [R209+0x4000] ;  /* 0x00400000d110783b */ /* 0x000eee0000000200 */
[C---:B-1----:R-:W-:Y:S01]  /*ce60*/  HMMA.16816.F32 R192, R4.reuse, R134, R184 ;  /* 0x0000008604c0723c */ /* 0x042fe200000018b8 */
[----:B------:R-:W1:Y:S07]  /*ce70*/  LDSM.16.M88.4 R184, [R209+0x4800] ;  /* 0x00480000d1b8783b */ /* 0x000e6e0000000200 */
[C---:B------:R-:W-:Y:S08]  /*ce80*/  HMMA.16816.F32 R196, R4.reuse, R132, R196 ;  /* 0x0000008404c4723c */ /* 0x040ff000000018c4 */
[C---:B--2---:R-:W-:Y:S01]  /*ce90*/  HMMA.16816.F32 R188, R4.reuse, R168, R32 ;  /* 0x000000a804bc723c */ /* 0x044fe20000001820 */
[----:B------:R-:W2:Y:S07]  /*cea0*/  LDSM.16.M88.4 R32, [R209+0x5800] ;  /* 0x00580000d120783b */ /* 0x000eae0000000200 */
[C---:B------:R-:W-:Y:S08]  /*ceb0*/  HMMA.16816.F32 R168, R4.reuse, R170, R28 ;  /* 0x000000aa04a8723c */ /* 0x040ff0000000181c */
[C---:B----4-:R-:W-:Y:S08]  /*cec0*/  HMMA.16816.F32 R176, R4.reuse, R24, R176 ;  /* 0x0000001804b0723c */ /* 0x050ff000000018b0 */
[----:B------:R-:W-:Y:S01]  /*ced0*/  HMMA.16816.F32 R132, R4, R26, R20 ;  /* 0x0000001a0484723c */ /* 0x000fe20000001814 */
[----:B------:R-:W-:Y:S04]  /*cee0*/  LDSM.16.M88.4 R4, [R211+0xc000] ;  /* 0x00c00000d304783b */ /* 0x000fe80000000200 */
[----:B------:R-:W4:Y:S03]  /*cef0*/  LDSM.16.M88.4 R20, [R204+0x16000] ;  /* 0x01600000cc14783b */ /* 0x000f260000000200 */
[C---:B---3--:R-:W-:Y:S08]  /*cf00*/  HMMA.16816.F32 R28, R8.reuse, R16, R180 ;  /* 0x00000010081c723c */ /* 0x048ff000000018b4 */
[C---:B------:R-:W-:Y:S01]  /*cf10*/  HMMA.16816.F32 R24, R8.reuse, R18, R12 ;  /* 0x000000120818723c */ /* 0x040fe2000000180c */
[----:B------:R-:W-:Y:S07]  /*cf20*/  LDSM.16.M88.4 R12, [R212+0xc000] ;  /* 0x00c00000d40c783b */ /* 0x000fee0000000200 */
[C---:B-1----:R-:W-:Y:S08]  /*cf30*/  HMMA.16816.F32 R180, R8.reuse, R184, R196 ;  /* 0x000000b808b4723c */ /* 0x042ff000000018c4 */
[C---:B------:R-:W-:Y:S08]  /*cf40*/  HMMA.16816.F32 R184, R8.reuse, R186, R192 ;  /* 0x000000ba08b8723c */ /* 0x040ff000000018c0 */
[C---:B------:R-:W-:Y:S08]  /*cf50*/  HMMA.16816.F32 R192, R8.reuse, R172, R188 ;  /* 0x000000ac08c0723c */ /* 0x040ff000000018bc */
[C---:B------:R-:W-:Y:S01]  /*cf60*/  HMMA.16816.F32 R196, R8.reuse, R174, R168 ;  /* 0x000000ae08c4723c */ /* 0x040fe200000018a8 */
[----:B------:R-:W-:Y:S04]  /*cf70*/  LDSM.16.M88.4 R172, [R219] ;  /* 0x00000000dbac783b */ /* 0x000fe80000000200 */
[----:B------:R-:W1:Y:S03]  /*cf80*/  LDSM.16.M88.4 R168, [R204+0x16800] ;  /* 0x01680000cca8783b */ /* 0x000e660000000200 */
[C---:B--2---:R-:W-:Y:S08]  /*cf90*/  HMMA.16816.F32 R188, R8.reuse, R32, R176 ;  /* 0x0000002008bc723c */ /* 0x044ff000000018b0 */
[----:B------:R-:W-:Y:S01]  /*cfa0*/  HMMA.16816.F32 R176, R8, R34, R132 ;  /* 0x0000002208b0723c */ /* 0x000fe20000001884 */
[----:B------:R-:W2:Y:S04]  /*cfb0*/  LDSM.16.M88.4 R32, [R204+0x17000] ;  /* 0x01700000cc20783b */ /* 0x000ea80000000200 */
[----:B------:R-:W-:Y:S03]  /*cfc0*/  LDSM.16.M88.4 R132, [R218] ;  /* 0x00000000da84783b */ /* 0x000fe60000000200 */
[C---:B----4-:R-:W-:Y:S01]  /*cfd0*/  HMMA.16816.F32 R16, R4.reuse, R20, R28 ;  /* 0x000000140410723c */ /* 0x050fe2000000181c */
[----:B------:R-:W3:Y:S07]  /*cfe0*/  LDSM.16.M88.4 R28, [R204+0x17800] ;  /* 0x01780000cc1c783b */ /* 0x000eee0000000200 */
[C---:B------:R-:W-:Y:S01]  /*cff0*/  HMMA.16816.F32 R8, R4.reuse, R22, R24 ;  /* 0x000000160408723c */ /* 0x040fe20000001818 */
[----:B------:R-:W-:Y:S07]  /*d000*/  LDSM.16.M88.4 R20, [R210+0x16000] ;  /* 0x01600000d214783b */ /* 0x000fee0000000200 */
[----:B-1----:R-:W-:Y:S08]  /*d010*/  HMMA.16816.F32 R180, R4, R168, R180 ;  /* 0x000000a804b4723c */ /* 0x002ff000000018b4 */
[C---:B------:R-:W-:Y:S08]  /*d020*/  HMMA.16816.F32 R24, R12.reuse, R172, R16 ;  /* 0x000000ac0c18723c */ /* 0x040ff00000001810 */
[----:B------:R-:W-:Y:S01]  /*d030*/  HMMA.16816.F32 R16, R12, R174, R8 ;  /* 0x000000ae0c10723c */ /* 0x000fe20000001808 */
[----:B------:R-:W1:Y:S07]  /*d040*/  LDSM.16.M88.4 R8, [R214+0xc000] ;  /* 0x00c00000d608783b */ /* 0x000e6e0000000200 */
[C---:B------:R-:W-:Y:S01]  /*d050*/  HMMA.16816.F32 R184, R4.reuse, R170, R184 ;  /* 0x000000aa04b8723c */ /* 0x040fe200000018b8 */
[----:B------:R-:W-:Y:S07]  /*d060*/  LDSM.16.M88.4 R168, [R217] ;  /* 0x00000000d9a8783b */ /* 0x000fee0000000200 */
[C---:B--2---:R-:W-:Y:S08]  /*d070*/  HMMA.16816.F32 R192, R4.reuse, R32, R192 ;  /* 0x0000002004c0723c */ /* 0x044ff000000018c0 */
[C---:B------:R-:W-:Y:S01]  /*d080*/  HMMA.16816.F32 R196, R4.reuse, R34, R196 ;  /* 0x0000002204c4723c */ /* 0x040fe200000018c4 */
[----:B------:R-:W-:Y:S07]  /*d090*/  LDSM.16.M88.4 R32, [R209+0x6000] ;  /* 0x00600000d120783b */ /* 0x000fee0000000200 */
[C---:B---3--:R-:W-:Y:S08]  /*d0a0*/  HMMA.16816.F32 R188, R4.reuse, R28, R188 ;  /* 0x0000001c04bc723c */ /* 0x048ff000000018bc */
[----:B------:R-:W-:Y:S01]  /*d0b0*/  HMMA.16816.F32 R200, R4, R30, R176 ;  /* 0x0000001e04c8723c */ /* 0x000fe200000018b0 */
[----:B------:R-:W2:Y:S04]  /*d0c0*/  LDSM.16.M88.4 R4, [R213+0xc000] ;  /* 0x00c00000d504783b */ /* 0x000ea80000000200 */
[----:B------:R-:W3:Y:S03]  /*d0d0*/  LDSM.16.M88.4 R28, [R210+0x16800] ;  /* 0x01680000d21c783b */ /* 0x000ee60000000200 */
[C---:B-1----:R-:W-:Y:S08]  /*d0e0*/  HMMA.16816.F32 R24, R8.reuse, R20, R24 ;  /* 0x000000140818723c */ /* 0x042ff00000001818 */
[----:B------:R-:W-:Y:S08]  /*d0f0*/  HMMA.16816.F32 R16, R8, R22, R16 ;  /* 0x000000160810723c */ /* 0x000ff00000001810 */
[C---:B------:R-:W-:Y:S01]  /*d100*/  HMMA.16816.F32 R20, R12.reuse, R132, R180 ;  /* 0x000000840c14723c */ /* 0x040fe200000018b4 */
[----:B------:R-:W-:Y:S07]  /*d110*/  LDSM.16.M88.4 R180, [R209+0x6800] ;  /* 0x00680000d1b4783b */ /* 0x000fee0000000200 */
[----:B------:R-:W-:Y:S08]  /*d120*/  HMMA.16816.F32 R172, R12, R134, R184 ;  /* 0x000000860cac723c */ /* 0x000ff000000018b8 */
[C---:B--2---:R-:W-:Y:S01]  /*d130*/  HMMA.16816.F32 R132, R4.reuse, R32, R24 ;  /* 0x000000200484723c */ /* 0x044fe20000001818 */
[----:B------:R-:W1:Y:S07]  /*d140*/  LDSM.16.M88.4 R24, [R210+0x17000] ;  /* 0x01700000d218783b */ /* 0x000e6e0000000200 */
[----:B------:R-:W-:Y:S08]  /*d150*/  HMMA.16816.F32 R184, R4, R34, R16 ;  /* 0x0000002204b8723c */ /* 0x000ff00000001810 */
[----:B---3--:R-:W-:Y:S08]  /*d160*/  HMMA.16816.F32 R16, R8, R28, R20 ;  /* 0x0000001c0810723c */ /* 0x008ff00000001814 */
[----:B------:R-:W-:Y:S01]  /*d170*/  HMMA.16816.F32 R20, R12, R168, R192 ;  /* 0x000000a80c14723c */ /* 0x000fe200000018c0 */
[----:B------:R-:W-:-:S02]  /*d180*/  FMUL.FTZ R132, R132, c[0x0][0x2ec] ;  /* 0x0000bb0084847a20 */ /* 0x000fc40000410000 */
[----:B------:R-:W-:Y:S02]  /*d190*/  FMUL.FTZ R133, R133, c[0x0][0x2ec] ;  /* 0x0000bb0085857a20 */ /* 0x000fe40000410000 */
[----:B------:R-:W-:Y:S01]  /*d1a0*/  FMUL.FTZ R134, R134, c[0x0][0x2ec] ;  /* 0x0000bb0086867a20 */ /* 0x000fe20000410000 */
[----:B------:R-:W2:Y:S01]  /*d1b0*/  MUFU.TANH R236, R132 ;  /* 0x0000008400ec7308 */ /* 0x000ea20000002400 */
[----:B------:R-:W-:Y:S01]  /*d1c0*/  FMUL.FTZ R135, R135, c[0x0][0x2ec] ;  /* 0x0000bb0087877a20 */ /* 0x000fe20000410000 */
[----:B------:R-:W-:Y:S01]  /*d1d0*/  HMMA.16816.F32 R28, R8, R30, R172 ;  /* 0x0000001e081c723c */ /* 0x000fe200000018ac */
[----:B------:R-:W3:Y:S01]  /*d1e0*/  LDSM.16.M88.4 R172, [R216] ;  /* 0x00000000d8ac783b */ /* 0x000ee20000000200 */
[----:B------:R-:W-:Y:S02]  /*d1f0*/  FMUL.FTZ R184, R184, c[0x0][0x2ec] ;  /* 0x0000bb00b8b87a20 */ /* 0x000fe40000410000 */
[----:B------:R-:W-:Y:S02]  /*d200*/  FMUL.FTZ R185, R185, c[0x0][0x2ec] ;  /* 0x0000bb00b9b97a20 */ /* 0x000fe40000410000 */
[----:B------:R-:W4:Y:S02]  /*d210*/  MUFU.TANH R195, R134 ;  /* 0x0000008600c37308 */ /* 0x000f240000002400 */
[----:B------:R-:W-:Y:S01]  /*d220*/  HMMA.16816.F32 R32, R12, R170, R196 ;  /* 0x000000aa0c20723c */ /* 0x000fe200000018c4 */
[----:B------:R-:W5:Y:S05]  /*d230*/  LDSM.16.M88.4 R168, [R209+0x7000] ;  /* 0x00700000d1a8783b */ /* 0x000f6a0000000200 */
[----:B------:R-:W1:Y:S08]  /*d240*/  MUFU.TANH R196, R133 ;  /* 0x0000008500c47308 */ /* 0x000e700000002400 */
[----:B------:R2:W2:Y:S08]  /*d250*/  MUFU.TANH R194, R135 ;  /* 0x0000008700c27308 */ /* 0x0004b00000002400 */
[----:B------:R3:W3:Y:S02]  /*d260*/  MUFU.TANH R193, R184 ;  /* 0x000000b800c17308 */ /* 0x0006e40000002400 */
[----:B-1----:R-:W-:Y:S06]  /*d270*/  HMMA.16816.F32 R176, R8, R26, R32 ;  /* 0x0000001a08b0723c */ /* 0x002fec0000001820 */
[----:B------:R1:W1:Y:S02]  /*d280*/  MUFU.TANH R192, R185 ;  /* 0x000000b900c07308 */ /* 0x0002640000002400 */
[----:B--2---:R-:W-:Y:S01]  /*d290*/  HMMA.16816.F32 R132, R4, R180, R16 ;  /* 0x000000b40484723c */ /* 0x004fe20000001810 */
[----:B---3--:R-:W-:-:S07]  /*d2a0*/  FMUL.FTZ R184, R186, c[0x0][0x2ec] ;  /* 0x0000bb00bab87a20 */ /* 0x008fce0000410000 */
[----:B------:R-:W-:Y:S01]  /*d2b0*/  HMMA.16816.F32 R16, R8, R24, R20 ;  /* 0x000000180810723c */ /* 0x000fe20000001814 */
[----:B------:R-:W2:Y:S01]  /*d2c0*/  MUFU.TANH R184, R184 ;  /* 0x000000b800b87308 */ /* 0x000ea20000002400 */
[----:B-1----:R-:W-:-:S06]  /*d2d0*/  FMUL.FTZ R185, R187, c[0x0][0x2ec] ;  /* 0x0000bb00bbb97a20 */ /* 0x002fcc0000410000 */
[----:B------:R-:W-:Y:S01]  /*d2e0*/  HMMA.16816.F32 R20, R4, R182, R28 ;  /* 0x000000b60414723c */ /* 0x000fe2000000181c */
[----:B------:R-:W1:Y:S01]  /*d2f0*/  LDSM.16.M88.4 R28, [R210+0x17800] ;  /* 0x01780000d21c783b */ /* 0x000e620000000200 */
[----:B------:R-:W3:Y:S06]  /*d300*/  MUFU.TANH R185, R185 ;  /* 0x000000b900b97308 */ /* 0x000eec0000002400 */
[----:B------:R-:W-:Y:S01]  /*d310*/  HMMA.16816.F32 R24, R12, R172, R188 ;  /* 0x000000ac0c18723c */ /* 0x000fe200000018bc */
[----:B------:R-:W-:Y:S02]  /*d320*/  FMUL.FTZ R132, R132, c[0x0][0x2ec] ;  /* 0x0000bb0084847a20 */ /* 0x000fe40000410000 */
[----:B------:R-:W-:-:S02]  /*d330*/  FMUL.FTZ R133, R133, c[0x0][0x2ec] ;  /* 0x0000bb0085857a20 */ /* 0x000fc40000410000 */
[----:B------:R-:W-:Y:S01]  /*d340*/  FMUL.FTZ R134, R134, c[0x0][0x2ec] ;  /* 0x0000bb0086867a20 */ /* 0x000fe20000410000 */
[----:B------:R-:W1:Y:S01]  /*d350*/  MUFU.TANH R183, R132 ;  /* 0x0000008400b77308 */ /* 0x000e620000002400 */
[----:B------:R-:W-:Y:S01]  /*d360*/  FMUL.FTZ R135, R135, c[0x0][0x2ec] ;  /* 0x0000bb0087877a20 */ /* 0x000fe20000410000 */
[----:B------:R-:W-:Y:S06]  /*d370*/  HMMA.16816.F32 R12, R12, R174, R200 ;  /* 0x000000ae0c0c723c */ /* 0x000fec00000018c8 */
[----:B------:R-:W1:Y:S02]  /*d380*/  MUFU.TANH R182, R133 ;  /* 0x0000008500b67308 */ /* 0x000e640000002400 */
[----:B-----5:R-:W-:Y:S01]  /*d390*/  HMMA.16816.F32 R32, R4, R168, R16 ;  /* 0x000000a80420723c */ /* 0x020fe20000001810 */
[----:B------:R-:W-:-:S02]  /*d3a0*/  FMUL.FTZ R20, R20, c[0x0][0x2ec] ;  /* 0x0000bb0014147a20 */ /* 0x000fc40000410000 */
[----:B------:R-:W-:Y:S02]  /*d3b0*/  FMUL.FTZ R21, R21, c[0x0][0x2ec] ;  /* 0x0000bb0015157a20 */ /* 0x000fe40000410000 */
[----:B------:R-:W-:Y:S01]  /*d3c0*/  FMUL.FTZ R22, R22, c[0x0][0x2ec] ;  /* 0x0000bb0016167a20 */ /* 0x000fe20000410000 */
[----:B------:R-:W2:Y:S01]  /*d3d0*/  MUFU.TANH R181, R134 ;  /* 0x0000008600b57308 */ /* 0x000ea20000002400 */
[----:B------:R-:W-:-:S07]  /*d3e0*/  FMUL.FTZ R23, R23, c[0x0][0x2ec] ;  /* 0x0000bb0017177a20 */ /* 0x000fce0000410000 */
[----:B------:R5:W2:Y:S01]  /*d3f0*/  MUFU.TANH R180, R135 ;  /* 0x0000008700b47308 */ /* 0x000aa20000002400 */
[C---:B-1----:R-:W-:Y:S07]  /*d400*/  HMMA.16816.F32 R16, R8.reuse, R28, R24 ;  /* 0x0000001c0810723c */ /* 0x042fee0000001818 */
[----:B------:R-:W1:Y:S02]  /*d410*/  MUFU.TANH R173, R20 ;  /* 0x0000001400ad7308 */ /* 0x000e640000002400 */
[----:B------:R-:W-:Y:S01]  /*d420*/  FMUL.FTZ R29, R32, c[0x0][0x2ec] ;  /* 0x0000bb00201d7a20 */ /* 0x000fe20000410000 */
[----:B------:R-:W-:Y:S01]  /*d430*/  HMMA.16816.F32 R8, R8, R30, R12 ;  /* 0x0000001e0808723c */ /* 0x000fe2000000180c */
[----:B------:R-:W-:-:S02]  /*d440*/  FMUL.FTZ R28, R33, c[0x0][0x2ec] ;  /* 0x0000bb00211c7a20 */ /* 0x000fc40000410000 */
[----:B------:R-:W-:Y:S01]  /*d450*/  FMUL.FTZ R27, R34, c[0x0][0x2ec] ;  /* 0x0000bb00221b7a20 */ /* 0x000fe20000410000 */
[----:B-----5:R-:W5:Y:S01]  /*d460*/  LDSM.16.M88.4 R132, [R209+0x7800] ;  /* 0x00780000d184783b */ /* 0x020f620000000200 */
[----:B------:R-:W1:Y:S01]  /*d470*/  MUFU.TANH R172, R21 ;  /* 0x0000001500ac7308 */ /* 0x000e620000002400 */
[----:B------:R-:W-:Y:S01]  /*d480*/  FMUL.FTZ R26, R35, c[0x0][0x2ec] ;  /* 0x0000bb00231a7a20 */ /* 0x000fe20000410000 */
[----:B------:R-:W-:-:S06]  /*d490*/  DEPBAR.LE SB0, 0x0 ;  /* 0x000080000000791a */ /* 0x000fcc0000000000 */
[----:B------:R-:W1:Y:S08]  /*d4a0*/  MUFU.TANH R169, R22 ;  /* 0x0000001600a97308 */ /* 0x000e700000002400 */
[----:B------:R1:W1:Y:S08]  /*d4b0*/  MUFU.TANH R168, R23 ;  /* 0x0000001700a87308 */ /* 0x0002700000002400 */
[----:B------:R-:W2:Y:S01]  /*d4c0*/  MUFU.TANH R29, R29 ;  /* 0x0000001d001d7308 */ /* 0x000ea20000002400 */
[C---:B-1----:R-:W-:Y:S07]  /*d4d0*/  HMMA.16816.F32 R20, R4.reuse, R170, R176 ;  /* 0x000000aa0414723c */ /* 0x042fee00000018b0 */
[----:B------:R-:W1:Y:S01]  /*d4e0*/  MUFU.TANH R28, R28 ;  /* 0x0000001c001c7308 */ /* 0x000e620000002400 */
[C---:B-----5:R-:W-:Y:S07]  /*d4f0*/  HMMA.16816.F32 R12, R4.reuse, R132, R16 ;  /* 0x00000084040c723c */ /* 0x060fee0000001810 */
[----:B------:R-:W1:Y:S01]  /*d500*/  MUFU.TANH R27, R27 ;  /* 0x0000001b001b7308 */ /* 0x000e620000002400 */
[----:B------:R-:W-:Y:S07]  /*d510*/  HMMA.16816.F32 R4, R4, R134, R8 ;  /* 0x000000860404723c */ /* 0x000fee0000001808 */
[----:B------:R-:W1:Y:S01]  /*d520*/  MUFU.TANH R26, R26 ;  /* 0x0000001a001a7308 */ /* 0x000e620000002400 */
[----:B------:R-:W-:-:S02]  /*d530*/  FMUL.FTZ R20, R20, c[0x0][0x2ec] ;  /* 0x0000bb0014147a20 */ /* 0x000fc40000410000 */
[----:B------:R-:W-:Y:S02]  /*d540*/  FMUL.FTZ R21, R21, c[0x0][0x2ec] ;  /* 0x0000bb0015157a20 */ /* 0x000fe40000410000 */
        /* <DEDUP_REMOVED lines=12> */
[----:B------:R-:W-:-:S07]  /*d610*/  FMUL.FTZ R7, R7, c[0x0][0x2ec] ;  /* 0x0000bb0007077a20 */ /* 0x000fce0000410000 */
[----:B------:R1:W1:Y:S08]  /*d620*/  MUFU.TANH R21, R15 ;  /* 0x0000000f00157308 */ /* 0x0002700000002400 */
        /* <DEDUP_REMOVED lines=10> */
[----:B--234-:R-:W2:Y:S04]  /*d6d0*/  LDL.64 R244, [R1+0x48] ;  /* 0x0000480001f47983 */ /* 0x01cea80000100a00 */
        /* <DEDUP_REMOVED lines=14> */
[----:B-1----:R-:W-:Y:S02]  /*d7c0*/  @!P5 LEA R4, P1, R0, c[0x0][0x168], 0x1 ;  /* 0x00005a000004da11 */ /* 0x002fe400078208ff */
        /* <DEDUP_REMOVED lines=29> */
[----:B-1----:R-:W-:-:S03]  /*d9a0*/  @!P3 LEA R4, P0, R2, c[0x0][0x168], 0x1 ;  /* 0x00005a000204ba11 */ /* 0x002fc600078008ff */
[----:B------:R4:W-:Y:S01]  /*d9b0*/  @P5 STS.128 [R231+0x11000], RZ ;  /* 0x011000ffe7005388 */ /* 0x0009e20000000c00 */
[C---:B------:R-:W-:Y:S02]  /*d9c0*/  @!P3 LEA.HI.X R5, R2.reuse, c[0x0][0x16c], R3, 0x1, P0 ;  /* 0x00005b000205ba11 */ /* 0x040fe400000f0c03 */
[----:B--2---:R-:W-:-:S04]  /*d9d0*/  @!P5 LEA R8, P6, R2, c[0x0][0x168], 0x1 ;  /* 0x00005a000208da11 */ /* 0x004fc800078c08ff */
[C---:B------:R-:W-:Y:S02]  /*d9e0*/  @!P5 LEA.HI.X R9, R2.reuse, c[0x0][0x16c], R3, 0x1, P6 ;  /* 0x00005b000209da11 */ /* 0x040fe400030f0c03 */
[----:B---3--:R-:W-:-:S03]  /*d9f0*/  @!P4 LEA R6, P1, R2, c[0x0][0x168], 0x1 ;  /* 0x00005a000206ca11 */ /* 0x008fc600078208ff */
        /* <DEDUP_REMOVED lines=23> */
.L_x_1877:
[----:B------:R-:W-:Y:S05]  /*db70*/  BSYNC B0 ;  /* 0x0000000000007941 */ /* 0x000fea0003800000 */
.L_x_1876:
[----:B------:R-:W0:Y:S02]  /*db80*/  LDGDEPBAR ;  /* 0x00000000000079af */ /* 0x000e240000000000 */
.L_x_1875:
[----:B--234-:R-:W2:Y:S01]  /*db90*/  S2R R2, SR_TID.X ;  /* 0x0000000000027919 */ /* 0x01cea20000002100 */
[----:B------:R-:W-:Y:S01]  /*dba0*/  IMAD.U32 R0, RZ, RZ, UR25 ;  /* 0x00000019ff007e24 */ /* 0x000fe2000f8e00ff */
        /* <DEDUP_REMOVED lines=28> */
[C---:B------:R-:W-:Y:S02]  /*dd70*/  ISETP.GE.AND P2, PT, R3.reuse, R234, PT ;  /* 0x000000ea0300720c */ /* 0x040fe40003f46270 */
        /* <DEDUP_REMOVED lines=13> */
[----:B------:R-:W-:Y:S02]  /*de50*/  FSEL R34, R181, -INF , !P2 ;  /* 0xff800000b5227808 */ /* 0x000fe40005000000 */
        /* <DEDUP_REMOVED lines=21> */
[----:B------:R-:W-:Y:S02]  /*dfb0*/  IADD3 R3, R0, 0x29, RZ ;  /* 0x0000002900037810 */ /* 0x000fe40007ffe0ff */
[----:B------:R-:W-:Y:S02]  /*dfc0*/  FMNMX.FTZ R4, R8, R4, !PT ;  /* 0x0000000408047209 */ /* 0x000fe40007810000 */
[----:B------:R-:W-:Y:S02]  /*dfd0*/  FSEL R134, R168, -INF , !P6 ;  /* 0xff800000a8867808 */ /* 0x000fe40007000000 */
[----:B------:R-:W-:Y:S02]  /*dfe0*/  FSEL R246, R29, -INF , !P2 ;  /* 0xff8000001df67808 */ /* 0x000fe40005000000 */
[----:B------:R-:W-:-:S02]  /*dff0*/  ISETP.GE.AND P6, PT, R3, R235, PT ;  /* 0x000000eb0300720c */ /* 0x000fc40003fc6270 */
[----:B------:R-:W-:Y:S02]  /*e000*/  ISETP.GE.AND P2, PT, R3, R234, PT ;  /* 0x000000ea0300720c */ /* 0x000fe40003f46270 */
[----:B------:R-:W-:Y:S02]  /*e010*/  FMNMX.FTZ R4, R11, R4, !PT ;  /* 0x000000040b047209 */ /* 0x000fe40007810000 */
[C---:B------:R-:W-:Y:S02]  /*e020*/  ISETP.LT.OR P6, PT, R3.reuse, R233, P6 ;  /* 0x000000e90300720c */ /* 0x040fe400037c1670 */
[----:B------:R-:W-:Y:S02]  /*e030*/  ISETP.LT.OR P2, PT, R3, R232, P2 ;  /* 0x000000e80300720c */ /* 0x000fe40001741670 */
[----:B------:R-:W-:Y:S02]  /*e040*/  FMNMX.FTZ R3, R30, R4, !PT ;  /* 0x000000041e037209 */ /* 0x000fe40007810000 */
[----:B------:R-:W-:-:S02]  /*e050*/  FMNMX.FTZ R4, R251, R6, !PT ;  /* 0x00000006fb047209 */ /* 0x000fc40007810000 */
[----:B------:R-:W-:Y:S02]  /*e060*/  FSEL R7, R185, -INF , !P3 ;  /* 0xff800000b9077808 */ /* 0x000fe40005800000 */
[----:B------:R-:W-:Y:S02]  /*e070*/  FMNMX.FTZ R4, R10, R4, !PT ;  /* 0x000000040a047209 */ /* 0x000fe40007810000 */
[C---:B------:R-:W-:Y:S02]  /*e080*/  ISETP.GE.AND P3, PT, R2.reuse, R235, PT ;  /* 0x000000eb0200720c */ /* 0x040fe40003f66270 */
[----:B------:R-:W-:Y:S02]  /*e090*/  FMNMX.FTZ R4, R9, R4, !PT ;  /* 0x0000000409047209 */ /* 0x000fe40007810000 */
[----:B------:R-:W-:Y:S02]  /*e0a0*/  ISETP.LT.OR P3, PT, R2, R233, P3 ;  /* 0x000000e90200720c */ /* 0x000fe40001f61670 */
[----:B------:R-:W-:-:S02]  /*e0b0*/  FMNMX.FTZ R13, R31, R3, !PT ;  /* 0x000000031f0d7209 */ /* 0x000fc40007810000 */
[----:B------:R-:W-:Y:S02]  /*e0c0*/  FMNMX.FTZ R4, R7, R4, !PT ;  /* 0x0000000407047209 */ /* 0x000fe40007810000 */
[----:B------:R-:W-:Y:S02]  /*e0d0*/  IADD3 R2, R0, 0x28, RZ ;  /* 0x0000002800027810 */ /* 0x000fe40007ffe0ff */
[----:B------:R-:W-:Y:S02]  /*e0e0*/  FSEL R33, R172, -INF , !P3 ;  /* 0xff800000ac217808 */ /* 0x000fe40005800000 */
[----:B------:R-:W-:Y:S02]  /*e0f0*/  FMNMX.FTZ R13, R32, R13, !PT ;  /* 0x0000000d200d7209 */ /* 0x000fe40007810000 */
[----:B------:R-:W-:Y:S02]  /*e100*/  FMNMX.FTZ R4, R34, R4, !PT ;  /* 0x0000000422047209 */ /* 0x000fe40007810000 */
[----:B------:R-:W-:Y:S01]  /*e110*/  FSEL R135, R169, -INF , !P0 ;  /* 0xff800000a9877808 */ /* 0x000fe20004000000 */
[----:B------:R-:W-:Y:S01]  /*e120*/  IMAD.MOV.U32 R169, RZ, RZ, R248 ;  /* 0x000000ffffa97224 */ /* 0x000fe200078e00f8 */
[----:B------:R-:W-:-:S02]  /*e130*/  ISETP.GE.AND P0, PT, R2, R235, PT ;  /* 0x000000eb0200720c */ /* 0x000fc40003f06270 */
[C---:B------:R-:W-:Y:S02]  /*e140*/  ISETP.GE.AND P3, PT, R2.reuse, R234, PT ;  /* 0x000000ea0200720c */ /* 0x040fe40003f66270 */
[----:B------:R-:W-:Y:S02]  /*e150*/  FMNMX.FTZ R133, R33, R13, !PT ;  /* 0x0000000d21857209 */ /* 0x000fe40007810000 */
[----:B------:R-:W-:Y:S02]  /*e160*/  FMNMX.FTZ R4, R35, R4, !PT ;  /* 0x0000000423047209 */ /* 0x000fe40007810000 */
[C---:B------:R-:W-:Y:S02]  /*e170*/  ISETP.LT.OR P0, PT, R2.reuse, R233, P0 ;  /* 0x000000e90200720c */ /* 0x040fe40000701670 */
[----:B------:R-:W-:Y:S02]  /*e180*/  ISETP.LT.OR P3, PT, R2, R232, P3 ;  /* 0x000000e80200720c */ /* 0x000fe40001f61670 */
[----:B------:R-:W-:-:S02]  /*e190*/  IADD3 R2, R0, 0x30, RZ ;  /* 0x0000003000027810 */ /* 0x000fc40007ffe0ff */
[----:B------:R-:W-:Y:S02]  /*e1a0*/  FSEL R247, R28, -INF , !P1 ;  /* 0xff8000001cf77808 */ /* 0x000fe40004800000 */
[----:B------:R-:W-:Y:S02]  /*e1b0*/  FMNMX.FTZ R133, R246, R133, !PT ;  /* 0x00000085f6857209 */ /* 0x000fe40007810000 */
[----:B------:R-:W-:Y:S02]  /*e1c0*/  FMNMX.FTZ R4, R135, R4, !PT ;  /* 0x0000000487047209 */ /* 0x000fe40007810000 */
[----:B------:R-:W-:Y:S02]  /*e1d0*/  FSEL R252, R27, -INF , !P5 ;  /* 0xff8000001bfc7808 */ /* 0x000fe40006800000 */
[C---:B------:R-:W-:Y:S02]  /*e1e0*/  ISETP.GE.AND P5, PT, R2.reuse, R235, PT ;  /* 0x000000eb0200720c */ /* 0x040fe40003fa6270 */
[----:B------:R-:W-:-:S02]  /*e1f0*/  ISETP.GE.AND P1, PT, R2, R234, PT ;  /* 0x000000ea0200720c */ /* 0x000fc40003f26270 */
[----:B------:R-:W-:Y:S02]  /*e200*/  IADD3 R3, R0, 0x31, RZ ;  /* 0x0000003100037810 */ /* 0x000fe40007ffe0ff */
[----:B------:R-:W-:Y:S02]  /*e210*/  FSEL R244, R24, -INF , !P0 ;  /* 0xff80000018f47808 */ /* 0x000fe40004000000 */
[----:B------:R-:W-:Y:S02]  /*e220*/  FMNMX.FTZ R133, R247, R133, !PT ;  /* 0x00000085f7857209 */ /* 0x000fe40007810000 */
[----:B------:R-:W-:Y:S02]  /*e230*/  FMNMX.FTZ R4, R134, R4, !PT ;  /* 0x0000000486047209 */ /* 0x000fe40007810000 */
[C---:B------:R-:W-:Y:S02]  /*e240*/  ISETP.LT.OR P5, PT, R2.reuse, R233, P5 ;  /* 0x000000e90200720c */ /* 0x040fe40002fa1670 */
[----:B------:R-:W-:-:S02]  /*e250*/  ISETP.LT.OR P1, PT, R2, R232, P1 ;  /* 0x000000e80200720c */ /* 0x000fc40000f21670 */
[----:B------:R-:W-:Y:S02]  /*e260*/  FSEL R28, R26, -INF , !P4 ;  /* 0xff8000001a1c7808 */ /* 0x000fe40006000000 */
[----:B------:R-:W-:Y:S02]  /*e270*/  IADD3 R2, R0, 0x38, RZ ;  /* 0x0000003800027810 */ /* 0x000fe40007ffe0ff */
[----:B------:R-:W-:Y:S02]  /*e280*/  ISETP.GE.AND P4, PT, R3, R235, PT ;  /* 0x000000eb0300720c */ /* 0x000fe40003f86270 */
[----:B------:R-:W-:Y:S02]  /*e290*/  FSEL R245, R25, -INF , !P6 ;  /* 0xff80000019f57808 */ /* 0x000fe40007000000 */
[----:B------:R-:W-:Y:S01]  /*e2a0*/  FMNMX.FTZ R133, R244, R133, !PT ;  /* 0x00000085f4857209 */ /* 0x000fe20007810000 */
[----:B------:R-:W-:Y:S01]  /*e2b0*/  LDSM.16.MT88.4 R24, [R208+0x18000] ;  /* 0x01800000d018783b */ /* 0x000fe20000004200 */
[----:B------:R-:W-:-:S02]  /*e2c0*/  FMNMX.FTZ R4, R252, R4, !PT ;  /* 0x00000004fc047209 */ /* 0x000fc40007810000 */
[----:B------:R-:W-:Y:S02]  /*e2d0*/  IADD3 R0, R0, 0x39, RZ ;  /* 0x0000003900007810 */ /* 0x000fe40007ffe0ff */
[----:B------:R-:W-:Y:S02]  /*e2e0*/  ISETP.GE.AND P6, PT, R2, R235, PT ;  /* 0x000000eb0200720c */ /* 0x000fe40003fc6270 */
[----:B------:R-:W-:Y:S02]  /*e2f0*/  FSEL R177, R16, -INF , !P5 ;  /* 0xff80000010b17808 */ /* 0x000fe40006800000 */
[----:B------:R-:W-:Y:S02]  /*e300*/  ISETP.LT.OR P4, PT, R3, R233, P4 ;  /* 0x000000e90300720c */ /* 0x000fe40002781670 */
[----:B------:R-:W-:Y:S02]  /*e310*/  FMNMX.FTZ R133, R245, R133, !PT ;  /* 0x00000085f5857209 */ /* 0x000fe40007810000 */
[----:B------:R-:W-:-:S02]  /*e320*/  FSEL R176, R22, -INF , !P3 ;  /* 0xff80000016b07808 */ /* 0x000fc40005800000 */
[----:B------:R-:W-:Y:S02]  /*e330*/  FMNMX.FTZ R4, R28, R4, !PT ;  /* 0x000000041c047209 */ /* 0x000fe40007810000 */
[-C--:B------:R-:W-:Y:S02]  /*e340*/  ISETP.GE.AND P3, PT, R2, R234.reuse, PT ;  /* 0x000000ea0200720c */ /* 0x080fe40003f66270 */
[----:B------:R-:W-:Y:S02]  /*e350*/  ISETP.GE.AND P0, PT, R3, R234, PT ;  /* 0x000000ea0300720c */ /* 0x000fe40003f06270 */
[----:B------:R-:W-:Y:S02]  /*e360*/  ISETP.GE.AND P5, PT, R0, R235, PT ;  /* 0x000000eb0000720c */ /* 0x000fe40003fa6270 */
[----:B------:R-:W-:Y:S02]  /*e370*/  ISETP.LT.OR P6, PT, R2, R233, P6 ;  /* 0x000000e90200720c */ /* 0x000fe400037c1670 */
[----:B------:R-:W-:-:S02]  /*e380*/  FSEL R173, R17, -INF , !P4 ;  /* 0xff80000011ad7808 */ /* 0x000fc40006000000 */
[----:B------:R-:W-:Y:S02]  /*e390*/  FMNMX.FTZ R133, R177, R133, !PT ;  /* 0x00000085b1857209 */ /* 0x000fe40007810000 */
[----:B------:R-:W-:Y:S02]  /*e3a0*/  FSEL R23, R23, -INF , !P2 ;  /* 0xff80000017177808 */ /* 0x000fe40005000000 */
[----:B------:R-:W-:Y:S02]  /*e3b0*/  FMNMX.FTZ R4, R176, R4, !PT ;  /* 0x00000004b0047209 */ /* 0x000fe40007810000 */
[----:B------:R-:W-:Y:S02]  /*e3c0*/  ISETP.LT.OR P3, PT, R2, R232, P3 ;  /* 0x000000e80200720c */ /* 0x000fe40001f61670 */
[----:B------:R-:W-:Y:S02]  /*e3d0*/  ISETP.LT.OR P5, PT, R0, R233, P5 ;  /* 0x000000e90000720c */ /* 0x000fe40002fa1670 */
[----:B------:R-:W-:-:S02]  /*e3e0*/  FSEL R188, R14, -INF , !P6 ;  /* 0xff8000000ebc7808 */ /* 0x000fc40007000000 */
[----:B------:R-:W-:Y:S02]  /*e3f0*/  FMNMX.FTZ R133, R173, R133, !PT ;  /* 0x00000085ad857209 */ /* 0x000fe40007810000 */
[----:B------:R-:W-:Y:S02]  /*e400*/  ISETP.LT.OR P0, PT, R3, R232, P0 ;  /* 0x000000e80300720c */ /* 0x000fe40000701670 */
[----:B------:R-:W-:Y:S02]  /*e410*/  FSEL R175, R20, -INF , !P1 ;  /* 0xff80000014af7808 */ /* 0x000fe40004800000 */
[----:B------:R-:W-:Y:S02]  /*e420*/  FMNMX.FTZ R2, R23, R4, !PT ;  /* 0x0000000417027209 */ /* 0x000fe40007810000 */
[----:B------:R-:W-:Y:S02]  /*e430*/  ISETP.GE.AND P1, PT, R0, R234, PT ;  /* 0x000000ea0000720c */ /* 0x000fe40003f26270 */
[----:B------:R-:W-:-:S02]  /*e440*/  FSEL R168, R15, -INF , !P5 ;  /* 0xff8000000fa87808 */ /* 0x000fc40006800000 */
[----:B------:R-:W-:Y:S02]  /*e450*/  FMNMX.FTZ R133, R188, R133, !PT ;  /* 0x00000085bc857209 */ /* 0x000fe40007810000 */
[----:B------:R-:W-:Y:S02]  /*e460*/  FSEL R21, R21, -INF , !P0 ;  /* 0xff80000015157808 */ /* 0x000fe40004000000 */
[----:B------:R-:W-:Y:S02]  /*e470*/  FMNMX.FTZ R2, R175, R2, !PT ;  /* 0x00000002af027209 */ /* 0x000fe40007810000 */
[----:B------:R-:W-:Y:S02]  /*e480*/  ISETP.LT.OR P1, PT, R0, R232, P1 ;  /* 0x000000e80000720c */ /* 0x000fe40000f21670 */
[----:B------:R-:W-:Y:S02]  /*e490*/  FMNMX.FTZ R133, R168, R133, !PT ;  /* 0x00000085a8857209 */ /* 0x000fe40007810000 */
[----:B------:R-:W-:-:S02]  /*e4a0*/  FSEL R171, R19, -INF , !P3 ;  /* 0xff80000013ab7808 */ /* 0x000fc40005800000 */
[----:B------:R-:W-:Y:S01]  /*e4b0*/  FMNMX.FTZ R0, R21, R2, !PT ;  /* 0x0000000215007209 */ /* 0x000fe20007810000 */
[----:B------:R-:W1:Y:S01]  /*e4c0*/  SHFL.BFLY PT, R3, R133, 0x2, 0x1f ;  /* 0x0c401f0085037f89 */ /* 0x000e6200000e0000 */
        /* <DEDUP_REMOVED lines=28> */
[----:B------:R4:W5:Y:S01]  /*e690*/  MUFU.EX2 R170, R11 ;  /* 0x0000000b00aa7308 */ /* 0x0009620000000800 */
[----:B--2---:R-:W-:-:S07]  /*e6a0*/  FADD.FTZ R5, R250, -R3 ;  /* 0x80000003fa057221 */ /* 0x004fce0000010000 */
[----:B------:R-:W2:Y:S01]  /*e6b0*/  MUFU.EX2 R178, R8 ;  /* 0x0000000800b27308 */ /* 0x000ea20000000800 */
[----:B------:R-:W-:Y:S02]  /*e6c0*/  FFMA.FTZ R3, R7, c[0x0][0x23c], -R0 ;  /* 0x00008f0007037a23 */ /* 0x000fe40000010800 */
[----:B------:R-:W-:-:S05]  /*e6d0*/  FMUL.FTZ R5, R5, c[0x0][0x23c] ;  /* 0x00008f0005057a20 */ /* 0x000fca0000410000 */
[----:B------:R2:W-:Y:S01]  /*e6e0*/  MUFU.EX2 R180, R3 ;  /* 0x0000000300b47308 */ /* 0x0005e20000000800 */
[----:B----4-:R-:W-:-:S07]  /*e6f0*/  IMAD.MOV.U32 R11, RZ, RZ, R21 ;  /* 0x000000ffff0b7224 */ /* 0x010fce00078e0015 */
[----:B------:R-:W-:Y:S01]  /*e700*/  MUFU.EX2 R172, R6 ;  /* 0x0000000600ac7308 */ /* 0x000fe20000000800 */
[----:B--2---:R-:W-:-:S07]  /*e710*/  FADD.FTZ R3, R251, -R4 ;  /* 0x80000004fb037221 */ /* 0x004fce0000010000 */
[----:B------:R5:W-:Y:S01]  /*e720*/  MUFU.EX2 R179, R10 ;  /* 0x0000000a00b37308 */ /* 0x000be20000000800 */
[----:B---3--:R-:W-:Y:S01]  /*e730*/  F2FP.PACK_AB R4, R186, R187 ;  /* 0x000000bbba04723e */ /* 0x008fe200000000ff */
[----:B------:R-:W-:-:S06]  /*e740*/  FMUL.FTZ R3, R3, c[0x0][0x23c] ;  /* 0x00008f0003037a20 */ /* 0x000fcc0000410000 */
[----:B------:R2:W3:Y:S08]  /*e750*/  MUFU.EX2 R29, R9 ;  /* 0x00000009001d7308 */ /* 0x0004f00000000800 */
[----:B------:R4:W1:Y:S01]  /*e760*/  MUFU.EX2 R8, R5 ;  /* 0x0000000500087308 */ /* 0x0008620000000800 */
[----:B-----5:R-:W-:Y:S01]  /*e770*/  IMAD.MOV.U32 R10, RZ, RZ, R170 ;  /* 0x000000ffff0a7224 */ /* 0x020fe200078e00aa */
[----:B------:R-:W-:-:S04]  /*e780*/  MOV R170, R249 ;  /* 0x000000f900aa7202 */ /* 0x000fc80000000f00 */
[----:B------:R-:W-:Y:S02]  /*e790*/  F2FP.PACK_AB R6, R10, R178 ;  /* 0x000000b20a06723e */ /* 0x000fe400000000ff */
[----:B------:R-:W5:Y:S01]  /*e7a0*/  MUFU.EX2 R3, R3 ;  /* 0x0000000300037308 */ /* 0x000f620000000800 */
[----:B--2---:R-:W-:Y:S02]  /*e7b0*/  MOV R9, R23 ;  /* 0x0000001700097202 */ /* 0x004fe40000000f00 */
[----:B------:R-:W2:Y:S01]  /*e7c0*/  LDSM.16.MT88.4 R20, [R206+0x18000] ;  /* 0x01800000ce14783b */ /* 0x000ea20000004200 */
[----:B---3--:R-:W-:Y:S02]  /*e7d0*/  F2FP.PACK_AB R7, R180, R29 ;  /* 0x0000001db407723e */ /* 0x008fe400000000ff */
[----:B----4-:R-:W-:Y:S01]  /*e7e0*/  F2FP.PACK_AB R5, R179, R172 ;  /* 0x000000acb305723e */ /* 0x010fe200000000ff */
[-C--:B-1----:R-:W-:Y:S02]  /*e7f0*/  FMUL.FTZ R140, R140, R8.reuse ;  /* 0x000000088c8c7220 */ /* 0x082fe40000410000 */
[----:B------:R-:W-:-:S02]  /*e800*/  FMUL.FTZ R141, R141, R8 ;  /* 0x000000088d8d7220 */ /* 0x000fc40000410000 */
[-C--:B------:R-:W-:Y:S02]  /*e810*/  FMUL.FTZ R144, R144, R8.reuse ;  /* 0x0000000890907220 */ /* 0x080fe40000410000 */
[----:B------:R-:W-:Y:S02]  /*e820*/  FMUL.FTZ R145, R145, R8 ;  /* 0x0000000891917220 */ /* 0x000fe40000410000 */
[-C--:B-----5:R-:W-:Y:S02]  /*e830*/  FMUL.FTZ R142, R142, R3.reuse ;  /* 0x000000038e8e7220 */ /* 0x0a0fe40000410000 */
[-C--:B------:R-:W-:Y:S02]  /*e840*/  FMUL.FTZ R143, R143, R3.reuse ;  /* 0x000000038f8f7220 */ /* 0x080fe40000410000 */
[-C--:B------:R-:W-:Y:S02]  /*e850*/  FMUL.FTZ R146, R146, R3.reuse ;  /* 0x0000000392927220 */ /* 0x080fe40000410000 */
[----:B------:R-:W-:-:S02]  /*e860*/  FMUL.FTZ R147, R147, R3 ;  /* 0x0000000393937220 */ /* 0x000fc40000410000 */
[-C--:B------:R-:W-:Y:S01]  /*e870*/  FMUL.FTZ R148, R148, R8.reuse ;  /* 0x0000000894947220 */ /* 0x080fe20000410000 */
[----:B------:R-:W-:Y:S01]  /*e880*/  HMMA.16816.F32 R16, R4, R14, R140 ;  /* 0x0000000e0410723c */ /* 0x000fe2000000188c */
        /* <DEDUP_REMOVED lines=8> */
[----:B--2---:R-:W-:Y:S01]  /*e910*/  HMMA.16816.F32 R144, R4, R20, R144 ;  /* 0x000000140490723c */ /* 0x004fe20000001890 */
[----:B------:R-:W-:Y:S02]  /*e920*/  FMUL.FTZ R161, R161, R8 ;  /* 0x00000008a1a17220 */ /* 0x000fe40000410000 */
[-C--:B------:R-:W-:Y:S02]  /*e930*/  FMUL.FTZ R162, R162, R3.reuse ;  /* 0x00000003a2a27220 */ /* 0x080fe40000410000 */
[----:B------:R-:W-:-:S03]  /*e940*/  FMUL.FTZ R163, R163, R3 ;  /* 0x00000003a3a37220 */ /* 0x000fc60000410000 */
[----:B------:R-:W-:Y:S01]  /*e950*/  MOV R143, R17 ;  /* 0x00000011008f7202 */ /* 0x000fe20000000f00 */
[----:B------:R-:W-:Y:S01]  /*e960*/  IMAD.MOV.U32 R142, RZ, RZ, R18 ;  /* 0x000000ffff8e7224 */ /* 0x000fe200078e0012 */
[----:B------:R-:W-:Y:S01]  /*e970*/  MOV R141, R19 ;  /* 0x00000013008d7202 */ /* 0x000fe20000000f00 */
[----:B------:R-:W-:Y:S01]  /*e980*/  IMAD.MOV.U32 R140, RZ, RZ, R16 ;  /* 0x000000ffff8c7224 */ /* 0x000fe200078e0010 */
[C---:B------:R-:W-:Y:S01]  /*e990*/  HMMA.16816.F32 R248, R4.reuse, R22, R148 ;  /* 0x0000001604f8723c */ /* 0x040fe20000001894 */
[----:B------:R-:W1:Y:S01]  /*e9a0*/  LDSM.16.MT88.4 R16, [R207+0x18000] ;  /* 0x01800000cf10783b */ /* 0x000e620000004200 */
[-C--:B------:R-:W-:Y:S02]  /*e9b0*/  FMUL.FTZ R164, R164, R8.reuse ;  /* 0x00000008a4a47220 */ /* 0x080fe40000410000 */
[----:B------:R-:W-:Y:S01]  /*e9c0*/  FMUL.FTZ R165, R165, R8 ;  /* 0x00000008a5a57220 */ /* 0x000fe20000410000 */
[----:B------:R-:W2:Y:S01]  /*e9d0*/  LDSM.16.MT88.4 R20, [R205+0x1a000] ;  /* 0x01a00000cd14783b */ /* 0x000ea20000004200 */
[-C--:B------:R-:W-:Y:S01]  /*e9e0*/  FMUL.FTZ R166, R166, R3.reuse ;  /* 0x00000003a6a67220 */ /* 0x080fe20000410000 */
[----:B------:R-:W-:Y:S01]  /*e9f0*/  MOV R151, R188 ;  /* 0x000000bc00977202 */ /* 0x000fe20000000f00 */
[----:B------:R-:W-:Y:S01]  /*ea00*/  HMMA.16816.F32 R136, R4, R12, R136 ;  /* 0x0000000c0488723c */ /* 0x000fe20000001888 */
[----:B------:R-:W3:Y:S01]  /*ea10*/  LDSM.16.MT88.4 R12, [R206+0x1a000] ;  /* 0x01a00000ce0c783b */ /* 0x000ee20000004200 */
        /* <DEDUP_REMOVED lines=40> */
[----:B---3--:R-:W-:Y:S01]  /*eca0*/  HMMA.16816.F32 R192, R4, R12, R44 ;  /* 0x0000000c04c0723c */ /* 0x008fe2000000182c */
[----:B------:R-:W-:-:S02]  /*ecb0*/  FMUL.FTZ R61, R61, R8 ;  /* 0x000000083d3d7220 */ /* 0x000fc40000410000 */
[-C--:B------:R-:W-:Y:S02]  /*ecc0*/  FMUL.FTZ R62, R62, R3.reuse ;  /* 0x000000033e3e7220 */ /* 0x080fe40000410000 */
[-C--:B------:R-:W-:Y:S02]  /*ecd0*/  FMUL.FTZ R63, R63, R3.reuse ;  /* 0x000000033f3f7220 */ /* 0x080fe40000410000 */
[-C--:B------:R-:W-:Y:S01]  /*ece0*/  FMUL.FTZ R64, R64, R8.reuse ;  /* 0x0000000840407220 */ /* 0x080fe20000410000 */
[C---:B------:R-:W-:Y:S01]  /*ecf0*/  HMMA.16816.F32 R188, R4.reuse, R14, R48 ;  /* 0x0000000e04bc723c */ /* 0x040fe20000001830 */
[----:B------:R-:W3:Y:S01]  /*ed00*/  LDSM.16.MT88.4 R12, [R205+0x1c000] ;  /* 0x01c00000cd0c783b */ /* 0x000ee20000004200 */
[-C--:B------:R-:W-:Y:S02]  /*ed10*/  FMUL.FTZ R65, R65, R8.reuse ;  /* 0x0000000841417220 */ /* 0x080fe40000410000 */
[-C--:B------:R-:W-:Y:S02]  /*ed20*/  FMUL.FTZ R66, R66, R3.reuse ;  /* 0x0000000342427220 */ /* 0x080fe40000410000 */
[----:B------:R-:W-:Y:S01]  /*ed30*/  FMUL.FTZ R67, R67, R3 ;  /* 0x0000000343437220 */ /* 0x000fe20000410000 */
[----:B------:R-:W-:Y:S01]  /*ed40*/  MOV R51, R9 ;  /* 0x0000000900337202 */ /* 0x000fe20000000f00 */
[-C--:B------:R-:W-:Y:S01]  /*ed50*/  FMUL.FTZ R52, R52, R8.reuse ;  /* 0x0000000834347220 */ /* 0x080fe20000410000 */
[----:B------:R-:W-:Y:S01]  /*ed60*/  HMMA.16816.F32 R152, R4, R24, R152 ;  /* 0x000000180498723c */ /* 0x000fe20000001898 */
[----:B------:R-:W-:-:S02]  /*ed70*/  FMUL.FTZ R53, R53, R8 ;  /* 0x0000000835357220 */ /* 0x000fc40000410000 */
[-C--:B------:R-:W-:Y:S02]  /*ed80*/  FMUL.FTZ R54, R54, R3.reuse ;  /* 0x0000000336367220 */ /* 0x080fe40000410000 */
[----:B------:R-:W-:Y:S02]  /*ed90*/  FMUL.FTZ R55, R55, R3 ;  /* 0x0000000337377220 */ /* 0x000fe40000410000 */
[-C--:B------:R-:W-:Y:S01]  /*eda0*/  FMUL.FTZ R68, R68, R8.reuse ;  /* 0x0000000844447220 */ /* 0x080fe20000410000 */
[----:B------:R-:W-:Y:S01]  /*edb0*/  HMMA.16816.F32 R240, R4, R26, R156 ;  /* 0x0000001a04f0723c */ /* 0x000fe2000000189c */
[----:B------:R-:W-:Y:S01]  /*edc0*/  FMUL.FTZ R69, R69, R8 ;  /* 0x0000000845457220 */ /* 0x000fe20000410000 */
[----:B------:R-:W-:Y:S01]  /*edd0*/  MOV R25, R179 ;  /* 0x000000b300197202 */ /* 0x000fe20000000f00 */
[-C--:B------:R-:W-:Y:S02]  /*ede0*/  FMUL.FTZ R70, R70, R3.reuse ;  /* 0x0000000346467220 */ /* 0x080fe40000410000 */
[----:B------:R-:W-:-:S02]  /*edf0*/  FMUL.FTZ R71, R71, R3 ;  /* 0x0000000347477220 */ /* 0x000fc40000410000 */
[-C--:B------:R-:W-:Y:S01]  /*ee00*/  FMUL.FTZ R72, R72, R8.reuse ;  /* 0x0000000848487220 */ /* 0x080fe20000410000 */
[----:B------:R-:W-:Y:S01]  /*ee10*/  MOV R159, R177 ;  /* 0x000000b1009f7202 */ /* 0x000fe20000000f00 */
[----:B------:R-:W-:Y:S02]  /*ee20*/  FMUL.FTZ R73, R73, R8 ;  /* 0x0000000849497220 */ /* 0x000fe40000410000 */
[-C--:B------:R-:W-:Y:S02]  /*ee30*/  FMUL.FTZ R74, R74, R3.reuse ;  /* 0x000000034a4a7220 */ /* 0x080fe40000410000 */
[----:B------:R-:W-:Y:S02]  /*ee40*/  FMUL.FTZ R75, R75, R3 ;  /* 0x000000034b4b7220 */ /* 0x000fe40000410000 */
[----:B------:R-:W-:Y:S02]  /*ee50*/  IMAD.MOV.U32 R150, RZ, RZ, R180 ;  /* 0x000000ffff967224 */ /* 0x000fe400078e00b4 */
        /* <DEDUP_REMOVED lines=8> */
[C---:B--2---:R-:W-:Y:S01]  /*eee0*/  HMMA.16816.F32 R176, R4.reuse, R20, R60 ;  /* 0x0000001404b0723c */ /* 0x044fe2000000183c */
[----:B------:R-:W-:Y:S01]  /*eef0*/  IMAD.MOV.U32 R38, RZ, RZ, R142 ;  /* 0x000000ffff267224 */ /* 0x000fe200078e008e */
[----:B------:R-:W-:Y:S01]  /*ef00*/  MOV R50, R148 ;  /* 0x0000009400327202 */ /* 0x000fe20000000f00 */
[----:B------:R-:W-:Y:S02]  /*ef10*/  IMAD.MOV.U32 R36, RZ, RZ, R140 ;  /* 0x000000ffff247224 */ /* 0x000fe400078e008c */
[----:B------:R-:W-:Y:S02]  /*ef20*/  FMUL.FTZ R84, R84, R8 ;  /* 0x0000000854547220 */ /* 0x000fe40000410000 */
[----:B------:R-:W-:Y:S01]  /*ef30*/  MOV R60, R174 ;  /* 0x000000ae003c7202 */ /* 0x000fe20000000f00 */
[----:B------:R-:W-:Y:S01]  /*ef40*/  HMMA.16816.F32 R184, R4, R16, R52 ;  /* 0x0000001004b8723c */ /* 0x000fe20000001834 */
[----:B------:R-:W-:Y:S01]  /*ef50*/  LDSM.16.MT88.4 R16, [R206+0x1c000] ;  /* 0x01c00000ce10783b */ /* 0x000fe20000004200 */
        /* <DEDUP_REMOVED lines=9> */
[----:B------:R-:W-:Y:S02]  /*eff0*/  IMAD.MOV.U32 R55, RZ, RZ, R170 ;  /* 0x000000ffff377224 */ /* 0x000fe400078e00aa */
[----:B------:R-:W-:Y:S01]  /*f000*/  FMUL.FTZ R88, R88, R8 ;  /* 0x0000000858587220 */ /* 0x000fe20000410000 */
[----:B------:R-:W-:Y:S01]  /*f010*/  MOV R65, R60 ;  /* 0x0000003c00417202 */ /* 0x000fe20000000f00 */
[----:B---3--:R-:W-:Y:S01]  /*f020*/  HMMA.16816.F32 R140, R4, R12, R68 ;  /* 0x0000000c048c723c */ /* 0x008fe20000001844 */
[----:B------:R-:W-:Y:S01]  /*f030*/  FMUL.FTZ R89, R89, R8 ;  /* 0x0000000859597220 */ /* 0x000fe20000410000 */
[----:B------:R-:W-:Y:S01]  /*f040*/  MOV R60, R62 ;  /* 0x0000003e003c7202 */ /* 0x000fe20000000f00 */
[----:B------:R-:W-:Y:S01]  /*f050*/  FMUL.FTZ R90, R90, R3 ;  /* 0x000000035a5a7220 */ /* 0x000fe20000410000 */
[----:B------:R-:W-:Y:S01]  /*f060*/  MOV R62, R29 ;  /* 0x0000001d003e7202 */ /* 0x000fe20000000f00 */
[----:B------:R-:W-:-:S02]  /*f070*/  FMUL.FTZ R91, R91, R3 ;  /* 0x000000035b5b7220 */ /* 0x000fc40000410000 */
        /* <DEDUP_REMOVED lines=9> */
[-C--:B------:R-:W-:Y:S02]  /*f110*/  FMUL.FTZ R96, R96, R8.reuse ;  /* 0x0000000860607220 */ /* 0x080fe40000410000 */
[----:B------:R-:W-:-:S02]  /*f120*/  FMUL.FTZ R97, R97, R8 ;  /* 0x0000000861617220 */ /* 0x000fc40000410000 */
[-C--:B------:R-:W-:Y:S02]  /*f130*/  FMUL.FTZ R98, R98, R3.reuse ;  /* 0x0000000362627220 */ /* 0x080fe40000410000 */
[-C--:B------:R-:W-:Y:S02]  /*f140*/  FMUL.FTZ R99, R99, R3.reuse ;  /* 0x0000000363637220 */ /* 0x080fe40000410000 */
[----:B------:R-:W-:Y:S02]  /*f150*/  IMAD.MOV.U32 R61, RZ, RZ, R159 ;  /* 0x000000ffff3d7224 */ /* 0x000fe400078e009f */
[----:B------:R-:W-:Y:S02]  /*f160*/  FFMA.FTZ R9, R30, c[0x0][0x23c], -R2 ;  /* 0x00008f001e097a23 */ /* 0x000fe40000010802 */
[-C--:B------:R-:W-:Y:S02]  /*f170*/  FMUL.FTZ R76, R76, R8.reuse ;  /* 0x000000084c4c7220 */ /* 0x080fe40000410000 */
[----:B------:R3:W4:Y:S01]  /*f180*/  MUFU.EX2 R64, R9 ;  /* 0x0000000900407308 */ /* 0x0007220000000800 */
[----:B------:R-:W-:Y:S01]  /*f190*/  FMUL.FTZ R77, R77, R8 ;  /* 0x000000084d4d7220 */ /* 0x000fe20000410000 */
[----:B-1----:R-:W-:Y:S01]  /*f1a0*/  HMMA.16816.F32 R156, R4, R20, R84 ;  /* 0x00000014049c723c */ /* 0x002fe20000001854 */
[----:B------:R-:W-:-:S02]  /*f1b0*/  FMUL.FTZ R78, R78, R3 ;  /* 0x000000034e4e7220 */ /* 0x000fc40000410000 */
[-C--:B------:R-:W-:Y:S02]  /*f1c0*/  FMUL.FTZ R79, R79, R3.reuse ;  /* 0x000000034f4f7220 */ /* 0x080fe40000410000 */
[-C--:B------:R-:W-:Y:S02]  /*f1d0*/  FMUL.FTZ R80, R80, R8.reuse ;  /* 0x0000000850507220 */ /* 0x080fe40000410000 */
[----:B------:R-:W-:Y:S01]  /*f1e0*/  FMUL.FTZ R81, R81, R8 ;  /* 0x0000000851517220 */ /* 0x000fe20000410000 */
[----:B------:R-:W-:Y:S01]  /*f1f0*/  HMMA.16816.F32 R88, R4, R22, R88 ;  /* 0x000000160458723c */ /* 0x000fe20000001858 */
[----:B------:R-:W1:Y:S01]  /*f200*/  LDSM.16.MT88.4 R20, [R206+0x1e000] ;  /* 0x01e00000ce14783b */ /* 0x000e620000004200 */
[-C--:B------:R-:W-:Y:S02]  /*f210*/  FMUL.FTZ R82, R82, R3.reuse ;  /* 0x0000000352527220 */ /* 0x080fe40000410000 */
[----:B------:R-:W-:Y:S02]  /*f220*/  FMUL.FTZ R83, R83, R3 ;  /* 0x0000000353537220 */ /* 0x000fe40000410000 */
[----:B---3--:R-:W-:-:S02]  /*f230*/  FFMA.FTZ R9, R31, c[0x0][0x23c], -R2 ;  /* 0x00008f001f097a23 */ /* 0x008fc40000010802 */
[C---:B--2---:R-:W-:Y:S01]  /*f240*/  HMMA.16816.F32 R92, R4.reuse, R12, R92 ;  /* 0x0000000c045c723c */ /* 0x044fe2000000185c */
[----:B------:R-:W-:Y:S01]  /*f250*/  IMAD.MOV.U32 R43, RZ, RZ, R149 ;  /* 0x000000ffff2b7224 */ /* 0x000fe200078e0095 */
[----:B------:R2:W3:Y:S01]  /*f260*/  MUFU.EX2 R72, R9 ;  /* 0x0000000900487308 */ /* 0x0004e20000000800 */
[----:B------:R-:W-:Y:S02]  /*f270*/  IMAD.MOV.U32 R67, RZ, RZ, R151 ;  /* 0x000000ffff437224 */ /* 0x000fe400078e0097 */
[----:B------:R-:W-:Y:S02]  /*f280*/  IMAD.MOV.U32 R49, RZ, RZ, R25 ;  /* 0x000000ffff317224 */ /* 0x000fe400078e0019 */
[-C--:B------:R-:W-:Y:S01]  /*f290*/  FMUL.FTZ R108, R108, R8.reuse ;  /* 0x000000086c6c7220 */ /* 0x080fe20000410000 */
[----:B------:R-:W-:Y:S01]  /*f2a0*/  HMMA.16816.F32 R96, R4, R14, R96 ;  /* 0x0000000e0460723c */ /* 0x000fe20000001860 */
[----:B------:R-:W5:Y:S01]  /*f2b0*/  LDSM.16.MT88.4 R12, [R208+0x1e000] ;  /* 0x01e00000d00c783b */ /* 0x000f620000004200 */
[----:B------:R-:W-:Y:S01]  /*f2c0*/  FMUL.FTZ R109, R109, R8 ;  /* 0x000000086d6d7220 */ /* 0x000fe20000410000 */
[----:B------:R-:W-:Y:S01]  /*f2d0*/  MOV R75, R49 ;  /* 0x00000031004b7202 */ /* 0x000fe20000000f00 */
[-C--:B------:R-:W-:Y:S01]  /*f2e0*/  FMUL.FTZ R110, R110, R3.reuse ;  /* 0x000000036e6e7220 */ /* 0x080fe20000410000 */
[----:B------:R-:W-:Y:S01]  /*f2f0*/  LDSM.16.MT88.4 R24, [R207+0x1e000] ;  /* 0x01e00000cf18783b */ /* 0x000fe20000004200 */
[----:B------:R-:W-:-:S02]  /*f300*/  FMUL.FTZ R111, R111, R3 ;  /* 0x000000036f6f7220 */ /* 0x000fc40000410000 */
[C---:B------:R-:W-:Y:S01]  /*f310*/  HMMA.16816.F32 R164, R4.reuse, R16, R76 ;  /* 0x0000001004a4723c */ /* 0x040fe2000000184c */
[-C--:B------:R-:W-:Y:S02]  /*f320*/  FMUL.FTZ R112, R112, R8.reuse ;  /* 0x0000000870707220 */ /* 0x080fe40000410000 */
[----:B--2---:R-:W-:Y:S02]  /*f330*/  FFMA.FTZ R9, R33, c[0x0][0x23c], -R2 ;  /* 0x00008f0021097a23 */ /* 0x004fe40000010802 */
[----:B------:R-:W-:Y:S02]  /*f340*/  FMUL.FTZ R113, R113, R8 ;  /* 0x0000000871717220 */ /* 0x000fe40000410000 */
[----:B------:R2:W-:Y:S01]  /*f350*/  MUFU.EX2 R70, R9 ;  /* 0x0000000900467308 */ /* 0x0005e20000000800 */
[----:B------:R-:W-:Y:S01]  /*f360*/  HMMA.16816.F32 R148, R4, R18, R80 ;  /* 0x000000120494723c */ /* 0x000fe20000001850 */
[----:B------:R-:W3:Y:S01]  /*f370*/  LDSM.16.MT88.4 R16, [R205+0x1e000] ;  /* 0x01e00000cd10783b */ /* 0x000ee20000004200 */
        /* <DEDUP_REMOVED lines=8> */
[----:B--2---:R-:W-:Y:S01]  /*f400*/  FFMA.FTZ R9, R35, c[0x0][0x23c], -R0 ;  /* 0x00008f0023097a23 */ /* 0x004fe20000010800 */
[C---:B------:R-:W-:Y:S01]  /*f410*/  HMMA.16816.F32 R112, R4.reuse, R22, R112 ;  /* 0x000000160470723c */ /* 0x040fe20000001870 */
[----:B------:R-:W-:Y:S01]  /*f420*/  FMUL.FTZ R121, R121, R8 ;  /* 0x0000000879797220 */ /* 0x000fe20000410000 */
[----:B------:R-:W1:Y:S01]  /*f430*/  LDSM.16.MT88.4 R20, [R205+0x18800] ;  /* 0x01880000cd14783b */ /* 0x000e620000004200 */
[----:B------:R2:W-:Y:S01]  /*f440*/  MUFU.EX2 R59, R9 ;  /* 0x00000009003b7308 */ /* 0x0005e20000000800 */
[-C--:B------:R-:W-:Y:S01]  /*f450*/  FMUL.FTZ R122, R122, R3.reuse ;  /* 0x000000037a7a7220 */ /* 0x080fe20000410000 */
[----:B------:R-:W-:Y:S01]  /*f460*/  MOV R35, R42 ;  /* 0x0000002a00237202 */ /* 0x000fe20000000f00 */
[----:B------:R-:W-:Y:S02]  /*f470*/  FMUL.FTZ R123, R123, R3 ;  /* 0x000000037b7b7220 */ /* 0x000fe40000410000 */
[----:B-----5:R-:W-:Y:S01]  /*f480*/  HMMA.16816.F32 R44, R4, R12, R116 ;  /* 0x0000000c042c723c */ /* 0x020fe20000001874 */
[----:B------:R-:W-:-:S02]  /*f490*/  IMAD.MOV.U32 R63, RZ, RZ, R10 ;  /* 0x000000ffff3f7224 */ /* 0x000fc400078e000a */
[----:B------:R-:W-:Y:S02]  /*f4a0*/  FFMA.FTZ R10, R32, c[0x0][0x23c], -R2 ;  /* 0x00008f00200a7a23 */ /* 0x000fe40000010802 */
[-C--:B------:R-:W-:Y:S02]  /*f4b0*/  FMUL.FTZ R100, R100, R8.reuse ;  /* 0x0000000864647220 */ /* 0x080fe40000410000 */
[----:B------:R5:W1:Y:S01]  /*f4c0*/  MUFU.EX2 R58, R10 ;  /* 0x0000000a003a7308 */ /* 0x000a620000000800 */
[----:B------:R-:W-:Y:S01]  /*f4d0*/  HMMA.16816.F32 R120, R4, R14, R120 ;  /* 0x0000000e0478723c */ /* 0x000fe20000001878 */
[----:B------:R-:W-:Y:S01]  /*f4e0*/  LDSM.16.MT88.4 R12, [R207+0x18800] ;  /* 0x01880000cf0c783b */ /* 0x000fe20000004200 */
[----:B------:R-:W-:Y:S02]  /*f4f0*/  FMUL.FTZ R101, R101, R8 ;  /* 0x0000000865657220 */ /* 0x000fe40000410000 */
[----:B--2---:R-:W-:Y:S02]  /*f500*/  FFMA.FTZ R9, R135, c[0x0][0x23c], -R0 ;  /* 0x00008f0087097a23 */ /* 0x004fe40000010800 */
[----:B------:R-:W-:-:S02]  /*f510*/  FMUL.FTZ R102, R102, R3 ;  /* 0x0000000366667220 */ /* 0x000fc40000410000 */
[----:B------:R2:W-:Y:S01]  /*f520*/  MUFU.EX2 R57, R9 ;  /* 0x0000000900397308 */ /* 0x0005e20000000800 */
[-C--:B------:R-:W-:Y:S02]  /*f530*/  FMUL.FTZ R103, R103, R3.reuse ;  /* 0x0000000367677220 */ /* 0x080fe40000410000 */
[-C--:B------:R-:W-:Y:S02]  /*f540*/  FMUL.FTZ R104, R104, R8.reuse ;  /* 0x0000000868687220 */ /* 0x080fe40000410000 */
[----:B------:R-:W-:Y:S02]  /*f550*/  FMUL.FTZ R105, R105, R8 ;  /* 0x0000000869697220 */ /* 0x000fe40000410000 */
[----:B-----5:R-:W-:Y:S01]  /*f560*/  FFMA.FTZ R10, R34, c[0x0][0x23c], -R0 ;  /* 0x00008f00220a7a23 */ /* 0x020fe20000010800 */
[----:B---3--:R-:W-:Y:S01]  /*f570*/  HMMA.16816.F32 R100, R4, R16, R100 ;  /* 0x000000100464723c */ /* 0x008fe20000001864 */
[-C--:B------:R-:W-:Y:S01]  /*f580*/  FMUL.FTZ R106, R106, R3.reuse ;  /* 0x000000036a6a7220 */ /* 0x080fe20000410000 */
[----:B------:R-:W-:Y:S01]  /*f590*/  MOV R34, R40 ;  /* 0x0000002800227202 */ /* 0x000fe20000000f00 */
[----:B------:R3:W5:Y:S01]  /*f5a0*/  MUFU.EX2 R66, R10 ;  /* 0x0000000a00427308 */ /* 0x0007620000000800 */
[----:B------:R-:W-:-:S02]  /*f5b0*/  FMUL.FTZ R107, R107, R3 ;  /* 0x000000036b6b7220 */ /* 0x000fc40000410000 */
[----:B------:R-:W-:Y:S02]  /*f5c0*/  FMUL.FTZ R124, R124, R8 ;  /* 0x000000087c7c7220 */ /* 0x000fe40000410000 */
[----:B--2---:R-:W-:Y:S01]  /*f5d0*/  FFMA.FTZ R9, R134, c[0x0][0x23c], -R0 ;  /* 0x00008f0086097a23 */ /* 0x004fe20000010800 */
[----:B----4-:R-:W-:Y:S01]  /*f5e0*/  MOV R134, R64 ;  /* 0x0000004000867202 */ /* 0x010fe20000000f00 */
[----:B------:R-:W-:Y:S01]  /*f5f0*/  IMAD.MOV.U32 R64, RZ, RZ, R67 ;  /* 0x000000ffff407224 */ /* 0x000fe200078e0043 */
[----:B------:R-:W-:Y:S01]  /*f600*/  HMMA.16816.F32 R104, R4, R18, R104 ;  /* 0x000000120468723c */ /* 0x000fe20000001868 */
[----:B------:R-:W-:Y:S01]  /*f610*/  IMAD.MOV.U32 R67, RZ, RZ, R61 ;  /* 0x000000ffff437224 */ /* 0x000fe200078e003d */
[----:B------:R-:W-:Y:S01]  /*f620*/  LDSM.16.MT88.4 R16, [R206+0x18800] ;  /* 0x01880000ce10783b */ /* 0x000fe20000004200 */
[----:B------:R-:W-:Y:S01]  /*f630*/  IMAD.MOV.U32 R61, RZ, RZ, R28 ;  /* 0x000000ffff3d7224 */ /* 0x000fe200078e001c */
[----:B------:R-:W2:Y:S01]  /*f640*/  MUFU.EX2 R9, R9 ;  /* 0x0000000900097308 */ /* 0x000ea20000000800 */
[----:B------:R-:W-:Y:S01]  /*f650*/  FMUL.FTZ R125, R125, R8 ;  /* 0x000000087d7d7220 */ /* 0x000fe20000410000 */
[----:B------:R-:W4:Y:S01]  /*f660*/  LDSM.16.MT88.4 R28, [R208+0x18800] ;  /* 0x01880000d01c783b */ /* 0x000f220000004200 */
[-C--:B------:R-:W-:Y:S01]  /*f670*/  FMUL.FTZ R126, R126, R3.reuse ;  /* 0x000000037e7e7220 */ /* 0x080fe20000410000 */
[----:B---3--:R-:W-:Y:S01]  /*f680*/  MOV R10, R54 ;  /* 0x00000036000a7202 */ /* 0x008fe20000000f00 */
[----:B------:R-:W-:-:S02]  /*f690*/  FMUL.FTZ R127, R127, R3 ;  /* 0x000000037f7f7220 */ /* 0x000fc40000410000 */
[-C--:B------:R-:W-:Y:S02]  /*f6a0*/  FMUL.FTZ R128, R128, R8.reuse ;  /* 0x0000000880807220 */ /* 0x080fe40000410000 */
[----:B------:R-:W-:Y:S02]  /*f6b0*/  FMUL.FTZ R129, R129, R8 ;  /* 0x0000000881817220 */ /* 0x000fe40000410000 */
[-C--:B------:R-:W-:Y:S01]  /*f6c0*/  FMUL.FTZ R130, R130, R3.reuse ;  /* 0x0000000382827220 */ /* 0x080fe20000410000 */
[----:B------:R-:W-:Y:S01]  /*f6d0*/  HMMA.16816.F32 R124, R4, R24, R124 ;  /* 0x00000018047c723c */ /* 0x000fe2000000187c */
[----:B------:R-:W-:Y:S02]  /*f6e0*/  FMUL.FTZ R131, R131, R3 ;  /* 0x0000000383837220 */ /* 0x000fe40000410000 */
[----:B------:R-:W-:Y:S02]  /*f6f0*/  IMAD.MOV.U32 R32, RZ, RZ, R64 ;  /* 0x000000ffff207224 */ /* 0x000fe400078e0040 */
[----:B------:R-:W-:-:S02]  /*f700*/  IMAD.MOV.U32 R74, RZ, RZ, R48 ;  /* 0x000000ffff4a7224 */ /* 0x000fc400078e0030 */
[----:B------:R-:W-:Y:S01]  /*f710*/  IMAD.MOV.U32 R64, RZ, RZ, R50 ;  /* 0x000000ffff407224 */ /* 0x000fe200078e0032 */
[----:B------:R-:W-:Y:S01]  /*f720*/  HMMA.16816.F32 R128, R4, R26, R128 ;  /* 0x0000001a0480723c */ /* 0x000fe20000001880 */
[----:B------:R-:W3:Y:S01]  /*f730*/  LDSM.16.MT88.4 R24, [R205+0x1a800] ;  /* 0x01a80000cd18783b */ /* 0x000ee20000004200 */
[----:B------:R-:W-:Y:S02]  /*f740*/  IMAD.MOV.U32 R33, RZ, RZ, R56 ;  /* 0x000000ffff217224 */ /* 0x000fe400078e0038 */
[----:B------:R-:W-:Y:S02]  /*f750*/  IMAD.MOV.U32 R71, RZ, RZ, R41 ;  /* 0x000000ffff477224 */ /* 0x000fe400078e0029 */
[----:B------:R-:W-:Y:S01]  /*f760*/  IMAD.MOV.U32 R56, RZ, RZ, R43 ;  /* 0x000000ffff387224 */ /* 0x000fe200078e002b */
[----:B------:R-:W-:Y:S02]  /*f770*/  F2FP.PACK_AB R4, R72, R134 ;  /* 0x000000864804723e */ /* 0x000fe400000000ff */
[----:B-1----:R-:W-:-:S02]  /*f780*/  F2FP.PACK_AB R6, R70, R58 ;  /* 0x0000003a4606723e */ /* 0x002fc400000000ff */
[----:B-----5:R-:W-:Y:S02]  /*f790*/  F2FP.PACK_AB R5, R59, R66 ;  /* 0x000000423b05723e */ /* 0x020fe400000000ff */
[----:B--2---:R-:W-:-:S07]  /*f7a0*/  F2FP.PACK_AB R7, R9, R57 ;  /* 0x000000390907723e */ /* 0x004fce00000000ff */
[C---:B------:R-:W-:Y:S08]  /*f7b0*/  HMMA.16816.F32 R136, R4.reuse, R20, R136 ;  /* 0x000000140488723c */ /* 0x040ff00000001888 */
[C---:B------:R-:W-:Y:S01]  /*f7c0*/  HMMA.16816.F32 R36, R4.reuse, R22, R36 ;  /* 0x000000160424723c */ /* 0x040fe20000001824 */
[----:B------:R-:W-:Y:S07]  /*f7d0*/  LDSM.16.MT88.4 R20, [R206+0x1a800] ;  /* 0x01a80000ce14783b */ /* 0x000fee0000004200 */
[C---:B----4-:R-:W-:Y:S07]  /*f7e0*/  HMMA.16816.F32 R48, R4.reuse, R30, R240 ;  /* 0x0000001e0430723c */ /* 0x050fee00000018f0 */
[----:B------:R-:W-:Y:S01]  /*f7f0*/  MOV R242, R52 ;  /* 0x0000003400f27202 */ /* 0x000fe20000000f00 */
[----:B------:R-:W-:Y:S01]  /*f800*/  IMAD.MOV.U32 R241, RZ, RZ, R53 ;  /* 0x000000fffff17224 */ /* 0x000fe200078e0035 */
[----:B------:R-:W-:Y:S01]  /*f810*/  HMMA.16816.F32 R160, R4, R12, R160 ;  /* 0x0000000c04a0723c */ /* 0x000fe200000018a0 */
[----:B------:R-:W-:-:S02]  /*f820*/  IMAD.MOV.U32 R240, RZ, RZ, R55 ;  /* 0x000000fffff07224 */ /* 0x000fc400078e0037 */
[----:B------:R-:W-:-:S05]  /*f830*/  IMAD.MOV.U32 R243, RZ, RZ, R63 ;  /* 0x000000fffff37224 */ /* 0x000fca00078e003f */
[C---:B------:R-:W-:Y:S01]  /*f840*/  HMMA.16816.F32 R52, R4.reuse, R14, R236 ;  /* 0x0000000e0434723c */ /* 0x040fe200000018ec */
[----:B------:R-:W1:Y:S06]  /*f850*/  LDSM.16.MT88.4 R12, [R207+0x1a800] ;  /* 0x01a80000cf0c783b */ /* 0x000e6c0000004200 */
[----:B------:R-:W-:Y:S01]  /*f860*/  MOV R239, R64 ;  /* 0x0000004000ef7202 */ /* 0x000fe20000000f00 */
[----:B------:R-:W-:Y:S01]  /*f870*/  HMMA.16816.F32 R40, R4, R18, R248 ;  /* 0x000000120428723c */ /* 0x000fe200000018f8 */
[----:B------:R-:W-:Y:S01]  /*f880*/  IMAD.MOV.U32 R236, RZ, RZ, R73 ;  /* 0x000000ffffec7224 */ /* 0x000fe200078e0049 */
[----:B------:R-:W-:Y:S01]  /*f890*/  MOV R237, R74 ;  /* 0x0000004a00ed7202 */ /* 0x000fe20000000f00 */
[----:B------:R-:W-:-:S04]  /*f8a0*/  IMAD.MOV.U32 R238, RZ, RZ, R75 ;  /* 0x000000ffffee7224 */ /* 0x000fc800078e004b */
[----:B------:R-:W-:Y:S01]  /*f8b0*/  MOV R249, R66 ;  /* 0x0000004200f97202 */ /* 0x000fe20000000f00 */
[----:B------:R-:W-:Y:S01]  /*f8c0*/  IMAD.MOV.U32 R248, RZ, RZ, R67 ;  /* 0x000000fffff87224 */ /* 0x000fe200078e0043 */
[----:B------:R-:W-:Y:S01]  /*f8d0*/  MOV R67, R60 ;  /* 0x0000003c00437202 */ /* 0x000fe20000000f00 */
[----:B------:R-:W-:Y:S01]  /*f8e0*/  IMAD.MOV.U32 R66, RZ, RZ, R61 ;  /* 0x000000ffff427224 */ /* 0x000fe200078e003d */
[----:B------:R-:W-:Y:S01]  /*f8f0*/  HMMA.16816.F32 R144, R4, R16, R144 ;  /* 0x000000100490723c */ /* 0x000fe20000001890 */
[----:B------:R-:W2:Y:S02]  /*f900*/  LDSM.16.MT88.4 R16, [R208+0x1a800] ;  /* 0x01a80000d010783b */ /* 0x000ea40000004200 */
[----:B------:R-:W-:-:S05]  /*f910*/  IMAD.MOV.U32 R135, RZ, RZ, R67 ;  /* 0x000000ffff877224 */ /* 0x000fca00078e0043 */
[C---:B---3--:R-:W-:Y:S07]  /*f920*/  HMMA.16816.F32 R60, R4.reuse, R24, R200 ;  /* 0x00000018043c723c */ /* 0x048fee00000018c8 */
[----:B------:R-:W-:Y:S01]  /*f930*/  MOV R203, R69 ;  /* 0x0000004500cb7202 */ /* 0x000fe20000000f00 */
[----:B------:R-:W-:Y:S01]  /*f940*/  IMAD.MOV.U32 R200, RZ, RZ, R71 ;  /* 0x000000ffffc87224 */ /* 0x000fe200078e0047 */
[----:B------:R-:W-:Y:S01]  /*f950*/  MOV R201, R70 ;  /* 0x0000004600c97202 */ /* 0x000fe20000000f00 */
[----:B------:R-:W-:Y:S01]  /*f960*/  IMAD.MOV.U32 R202, RZ, RZ, R9 ;  /* 0x000000ffffca7224 */ /* 0x000fe200078e0009 */
[----:B------:R-:W-:Y:S01]  /*f970*/  HMMA.16816.F32 R68, R4, R26, R196 ;  /* 0x0000001a0444723c */ /* 0x000fe200000018c4 */
[----:B------:R-:W3:Y:S01]  /*f980*/  LDSM.16.MT88.4 R24, [R206+0x1c800] ;  /* 0x01c80000ce18783b */ /* 0x000ee20000004200 */
[----:B------:R-:W-:-:S05]  /*f990*/  FFMA.FTZ R9, R246, c[0x0][0x23c], -R2 ;  /* 0x00008f00f6097a23 */ /* 0x000fca0000010802 */
[----:B------:R-:W-:Y:S01]  /*f9a0*/  MOV R199, R56 ;  /* 0x0000003800c77202 */ /* 0x000fe20000000f00 */
[----:B------:R-:W-:Y:S01]  /*f9b0*/  IMAD.MOV.U32 R198, RZ, RZ, R57 ;  /* 0x000000ffffc67224 */ /* 0x000fe200078e0039 */
[----:B------:R-:W-:Y:S01]  /*f9c0*/  MOV R197, R58 ;  /* 0x0000003a00c57202 */ /* 0x000fe20000000f00 */
[----:B------:R-:W-:Y:S01]  /*f9d0*/  IMAD.MOV.U32 R196, RZ, RZ, R59 ;  /* 0x000000ffffc47224 */ /* 0x000fe200078e003b */
[C---:B-1----:R-:W-:Y:S08]  /*f9e0*/  HMMA.16816.F32 R76, R4.reuse, R12, R176 ;  /* 0x0000000c044c723c */ /* 0x042ff000000018b0 */
[C---:B------:R-:W-:Y:S07]  /*f9f0*/  HMMA.16816.F32 R56, R4.reuse, R20, R192 ;  /* 0x000000140438723c */ /* 0x040fee00000018c0 */
[----:B------:R-:W-:Y:S01]  /*fa00*/  IMAD.MOV.U32 R194, RZ, RZ, R65 ;  /* 0x000000ffffc27224 */ /* 0x000fe200078e0041 */
[----:B------:R-:W-:Y:S01]  /*fa10*/  MOV R193, R66 ;  /* 0x0000004200c17202 */ /* 0x000fe20000000f00 */
[----:B------:R-:W-:Y:S01]  /*fa20*/  HMMA.16816.F32 R84, R4, R14, R172 ;  /* 0x0000000e0454723c */ /* 0x000fe200000018ac */
[----:B------:R-:W1:Y:S01]  /*fa30*/  LDSM.16.MT88.4 R12, [R207+0x1c800] ;  /* 0x01c80000cf0c783b */ /* 0x000e620000004200 */
[----:B------:R-:W-:-:S02]  /*fa40*/  MOV R195, R72 ;  /* 0x0000004800c37202 */ /* 0x000fc40000000f00 */
[----:B------:R-:W-:-:S04]  /*fa50*/  MOV R192, R252 ;  /* 0x000000fc00c07202 */ /* 0x000fc80000000f00 */
[C---:B------:R-:W-:Y:S01]  /*fa60*/  HMMA.16816.F32 R64, R4.reuse, R22, R188 ;  /* 0x000000160440723c */ /* 0x040fe200000018bc */
[----:B------:R-:W4:Y:S06]  /*fa70*/  LDSM.16.MT88.4 R20, [R208+0x1c800] ;  /* 0x01c80000d014783b */ /* 0x000f2c0000004200 */
        /* <DEDUP_REMOVED lines=11> */
[----:B------:R5:W-:Y:S01]  /*fb30*/  MUFU.EX2 R183, R9 ;  /* 0x0000000900b77308 */ /* 0x000be20000000800 */
[----:B------:R-:W-:Y:S01]  /*fb40*/  MOV R195, R200 ;  /* 0x000000c800c37202 */ /* 0x000fe20000000f00 */
[----:B------:R-:W-:Y:S01]  /*fb50*/  IMAD.MOV.U32 R196, RZ, RZ, R201 ;  /* 0x000000ffffc47224 */ /* 0x000fe200078e00c9 */
[----:B------:R-:W-:Y:S01]  /*fb60*/  MOV R201, R242 ;  /* 0x000000f200c97202 */ /* 0x000fe20000000f00 */
[----:B------:R-:W-:Y:S01]  /*fb70*/  IMAD.MOV.U32 R198, RZ, RZ, R203 ;  /* 0x000000ffffc67224 */ /* 0x000fe200078e00cb */
[----:B------:R-:W-:Y:S01]  /*fb80*/  MOV R203, R248 ;  /* 0x000000f800cb7202 */ /* 0x000fe20000000f00 */
[----:B------:R-:W-:Y:S01]  /*fb90*/  HMMA.16816.F32 R152, R4, R28, R152 ;  /* 0x0000001c0498723c */ /* 0x000fe20000001898 */
[----:B------:R-:W-:Y:S01]  /*fba0*/  LDSM.16.MT88.4 R28, [R205+0x1c800] ;  /* 0x01c80000cd1c783b */ /* 0x000fe20000004200 */
[----:B------:R-:W-:Y:S01]  /*fbb0*/  IMAD.MOV.U32 R200, RZ, RZ, R241 ;  /* 0x000000ffffc87224 */ /* 0x000fe200078e00f1 */
[----:B------:R-:W-:Y:S01]  /*fbc0*/  MOV R241, R134 ;  /* 0x0000008600f17202 */ /* 0x000fe20000000f00 */
[----:B------:R-:W-:Y:S01]  /*fbd0*/  IMAD.MOV.U32 R242, RZ, RZ, R35 ;  /* 0x000000fffff27224 */ /* 0x000fe200078e0023 */
[----:B------:R-:W-:Y:S01]  /*fbe0*/  MOV R134, R32 ;  /* 0x0000002000867202 */ /* 0x000fe20000000f00 */
[----:B------:R-:W-:-:S02]  /*fbf0*/  IMAD.MOV.U32 R248, RZ, RZ, R33 ;  /* 0x000000fffff87224 */ /* 0x000fc400078e0021 */
[----:B---3--:R-:W-:Y:S01]  /*fc00*/  HMMA.16816.F32 R164, R4, R24, R164 ;  /* 0x0000001804a4723c */ /* 0x008fe200000018a4 */
[----:B-----5:R-:W-:-:S04]  /*fc10*/  FFMA.FTZ R9, R247, c[0x0][0x23c], -R2 ;  /* 0x00008f00f7097a23 */ /* 0x020fc80000010802 */
[----:B------:R3:W5:Y:S03]  /*fc20*/  MUFU.EX2 R252, R9 ;  /* 0x0000000900fc7308 */ /* 0x0007660000000800 */
[C---:B-1----:R-:W-:Y:S08]  /*fc30*/  HMMA.16816.F32 R96, R4.reuse, R14, R96 ;  /* 0x0000000e0460723c */ /* 0x042ff00000001860 */
[----:B----4-:R-:W-:Y:S01]  /*fc40*/  HMMA.16816.F32 R116, R4, R22, R88 ;  /* 0x000000160474723c */ /* 0x010fe20000001858 */
[----:B---3--:R-:W-:-:S07]  /*fc50*/  FFMA.FTZ R9, R244, c[0x0][0x23c], -R2 ;  /* 0x00008f00f4097a23 */ /* 0x008fce0000010802 */
[C---:B------:R-:W-:Y:S01]  /*fc60*/  HMMA.16816.F32 R88, R4.reuse, R12, R92 ;  /* 0x0000000c0458723c */ /* 0x040fe2000000185c */
[----:B------:R-:W1:Y:S01]  /*fc70*/  LDSM.16.MT88.4 R12, [R207+0x1e800] ;  /* 0x01e80000cf0c783b */ /* 0x000e620000004200 */
[----:B------:R3:W-:Y:S05]  /*fc80*/  MUFU.EX2 R250, R9 ;  /* 0x0000000900fa7308 */ /* 0x0007ea0000000800 */
[----:B------:R-:W-:Y:S01]  /*fc90*/  MOV R95, R134 ;  /* 0x00000086005f7202 */ /* 0x000fe20000000f00 */
[C---:B------:R-:W-:Y:S01]  /*fca0*/  HMMA.16816.F32 R148, R4.reuse, R26, R148 ;  /* 0x0000001a0494723c */ /* 0x040fe20000001894 */
[----:B------:R-:W4:Y:S07]  /*fcb0*/  LDSM.16.MT88.4 R24, [R206+0x1e800] ;  /* 0x01e80000ce18783b */ /* 0x000f2e0000004200 */
[----:B------:R-:W-:Y:S01]  /*fcc0*/  HMMA.16816.F32 R156, R4, R20, R156 ;  /* 0x00000014049c723c */ /* 0x000fe2000000189c */
[----:B------:R-:W4:Y:S01]  /*fcd0*/  LDSM.16.MT88.4 R20, [R208+0x1e800] ;  /* 0x01e80000d014783b */ /* 0x000f220000004200 */
[----:B---3--:R-:W-:-:S04]  /*fce0*/  FFMA.FTZ R9, R245, c[0x0][0x23c], -R2 ;  /* 0x00008f00f5097a23 */ /* 0x008fc80000010802 */
[----:B------:R3:W1:Y:S02]  /*fcf0*/  MUFU.EX2 R251, R9 ;  /* 0x0000000900fb7308 */ /* 0x0006640000000800 */
[C---:B--2---:R-:W-:Y:S08]  /*fd00*/  HMMA.16816.F32 R100, R4.reuse, R16, R100 ;  /* 0x000000100464723c */ /* 0x044ff00000001864 */
[----:B------:R-:W-:Y:S01]  /*fd10*/  HMMA.16816.F32 R104, R4, R18, R104 ;  /* 0x000000120468723c */ /* 0x000fe20000001868 */
[----:B------:R-:W-:Y:S01]  /*fd20*/  LDSM.16.MT88.4 R16, [R206+0x19000] ;  /* 0x01900000ce10783b */ /* 0x000fe20000004200 */
[----:B---3--:R-:W-:-:S02]  /*fd30*/  FFMA.FTZ R9, R192, c[0x0][0x23c], -R0 ;  /* 0x00008f00c0097a23 */ /* 0x008fc40000010800 */
[----:B------:R-:W-:Y:S01]  /*fd40*/  IMAD.MOV.U32 R192, RZ, RZ, R197 ;  /* 0x000000ffffc07224 */ /* 0x000fe200078e00c5 */
[----:B------:R-:W-:Y:S01]  /*fd50*/  MOV R197, R202 ;  /* 0x000000ca00c57202 */ /* 0x000fe20000000f00 */
[----:B------:R2:W-:Y:S01]  /*fd60*/  MUFU.EX2 R249, R9 ;  /* 0x0000000900f97308 */ /* 0x0005e20000000800 */
[----:B------:R-:W-:Y:S01]  /*fd70*/  IMAD.MOV.U32 R202, RZ, RZ, R243 ;  /* 0x000000ffffca7224 */ /* 0x000fe200078e00f3 */
[C---:B-1----:R-:W-:Y:S01]  /*fd80*/  HMMA.16816.F32 R124, R4.reuse, R12, R124 ;  /* 0x0000000c047c723c */ /* 0x042fe2000000187c */
[----:B------:R-:W-:Y:S02]  /*fd90*/  MOV R243, R34 ;  /* 0x0000002200f37202 */ /* 0x000fe40000000f00 */
[----:B------:R-:W-:Y:S05]  /*fda0*/  LDSM.16.MT88.4 R32, [R205+0x19000] ;  /* 0x01900000cd20783b */ /* 0x000fea0000004200 */
[----:B------:R-:W-:Y:S01]  /*fdb0*/  HMMA.16816.F32 R128, R4, R14, R128 ;  /* 0x0000000e0480723c */ /* 0x000fe20000001880 */
[----:B------:R-:W1:Y:S01]  /*fdc0*/  LDSM.16.MT88.4 R12, [R207+0x19000] ;  /* 0x01900000cf0c783b */ /* 0x000e620000004200 */
[----:B--2---:R-:W-:-:S02]  /*fdd0*/  FFMA.FTZ R9, R188, c[0x0][0x23c], -R0 ;  /* 0x00008f00bc097a23 */ /* 0x004fc40000010800 */
        /* <DEDUP_REMOVED lines=20> */
[----:B------:R2:W3:Y:S01]  /*ff20*/  MUFU.EX2 R248, R9 ;  /* 0x0000000900f87308 */ /* 0x0004e20000000800 */
[----:B------:R-:W-:Y:S01]  /*ff30*/  IMAD.MOV.U32 R182, RZ, RZ, R197 ;  /* 0x000000ffffb67224 */ /* 0x000fe200078e00c5 */
[----:B------:R-:W-:Y:S01]  /*ff40*/  MOV R181, R198 ;  /* 0x000000c600b57202 */ /* 0x000fe20000000f00 */
[----:B------:R-:W-:Y:S01]  /*ff50*/  IMAD.MOV.U32 R186, RZ, RZ, R194 ;  /* 0x000000ffffba7224 */ /* 0x000fe200078e00c2 */
        /* <DEDUP_REMOVED lines=8> */
[----:B----4-:R-:W-:Y:S01]  /*ffe0*/  HMMA.16816.F32 R108, R4, R24, R108 ;  /* 0x00000018046c723c */ /* 0x010fe2000000186c */
[----:B------:R-:W-:-:S02]  /*fff0*/  MOV R178, R201 ;  /* 0x000000c900b27202 */ /* 0x000fc40000000f00 */
[----:B------:R-:W-:Y:S01]  /*10000*/  MOV R177, R202 ;  /* 0x000000ca00b17202 */ /* 0x000fe20000000f00 */
[----:B--2---:R-:W-:Y:S01]  /*10010*/  FFMA.FTZ R9, R135, c[0x0][0x23c], -R0 ;  /* 0x00008f0087097a23 */ /* 0x004fe20000010800 */
[----:B------:R-:W-:Y:S02]  /*10020*/  MOV R175, R240 ;  /* 0x000000f000af7202 */ /* 0x000fe40000000f00 */
[----:B------:R-:W-:Y:S01]  /*10030*/  MOV R174, R241 ;  /* 0x000000f100ae7202 */ /* 0x000fe20000000f00 */
[----:B------:R2:W-:Y:S01]  /*10040*/  MUFU.EX2 R135, R9 ;  /* 0x0000000900877308 */ /* 0x0005e20000000800 */
[----:B------:R-:W-:Y:S01]  /*10050*/  HMMA.16816.F32 R112, R4, R26, R112 ;  /* 0x0000001a0470723c */ /* 0x000fe20000001870 */
[----:B------:R-:W-:Y:S01]  /*10060*/  LDSM.16.MT88.4 R24, [R208+0x19000] ;  /* 0x01900000d018783b */ /* 0x000fe20000004200 */
[----:B------:R-:W-:-:S06]  /*10070*/  MOV R172, R243 ;  /* 0x000000f300ac7202 */ /* 0x000fcc0000000f00 */
[----:B------:R-:W-:Y:S01]  /*10080*/  HMMA.16816.F32 R44, R4, R20, R44 ;  /* 0x00000014042c723c */ /* 0x000fe2000000182c */
[----:B--2---:R-:W-:-:S07]  /*10090*/  FFMA.FTZ R9, R188, c[0x0][0x23c], -R0 ;  /* 0x00008f00bc097a23 */ /* 0x004fce0000010800 */
[----:B------:R-:W-:Y:S01]  /*100a0*/  HMMA.16816.F32 R120, R4, R22, R120 ;  /* 0x000000160478723c */ /* 0x000fe20000001878 */
[----:B------:R-:W-:Y:S01]  /*100b0*/  LDSM.16.MT88.4 R20, [R206+0x1b000] ;  /* 0x01b00000ce14783b */ /* 0x000fe20000004200 */
[----:B------:R-:W-:Y:S01]  /*100c0*/  MOV R188, R192 ;  /* 0x000000c000bc7202 */ /* 0x000fe20000000f00 */
[----:B------:R-:W2:Y:S04]  /*100d0*/  MUFU.EX2 R134, R9 ;  /* 0x0000000900867308 */ /* 0x000ea80000000800 */
[----:B-----5:R-:W-:Y:S02]  /*100e0*/  F2FP.PACK_AB R4, R252, R183 ;  /* 0x000000b7fc04723e */ /* 0x020fe400000000ff */
[----:B------:R-:W-:Y:S02]  /*100f0*/  F2FP.PACK_AB R6, R251, R250 ;  /* 0x000000fafb06723e */ /* 0x000fe400000000ff */
[----:B---3--:R-:W-:-:S02]  /*10100*/  F2FP.PACK_AB R5, R248, R249 ;  /* 0x000000f9f805723e */ /* 0x008fc400000000ff */
[----:B--2---:R-:W-:Y:S01]  /*10110*/  F2FP.PACK_AB R7, R134, R135 ;  /* 0x000000878607723e */ /* 0x004fe200000000ff */
[----:B------:R-:W-:-:S04]  /*10120*/  IMAD.MOV.U32 R9, RZ, RZ, R177 ;  /* 0x000000ffff097224 */ /* 0x000fc800078e00b1 */
[----:B------:R-:W-:Y:S02]  /*10130*/  FFMA.FTZ R9, R9, c[0x0][0x23c], -R2 ;  /* 0x00008f0009097a23 */ /* 0x000fe40000010802 */
        /* <DEDUP_REMOVED lines=205> */
.L_x_1871:
        /* <DEDUP_REMOVED lines=55> */
.L_x_1881:
        /* <DEDUP_REMOVED lines=62> */
.L_x_1879:
[----:B------:R-:W2:Y:S01]  /*11560*/  LDL.64 R238, [R1] ;  /* 0x0000000001ee7983 */ /* 0x000ea20000100a00 */
[----:B------:R-:W-:Y:S04]  /*11570*/  DEPBAR.LE SB0, 0x0 ;  /* 0x000080000000791a */ /* 0x000fe80000000000 */
[----:B------:R-:W-:Y:S01]  /*11580*/  UIADD3 UR4, UR9, -UR12, URZ ;  /* 0x8000000c09047290 */ /* 0x000fe2000fffe03f */
[----:B-1----:R-:W3:Y:S01]  /*11590*/  LDL.64 R4, [R1+0x20] ;  /* 0x0000200001047983 */ /* 0x002ee20000100a00 */
[----:B------:R-:W-:Y:S01]  /*115a0*/  UIADD3 UR8, UR25, -0x1, URZ ;  /* 0xffffffff19087890 */ /* 0x000fe2000fffe03f */
[----:B------:R-:W-:Y:S03]  /*115b0*/  MOV R2, UR22 ;  /* 0x0000001600027c02 */ /* 0x000fe60008000f00 */
[----:B------:R-:W-:Y:S01]  /*115c0*/  MOV R0, UR4 ;  /* 0x0000000400007c02 */ /* 0x000fe20008000f00 */
[----:B------:R-:W4:Y:S01]  /*115d0*/  LDL R16, [R1+0x8] ;  /* 0x0000080001107983 */ /* 0x000f220000100800 */
[----:B------:R-:W-:Y:S02]  /*115e0*/  USHF.R.S32.HI UR5, URZ, 0x1f, UR8 ;  /* 0x0000001f3f057899 */ /* 0x000fe40008011408 */
[----:B------:R-:W-:Y:S02]  /*115f0*/  UIMAD UR4, UR21, UR8, URZ ;  /* 0x00000008150472a4 */ /* 0x000fe4000f8e023f */
[----:B------:R-:W-:Y:S01]  /*11600*/  UISETP.GT.AND UP0, UPT, UR8, UR10, UPT ;  /* 0x0000000a0800728c */ /* 0x000fe2000bf04270 */
[----:B------:R-:W-:Y:S01]  /*11610*/  BAR.SYNC.DEFER_BLOCKING 0x0 ;  /* 0x0000000000007b1d */ /* 0x000fe20000010000 */
[----:B------:R-:W-:Y:S05]  /*11620*/  UIMAD UR4, UR5, UR22, UR4 ;  /* 0x00000016050472a4 */ /* 0x000fea000f8e0204 */
[----:B------:R-:W-:Y:S06]  /*11630*/  @P5 STS.128 [R231+0x18000], RZ ;  /* 0x018000ffe7005388 */ /* 0x000fec0000000c00 */
[----:B------:R-:W5:Y:S06]  /*11640*/  LDL R237, [R1+0x10] ;  /* 0x0000100001ed7983 */ /* 0x000f6c0000100800 */
        /* <DEDUP_REMOVED lines=9> */
[----:B------:R-:W-:Y:S02]  /*116e0*/  LEA.HI.X.SX32 R5, R0, R251, 0x6, P1 ;  /* 0x000000fb00057211 */ /* 0x000fe400008f36ff */
[----:B------:R-:W-:Y:S01]  /*116f0*/  IADD3 R0, R9, UR4, RZ ;  /* 0x0000000409007c10 */ /* 0x000fe2000fffe0ff */
[----:B------:R-:W-:Y:S01]  /*11700*/  IMAD R7, R6, c[0x0][0x1a4], R7 ;  /* 0x0000690006077a24 */ /* 0x000fe200078e0207 */
[----:B----4-:R-:W-:Y:S01]  /*11710*/  LEA R6, P6, R14, R16, 0x1 ;  /* 0x000000100e067211 */ /* 0x010fe200078c08ff */
[----:B------:R-:W-:Y:S01]  /*11720*/  IMAD R5, R5, c[0x0][0x1a0], RZ ;  /* 0x0000680005057a24 */ /* 0x000fe200078e02ff */
[----:B------:R-:W-:Y:S01]  /*11730*/  @!P5 LEA.HI.X R11, R8, c[0x0][0x174], R0, 0x1, P0 ;  /* 0x00005d00080bda11 */ /* 0x000fe200000f0c00 */
[----:B------:R-:W-:Y:S01]  /*11740*/  UIADD3 UR4, UR11, -UR12, URZ ;  /* 0x8000000c0b047290 */ /* 0x000fe2000fffe03f */
[----:B------:R-:W-:Y:S01]  /*11750*/  IADD3 R7, R15, R7, RZ ;  /* 0x000000070f077210 */ /* 0x000fe20007ffe0ff */
[----:B------:R-:W-:Y:S01]  /*11760*/  IMAD R5, R4, c[0x0][0x1a4], R5 ;  /* 0x0000690004057a24 */ /* 0x000fe200078e0205 */
[----:B------:R-:W-:Y:S01]  /*11770*/  @!P5 IADD3 R2, P1, R8, UR23, RZ ;  /* 0x000000170802dc10 */ /* 0x000fe2000ff3e0ff */
[----:B------:R-:W-:Y:S01]  /*11780*/  @!PT LDS RZ, [RZ] ;  /* 0x00000000fffff984 */ /* 0x000fe20000000800 */
[----:B------:R-:W-:Y:S01]  /*11790*/  @!PT LDS RZ, [RZ] ;  /* 0x00000000fffff984 */ /* 0x000fe20000000800 */
[----:B------:R-:W-:Y:S01]  /*117a0*/  @!PT LDS RZ, [RZ] ;  /* 0x00000000fffff984 */ /* 0x000fe20000000800 */
[----:B------:R1:W-:Y:S01]  /*117b0*/  @!P5 LDGSTS.E.BYPASS.LTC128B.128 [R231+0x18000], [R10.64] ;  /* 0x180000000ae7dfae */ /* 0x0003e2000b901d52 */
[----:B------:R-:W-:Y:S02]  /*117c0*/  LEA.HI.X R7, R14, R252, R7, 0x1, P6 ;  /* 0x000000fc0e077211 */ /* 0x000fe400030f0c07 */
[----:B------:R-:W-:Y:S02]  /*117d0*/  @!P5 LEA R8, P0, R2, c[0x0][0x170], 0x1 ;  /* 0x00005c000208da11 */ /* 0x000fe400078008ff */
[----:B------:R-:W-:Y:S01]  /*117e0*/  @!P5 IADD3.X R0, R0, UR24, RZ, P1, !PT ;  /* 0x000000180000dc10 */ /* 0x000fe20008ffe4ff */
        /* <DEDUP_REMOVED lines=8> */
[----:B------:R-:W-:Y:S02]  /*11870*/  MOV R0, UR4 ;  /* 0x0000000400007c02 */ /* 0x000fe40008000f00 */
[----:B------:R-:W-:Y:S03]  /*11880*/  LEA.HI.X R5, R12, R252, R5, 0x1, P1 ;  /* 0x000000fc0c057211 */ /* 0x000fe600008f0c05 */
        /* <DEDUP_REMOVED lines=31> */
[----:B-1----:R-:W2:Y:S06]  /*11a80*/  LDSM.16.M88.4 R8, [R204+0x10000] ;  /* 0x01000000cc08783b */ /* 0x002eac0000000200 */
[----:B------:R-:W1:Y:S06]  /*11a90*/  LDSM.16.M88.4 R16, [R204+0x10800] ;  /* 0x01080000cc10783b */ /* 0x000e6c0000000200 */
[----:B------:R-:W3:Y:S06]  /*11aa0*/  LDSM.16.M88.4 R24, [R204+0x11000] ;  /* 0x01100000cc18783b */ /* 0x000eec0000000200 */
[----:B------:R-:W0:Y:S06]  /*11ab0*/  LDGDEPBAR ;  /* 0x00000000000079af */ /* 0x000e2c0000000000 */
[----:B------:R-:W4:Y:S06]  /*11ac0*/  LDSM.16.M88.4 R168, [R204+0x11800] ;  /* 0x01180000cca8783b */ /* 0x000f2c0000000200 */
[----:B------:R-:W-:Y:S06]  /*11ad0*/  LDSM.16.M88.4 R172, [R212] ;  /* 0x00000000d4ac783b */ /* 0x000fec0000000200 */
[----:B------:R-:W4:Y:S01]  /*11ae0*/  LDSM.16.M88.4 R176, [R215] ;  /* 0x00000000d7b0783b */ /* 0x000f220000000200 */
        /* <DEDUP_REMOVED lines=9> */
[C---:B---3--:R-:W-:Y:S01]  /*11b80*/  HMMA.16816.F32 R20, R32.reuse, R24, RZ ;  /* 0x000000182014723c */ /* 0x048fe200000018ff */
[----:B------:R-:W-:Y:S07]  /*11b90*/  LDSM.16.M88.4 R200, [R209] ;  /* 0x00000000d1c8783b */ /* 0x000fee0000000200 */
[C---:B------:R-:W-:Y:S08]  /*11ba0*/  HMMA.16816.F32 R24, R32.reuse, R26, RZ ;  /* 0x0000001a2018723c */ /* 0x040ff000000018ff */
[C---:B----4-:R-:W-:Y:S08]  /*11bb0*/  HMMA.16816.F32 R28, R32.reuse, R168, RZ ;  /* 0x000000a8201c723c */ /* 0x050ff000000018ff */
        /* <DEDUP_REMOVED lines=78> */
[----:B------:R-:W1:Y:S06]  /*120a0*/  LDSM.16.M88.4 R168, [R211+0x8000] ;  /* 0x00800000d3a8783b */ /* 0x000e6c0000000200 */
[----:B------:R-:W3:Y:S01]  /*120b0*/  LDSM.16.M88.4 R184, [R204+0x14800] ;  /* 0x01480000ccb8783b */ /* 0x000ee20000000200 */
        /* <DEDUP_REMOVED lines=122> */
[----:B------:R-:W-:Y:S07]  /*12860*/  FMUL.FTZ R19, R19, c[0x0][0x2ec] ;  /* 0x0000bb0013137a20 */ /* 0x000fee0000410000 */
[----:B------:R-:W1:Y:S01]  /*12870*/  MUFU.TANH R179, R9 ;  /* 0x0000000900b37308 */ /* 0x000e620000002400 */
[----:B----4-:R-:W4:Y:S09]  /*12880*/  LDSM.16.M88.4 R4, [R209+0x7000] ;  /* 0x00700000d104783b */ /* 0x010f320000000200 */
[----:B------:R-:W1:Y:S10]  /*12890*/  MUFU.TANH R180, R10 ;  /* 0x0000000a00b47308 */ /* 0x000e740000002400 */
[----:B------:R1:W1:Y:S10]  /*128a0*/  MUFU.TANH R181, R11 ;  /* 0x0000000b00b57308 */ /* 0x0002740000002400 */
[----:B------:R-:W2:Y:S10]  /*128b0*/  MUFU.TANH R178, R15 ;  /* 0x0000000f00b27308 */ /* 0x000eb40000002400 */
[----:B------:R2:W2:Y:S01]  /*128c0*/  MUFU.TANH R168, R16 ;  /* 0x0000001000a87308 */ /* 0x0004a20000002400 */
        /* <DEDUP_REMOVED lines=9> */
[----:B------:R-:W-:Y:S03]  /*12960*/  PLOP3.LUT P0, PT, PT, PT, UP0, 0x80, 0x0 ;  /* 0x000000000000781c */ /* 0x000fe60003f0f008 */
[----:B--2---:R-:W-:Y:S01]  /*12970*/  FMUL.FTZ R16, R17, c[0x0][0x2ec] ;  /* 0x0000bb0011107a20 */ /* 0x004fe20000410000 */
[C---:B------:R-:W-:Y:S01]  /*12980*/  LEA R6, P1, R0.reuse, R238, 0x6 ;  /* 0x000000ee00067211 */ /* 0x040fe200078230ff */
[----:B------:R-:W-:Y:S03]  /*12990*/  IMAD R5, R5, c[0x0][0x198], RZ ;  /* 0x0000660005057a24 */ /* 0x000fe600078e02ff */
[----:B------:R-:W-:Y:S01]  /*129a0*/  LEA.HI.X.SX32 R7, R0, R239, 0x6, P1 ;  /* 0x000000ef00077211 */ /* 0x000fe200008f36ff */
[----:B------:R-:W2:Y:S01]  /*129b0*/  MUFU.TANH R176, R14 ;  /* 0x0000000e00b07308 */ /* 0x000ea20000002400 */
[----:B------:R-:W-:Y:S02]  /*129c0*/  IMAD R5, R4, c[0x0][0x19c], R5 ;  /* 0x0000670004057a24 */ /* 0x000fe400078e0205 */
[----:B------:R-:W-:Y:S02]  /*129d0*/  FMUL.FTZ R21, R21, c[0x0][0x2ec] ;  /* 0x0000bb0015157a20 */ /* 0x000fe40000410000 */
[----:B------:R-:W-:Y:S02]  /*129e0*/  FMUL.FTZ R22, R22, c[0x0][0x2ec] ;  /* 0x0000bb0016167a20 */ /* 0x000fe40000410000 */
[----:B------:R-:W-:Y:S02]  /*129f0*/  FMUL.FTZ R23, R23, c[0x0][0x2ec] ;  /* 0x0000bb0017177a20 */ /* 0x000fe40000410000 */
[----:B------:R-:W-:Y:S01]  /*12a00*/  FMUL.FTZ R15, R20, c[0x0][0x2ec] ;  /* 0x0000bb00140f7a20 */ /* 0x000fe20000410000 */
[----:B------:R2:W2:Y:S01]  /*12a10*/  MUFU.TANH R133, R21 ;  /* 0x0000001500857308 */ /* 0x0004a20000002400 */
[----:B------:R-:W-:Y:S02]  /*12a20*/  FMUL.FTZ R24, R24, c[0x0][0x2ec] ;  /* 0x0000bb0018187a20 */ /* 0x000fe40000410000 */
[----:B------:R-:W-:Y:S01]  /*12a30*/  FMUL.FTZ R26, R26, c[0x0][0x2ec] ;  /* 0x0000bb001a1a7a20 */ /* 0x000fe20000410000 */
[C---:B-1----:R-:W-:Y:S03]  /*12a40*/  HMMA.16816.F32 R28, R192.reuse, R8, R28 ;  /* 0x00000008c01c723c */ /* 0x042fe6000000181c */
[----:B------:R-:W-:Y:S02]  /*12a50*/  FMUL.FTZ R27, R27, c[0x0][0x2ec] ;  /* 0x0000bb001b1b7a20 */ /* 0x000fe40000410000 */
[----:B------:R-:W-:Y:S01]  /*12a60*/  IMAD R0, R7, c[0x0][0x198], RZ ;  /* 0x0000660007007a24 */ /* 0x000fe200078e02ff */
[----:B------:R1:W1:Y:S01]  /*12a70*/  MUFU.TANH R171, R22 ;  /* 0x0000001600ab7308 */ /* 0x0002620000002400 */
[----:B------:R-:W-:Y:S01]  /*12a80*/  IMAD.WIDE.U32 R8, R4, c[0x0][0x198], RZ ;  /* 0x0000660004087a25 */ /* 0x000fe200078e00ff */
[----:B------:R-:W-:Y:S04]  /*12a90*/  HMMA.16816.F32 R32, R192, R10, R32 ;  /* 0x0000000ac020723c */ /* 0x000fe80000001820 */
[----:B------:R-:W-:Y:S01]  /*12aa0*/  IMAD R0, R6, c[0x0][0x19c], R0 ;  /* 0x0000670006007a24 */ /* 0x000fe200078e0200 */
[----:B-----5:R-:W-:Y:S02]  /*12ab0*/  LEA R4, P1, R8, R237, 0x1 ;  /* 0x000000ed08047211 */ /* 0x020fe400078208ff */
[----:B------:R-:W-:Y:S01]  /*12ac0*/  IMAD.WIDE.U32 R10, R6, c[0x0][0x198], RZ ;  /* 0x00006600060a7a25 */ /* 0x000fe200078e00ff */
[----:B------:R5:W3:Y:S01]  /*12ad0*/  MUFU.TANH R177, R23 ;  /* 0x0000001700b17308 */ /* 0x000ae20000002400 */
[----:B------:R-:W-:Y:S03]  /*12ae0*/  IADD3 R5, R9, R5, RZ ;  /* 0x0000000509057210 */ /* 0x000fe60007ffe0ff */
[----:B------:R-:W-:Y:S02]  /*12af0*/  LEA R6, P6, R10, R237, 0x1 ;  /* 0x000000ed0a067211 */ /* 0x000fe400078c08ff */
[----:B------:R-:W-:Y:S02]  /*12b00*/  IADD3 R0, R11, R0, RZ ;  /* 0x000000000b007210 */ /* 0x000fe40007ffe0ff */
[----:B--2---:R-:W-:Y:S01]  /*12b10*/  FMUL.FTZ R21, R28, c[0x0][0x2ec] ;  /* 0x0000bb001c157a20 */ /* 0x004fe20000410000 */
[-C--:B------:R-:W-:Y:S01]  /*12b20*/  LEA.HI.X R5, R8, R236.reuse, R5, 0x1, P1 ;  /* 0x000000ec08057211 */ /* 0x080fe200008f0c05 */
[----:B------:R2:W2:Y:S01]  /*12b30*/  MUFU.TANH R132, R24 ;  /* 0x0000001800847308 */ /* 0x0004a20000002400 */
[----:B------:R-:W-:Y:S01]  /*12b40*/  FMUL.FTZ R28, R30, c[0x0][0x2ec] ;  /* 0x0000bb001e1c7a20 */ /* 0x000fe20000410000 */
[----:B------:R-:W-:Y:S01]  /*12b50*/  LEA.HI.X R7, R10, R236, R0, 0x1, P6 ;  /* 0x000000ec0a077211 */ /* 0x000fe200030f0c00 */
[----:B-1----:R-:W-:Y:S03]  /*12b60*/  FMUL.FTZ R22, R29, c[0x0][0x2ec] ;  /* 0x0000bb001d167a20 */ /* 0x002fe60000410000 */
[----:B------:R-:W-:Y:S04]  /*12b70*/  FMUL.FTZ R35, R35, c[0x0][0x2ec] ;  /* 0x0000bb0023237a20 */ /* 0x000fe80000410000 */
[----:B------:R1:W1:Y:S01]  /*12b80*/  MUFU.TANH R174, R26 ;  /* 0x0000001a00ae7308 */ /* 0x0002620000002400 */
[----:B-----5:R-:W-:Y:S09]  /*12b90*/  FMUL.FTZ R23, R32, c[0x0][0x2ec] ;  /* 0x0000bb0020177a20 */ /* 0x020ff20000410000 */
[----:B------:R5:W3:Y:S01]  /*12ba0*/  MUFU.TANH R175, R27 ;  /* 0x0000001b00af7308 */ /* 0x000ae20000002400 */
[----:B--2---:R-:W-:Y:S02]  /*12bb0*/  FMUL.FTZ R24, R25, c[0x0][0x2ec] ;  /* 0x0000bb0019187a20 */ /* 0x004fe40000410000 */
[----:B------:R-:W-:Y:S07]  /*12bc0*/  FMUL.FTZ R25, R33, c[0x0][0x2ec] ;  /* 0x0000bb0021197a20 */ /* 0x000fee0000410000 */
[----:B------:R-:W2:Y:S01]  /*12bd0*/  MUFU.TANH R16, R16 ;  /* 0x0000001000107308 */ /* 0x000ea20000002400 */
[----:B-1----:R-:W-:Y:S09]  /*12be0*/  FMUL.FTZ R26, R34, c[0x0][0x2ec] ;  /* 0x0000bb00221a7a20 */ /* 0x002ff20000410000 */
[----:B------:R1:W1:Y:S01]  /*12bf0*/  MUFU.TANH R169, R18 ;  /* 0x0000001200a97308 */ /* 0x0002620000002400 */
[----:B-----5:R-:W-:Y:S09]  /*12c00*/  FMUL.FTZ R27, R31, c[0x0][0x2ec] ;  /* 0x0000bb001f1b7a20 */ /* 0x020ff20000410000 */
        /* <DEDUP_REMOVED lines=10> */
[----:B------:R1:W1:Y:S02]  /*12cb0*/  MUFU.TANH R135, R35 ;  /* 0x0000002300877308 */ /* 0x0002640000002400 */
[----:B-1234-:R-:W-:-:S05]  /*12cc0*/  @P0 BRA `(.L_x_1881) ;  /* 0xffffe4b000000947 */ /* 0x01efca000383ffff */
.L_x_1880:
        /* <DEDUP_REMOVED lines=9> */
[C---:B-1----:R-:W-:Y:S02]  /*12d60*/  IADD3 R4, R0.reuse, 0x9, RZ ;  /* 0x0000000900047810 */ /* 0x042fe40007ffe0ff */
[C---:B------:R-:W-:Y:S02]  /*12d70*/  ISETP.GE.OR P0, PT, R0.reuse, R234, !P0 ;  /* 0x000000ea0000720c */ /* 0x040fe40004706670 */
[-C--:B------:R-:W-:Y:S02]  /*12d80*/  ISETP.GE.AND P1, PT, R0, R233.reuse, PT ;  /* 0x000000e90000720c */ /* 0x080fe40003f26270 */
[----:B------:R-:W-:Y:S02]  /*12d90*/  FSEL R14, R182, -INF , !P0 ;  /* 0xff800000b60e7808 */ /* 0x000fe40004000000 */
[----:B------:R-:W-:Y:S02]  /*12da0*/  ISETP.GE.AND P0, PT, R4, R233, PT ;  /* 0x000000e90400720c */ /* 0x000fe40003f06270 */
[----:B------:R-:W-:Y:S02]  /*12db0*/  IADD3 R12, R0, 0x11, RZ ;  /* 0x00000011000c7810 */ /* 0x000fe40007ffe0ff */
[-C--:B------:R-:W-:Y:S02]  /*12dc0*/  ISETP.GE.OR P0, PT, R4, R235.reuse, !P0 ;  /* 0x000000eb0400720c */ /* 0x080fe40004706670 */
[C---:B------:R-:W-:Y:S02]  /*12dd0*/  IADD3 R5, R0.reuse, 0x8, RZ ;  /* 0x0000000800057810 */ /* 0x040fe40007ffe0ff */
[----:B------:R-:W-:Y:S02]  /*12de0*/  ISETP.GE.OR P1, PT, R0, R235, !P1 ;  /* 0x000000eb0000720c */ /* 0x000fe40004f26670 */
[----:B------:R-:W-:Y:S02]  /*12df0*/  FSEL R19, R179, -INF , !P0 ;  /* 0xff800000b3137808 */ /* 0x000fe40004000000 */
[-C--:B------:R-:W-:Y:S02]  /*12e00*/  ISETP.GE.AND P0, PT, R12, R233.reuse, PT ;  /* 0x000000e90c00720c */ /* 0x080fe40003f06270 */
[----:B------:R-:W-:Y:S02]  /*12e10*/  FSEL R13, R184, -INF , !P1 ;  /* 0xff800000b80d7808 */ /* 0x000fe40004800000 */
[C---:B------:R-:W-:Y:S02]  /*12e20*/  ISETP.GE.AND P1, PT, R5.reuse, R233, PT ;  /* 0x000000e90500720c */ /* 0x040fe40003f26270 */
[-C--:B------:R-:W-:Y:S02]  /*12e30*/  ISETP.GE.OR P0, PT, R12, R235.reuse, !P0 ;  /* 0x000000eb0c00720c */ /* 0x080fe40004706670 */
[C---:B------:R-:W-:Y:S02]  /*12e40*/  IADD3 R10, R0.reuse, 0x19, RZ ;  /* 0x00000019000a7810 */ /* 0x040fe40007ffe0ff */
[----:B------:R-:W-:Y:S02]  /*12e50*/  ISETP.GE.OR P1, PT, R5, R235, !P1 ;  /* 0x000000eb0500720c */ /* 0x000fe40004f26670 */
[----:B------:R-:W-:Y:S02]  /*12e60*/  IADD3 R6, R0, 0x1, RZ ;  /* 0x0000000100067810 */ /* 0x000fe40007ffe0ff */
[----:B------:R-:W-:Y:S02]  /*12e70*/  FSEL R20, R183, -INF , !P1 ;  /* 0xff800000b7147808 */ /* 0x000fe40004800000 */
[----:B------:R-:W-:Y:S02]  /*12e80*/  FSEL R182, R172, -INF , !P0 ;  /* 0xff800000acb67808 */ /* 0x000fe40004000000 */
[-C--:B------:R-:W-:Y:S02]  /*12e90*/  ISETP.GE.AND P0, PT, R10, R233.reuse, PT ;  /* 0x000000e90a00720c */ /* 0x080fe40003f06270 */
[C---:B------:R-:W-:Y:S02]  /*12ea0*/  ISETP.GE.AND P6, PT, R6.reuse, R233, PT ;  /* 0x000000e90600720c */ /* 0x040fe40003fc6270 */
[----:B------:R-:W-:Y:S02]  /*12eb0*/  ISETP.GE.AND P1, PT, R6, R232, PT ;  /* 0x000000e80600720c */ /* 0x000fe40003f26270 */
[----:B------:R-:W-:Y:S02]  /*12ec0*/  IADD3 R9, R0, 0x20, RZ ;  /* 0x0000002000097810 */ /* 0x000fe40007ffe0ff */
[-C--:B------:R-:W-:Y:S02]  /*12ed0*/  ISETP.GE.OR P0, PT, R10, R235.reuse, !P0 ;  /* 0x000000eb0a00720c */ /* 0x080fe40004706670 */
[----:B------:R-:W-:Y:S02]  /*12ee0*/  IADD3 R2, R0, 0x10, RZ ;  /* 0x0000001000027810 */ /* 0x000fe40007ffe0ff */
[C---:B------:R-:W-:Y:S02]  /*12ef0*/  ISETP.GE.OR P1, PT, R6.reuse, R234, !P1 ;  /* 0x000000ea0600720c */ /* 0x040fe40004f26670 */
[----:B------:R-:W-:Y:S02]  /*12f00*/  ISETP.GE.OR P6, PT, R6, R235, !P6 ;  /* 0x000000eb0600720c */ /* 0x000fe400077c6670 */
[----:B------:R-:W-:Y:S02]  /*12f10*/  FSEL R18, R186, -INF , !P1 ;  /* 0xff800000ba127808 */ /* 0x000fe40004800000 */
[-C--:B------:R-:W-:Y:S02]  /*12f20*/  ISETP.GE.AND P1, PT, R9, R233.reuse, PT ;  /* 0x000000e90900720c */ /* 0x080fe40003f26270 */
[----:B------:R-:W-:Y:S02]  /*12f30*/  FSEL R17, R185, -INF , !P6 ;  /* 0xff800000b9117808 */ /* 0x000fe40007000000 */
[----:B------:R-:W-:Y:S02]  /*12f40*/  ISETP.GE.AND P6, PT, R2, R233, PT ;  /* 0x000000e90200720c */ /* 0x000fe40003fc6270 */
[----:B------:R-:W-:Y:S02]  /*12f50*/  FSEL R184, R16, -INF , !P0 ;  /* 0xff80000010b87808 */ /* 0x000fe40004000000 */
[----:B------:R-:W-:Y:S02]  /*12f60*/  ISETP.GE.AND P0, PT, R4, R232, PT ;  /* 0x000000e80400720c */ /* 0x000fe40003f06270 */
[----:B------:R-:W-:Y:S02]  /*12f70*/  IADD3 R11, R0, 0x18, RZ ;  /* 0x00000018000b7810 */ /* 0x000fe40007ffe0ff */
[-C--:B------:R-:W-:Y:S02]  /*12f80*/  ISETP.GE.OR P6, PT, R2, R235.reuse, !P6 ;  /* 0x000000eb0200720c */ /* 0x080fe400077c6670 */
[----:B------:R-:W-:Y:S02]  /*12f90*/  ISETP.GE.OR P1, PT, R9, R235, !P1 ;  /* 0x000000eb0900720c */ /* 0x000fe40004f26670 */
[----:B------:R-:W-:Y:S02]  /*12fa0*/  IADD3 R7, R0, 0x28, RZ ;  /* 0x0000002800077810 */ /* 0x000fe40007ffe0ff */
[----:B------:R-:W-:Y:S02]  /*12fb0*/  ISETP.GE.OR P0, PT, R4, R234, !P0 ;  /* 0x000000ea0400720c */ /* 0x000fe40004706670 */
[----:B------:R-:W-:Y:S02]  /*12fc0*/  FSEL R179, R170, -INF , !P6 ;  /* 0xff800000aab37808 */ /* 0x000fe40007000000 */
[-C--:B------:R-:W-:Y:S02]  /*12fd0*/  ISETP.GE.AND P6, PT, R11, R233.reuse, PT ;  /* 0x000000e90b00720c */ /* 0x080fe40003fc6270 */
[----:B------:R-:W-:Y:S02]  /*12fe0*/  FSEL R185, R15, -INF , !P1 ;  /* 0xff8000000fb97808 */ /* 0x000fe40004800000 */
[----:B------:R-:W-:Y:S02]  /*12ff0*/  FSEL R15, R181, -INF , !P0 ;  /* 0xff800000b50f7808 */ /* 0x000fe40004000000 */
[----:B------:R-:W-:Y:S02]  /*13000*/  ISETP.GE.AND P0, PT, R7, R233, PT ;  /* 0x000000e90700720c */ /* 0x000fe40003f06270 */
[-C--:B------:R-:W-:Y:S02]  /*13010*/  ISETP.GE.OR P6, PT, R11, R235.reuse, !P6 ;  /* 0x000000eb0b00720c */ /* 0x080fe400077c6670 */
[----:B------:R-:W-:Y:S02]  /*13020*/  ISETP.GE.OR P0, PT, R7, R235, !P0 ;  /* 0x000000eb0700720c */ /* 0x000fe40004706670 */
[C---:B------:R-:W-:Y:S02]  /*13030*/  IADD3 R8, R0.reuse, 0x21, RZ ;  /* 0x0000002100087810 */ /* 0x040fe40007ffe0ff */
[----:B------:R-:W-:Y:S02]  /*13040*/  IADD3 R6, R0, 0x29, RZ ;  /* 0x0000002900067810 */ /* 0x000fe40007ffe0ff */
[----:B------:R-:W-:Y:S02]  /*13050*/  FSEL R183, R168, -INF , !P6 ;  /* 0xff800000a8b77808 */ /* 0x000fe40007000000 */
[C---:B------:R-:W-:Y:S02]  /*13060*/  ISETP.GE.AND P6, PT, R5.reuse, R232, PT ;  /* 0x000000e80500720c */ /* 0x040fe40003fc6270 */
[-C--:B------:R-:W-:Y:S02]  /*13070*/  ISETP.GE.AND P1, PT, R8, R233.reuse, PT ;  /* 0x000000e90800720c */ /* 0x080fe40003f26270 */
[----:B------:R-:W-:Y:S02]  /*13080*/  FSEL R188, R132, -INF , !P0 ;  /* 0xff80000084bc7808 */ /* 0x000fe40004000000 */
[----:B------:R-:W-:Y:S02]  /*13090*/  ISETP.GE.AND P0, PT, R6, R233, PT ;  /* 0x000000e90600720c */ /* 0x000fe40003f06270 */
[-C--:B------:R-:W-:Y:S02]  /*130a0*/  ISETP.GE.OR P1, PT, R8, R235.reuse, !P1 ;  /* 0x000000eb0800720c */ /* 0x080fe40004f26670 */
[----:B------:R-:W-:Y:S02]  /*130b0*/  ISETP.GE.OR P6, PT, R5, R234, !P6 ;  /* 0x000000ea0500720c */ /* 0x000fe400077c6670 */
[----:B------:R-:W-:Y:S02]  /*130c0*/  IADD3 R5, R0, 0x30, RZ ;  /* 0x0000003000057810 */ /* 0x000fe40007ffe0ff */
[----:B------:R-:W-:Y:S02]  /*130d0*/  ISETP.GE.OR P0, PT, R6, R235, !P0 ;  /* 0x000000eb0600720c */ /* 0x000fe40004706670 */
[----:B------:R-:W-:Y:S02]  /*130e0*/  FSEL R187, R133, -INF , !P1 ;  /* 0xff80000085bb7808 */ /* 0x000fe40004800000 */
[-C--:B------:R-:W-:Y:S02]  /*130f0*/  ISETP.GE.AND P1, PT, R12, R232.reuse, PT ;  /* 0x000000e80c00720c */ /* 0x080fe40003f26270 */
[----:B------:R-:W-:Y:S02]  /*13100*/  FSEL R189, R24, -INF , !P0 ;  /* 0xff80000018bd7808 */ /* 0x000fe40004000000 */
[----:B------:R-:W-:Y:S02]  /*13110*/  ISETP.GE.AND P0, PT, R5, R233, PT ;  /* 0x000000e90500720c */ /* 0x000fe40003f06270 */
[----:B------:R-:W-:Y:S02]  /*13120*/  FSEL R16, R180, -INF , !P6 ;  /* 0xff800000b4107808 */ /* 0x000fe40007000000 */
[----:B------:R-:W-:Y:S02]  /*13130*/  ISETP.GE.AND P6, PT, R2, R232, PT ;  /* 0x000000e80200720c */ /* 0x000fe40003fc6270 */
[-C--:B------:R-:W-:Y:S02]  /*13140*/  ISETP.GE.OR P1, PT, R12, R234.reuse, !P1 ;  /* 0x000000ea0c00720c */ /* 0x080fe40004f26670 */
[----:B------:R-:W-:Y:S02]  /*13150*/  ISETP.GE.OR P6, PT, R2, R234, !P6 ;  /* 0x000000ea0200720c */ /* 0x000fe400077c6670 */
[----:B------:R-:W-:Y:S02]  /*13160*/  FMNMX.FTZ R2, R13, R3, !PT ;  /* 0x000000030d027209 */ /* 0x000fe40007810000 */
[----:B------:R-:W-:Y:S02]  /*13170*/  ISETP.GE.OR P0, PT, R5, R235, !P0 ;  /* 0x000000eb0500720c */ /* 0x000fe40004706670 */
[----:B------:R-:W-:Y:S02]  /*13180*/  FSEL R178, R178, -INF , !P1 ;  /* 0xff800000b2b27808 */ /* 0x000fe40004800000 */
[----:B------:R-:W-:Y:S02]  /*13190*/  FSEL R238, R21, -INF , !P0 ;  /* 0xff80000015ee7808 */ /* 0x000fe40004000000 */
[----:B------:R-:W-:Y:S02]  /*131a0*/  ISETP.GE.AND P1, PT, R10, R232, PT ;  /* 0x000000e80a00720c */ /* 0x000fe40003f26270 */
[----:B------:R-:W-:Y:S02]  /*131b0*/  FMNMX.FTZ R2, R17, R2, !PT ;  /* 0x0000000211027209 */ /* 0x000fe40007810000 */
[----:B------:R-:W-:Y:S02]  /*131c0*/  ISETP.GE.AND P0, PT, R8, R232, PT ;  /* 0x000000e80800720c */ /* 0x000fe40003f06270 */
[----:B------:R-:W-:Y:S02]  /*131d0*/  FMNMX.FTZ R2, R20, R2, !PT ;  /* 0x0000000214027209 */ /* 0x000fe40007810000 */
[-C--:B------:R-:W-:Y:S02]  /*131e0*/  ISETP.GE.OR P1, PT, R10, R234.reuse, !P1 ;  /* 0x000000ea0a00720c */ /* 0x080fe40004f26670 */
[----:B------:R-:W-:Y:S02]  /*131f0*/  IADD3 R4, R0, 0x31, RZ ;  /* 0x0000003100047810 */ /* 0x000fe40007ffe0ff */
[----:B------:R-:W-:Y:S02]  /*13200*/  ISETP.GE.OR P0, PT, R8, R234, !P0 ;  /* 0x000000ea0800720c */ /* 0x000fe40004706670 */
[----:B------:R-:W-:Y:S02]  /*13210*/  FMNMX.FTZ R8, R14, R134, !PT ;  /* 0x000000860e087209 */ /* 0x000fe40007810000 */
[----:B------:R-:W-:Y:S02]  /*13220*/  FSEL R176, R176, -INF , !P6 ;  /* 0xff800000b0b07808 */ /* 0x000fe40007000000 */
        /* <DEDUP_REMOVED lines=9> */
[----:B------:R-:W-:Y:S02]  /*132c0*/  FSEL R240, R22, -INF , !P1 ;  /* 0xff80000016f07808 */ /* 0x000fe40004800000 */
[----:B------:R-:W-:Y:S02]  /*132d0*/  ISETP.GE.AND P1, PT, R7, R232, PT ;  /* 0x000000e80700720c */ /* 0x000fe40003f26270 */
[----:B------:R-:W-:Y:S02]  /*132e0*/  FMNMX.FTZ R8, R15, R8, !PT ;  /* 0x000000080f087209 */ /* 0x000fe40007810000 */
[----:B------:R-:W-:Y:S02]  /*132f0*/  FSEL R180, R169, -INF , !P6 ;  /* 0xff800000a9b47808 */ /* 0x000fe40007000000 */
[C---:B------:R-:W-:Y:S02]  /*13300*/  ISETP.GE.AND P6, PT, R9.reuse, R232, PT ;  /* 0x000000e80900720c */ /* 0x040fe40003fc6270 */
[----:B------:R-:W-:Y:S02]  /*13310*/  FMNMX.FTZ R2, R182, R2, !PT ;  /* 0x00000002b6027209 */ /* 0x000fe40007810000 */
[----:B------:R-:W-:Y:S02]  /*13320*/  ISETP.GE.OR P6, PT, R9, R234, !P6 ;  /* 0x000000ea0900720c */ /* 0x000fe400077c6670 */
[----:B------:R-:W-:Y:S02]  /*13330*/  FMNMX.FTZ R133, R183, R2, !PT ;  /* 0x00000002b7857209 */ /* 0x000fe40007810000 */
[----:B------:R-:W-:Y:S02]  /*13340*/  ISETP.GE.OR P1, PT, R7, R234, !P1 ;  /* 0x000000ea0700720c */ /* 0x000fe40004f26670 */
[----:B------:R-:W-:Y:S02]  /*13350*/  FMNMX.FTZ R7, R176, R8, !PT ;  /* 0x00000008b0077209 */ /* 0x000fe40007810000 */
[----:B------:R-:W-:Y:S02]  /*13360*/  IADD3 R2, R0, 0x38, RZ ;  /* 0x0000003800027810 */ /* 0x000fe40007ffe0ff */
        /* <DEDUP_REMOVED lines=13> */
[----:B------:R-:W-:Y:S02]  /*13440*/  ISETP.GE.OR P0, PT, R6, R234, !P0 ;  /* 0x000000ea0600720c */ /* 0x000fe40004706670 */
[----:B------:R-:W-:Y:S02]  /*13450*/  FMNMX.FTZ R6, R186, R7, !PT ;  /* 0x00000007ba067209 */ /* 0x000fe40007810000 */
[----:B------:R-:W-:Y:S02]  /*13460*/  ISETP.GE.OR P6, PT, R0, R235, !P6 ;  /* 0x000000eb0000720c */ /* 0x000fe400077c6670 */
[----:B------:R-:W-:Y:S02]  /*13470*/  FMNMX.FTZ R133, R187, R133, !PT ;  /* 0x00000085bb857209 */ /* 0x000fe40007810000 */
[----:B------:R-:W-:Y:S02]  /*13480*/  FSEL R174, R174, -INF , !P1 ;  /* 0xff800000aeae7808 */ /* 0x000fe40004800000 */
[----:B------:R-:W-:Y:S02]  /*13490*/  FMNMX.FTZ R6, R177, R6, !PT ;  /* 0x00000006b1067209 */ /* 0x000fe40007810000 */
[----:B------:R-:W-:Y:S02]  /*134a0*/  FSEL R237, R25, -INF , !P6 ;  /* 0xff80000019ed7808 */ /* 0x000fe40007000000 */
[----:B------:R-:W-:Y:S02]  /*134b0*/  ISETP.GE.AND P6, PT, R5, R232, PT ;  /* 0x000000e80500720c */ /* 0x000fe40003fc6270 */
[----:B------:R-:W-:Y:S02]  /*134c0*/  FMNMX.FTZ R133, R188, R133, !PT ;  /* 0x00000085bc857209 */ /* 0x000fe40007810000 */
[----:B------:R-:W-:Y:S02]  /*134d0*/  FSEL R175, R175, -INF , !P0 ;  /* 0xff800000afaf7808 */ /* 0x000fe40004000000 */
[----:B------:R-:W-:Y:S02]  /*134e0*/  ISETP.GE.OR P6, PT, R5, R234, !P6 ;  /* 0x000000ea0500720c */ /* 0x000fe400077c6670 */
[----:B------:R-:W-:Y:S02]  /*134f0*/  FMNMX.FTZ R5, R174, R6, !PT ;  /* 0x00000006ae057209 */ /* 0x000fe40007810000 */
[----:B------:R-:W-:Y:S02]  /*13500*/  ISETP.GE.AND P1, PT, R4, R232, PT ;  /* 0x000000e80400720c */ /* 0x000fe40003f26270 */
[----:B------:R-:W-:Y:S02]  /*13510*/  FMNMX.FTZ R133, R189, R133, !PT ;  /* 0x00000085bd857209 */ /* 0x000fe40007810000 */
[----:B------:R-:W-:Y:S02]  /*13520*/  FSEL R203, R28, -INF , !P6 ;  /* 0xff8000001ccb7808 */ /* 0x000fe40007000000 */
[----:B------:R-:W-:Y:S01]  /*13530*/  ISETP.GE.OR P1, PT, R4, R234, !P1 ;  /* 0x000000ea0400720c */ /* 0x000fe20004f26670 */
[----:B------:R-:W-:Y:S01]  /*13540*/  LDSM.16.MT88.4 R28, [R208+0x18000] ;  /* 0x01800000d01c783b */ /* 0x000fe20000004200 */
[----:B------:R-:W-:Y:S02]  /*13550*/  FMNMX.FTZ R4, R175, R5, !PT ;  /* 0x00000005af047209 */ /* 0x000fe40007810000 */
        /* <DEDUP_REMOVED lines=8> */
[----:B------:R-:W-:Y:S02]  /*135e0*/  ISETP.GE.OR P0, PT, R0, R234, !P0 ;  /* 0x000000ea0000720c */ /* 0x000fe40004706670 */
[----:B------:R-:W-:Y:S02]  /*135f0*/  FMNMX.FTZ R0, R239, R2, !PT ;  /* 0x00000002ef007209 */ /* 0x000fe40007810000 */
[----:B------:R-:W-:Y:S02]  /*13600*/  FMNMX.FTZ R133, R236, R133, !PT ;  /* 0x00000085ec857209 */ /* 0x000fe40007810000 */
[----:B------:R-:W-:Y:S02]  /*13610*/  FSEL R135, R135, -INF , !P0 ;  /* 0xff80000087877808 */ /* 0x000fe40004000000 */
        /* <DEDUP_REMOVED lines=9> */
[----:B-1----:R-:W-:Y:S04]  /*136b0*/  FMNMX.FTZ R133, R133, R4, !PT ;  /* 0x0000000485857209 */ /* 0x002fe80007810000 */
[C---:B------:R-:W-:Y:S01]  /*136c0*/  FSETP.NEU.FTZ.AND P1, PT, R133.reuse, -INF , PT ;  /* 0xff8000008500780b */ /* 0x040fe20003f3d000 */
[C---:B------:R-:W-:Y:S01]  /*136d0*/  FMUL.FTZ R172, R133.reuse, c[0x0][0x23c] ;  /* 0x00008f0085ac7a20 */ /* 0x040fe20000410000 */
[----:B--2---:R-:W-:Y:S02]  /*136e0*/  FMNMX.FTZ R132, R0, R2, !PT ;  /* 0x0000000200847209 */ /* 0x004fe40007810000 */
[----:B------:R-:W-:Y:S02]  /*136f0*/  FSEL R0, R133, RZ, P1 ;  /* 0x000000ff85007208 */ /* 0x000fe40000800000 */
[C---:B------:R-:W-:Y:S01]  /*13700*/  FSETP.NEU.FTZ.AND P0, PT, R132.reuse, -INF , PT ;  /* 0xff8000008400780b */ /* 0x040fe20003f1d000 */
[----:B------:R-:W-:Y:S01]  /*13710*/  FMUL.FTZ R173, R132, c[0x0][0x23c] ;  /* 0x00008f0084ad7a20 */ /* 0x000fe20000410000 */
[----:B------:R-:W-:Y:S01]  /*13720*/  FSEL R172, R172, RZ, P1 ;  /* 0x000000ffacac7208 */ /* 0x000fe20000800000 */
[----:B------:R-:W-:Y:S01]  /*13730*/  FADD.FTZ R0, -R0, R3 ;  /* 0x0000000300007221 */ /* 0x000fe20000010100 */
[----:B------:R-:W-:Y:S02]  /*13740*/  FSEL R2, R132, RZ, P0 ;  /* 0x000000ff84027208 */ /* 0x000fe40000000000 */
[----:B------:R-:W-:Y:S01]  /*13750*/  FSEL R173, R173, RZ, P0 ;  /* 0x000000ffadad7208 */ /* 0x000fe20000000000 */
[----:B------:R-:W-:Y:S01]  /*13760*/  FMUL.FTZ R0, R0, c[0x0][0x23c] ;  /* 0x00008f0000007a20 */ /* 0x000fe20000410000 */
[----:B------:R-:W-:Y:S01]  /*13770*/  PLOP3.LUT P0, PT, PT, PT, UP0, 0x80, 0x0 ;  /* 0x000000000000781c */ /* 0x000fe20003f0f008 */
[--C-:B------:R-:W-:Y:S02]  /*13780*/  FFMA.FTZ R13, R13, c[0x0][0x23c], -R172.reuse ;  /* 0x00008f000d0d7a23 */ /* 0x100fe400000108ac */
[--C-:B------:R-:W-:Y:S01]  /*13790*/  FFMA.FTZ R14, R14, c[0x0][0x23c], -R173.reuse ;  /* 0x00008f000e0e7a23 */ /* 0x100fe200000108ad */
[----:B------:R1:W2:Y:S01]  /*137a0*/  MUFU.EX2 R3, R0 ;  /* 0x0000000000037308 */ /* 0x0002a20000000800 */
[--C-:B------:R-:W-:Y:S02]  /*137b0*/  FFMA.FTZ R15, R15, c[0x0][0x23c], -R173.reuse ;  /* 0x00008f000f0f7a23 */ /* 0x100fe400000108ad */
[--C-:B------:R-:W-:Y:S02]  /*137c0*/  FFMA.FTZ R20, R20, c[0x0][0x23c], -R172.reuse ;  /* 0x00008f0014147a23 */ /* 0x100fe400000108ac */
[--C-:B------:R-:W-:Y:S02]  /*137d0*/  FFMA.FTZ R17, R17, c[0x0][0x23c], -R172.reuse ;  /* 0x00008f0011117a23 */ /* 0x100fe400000108ac */
[----:B------:R-:W-:Y:S02]  /*137e0*/  FFMA.FTZ R19, R19, c[0x0][0x23c], -R172 ;  /* 0x00008f0013137a23 */ /* 0x000fe400000108ac */
[--C-:B------:R-:W-:Y:S01]  /*137f0*/  FFMA.FTZ R18, R18, c[0x0][0x23c], -R173.reuse ;  /* 0x00008f0012127a23 */ /* 0x100fe200000108ad */
[----:B------:R-:W-:Y:S01]  /*13800*/  MUFU.EX2 R246, R13 ;  /* 0x0000000d00f67308 */ /* 0x000fe20000000800 */
[--C-:B------:R-:W-:Y:S09]  /*13810*/  FFMA.FTZ R16, R16, c[0x0][0x23c], -R173.reuse ;  /* 0x00008f0010107a23 */ /* 0x100ff200000108ad */
[----:B------:R-:W-:Y:S01]  /*13820*/  MUFU.EX2 R245, R14 ;  /* 0x0000000e00f57308 */ /* 0x000fe20000000800 */
[----:B-1----:R-:W-:Y:S02]  /*13830*/  FADD.FTZ R0, -R2, R134 ;  /* 0x0000008602007221 */ /* 0x002fe40000010100 */
[C---:B--2---:R-:W-:Y:S02]  /*13840*/  FMUL.FTZ R4, R3.reuse, R136 ;  /* 0x0000008803047220 */ /* 0x044fe40000410000 */
[----:B------:R-:W-:Y:S05]  /*13850*/  FMUL.FTZ R0, R0, c[0x0][0x23c] ;  /* 0x00008f0000007a20 */ /* 0x000fea0000410000 */
[----:B------:R1:W-:Y:S01]  /*13860*/  MUFU.EX2 R242, R15 ;  /* 0x0000000f00f27308 */ /* 0x0003e20000000800 */
[C---:B------:R-:W-:Y:S02]  /*13870*/  FMUL.FTZ R5, R3.reuse, R137 ;  /* 0x0000008903057220 */ /* 0x040fe40000410000 */
[C---:B------:R-:W-:Y:S02]  /*13880*/  FMUL.FTZ R8, R3.reuse, R140 ;  /* 0x0000008c03087220 */ /* 0x040fe40000410000 */
[C---:B------:R-:W-:Y:S02]  /*13890*/  FMUL.FTZ R9, R3.reuse, R141 ;  /* 0x0000008d03097220 */ /* 0x040fe40000410000 */
[C---:B------:R-:W-:Y:S02]  /*138a0*/  FMUL.FTZ R24, R3.reuse, R156 ;  /* 0x0000009c03187220 */ /* 0x040fe40000410000 */
[----:B------:R-:W-:Y:S01]  /*138b0*/  FMUL.FTZ R25, R3, R157 ;  /* 0x0000009d03197220 */ /* 0x000fe20000410000 */
[----:B------:R2:W-:Y:S01]  /*138c0*/  MUFU.EX2 R248, R20 ;  /* 0x0000001400f87308 */ /* 0x0005e20000000800 */
[--C-:B------:R-:W-:Y:S02]  /*138d0*/  FFMA.FTZ R2, R179, c[0x0][0x23c], -R172.reuse ;  /* 0x00008f00b3027a23 */ /* 0x100fe400000108ac */
        /* <DEDUP_REMOVED lines=13> */
[C---:B------:R-:W-:Y:S01]  /*139b0*/  FMUL.FTZ R52, R3.reuse, R52 ;  /* 0x0000003403347220 */ /* 0x040fe20000410000 */
[----:B--2---:R-:W2:Y:S01]  /*139c0*/  LDSM.16.MT88.4 R20, [R206+0x18000] ;  /* 0x01800000ce14783b */ /* 0x004ea20000004200 */
[C---:B------:R-:W-:Y:S02]  /*139d0*/  FMUL.FTZ R53, R3.reuse, R53 ;  /* 0x0000003503357220 */ /* 0x040fe40000410000 */
[C---:B------:R-:W-:Y:S02]  /*139e0*/  FMUL.FTZ R56, R3.reuse, R56 ;  /* 0x0000003803387220 */ /* 0x040fe40000410000 */
[C---:B------:R-:W-:Y:S01]  /*139f0*/  FMUL.FTZ R57, R3.reuse, R57 ;  /* 0x0000003903397220 */ /* 0x040fe20000410000 */
[----:B------:R-:W5:Y:S01]  /*13a00*/  MUFU.EX2 R244, R18 ;  /* 0x0000001200f47308 */ /* 0x000f620000000800 */
[C---:B------:R-:W-:Y:S02]  /*13a10*/  FMUL.FTZ R60, R3.reuse, R60 ;  /* 0x0000003c033c7220 */ /* 0x040fe40000410000 */
[----:B------:R-:W-:Y:S01]  /*13a20*/  FMUL.FTZ R61, R3, R61 ;  /* 0x0000003d033d7220 */ /* 0x000fe20000410000 */
[----:B---3--:R-:W-:Y:S01]  /*13a30*/  F2FP.PACK_AB R168, R249, R246 ;  /* 0x000000f6f9a8723e */ /* 0x008fe200000000ff */
[C---:B------:R-:W-:Y:S02]  /*13a40*/  FMUL.FTZ R17, R3.reuse, R149 ;  /* 0x0000009503117220 */ /* 0x040fe40000410000 */
[C---:B------:R-:W-:Y:S02]  /*13a50*/  FMUL.FTZ R64, R3.reuse, R64 ;  /* 0x0000004003407220 */ /* 0x040fe40000410000 */
[C---:B------:R-:W-:Y:S01]  /*13a60*/  FMUL.FTZ R65, R3.reuse, R65 ;  /* 0x0000004103417220 */ /* 0x040fe20000410000 */
[----:B------:R-:W3:Y:S01]  /*13a70*/  MUFU.EX2 R243, R16 ;  /* 0x0000001000f37308 */ /* 0x000ee20000000800 */
[C---:B------:R-:W-:Y:S02]  /*13a80*/  FMUL.FTZ R68, R3.reuse, R68 ;  /* 0x0000004403447220 */ /* 0x040fe40000410000 */
[----:B------:R-:W-:Y:S01]  /*13a90*/  FMUL.FTZ R69, R3, R69 ;  /* 0x0000004503457220 */ /* 0x000fe20000410000 */
[----:B----4-:R-:W-:Y:S01]  /*13aa0*/  F2FP.PACK_AB R170, R247, R248 ;  /* 0x000000f8f7aa723e */ /* 0x010fe200000000ff */
[C---:B------:R-:W-:Y:S02]  /*13ab0*/  FMUL.FTZ R72, R3.reuse, R72 ;  /* 0x0000004803487220 */ /* 0x040fe40000410000 */
[C---:B------:R-:W-:Y:S02]  /*13ac0*/  FMUL.FTZ R73, R3.reuse, R73 ;  /* 0x0000004903497220 */ /* 0x040fe40000410000 */
[C---:B------:R-:W-:Y:S01]  /*13ad0*/  FMUL.FTZ R76, R3.reuse, R76 ;  /* 0x0000004c034c7220 */ /* 0x040fe20000410000 */
[----:B------:R-:W4:Y:S01]  /*13ae0*/  MUFU.EX2 R0, R0 ;  /* 0x0000000000007308 */ /* 0x000f220000000800 */
[C---:B------:R-:W-:Y:S02]  /*13af0*/  FMUL.FTZ R77, R3.reuse, R77 ;  /* 0x0000004d034d7220 */ /* 0x040fe40000410000 */
[C---:B------:R-:W-:Y:S01]  /*13b00*/  FMUL.FTZ R80, R3.reuse, R80 ;  /* 0x0000005003507220 */ /* 0x040fe20000410000 */
[----:B-----5:R-:W-:Y:S01]  /*13b10*/  F2FP.PACK_AB R169, R244, R245 ;  /* 0x000000f5f4a9723e */ /* 0x020fe200000000ff */
[C---:B------:R-:W-:Y:S02]  /*13b20*/  FMUL.FTZ R81, R3.reuse, R81 ;  /* 0x0000005103517220 */ /* 0x040fe40000410000 */
[C---:B------:R-:W-:Y:S02]  /*13b30*/  FMUL.FTZ R84, R3.reuse, R84 ;  /* 0x0000005403547220 */ /* 0x040fe40000410000 */
[C---:B------:R-:W-:Y:S01]  /*13b40*/  FMUL.FTZ R85, R3.reuse, R85 ;  /* 0x0000005503557220 */ /* 0x040fe20000410000 */
[----:B------:R5:W-:Y:S01]  /*13b50*/  MUFU.EX2 R202, R2 ;  /* 0x0000000200ca7308 */ /* 0x000be20000000800 */
[C---:B------:R-:W-:Y:S02]  /*13b60*/  FMUL.FTZ R88, R3.reuse, R88 ;  /* 0x0000005803587220 */ /* 0x040fe40000410000 */
[C---:B------:R-:W-:Y:S01]  /*13b70*/  FMUL.FTZ R89, R3.reuse, R89 ;  /* 0x0000005903597220 */ /* 0x040fe20000410000 */
[----:B---3--:R-:W-:Y:S01]  /*13b80*/  F2FP.PACK_AB R171, R242, R243 ;  /* 0x000000f3f2ab723e */ /* 0x008fe200000000ff */
[C---:B------:R-:W-:Y:S02]  /*13b90*/  FMUL.FTZ R16, R3.reuse, R148 ;  /* 0x0000009403107220 */ /* 0x040fe40000410000 */
[C---:B------:R-:W-:Y:S02]  /*13ba0*/  FMUL.FTZ R92, R3.reuse, R92 ;  /* 0x0000005c035c7220 */ /* 0x040fe40000410000 */
[C---:B------:R-:W-:Y:S02]  /*13bb0*/  FMUL.FTZ R93, R3.reuse, R93 ;  /* 0x0000005d035d7220 */ /* 0x040fe40000410000 */
[C---:B------:R-:W-:Y:S02]  /*13bc0*/  FMUL.FTZ R96, R3.reuse, R96 ;  /* 0x0000006003607220 */ /* 0x040fe40000410000 */
[C---:B------:R-:W-:Y:S02]  /*13bd0*/  FMUL.FTZ R97, R3.reuse, R97 ;  /* 0x0000006103617220 */ /* 0x040fe40000410000 */
[C---:B----4-:R-:W-:Y:S02]  /*13be0*/  FMUL.FTZ R6, R0.reuse, R138 ;  /* 0x0000008a00067220 */ /* 0x050fe40000410000 */
[C---:B------:R-:W-:Y:S02]  /*13bf0*/  FMUL.FTZ R7, R0.reuse, R139 ;  /* 0x0000008b00077220 */ /* 0x040fe40000410000 */
[----:B------:R-:W3:Y:S01]  /*13c00*/  LDSM.16.MT88.4 R136, [R207+0x18000] ;  /* 0x01800000cf88783b */ /* 0x000ee20000004200 */
        /* <DEDUP_REMOVED lines=16> */
[C---:B--2---:R-:W-:Y:S03]  /*13d10*/  HMMA.16816.F32 R12, R168.reuse, R20, R12 ;  /* 0x00000014a80c723c */ /* 0x044fe6000000180c */
        /* <DEDUP_REMOVED lines=10> */
[--C-:B-----5:R-:W-:Y:S01]  /*13dc0*/  FFMA.FTZ R2, R182, c[0x0][0x23c], -R172.reuse ;  /* 0x00008f00b6027a23 */ /* 0x120fe200000108ac */
        /* <DEDUP_REMOVED lines=14> */
[C---:B------:R-:W-:Y:S02]  /*13eb0*/  FMUL.FTZ R51, R0.reuse, R51 ;  /* 0x0000003300337220 */ /* 0x040fe40000410000 */
[--C-:B--2---:R-:W-:Y:S02]  /*13ec0*/  FFMA.FTZ R2, R183, c[0x0][0x23c], -R172.reuse ;  /* 0x00008f00b7027a23 */ /* 0x104fe400000108ac */
[C---:B---3--:R-:W-:Y:S02]  /*13ed0*/  HMMA.16816.F32 R28, R168.reuse, R136, R28 ;  /* 0x00000088a81c723c */ /* 0x048fe4000000181c */
[----:B------:R2:W-:Y:S01]  /*13ee0*/  MUFU.EX2 R200, R2 ;  /* 0x0000000200c87308 */ /* 0x0005e20000000800 */
[C---:B------:R-:W-:Y:S02]  /*13ef0*/  FMUL.FTZ R54, R0.reuse, R54 ;  /* 0x0000003600367220 */ /* 0x040fe40000410000 */
[C---:B------:R-:W-:Y:S02]  /*13f00*/  FMUL.FTZ R55, R0.reuse, R55 ;  /* 0x0000003700377220 */ /* 0x040fe40000410000 */
[C---:B------:R-:W-:Y:S01]  /*13f10*/  FMUL.FTZ R58, R0.reuse, R58 ;  /* 0x0000003a003a7220 */ /* 0x040fe20000410000 */
[C---:B------:R-:W-:Y:S01]  /*13f20*/  HMMA.16816.F32 R32, R168.reuse, R138, R32 ;  /* 0x0000008aa820723c */ /* 0x040fe20000001820 */
[----:B------:R-:W3:Y:S03]  /*13f30*/  LDSM.16.MT88.4 R136, [R208+0x1a000] ;  /* 0x01a00000d088783b */ /* 0x000ee60000004200 */
[C---:B------:R-:W-:Y:S02]  /*13f40*/  FMUL.FTZ R59, R0.reuse, R59 ;  /* 0x0000003b003b7220 */ /* 0x040fe40000410000 */
[C---:B------:R-:W-:Y:S02]  /*13f50*/  FMUL.FTZ R62, R0.reuse, R62 ;  /* 0x0000003e003e7220 */ /* 0x040fe40000410000 */
[C---:B-1----:R-:W-:Y:S04]  /*13f60*/  HMMA.16816.F32 R36, R168.reuse, R140, R36 ;  /* 0x0000008ca824723c */ /* 0x042fe80000001824 */
[C---:B------:R-:W-:Y:S02]  /*13f70*/  FMUL.FTZ R63, R0.reuse, R63 ;  /* 0x0000003f003f7220 */ /* 0x040fe40000410000 */
[C---:B------:R-:W-:Y:S02]  /*13f80*/  FMUL.FTZ R66, R0.reuse, R66 ;  /* 0x0000004200427220 */ /* 0x040fe40000410000 */
[C---:B------:R-:W-:Y:S01]  /*13f90*/  HMMA.16816.F32 R40, R168.reuse, R142, R40 ;  /* 0x0000008ea828723c */ /* 0x040fe20000001828 */
[----:B------:R-:W1:Y:S03]  /*13fa0*/  LDSM.16.MT88.4 R140, [R207+0x1a000] ;  /* 0x01a00000cf8c783b */ /* 0x000e660000004200 */
[----:B------:R-:W-:Y:S02]  /*13fb0*/  FMUL.FTZ R67, R0, R67 ;  /* 0x0000004300437220 */ /* 0x000fe40000410000 */
[--C-:B--2---:R-:W-:Y:S02]  /*13fc0*/  FFMA.FTZ R2, R184, c[0x0][0x23c], -R172.reuse ;  /* 0x00008f00b8027a23 */ /* 0x104fe400000108ac */
[C---:B----4-:R-:W-:Y:S02]  /*13fd0*/  HMMA.16816.F32 R44, R168.reuse, R144, R44 ;  /* 0x00000090a82c723c */ /* 0x050fe4000000182c */
[----:B------:R2:W-:Y:S02]  /*13fe0*/  MUFU.EX2 R199, R2 ;  /* 0x0000000200c77308 */ /* 0x0005e40000000800 */
[C---:B------:R-:W-:Y:S02]  /*13ff0*/  FMUL.FTZ R70, R0.reuse, R70 ;  /* 0x0000004600467220 */ /* 0x040fe40000410000 */
[C---:B------:R-:W-:Y:S02]  /*14000*/  FMUL.FTZ R71, R0.reuse, R71 ;  /* 0x0000004700477220 */ /* 0x040fe40000410000 */
[C---:B------:R-:W-:Y:S01]  /*14010*/  HMMA.16816.F32 R48, R168.reuse, R146, R48 ;  /* 0x00000092a830723c */ /* 0x040fe20000001830 */
[----:B------:R-:W4:Y:S03]  /*14020*/  LDSM.16.MT88.4 R144, [R205+0x1c000] ;  /* 0x01c00000cd90783b */ /* 0x000f260000004200 */
[C---:B------:R-:W-:Y:S02]  /*14030*/  FMUL.FTZ R74, R0.reuse, R74 ;  /* 0x0000004a004a7220 */ /* 0x040fe40000410000 */
[C---:B------:R-:W-:Y:S02]  /*14040*/  FMUL.FTZ R75, R0.reuse, R75 ;  /* 0x0000004b004b7220 */ /* 0x040fe40000410000 */
[C---:B------:R-:W-:Y:S01]  /*14050*/  FMUL.FTZ R78, R0.reuse, R78 ;  /* 0x0000004e004e7220 */ /* 0x040fe20000410000 */
[C---:B---3--:R-:W-:Y:S03]  /*14060*/  HMMA.16816.F32 R52, R168.reuse, R136, R52 ;  /* 0x00000088a834723c */ /* 0x048fe60000001834 */
[C---:B------:R-:W-:Y:S02]  /*14070*/  FMUL.FTZ R79, R0.reuse, R79 ;  /* 0x0000004f004f7220 */ /* 0x040fe40000410000 */
[C---:B------:R-:W-:Y:S02]  /*14080*/  FMUL.FTZ R82, R0.reuse, R82 ;  /* 0x0000005200527220 */ /* 0x040fe40000410000 */
[----:B------:R-:W-:Y:S01]  /*14090*/  FMUL.FTZ R83, R0, R83 ;  /* 0x0000005300537220 */ /* 0x000fe20000410000 */
[C---:B------:R-:W-:Y:S01]  /*140a0*/  HMMA.16816.F32 R56, R168.reuse, R138, R56 ;  /* 0x0000008aa838723c */ /* 0x040fe20000001838 */
[----:B------:R-:W3:Y:S03]  /*140b0*/  LDSM.16.MT88.4 R136, [R206+0x1c000] ;  /* 0x01c00000ce88783b */ /* 0x000ee60000004200 */
[--C-:B--2---:R-:W-:Y:S02]  /*140c0*/  FFMA.FTZ R2, R176, c[0x0][0x23c], -R173.reuse ;  /* 0x00008f00b0027a23 */ /* 0x104fe400000108ad */
[C---:B------:R-:W-:Y:S02]  /*140d0*/  FMUL.FTZ R86, R0.reuse, R86 ;  /* 0x0000005600567220 */ /* 0x040fe40000410000 */
[C---:B-1----:R-:W-:Y:S01]  /*140e0*/  HMMA.16816.F32 R60, R168.reuse, R140, R60 ;  /* 0x0000008ca83c723c */ /* 0x042fe2000000183c */
[----:B------:R1:W-:Y:S03]  /*140f0*/  MUFU.EX2 R198, R2 ;  /* 0x0000000200c67308 */ /* 0x0003e60000000800 */
[C---:B------:R-:W-:Y:S02]  /*14100*/  FMUL.FTZ R87, R0.reuse, R87 ;  /* 0x0000005700577220 */ /* 0x040fe40000410000 */
[C---:B------:R-:W-:Y:S02]  /*14110*/  FMUL.FTZ R90, R0.reuse, R90 ;  /* 0x0000005a005a7220 */ /* 0x040fe40000410000 */
[C---:B------:R-:W-:Y:S01]  /*14120*/  HMMA.16816.F32 R64, R168.reuse, R142, R64 ;  /* 0x0000008ea840723c */ /* 0x040fe20000001840 */
[----:B------:R-:W2:Y:S03]  /*14130*/  LDSM.16.MT88.4 R140, [R208+0x1c000] ;  /* 0x01c00000d08c783b */ /* 0x000ea60000004200 */
[C---:B------:R-:W-:Y:S02]  /*14140*/  FMUL.FTZ R91, R0.reuse, R91 ;  /* 0x0000005b005b7220 */ /* 0x040fe40000410000 */
[C---:B------:R-:W-:Y:S02]  /*14150*/  FMUL.FTZ R94, R0.reuse, R94 ;  /* 0x0000005e005e7220 */ /* 0x040fe40000410000 */
[C---:B----4-:R-:W-:Y:S04]  /*14160*/  HMMA.16816.F32 R68, R168.reuse, R144, R68 ;  /* 0x00000090a844723c */ /* 0x050fe80000001844 */
[C---:B------:R-:W-:Y:S02]  /*14170*/  FMUL.FTZ R95, R0.reuse, R95 ;  /* 0x0000005f005f7220 */ /* 0x040fe40000410000 */
[----:B------:R-:W-:Y:S02]  /*14180*/  FMUL.FTZ R98, R0, R98 ;  /* 0x0000006200627220 */ /* 0x000fe40000410000 */
[C---:B------:R-:W-:Y:S01]  /*14190*/  HMMA.16816.F32 R72, R168.reuse, R146, R72 ;  /* 0x00000092a848723c */ /* 0x040fe20000001848 */
[----:B------:R-:W4:Y:S03]  /*141a0*/  LDSM.16.MT88.4 R144, [R207+0x1c000] ;  /* 0x01c00000cf90783b */ /* 0x000f260000004200 */
[--C-:B-1----:R-:W-:Y:S02]  /*141b0*/  FFMA.FTZ R2, R178, c[0x0][0x23c], -R173.reuse ;  /* 0x00008f00b2027a23 */ /* 0x102fe400000108ad */
[C---:B------:R-:W-:Y:S02]  /*141c0*/  FMUL.FTZ R99, R0.reuse, R99 ;  /* 0x0000006300637220 */ /* 0x040fe40000410000 */
[C---:B------:R-:W-:Y:S01]  /*141d0*/  FMUL.FTZ R100, R3.reuse, R100 ;  /* 0x0000006403647220 */ /* 0x040fe20000410000 */
[C---:B---3--:R-:W-:Y:S01]  /*141e0*/  HMMA.16816.F32 R76, R168.reuse, R136, R76 ;  /* 0x00000088a84c723c */ /* 0x048fe2000000184c */
[----:B------:R1:W3:Y:S02]  /*141f0*/  MUFU.EX2 R197, R2 ;  /* 0x0000000200c57308 */ /* 0x0002e40000000800 */
[C---:B------:R-:W-:Y:S02]  /*14200*/  FMUL.FTZ R101, R3.reuse, R101 ;  /* 0x0000006503657220 */ /* 0x040fe40000410000 */
[C---:B------:R-:W-:Y:S02]  /*14210*/  FMUL.FTZ R102, R0.reuse, R102 ;  /* 0x0000006600667220 */ /* 0x040fe40000410000 */
[C---:B------:R-:W-:Y:S01]  /*14220*/  FMUL.FTZ R103, R0.reuse, R103 ;  /* 0x0000006700677220 */ /* 0x040fe20000410000 */
[C---:B------:R-:W-:Y:S01]  /*14230*/  HMMA.16816.F32 R80, R168.reuse, R138, R80 ;  /* 0x0000008aa850723c */ /* 0x040fe20000001850 */
[----:B------:R-:W3:Y:S03]  /*14240*/  LDSM.16.MT88.4 R136, [R205+0x1e000] ;  /* 0x01e00000cd88783b */ /* 0x000ee60000004200 */
[C---:B------:R-:W-:Y:S02]  /*14250*/  FMUL.FTZ R104, R3.reuse, R104 ;  /* 0x0000006803687220 */ /* 0x040fe40000410000 */
[C---:B------:R-:W-:Y:S02]  /*14260*/  FMUL.FTZ R105, R3.reuse, R105 ;  /* 0x0000006903697220 */ /* 0x040fe40000410000 */
[C---:B--2---:R-:W-:Y:S04]  /*14270*/  HMMA.16816.F32 R84, R168.reuse, R140, R84 ;  /* 0x0000008ca854723c */ /* 0x044fe80000001854 */
[C---:B------:R-:W-:Y:S02]  /*14280*/  FMUL.FTZ R106, R0.reuse, R106 ;  /* 0x0000006a006a7220 */ /* 0x040fe40000410000 */
[----:B------:R-:W-:Y:S02]  /*14290*/  FMUL.FTZ R107, R0, R107 ;  /* 0x0000006b006b7220 */ /* 0x000fe40000410000 */
[C---:B------:R-:W-:Y:S01]  /*142a0*/  HMMA.16816.F32 R88, R168.reuse, R142, R88 ;  /* 0x0000008ea858723c */ /* 0x040fe20000001858 */
[----:B------:R-:W2:Y:S03]  /*142b0*/  LDSM.16.MT88.4 R140, [R206+0x1e000] ;  /* 0x01e00000ce8c783b */ /* 0x000ea60000004200 */
[--C-:B-1----:R-:W-:Y:S02]  /*142c0*/  FFMA.FTZ R2, R180, c[0x0][0x23c], -R173.reuse ;  /* 0x00008f00b4027a23 */ /* 0x102fe400000108ad */
[C---:B------:R-:W-:Y:S02]  /*142d0*/  FMUL.FTZ R108, R3.reuse, R108 ;  /* 0x0000006c036c7220 */ /* 0x040fe40000410000 */
[C---:B----4-:R-:W-:Y:S01]  /*142e0*/  HMMA.16816.F32 R92, R168.reuse, R144, R92 ;  /* 0x00000090a85c723c */ /* 0x050fe2000000185c */
[----:B------:R1:W-:Y:S03]  /*142f0*/  MUFU.EX2 R196, R2 ;  /* 0x0000000200c47308 */ /* 0x0003e60000000800 */
        /* <DEDUP_REMOVED lines=17> */
[C---:B------:R-:W-:Y:S02]  /*14410*/  FMUL.FTZ R120, R3.reuse, R120 ;  /* 0x0000007803787220 */ /* 0x040fe40000410000 */
[C---:B------:R-:W-:Y:S01]  /*14420*/  HMMA.16816.F32 R112, R168.reuse, R142, R112 ;  /* 0x0000008ea870723c */ /* 0x040fe20000001870 */
[----:B------:R-:W2:Y:S03]  /*14430*/  LDSM.16.MT88.4 R140, [R205+0x18800] ;  /* 0x01880000cd8c783b */ /* 0x000ea60000004200 */
[----:B------:R-:W-:Y:S02]  /*14440*/  FMUL.FTZ R121, R3, R121 ;  /* 0x0000007903797220 */ /* 0x000fe40000410000 */
[C---:B------:R-:W-:Y:S02]  /*14450*/  FMUL.FTZ R122, R0.reuse, R122 ;  /* 0x0000007a007a7220 */ /* 0x040fe40000410000 */
[C---:B----4-:R-:W-:Y:S04]  /*14460*/  HMMA.16816.F32 R116, R168.reuse, R144, R116 ;  /* 0x00000090a874723c */ /* 0x050fe80000001874 */
[C---:B------:R-:W-:Y:S02]  /*14470*/  FMUL.FTZ R123, R0.reuse, R123 ;  /* 0x0000007b007b7220 */ /* 0x040fe40000410000 */
[--C-:B-1----:R-:W-:Y:S02]  /*14480*/  FFMA.FTZ R2, R181, c[0x0][0x23c], -R173.reuse ;  /* 0x00008f00b5027a23 */ /* 0x102fe400000108ad */
[C---:B------:R-:W-:Y:S02]  /*14490*/  FMUL.FTZ R124, R3.reuse, R124 ;  /* 0x0000007c037c7220 */ /* 0x040fe40000410000 */
[----:B------:R1:W4:Y:S01]  /*144a0*/  MUFU.EX2 R195, R2 ;  /* 0x0000000200c37308 */ /* 0x0003220000000800 */
[C---:B------:R-:W-:Y:S01]  /*144b0*/  HMMA.16816.F32 R120, R168.reuse, R146, R120 ;  /* 0x00000092a878723c */ /* 0x040fe20000001878 */
[----:B------:R-:W2:Y:S02]  /*144c0*/  LDSM.16.MT88.4 R144, [R208+0x18800] ;  /* 0x01880000d090783b */ /* 0x000ea40000004200 */
[C---:B------:R-:W-:Y:S02]  /*144d0*/  FMUL.FTZ R125, R3.reuse, R125 ;  /* 0x0000007d037d7220 */ /* 0x040fe40000410000 */
[C---:B------:R-:W-:Y:S02]  /*144e0*/  FMUL.FTZ R126, R0.reuse, R126 ;  /* 0x0000007e007e7220 */ /* 0x040fe40000410000 */
[C---:B------:R-:W-:Y:S02]  /*144f0*/  FMUL.FTZ R127, R0.reuse, R127 ;  /* 0x0000007f007f7220 */ /* 0x040fe40000410000 */
[C---:B------:R-:W-:Y:S03]  /*14500*/  FMUL.FTZ R128, R3.reuse, R128 ;  /* 0x0000008003807220 */ /* 0x040fe60000410000 */
[----:B------:R-:W-:Y:S02]  /*14510*/  FMUL.FTZ R129, R3, R129 ;  /* 0x0000008103817220 */ /* 0x000fe40000410000 */
[C---:B---3--:R-:W-:Y:S03]  /*14520*/  HMMA.16816.F32 R124, R168.reuse, R136, R124 ;  /* 0x00000088a87c723c */ /* 0x048fe6000000187c */
[C---:B------:R-:W-:Y:S02]  /*14530*/  FMUL.FTZ R130, R0.reuse, R130 ;  /* 0x0000008200827220 */ /* 0x040fe40000410000 */
[----:B------:R-:W-:Y:S02]  /*14540*/  FMUL.FTZ R131, R0, R131 ;  /* 0x0000008300837220 */ /* 0x000fe40000410000 */
[----:B-----5:R-:W-:Y:S02]  /*14550*/  F2FP.PACK_AB R136, R201, R202 ;  /* 0x000000cac988723e */ /* 0x020fe400000000ff */
[----:B------:R-:W-:Y:S03]  /*14560*/  F2FP.PACK_AB R137, R197, R198 ;  /* 0x000000c6c589723e */ /* 0x000fe600000000ff */
[----:B------:R-:W-:Y:S03]  /*14570*/  HMMA.16816.F32 R128, R168, R138, R128 ;  /* 0x0000008aa880723c */ /* 0x000fe60000001880 */
[--C-:B-1----:R-:W-:Y:S04]  /*14580*/  FFMA.FTZ R2, R185, c[0x0][0x23c], -R172.reuse ;  /* 0x00008f00b9027a23 */ /* 0x102fe800000108ac */
[----:B------:R-:W-:Y:S01]  /*14590*/  F2FP.PACK_AB R138, R199, R200 ;  /* 0x000000c8c78a723e */ /* 0x000fe200000000ff */
[----:B------:R1:W-:Y:S01]  /*145a0*/  MUFU.EX2 R194, R2 ;  /* 0x0000000200c27308 */ /* 0x0003e20000000800 */
[----:B----4-:R-:W-:Y:S07]  /*145b0*/  F2FP.PACK_AB R139, R195, R196 ;  /* 0x000000c4c38b723e */ /* 0x010fee00000000ff */
[C---:B--2---:R-:W-:Y:S08]  /*145c0*/  HMMA.16816.F32 R4, R136.reuse, R140, R4 ;  /* 0x0000008c8804723c */ /* 0x044ff00000001804 */
[C---:B------:R-:W-:Y:S01]  /*145d0*/  HMMA.16816.F32 R8, R136.reuse, R142, R8 ;  /* 0x0000008e8808723c */ /* 0x040fe20000001808 */
[----:B------:R-:W2:Y:S07]  /*145e0*/  LDSM.16.MT88.4 R140, [R206+0x1a800] ;  /* 0x01a80000ce8c783b */ /* 0x000eae0000004200 */
[C---:B------:R-:W-:Y:S04]  /*145f0*/  HMMA.16816.F32 R12, R136.reuse, R148, R12 ;  /* 0x00000094880c723c */ /* 0x040fe8000000180c */
[--C-:B-1----:R-:W-:Y:S04]  /*14600*/  FFMA.FTZ R2, R187, c[0x0][0x23c], -R172.reuse ;  /* 0x00008f00bb027a23 */ /* 0x102fe800000108ac */
[C---:B------:R-:W-:Y:S01]  /*14610*/  HMMA.16816.F32 R16, R136.reuse, R150, R16 ;  /* 0x000000968810723c */ /* 0x040fe20000001810 */
[----:B------:R-:W-:Y:S01]  /*14620*/  LDSM.16.MT88.4 R148, [R207+0x1a800] ;  /* 0x01a80000cf94783b */ /* 0x000fe20000004200 */
[----:B------:R1:W3:Y:S06]  /*14630*/  MUFU.EX2 R193, R2 ;  /* 0x0000000200c17308 */ /* 0x0002ec0000000800 */
[C---:B------:R-:W-:Y:S08]  /*14640*/  HMMA.16816.F32 R20, R136.reuse, R144, R20 ;  /* 0x000000908814723c */ /* 0x040ff00000001814 */
[C---:B------:R-:W-:Y:S01]  /*14650*/  HMMA.16816.F32 R24, R136.reuse, R146, R24 ;  /* 0x000000928818723c */ /* 0x040fe20000001818 */
[----:B------:R-:W4:Y:S07]  /*14660*/  LDSM.16.MT88.4 R144, [R208+0x1a800] ;  /* 0x01a80000d090783b */ /* 0x000f2e0000004200 */
[C---:B------:R-:W-:Y:S04]  /*14670*/  HMMA.16816.F32 R28, R136.reuse, R152, R28 ;  /* 0x00000098881c723c */ /* 0x040fe8000000181c */
[--C-:B-1----:R-:W-:Y:S04]  /*14680*/  FFMA.FTZ R2, R188, c[0x0][0x23c], -R172.reuse ;  /* 0x00008f00bc027a23 */ /* 0x102fe800000108ac */
[C---:B------:R-:W-:Y:S01]  /*14690*/  HMMA.16816.F32 R32, R136.reuse, R154, R32 ;  /* 0x0000009a8820723c */ /* 0x040fe20000001820 */
[----:B------:R-:W1:Y:S01]  /*146a0*/  LDSM.16.MT88.4 R152, [R208+0x1c800] ;  /* 0x01c80000d098783b */ /* 0x000e620000004200 */
[----:B------:R5:W-:Y:S06]  /*146b0*/  MUFU.EX2 R192, R2 ;  /* 0x0000000200c07308 */ /* 0x000bec0000000800 */
[C---:B------:R-:W-:Y:S08]  /*146c0*/  HMMA.16816.F32 R36, R136.reuse, R156, R36 ;  /* 0x0000009c8824723c */ /* 0x040ff00000001824 */
[C---:B------:R-:W-:Y:S01]  /*146d0*/  HMMA.16816.F32 R40, R136.reuse, R158, R40 ;  /* 0x0000009e8828723c */ /* 0x040fe20000001828 */
[----:B------:R-:W-:Y:S07]  /*146e0*/  LDSM.16.MT88.4 R156, [R206+0x19000] ;  /* 0x01900000ce9c783b */ /* 0x000fee0000004200 */
[C---:B--2---:R-:W-:Y:S04]  /*146f0*/  HMMA.16816.F32 R44, R136.reuse, R140, R44 ;  /* 0x0000008c882c723c */ /* 0x044fe8000000182c */
[--C-:B-----5:R-:W-:Y:S04]  /*14700*/  FFMA.FTZ R2, R189, c[0x0][0x23c], -R172.reuse ;  /* 0x00008f00bd027a23 */ /* 0x120fe800000108ac */
[C---:B------:R-:W-:Y:S01]  /*14710*/  HMMA.16816.F32 R48, R136.reuse, R142, R48 ;  /* 0x0000008e8830723c */ /* 0x040fe20000001830 */
[----:B------:R-:W2:Y:S01]  /*14720*/  LDSM.16.MT88.4 R140, [R207+0x1c800] ;  /* 0x01c80000cf8c783b */ /* 0x000ea20000004200 */
        /* <DEDUP_REMOVED lines=13> */
[--C-:B-1----:R-:W-:Y:S02]  /*14800*/  FFMA.FTZ R2, R177, c[0x0][0x23c], -R173.reuse ;  /* 0x00008f00b1027a23 */ /* 0x102fe400000108ad */
[----:B------:R-:W-:Y:S02]  /*14810*/  LDSM.16.MT88.4 R176, [R206+0x1b800] ;  /* 0x01b80000ceb0783b */ /* 0x000fe40000004200 */
[C---:B------:R-:W-:Y:S01]  /*14820*/  HMMA.16816.F32 R80, R136.reuse, R166, R80 ;  /* 0x000000a68850723c */ /* 0x040fe20000001850 */
[----:B------:R1:W1:Y:S05]  /*14830*/  MUFU.EX2 R189, R2 ;  /* 0x0000000200bd7308 */ /* 0x00026a0000000800 */
[----:B------:R-:W-:Y:S02]  /*14840*/  LDSM.16.MT88.4 R164, [R206+0x1d000] ;  /* 0x01d00000cea4783b */ /* 0x000fe40000004200 */
[C---:B------:R-:W-:Y:S08]  /*14850*/  HMMA.16816.F32 R84, R136.reuse, R152, R84 ;  /* 0x000000988854723c */ /* 0x040ff00000001854 */
[C---:B------:R-:W-:Y:S01]  /*14860*/  HMMA.16816.F32 R88, R136.reuse, R154, R88 ;  /* 0x0000009a8858723c */ /* 0x040fe20000001858 */
[----:B------:R-:W3:Y:S07]  /*14870*/  LDSM.16.MT88.4 R152, [R208+0x1e800] ;  /* 0x01e80000d098783b */ /* 0x000eee0000004200 */
[C---:B--2---:R-:W-:Y:S04]  /*14880*/  HMMA.16816.F32 R92, R136.reuse, R140, R92 ;  /* 0x0000008c885c723c */ /* 0x044fe8000000185c */
        /* <DEDUP_REMOVED lines=12> */
[C---:B---3--:R-:W-:Y:S08]  /*14950*/  HMMA.16816.F32 R116, R136.reuse, R152, R116 ;  /* 0x000000988874723c */ /* 0x048ff00000001874 */
[C---:B------:R-:W-:Y:S01]  /*14960*/  HMMA.16816.F32 R120, R136.reuse, R154, R120 ;  /* 0x0000009a8878723c */ /* 0x040fe20000001878 */
[----:B------:R-:W-:Y:S07]  /*14970*/  LDSM.16.MT88.4 R152, [R208+0x1b000] ;  /* 0x01b00000d098783b */ /* 0x000fee0000004200 */
[C---:B-1----:R-:W-:Y:S04]  /*14980*/  HMMA.16816.F32 R124, R136.reuse, R140, R124 ;  /* 0x0000008c887c723c */ /* 0x042fe8000000187c */
[--C-:B-----5:R-:W-:Y:S02]  /*14990*/  FFMA.FTZ R2, R238, c[0x0][0x23c], -R172.reuse ;  /* 0x00008f00ee027a23 */ /* 0x120fe400000108ac */
[----:B------:R-:W3:Y:S02]  /*149a0*/  LDL.LU R238, [R1+0x18] ;  /* 0x0000180001ee7983 */ /* 0x000ee40000300800 */
[----:B------:R-:W-:Y:S01]  /*149b0*/  HMMA.16816.F32 R128, R136, R142, R128 ;  /* 0x0000008e8880723c */ /* 0x000fe20000001880 */
[----:B------:R1:W-:Y:S01]  /*149c0*/  MUFU.EX2 R186, R2 ;  /* 0x0000000200ba7308 */ /* 0x0003e20000000800 */
[----:B------:R-:W5:Y:S05]  /*149d0*/  LDSM.16.MT88.4 R140, [R205+0x1b000] ;  /* 0x01b00000cd8c783b */ /* 0x000f6a0000004200 */
[----:B------:R-:W-:Y:S02]  /*149e0*/  F2FP.PACK_AB R136, R193, R194 ;  /* 0x000000c2c188723e */ /* 0x000fe400000000ff */
[----:B------:R-:W-:Y:S03]  /*149f0*/  F2FP.PACK_AB R138, R191, R192 ;  /* 0x000000c0bf8a723e */ /* 0x000fe600000000ff */
[----:B------:R-:W-:Y:S02]  /*14a00*/  F2FP.PACK_AB R137, R189, R190 ;  /* 0x000000bebd89723e */ /* 0x000fe400000000ff */
[----:B--2---:R-:W-:Y:S07]  /*14a10*/  F2FP.PACK_AB R139, R187, R188 ;  /* 0x000000bcbb8b723e */ /* 0x004fee00000000ff */
[C---:B----4-:R-:W-:Y:S03]  /*14a20*/  HMMA.16816.F32 R4, R136.reuse, R144, R4 ;  /* 0x000000908804723c */ /* 0x050fe60000001804 */
[--C-:B-1----:R-:W-:Y:S02]  /*14a30*/  FFMA.FTZ R2, R240, c[0x0][0x23c], -R172.reuse ;  /* 0x00008f00f0027a23 */ /* 0x102fe400000108ac */
[----:B------:R-:W2:Y:S03]  /*14a40*/  LDL.LU R240, [R1+0x14] ;  /* 0x0000140001f07983 */ /* 0x000ea60000300800 */
[C---:B------:R-:W-:Y:S01]  /*14a50*/  HMMA.16816.F32 R8, R136.reuse, R146, R8 ;  /* 0x000000928808723c */ /* 0x040fe20000001808 */
[----:B------:R1:W4:Y:S01]  /*14a60*/  MUFU.EX2 R185, R2 ;  /* 0x0000000200b97308 */ /* 0x0003220000000800 */
[----:B------:R-:W5:Y:S06]  /*14a70*/  LDSM.16.MT88.4 R144, [R206+0x1b000] ;  /* 0x01b00000ce90783b */ /* 0x000f6c0000004200 */
[C---:B------:R-:W-:Y:S08]  /*14a80*/  HMMA.16816.F32 R12, R136.reuse, R156, R12 ;  /* 0x0000009c880c723c */ /* 0x040ff0000000180c */
[C---:B------:R-:W-:Y:S01]  /*14a90*/  HMMA.16816.F32 R16, R136.reuse, R158, R16 ;  /* 0x0000009e8810723c */ /* 0x040fe20000001810 */
[----:B------:R-:W5:Y:S07]  /*14aa0*/  LDSM.16.MT88.4 R156, [R207+0x1b000] ;  /* 0x01b00000cf9c783b */ /* 0x000f6e0000004200 */
[C---:B------:R-:W-:Y:S04]  /*14ab0*/  HMMA.16816.F32 R20, R136.reuse, R148, R20 ;  /* 0x000000948814723c */ /* 0x040fe80000001814 */
[--C-:B-1----:R-:W-:Y:S01]  /*14ac0*/  FFMA.FTZ R2, R236, c[0x0][0x23c], -R172.reuse ;  /* 0x00008f00ec027a23 */ /* 0x102fe200000108ac */
[----:B----4-:R-:W-:Y:S01]  /*14ad0*/  F2FP.PACK_AB R168, R185, R186 ;  /* 0x000000bab9a8723e */ /* 0x010fe200000000ff */
[----:B------:R-:W-:Y:S02]  /*14ae0*/  FFMA.FTZ R172, R237, c[0x0][0x23c], -R172 ;  /* 0x00008f00edac7a23 */ /* 0x000fe400000108ac */
[C---:B------:R-:W-:Y:S01]  /*14af0*/  HMMA.16816.F32 R24, R136.reuse, R150, R24 ;  /* 0x000000968818723c */ /* 0x040fe20000001818 */
[----:B------:R-:W1:Y:S01]  /*14b00*/  LDSM.16.MT88.4 R148, [R205+0x1d000] ;  /* 0x01d00000cd94783b */ /* 0x000e620000004200 */
[----:B------:R-:W-:Y:S06]  /*14b10*/  MUFU.EX2 R183, R172 ;  /* 0x000000ac00b77308 */ /* 0x000fec0000000800 */
[C---:B------:R-:W-:Y:S04]  /*14b20*/  HMMA.16816.F32 R28, R136.reuse, R160, R28 ;  /* 0x000000a0881c723c */ /* 0x040fe8000000181c */
[----:B------:R4:W4:Y:S04]  /*14b30*/  MUFU.EX2 R184, R2 ;  /* 0x0000000200b87308 */ /* 0x0009280000000800 */
[C---:B------:R-:W-:Y:S01]  /*14b40*/  HMMA.16816.F32 R32, R136.reuse, R162, R32 ;  /* 0x000000a28820723c */ /* 0x040fe20000001820 */
[----:B------:R-:W1:Y:S07]  /*14b50*/  LDSM.16.MT88.4 R160, [R208+0x1d000] ;  /* 0x01d00000d0a0783b */ /* 0x000e6e0000004200 */
[C---:B-----5:R-:W-:Y:S08]  /*14b60*/  HMMA.16816.F32 R36, R136.reuse, R140, R36 ;  /* 0x0000008c8824723c */ /* 0x060ff00000001824 */
[C---:B------:R-:W-:Y:S01]  /*14b70*/  HMMA.16816.F32 R40, R136.reuse, R142, R40 ;  /* 0x0000008e8828723c */ /* 0x040fe20000001828 */
[----:B------:R-:W5:Y:S03]  /*14b80*/  LDSM.16.MT88.4 R140, [R207+0x1d000] ;  /* 0x01d00000cf8c783b */ /* 0x000f660000004200 */
[--C-:B----4-:R-:W-:Y:S01]  /*14b90*/  FFMA.FTZ R2, R203, c[0x0][0x23c], -R173.reuse ;  /* 0x00008f00cb027a23 */ /* 0x110fe200000108ad */
[----:B------:R-:W-:Y:S03]  /*14ba0*/  F2FP.PACK_AB R170, R183, R184 ;  /* 0x000000b8b7aa723e */ /* 0x000fe600000000ff */
[C---:B------:R-:W-:Y:S01]  /*14bb0*/  HMMA.16816.F32 R44, R136.reuse, R144, R44 ;  /* 0x00000090882c723c */ /* 0x040fe2000000182c */
[----:B------:R4:W-:Y:S07]  /*14bc0*/  MUFU.EX2 R182, R2 ;  /* 0x0000000200b67308 */ /* 0x0009ee0000000800 */
[C---:B------:R-:W-:Y:S01]  /*14bd0*/  HMMA.16816.F32 R48, R136.reuse, R146, R48 ;  /* 0x000000928830723c */ /* 0x040fe20000001830 */
[----:B------:R-:W5:Y:S07]  /*14be0*/  LDSM.16.MT88.4 R144, [R205+0x1f000] ;  /* 0x01f00000cd90783b */ /* 0x000f6e0000004200 */
[C---:B------:R-:W-:Y:S08]  /*14bf0*/  HMMA.16816.F32 R52, R136.reuse, R152, R52 ;  /* 0x000000988834723c */ /* 0x040ff00000001834 */
[C---:B------:R-:W-:Y:S01]  /*14c00*/  HMMA.16816.F32 R56, R136.reuse, R154, R56 ;  /* 0x0000009a8838723c */ /* 0x040fe20000001838 */
[----:B------:R-:W-:Y:S03]  /*14c10*/  LDSM.16.MT88.4 R152, [R208+0x1f000] ;  /* 0x01f00000d098783b */ /* 0x000fe60000004200 */
[--C-:B----4-:R-:W-:Y:S04]  /*14c20*/  FFMA.FTZ R2, R239, c[0x0][0x23c], -R173.reuse ;  /* 0x00008f00ef027a23 */ /* 0x110fe800000108ad */
[C---:B------:R-:W-:Y:S01]  /*14c30*/  HMMA.16816.F32 R60, R136.reuse, R156, R60 ;  /* 0x0000009c883c723c */ /* 0x040fe2000000183c */
[----:B------:R4:W4:Y:S07]  /*14c40*/  MUFU.EX2 R181, R2 ;  /* 0x0000000200b57308 */ /* 0x00092e0000000800 */
[C---:B------:R-:W-:Y:S01]  /*14c50*/  HMMA.16816.F32 R64, R136.reuse, R158, R64 ;  /* 0x0000009e8840723c */ /* 0x040fe20000001840 */
[----:B------:R-:W-:Y:S07]  /*14c60*/  LDSM.16.MT88.4 R156, [R206+0x19800] ;  /* 0x01980000ce9c783b */ /* 0x000fee0000004200 */
[C---:B-1----:R-:W-:Y:S08]  /*14c70*/  HMMA.16816.F32 R68, R136.reuse, R148, R68 ;  /* 0x000000948844723c */ /* 0x042ff00000001844 */
[C---:B------:R-:W-:Y:S01]  /*14c80*/  HMMA.16816.F32 R72, R136.reuse, R150, R72 ;  /* 0x000000968848723c */ /* 0x040fe20000001848 */
[----:B------:R-:W1:Y:S03]  /*14c90*/  LDSM.16.MT88.4 R148, [R206+0x1f000] ;  /* 0x01f00000ce94783b */ /* 0x000e660000004200 */
[--C-:B----4-:R-:W-:Y:S01]  /*14ca0*/  FFMA.FTZ R2, R241, c[0x0][0x23c], -R173.reuse ;  /* 0x00008f00f1027a23 */ /* 0x110fe200000108ad */
        /* <DEDUP_REMOVED lines=10> */
[C---:B-----5:R-:W-:Y:S01]  /*14d50*/  HMMA.16816.F32 R92, R136.reuse, R140, R92 ;  /* 0x0000008c885c723c */ /* 0x060fe2000000185c */
[----:B----4-:R-:W-:Y:S03]  /*14d60*/  LDSM.16.MT88.4 R172, [R205+0x1b800] ;  /* 0x01b80000cdac783b */ /* 0x010fe60000004200 */
[----:B-1----:R-:W-:Y:S04]  /*14d70*/  F2FP.PACK_AB R171, R134, R180 ;  /* 0x000000b486ab723e */ /* 0x002fe800000000ff */
[C---:B------:R-:W-:Y:S01]  /*14d80*/  HMMA.16816.F32 R96, R136.reuse, R142, R96 ;  /* 0x0000008e8860723c */ /* 0x040fe20000001860 */
[----:B------:R-:W1:Y:S07]  /*14d90*/  LDSM.16.MT88.4 R140, [R207+0x1f000] ;  /* 0x01f00000cf8c783b */ /* 0x000e6e0000004200 */
[C---:B------:R-:W-:Y:S08]  /*14da0*/  HMMA.16816.F32 R100, R136.reuse, R144, R100 ;  /* 0x000000908864723c */ /* 0x040ff00000001864 */
[C---:B------:R-:W-:Y:S01]  /*14db0*/  HMMA.16816.F32 R104, R136.reuse, R146, R104 ;  /* 0x000000928868723c */ /* 0x040fe20000001868 */
[----:B------:R-:W4:Y:S07]  /*14dc0*/  LDSM.16.MT88.4 R144, [R205+0x19800] ;  /* 0x01980000cd90783b */ /* 0x000f2e0000004200 */
[C---:B------:R-:W-:Y:S08]  /*14dd0*/  HMMA.16816.F32 R108, R136.reuse, R148, R108 ;  /* 0x00000094886c723c */ /* 0x040ff0000000186c */
[C---:B------:R-:W-:Y:S08]  /*14de0*/  HMMA.16816.F32 R112, R136.reuse, R150, R112 ;  /* 0x000000968870723c */ /* 0x040ff00000001870 */
[C---:B------:R-:W-:Y:S08]  /*14df0*/  HMMA.16816.F32 R116, R136.reuse, R152, R116 ;  /* 0x000000988874723c */ /* 0x040ff00000001874 */
[C---:B------:R-:W-:Y:S08]  /*14e00*/  HMMA.16816.F32 R120, R136.reuse, R154, R120 ;  /* 0x0000009a8878723c */ /* 0x040ff00000001878 */
[C---:B-1----:R-:W-:Y:S08]  /*14e10*/  HMMA.16816.F32 R124, R136.reuse, R140, R124 ;  /* 0x0000008c887c723c */ /* 0x042ff0000000187c */
[----:B------:R-:W-:Y:S08]  /*14e20*/  HMMA.16816.F32 R128, R136, R142, R128 ;  /* 0x0000008e8880723c */ /* 0x000ff00000001880 */
[C---:B----4-:R-:W-:Y:S01]  /*14e30*/  HMMA.16816.F32 R136, R168.reuse, R144, R4 ;  /* 0x00000090a888723c */ /* 0x050fe20000001804 */
[----:B------:R-:W1:Y:S07]  /*14e40*/  LDSM.16.MT88.4 R4, [R208+0x1b800] ;  /* 0x01b80000d004783b */ /* 0x000e6e0000004200 */
[C---:B------:R-:W-:Y:S01]  /*14e50*/  HMMA.16816.F32 R140, R168.reuse, R146, R8 ;  /* 0x00000092a88c723c */ /* 0x040fe20000001808 */
[----:B------:R-:W4:Y:S07]  /*14e60*/  LDSM.16.MT88.4 R8, [R207+0x1b800] ;  /* 0x01b80000cf08783b */ /* 0x000f2e0000004200 */
[C---:B------:R-:W-:Y:S01]  /*14e70*/  HMMA.16816.F32 R144, R168.reuse, R156, R12 ;  /* 0x0000009ca890723c */ /* 0x040fe2000000180c */
[----:B------:R-:W5:Y:S03]  /*14e80*/  LDSM.16.MT88.4 R12, [R205+0x1d800] ;  /* 0x01d80000cd0c783b */ /* 0x000f660000004200 */
[----:B---3--:R-:W-:Y:S04]  /*14e90*/  FFMA.FTZ R0, R0, R238, R245 ;  /* 0x000000ee00007223 */ /* 0x008fe800000100f5 */
[C---:B------:R-:W-:Y:S01]  /*14ea0*/  HMMA.16816.F32 R148, R168.reuse, R158, R16 ;  /* 0x0000009ea894723c */ /* 0x040fe20000001810 */
[----:B------:R-:W3:Y:S03]  /*14eb0*/  LDSM.16.MT88.4 R16, [R206+0x1d800] ;  /* 0x01d80000ce10783b */ /* 0x000ee60000004200 */
        /* <DEDUP_REMOVED lines=45> */
[----:B------:R-:W4:Y:S03]  /*15190*/  LDSM.16.MT88.4 R12, [R207+0x1f800] ;  /* 0x01f80000cf0c783b */ /* 0x000f260000004200 */
[----:B------:R-:W-:Y:S01]  /*151a0*/  FADD.FTZ R0, R134, R0 ;  /* 0x0000000086007221 */ /* 0x000fe20000010000 */
[----:B------:R-:W-:Y:S01]  /*151b0*/  MOV R134, R132 ;  /* 0x0000008400867202 */ /* 0x000fe20000000f00 */
[----:B------:R-:W-:Y:S02]  /*151c0*/  FADD.FTZ R2, R191, R2 ;  /* 0x00000002bf027221 */ /* 0x000fe40000010000 */
[C---:B---3--:R-:W-:Y:S04]  /*151d0*/  HMMA.16816.F32 R76, R168.reuse, R16, R76 ;  /* 0x00000010a84c723c */ /* 0x048fe8000000184c */
        /* <DEDUP_REMOVED lines=20> */
.L_x_1878:
        /* <DEDUP_REMOVED lines=408> */
.L_x_1883:
[----:B---34-:R-:W-:Y:S05]  /*16ca0*/  BSYNC B0 ;  /* 0x0000000000007941 */ /* 0x018fea0003800000 */
.L_x_1882:
        /* <DEDUP_REMOVED lines=40> */
.L_x_1885:
[----:B----4-:R-:W-:Y:S05]  /*16f30*/  BSYNC B0 ;  /* 0x0000000000007941 */ /* 0x010fea0003800000 */
.L_x_1884:
        /* <DEDUP_REMOVED lines=22> */
.L_x_1887:
[----:B------:R-:W-:Y:S05]  /*170a0*/  BSYNC B0 ;  /* 0x0000000000007941 */ /* 0x000fea0003800000 */
.L_x_1886:
        /* <DEDUP_REMOVED lines=22> */
.L_x_1889:
[----:B------:R-:W-:Y:S05]  /*17210*/  BSYNC B0 ;  /* 0x0000000000007941 */ /* 0x000fea0003800000 */
.L_x_1888:
        /* <DEDUP_REMOVED lines=23> */
.L_x_1890:
        /* <DEDUP_REMOVED lines=15> */
.L_x_2063:


//--------------------- .text._ZN5flash16flash_fwd_kernelI23Flash_fwd_kernel_traitsILi256ELi128ELi64ELi8ELb0ELb0EN7cutlass6half_tE19Flash_kernel_traitsILi256ELi128ELi64ELi8ES3_EELb1ELb0ELb1ELb1ELb0ELb0ELb0ELb1EEEvNS_16Flash_fwd_paramsE --------------------------
	.section	.text._ZN5flash16flash_fwd_kernelI23Flash_fwd_kernel_traitsILi256ELi128ELi64ELi8ELb0ELb0EN7cutlass6half_tE19Flash_kernel_traitsILi256ELi128ELi64ELi8ES3_EELb1ELb0ELb1ELb1ELb0ELb0ELb0ELb1EEEvNS_16Flash_fwd_paramsE,"ax",@progbits
	.sectioninfo	@"SHI_REGISTERS=255"
	.align	128
        .global         _ZN5flash16flash_fwd_kernelI23Flash_fwd_kernel_traitsILi256ELi128ELi64ELi8ELb0ELb0EN7cutlass6half_tE19Flash_kernel_traitsILi256ELi128ELi64ELi8ES3_EELb1ELb0ELb1ELb1ELb0ELb0ELb0ELb1EEEvNS_16Flash_fwd_paramsE
        .type           _ZN5flash16flash_fwd_kernelI23Flash_fwd_kernel_traitsILi256ELi128ELi64ELi8ELb0ELb0EN7cutlass6half_tE19Flash_kernel_traitsILi256ELi128ELi64ELi8ES3_EELb1ELb0ELb1ELb1ELb0ELb0ELb0ELb1EEEvNS_16Flash_fwd_paramsE,@function
        .size           _ZN5flash16flash_fwd_kernelI23Flash_fwd_kernel_traitsILi256ELi128ELi64ELi8ELb0ELb0EN7cutlass6half_tE19Flash_kernel_traitsILi256ELi128ELi64ELi8ES3_EELb1ELb0ELb1ELb1ELb0ELb0ELb0ELb1EEEvNS_16Flash_fwd_paramsE,(.L_x_2021 - _ZN5flash16flash_fwd_kernelI23Flash_fwd_kernel_traitsILi256ELi128ELi64ELi8ELb0ELb0EN7cutlass6half_tE19Flash_kernel_traitsILi256ELi128ELi64ELi8ES3_EELb1ELb0ELb1ELb1ELb0ELb0ELb0ELb1EEEvNS_16Flash_fwd_paramsE)
        .other          _ZN5flash16flash_fwd_kernelI23Flash_fwd_kernel_traitsILi256ELi128ELi64ELi8ELb0ELb0EN7cutlass6half_tE19Flash_kernel_traitsILi256ELi128ELi64ELi8ES3_EELb1ELb0ELb1ELb1ELb0ELb0ELb0ELb1EEEvNS_16Flash_fwd_paramsE,@"STO_CUDA_ENTRY STV_DEFAULT"
_ZN5flash16flash_fwd_kernelI23Flash_fwd_kernel_traitsILi256ELi128ELi64ELi8ELb0ELb0EN7cutlass6half_tE19Flash_kernel_traitsILi256ELi128ELi64ELi8ES3_EELb1ELb0ELb1ELb1ELb0ELb0ELb0ELb1EEEvNS_16Flash_fwd_paramsE:
.text._ZN5flash16flash_fwd_kernelI23Flash_fwd_kernel_traitsILi256ELi128ELi64ELi8ELb0ELb0EN7cutlass6half_tE19Flash_kernel_traitsILi256ELi128ELi64ELi8ES3_EELb1ELb0ELb1ELb1ELb0ELb0ELb0ELb1EEEvNS_16Flash_fwd_paramsE:
[----:B------:R-:W-:Y:S02]  /*0000*/  MOV R1, c[0x0][0x28] ;  /* 0x00000a0000017a02 */ /* 0x000fe40000000f00 */
[----:B------:R-:W-:Y:S01]  /*0010*/  ULDC.64 UR4, c[0x0][0x40] ;  /* 0x0000100000047ab9 */ /* 0x000fe20000000a00 */
[----:B------:R-:W-:Y:S01]  /*0020*/  BSSY B2, `(.L_x_1891) ;  /* 0x0000005000027945 */ /* 0x000fe20003800000 */
[----:B------:R-:W-:Y:S01]  /*0030*/  UIADD3 UR4, UP0, UR4, 0x160, URZ ;  /* 0x0000016004047890 */ /* 0x000fe2000ff1e03f */
[----:B------:R-:W-:-:S03]  /*0040*/  IADD3 R1, R1, -0x208, RZ ;  /* 0xfffffdf801017810 */ /* 0x000fc60007ffe0ff */
[----:B------:R-:W-:-:S07]  /*0050*/  UIADD3.X UR5, URZ, UR5, URZ, UP0, !UPT ;  /* 0x000000053f057290 */ /* 0x000fce00087fe43f */
[----:B------:R-:W-:Y:S05]  /*0060*/  CALL.REL.NOINC `($_ZN5flash16flash_fwd_kernelI23Flash_fwd_kernel_traitsILi256ELi128ELi64ELi8ELb0ELb0EN7cutlass6half_tE19Flash_kernel_traitsILi256ELi128ELi64ELi8ES3_EELb1ELb0ELb1ELb1ELb0ELb0ELb0ELb1EEEvNS_16Flash_fwd_paramsE$_ZN5flash22compute_attn_1rowblockI23Flash_fwd_kernel_traitsILi256ELi128ELi64ELi8ELb0ELb0EN7cutlass6half_tE19Flash_kernel_traitsILi256ELi128ELi64ELi8ES3_EELb1ELb0ELb1ELb1ELb0ELb0ELb0ELb1ENS_16Flash_fwd_paramsEEEvRKT8_iii) ;  /* 0x0000002000007944 */ /* 0x000fea0003c00000 */
[----:B------:R-:W-:Y:S05]  /*0070*/  BSYNC B2 ;  /* 0x0000000000027941 */ /* 0x000fea0003800000 */
.L_x_1891:
[----:B------:R-:W-:Y:S05]  /*0080*/  EXIT ;  /* 0x000000000000794d */ /* 0x000fea0003800000 */
        .type           $_ZN5flash16flash_fwd_kernelI23Flash_fwd_kernel_traitsILi256ELi128ELi64ELi8ELb0ELb0EN7cutlass6half_tE19Flash_kernel_traitsILi256ELi128ELi64ELi8ES3_EELb1ELb0ELb1ELb1ELb0ELb0ELb0ELb1EEEvNS_16Flash_fwd_paramsE$_ZN5flash22compute_attn_1rowblockI23Flash_fwd_kernel_traitsILi256ELi128ELi64ELi8ELb0ELb0EN7cutlass6half_tE19Flash_kernel_traitsILi256ELi128ELi64ELi8ES3_EELb1ELb0ELb1ELb1ELb0ELb0ELb0ELb1ENS_16Flash_fwd_paramsEEEvRKT8_iii,@function
        .size           $_ZN5flash16flash_fwd_kernelI23Flash_fwd_kernel_traitsILi256ELi128ELi64ELi8ELb0ELb0EN7cutlass6half_tE19Flash_kernel_traitsILi256ELi128ELi64ELi8ES3_EELb1ELb0ELb1ELb1ELb0ELb0ELb0ELb1EEEvNS_16Flash_fwd_paramsE$_ZN5flash22compute_attn_1rowblockI23Flash_fwd_kernel_traitsILi256ELi128ELi64ELi8ELb0ELb0EN7cutlass6half_tE19Flash_kernel_traitsILi256ELi128ELi64ELi8ES3_EELb1ELb0ELb1ELb1ELb0ELb0ELb0ELb1ENS_16Flash_fwd_paramsEEEvRKT8_iii,($__internal_0_$__cuda_sm70_shflsync_bfly_p - $_ZN5flash16flash_fwd_kernelI23Flash_fwd_kernel_traitsILi256ELi128ELi64ELi8ELb0ELb0EN7cutlass6half_tE19Flash_kernel_traitsILi256ELi128ELi64ELi8ES3_EELb1ELb0ELb1ELb1ELb0ELb0ELb0ELb1EEEvNS_16Flash_fwd_paramsE$_ZN5flash22compute_attn_1rowblockI23Flash_fwd_kernel_traitsILi256ELi128ELi64ELi8ELb0ELb0EN7cutlass6half_tE19Flash_kernel_traitsILi256ELi128ELi64ELi8ES3_EELb1ELb0ELb1ELb1ELb0ELb0ELb0ELb1ENS_16Flash_fwd_paramsEEEvRKT8_iii)
$_ZN5flash16flash_fwd_kernelI23Flash_fwd_kernel_traitsILi256ELi128ELi64ELi8ELb0ELb0EN7cutlass6half_tE19Flash_kernel_traitsILi256ELi128ELi64ELi8ES3_EELb1ELb0ELb1ELb1ELb0ELb0ELb0ELb1EEEvNS_16Flash_fwd_paramsE$_ZN5flash22compute_attn_1rowblockI23Flash_fwd_kernel_traitsILi256ELi128ELi64ELi8ELb0ELb0EN7cutlass6half_tE19Flash_kernel_traitsILi256ELi128ELi64ELi8ES3_EELb1ELb0ELb1ELb1ELb0ELb0ELb0ELb1ENS_16Flash_fwd_paramsEEEvRKT8_iii:
[----:B------:R-:W-:Y:S02]  /*0090*/  IMAD.U32 R136, RZ, RZ, UR4 ;  /* 0x00000004ff887e24 */ /* 0x000fe4000f8e00ff */
[----:B------:R-:W-:Y:S01]  /*00a0*/  IMAD.U32 R137, RZ, RZ, UR5 ;  /* 0x00000005ff897e24 */ /* 0x000fe2000f8e00ff */
[----:B------:R-:W-:-:S04]  /*00b0*/  ULDC.64 UR4, c[0x0][0x118] ;  /* 0x0000460000047ab9 */ /* 0x000fc80000000a00 */
[----:B------:R-:W2:Y:S04]  /*00c0*/  LD.E.U8 R0, [R136.64+0x1a4] ;  /* 0x0001a40488007980 */ /* 0x000ea8000c101100 */
[----:B------:R-:W3:Y:S01]  /*00d0*/  LD.E.64 R128, [R136.64+0x190] ;  /* 0x0001900488807980 */ /* 0x000ee2000c101b00 */
[----:B------:R-:W1:Y:S03]  /*00e0*/  S2UR UR8, SR_CTAID.Y ;  /* 0x00000000000879c3 */ /* 0x000e660000002600 */
[----:B------:R-:W4:Y:S04]  /*00f0*/  S2R R38, SR_TID.X ;  /* 0x0000000000267919 */ /* 0x000f280000002100 */
[----:B------:R-:W3:Y:S01]  /*0100*/  LD.E.64 R2, [R136.64+0x198] ;  /* 0x0001980488027980 */ /* 0x000ee2000c101b00 */
[----:B------:R-:W1:Y:S03]  /*0110*/  S2UR UR7, SR_CTAID.X ;  /* 0x00000000000779c3 */ /* 0x000e660000002500 */
[----:B------:R-:W3:Y:S04]  /*0120*/  LD.E R9, [R136.64+0x60] ;  /* 0x0000600488097980 */ /* 0x000ee8000c101900 */
[----:B------:R1:W5:Y:S01]  /*0130*/  LD.E.U8 R221, [R136.64+0x178] ;  /* 0x0001780488dd7980 */ /* 0x000362000c101100 */
[----:B------:R-:W1:Y:S02]  /*0140*/  S2UR UR6, SR_CTAID.Z ;  /* 0x00000000000679c3 */ /* 0x000e640000002700 */
[----:B-1----:R-:W-:-:S06]  /*0150*/  ULOP3.LUT UR6, UR6, UR7, UR8, 0xfe, !UPT ;  /* 0x0000000706067292 */ /* 0x002fcc000f8efe08 */
[----:B----4-:R-:W-:-:S13]  /*0160*/  LOP3.LUT P2, RZ, R38, UR6, RZ, 0xfc, !PT ;  /* 0x0000000626ff7c12 */ /* 0x010fda000f84fcff */
[----:B------:R-:W4:Y:S01]  /*0170*/  @!P2 LD.E.64 R6, [R136.64+0x1a8] ;  /* 0x0001a8048806a980 */ /* 0x000f22000c101b00 */
[----:B--2---:R-:W-:-:S13]  /*0180*/  ISETP.NE.AND P1, PT, R0, RZ, PT ;  /* 0x000000ff0000720c */ /* 0x004fda0003f25270 */
[----:B---3--:R-:W4:Y:S04]  /*0190*/  @P1 LD.E.64 R128, [R128.64] ;  /* 0x0000000480801980 */ /* 0x008f28000c101b00 */
[----:B------:R-:W2:Y:S04]  /*01a0*/  @P1 LD.E R0, [R136.64+0x1a0] ;  /* 0x0001a00488001980 */ /* 0x000ea8000c101900 */
[----:B------:R-:W2:Y:S04]  /*01b0*/  @P1 LD.E.64 R4, [R2.64] ;  /* 0x0000000402041980 */ /* 0x000ea8000c101b00 */
[----:B----4-:R1:W-:Y:S04]  /*01c0*/  @!P2 ST.E.64 [R6.64], R128 ;  /* 0x000000800600a985 */ /* 0x0103e8000c101b04 */
[----:B-1----:R-:W3:Y:S01]  /*01d0*/  @!P2 LD.E.64 R6, [R136.64+0x1a8] ;  /* 0x0001a8048806a980 */ /* 0x002ee2000c101b00 */
[----:B--2---:R-:W-:-:S05]  /*01e0*/  @P1 IADD3 R0, P0, R0, R4, RZ ;  /* 0x0000000400001210 */ /* 0x004fca0007f1e0ff */
[----:B------:R-:W-:Y:S02]  /*01f0*/  @P1 IMAD.X R4, RZ, RZ, R5, P0 ;  /* 0x000000ffff041224 */ /* 0x000fe400000e0605 */
[----:B------:R-:W-:Y:S02]  /*0200*/  @P1 IMAD.MOV.U32 R2, RZ, RZ, R0 ;  /* 0x000000ffff021224 */ /* 0x000fe400078e0000 */
[----:B------:R-:W-:Y:S01]  /*0210*/  @P1 IMAD.MOV.U32 R3, RZ, RZ, R4 ;  /* 0x000000ffff031224 */ /* 0x000fe200078e0004 */
[----:B------:R-:W1:Y:S04]  /*0220*/  S2R R42, SR_CTAID.Y ;  /* 0x00000000002a7919 */ /* 0x000e680000002600 */
[----:B---3--:R2:W-:Y:S01]  /*0230*/  @!P2 ST.E.64 [R6.64+0x8], R2 ;  /* 0x000008020600a985 */ /* 0x0085e2000c101b04 */
[----:B------:R-:W-:-:S03]  /*0240*/  IMAD.MOV.U32 R10, RZ, RZ, -0x1 ;  /* 0xffffffffff0a7424 */ /* 0x000fc600078e00ff */
[----:B------:R-:W3:Y:S04]  /*0250*/  LD.E.64 R4, [R136.64+0xe8] ;  /* 0x0000e80488047980 */ /* 0x000ee8000c101b00 */
[----:B--2---:R-:W2:Y:S04]  /*0260*/  LD.E.64 R6, [R136.64+0xe0] ;  /* 0x0000e00488067980 */ /* 0x004ea8000c101b00 */
[----:B------:R-:W4:Y:S01]  /*0270*/  S2R R43, SR_CTAID.Z ;  /* 0x00000000002b7919 */ /* 0x000f220000002700 */
[----:B------:R-:W-:Y:S02]  /*0280*/  SHF.R.S32.HI R28, RZ, 0x1f, R38 ;  /* 0x0000001fff1c7819 */ /* 0x000fe40000011426 */
[----:B--2---:R-:W-:-:S04]  /*0290*/  ISETP.NE.U32.AND P3, PT, R6, RZ, PT ;  /* 0x000000ff0600720c */ /* 0x004fc80003f65070 */
[----:B------:R-:W-:Y:S01]  /*02a0*/  ISETP.NE.AND.EX P3, PT, R7, RZ, PT, P3 ;  /* 0x000000ff0700720c */ /* 0x000fe20003f65330 */
[----:B-1----:R-:W-:-:S12]  /*02b0*/  IMAD.WIDE R6, R42, 0x4, R6 ;  /* 0x000000042a067825 */ /* 0x002fd800078e0206 */
[----:B------:R-:W2:Y:S01]  /*02c0*/  @P3 LD.E R10, [R6.64] ;  /* 0x00000004060a3980 */ /* 0x000ea2000c101900 */
[----:B------:R-:W-:Y:S01]  /*02d0*/  LEA.HI R37, R28, R38, RZ, 0x5 ;  /* 0x000000261c257211 */ /* 0x000fe200078f28ff */
[----:B----4-:R-:W-:-:S03]  /*02e0*/  IMAD R0, R42, R9, R43 ;  /* 0x000000092a007224 */ /* 0x010fc600078e022b */
[----:B------:R-:W-:Y:S01]  /*02f0*/  LOP3.LUT R8, R37, 0xffffffe0, RZ, 0xc0, !PT ;  /* 0xffffffe025087812 */ /* 0x000fe200078ec0ff */
[----:B------:R-:W-:-:S04]  /*0300*/  IMAD.SHL.U32 R0, R0, 0x20, RZ ;  /* 0x0000002000007824 */ /* 0x000fc800078e00ff */
[----:B------:R-:W-:Y:S01]  /*0310*/  IMAD.IADD R32, R38, 0x1, -R8 ;  /* 0x0000000126207824 */ /* 0x000fe200078e0a08 */
[----:B------:R1:W-:Y:S04]  /*0320*/  STL.64 [R1+0x98], R128 ;  /* 0x0000988001007387 */ /* 0x0003e80000100a00 */
[----:B------:R-:W-:Y:S02]  /*0330*/  IADD3 R124, P2, P1, R0, R2, R32 ;  /* 0x00000002007c7210 */ /* 0x000fe4000795e020 */
[----:B---3--:R-:W-:-:S03]  /*0340*/  ISETP.NE.U32.AND P0, PT, R4, RZ, PT ;  /* 0x000000ff0400720c */ /* 0x008fc60003f05070 */
[----:B------:R1:W-:Y:S01]  /*0350*/  STL [R1+0x104], R124 ;  /* 0x0001047c01007387 */ /* 0x0003e20000100800 */
[----:B------:R-:W-:Y:S01]  /*0360*/  ISETP.NE.AND.EX P0, PT, R5, RZ, PT, P0 ;  /* 0x000000ff0500720c */ /* 0x000fe20003f05300 */
[----:B------:R-:W-:Y:S01]  /*0370*/  BSSY B0, `(.L_x_1892) ;  /* 0x000000c000007945 */ /* 0x000fe20003800000 */
[----:B------:R-:W-:Y:S02]  /*0380*/  SHF.R.S32.HI R9, RZ, 0x1f, R32 ;  /* 0x0000001fff097819 */ /* 0x000fe40000011420 */
[----:B------:R-:W-:Y:S01]  /*0390*/  SHF.R.S32.HI R8, RZ, 0x1f, R0 ;  /* 0x0000001fff087819 */ /* 0x000fe20000011400 */
[----:B------:R-:W-:Y:S02]  /*03a0*/  IMAD.MOV.U32 R21, RZ, RZ, -0x1 ;  /* 0xffffffffff157424 */ /* 0x000fe400078e00ff */
[----:B------:R-:W-:Y:S01]  /*03b0*/  IMAD.WIDE R4, R42, 0x4, R4 ;  /* 0x000000042a047825 */ /* 0x000fe200078e0204 */
[----:B------:R-:W-:Y:S01]  /*03c0*/  IADD3.X R110, R8, R3, R9, P2, P1 ;  /* 0x00000003086e7210 */ /* 0x000fe200017e2409 */
[----:B--2---:R1:W-:Y:S04]  /*03d0*/  STL [R1+0x110], R10 ;  /* 0x0001100a01007387 */ /* 0x0043e80000100800 */
[----:B------:R-:W-:Y:S05]  /*03e0*/  @!P0 BRA `(.L_x_1893) ;  /* 0x0000004000008947 */ /* 0x000fea0003800000 */
[----:B------:R-:W2:Y:S02]  /*03f0*/  LD.E.U8 R0, [R136.64+0x1b2] ;  /* 0x0001b20488007980 */ /* 0x000ea4000c101100 */
[----:B--2---:R-:W-:-:S13]  /*0400*/  ISETP.NE.AND P1, PT, R0, RZ, PT ;  /* 0x000000ff0000720c */ /* 0x004fda0003f25270 */
[----:B------:R-:W-:Y:S05]  /*0410*/  @!P1 BRA `(.L_x_1893) ;  /* 0x0000001000009947 */ /* 0x000fea0003800000 */
[----:B------:R2:W5:Y:S02]  /*0420*/  LD.E R21, [R4.64] ;  /* 0x0000000404157980 */ /* 0x000564000c101900 */
.L_x_1893:
[----:B------:R-:W-:Y:S05]  /*0430*/  BSYNC B0 ;  /* 0x0000000000007941 */ /* 0x000fea0003800000 */
.L_x_1892:
[----:B------:R-:W3:Y:S01]  /*0440*/  @P3 LD.E R6, [R6.64+0x4] ;  /* 0x0000040406063980 */ /* 0x000ee2000c101900 */
[----:B------:R-:W-:-:S03]  /*0450*/  IMAD.MOV.U32 R48, RZ, RZ, R10 ;  /* 0x000000ffff307224 */ /* 0x000fc600078e000a */
[----:B------:R-:W4:Y:S01]  /*0460*/  LD.E.64 R2, [R136.64+0xf0] ;  /* 0x0000f00488027980 */ /* 0x000f22000c101b00 */
[----:B------:R-:W-:Y:S01]  /*0470*/  MOV R12, RZ ;  /* 0x000000ff000c7202 */ /* 0x000fe20000000f00 */
[----:B---3--:R-:W-:Y:S01]  /*0480*/  @P3 IMAD.IADD R132, R6, 0x1, -R48 ;  /* 0x0000000106843824 */ /* 0x008fe200078e0a30 */
[----:B----4-:R-:W-:-:S05]  /*0490*/  ISETP.NE.U32.AND P1, PT, R2, RZ, PT ;  /* 0x000000ff0200720c */ /* 0x010fca0003f25070 */
[----:B------:R-:W3:Y:S01]  /*04a0*/  @!P3 LD.E R132, [R136.64+0xb4] ;  /* 0x0000b4048884b980 */ /* 0x000ee2000c101900 */
[----:B------:R-:W-:-:S13]  /*04b0*/  ISETP.NE.AND.EX P1, PT, R3, RZ, PT, P1 ;  /* 0x000000ff0300720c */ /* 0x000fda0003f25310 */
[----:B------:R-:W-:-:S05]  /*04c0*/  @P1 IMAD.WIDE R2, R42, 0x4, R2 ;  /* 0x000000042a021825 */ /* 0x000fca00078e0202 */
[----:B------:R4:W5:Y:S01]  /*04d0*/  @P1 LD.E R12, [R2.64] ;  /* 0x00000004020c1980 */ /* 0x000962000c101900 */
[----:B------:R-:W-:Y:S03]  /*04e0*/  BSSY B0, `(.L_x_1894) ;  /* 0x000000a000007945 */ /* 0x000fe60003800000 */
[----:B---3--:R4:W-:Y:S01]  /*04f0*/  STL [R1+0x128], R132 ;  /* 0x0001288401007387 */ /* 0x0089e20000100800 */
[----:B------:R-:W-:Y:S05]  /*0500*/  @!P0 BRA `(.L_x_1895) ;  /* 0x0000006000008947 */ /* 0x000fea0003800000 */
[----:B------:R-:W3:Y:S02]  /*0510*/  LD.E.U8 R0, [R136.64+0x1b2] ;  /* 0x0001b20488007980 */ /* 0x000ee4000c101100 */
[----:B---3--:R-:W-:-:S13]  /*0520*/  ISETP.NE.AND P0, PT, R0, RZ, PT ;  /* 0x000000ff0000720c */ /* 0x008fda0003f05270 */
[----:B------:R-:W3:Y:S02]  /*0530*/  @P0 LD.E R6, [R4.64+0x4] ;  /* 0x0000040404060980 */ /* 0x000ee4000c101900 */
[----:B---3-5:R-:W-:-:S06]  /*0540*/  @P0 IADD3 R6, R6, -R21, RZ ;  /* 0x8000001506060210 */ /* 0x028fcc0007ffe0ff */
[----:B------:R3:W5:Y:S01]  /*0550*/  @!P0 LD.E R6, [R4.64] ;  /* 0x0000000404068980 */ /* 0x000762000c101900 */
[----:B------:R-:W-:Y:S05]  /*0560*/  BRA `(.L_x_1896) ;  /* 0x0000001000007947 */ /* 0x000fea0003800000 */
.L_x_1895:
[----:B------:R3:W5:Y:S02]  /*0570*/  LD.E R6, [R136.64+0xb8] ;  /* 0x0000b80488067980 */ /* 0x000764000c101900 */
.L_x_1896:
[----:B------:R-:W-:Y:S05]  /*0580*/  BSYNC B0 ;  /* 0x0000000000007941 */ /* 0x000fea0003800000 */
.L_x_1894:
[----:B----4-:R-:W4:Y:S01]  /*0590*/  LD.E.64 R2, [R136.64+0xf8] ;  /* 0x0000f80488027980 */ /* 0x010f22000c101b00 */
[----:B------:R-:W-:Y:S01]  /*05a0*/  BSSY B1, `(.L_x_1897) ;  /* 0x0000011000017945 */ /* 0x000fe20003800000 */
[----:B----4-:R-:W-:-:S04]  /*05b0*/  ISETP.NE.U32.AND P0, PT, R2, RZ, PT ;  /* 0x000000ff0200720c */ /* 0x010fc80003f05070 */
[----:B------:R-:W-:-:S13]  /*05c0*/  ISETP.NE.AND.EX P0, PT, R3, RZ, PT, P0 ;  /* 0x000000ff0300720c */ /* 0x000fda0003f05300 */
[----:B------:R-:W-:Y:S05]  /*05d0*/  @!P0 BRA `(.L_x_1898) ;  /* 0x0000004000008947 */ /* 0x000fea0003800000 */
[----:B------:R-:W-:-:S05]  /*05e0*/  IMAD.WIDE R2, R42, 0x4, R2 ;  /* 0x000000042a027825 */ /* 0x000fca00078e0202 */
[----:B------:R-:W4:Y:S02]  /*05f0*/  LD.E R0, [R2.64] ;  /* 0x0000000402007980 */ /* 0x000f24000c101900 */
[----:B----45:R-:W-:Y:S01]  /*0600*/  IADD3 R105, R0, -R12, RZ ;  /* 0x8000000c00697210 */ /* 0x030fe20007ffe0ff */
[----:B------:R-:W-:Y:S05]  /*0610*/  BRA `(.L_x_1899) ;  /* 0x0000009000007947 */ /* 0x000fea0003800000 */
.L_x_1898:
[----:B------:R-:W4:Y:S01]  /*0620*/  LD.E.64 R2, [R136.64+0x108] ;  /* 0x0001080488027980 */ /* 0x000f22000c101b00 */
[----:B------:R-:W-:Y:S01]  /*0630*/  BSSY B0, `(.L_x_1900) ;  /* 0x0000006000007945 */ /* 0x000fe20003800000 */
[----:B------:R-:W-:Y:S01]  /*0640*/  IMAD.MOV.U32 R0, RZ, RZ, RZ ;  /* 0x000000ffff007224 */ /* 0x000fe200078e00ff */
[----:B----4-:R-:W-:-:S04]  /*0650*/  ISETP.NE.U32.AND P0, PT, R2, RZ, PT ;  /* 0x000000ff0200720c */ /* 0x010fc80003f05070 */
[----:B------:R-:W-:-:S13]  /*0660*/  ISETP.NE.AND.EX P0, PT, R3, RZ, PT, P0 ;  /* 0x000000ff0300720c */ /* 0x000fda0003f05300 */
[----:B------:R-:W-:Y:S05]  /*0670*/  @!P0 BRA `(.L_x_1901) ;  /* 0x0000001000008947 */ /* 0x000fea0003800000 */
[----:B------:R4:W5:Y:S02]  /*0680*/  LD.E R0, [R136.64+0xbc] ;  /* 0x0000bc0488007980 */ /* 0x000964000c101900 */
.L_x_1901:
[----:B------:R-:W-:Y:S05]  /*0690*/  BSYNC B0 ;  /* 0x0000000000007941 */ /* 0x000fea0003800000 */
.L_x_1900:
[----:B-----5:R-:W-:Y:S02]  /*06a0*/  IADD3 R105, R0, R6, -R12 ;  /* 0x0000000600697210 */ /* 0x020fe40007ffe80c */
.L_x_1899:
[----:B------:R-:W-:Y:S05]  /*06b0*/  BSYNC B1 ;  /* 0x0000000000017941 */ /* 0x000fea0003800000 */
.L_x_1897:
[----:B------:R-:W5:Y:S01]  /*06c0*/  S2R R39, SR_CTAID.X ;  /* 0x0000000000277919 */ /* 0x000f620000002500 */
[----:B------:R-:W-:Y:S01]  /*06d0*/  MOV R30, 0x70 ;  /* 0x00000070001e7802 */ /* 0x000fe20000000f00 */
[----:B------:R-:W-:-:S03]  /*06e0*/  IMAD.MOV.U32 R3, RZ, RZ, 0x0 ;  /* 0x00000000ff037424 */ /* 0x000fc600078e00ff */
[----:B------:R-:W-:Y:S01]  /*06f0*/  MOV R2, R30 ;  /* 0x0000001e00027202 */ /* 0x000fe20000000f00 */
[----:B-----5:R-:W-:-:S05]  /*0700*/  IMAD.SHL.U32 R113, R39, 0x80, RZ ;  /* 0x0000008027717824 */ /* 0x020fca00078e00ff */
[----:B------:R-:W-:-:S13]  /*0710*/  ISETP.GT.AND P0, PT, R132, R113, PT ;  /* 0x000000718400720c */ /* 0x000fda0003f04270 */
[----:B------:R-:W-:Y:S05]  /*0720*/  @!P0 RET.REL.NODEC R2 `(_ZN5flash16flash_fwd_kernelI23Flash_fwd_kernel_traitsILi256ELi128ELi64ELi8ELb0ELb0EN7cutlass6half_tE19Flash_kernel_traitsILi256ELi128ELi64ELi8ES3_EELb1ELb0ELb1ELb1ELb0ELb0ELb0ELb1EEEvNS_16Flash_fwd_paramsE) ;  /* 0xfffff8d002008950 */ /* 0x000fea0003c3ffff */
[----:B------:R-:W5:Y:S04]  /*0730*/  LD.E R0, [R136.64+0x188] ;  /* 0x0001880488007980 */ /* 0x000f68000c101900 */
[----:B--23--:R-:W2:Y:S01]  /*0740*/  LD.E R4, [R136.64+0x184] ;  /* 0x0001840488047980 */ /* 0x00cea2000c101900 */
[----:B------:R-:W-:Y:S02]  /*0750*/  IADD3 R3, -R132, 0xbf, R113 ;  /* 0x000000bf84037810 */ /* 0x000fe40007ffe171 */
[C---:B------:R-:W-:Y:S02]  /*0760*/  IADD3 R5, R105.reuse, R113, -R132 ;  /* 0x0000007169057210 */ /* 0x040fe40007ffe884 */
[----:B------:R-:W-:Y:S02]  /*0770*/  IADD3 R2, R105, 0x3f, RZ ;  /* 0x0000003f69027810 */ /* 0x000fe40007ffe0ff */
[----:B-----5:R-:W-:Y:S01]  /*0780*/  IADD3 R0, R0, R3, R105 ;  /* 0x0000000300007210 */ /* 0x020fe20007ffe069 */
[----:B--2---:R-:W-:Y:S01]  /*0790*/  IMAD.IADD R3, R5, 0x1, -R4 ;  /* 0x0000000105037824 */ /* 0x004fe200078e0a04 */
[----:B------:R-:W-:-:S02]  /*07a0*/  SHF.R.S32.HI R5, RZ, 0x1f, R2 ;  /* 0x0000001fff057819 */ /* 0x000fc40000011402 */
[----:B------:R-:W-:Y:S02]  /*07b0*/  SHF.R.S32.HI R4, RZ, 0x1f, R0 ;  /* 0x0000001fff047819 */ /* 0x000fe40000011400 */
[----:B------:R-:W-:Y:S02]  /*07c0*/  SHF.R.S32.HI R6, RZ, 0x1f, R3 ;  /* 0x0000001fff067819 */ /* 0x000fe40000011403 */
[----:B------:R-:W-:Y:S02]  /*07d0*/  LEA.HI R5, R5, R2, RZ, 0x6 ;  /* 0x0000000205057211 */ /* 0x000fe400078f30ff */
[----:B------:R-:W-:Y:S02]  /*07e0*/  LEA.HI R0, R4, R0, RZ, 0x6 ;  /* 0x0000000004007211 */ /* 0x000fe400078f30ff */
[----:B------:R-:W-:Y:S02]  /*07f0*/  LEA.HI R2, R6, R3, RZ, 0x6 ;  /* 0x0000000306027211 */ /* 0x000fe400078f30ff */
[----:B------:R-:W-:-:S02]  /*0800*/  SHF.R.S32.HI R3, RZ, 0x6, R5 ;  /* 0x00000006ff037819 */ /* 0x000fc40000011405 */
[----:B------:R-:W-:Y:S02]  /*0810*/  SHF.R.S32.HI R0, RZ, 0x6, R0 ;  /* 0x00000006ff007819 */ /* 0x000fe40000011400 */
[----:B------:R-:W-:Y:S02]  /*0820*/  SHF.R.S32.HI R2, RZ, 0x6, R2 ;  /* 0x00000006ff027819 */ /* 0x000fe40000011402 */
[----:B------:R-:W-:Y:S02]  /*0830*/  IMNMX R130, R3, R0, PT ;  /* 0x0000000003827217 */ /* 0x000fe40003800200 */
[----:B------:R-:W-:-:S03]  /*0840*/  IMNMX R131, RZ, R2, !PT ;  /* 0x00000002ff837217 */ /* 0x000fc60007800200 */
[----:B------:R2:W-:Y:S01]  /*0850*/  STL [R1+0x120], R130 ;  /* 0x0001208201007387 */ /* 0x0005e20000100800 */
[----:B------:R-:W-:-:S03]  /*0860*/  ISETP.GT.AND P0, PT, R130, R131, PT ;  /* 0x000000838200720c */ /* 0x000fc60003f04270 */
[----:B------:R2:W-:Y:S10]  /*0870*/  STL [R1+0xf0], R131 ;  /* 0x0000f08301007387 */ /* 0x0005f40000100800 */
[----:B------:R-:W-:Y:S05]  /*0880*/  @P0 BRA `(.L_x_1902) ;  /* 0x00000cb000000947 */ /* 0x000fea0003800000 */
[----:B------:R-:W-:Y:S01]  /*0890*/  ISETP.NE.AND P1, PT, R48, -0x1, PT ;  /* 0xffffffff3000780c */ /* 0x000fe20003f25270 */
[----:B------:R-:W3:Y:S04]  /*08a0*/  LD.E.U16 R0, [R136.64+0x1c8] ;  /* 0x0001c80488007980 */ /* 0x000ee8000c101500 */
[----:B--2---:R-:W2:Y:S04]  /*08b0*/  LD.E.64 R2, [R136.64+0x88] ;  /* 0x0000880488027980 */ /* 0x004ea8000c101b00 */
[----:B------:R1:W5:Y:S04]  /*08c0*/  LD.E.64 R16, [R136.64+0x70] ;  /* 0x0000700488107980 */ /* 0x000368000c101b00 */
[----:B----4-:R-:W4:Y:S04]  /*08d0*/  @!P1 LD.E.64 R4, [R136.64+0x80] ;  /* 0x0000800488049980 */ /* 0x010f28000c101b00 */
[----:B-1----:R1:W5:Y:S01]  /*08e0*/  LD.E.64 R10, [R136.64+0x90] ;  /* 0x00009004880a7980 */ /* 0x002362000c101b00 */
[----:B------:R-:W-:Y:S01]  /*08f0*/  @!P1 SHF.R.S32.HI R12, RZ, 0x1f, R42 ;  /* 0x0000001fff0c9819 */ /* 0x000fe2000001142a */
[----:B------:R-:W-:Y:S01]  /*0900*/  BSSY B1, `(.L_x_1903) ;  /* 0x000001c000017945 */ /* 0x000fe20003800000 */
[----:B------:R-:W-:Y:S01]  /*0910*/  PLOP3.LUT P2, PT, PT, PT, PT, 0x8, 0x0 ;  /* 0x000000000000781c */ /* 0x000fe20003f4e170 */
[----:B----4-:R-:W-:Y:S01]  /*0920*/  @!P1 IMAD R9, R5, R42, RZ ;  /* 0x0000002a05099224 */ /* 0x010fe200078e02ff */
[----:B---3--:R-:W-:-:S02]  /*0930*/  PRMT R5, R0, 0x7770, RZ ;  /* 0x0000777000057816 */ /* 0x008fc400000000ff */
[----:B------:R-:W-:Y:S02]  /*0940*/  PRMT R0, R0, 0x7771, RZ ;  /* 0x0000777100007816 */ /* 0x000fe400000000ff */
[----:B------:R-:W-:-:S04]  /*0950*/  ISETP.NE.AND P0, PT, R5, RZ, PT ;  /* 0x000000ff0500720c */ /* 0x000fc80003f05270 */
[----:B------:R-:W-:Y:S01]  /*0960*/  ISETP.NE.OR P3, PT, R0, RZ, !P0 ;  /* 0x000000ff0000720c */ /* 0x000fe20004765670 */
[----:B------:R-:W-:Y:S02]  /*0970*/  @!P1 IMAD R9, R4, R12, R9 ;  /* 0x0000000c04099224 */ /* 0x000fe400078e0209 */
[-C--:B--2---:R-:W-:Y:S02]  /*0980*/  @P1 IMAD R8, R3, R48.reuse, RZ ;  /* 0x0000003003081224 */ /* 0x084fe400078e02ff */
[----:B------:R-:W-:-:S04]  /*0990*/  @P1 IMAD.WIDE.U32 R6, R2, R48, RZ ;  /* 0x0000003002061225 */ /* 0x000fc800078e00ff */
[----:B------:R-:W-:-:S04]  /*09a0*/  @!P1 IMAD.WIDE.U32 R4, R4, R42, RZ ;  /* 0x0000002a04049225 */ /* 0x000fc800078e00ff */
[----:B------:R-:W-:Y:S02]  /*09b0*/  @P1 IMAD.IADD R13, R7, 0x1, R8 ;  /* 0x00000001070d1824 */ /* 0x000fe400078e0208 */
[----:B------:R-:W-:Y:S01]  /*09c0*/  @P1 IMAD.MOV.U32 R12, RZ, RZ, R6 ;  /* 0x000000ffff0c1224 */ /* 0x000fe200078e0006 */
[----:B------:R-:W-:Y:S01]  /*09d0*/  @!P1 MOV R12, R4 ;  /* 0x00000004000c9202 */ /* 0x000fe20000000f00 */
[----:B------:R-:W-:Y:S02]  /*09e0*/  @!P1 IMAD.IADD R13, R5, 0x1, R9 ;  /* 0x00000001050d9824 */ /* 0x000fe400078e0209 */
[----:B------:R-:W-:Y:S01]  /*09f0*/  CS2R R4, SRZ ;  /* 0x0000000000047805 */ /* 0x000fe2000001ff00 */
[----:B------:R-:W-:Y:S05]  /*0a00*/  @P3 BRA `(.L_x_1904) ;  /* 0x000000b000003947 */ /* 0x000fea0003800000 */
[----:B-1----:R-:W-:Y:S01]  /*0a10*/  ISETP.NE.AND P1, PT, R48, -0x1, PT ;  /* 0xffffffff3000780c */ /* 0x002fe20003f25270 */
[----:B------:R-:W-:-:S12]  /*0a20*/  BSSY B0, `(.L_x_1905) ;  /* 0x0000005000007945 */ /* 0x000fd80003800000 */
[----:B------:R-:W-:Y:S05]  /*0a30*/  @P1 BRA `(.L_x_1906) ;  /* 0x0000003000001947 */ /* 0x000fea0003800000 */
[----:B------:R-:W2:Y:S02]  /*0a40*/  LD.E R0, [R136.64+0xb4] ;  /* 0x0000b40488007980 */ /* 0x000ea4000c101900 */
[----:B--2---:R-:W-:-:S05]  /*0a50*/  IMAD R48, R42, R0, RZ ;  /* 0x000000002a307224 */ /* 0x004fca00078e02ff */
[----:B------:R1:W-:Y:S02]  /*0a60*/  STL [R1+0x110], R48 ;  /* 0x0001103001007387 */ /* 0x0003e40000100800 */
.L_x_1906:
[----:B------:R-:W-:Y:S05]  /*0a70*/  BSYNC B0 ;  /* 0x0000000000007941 */ /* 0x000fea0003800000 */
.L_x_1905:
[----:B------:R-:W-:Y:S01]  /*0a80*/  PLOP3.LUT P2, PT, PT, PT, PT, 0x80, 0x0 ;  /* 0x000000000000781c */ /* 0x000fe20003f4f070 */
[--C-:B------:R-:W-:Y:S01]  /*0a90*/  IMAD.MOV.U32 R4, RZ, RZ, R48.reuse ;  /* 0x000000ffff047224 */ /* 0x100fe200078e0030 */
[----:B------:R-:W-:Y:S02]  /*0aa0*/  SHF.R.S32.HI R5, RZ, 0x1f, R48 ;  /* 0x0000001fff057819 */ /* 0x000fe40000011430 */
[----:B------:R-:W-:-:S04]  /*0ab0*/  PRMT R0, RZ, 0x7610, R0 ;  /* 0x00007610ff007816 */ /* 0x000fc80000000000 */
.L_x_1904:
[----:B-1----:R-:W-:Y:S05]  /*0ac0*/  BSYNC B1 ;  /* 0x0000000000017941 */ /* 0x002fea0003800000 */
.L_x_1903:
[----:B------:R-:W-:Y:S01]  /*0ad0*/  LOP3.LUT P1, RZ, R0, 0xff, RZ, 0xc0, !PT ;  /* 0x000000ff00ff7812 */ /* 0x000fe2000782c0ff */
[----:B------:R1:W5:-:S12]  /*0ae0*/  LD.E.64 R18, [R136.64+0xa0] ;  /* 0x0000a00488127980 */ /* 0x000358000c101b00 */
[----:B------:R-:W2:Y:S01]  /*0af0*/  @P1 LD.E.64 R22, [R136.64+0xb0] ;  /* 0x0000b00488161980 */ /* 0x000ea2000c101b00 */
[----:B------:R-:W-:Y:S01]  /*0b00*/  BSSY B0, `(.L_x_1907) ;  /* 0x0000009000007945 */ /* 0x000fe20003800000 */
[----:B------:R-:W-:Y:S01]  /*0b10*/  @P1 MOV R6, 0x1 ;  /* 0x0000000100061802 */ /* 0x000fe20000000f00 */
[----:B--2---:R-:W-:Y:S01]  /*0b20*/  @P1 IMAD R0, R23, R22, RZ ;  /* 0x0000001617001224 */ /* 0x004fe200078e02ff */
[----:B------:R-:W-:Y:S05]  /*0b30*/  @P1 BRA `(.L_x_1908) ;  /* 0x0000005000001947 */ /* 0x000fea0003800000 */
[----:B-1----:R-:W2:Y:S04]  /*0b40*/  @P0 LD.E R0, [R136.64+0xd4] ;  /* 0x0000d40488000980 */ /* 0x002ea8000c101900 */
[----:B------:R-:W2:Y:S04]  /*0b50*/  LD.E R6, [R136.64+0x60] ;  /* 0x0000600488067980 */ /* 0x000ea8000c101900 */
[----:B------:R-:W2:Y:S01]  /*0b60*/  @!P0 LD.E R0, [R136.64+0xb4] ;  /* 0x0000b40488008980 */ /* 0x000ea2000c101900 */
[----:B------:R-:W-:Y:S01]  /*0b70*/  MOV R22, 0x1 ;  /* 0x0000000100167802 */ /* 0x000fe20000000f00 */
[----:B--2---:R-:W-:-:S02]  /*0b80*/  IMAD R6, R0, R6, RZ ;  /* 0x0000000600067224 */ /* 0x004fc400078e02ff */
.L_x_1908:
[----:B-1----:R-:W-:Y:S05]  /*0b90*/  BSYNC B0 ;  /* 0x0000000000007941 */ /* 0x002fea0003800000 */
.L_x_1907:
[----:B------:R1:W5:Y:S01]  /*0ba0*/  LD.E R136, [R136.64+0xc0] ;  /* 0x0000c00488887980 */ /* 0x000362000c101900 */
[----:B------:R-:W-:Y:S01]  /*0bb0*/  LEA.HI R8, R28, R38, RZ, 0x3 ;  /* 0x000000261c087211 */ /* 0x000fe200078f18ff */
[----:B------:R-:W-:Y:S01]  /*0bc0*/  IMAD R6, R42, R6, RZ ;  /* 0x000000062a067224 */ /* 0x000fe200078e02ff */
[----:B------:R-:W-:Y:S01]  /*0bd0*/  SHF.R.S32.HI R14, RZ, 0x1f, R43 ;  /* 0x0000001fff0e7819 */ /* 0x000fe2000001142b */
[----:B------:R-:W-:Y:S01]  /*0be0*/  IMAD.IADD R20, R132, 0x1, -R113 ;  /* 0x0000000184147824 */ /* 0x000fe200078e0a71 */
[----:B------:R-:W-:Y:S01]  /*0bf0*/  LOP3.LUT R24, R8, 0xfffffff8, RZ, 0xc0, !PT ;  /* 0xfffffff808187812 */ /* 0x000fe200078ec0ff */
[----:B-----5:R-:W-:Y:S01]  /*0c00*/  IMAD R9, R11, R43, RZ ;  /* 0x0000002b0b097224 */ /* 0x020fe200078e02ff */
[----:B------:R-:W-:Y:S01]  /*0c10*/  SEL R7, R6, RZ, !P2 ;  /* 0x000000ff06077207 */ /* 0x000fe20005000000 */
[----:B------:R-:W-:Y:S01]  /*0c20*/  IMAD R6, R113, R22, RZ ;  /* 0x0000001671067224 */ /* 0x000fe200078e02ff */
[----:B------:R-:W-:Y:S01]  /*0c30*/  SHF.R.S32.HI R8, RZ, 0x3, R8 ;  /* 0x00000003ff087819 */ /* 0x000fe20000011408 */
[----:B------:R-:W-:Y:S01]  /*0c40*/  IMAD.IADD R24, R38, 0x1, -R24 ;  /* 0x0000000126187824 */ /* 0x000fe200078e0a18 */
[----:B------:R-:W-:Y:S01]  /*0c50*/  BSSY B0, `(.L_x_1909) ;  /* 0x0000022000007945 */ /* 0x000fe20003800000 */
[----:B------:R-:W-:Y:S01]  /*0c60*/  IMAD R7, R43, R0, R7 ;  /* 0x000000002b077224 */ /* 0x000fe200078e0207 */
[----:B------:R-:W-:Y:S01]  /*0c70*/  SHF.R.S32.HI R11, RZ, 0x1f, R6 ;  /* 0x0000001fff0b7819 */ /* 0x000fe20000011406 */
[----:B------:R-:W-:-:S03]  /*0c80*/  IMAD.SHL.U32 R0, R24, 0x8, RZ ;  /* 0x0000000818007824 */ /* 0x000fc600078e00ff */
[----:B------:R-:W-:Y:S01]  /*0c90*/  IADD3 R26, P2, P1, R6, R4, R7 ;  /* 0x00000004061a7210 */ /* 0x000fe2000795e007 */
[----:B------:R-:W-:Y:S01]  /*0ca0*/  IMAD R6, R10, R14, R9 ;  /* 0x0000000e0a067224 */ /* 0x000fe200078e0209 */
[C---:B------:R-:W-:Y:S02]  /*0cb0*/  IADD3 R12, P0, R0.reuse, R12, RZ ;  /* 0x0000000c000c7210 */ /* 0x040fe40007f1e0ff */
[----:B------:R-:W-:Y:S02]  /*0cc0*/  SHF.R.S32.HI R7, RZ, 0x1f, R7 ;  /* 0x0000001fff077819 */ /* 0x000fe40000011407 */
[----:B------:R-:W-:Y:S02]  /*0cd0*/  LEA.HI.X.SX32 R13, R0, R13, 0x1, P0 ;  /* 0x0000000d000d7211 */ /* 0x000fe400000f0eff */
[----:B------:R-:W-:Y:S02]  /*0ce0*/  ISETP.GE.AND P0, PT, R8, R20, PT ;  /* 0x000000140800720c */ /* 0x000fe40003f06270 */
[----:B------:R-:W-:Y:S01]  /*0cf0*/  SHF.R.S32.HI R9, RZ, 0x1f, R8 ;  /* 0x0000001fff097819 */ /* 0x000fe20000011408 */
[----:B------:R-:W-:Y:S01]  /*0d00*/  IMAD.WIDE.U32 R12, R43, R10, R12 ;  /* 0x0000000a2b0c7225 */ /* 0x000fe200078e000c */
[----:B------:R-:W-:-:S02]  /*0d10*/  IADD3.X R25, R11, R5, R7, P2, P1 ;  /* 0x000000050b197210 */ /* 0x000fc400017e2407 */
[C---:B------:R-:W-:Y:S01]  /*0d20*/  IADD3 R29, R0.reuse, 0x40, RZ ;  /* 0x00000040001d7810 */ /* 0x040fe20007ffe0ff */
[----:B------:R-:W-:Y:S01]  /*0d30*/  IMAD.WIDE R4, R39, 0x80, R8 ;  /* 0x0000008027047825 */ /* 0x000fe200078e0208 */
[C---:B------:R-:W-:Y:S02]  /*0d40*/  IADD3 R28, R0.reuse, 0x80, RZ ;  /* 0x00000080001c7810 */ /* 0x040fe40007ffe0ff */
[----:B------:R-:W-:Y:S01]  /*0d50*/  IADD3 R27, R0, 0xc0, RZ ;  /* 0x000000c0001b7810 */ /* 0x000fe20007ffe0ff */
[----:B------:R-:W-:Y:S02]  /*0d60*/  IMAD.IADD R11, R13, 0x1, R6 ;  /* 0x000000010d0b7824 */ /* 0x000fe400078e0206 */
[----:B------:R-:W-:Y:S05]  /*0d70*/  @P0 BRA `(.L_x_1910) ;  /* 0x000000f000000947 */ /* 0x000fea0003800000 */
[----:B-1----:R-:W-:Y:S01]  /*0d80*/  IMAD R6, R5, R2, RZ ;  /* 0x0000000205067224 */ /* 0x002fe200078e02ff */
[-C--:B------:R-:W-:Y:S01]  /*0d90*/  ISETP.GE.AND P4, PT, R0, R136.reuse, PT ;  /* 0x000000880000720c */ /* 0x080fe20003f86270 */
[----:B------:R-:W-:Y:S01]  /*0da0*/  IMAD.MOV.U32 R10, RZ, RZ, R12 ;  /* 0x000000ffff0a7224 */ /* 0x000fe200078e000c */
[-C--:B------:R-:W-:Y:S01]  /*0db0*/  ISETP.GE.AND P3, PT, R29, R136.reuse, PT ;  /* 0x000000881d00720c */ /* 0x080fe20003f66270 */
[----:B------:R-:W-:Y:S01]  /*0dc0*/  IMAD R6, R4, R3, R6 ;  /* 0x0000000304067224 */ /* 0x000fe200078e0206 */
[----:B------:R-:W-:Y:S01]  /*0dd0*/  ISETP.GE.AND P2, PT, R28, R136, PT ;  /* 0x000000881c00720c */ /* 0x000fe20003f46270 */
[----:B------:R-:W-:Y:S01]  /*0de0*/  IMAD.WIDE.U32 R14, R4, R2, R10 ;  /* 0x00000002040e7225 */ /* 0x000fe200078e000a */
[----:B------:R-:W-:-:S03]  /*0df0*/  ISETP.GE.AND P1, PT, R27, R136, PT ;  /* 0x000000881b00720c */ /* 0x000fc60003f26270 */
[----:B------:R-:W-:Y:S01]  /*0e00*/  IMAD.IADD R7, R15, 0x1, R6 ;  /* 0x000000010f077824 */ /* 0x000fe200078e0206 */
[----:B------:R-:W-:-:S04]  /*0e10*/  LEA R6, P0, R14, R16, 0x1 ;  /* 0x000000100e067211 */ /* 0x000fc800078008ff */
[----:B------:R-:W-:-:S05]  /*0e20*/  LEA.HI.X R7, R14, R17, R7, 0x1, P0 ;  /* 0x000000110e077211 */ /* 0x000fca00000f0c07 */
[----:B------:R1:W-:Y:S04]  /*0e30*/  @!P4 ST.E.128 [R6.64], RZ ;  /* 0x000000ff0600c985 */ /* 0x0003e8000c101d04 */
[----:B------:R1:W-:Y:S04]  /*0e40*/  @!P3 ST.E.128 [R6.64+0x80], RZ ;  /* 0x000080ff0600b985 */ /* 0x0003e8000c101d04 */
[----:B------:R1:W-:Y:S04]  /*0e50*/  @!P2 ST.E.128 [R6.64+0x100], RZ ;  /* 0x000100ff0600a985 */ /* 0x0003e8000c101d04 */
[----:B------:R1:W-:Y:S02]  /*0e60*/  @!P1 ST.E.128 [R6.64+0x180], RZ ;  /* 0x000180ff06009985 */ /* 0x0003e4000c101d04 */
.L_x_1910:
[----:B-1----:R-:W-:Y:S05]  /*0e70*/  BSYNC B0 ;  /* 0x0000000000007941 */ /* 0x002fea0003800000 */
.L_x_1909:
[----:B------:R-:W-:Y:S01]  /*0e80*/  IADD3 R23, R8, 0x20, RZ ;  /* 0x0000002008177810 */ /* 0x000fe20007ffe0ff */
[----:B------:R-:W-:Y:S03]  /*0e90*/  BSSY B0, `(.L_x_1911) ;  /* 0x0000015000007945 */ /* 0x000fe60003800000 */
[----:B------:R-:W-:-:S13]  /*0ea0*/  ISETP.GE.AND P0, PT, R23, R20, PT ;  /* 0x000000141700720c */ /* 0x000fda0003f06270 */
[----:B------:R-:W-:Y:S05]  /*0eb0*/  @P0 BRA `(.L_x_1912) ;  /* 0x0000012000000947 */ /* 0x000fea0003800000 */
[----:B------:R-:W-:Y:S01]  /*0ec0*/  IADD3 R6, P0, R4, 0x20, RZ ;  /* 0x0000002004067810 */ /* 0x000fe20007f1e0ff */
[----:B------:R-:W-:Y:S01]  /*0ed0*/  IMAD.MOV.U32 R14, RZ, RZ, R12 ;  /* 0x000000ffff0e7224 */ /* 0x000fe200078e000c */
[-C--:B------:R-:W-:Y:S01]  /*0ee0*/  ISETP.GE.AND P3, PT, R0, R136.reuse, PT ;  /* 0x000000880000720c */ /* 0x080fe20003f66270 */
[----:B------:R-:W-:Y:S01]  /*0ef0*/  IMAD.MOV.U32 R15, RZ, RZ, R11 ;  /* 0x000000ffff0f7224 */ /* 0x000fe200078e000b */
[-C--:B------:R-:W-:Y:S01]  /*0f00*/  ISETP.GE.AND P2, PT, R29, R136.reuse, PT ;  /* 0x000000881d00720c */ /* 0x080fe20003f46270 */
[----:B------:R-:W-:Y:S01]  /*0f10*/  IMAD.X R7, RZ, RZ, R5, P0 ;  /* 0x000000ffff077224 */ /* 0x000fe200000e0605 */
[----:B------:R-:W-:Y:S01]  /*0f20*/  ISETP.GE.AND P1, PT, R28, R136, PT ;  /* 0x000000881c00720c */ /* 0x000fe20003f26270 */
[----:B------:R-:W-:Y:S01]  /*0f30*/  IMAD.WIDE.U32 R14, R2, R6, R14 ;  /* 0x00000006020e7225 */ /* 0x000fe200078e000e */
[----:B------:R-:W-:-:S03]  /*0f40*/  ISETP.GE.AND P0, PT, R27, R136, PT ;  /* 0x000000881b00720c */ /* 0x000fc60003f06270 */
[----:B------:R-:W-:-:S04]  /*0f50*/  IMAD R7, R7, R2, RZ ;  /* 0x0000000207077224 */ /* 0x000fc800078e02ff */
[----:B------:R-:W-:Y:S01]  /*0f60*/  IMAD R7, R3, R6, R7 ;  /* 0x0000000603077224 */ /* 0x000fe200078e0207 */
[----:B------:R-:W-:-:S03]  /*0f70*/  LEA R6, P4, R14, R16, 0x1 ;  /* 0x000000100e067211 */ /* 0x000fc600078808ff */
[----:B------:R-:W-:-:S05]  /*0f80*/  IMAD.IADD R7, R15, 0x1, R7 ;  /* 0x000000010f077824 */ /* 0x000fca00078e0207 */
[----:B------:R-:W-:-:S05]  /*0f90*/  LEA.HI.X R7, R14, R17, R7, 0x1, P4 ;  /* 0x000000110e077211 */ /* 0x000fca00020f0c07 */
[----:B------:R1:W-:Y:S04]  /*0fa0*/  @!P3 ST.E.128 [R6.64], RZ ;  /* 0x000000ff0600b985 */ /* 0x0003e8000c101d04 */
[----:B------:R1:W-:Y:S04]  /*0fb0*/  @!P2 ST.E.128 [R6.64+0x80], RZ ;  /* 0x000080ff0600a985 */ /* 0x0003e8000c101d04 */
[----:B------:R1:W-:Y:S04]  /*0fc0*/  @!P1 ST.E.128 [R6.64+0x100], RZ ;  /* 0x000100ff06009985 */ /* 0x0003e8000c101d04 */
[----:B------:R1:W-:Y:S02]  /*0fd0*/  @!P0 ST.E.128 [R6.64+0x180], RZ ;  /* 0x000180ff06008985 */ /* 0x0003e4000c101d04 */
.L_x_1912:
[----:B------:R-:W-:Y:S05]  /*0fe0*/  BSYNC B0 ;  /* 0x0000000000007941 */ /* 0x000fea0003800000 */
.L_x_1911:
[----:B------:R-:W-:Y:S01]  /*0ff0*/  IADD3 R21, R8, 0x40, RZ ;  /* 0x0000004008157810 */ /* 0x000fe20007ffe0ff */
[----:B------:R-:W-:Y:S03]  /*1000*/  BSSY B0, `(.L_x_1913) ;  /* 0x0000015000007945 */ /* 0x000fe60003800000 */
[----:B------:R-:W-:-:S13]  /*1010*/  ISETP.GE.AND P0, PT, R21, R20, PT ;  /* 0x000000141500720c */ /* 0x000fda0003f06270 */
[----:B------:R-:W-:Y:S05]  /*1020*/  @P0 BRA `(.L_x_1914) ;  /* 0x0000012000000947 */ /* 0x000fea0003800000 */
[----:B-1----:R-:W-:Y:S01]  /*1030*/  IADD3 R6, P0, R4, 0x40, RZ ;  /* 0x0000004004067810 */ /* 0x002fe20007f1e0ff */
        /* <DEDUP_REMOVED lines=17> */
.L_x_1914:
[----:B------:R-:W-:Y:S05]  /*1150*/  BSYNC B0 ;  /* 0x0000000000007941 */ /* 0x000fea0003800000 */
.L_x_1913:
[----:B------:R-:W-:Y:S01]  /*1160*/  IADD3 R14, R8, 0x60, RZ ;  /* 0x00000060080e7810 */ /* 0x000fe20007ffe0ff */
[----:B------:R-:W-:Y:S03]  /*1170*/  BSSY B0, `(.L_x_1915) ;  /* 0x0000015000007945 */ /* 0x000fe60003800000 */
[----:B------:R-:W-:-:S13]  /*1180*/  ISETP.GE.AND P0, PT, R14, R20, PT ;  /* 0x000000140e00720c */ /* 0x000fda0003f06270 */
[----:B------:R-:W-:Y:S05]  /*1190*/  @P0 BRA `(.L_x_1916) ;  /* 0x0000012000000947 */ /* 0x000fea0003800000 */
[----:B-1----:R-:W-:Y:S02]  /*11a0*/  IADD3 R6, P0, R4, 0x60, RZ ;  /* 0x0000006004067810 */ /* 0x002fe40007f1e0ff */
[-C--:B------:R-:W-:Y:S02]  /*11b0*/  ISETP.GE.AND P3, PT, R0, R136.reuse, PT ;  /* 0x000000880000720c */ /* 0x080fe40003f66270 */
[-C--:B------:R-:W-:Y:S01]  /*11c0*/  ISETP.GE.AND P2, PT, R29, R136.reuse, PT ;  /* 0x000000881d00720c */ /* 0x080fe20003f46270 */
[----:B------:R-:W-:Y:S01]  /*11d0*/  IMAD.X R4, RZ, RZ, R5, P0 ;  /* 0x000000ffff047224 */ /* 0x000fe200000e0605 */
[-C--:B------:R-:W-:Y:S01]  /*11e0*/  ISETP.GE.AND P1, PT, R28, R136.reuse, PT ;  /* 0x000000881c00720c */ /* 0x080fe20003f26270 */
[----:B------:R-:W-:Y:S01]  /*11f0*/  IMAD.MOV.U32 R5, RZ, RZ, R11 ;  /* 0x000000ffff057224 */ /* 0x000fe200078e000b */
[----:B------:R-:W-:Y:S01]  /*1200*/  ISETP.GE.AND P0, PT, R27, R136, PT ;  /* 0x000000881b00720c */ /* 0x000fe20003f06270 */
[----:B------:R-:W-:Y:S02]  /*1210*/  IMAD R7, R4, R2, RZ ;  /* 0x0000000204077224 */ /* 0x000fe400078e02ff */
[----:B------:R-:W-:-:S02]  /*1220*/  IMAD.MOV.U32 R4, RZ, RZ, R12 ;  /* 0x000000ffff047224 */ /* 0x000fc400078e000c */
[-C--:B------:R-:W-:Y:S02]  /*1230*/  IMAD R3, R3, R6.reuse, R7 ;  /* 0x0000000603037224 */ /* 0x080fe400078e0207 */
[----:B------:R-:W-:-:S04]  /*1240*/  IMAD.WIDE.U32 R4, R2, R6, R4 ;  /* 0x0000000602047225 */ /* 0x000fc800078e0004 */
[----:B------:R-:W-:Y:S01]  /*1250*/  IMAD.IADD R3, R5, 0x1, R3 ;  /* 0x0000000105037824 */ /* 0x000fe200078e0203 */
[----:B------:R-:W-:-:S04]  /*1260*/  LEA R2, P4, R4, R16, 0x1 ;  /* 0x0000001004027211 */ /* 0x000fc800078808ff */
[----:B------:R-:W-:-:S05]  /*1270*/  LEA.HI.X R3, R4, R17, R3, 0x1, P4 ;  /* 0x0000001104037211 */ /* 0x000fca00020f0c03 */
[----:B------:R1:W-:Y:S04]  /*1280*/  @!P3 ST.E.128 [R2.64], RZ ;  /* 0x000000ff0200b985 */ /* 0x0003e8000c101d04 */
[----:B------:R1:W-:Y:S04]  /*1290*/  @!P2 ST.E.128 [R2.64+0x80], RZ ;  /* 0x000080ff0200a985 */ /* 0x0003e8000c101d04 */
[----:B------:R1:W-:Y:S04]  /*12a0*/  @!P1 ST.E.128 [R2.64+0x100], RZ ;  /* 0x000100ff02009985 */ /* 0x0003e8000c101d04 */
[----:B------:R1:W-:Y:S02]  /*12b0*/  @!P0 ST.E.128 [R2.64+0x180], RZ ;  /* 0x000180ff02008985 */ /* 0x0003e4000c101d04 */
.L_x_1916:
[----:B------:R-:W-:Y:S05]  /*12c0*/  BSYNC B0 ;  /* 0x0000000000007941 */ /* 0x000fea0003800000 */
.L_x_1915:
[----:B------:R-:W-:-:S04]  /*12d0*/  ISETP.NE.AND P6, PT, R24, RZ, PT ;  /* 0x000000ff1800720c */ /* 0x000fc80003fc5270 */
[-C--:B------:R-:W-:Y:S02]  /*12e0*/  ISETP.GE.OR P5, PT, R8, R20.reuse, P6 ;  /* 0x000000140800720c */ /* 0x080fe400037a6670 */
[-C--:B------:R-:W-:Y:S02]  /*12f0*/  ISETP.GE.OR P4, PT, R23, R20.reuse, P6 ;  /* 0x000000141700720c */ /* 0x080fe40003786670 */
[-C--:B------:R-:W-:Y:S02]  /*1300*/  ISETP.GE.OR P3, PT, R21, R20.reuse, P6 ;  /* 0x000000141500720c */ /* 0x080fe40003766670 */
[----:B------:R-:W-:-:S07]  /*1310*/  ISETP.GE.OR P6, PT, R14, R20, P6 ;  /* 0x000000140e00720c */ /* 0x000fce00037c6670 */
[-C--:B------:R-:W-:Y:S02]  /*1320*/  @!P5 IMAD R0, R8, R22.reuse, RZ ;  /* 0x000000160800d224 */ /* 0x080fe400078e02ff */
[-C--:B-1----:R-:W-:Y:S02]  /*1330*/  @!P4 IMAD R3, R23, R22.reuse, RZ ;  /* 0x000000161703c224 */ /* 0x082fe400078e02ff */
[----:B------:R-:W-:Y:S01]  /*1340*/  @!P3 IMAD R5, R21, R22, RZ ;  /* 0x000000161505b224 */ /* 0x000fe200078e02ff */
[CC--:B------:R-:W-:Y:S02]  /*1350*/  @!P5 IADD3 R2, P0, R0.reuse, R26.reuse, RZ ;  /* 0x0000001a0002d210 */ /* 0x0c0fe40007f1e0ff */
[----:B------:R-:W-:Y:S02]  /*1360*/  @!P4 IADD3 R8, P1, R3, R26, RZ ;  /* 0x0000001a0308c210 */ /* 0x000fe40007f3e0ff */
[----:B------:R-:W-:Y:S02]  /*1370*/  @!P5 LEA.HI.X.SX32 R4, R0, R25, 0x1, P0 ;  /* 0x000000190004d211 */ /* 0x000fe400000f0eff */
[----:B------:R-:W-:-:S02]  /*1380*/  @!P5 LEA R6, P2, R2, R18, 0x2 ;  /* 0x000000120206d211 */ /* 0x000fc400078410ff */
[----:B------:R-:W-:Y:S02]  /*1390*/  @!P3 IADD3 R0, P0, R5, R26, RZ ;  /* 0x0000001a0500b210 */ /* 0x000fe40007f1e0ff */
[----:B------:R-:W-:Y:S02]  /*13a0*/  @!P4 LEA.HI.X.SX32 R9, R3, R25, 0x1, P1 ;  /* 0x000000190309c211 */ /* 0x000fe400008f0eff */
[----:B------:R-:W-:Y:S02]  /*13b0*/  @!P5 LEA.HI.X R7, R2, R19, R4, 0x2, P2 ;  /* 0x000000130207d211 */ /* 0x000fe400010f1404 */
[-C--:B------:R-:W-:Y:S02]  /*13c0*/  @!P4 LEA R4, P1, R8, R18.reuse, 0x2 ;  /* 0x000000120804c211 */ /* 0x080fe400078210ff */
[----:B------:R-:W-:Y:S02]  /*13d0*/  @!P3 LEA.HI.X.SX32 R3, R5, R25, 0x1, P0 ;  /* 0x000000190503b211 */ /* 0x000fe400000f0eff */
[----:B------:R-:W-:-:S02]  /*13e0*/  @!P3 LEA R2, P0, R0, R18, 0x2 ;  /* 0x000000120002b211 */ /* 0x000fc400078010ff */
[-C--:B------:R-:W-:Y:S01]  /*13f0*/  @!P4 LEA.HI.X R5, R8, R19.reuse, R9, 0x2, P1 ;  /* 0x000000130805c211 */ /* 0x080fe200008f1409 */
[----:B------:R-:W-:Y:S01]  /*1400*/  @!P5 IMAD.MOV.U32 R9, RZ, RZ, 0x7f800000 ;  /* 0x7f800000ff09d424 */ /* 0x000fe200078e00ff */
[----:B------:R-:W-:Y:S01]  /*1410*/  @!P3 LEA.HI.X R3, R0, R19, R3, 0x2, P0 ;  /* 0x000000130003b211 */ /* 0x000fe200000f1403 */
[----:B------:R-:W-:Y:S02]  /*1420*/  @!P4 IMAD.MOV.U32 R8, RZ, RZ, 0x7f800000 ;  /* 0x7f800000ff08c424 */ /* 0x000fe400078e00ff */
[----:B------:R-:W-:Y:S01]  /*1430*/  @!P3 IMAD.MOV.U32 R0, RZ, RZ, 0x7f800000 ;  /* 0x7f800000ff00b424 */ /* 0x000fe200078e00ff */
[----:B------:R-:W-:Y:S04]  /*1440*/  @!P5 ST.E [R6.64], R9 ;  /* 0x000000090600d985 */ /* 0x000fe8000c101904 */
[----:B------:R-:W-:Y:S04]  /*1450*/  @!P4 ST.E [R4.64], R8 ;  /* 0x000000080400c985 */ /* 0x000fe8000c101904 */
[----:B------:R1:W-:Y:S02]  /*1460*/  @!P3 ST.E [R2.64], R0 ;  /* 0x000000000200b985 */ /* 0x0003e4000c101904 */
[----:B-1----:R-:W-:-:S02]  /*1470*/  IMAD.MOV.U32 R2, RZ, RZ, R30 ;  /* 0x000000ffff027224 */ /* 0x002fc400078e001e */
[----:B------:R-:W-:-:S04]  /*1480*/  IMAD.MOV.U32 R3, RZ, RZ, 0x0 ;  /* 0x00000000ff037424 */ /* 0x000fc800078e00ff */
[----:B------:R-:W-:Y:S05]  /*1490*/  @P6 RET.REL.NODEC R2 `(_ZN5flash16flash_fwd_kernelI23Flash_fwd_kernel_traitsILi256ELi128ELi64ELi8ELb0ELb0EN7cutlass6half_tE19Flash_kernel_traitsILi256ELi128ELi64ELi8ES3_EELb1ELb0ELb1ELb1ELb0ELb0ELb0ELb1EEEvNS_16Flash_fwd_paramsE) ;  /* 0xffffeb6002006950 */ /* 0x000fea0003c3ffff */
[----:B------:R-:W-:-:S05]  /*14a0*/  IMAD R0, R14, R22, RZ ;  /* 0x000000160e007224 */ /* 0x000fca00078e02ff */
[----:B------:R-:W-:-:S04]  /*14b0*/  IADD3 R3, P0, R0, R26, RZ ;  /* 0x0000001a00037210 */ /* 0x000fc80007f1e0ff */
[----:B------:R-:W-:Y:S02]  /*14c0*/  LEA.HI.X.SX32 R0, R0, R25, 0x1, P0 ;  /* 0x0000001900007211 */ /* 0x000fe400000f0eff */
[----:B------:R-:W-:-:S04]  /*14d0*/  LEA R2, P0, R3, R18, 0x2 ;  /* 0x0000001203027211 */ /* 0x000fc800078010ff */
[----:B------:R-:W-:Y:S01]  /*14e0*/  LEA.HI.X R3, R3, R19, R0, 0x2, P0 ;  /* 0x0000001303037211 */ /* 0x000fe200000f1400 */
[----:B------:R-:W-:-:S05]  /*14f0*/  IMAD.MOV.U32 R0, RZ, RZ, 0x7f800000 ;  /* 0x7f800000ff007424 */ /* 0x000fca00078e00ff */
[----:B------:R1:W-:Y:S02]  /*1500*/  ST.E [R2.64], R0 ;  /* 0x0000000002007985 */ /* 0x0003e4000c101904 */
[----:B-1----:R-:W-:Y:S02]  /*1510*/  IMAD.MOV.U32 R2, RZ, RZ, R30 ;  /* 0x000000ffff027224 */ /* 0x002fe400078e001e */
[----:B------:R-:W-:-:S04]  /*1520*/  IMAD.MOV.U32 R3, RZ, RZ, 0x0 ;  /* 0x00000000ff037424 */ /* 0x000fc800078e00ff */
[----:B------:R-:W-:Y:S05]  /*1530*/  RET.REL.NODEC R2 `(_ZN5flash16flash_fwd_kernelI23Flash_fwd_kernel_traitsILi256ELi128ELi64ELi8ELb0ELb0EN7cutlass6half_tE19Flash_kernel_traitsILi256ELi128ELi64ELi8ES3_EELb1ELb0ELb1ELb1ELb0ELb0ELb0ELb1EEEvNS_16Flash_fwd_paramsE) ;  /* 0xffffeac002007950 */ /* 0x000fea0003c3ffff */
.L_x_1902:
[----:B------:R-:W3:Y:S01]  /*1540*/  LD.E R20, [R136.64+0x68] ;  /* 0x0000680488147980 */ /* 0x000ee2000c101900 */
[----:B------:R-:W-:-:S03]  /*1550*/  ISETP.NE.AND P1, PT, R21, -0x1, PT ;  /* 0xffffffff1500780c */ /* 0x000fc60003f25270 */
[----:B--2---:R-:W2:Y:S04]  /*1560*/  LD.E.64 R232, [R136.64+0x38] ;  /* 0x0000380488e87980 */ /* 0x004ea8000c101b00 */
[----:B----4-:R-:W4:Y:S01]  /*1570*/  LD.E.64 R234, [R136.64+0x40] ;  /* 0x0000400488ea7980 */ /* 0x010f22000c101b00 */
[----:B------:R-:W-:-:S03]  /*1580*/  ISETP.NE.AND P0, PT, R48, -0x1, PT ;  /* 0xffffffff3000780c */ /* 0x000fc60003f05270 */
[----:B------:R-:W2:Y:S04]  /*1590*/  LD.E.64 R14, [R136.64+0x30] ;  /* 0x00003004880e7980 */ /* 0x000ea8000c101b00 */
[----:B-1----:R-:W2:Y:S04]  /*15a0*/  @!P1 LD.E.64 R10, [R136.64+0x20] ;  /* 0x00002004880a9980 */ /* 0x002ea8000c101b00 */
[----:B------:R-:W2:Y:S04]  /*15b0*/  @!P1 LD.E.64 R16, [R136.64+0x28] ;  /* 0x0000280488109980 */ /* 0x000ea8000c101b00 */
[----:B------:R-:W2:Y:S04]  /*15c0*/  @!P0 LD.E.64 R18, [R136.64+0x18] ;  /* 0x0000180488128980 */ /* 0x000ea8000c101b00 */
[----:B------:R-:W2:Y:S04]  /*15d0*/  LD.E.64 R22, [R136.64+0x58] ;  /* 0x0000580488167980 */ /* 0x000ea8000c101b00 */
[----:B------:R-:W2:Y:S04]  /*15e0*/  LD.E.64 R24, [R136.64+0x50] ;  /* 0x0000500488187980 */ /* 0x000ea8000c101b00 */
[----:B------:R-:W2:Y:S04]  /*15f0*/  LD.E R35, [R136.64+0x60] ;  /* 0x0000600488237980 */ /* 0x000ea8000c101900 */
[----:B------:R-:W2:Y:S04]  /*1600*/  LD.E.64 R226, [R136.64+0xc0] ;  /* 0x0000c00488e27980 */ /* 0x000ea8000c101b00 */
[----:B------:R-:W2:Y:S04]  /*1610*/  LD.E R121, [R136.64+0xc8] ;  /* 0x0000c80488797980 */ /* 0x000ea8000c101900 */
[----:B------:R-:W2:Y:S04]  /*1620*/  LD.E.64 R30, [R136.64+0x48] ;  /* 0x00004804881e7980 */ /* 0x000ea8000c101b00 */
[----:B------:R1:W5:Y:S04]  /*1630*/  LD.E.64 R6, [R136.64] ;  /* 0x0000000488067980 */ /* 0x000368000c101b00 */
[----:B------:R1:W5:Y:S04]  /*1640*/  LD.E.64 R244, [R136.64+0x8] ;  /* 0x0000080488f47980 */ /* 0x000368000c101b00 */
[----:B------:R1:W5:Y:S04]  /*1650*/  LD.E.64 R250, [R136.64+0x10] ;  /* 0x0000100488fa7980 */ /* 0x000368000c101b00 */
[----:B------:R1:W5:Y:S01]  /*1660*/  LD.E.64 R122, [R136.64+0x98] ;  /* 0x00009804887a7980 */ /* 0x000362000c101b00 */
[----:B------:R-:W-:-:S02]  /*1670*/  LEA.HI R0, R28, R38, RZ, 0x3 ;  /* 0x000000261c007211 */ /* 0x000fc400078f18ff */
[----:B------:R-:W-:Y:S02]  /*1680*/  LEA.HI R8, R28, R38, RZ, 0x4 ;  /* 0x000000261c087211 */ /* 0x000fe400078f20ff */
[----:B------:R-:W-:Y:S02]  /*1690*/  SHF.R.S32.HI R40, RZ, 0x3, R0 ;  /* 0x00000003ff287819 */ /* 0x000fe40000011400 */
[----:B------:R-:W-:Y:S02]  /*16a0*/  LOP3.LUT R0, R0, 0xfffffff8, RZ, 0xc0, !PT ;  /* 0xfffffff800007812 */ /* 0x000fe400078ec0ff */
[----:B------:R-:W-:Y:S01]  /*16b0*/  LOP3.LUT R9, R8, 0xfffffff0, RZ, 0xc0, !PT ;  /* 0xfffffff008097812 */ /* 0x000fe200078ec0ff */
[----:B------:R-:W-:Y:S02]  /*16c0*/  IMAD.SHL.U32 R4, R40, 0x40, RZ ;  /* 0x0000004028047824 */ /* 0x000fe400078e00ff */
[C---:B------:R-:W-:Y:S02]  /*16d0*/  IMAD.IADD R34, R38.reuse, 0x1, -R0 ;  /* 0x0000000126227824 */ /* 0x040fe400078e0a00 */
[----:B------:R-:W-:Y:S01]  /*16e0*/  IMAD.IADD R0, R38, 0x1, -R9 ;  /* 0x0000000126007824 */ /* 0x000fe200078e0a09 */
[----:B------:R-:W-:-:S04]  /*16f0*/  LOP3.LUT R13, R4, 0x1c0, RZ, 0xc0, !PT ;  /* 0x000001c0040d7812 */ /* 0x000fc800078ec0ff */
[----:B------:R-:W-:-:S04]  /*1700*/  SHF.R.S32.HI R26, RZ, 0x1f, R0 ;  /* 0x0000001fff1a7819 */ /* 0x000fc80000011400 */
[----:B------:R-:W-:Y:S02]  /*1710*/  LEA.HI R26, R26, R0, RZ, 0x3 ;  /* 0x000000001a1a7211 */ /* 0x000fe400078f18ff */
[----:B------:R-:W-:Y:S02]  /*1720*/  SHF.L.U32 R134, R34, 0x3, RZ ;  /* 0x0000000322867819 */ /* 0x000fe400000006ff */
[----:B------:R-:W-:Y:S02]  /*1730*/  LEA.HI R28, R28, R38, RZ, 0x6 ;  /* 0x000000261c1c7211 */ /* 0x000fe400078f30ff */
[----:B------:R-:W-:Y:S02]  /*1740*/  LOP3.LUT R9, R13, 0x38, R134, 0xf8, !PT ;  /* 0x000000380d097812 */ /* 0x000fe400078ef886 */
[----:B------:R-:W-:-:S04]  /*1750*/  SHF.R.U32.HI R13, RZ, 0x3, R13 ;  /* 0x00000003ff0d7819 */ /* 0x000fc8000001160d */
[----:B------:R-:W-:Y:S01]  /*1760*/  LOP3.LUT R9, R9, R13, RZ, 0x3c, !PT ;  /* 0x0000000d09097212 */ /* 0x000fe200078e3cff */
[----:B------:R-:W-:Y:S01]  /*1770*/  IMAD.SHL.U32 R13, R28, 0x8, RZ ;  /* 0x000000081c0d7824 */ /* 0x000fe200078e00ff */
[----:B------:R-:W-:-:S04]  /*1780*/  IABS R29, R43 ;  /* 0x0000002b001d7213 */ /* 0x000fc80000000000 */
[----:B------:R-:W-:Y:S02]  /*1790*/  LOP3.LUT R220, R9, 0xfffffe00, R13, 0xf8, !PT ;  /* 0xfffffe0009dc7812 */ /* 0x000fe400078ef80d */
[----:B------:R-:W-:Y:S02]  /*17a0*/  @!P1 SHF.R.S32.HI R33, RZ, 0x1f, R42 ;  /* 0x0000001fff219819 */ /* 0x000fe4000001142a */
[----:B------:R-:W-:Y:S02]  /*17b0*/  SHF.R.S32.HI R41, RZ, 0x1f, R40 ;  /* 0x0000001fff297819 */ /* 0x000fe40000011428 */
[C---:B------:R-:W-:Y:S02]  /*17c0*/  IADD3 R118, R134.reuse, 0x40, RZ ;  /* 0x0000004086767810 */ /* 0x040fe40007ffe0ff */
[C---:B------:R-:W-:Y:S02]  /*17d0*/  IADD3 R115, R134.reuse, 0x80, RZ ;  /* 0x0000008086737810 */ /* 0x040fe40007ffe0ff */
[----:B------:R-:W-:-:S02]  /*17e0*/  IADD3 R114, R134, 0xc0, RZ ;  /* 0x000000c086727810 */ /* 0x000fc40007ffe0ff */
[----:B------:R-:W-:Y:S01]  /*17f0*/  SHF.R.S32.HI R106, RZ, 0x5, R37 ;  /* 0x00000005ff6a7819 */ /* 0x000fe20000011425 */
[----:B------:R-:W-:Y:S01]  /*1800*/  BSSY B0, `(.L_x_1917) ;  /* 0x00000c1000007945 */ /* 0x000fe20003800000 */
[----:B------:R-:W-:Y:S02]  /*1810*/  SHF.L.U32 R220, R220, 0x1, RZ ;  /* 0x00000001dcdc7819 */ /* 0x000fe400000006ff */
[----:B---3--:R-:W-:-:S04]  /*1820*/  IABS R5, R20 ;  /* 0x0000001400057213 */ /* 0x008fc80000000000 */
[----:B------:R-:W3:Y:S08]  /*1830*/  I2F.RP R2, R5 ;  /* 0x0000000500027306 */ /* 0x000ef00000209400 */
[----:B---3--:R-:W3:Y:S02]  /*1840*/  MUFU.RCP R2, R2 ;  /* 0x0000000200027308 */ /* 0x008ee40000001000 */
[----:B---3--:R-:W-:-:S06]  /*1850*/  IADD3 R2, R2, 0xffffffe, RZ ;  /* 0x0ffffffe02027810 */ /* 0x008fcc0007ffe0ff */
[----:B------:R3:W1:Y:S02]  /*1860*/  F2I.FTZ.U32.TRUNC.NTZ R3, R2 ;  /* 0x0000000200037305 */ /* 0x000664000021f000 */
[----:B---3--:R-:W-:-:S04]  /*1870*/  SHF.R.S32.HI R2, RZ, 0x4, R8 ;  /* 0x00000004ff027819 */ /* 0x008fc80000011408 */
[----:B------:R-:W-:Y:S01]  /*1880*/  LEA.HI R4, R8, R2, RZ, 0x1 ;  /* 0x0000000208047211 */ /* 0x000fe200078f08ff */
[----:B-1----:R-:W-:-:S04]  /*1890*/  IMAD.MOV R8, RZ, RZ, -R3 ;  /* 0x000000ffff087224 */ /* 0x002fc800078e0a03 */
[----:B------:R-:W-:Y:S01]  /*18a0*/  IMAD.MOV.U32 R27, RZ, RZ, R8 ;  /* 0x000000ffff1b7224 */ /* 0x000fe200078e0008 */
[----:B------:R-:W-:Y:S02]  /*18b0*/  LOP3.LUT R8, R26, 0xfffffff8, RZ, 0xc0, !PT ;  /* 0xfffffff81a087812 */ /* 0x000fe400078ec0ff */
[----:B------:R-:W-:-:S03]  /*18c0*/  LOP3.LUT R4, R4, 0xfffffffe, RZ, 0xc0, !PT ;  /* 0xfffffffe04047812 */ /* 0x000fc600078ec0ff */
[----:B------:R-:W-:Y:S01]  /*18d0*/  IMAD.IADD R0, R0, 0x1, -R8 ;  /* 0x0000000100007824 */ /* 0x000fe200078e0a08 */
[----:B------:R-:W-:Y:S01]  /*18e0*/  IADD3 R36, R2, -R4, RZ ;  /* 0x8000000402247210 */ /* 0x000fe20007ffe0ff */
[----:B------:R-:W-:Y:S02]  /*18f0*/  IMAD R4, R27, R5, RZ ;  /* 0x000000051b047224 */ /* 0x000fe400078e02ff */
[----:B------:R-:W-:Y:S01]  /*1900*/  IMAD.MOV.U32 R2, RZ, RZ, RZ ;  /* 0x000000ffff027224 */ /* 0x000fe200078e00ff */
[C---:B------:R-:W-:Y:S02]  /*1910*/  LOP3.LUT P3, RZ, R0.reuse, 0x4, RZ, 0xc0, !PT ;  /* 0x0000000400ff7812 */ /* 0x040fe4000786c0ff */
[C---:B------:R-:W-:Y:S01]  /*1920*/  LOP3.LUT P2, RZ, R0.reuse, 0x2, RZ, 0xc0, !PT ;  /* 0x0000000200ff7812 */ /* 0x040fe2000784c0ff */
[----:B------:R-:W-:Y:S02]  /*1930*/  IMAD.SHL.U32 R0, R0, 0x40, RZ ;  /* 0x0000004000007824 */ /* 0x000fe400078e00ff */
[----:B------:R-:W-:Y:S01]  /*1940*/  IMAD.HI.U32 R27, R3, R4, R2 ;  /* 0x00000004031b7227 */ /* 0x000fe200078e0002 */
[----:B------:R-:W-:-:S02]  /*1950*/  IABS R2, R20 ;  /* 0x0000001400027213 */ /* 0x000fc40000000000 */
[----:B------:R-:W-:Y:S01]  /*1960*/  LOP3.LUT R0, R0, 0x1c0, RZ, 0xc0, !PT ;  /* 0x000001c000007812 */ /* 0x000fe200078ec0ff */
[----:B------:R-:W-:Y:S01]  /*1970*/  IMAD.SHL.U32 R4, R36, 0x8, RZ ;  /* 0x0000000824047824 */ /* 0x000fe200078e00ff */
[----:B------:R-:W-:Y:S01]  /*1980*/  IADD3 R2, RZ, -R2, RZ ;  /* 0x80000002ff027210 */ /* 0x000fe20007ffe0ff */
[----:B--2---:R-:W-:Y:S01]  /*1990*/  @!P1 IMAD R3, R233, R12, RZ ;  /* 0x0000000ce9039224 */ /* 0x004fe200078e02ff */
[----:B------:R-:W-:Y:S02]  /*19a0*/  @!P1 SHF.R.S32.HI R8, RZ, 0x1f, R12 ;  /* 0x0000001fff089819 */ /* 0x000fe4000001140c */
[----:B------:R-:W-:Y:S01]  /*19b0*/  LOP3.LUT R9, R0, 0x8, R4, 0xf8, !PT ;  /* 0x0000000800097812 */ /* 0x000fe200078ef804 */
[----:B------:R-:W-:Y:S01]  /*19c0*/  IMAD.MOV.U32 R13, RZ, RZ, R2 ;  /* 0x000000ffff0d7224 */ /* 0x000fe200078e0002 */
[----:B------:R-:W-:Y:S01]  /*19d0*/  SHF.R.U32.HI R4, RZ, 0x3, R0 ;  /* 0x00000003ff047819 */ /* 0x000fe20000011600 */
[----:B------:R-:W-:-:S04]  /*19e0*/  IMAD.HI.U32 R0, R27, R29, RZ ;  /* 0x0000001d1b007227 */ /* 0x000fc800078e00ff */
[----:B------:R-:W-:Y:S02]  /*19f0*/  @!P1 IMAD R28, R232, R8, R3 ;  /* 0x00000008e81c9224 */ /* 0x000fe400078e0203 */
[----:B------:R-:W-:Y:S02]  /*1a00*/  IMAD R13, R0, R13, R29 ;  /* 0x0000000d000d7224 */ /* 0x000fe400078e021d */
[----:B------:R-:W-:-:S04]  /*1a10*/  @!P1 IMAD.WIDE.U32 R2, R232, R12, RZ ;  /* 0x0000000ce8029225 */ /* 0x000fc800078e00ff */
[----:B------:R-:W-:Y:S01]  /*1a20*/  @P1 IMAD.IADD R8, R12, 0x1, R21 ;  /* 0x000000010c081824 */ /* 0x000fe200078e0215 */
[----:B------:R-:W-:Y:S01]  /*1a30*/  ISETP.GT.U32.AND P5, PT, R5, R13, PT ;  /* 0x0000000d0500720c */ /* 0x000fe20003fa4070 */
[----:B------:R-:W-:Y:S01]  /*1a40*/  @!P1 IMAD R11, R11, R42, RZ ;  /* 0x0000002a0b0b9224 */ /* 0x000fe200078e02ff */
[----:B------:R-:W-:Y:S01]  /*1a50*/  LOP3.LUT R27, R9, R4, RZ, 0x3c, !PT ;  /* 0x00000004091b7212 */ /* 0x000fe200078e3cff */
[----:B------:R-:W-:Y:S01]  /*1a60*/  @P1 IMAD R29, R233, R8, RZ ;  /* 0x00000008e91d1224 */ /* 0x000fe200078e02ff */
[----:B------:R-:W-:Y:S01]  /*1a70*/  @!P1 IADD3 R3, R3, R28, RZ ;  /* 0x0000001c03039210 */ /* 0x000fe20007ffe0ff */
[----:B------:R-:W-:-:S04]  /*1a80*/  @P1 IMAD.WIDE.U32 R8, R232, R8, RZ ;  /* 0x00000008e8081225 */ /* 0x000fc800078e00ff */
[----:B------:R-:W-:Y:S02]  /*1a90*/  @!P1 IMAD R11, R10, R33, R11 ;  /* 0x000000210a0b9224 */ /* 0x000fe400078e020b */
[----:B------:R-:W-:-:S04]  /*1aa0*/  @!P1 IMAD.WIDE.U32 R2, R42, R10, R2 ;  /* 0x0000000a2a029225 */ /* 0x000fc800078e0002 */
[----:B------:R-:W-:Y:S01]  /*1ab0*/  @P1 IMAD.IADD R45, R9, 0x1, R29 ;  /* 0x00000001092d1824 */ /* 0x000fe200078e021d */
[----:B------:R-:W-:Y:S01]  /*1ac0*/  @!P1 SHF.R.S32.HI R9, RZ, 0x1f, R12 ;  /* 0x0000001fff099819 */ /* 0x000fe2000001140c */
[----:B------:R-:W-:Y:S02]  /*1ad0*/  @P1 IMAD.MOV.U32 R47, RZ, RZ, R8 ;  /* 0x000000ffff2f1224 */ /* 0x000fe400078e0008 */
[----:B----4-:R-:W-:Y:S02]  /*1ae0*/  @!P1 IMAD R10, R235, R12, RZ ;  /* 0x0000000ceb0a9224 */ /* 0x010fe400078e02ff */
[----:B------:R-:W-:Y:S01]  /*1af0*/  @P1 IMAD.IADD R8, R12, 0x1, R21 ;  /* 0x000000010c081824 */ /* 0x000fe200078e0215 */
[----:B------:R-:W-:Y:S01]  /*1b00*/  @!P1 IADD3 R45, R3, R11, RZ ;  /* 0x0000000b032d9210 */ /* 0x000fe20007ffe0ff */
[----:B------:R-:W-:Y:S02]  /*1b10*/  @!P1 IMAD R10, R234, R9, R10 ;  /* 0x00000009ea0a9224 */ /* 0x000fe400078e020a */
[----:B------:R-:W-:-:S02]  /*1b20*/  @P1 IMAD R11, R235, R8, RZ ;  /* 0x00000008eb0b1224 */ /* 0x000fc400078e02ff */
[----:B------:R-:W-:Y:S02]  /*1b30*/  @!P5 IMAD.IADD R13, R13, 0x1, -R5 ;  /* 0x000000010d0dd824 */ /* 0x000fe400078e0a05 */
[----:B------:R-:W-:-:S03]  /*1b40*/  @P1 IMAD.WIDE.U32 R8, R234, R8, RZ ;  /* 0x00000008ea081225 */ /* 0x000fc600078e00ff */
[----:B------:R-:W-:Y:S01]  /*1b50*/  ISETP.GE.U32.AND P6, PT, R13, R5, PT ;  /* 0x000000050d00720c */ /* 0x000fe20003fc6070 */
[----:B------:R-:W-:Y:S01]  /*1b60*/  @P1 IMAD.MOV.U32 R46, RZ, RZ, R8 ;  /* 0x000000ffff2e1224 */ /* 0x000fe200078e0008 */
[----:B------:R-:W-:Y:S01]  /*1b70*/  LOP3.LUT R8, R43, R20, RZ, 0x3c, !PT ;  /* 0x000000142b087212 */ /* 0x000fe200078e3cff */
[----:B------:R-:W-:Y:S02]  /*1b80*/  @!P1 IMAD.MOV.U32 R47, RZ, RZ, R2 ;  /* 0x000000ffff2f9224 */ /* 0x000fe400078e0002 */
[----:B------:R-:W-:Y:S01]  /*1b90*/  @!P1 IMAD.WIDE.U32 R2, R234, R12, RZ ;  /* 0x0000000cea029225 */ /* 0x000fe200078e00ff */
[----:B------:R-:W-:Y:S02]  /*1ba0*/  ISETP.GE.AND P4, PT, R8, RZ, PT ;  /* 0x000000ff0800720c */ /* 0x000fe40003f86270 */
[----:B------:R-:W-:Y:S02]  /*1bb0*/  @!P5 IADD3 R0, R0, 0x1, RZ ;  /* 0x000000010000d810 */ /* 0x000fe40007ffe0ff */
[----:B------:R-:W-:-:S02]  /*1bc0*/  ISETP.NE.AND P5, PT, R20, RZ, PT ;  /* 0x000000ff1400720c */ /* 0x000fc40003fa5270 */
[----:B------:R-:W-:Y:S01]  /*1bd0*/  @!P1 IADD3 R3, R3, R10, RZ ;  /* 0x0000000a03039210 */ /* 0x000fe20007ffe0ff */
[----:B------:R-:W-:Y:S01]  /*1be0*/  @!P1 IMAD R5, R17, R42, RZ ;  /* 0x0000002a11059224 */ /* 0x000fe200078e02ff */
[--C-:B------:R-:W-:Y:S02]  /*1bf0*/  @!P1 SHF.R.S32.HI R12, RZ, 0x1f, R42.reuse ;  /* 0x0000001fff0c9819 */ /* 0x100fe4000001142a */
[----:B------:R-:W-:Y:S01]  /*1c00*/  @!P0 SHF.R.S32.HI R8, RZ, 0x1f, R42 ;  /* 0x0000001fff088819 */ /* 0x000fe2000001142a */
[----:B------:R-:W-:Y:S01]  /*1c10*/  @!P1 IMAD.WIDE.U32 R2, R42, R16, R2 ;  /* 0x000000102a029225 */ /* 0x000fe200078e0002 */
[----:B------:R-:W-:-:S03]  /*1c20*/  @P6 IADD3 R0, R0, 0x1, RZ ;  /* 0x0000000100006810 */ /* 0x000fc60007ffe0ff */
[----:B------:R-:W-:Y:S02]  /*1c30*/  @!P1 IMAD R5, R16, R12, R5 ;  /* 0x0000000c10059224 */ /* 0x000fe400078e0205 */
[----:B------:R-:W-:Y:S01]  /*1c40*/  @!P0 IMAD R16, R19, R42, RZ ;  /* 0x0000002a13108224 */ /* 0x000fe200078e02ff */
[----:B------:R-:W-:Y:S01]  /*1c50*/  @!P1 MOV R46, R2 ;  /* 0x00000002002e9202 */ /* 0x000fe20000000f00 */
[----:B------:R-:W-:Y:S01]  /*1c60*/  @P1 IMAD.IADD R44, R9, 0x1, R11 ;  /* 0x00000001092c1824 */ /* 0x000fe200078e020b */
[----:B------:R-:W-:Y:S01]  /*1c70*/  @!P4 IADD3 R0, -R0, RZ, RZ ;  /* 0x000000ff0000c210 */ /* 0x000fe20007ffe1ff */
[----:B------:R-:W-:Y:S01]  /*1c80*/  @!P1 IMAD.IADD R44, R3, 0x1, R5 ;  /* 0x00000001032c9824 */ /* 0x000fe200078e0205 */
[----:B------:R-:W-:Y:S01]  /*1c90*/  @!P5 LOP3.LUT R0, RZ, R20, RZ, 0x33, !PT ;  /* 0x00000014ff00d212 */ /* 0x000fe200078e33ff */
[----:B------:R-:W-:Y:S02]  /*1ca0*/  @!P0 IMAD R16, R18, R8, R16 ;  /* 0x0000000812108224 */ /* 0x000fe400078e0210 */
[----:B------:R-:W-:-:S04]  /*1cb0*/  @P0 IMAD.WIDE.U32 R2, R14, R48, RZ ;  /* 0x000000300e020225 */ /* 0x000fc800078e00ff */
[----:B------:R-:W-:Y:S02]  /*1cc0*/  @P0 IMAD R5, R15, R48, RZ ;  /* 0x000000300f050224 */ /* 0x000fe400078e02ff */
[----:B------:R-:W-:-:S04]  /*1cd0*/  @!P0 IMAD.WIDE.U32 R10, R18, R42, RZ ;  /* 0x0000002a120a8225 */ /* 0x000fc800078e00ff */
[----:B------:R-:W-:Y:S01]  /*1ce0*/  @P0 IMAD.MOV.U32 R8, RZ, RZ, R14 ;  /* 0x000000ffff080224 */ /* 0x000fe200078e000e */
[----:B------:R-:W-:Y:S01]  /*1cf0*/  @!P0 MOV R8, R14 ;  /* 0x0000000e00088202 */ /* 0x000fe20000000f00 */
[----:B------:R-:W-:Y:S02]  /*1d00*/  @P0 IMAD.MOV.U32 R9, RZ, RZ, R15 ;  /* 0x000000ffff090224 */ /* 0x000fe400078e000f */
[----:B------:R-:W-:Y:S02]  /*1d10*/  @P0 IMAD.MOV.U32 R13, RZ, RZ, R2 ;  /* 0x000000ffff0d0224 */ /* 0x000fe400078e0002 */
[----:B------:R-:W-:Y:S01]  /*1d20*/  @P0 IMAD.IADD R12, R3, 0x1, R5 ;  /* 0x00000001030c0824 */ /* 0x000fe200078e0205 */
[----:B------:R-:W-:Y:S01]  /*1d30*/  @!P0 IADD3 R12, R11, R16, RZ ;  /* 0x000000100b0c8210 */ /* 0x000fe20007ffe0ff */
[----:B------:R-:W-:Y:S01]  /*1d40*/  @!P0 IMAD.MOV.U32 R9, RZ, RZ, R15 ;  /* 0x000000ffff098224 */ /* 0x000fe200078e000f */
[----:B------:R-:W-:Y:S01]  /*1d50*/  SHF.R.S32.HI R3, RZ, 0x1f, R0 ;  /* 0x0000001fff037819 */ /* 0x000fe20000011400 */
[----:B------:R-:W-:Y:S01]  /*1d60*/  @!P0 IMAD.MOV.U32 R13, RZ, RZ, R10 ;  /* 0x000000ffff0d8224 */ /* 0x000fe200078e000a */
[----:B------:R-:W-:Y:S01]  /*1d70*/  SHF.R.S32.HI R16, RZ, 0x1f, R134 ;  /* 0x0000001fff107819 */ /* 0x000fe20000011486 */
[----:B------:R-:W-:Y:S01]  /*1d80*/  IMAD R11, R23, R0, RZ ;  /* 0x00000000170b7224 */ /* 0x000fe200078e02ff */
[C---:B------:R-:W-:Y:S01]  /*1d90*/  IADD3 R2, P0, R134.reuse, R46, RZ ;  /* 0x0000002e86027210 */ /* 0x040fe20007f1e0ff */
[-C--:B------:R-:W-:Y:S01]  /*1da0*/  IMAD R5, R25, R0.reuse, RZ ;  /* 0x0000000019057224 */ /* 0x080fe200078e02ff */
[----:B------:R-:W-:Y:S01]  /*1db0*/  IADD3 R10, P1, R134, R47, RZ ;  /* 0x0000002f860a7210 */ /* 0x000fe20007f3e0ff */
[----:B------:R-:W-:-:S04]  /*1dc0*/  IMAD.WIDE.U32 R18, R24, R0, RZ ;  /* 0x0000000018127225 */ /* 0x000fc800078e00ff */
[-C--:B------:R-:W-:Y:S02]  /*1dd0*/  IMAD R15, R22, R3.reuse, R11 ;  /* 0x00000003160f7224 */ /* 0x080fe400078e020b */
[----:B------:R-:W-:Y:S02]  /*1de0*/  IMAD R24, R24, R3, R5 ;  /* 0x0000000318187224 */ /* 0x000fe400078e0205 */
[C---:B------:R-:W-:Y:S02]  /*1df0*/  IMAD.X R3, R16.reuse, 0x1, R44, P0 ;  /* 0x0000000110037824 */ /* 0x040fe400000e062c */
[----:B------:R-:W-:Y:S02]  /*1e00*/  IMAD.X R11, R16, 0x1, R45, P1 ;  /* 0x00000001100b7824 */ /* 0x000fe400008e062d */
[----:B------:R-:W-:-:S04]  /*1e10*/  IMAD.WIDE.U32 R20, R22, R0, RZ ;  /* 0x0000000016147225 */ /* 0x000fc800078e00ff */
[-C--:B------:R-:W-:Y:S02]  /*1e20*/  IMAD R0, R235, R40.reuse, RZ ;  /* 0x00000028eb007224 */ /* 0x080fe400078e02ff */
[----:B------:R-:W-:Y:S01]  /*1e30*/  IMAD.WIDE.U32 R2, R234, R40, R2 ;  /* 0x00000028ea027225 */ /* 0x000fe200078e0002 */
[----:B------:R-:W-:-:S03]  /*1e40*/  IADD3 R14, P0, R134, R13, RZ ;  /* 0x0000000d860e7210 */ /* 0x000fc60007f1e0ff */
[-C--:B------:R-:W-:Y:S02]  /*1e50*/  IMAD R5, R233, R40.reuse, RZ ;  /* 0x00000028e9057224 */ /* 0x080fe400078e02ff */
[----:B------:R-:W-:Y:S01]  /*1e60*/  IMAD.WIDE.U32 R10, R232, R40, R10 ;  /* 0x00000028e80a7225 */ /* 0x000fe200078e000a */
[----:B------:R-:W-:Y:S01]  /*1e70*/  STL [R1+0x14c], R45 ;  /* 0x00014c2d01007387 */ /* 0x000fe20000100800 */
[----:B------:R-:W-:Y:S02]  /*1e80*/  IADD3 R28, P1, R20, R2, RZ ;  /* 0x00000002141c7210 */ /* 0x000fe40007f3e0ff */
[----:B------:R-:W-:Y:S01]  /*1e90*/  IMAD R0, R234, R41, R0 ;  /* 0x00000029ea007224 */ /* 0x000fe200078e0200 */
[----:B------:R-:W-:Y:S01]  /*1ea0*/  IADD3 R17, R21, R15, RZ ;  /* 0x0000000f15117210 */ /* 0x000fe20007ffe0ff */
[----:B------:R-:W-:Y:S01]  /*1eb0*/  IMAD R5, R232, R41, R5 ;  /* 0x00000029e8057224 */ /* 0x000fe200078e0205 */
[----:B------:R-:W-:Y:S01]  /*1ec0*/  STL [R1+0x148], R47 ;  /* 0x0001482f01007387 */ /* 0x000fe20000100800 */
[----:B------:R-:W-:Y:S01]  /*1ed0*/  IMAD.IADD R13, R19, 0x1, R24 ;  /* 0x00000001130d7824 */ /* 0x000fe200078e0218 */
[----:B------:R-:W-:-:S02]  /*1ee0*/  IADD3 R116, P4, R10, R18, RZ ;  /* 0x000000120a747210 */ /* 0x000fc40007f9e0ff */
[----:B------:R1:W-:Y:S01]  /*1ef0*/  STL [R1+0x144], R44 ;  /* 0x0001442c01007387 */ /* 0x0003e20000100800 */
[----:B------:R-:W-:-:S03]  /*1f00*/  IADD3.X R29, R17, R3, R0, P1, !PT ;  /* 0x00000003111d7210 */ /* 0x000fc60000ffe400 */
[----:B------:R-:W-:Y:S01]  /*1f10*/  STL [R1+0x140], R46 ;  /* 0x0001402e01007387 */ /* 0x000fe20000100800 */
[----:B------:R-:W-:-:S03]  /*1f20*/  IADD3.X R117, R13, R11, R5, P4, !PT ;  /* 0x0000000b0d757210 */ /* 0x000fc600027fe405 */
[----:B------:R-:W-:Y:S04]  /*1f30*/  STL.64 [R1+0x138], R20 ;  /* 0x0001381401007387 */ /* 0x000fe80000100a00 */
[----:B------:R-:W-:Y:S04]  /*1f40*/  STL.64 [R1+0x130], R18 ;  /* 0x0001301201007387 */ /* 0x000fe80000100a00 */
[----:B------:R-:W-:Y:S04]  /*1f50*/  STL.64 [R1+0x88], R40 ;  /* 0x0000882801007387 */ /* 0x000fe80000100a00 */
[----:B------:R-:W-:Y:S04]  /*1f60*/  STL [R1+0x154], R17 ;  /* 0x0001541101007387 */ /* 0x000fe80000100800 */
[----:B------:R2:W-:Y:S01]  /*1f70*/  STL [R1+0x150], R13 ;  /* 0x0001500d01007387 */ /* 0x0005e20000100800 */
[----:B-1----:R-:W-:-:S03]  /*1f80*/  IMAD.WIDE R44, R39, 0x80, R40 ;  /* 0x00000080272c7825 */ /* 0x002fc600078e0228 */
[----:B------:R1:W-:Y:S04]  /*1f90*/  STL.64 [R1+0xf8], R28 ;  /* 0x0000f81c01007387 */ /* 0x0003e80000100a00 */
[----:B------:R1:W-:Y:S01]  /*1fa0*/  STL.64 [R1+0xe8], R116 ;  /* 0x0000e87401007387 */ /* 0x0003e20000100a00 */
[----:B------:R-:W-:-:S03]  /*1fb0*/  IMAD.IADD R23, R132, 0x1, -R113 ;  /* 0x0000000184177824 */ /* 0x000fc600078e0a71 */
[----:B------:R1:W-:Y:S01]  /*1fc0*/  STL [R1+0x80], R118 ;  /* 0x0000807601007387 */ /* 0x0003e20000100800 */
[----:B------:R-:W-:-:S03]  /*1fd0*/  IMAD R2, R42, R35, R43 ;  /* 0x000000232a027224 */ /* 0x000fc600078e022b */
[----:B------:R1:W-:Y:S01]  /*1fe0*/  STL [R1+0x7c], R115 ;  /* 0x00007c7301007387 */ /* 0x0003e20000100800 */
[----:B------:R-:W-:-:S03]  /*1ff0*/  SHF.R.S32.HI R3, RZ, 0x1f, R37 ;  /* 0x0000001fff037819 */ /* 0x000fc60000011425 */
[----:B------:R1:W-:Y:S04]  /*2000*/  STL.64 [R1+0x118], R44 ;  /* 0x0001182c01007387 */ /* 0x0003e80000100a00 */
[----:B------:R1:W-:Y:S01]  /*2010*/  STL [R1+0x90], R114 ;  /* 0x0000907201007387 */ /* 0x0003e20000100800 */
[----:B------:R-:W-:Y:S01]  /*2020*/  IMAD.X R15, R16, 0x1, R12, P0 ;  /* 0x00000001100f7824 */ /* 0x000fe200000e060c */
[----:B------:R-:W-:Y:S01]  /*2030*/  SHF.L.U32 R0, R130, 0x6, RZ ;  /* 0x0000000682007819 */ /* 0x000fe200000006ff */
[----:B------:R-:W-:Y:S01]  /*2040*/  IMAD R2, R227, R2, R113 ;  /* 0x00000002e3027224 */ /* 0x000fe200078e0271 */
[----:B------:R-:W-:Y:S02]  /*2050*/  ISETP.GE.AND P0, PT, R40, R23, PT ;  /* 0x000000172800720c */ /* 0x000fe40003f06270 */
[----:B------:R-:W-:-:S02]  /*2060*/  SHF.R.S32.HI R5, RZ, 0x1f, R32 ;  /* 0x0000001fff057819 */ /* 0x000fc40000011420 */
[----:B------:R-:W-:Y:S01]  /*2070*/  LEA.HI R3, R3, R106, RZ, 0x3 ;  /* 0x0000006a03037211 */ /* 0x000fe200078f18ff */
[----:B------:R-:W-:Y:S01]  /*2080*/  IMAD R2, R121, R2, R0 ;  /* 0x0000000279027224 */ /* 0x000fe200078e0200 */
[----:B------:R-:W-:Y:S02]  /*2090*/  LEA.HI R5, R5, R32, RZ, 0x2 ;  /* 0x0000002005057211 */ /* 0x000fe400078f10ff */
[----:B------:R-:W-:Y:S01]  /*20a0*/  LOP3.LUT R0, R3, 0xffffff8, RZ, 0xc0, !PT ;  /* 0x0ffffff803007812 */ /* 0x000fe200078ec0ff */
[----:B------:R-:W-:Y:S01]  /*20b0*/  IMAD R12, R31, R43, RZ ;  /* 0x0000002b1f0c7224 */ /* 0x000fe200078e02ff */
[----:B------:R-:W-:Y:S01]  /*20c0*/  SHF.R.S32.HI R25, RZ, 0x1f, R43 ;  /* 0x0000001fff197819 */ /* 0x000fe2000001142b */
[----:B------:R-:W-:Y:S01]  /*20d0*/  IMAD.SHL.U32 R4, R26, 0x40, RZ ;  /* 0x000000401a047824 */ /* 0x000fe200078e00ff */
[----:B------:R-:W-:Y:S01]  /*20e0*/  SHF.R.S32.HI R108, RZ, 0x2, R5 ;  /* 0x00000002ff6c7819 */ /* 0x000fe20000011405 */
[----:B------:R-:W-:Y:S01]  /*20f0*/  IMAD.MOV.U32 R3, RZ, RZ, 0x10 ;  /* 0x00000010ff037424 */ /* 0x000fe200078e00ff */
[----:B------:R-:W-:Y:S01]  /*2100*/  IADD3 R0, R106, -R0, RZ ;  /* 0x800000006a007210 */ /* 0x000fe20007ffe0ff */
[----:B------:R-:W-:-:S02]  /*2110*/  IMAD.MOV.U32 R10, RZ, RZ, 0x20 ;  /* 0x00000020ff0a7424 */ /* 0x000fc400078e00ff */
[----:B------:R-:W-:Y:S02]  /*2120*/  IMAD R12, R30, R25, R12 ;  /* 0x000000191e0c7224 */ /* 0x000fe400078e020c */
[----:B------:R-:W-:Y:S01]  /*2130*/  IMAD.WIDE.U32 R14, R43, R30, R14 ;  /* 0x0000001e2b0e7225 */ /* 0x000fe200078e000e */
[----:B------:R-:W-:Y:S02]  /*2140*/  LOP3.LUT R4, R27, 0xfffffe00, R4, 0xf8, !PT ;  /* 0xfffffe001b047812 */ /* 0x000fe400078ef804 */
[----:B------:R-:W-:Y:S01]  /*2150*/  IADD3 R22, R2, -0x40, RZ ;  /* 0xffffffc002167810 */ /* 0x000fe20007ffe0ff */
[----:B------:R-:W-:Y:S01]  /*2160*/  IMAD R26, R0, 0x10, R108 ;  /* 0x00000010001a7824 */ /* 0x000fe200078e026c */
[----:B------:R-:W-:Y:S01]  /*2170*/  SEL R3, R3, 0xfffffff0, !P2 ;  /* 0xfffffff003037807 */ /* 0x000fe20005000000 */
[----:B--2---:R-:W-:Y:S01]  /*2180*/  IMAD.IADD R13, R15, 0x1, R12 ;  /* 0x000000010f0d7824 */ /* 0x004fe200078e020c */
[----:B------:R-:W-:Y:S01]  /*2190*/  SEL R0, R10, 0xffffffe0, !P3 ;  /* 0xffffffe00a007807 */ /* 0x000fe20005800000 */
[----:B------:R-:W-:Y:S05]  /*21a0*/  @P0 BRA `(.L_x_1918) ;  /* 0x0000026000000947 */ /* 0x000fea0003800000 */
[----:B-1----:R-:W-:Y:S01]  /*21b0*/  ISETP.GE.AND P6, PT, R134, R226, PT ;  /* 0x000000e28600720c */ /* 0x002fe20003fc6270 */
[----:B------:R-:W-:Y:S01]  /*21c0*/  IMAD R2, R45, R8, RZ ;  /* 0x000000082d027224 */ /* 0x000fe200078e02ff */
[-C--:B------:R-:W-:Y:S01]  /*21d0*/  ISETP.GE.AND P5, PT, R118, R226.reuse, PT ;  /* 0x000000e27600720c */ /* 0x080fe20003fa6270 */
[----:B------:R-:W-:Y:S01]  /*21e0*/  IMAD.MOV.U32 R12, RZ, RZ, R14 ;  /* 0x000000ffff0c7224 */ /* 0x000fe200078e000e */
[-C--:B------:R-:W-:Y:S01]  /*21f0*/  ISETP.GE.AND P4, PT, R115, R226.reuse, PT ;  /* 0x000000e27300720c */ /* 0x080fe20003f86270 */
[----:B------:R-:W-:Y:S01]  /*2200*/  IMAD R2, R44, R9, R2 ;  /* 0x000000092c027224 */ /* 0x000fe200078e0202 */
[----:B------:R-:W-:Y:S01]  /*2210*/  ISETP.GE.AND P3, PT, R114, R226, PT ;  /* 0x000000e27200720c */ /* 0x000fe20003f66270 */
[----:B------:R-:W-:-:S04]  /*2220*/  IMAD.WIDE.U32 R10, R44, R8, R12 ;  /* 0x000000082c0a7225 */ /* 0x000fc800078e000c */
[----:B------:R-:W-:Y:S02]  /*2230*/  IMAD.IADD R2, R11, 0x1, R2 ;  /* 0x000000010b027824 */ /* 0x000fe400078e0202 */
[CC--:B-----5:R-:W-:Y:S01]  /*2240*/  @!P6 LEA R20, P2, R10.reuse, R6.reuse, 0x1 ;  /* 0x000000060a14e211 */ /* 0x0e0fe200078408ff */
[----:B------:R1:W-:Y:S01]  /*2250*/  @P6 STS.128 [R220], RZ ;  /* 0x000000ffdc006388 */ /* 0x0003e20000000c00 */
[CC--:B------:R-:W-:Y:S02]  /*2260*/  @!P5 LEA R18, P1, R10.reuse, R6.reuse, 0x1 ;  /* 0x000000060a12d211 */ /* 0x0c0fe400078208ff */
[C---:B------:R-:W-:Y:S02]  /*2270*/  @!P4 LEA R16, P0, R10.reuse, R6, 0x1 ;  /* 0x000000060a10c211 */ /* 0x040fe400078008ff */
[CCC-:B------:R-:W-:Y:S02]  /*2280*/  @!P6 LEA.HI.X R21, R10.reuse, R7.reuse, R2.reuse, 0x1, P2 ;  /* 0x000000070a15e211 */ /* 0x1c0fe400010f0c02 */
[----:B------:R-:W-:-:S02]  /*2290*/  @!P5 LEA.HI.X R19, R10, R7, R2, 0x1, P1 ;  /* 0x000000070a13d211 */ /* 0x000fc400008f0c02 */
[----:B------:R-:W-:Y:S01]  /*22a0*/  @!P4 LEA.HI.X R17, R10, R7, R2, 0x1, P0 ;  /* 0x000000070a11c211 */ /* 0x000fe200000f0c02 */
        /* <DEDUP_REMOVED lines=16> */
[----:B-1----:R-:W-:-:S04]  /*23b0*/  LEA R16, P0, R10, R6, 0x1 ;  /* 0x000000060a107211 */ /* 0x002fc800078008ff */
[----:B------:R-:W-:-:S05]  /*23c0*/  LEA.HI.X R17, R10, R7, R2, 0x1, P0 ;  /* 0x000000070a117211 */ /* 0x000fca00000f0c02 */
[----:B------:R-:W-:Y:S01]  /*23d0*/  @!PT LDS RZ, [RZ] ;  /* 0x00000000fffff984 */ /* 0x000fe20000000800 */
[----:B------:R-:W-:Y:S01]  /*23e0*/  @!PT LDS RZ, [RZ] ;  /* 0x00000000fffff984 */ /* 0x000fe20000000800 */
[----:B------:R-:W-:Y:S01]  /*23f0*/  @!PT LDS RZ, [RZ] ;  /* 0x00000000fffff984 */ /* 0x000fe20000000800 */
[----:B------:R1:W-:Y:S04]  /*2400*/  LDGSTS.E.BYPASS.LTC128B.128 [R220+0xc000], [R16.64+0x180] ;  /* 0x0c00018010dc7fae */ /* 0x0003e8000b901d44 */
.L_x_1918:
[----:B-1----:R-:W-:Y:S05]  /*2410*/  BSYNC B0 ;  /* 0x0000000000007941 */ /* 0x002fea0003800000 */
.L_x_1917:
[----:B------:R-:W-:Y:S01]  /*2420*/  LOP3.LUT R2, R5, 0x7ffffffc, RZ, 0xc0, !PT ;  /* 0x7ffffffc05027812 */ /* 0x000fe200078ec0ff */
[----:B------:R-:W-:Y:S01]  /*2430*/  BSSY B0, `(.L_x_1919) ;  /* 0x0000033000007945 */ /* 0x000fe20003800000 */
[----:B------:R-:W-:-:S03]  /*2440*/  IADD3 R27, R40, 0x20, RZ ;  /* 0x00000020281b7810 */ /* 0x000fc60007ffe0ff */
[----:B------:R-:W-:Y:S01]  /*2450*/  IMAD.IADD R2, R32, 0x1, -R2 ;  /* 0x0000000120027824 */ /* 0x000fe200078e0a02 */
[----:B------:R-:W-:-:S03]  /*2460*/  ISETP.GE.AND P1, PT, R27, R23, PT ;  /* 0x000000171b00720c */ /* 0x000fc60003f26270 */
[----:B------:R-:W-:-:S04]  /*2470*/  IMAD.SHL.U32 R2, R2, 0x2, RZ ;  /* 0x0000000202027824 */ /* 0x000fc800078e00ff */
[----:B------:R-:W-:-:S05]  /*2480*/  IMAD R2, R121, R26, R2 ;  /* 0x0000001a79027224 */ /* 0x000fca00078e0202 */
[----:B------:R-:W-:Y:S02]  /*2490*/  IADD3 R119, P0, R2, R22, RZ ;  /* 0x0000001602777210 */ /* 0x000fe40007f1e0ff */
[----:B------:R-:W-:-:S04]  /*24a0*/  SHF.R.S32.HI R2, RZ, 0x1f, R2 ;  /* 0x0000001fff027819 */ /* 0x000fc80000011402 */
[----:B------:R-:W-:Y:S01]  /*24b0*/  LEA.HI.X.SX32 R120, R22, R2, 0x1, P0 ;  /* 0x0000000216787211 */ /* 0x000fe200000f0eff */
        /* <DEDUP_REMOVED lines=12> */
[CC--:B-----5:R-:W-:Y:S01]  /*2580*/  @!P5 LEA R20, P6, R10.reuse, R6.reuse, 0x1 ;  /* 0x000000060a14d211 */ /* 0x0e0fe200078c08ff */
[----:B------:R1:W-:Y:S01]  /*2590*/  @P5 STS.128 [R220+0x1000], RZ ;  /* 0x001000ffdc005388 */ /* 0x0003e20000000c00 */
[CC--:B------:R-:W-:Y:S01]  /*25a0*/  @!P4 LEA R18, P3, R10.reuse, R6.reuse, 0x1 ;  /* 0x000000060a12c211 */ /* 0x0c0fe200078608ff */
[----:B------:R-:W-:Y:S01]  /*25b0*/  IMAD.IADD R2, R11, 0x1, R2 ;  /* 0x000000010b027824 */ /* 0x000fe200078e0202 */
[----:B------:R-:W-:-:S04]  /*25c0*/  @!P2 LEA R16, P1, R10, R6, 0x1 ;  /* 0x000000060a10a211 */ /* 0x000fc800078208ff */
[CCC-:B------:R-:W-:Y:S02]  /*25d0*/  @!P5 LEA.HI.X R21, R10.reuse, R7.reuse, R2.reuse, 0x1, P6 ;  /* 0x000000070a15d211 */ /* 0x1c0fe400030f0c02 */
[CCC-:B------:R-:W-:Y:S02]  /*25e0*/  @!P4 LEA.HI.X R19, R10.reuse, R7.reuse, R2.reuse, 0x1, P3 ;  /* 0x000000070a13c211 */ /* 0x1c0fe400018f0c02 */
[----:B------:R-:W-:Y:S01]  /*25f0*/  @!P2 LEA.HI.X R17, R10, R7, R2, 0x1, P1 ;  /* 0x000000070a11a211 */ /* 0x000fe200008f0c02 */
        /* <DEDUP_REMOVED lines=22> */
.L_x_1920:
[----:B------:R-:W-:Y:S05]  /*2760*/  BSYNC B0 ;  /* 0x0000000000007941 */ /* 0x000fea0003800000 */
.L_x_1919:
        /* <DEDUP_REMOVED lines=15> */
[CC--:B-1---5:R-:W-:Y:S01]  /*2860*/  @!P5 LEA R20, P6, R10.reuse, R6.reuse, 0x1 ;  /* 0x000000060a14d211 */ /* 0x0e2fe200078c08ff */
        /* <DEDUP_REMOVED lines=29> */
.L_x_1922:
[----:B------:R-:W-:Y:S05]  /*2a40*/  BSYNC B0 ;  /* 0x0000000000007941 */ /* 0x000fea0003800000 */
.L_x_1921:
[----:B------:R-:W-:Y:S01]  /*2a50*/  IADD3 R2, R40, 0x60, RZ ;  /* 0x0000006028027810 */ /* 0x000fe20007ffe0ff */
[----:B------:R-:W-:Y:S01]  /*2a60*/  BSSY B0, `(.L_x_1923) ;  /* 0x000002d000007945 */ /* 0x000fe20003800000 */
[C---:B------:R-:W-:Y:S01]  /*2a70*/  SHF.L.U64.HI R112, R232.reuse, 0x6, R233 ;  /* 0x00000006e8707819 */ /* 0x040fe200000102e9 */
[----:B------:R-:W-:Y:S01]  /*2a80*/  IMAD.SHL.U32 R111, R232, 0x40, RZ ;  /* 0x00000040e86f7824 */ /* 0x000fe200078e00ff */
[----:B------:R-:W-:-:S13]  /*2a90*/  ISETP.GE.AND P0, PT, R2, R23, PT ;  /* 0x000000170200720c */ /* 0x000fda0003f06270 */
[----:B------:R-:W-:Y:S05]  /*2aa0*/  @P0 BRA `(.L_x_1924) ;  /* 0x0000028000000947 */ /* 0x000fea0003800000 */
[----:B------:R-:W-:Y:S01]  /*2ab0*/  IADD3 R2, P0, R44, 0x60, RZ ;  /* 0x000000602c027810 */ /* 0x000fe20007f1e0ff */
[----:B------:R-:W-:Y:S01]  /*2ac0*/  IMAD.MOV.U32 R15, RZ, RZ, R13 ;  /* 0x000000ffff0f7224 */ /* 0x000fe200078e000d */
[-C--:B------:R-:W-:Y:S02]  /*2ad0*/  ISETP.GE.AND P5, PT, R134, R226.reuse, PT ;  /* 0x000000e28600720c */ /* 0x080fe40003fa6270 */
        /* <DEDUP_REMOVED lines=31> */
[----:B------:R-:W-:-:S04]  /*2cd0*/  LEA R6, P0, R14, R6, 0x1 ;  /* 0x000000060e067211 */ /* 0x000fc800078008ff */
[----:B------:R-:W-:-:S05]  /*2ce0*/  LEA.HI.X R7, R14, R7, R2, 0x1, P0 ;  /* 0x000000070e077211 */ /* 0x000fca00000f0c02 */
[----:B------:R-:W-:Y:S01]  /*2cf0*/  @!PT LDS RZ, [RZ] ;  /* 0x00000000fffff984 */ /* 0x000fe20000000800 */
[----:B------:R-:W-:Y:S01]  /*2d00*/  @!PT LDS RZ, [RZ] ;  /* 0x00000000fffff984 */ /* 0x000fe20000000800 */
[----:B------:R-:W-:Y:S01]  /*2d10*/  @!PT LDS RZ, [RZ] ;  /* 0x00000000fffff984 */ /* 0x000fe20000000800 */
[----:B------:R3:W-:Y:S04]  /*2d20*/  LDGSTS.E.BYPASS.LTC128B.128 [R220+0xf000], [R6.64+0x180] ;  /* 0x0f00018006dc7fae */ /* 0x0007e8000b901d44 */
.L_x_1924:
[----:B------:R-:W-:Y:S05]  /*2d30*/  BSYNC B0 ;  /* 0x0000000000007941 */ /* 0x000fea0003800000 */
.L_x_1923:
[----:B------:R-:W-:Y:S01]  /*2d40*/  IADD3 R104, R130, -0x1, RZ ;  /* 0xffffffff82687810 */ /* 0x000fe20007ffe0ff */
[----:B------:R-:W-:Y:S03]  /*2d50*/  BSSY B0, `(.L_x_1925) ;  /* 0x000002b000007945 */ /* 0x000fe60003800000 */
[----:B-1----:R-:W-:Y:S01]  /*2d60*/  SHF.R.S32.HI R17, RZ, 0x1f, R104 ;  /* 0x0000001fff117819 */ /* 0x002fe20000011468 */
[----:B------:R-:W-:Y:S01]  /*2d70*/  IMAD R16, R104, -0x40, R105 ;  /* 0xffffffc068107824 */ /* 0x000fe200078e0269 */
[-C--:B------:R-:W-:Y:S01]  /*2d80*/  MOV R135, R104.reuse ;  /* 0x0000006800877202 */ /* 0x080fe20000000f00 */
[----:B------:R-:W-:Y:S02]  /*2d90*/  IMAD R2, R112, R104, RZ ;  /* 0x0000006870027224 */ /* 0x000fe400078e02ff */
[----:B---3-5:R-:W-:Y:S01]  /*2da0*/  IMAD.WIDE.U32 R6, R104, R111, R116 ;  /* 0x0000006f68067225 */ /* 0x028fe200078e0074 */
[----:B------:R-:W-:-:S03]  /*2db0*/  ISETP.GE.AND P0, PT, R40, R16, PT ;  /* 0x000000102800720c */ /* 0x000fc60003f06270 */
[----:B------:R-:W-:-:S05]  /*2dc0*/  IMAD R2, R17, R111, R2 ;  /* 0x0000006f11027224 */ /* 0x000fca00078e0202 */
[----:B------:R-:W-:-:S05]  /*2dd0*/  IADD3 R2, R7, R2, RZ ;  /* 0x0000000207027210 */ /* 0x000fca0007ffe0ff */
[----:B------:R-:W-:Y:S05]  /*2de0*/  @P0 BRA `(.L_x_1926) ;  /* 0x0000021000000947 */ /* 0x000fea0003800000 */
[-C--:B------:R-:W-:Y:S02]  /*2df0*/  ISETP.GE.AND P5, PT, R134, R226.reuse, PT ;  /* 0x000000e28600720c */ /* 0x080fe40003fa6270 */
[-C--:B------:R-:W-:Y:S02]  /*2e00*/  ISETP.GE.AND P4, PT, R118, R226.reuse, PT ;  /* 0x000000e27600720c */ /* 0x080fe40003f86270 */
[-C--:B------:R-:W-:Y:S02]  /*2e10*/  ISETP.GE.AND P2, PT, R115, R226.reuse, PT ;  /* 0x000000e27300720c */ /* 0x080fe40003f46270 */
[----:B------:R-:W-:-:S07]  /*2e20*/  ISETP.GE.AND P0, PT, R114, R226, PT ;  /* 0x000000e27200720c */ /* 0x000fce0003f06270 */
[CC--:B--2---:R-:W-:Y:S01]  /*2e30*/  @!P5 LEA R12, P6, R6.reuse, R244.reuse, 0x1 ;  /* 0x000000f4060cd211 */ /* 0x0c4fe200078c08ff */
[----:B------:R1:W-:Y:S01]  /*2e40*/  @P5 STS.128 [R220+0x10000], RZ ;  /* 0x010000ffdc005388 */ /* 0x0003e20000000c00 */
[CC--:B------:R-:W-:Y:S02]  /*2e50*/  @!P4 LEA R10, P3, R6.reuse, R244.reuse, 0x1 ;  /* 0x000000f4060ac211 */ /* 0x0c0fe400078608ff */
[C---:B------:R-:W-:Y:S02]  /*2e60*/  @!P2 LEA R8, P1, R6.reuse, R244, 0x1 ;  /* 0x000000f40608a211 */ /* 0x040fe400078208ff */
        /* <DEDUP_REMOVED lines=25> */
.L_x_1926:
[----:B------:R-:W-:Y:S05]  /*3000*/  BSYNC B0 ;  /* 0x0000000000007941 */ /* 0x000fea0003800000 */
.L_x_1925:
[----:B------:R-:W-:Y:S01]  /*3010*/  ISETP.GE.AND P0, PT, R27, R16, PT ;  /* 0x000000101b00720c */ /* 0x000fe20003f06270 */
[----:B------:R-:W-:Y:S01]  /*3020*/  BSSY B0, `(.L_x_1927) ;  /* 0x0000026000007945 */ /* 0x000fe20003800000 */
[C---:B------:R-:W-:Y:S01]  /*3030*/  SHF.L.U64.HI R248, R232.reuse, 0x5, R233 ;  /* 0x00000005e8f87819 */ /* 0x040fe200000102e9 */
[----:B------:R-:W-:-:S10]  /*3040*/  IMAD.SHL.U32 R247, R232, 0x20, RZ ;  /* 0x00000020e8f77824 */ /* 0x000fd400078e00ff */
[----:B------:R-:W-:Y:S05]  /*3050*/  @P0 BRA `(.L_x_1928) ;  /* 0x0000022000000947 */ /* 0x000fea0003800000 */
[-C--:B------:R-:W-:Y:S02]  /*3060*/  ISETP.GE.AND P6, PT, R134, R226.reuse, PT ;  /* 0x000000e28600720c */ /* 0x080fe40003fc6270 */
[-C--:B------:R-:W-:Y:S02]  /*3070*/  ISETP.GE.AND P5, PT, R118, R226.reuse, PT ;  /* 0x000000e27600720c */ /* 0x080fe40003fa6270 */
[-C--:B------:R-:W-:Y:S02]  /*3080*/  ISETP.GE.AND P3, PT, R115, R226.reuse, PT ;  /* 0x000000e27300720c */ /* 0x080fe40003f66270 */
[----:B------:R-:W-:Y:S02]  /*3090*/  ISETP.GE.AND P1, PT, R114, R226, PT ;  /* 0x000000e27200720c */ /* 0x000fe40003f26270 */
[----:B------:R-:W-:-:S05]  /*30a0*/  IADD3 R6, P0, R247, R6, RZ ;  /* 0x00000006f7067210 */ /* 0x000fca0007f1e0ff */
[----:B------:R-:W-:Y:S01]  /*30b0*/  IMAD.X R2, R248, 0x1, R2, P0 ;  /* 0x00000001f8027824 */ /* 0x000fe200000e0602 */
[CC--:B------:R-:W-:Y:S01]  /*30c0*/  @!P6 LEA R14, P0, R6.reuse, R244.reuse, 0x1 ;  /* 0x000000f4060ee211 */ /* 0x0c0fe200078008ff */
[----:B------:R3:W-:Y:S01]  /*30d0*/  @P6 STS.128 [R220+0x11000], RZ ;  /* 0x011000ffdc006388 */ /* 0x0007e20000000c00 */
[CC--:B-12---:R-:W-:Y:S02]  /*30e0*/  @!P5 LEA R12, P4, R6.reuse, R244.reuse, 0x1 ;  /* 0x000000f4060cd211 */ /* 0x0c6fe400078808ff */
[CC--:B------:R-:W-:Y:S02]  /*30f0*/  @!P3 LEA R10, P2, R6.reuse, R244.reuse, 0x1 ;  /* 0x000000f4060ab211 */ /* 0x0c0fe400078408ff */
[CCC-:B------:R-:W-:Y:S02]  /*3100*/  @!P6 LEA.HI.X R15, R6.reuse, R245.reuse, R2.reuse, 0x1, P0 ;  /* 0x000000f5060fe211 */ /* 0x1c0fe400000f0c02 */
[C---:B------:R-:W-:Y:S02]  /*3110*/  @!P1 LEA R8, P0, R6.reuse, R244, 0x1 ;  /* 0x000000f406089211 */ /* 0x040fe400078008ff */
[CCC-:B------:R-:W-:Y:S01]  /*3120*/  @!P5 LEA.HI.X R13, R6.reuse, R245.reuse, R2.reuse, 0x1, P4 ;  /* 0x000000f5060dd211 */ /* 0x1c0fe200020f0c02 */
[----:B------:R-:W-:Y:S01]  /*3130*/  @!PT LDS RZ, [RZ] ;  /* 0x00000000fffff984 */ /* 0x000fe20000000800 */
[----:B------:R-:W-:Y:S01]  /*3140*/  @!PT LDS RZ, [RZ] ;  /* 0x00000000fffff984 */ /* 0x000fe20000000800 */
[----:B------:R-:W-:Y:S01]  /*3150*/  @!PT LDS RZ, [RZ] ;  /* 0x00000000fffff984 */ /* 0x000fe20000000800 */
[----:B------:R3:W-:Y:S01]  /*3160*/  @!P6 LDGSTS.E.BYPASS.LTC128B.128 [R220+0x11000], [R14.64] ;  /* 0x110000000edcefae */ /* 0x0007e2000b901d44 */
[----:B------:R-:W-:-:S02]  /*3170*/  @!P3 LEA.HI.X R11, R6, R245, R2, 0x1, P2 ;  /* 0x000000f5060bb211 */ /* 0x000fc400010f0c02 */
[----:B------:R-:W-:Y:S01]  /*3180*/  @!P1 LEA.HI.X R9, R6, R245, R2, 0x1, P0 ;  /* 0x000000f506099211 */ /* 0x000fe200000f0c02 */
        /* <DEDUP_REMOVED lines=14> */
[----:B------:R3:W-:Y:S02]  /*3270*/  @!P1 LDGSTS.E.BYPASS.LTC128B.128 [R220+0x17000], [R8.64+0x180] ;  /* 0x1700018008dc9fae */ /* 0x0007e4000b901d44 */
.L_x_1928:
[----:B------:R-:W-:Y:S05]  /*3280*/  BSYNC B0 ;  /* 0x0000000000007941 */ /* 0x000fea0003800000 */
.L_x_1927:
[----:B------:R-:W4:Y:S04]  /*3290*/  LD.E.64 R6, [R136.64+0x1b8] ;  /* 0x0001b80488067980 */ /* 0x000f28000c101b00 */
[----:B------:R-:W0:Y:S04]  /*32a0*/  LDGDEPBAR ;  /* 0x00000000000079af */ /* 0x000e280000000000 */
[----:B------:R1:W5:Y:S04]  /*32b0*/  LD.E R107, [R136.64+0x184] ;  /* 0x00018404886b7980 */ /* 0x000368000c101900 */
[----:B------:R1:W5:Y:S01]  /*32c0*/  LD.E R109, [R136.64+0x188] ;  /* 0x00018804886d7980 */ /* 0x000362000c101900 */
[----:B----4-:R-:W-:-:S04]  /*32d0*/  ISETP.NE.U32.AND P1, PT, R6, RZ, PT ;  /* 0x000000ff0600720c */ /* 0x010fc80003f25070 */
[----:B------:R-:W-:-:S13]  /*32e0*/  ISETP.NE.AND.EX P1, PT, R7, RZ, PT, P1 ;  /* 0x000000ff0700720c */ /* 0x000fda0003f25310 */
[----:B-123--:R-:W2:Y:S01]  /*32f0*/  @P1 LD.E.64 R8, [R136.64+0x1c0] ;  /* 0x0001c00488081980 */ /* 0x00eea2000c101b00 */
[----:B------:R-:W-:Y:S01]  /*3300*/  @P1 SHF.R.S32.HI R12, RZ, 0x1f, R42 ;  /* 0x0000001fff0c1819 */ /* 0x000fe2000001142a */
[----:B------:R-:W-:Y:S02]  /*3310*/  @P1 IMAD.MOV.U32 R24, RZ, RZ, R43 ;  /* 0x000000ffff181224 */ /* 0x000fe400078e002b */
[----:B------:R-:W3:Y:S01]  /*3320*/  @P1 LD.E R5, [R136.64+0xd8] ;  /* 0x0000d80488051980 */ /* 0x000ee2000c101900 */
[----:B------:R-:W-:Y:S02]  /*3330*/  LEA R125, R39, R106, 0x3 ;  /* 0x0000006a277d7211 */ /* 0x000fe400078e18ff */
[----:B------:R-:W-:Y:S01]  /*3340*/  IADD3 R127, R128, -0x4ab325aa, RZ ;  /* 0xb54cda56807f7810 */ /* 0x000fe20007ffe0ff */
[----:B--2---:R-:W-:Y:S02]  /*3350*/  @P1 IMAD R2, R9, R42, RZ ;  /* 0x0000002a09021224 */ /* 0x004fe400078e02ff */
[----:B------:R-:W-:-:S04]  /*3360*/  @P1 IMAD.WIDE.U32 R10, R42, R8, R24 ;  /* 0x000000082a0a1225 */ /* 0x000fc800078e0018 */
[----:B------:R-:W-:Y:S01]  /*3370*/  @P1 IMAD R8, R8, R12, R2 ;  /* 0x0000000c08081224 */ /* 0x000fe200078e0202 */
[----:B------:R-:W-:-:S04]  /*3380*/  @P1 LEA R6, P0, R10, R6, 0x2 ;  /* 0x000000060a061211 */ /* 0x000fc800078010ff */
[----:B------:R-:W-:-:S04]  /*3390*/  @P1 IADD3 R8, R11, R8, RZ ;  /* 0x000000080b081210 */ /* 0x000fc80007ffe0ff */
[----:B------:R-:W-:-:S05]  /*33a0*/  @P1 LEA.HI.X R7, R10, R7, R8, 0x2, P0 ;  /* 0x000000070a071211 */ /* 0x000fca00000f1408 */
[----:B------:R1:W2:Y:S01]  /*33b0*/  @P1 LD.E R8, [R6.64] ;  /* 0x0000000406081980 */ /* 0x0002a2000c101900 */
[----:B------:R-:W-:-:S04]  /*33c0*/  DEPBAR.LE SB0, 0x0 ;  /* 0x000080000000791a */ /* 0x000fc80000000000 */
[----:B------:R-:W-:Y:S01]  /*33d0*/  WARPSYNC 0xffffffff ;  /* 0xffffffff00007948 */ /* 0x000fe20003800000 */
[----:B------:R-:W-:Y:S01]  /*33e0*/  ISETP.GE.AND P0, PT, R40, R16, PT ;  /* 0x000000102800720c */ /* 0x000fe20003f06270 */
[----:B------:R-:W-:Y:S06]  /*33f0*/  BAR.SYNC.DEFER_BLOCKING 0x0 ;  /* 0x0000000000007b1d */ /* 0x000fec0000010000 */
[----:B------:R4:W-:Y:S04]  /*3400*/  STL [R1+0xf4], R125 ;  /* 0x0000f47d01007387 */ /* 0x0009e80000100800 */
[----:B------:R4:W-:Y:S01]  /*3410*/  STL [R1+0x84], R127 ;  /* 0x0000847f01007387 */ /* 0x0009e20000100800 */
[----:B---3--:R-:W2:Y:S01]  /*3420*/  @P1 MUFU.RCP R5, R5 ;  /* 0x0000000500051308 */ /* 0x008ea20000001000 */
[----:B------:R-:W-:-:S02]  /*3430*/  SHF.L.U64.HI R2, R234, 0x6, R235 ;  /* 0x00000006ea027819 */ /* 0x000fc400000102eb */
[----:B------:R4:W-:Y:S04]  /*3440*/  @P0 STS.128 [R220+0x18000], RZ ;  /* 0x018000ffdc000388 */ /* 0x0009e80000000c00 */
[----:B------:R4:W-:Y:S04]  /*3450*/  @P0 STS.128 [R220+0x1a000], RZ ;  /* 0x01a000ffdc000388 */ /* 0x0009e80000000c00 */
[----:B------:R4:W-:Y:S04]  /*3460*/  @P0 STS.128 [R220+0x1c000], RZ ;  /* 0x01c000ffdc000388 */ /* 0x0009e80000000c00 */
[----:B------:R4:W-:Y:S01]  /*3470*/  @P0 STS.128 [R220+0x1e000], RZ ;  /* 0x01e000ffdc000388 */ /* 0x0009e20000000c00 */
[----:B------:R-:W-:-:S02]  /*3480*/  IMAD.SHL.U32 R9, R234, 0x40, RZ ;  /* 0x00000040ea097824 */ /* 0x000fc400078e00ff */
[----:B------:R-:W-:Y:S02]  /*3490*/  IMAD R2, R2, R104, RZ ;  /* 0x0000006802027224 */ /* 0x000fe400078e02ff */
[----:B------:R-:W-:Y:S01]  /*34a0*/  IMAD.SHL.U32 R38, R38, 0x2, RZ ;  /* 0x0000000226267824 */ /* 0x000fe200078e00ff */
[----:B------:R-:W-:Y:S01]  /*34b0*/  BSSY B0, `(.L_x_1929) ;  /* 0x0000029000007945 */ /* 0x000fe20003800000 */
[----:B-1----:R-:W-:Y:S01]  /*34c0*/  IMAD.WIDE.U32 R6, R104, R9, R28 ;  /* 0x0000000968067225 */ /* 0x002fe200078e001c */
[----:B------:R-:W-:-:S03]  /*34d0*/  MOV R224, RZ ;  /* 0x000000ff00e07202 */ /* 0x000fc60000000f00 */
[----:B------:R-:W-:Y:S01]  /*34e0*/  IMAD R2, R17, R9, R2 ;  /* 0x0000000911027224 */ /* 0x000fe200078e0202 */
[----:B------:R-:W-:-:S03]  /*34f0*/  LOP3.LUT R126, R38, 0x6, RZ, 0xc0, !PT ;  /* 0x00000006267e7812 */ /* 0x000fc600078ec0ff */
[----:B------:R-:W-:Y:S02]  /*3500*/  IMAD.IADD R2, R7, 0x1, R2 ;  /* 0x0000000107027824 */ /* 0x000fe400078e0202 */
[----:B--2---:R-:W-:Y:S01]  /*3510*/  @P1 FMUL.FTZ R224, R8, R5 ;  /* 0x0000000508e01220 */ /* 0x004fe20000410000 */
[----:B------:R-:W-:Y:S05]  /*3520*/  @P0 BRA `(.L_x_1930) ;  /* 0x0000021000000947 */ /* 0x000fea0003800000 */
[-C--:B----4-:R-:W-:Y:S02]  /*3530*/  ISETP.GE.AND P5, PT, R134, R226.reuse, PT ;  /* 0x000000e28600720c */ /* 0x090fe40003fa6270 */
[-C--:B------:R-:W-:Y:S02]  /*3540*/  ISETP.GE.AND P4, PT, R118, R226.reuse, PT ;  /* 0x000000e27600720c */ /* 0x080fe40003f86270 */
[-C--:B------:R-:W-:Y:S02]  /*3550*/  ISETP.GE.AND P2, PT, R115, R226.reuse, PT ;  /* 0x000000e27300720c */ /* 0x080fe40003f46270 */
[----:B------:R-:W-:-:S07]  /*3560*/  ISETP.GE.AND P0, PT, R114, R226, PT ;  /* 0x000000e27200720c */ /* 0x000fce0003f06270 */
[CC--:B------:R-:W-:Y:S01]  /*3570*/  @!P5 LEA R12, P6, R6.reuse, R250.reuse, 0x1 ;  /* 0x000000fa060cd211 */ /* 0x0c0fe200078c08ff */
        /* <DEDUP_REMOVED lines=28> */
.L_x_1930:
[----:B----4-:R-:W-:Y:S05]  /*3740*/  BSYNC B0 ;  /* 0x0000000000007941 */ /* 0x010fea0003800000 */
.L_x_1929:
[----:B------:R-:W-:Y:S01]  /*3750*/  ISETP.GE.AND P0, PT, R27, R16, PT ;  /* 0x000000101b00720c */ /* 0x000fe20003f06270 */
[----:B------:R-:W-:Y:S01]  /*3760*/  BSSY B0, `(.L_x_1931) ;  /* 0x000002b000007945 */ /* 0x000fe20003800000 */
[C---:B-1----:R-:W-:Y:S01]  /*3770*/  SHF.L.U64.HI R8, R234.reuse, 0x5, R235 ;  /* 0x00000005ea087819 */ /* 0x042fe200000102eb */
[----:B------:R-:W-:-:S10]  /*3780*/  IMAD.SHL.U32 R5, R234, 0x20, RZ ;  /* 0x00000020ea057824 */ /* 0x000fd400078e00ff */
[----:B------:R1:W-:Y:S04]  /*3790*/  @P0 STS.128 [R220+0x19000], RZ ;  /* 0x019000ffdc000388 */ /* 0x0003e80000000c00 */
[----:B------:R1:W-:Y:S04]  /*37a0*/  @P0 STS.128 [R220+0x1b000], RZ ;  /* 0x01b000ffdc000388 */ /* 0x0003e80000000c00 */
[----:B------:R1:W-:Y:S04]  /*37b0*/  @P0 STS.128 [R220+0x1d000], RZ ;  /* 0x01d000ffdc000388 */ /* 0x0003e80000000c00 */
[----:B------:R1:W-:Y:S01]  /*37c0*/  @P0 STS.128 [R220+0x1f000], RZ ;  /* 0x01f000ffdc000388 */ /* 0x0003e20000000c00 */
[----:B------:R-:W-:Y:S05]  /*37d0*/  @P0 BRA `(.L_x_1932) ;  /* 0x0000023000000947 */ /* 0x000fea0003800000 */
[-C--:B------:R-:W-:Y:S02]  /*37e0*/  ISETP.GE.AND P5, PT, R134, R226.reuse, PT ;  /* 0x000000e28600720c */ /* 0x080fe40003fa6270 */
[----:B------:R-:W-:-:S02]  /*37f0*/  ISETP.GE.AND P4, PT, R118, R226, PT ;  /* 0x000000e27600720c */ /* 0x000fc40003f86270 */
[----:B------:R-:W-:Y:S02]  /*3800*/  ISETP.GE.AND P2, PT, R115, R226, PT ;  /* 0x000000e27300720c */ /* 0x000fe40003f46270 */
[----:B------:R-:W-:-:S05]  /*3810*/  IADD3 R6, P0, R5, R6, RZ ;  /* 0x0000000605067210 */ /* 0x000fca0007f1e0ff */
[----:B------:R-:W-:Y:S01]  /*3820*/  IMAD.X R2, R8, 0x1, R2, P0 ;  /* 0x0000000108027824 */ /* 0x000fe200000e0602 */
[----:B------:R-:W-:Y:S01]  /*3830*/  ISETP.GE.AND P0, PT, R114, R226, PT ;  /* 0x000000e27200720c */ /* 0x000fe20003f06270 */
[----:B------:R2:W-:Y:S01]  /*3840*/  @P5 STS.128 [R220+0x19000], RZ ;  /* 0x019000ffdc005388 */ /* 0x0005e20000000c00 */
[CC--:B------:R-:W-:Y:S02]  /*3850*/  @!P5 LEA R12, P6, R6.reuse, R250.reuse, 0x1 ;  /* 0x000000fa060cd211 */ /* 0x0c0fe400078c08ff */
        /* <DEDUP_REMOVED lines=21> */
[----:B--2---:R-:W-:-:S04]  /*39b0*/  LEA R8, P0, R6, R250, 0x1 ;  /* 0x000000fa06087211 */ /* 0x004fc800078008ff */
[----:B------:R-:W-:-:S05]  /*39c0*/  LEA.HI.X R9, R6, R251, R2, 0x1, P0 ;  /* 0x000000fb06097211 */ /* 0x000fca00000f0c02 */
[----:B------:R-:W-:Y:S01]  /*39d0*/  @!PT LDS RZ, [RZ] ;  /* 0x00000000fffff984 */ /* 0x000fe20000000800 */
[----:B------:R-:W-:Y:S01]  /*39e0*/  @!PT LDS RZ, [RZ] ;  /* 0x00000000fffff984 */ /* 0x000fe20000000800 */
[----:B------:R-:W-:Y:S01]  /*39f0*/  @!PT LDS RZ, [RZ] ;  /* 0x00000000fffff984 */ /* 0x000fe20000000800 */
[----:B------:R2:W-:Y:S04]  /*3a00*/  LDGSTS.E.BYPASS.LTC128B.128 [R220+0x1f000], [R8.64+0x180] ;  /* 0x1f00018008dc7fae */ /* 0x0005e8000b901d44 */
.L_x_1932:
[----:B------:R-:W-:Y:S05]  /*3a10*/  BSYNC B0 ;  /* 0x0000000000007941 */ /* 0x000fea0003800000 */
.L_x_1931:
[C---:B------:R-:W-:Y:S01]  /*3a20*/  IMAD.SHL.U32 R2, R34.reuse, 0x40, RZ ;  /* 0x0000004022027824 */ /* 0x040fe200078e00ff */
[----:B------:R-:W-:Y:S01]  /*3a30*/  R2P PR, R34, 0x6 ;  /* 0x0000000622007804 */ /* 0x000fe20000000000 */
[----:B------:R-:W-:Y:S01]  /*3a40*/  IMAD.SHL.U32 R5, R40, 0x8, RZ ;  /* 0x0000000828057824 */ /* 0x000fe200078e00ff */
[----:B------:R-:W0:Y:S01]  /*3a50*/  LDGDEPBAR ;  /* 0x00000000000079af */ /* 0x000e220000000000 */
[----:B------:R-:W-:Y:S01]  /*3a60*/  ISETP.GT.AND P6, PT, R135, R131, PT ;  /* 0x000000838700720c */ /* 0x000fe20003fc4270 */
[----:B------:R-:W-:Y:S01]  /*3a70*/  IMAD.IADD R7, R105, 0x1, -R132 ;  /* 0x0000000169077824 */ /* 0x000fe200078e0a84 */
[----:B------:R-:W-:Y:S01]  /*3a80*/  LOP3.LUT R2, R2, 0x1c0, RZ, 0xc0, !PT ;  /* 0x000001c002027812 */ /* 0x000fe200078ec0ff */
[----:B------:R-:W-:Y:S03]  /*3a90*/  BSSY B1, `(.L_x_1933) ;  /* 0x000014c000017945 */ /* 0x000fe60003800000 */
[----:B------:R-:W-:-:S02]  /*3aa0*/  LOP3.LUT R5, R2, 0x8, R5, 0xf8, !PT ;  /* 0x0000000802057812 */ /* 0x000fc400078ef805 */
[----:B------:R-:W-:-:S04]  /*3ab0*/  SHF.R.U32.HI R2, RZ, 0x3, R2 ;  /* 0x00000003ff027819 */ /* 0x000fc80000011602 */
[----:B------:R-:W-:Y:S01]  /*3ac0*/  LOP3.LUT R2, R5, R2, RZ, 0x3c, !PT ;  /* 0x0000000205027212 */ /* 0x000fe200078e3cff */
[----:B------:R-:W-:-:S04]  /*3ad0*/  IMAD R5, R106, 0x400, R4 ;  /* 0x000004006a057824 */ /* 0x000fc800078e0204 */
[----:B------:R-:W-:Y:S02]  /*3ae0*/  IMAD R2, R36, 0x200, R2 ;  /* 0x0000020024027824 */ /* 0x000fe400078e0202 */
[----:B------:R-:W-:Y:S01]  /*3af0*/  IMAD.SHL.U32 R199, R5, 0x2, RZ ;  /* 0x0000000205c77824 */ /* 0x000fe200078e00ff */
[----:B------:R-:W-:Y:S01]  /*3b00*/  IADD3 R5, R105, 0x1, -R132 ;  /* 0x0000000169057810 */ /* 0x000fe20007ffe884 */
        /* <DEDUP_REMOVED lines=8> */
[----:B-----5:R-:W-:Y:S01]  /*3b90*/  IMAD.IADD R5, R109, 0x1, R5 ;  /* 0x000000016d057824 */ /* 0x020fe200078e0205 */
[----:B------:R-:W-:Y:S01]  /*3ba0*/  @P1 IADD3 R203, R2, -0x20, RZ ;  /* 0xffffffe002cb1810 */ /* 0x000fe20007ffe0ff */
[----:B------:R-:W3:Y:S01]  /*3bb0*/  LDSM.16.M88.4 R24, [R192+0x11000] ;  /* 0x01100000c018783b */ /* 0x000ee20000000200 */
[----:B------:R-:W-:-:S02]  /*3bc0*/  IMAD.MOV.U32 R2, RZ, RZ, 0x40 ;  /* 0x00000040ff027424 */ /* 0x000fc400078e00ff */
[C---:B------:R-:W-:Y:S01]  /*3bd0*/  IADD3 R218, R203.reuse, 0x800, RZ ;  /* 0x00000800cbda7810 */ /* 0x040fe20007ffe0ff */
[----:B------:R-:W4:Y:S01]  /*3be0*/  LDSM.16.M88.4 R40, [R192+0x11800] ;  /* 0x01180000c028783b */ /* 0x000f220000000200 */
        /* <DEDUP_REMOVED lines=10> */
[----:B------:R-:W-:Y:S01]  /*3c90*/  IMAD R2, R106, 0x10, R108 ;  /* 0x000000106a027824 */ /* 0x000fe200078e026c */
[----:B------:R-:W-:-:S02]  /*3ca0*/  IADD3 R213, R203, 0x3000, RZ ;  /* 0x00003000cbd57810 */ /* 0x000fc40007ffe0ff */
[----:B------:R-:W-:Y:S01]  /*3cb0*/  LDSM.16.M88.4 R28, [R203+0x800] ;  /* 0x00080000cb1c783b */ /* 0x000fe20000000200 */
[----:B------:R-:W-:Y:S01]  /*3cc0*/  IMAD.IADD R2, R113, 0x1, R2 ;  /* 0x0000000171027824 */ /* 0x000fe200078e0202 */
[C---:B------:R-:W-:Y:S02]  /*3cd0*/  IADD3 R212, R203.reuse, 0x3800, RZ ;  /* 0x00003800cbd47810 */ /* 0x040fe40007ffe0ff */
[----:B------:R-:W-:Y:S01]  /*3ce0*/  LDSM.16.M88.4 R60, [R203+0x1000] ;  /* 0x00100000cb3c783b */ /* 0x000fe20000000200 */
[C---:B------:R-:W-:Y:S01]  /*3cf0*/  IMAD.IADD R225, R2.reuse, 0x1, R7 ;  /* 0x0000000102e17824 */ /* 0x040fe200078e0207 */
[----:B------:R-:W-:Y:S02]  /*3d00*/  IADD3 R6, R2, 0x8, RZ ;  /* 0x0000000802067810 */ /* 0x000fe40007ffe0ff */
[----:B------:R-:W-:Y:S01]  /*3d10*/  LDSM.16.M88.4 R80, [R198+0x10000] ;  /* 0x01000000c650783b */ /* 0x000fe20000000200 */
[----:B------:R-:W-:Y:S02]  /*3d20*/  IADD3 R211, R203, 0x4000, RZ ;  /* 0x00004000cbd37810 */ /* 0x000fe40007ffe0ff */
[----:B------:R-:W-:Y:S01]  /*3d30*/  IMAD.IADD R229, R7, 0x1, R6 ;  /* 0x0000000107e57824 */ /* 0x000fe200078e0206 */
        /* <DEDUP_REMOVED lines=14> */
[C---:B---3--:R-:W-:Y:S01]  /*3e20*/  HMMA.16816.F32 R52, R12.reuse, R24, RZ ;  /* 0x000000180c34723c */ /* 0x048fe200000018ff */
[----:B------:R-:W-:Y:S07]  /*3e30*/  LDSM.16.M88.4 R96, [R203+0x6000] ;  /* 0x00600000cb60783b */ /* 0x000fee0000000200 */
[C---:B------:R-:W-:Y:S08]  /*3e40*/  HMMA.16816.F32 R56, R12.reuse, R26, RZ ;  /* 0x0000001a0c38723c */ /* 0x040ff000000018ff */
[C---:B----4-:R-:W-:Y:S08]  /*3e50*/  HMMA.16816.F32 R24, R12.reuse, R42, RZ ;  /* 0x0000002a0c18723c */ /* 0x050ff000000018ff */
[C---:B-1----:R-:W-:Y:S08]  /*3e60*/  HMMA.16816.F32 R44, R12.reuse, R16, RZ ;  /* 0x000000100c2c723c */ /* 0x042ff000000018ff */
[C---:B------:R-:W-:Y:S01]  /*3e70*/  HMMA.16816.F32 R48, R12.reuse, R18, RZ ;  /* 0x000000120c30723c */ /* 0x040fe200000018ff */
[----:B------:R-:W1:Y:S07]  /*3e80*/  LDSM.16.M88.4 R16, [R202] ;  /* 0x00000000ca10783b */ /* 0x000e6e0000000200 */
[----:B------:R-:W-:Y:S08]  /*3e90*/  HMMA.16816.F32 R64, R12, R40, RZ ;  /* 0x000000280c40723c */ /* 0x000ff000000018ff */
[C---:B--2---:R-:W-:Y:S08]  /*3ea0*/  HMMA.16816.F32 R40, R8.reuse, R20, R36 ;  /* 0x000000140828723c */ /* 0x044ff00000001824 */
[C---:B------:R-:W-:Y:S08]  /*3eb0*/  HMMA.16816.F32 R12, R8.reuse, R22, R32 ;  /* 0x00000016080c723c */ /* 0x040ff00000001820 */
[C---:B------:R-:W-:Y:S01]  /*3ec0*/  HMMA.16816.F32 R76, R8.reuse, R70, R24 ;  /* 0x00000046084c723c */ /* 0x040fe20000001818 */
[----:B------:R-:W2:Y:S07]  /*3ed0*/  LDSM.16.M88.4 R24, [R198+0x11000] ;  /* 0x01100000c618783b */ /* 0x000eae0000000200 */
[C---:B------:R-:W-:Y:S01]  /*3ee0*/  HMMA.16816.F32 R20, R8.reuse, R28, R44 ;  /* 0x0000001c0814723c */ /* 0x040fe2000000182c */
[----:B------:R-:W3:Y:S07]  /*3ef0*/  LDSM.16.M88.4 R44, [R198+0x11800] ;  /* 0x01180000c62c783b */ /* 0x000eee0000000200 */
[C---:B------:R-:W-:Y:S01]  /*3f00*/  HMMA.16816.F32 R36, R8.reuse, R30, R48 ;  /* 0x0000001e0824723c */ /* 0x040fe20000001830 */
[----:B------:R-:W-:Y:S07]  /*3f10*/  LDSM.16.M88.4 R48, [R197] ;  /* 0x00000000c530783b */ /* 0x000fee0000000200 */
[C---:B------:R-:W-:Y:S08]  /*3f20*/  HMMA.16816.F32 R32, R8.reuse, R60, R52 ;  /* 0x0000003c0820723c */ /* 0x040ff00000001834 */
[C---:B------:R-:W-:Y:S01]  /*3f30*/  HMMA.16816.F32 R28, R8.reuse, R62, R56 ;  /* 0x0000003e081c723c */ /* 0x040fe20000001838 */
[----:B------:R-:W-:Y:S07]  /*3f40*/  LDSM.16.M88.4 R56, [R197+0x800] ;  /* 0x00080000c538783b */ /* 0x000fee0000000200 */
[----:B------:R-:W-:Y:S01]  /*3f50*/  HMMA.16816.F32 R60, R8, R68, R64 ;  /* 0x00000044083c723c */ /* 0x000fe20000001840 */
[----:B------:R-:W4:Y:S07]  /*3f60*/  LDSM.16.M88.4 R8, [R201] ;  /* 0x00000000c908783b */ /* 0x000f2e0000000200 */
[C---:B-1----:R-:W-:Y:S08]  /*3f70*/  HMMA.16816.F32 R72, R16.reuse, R80, R40 ;  /* 0x000000501048723c */ /* 0x042ff00000001828 */
[C---:B------:R-:W-:Y:S01]  /*3f80*/  HMMA.16816.F32 R68, R16.reuse, R82, R12 ;  /* 0x000000521044723c */ /* 0x040fe2000000180c */
[----:B------:R-:W-:Y:S04]  /*3f90*/  LDSM.16.M88.4 R12, [R199+0x4000] ;  /* 0x00400000c70c783b */ /* 0x000fe80000000200 */
[----:B------:R-:W-:Y:S03]  /*3fa0*/  LDSM.16.M88.4 R80, [R198+0x13000] ;  /* 0x01300000c650783b */ /* 0x000fe60000000200 */
[C---:B------:R-:W-:Y:S08]  /*3fb0*/  HMMA.16816.F32 R64, R16.reuse, R84, R20 ;  /* 0x000000541040723c */ /* 0x040ff00000001814 */
[C---:B------:R-:W-:Y:S01]  /*3fc0*/  HMMA.16816.F32 R52, R16.reuse, R86, R36 ;  /* 0x000000561034723c */ /* 0x040fe20000001824 */
[----:B------:R-:W1:Y:S04]  /*3fd0*/  LDSM.16.M88.4 R36, [R197+0x1000] ;  /* 0x00100000c524783b */ /* 0x000e680000000200 */
[----:B------:R-:W-:Y:S03]  /*3fe0*/  LDSM.16.M88.4 R84, [R198+0x12000] ;  /* 0x01200000c654783b */ /* 0x000fe60000000200 */
[C---:B--2---:R-:W-:Y:S01]  /*3ff0*/  HMMA.16816.F32 R40, R16.reuse, R24, R32 ;  /* 0x000000181028723c */ /* 0x044fe20000001820 */
[----:B------:R-:W2:Y:S07]  /*4000*/  LDSM.16.M88.4 R32, [R197+0x1800] ;  /* 0x00180000c520783b */ /* 0x000eae0000000200 */
[C---:B------:R-:W-:Y:S08]  /*4010*/  HMMA.16816.F32 R28, R16.reuse, R26, R28 ;  /* 0x0000001a101c723c */ /* 0x040ff0000000181c */
[C---:B---3--:R-:W-:Y:S01]  /*4020*/  HMMA.16816.F32 R24, R16.reuse, R44, R60 ;  /* 0x0000002c1018723c */ /* 0x048fe2000000183c */
[----:B------:R-:W3:Y:S07]  /*4030*/  LDSM.16.M88.4 R60, [R192+0x12000] ;  /* 0x01200000c03c783b */ /* 0x000eee0000000200 */
[----:B------:R-:W-:Y:S01]  /*4040*/  HMMA.16816.F32 R16, R16, R46, R76 ;  /* 0x0000002e1010723c */ /* 0x000fe2000000184c */
[----:B------:R-:W2:Y:S07]  /*4050*/  LDSM.16.M88.4 R76, [R192+0x12800] ;  /* 0x01280000c04c783b */ /* 0x000eae0000000200 */
[C---:B----4-:R-:W-:Y:S01]  /*4060*/  HMMA.16816.F32 R20, R8.reuse, R48, R72 ;  /* 0x000000300814723c */ /* 0x050fe20000001848 */
[----:B------:R-:W4:Y:S07]  /*4070*/  LDSM.16.M88.4 R72, [R192+0x13000] ;  /* 0x01300000c048783b */ /* 0x000f2e0000000200 */
[C---:B------:R-:W-:Y:S01]  /*4080*/  HMMA.16816.F32 R44, R8.reuse, R50, R68 ;  /* 0x00000032082c723c */ /* 0x040fe20000001844 */
[----:B------:R-:W3:Y:S07]  /*4090*/  LDSM.16.M88.4 R68, [R192+0x13800] ;  /* 0x01380000c044783b */ /* 0x000eee0000000200 */
[C---:B------:R-:W-:Y:S08]  /*40a0*/  HMMA.16816.F32 R64, R8.reuse, R56, R64 ;  /* 0x000000380840723c */ /* 0x040ff00000001840 */
[C---:B------:R-:W-:Y:S08]  /*40b0*/  HMMA.16816.F32 R56, R8.reuse, R58, R52 ;  /* 0x0000003a0838723c */ /* 0x040ff00000001834 */
[C---:B-1----:R-:W-:Y:S08]  /*40c0*/  HMMA.16816.F32 R52, R8.reuse, R36, R40 ;  /* 0x000000240834723c */ /* 0x042ff00000001828 */
[C---:B------:R-:W-:Y:S08]  /*40d0*/  HMMA.16816.F32 R48, R8.reuse, R38, R28 ;  /* 0x000000260830723c */ /* 0x040ff0000000181c */
[C---:B--2---:R-:W-:Y:S01]  /*40e0*/  HMMA.16816.F32 R36, R8.reuse, R32, R24 ;  /* 0x000000200824723c */ /* 0x044fe20000001818 */
[----:B------:R-:W-:Y:S07]  /*40f0*/  LDSM.16.M88.4 R24, [R203+0x2000] ;  /* 0x00200000cb18783b */ /* 0x000fee0000000200 */
[----:B------:R-:W-:Y:S01]  /*4100*/  HMMA.16816.F32 R16, R8, R34, R16 ;  /* 0x000000220810723c */ /* 0x000fe20000001810 */
[----:B------:R-:W1:Y:S07]  /*4110*/  LDSM.16.M88.4 R8, [R200+0x4000] ;  /* 0x00400000c808783b */ /* 0x000e6e0000000200 */
[C---:B---3--:R-:W-:Y:S08]  /*4120*/  HMMA.16816.F32 R20, R12.reuse, R60, R20 ;  /* 0x0000003c0c14723c */ /* 0x048ff00000001814 */
[C---:B------:R-:W-:Y:S01]  /*4130*/  HMMA.16816.F32 R28, R12.reuse, R62, R44 ;  /* 0x0000003e0c1c723c */ /* 0x040fe2000000182c */
[----:B------:R-:W2:Y:S04]  /*4140*/  LDSM.16.M88.4 R60, [R203+0x2800] ;  /* 0x00280000cb3c783b */ /* 0x000ea80000000200 */
[----:B------:R-:W-:Y:S03]  /*4150*/  LDSM.16.M88.4 R44, [R203+0x3800] ;  /* 0x00380000cb2c783b */ /* 0x000fe60000000200 */
[C---:B------:R-:W-:Y:S01]  /*4160*/  HMMA.16816.F32 R40, R12.reuse, R76, R64 ;  /* 0x0000004c0c28723c */ /* 0x040fe20000001840 */
[----:B------:R-:W3:Y:S07]  /*4170*/  LDSM.16.M88.4 R64, [R203+0x3000] ;  /* 0x00300000cb40783b */ /* 0x000eee0000000200 */
[C---:B----4-:R-:W-:Y:S08]  /*4180*/  HMMA.16816.F32 R52, R12.reuse, R72, R52 ;  /* 0x000000480c34723c */ /* 0x050ff00000001834 */
[C---:B------:R-:W-:Y:S01]  /*4190*/  HMMA.16816.F32 R56, R12.reuse, R78, R56 ;  /* 0x0000004e0c38723c */ /* 0x040fe20000001838 */
[----:B------:R-:W-:Y:S07]  /*41a0*/  LDSM.16.M88.4 R76, [R198+0x12800] ;  /* 0x01280000c64c783b */ /* 0x000fee0000000200 */
[C---:B------:R-:W-:Y:S01]  /*41b0*/  HMMA.16816.F32 R48, R12.reuse, R74, R48 ;  /* 0x0000004a0c30723c */ /* 0x040fe20000001830 */
[----:B------:R-:W-:Y:S07]  /*41c0*/  LDSM.16.M88.4 R72, [R198+0x13800] ;  /* 0x01380000c648783b */ /* 0x000fee0000000200 */
[C---:B------:R-:W-:Y:S08]  /*41d0*/  HMMA.16816.F32 R36, R12.reuse, R68, R36 ;  /* 0x000000440c24723c */ /* 0x040ff00000001824 */
[----:B------:R-:W-:Y:S01]  /*41e0*/  HMMA.16816.F32 R32, R12, R70, R16 ;  /* 0x000000460c20723c */ /* 0x000fe20000001810 */
[----:B------:R-:W4:Y:S07]  /*41f0*/  LDSM.16.M88.4 R12, [R202+0x4000] ;  /* 0x00400000ca0c783b */ /* 0x000f2e0000000200 */
[C---:B-1----:R-:W-:Y:S08]  /*4200*/  HMMA.16816.F32 R16, R8.reuse, R24, R20 ;  /* 0x000000180810723c */ /* 0x042ff00000001814 */
[C---:B------:R-:W-:Y:S08]  /*4210*/  HMMA.16816.F32 R28, R8.reuse, R26, R28 ;  /* 0x0000001a081c723c */ /* 0x040ff0000000181c */
[C---:B--2---:R-:W-:Y:S01]  /*4220*/  HMMA.16816.F32 R24, R8.reuse, R60, R40 ;  /* 0x0000003c0818723c */ /* 0x044fe20000001828 */
[----:B------:R-:W-:Y:S07]  /*4230*/  LDSM.16.M88.4 R40, [R197+0x2800] ;  /* 0x00280000c528783b */ /* 0x000fee0000000200 */
[C---:B---3--:R-:W-:Y:S01]  /*4240*/  HMMA.16816.F32 R68, R8.reuse, R64, R52 ;  /* 0x000000400844723c */ /* 0x048fe20000001834 */
[----:B------:R-:W-:Y:S07]  /*4250*/  LDSM.16.M88.4 R52, [R197+0x2000] ;  /* 0x00200000c534783b */ /* 0x000fee0000000200 */
[C---:B------:R-:W-:Y:S08]  /*4260*/  HMMA.16816.F32 R20, R8.reuse, R62, R56 ;  /* 0x0000003e0814723c */ /* 0x040ff00000001838 */
[C---:B------:R-:W-:Y:S08]  /*4270*/  HMMA.16816.F32 R64, R8.reuse, R66, R48 ;  /* 0x000000420840723c */ /* 0x040ff00000001830 */
[C---:B------:R-:W-:Y:S08]  /*4280*/  HMMA.16816.F32 R60, R8.reuse, R44, R36 ;  /* 0x0000002c083c723c */ /* 0x040ff00000001824 */
[----:B------:R-:W-:Y:S01]  /*4290*/  HMMA.16816.F32 R56, R8, R46, R32 ;  /* 0x0000002e0838723c */ /* 0x000fe20000001820 */
[----:B------:R-:W1:Y:S04]  /*42a0*/  LDSM.16.M88.4 R8, [R201+0x4000] ;  /* 0x00400000c908783b */ /* 0x000e680000000200 */
[----:B------:R-:W2:Y:S03]  /*42b0*/  LDSM.16.M88.4 R32, [R197+0x3000] ;  /* 0x00300000c520783b */ /* 0x000ea60000000200 */
[C---:B----4-:R-:W-:Y:S08]  /*42c0*/  HMMA.16816.F32 R36, R12.reuse, R76, R24 ;  /* 0x0000004c0c24723c */ /* 0x050ff00000001818 */
[C---:B------:R-:W-:Y:S01]  /*42d0*/  HMMA.16816.F32 R48, R12.reuse, R84, R16 ;  /* 0x000000540c30723c */ /* 0x040fe20000001810 */
[----:B------:R-:W-:Y:S07]  /*42e0*/  LDSM.16.M88.4 R16, [R199+0x8000] ;  /* 0x00800000c710783b */ /* 0x000fee0000000200 */
[C---:B------:R-:W-:Y:S01]  /*42f0*/  HMMA.16816.F32 R44, R12.reuse, R86, R28 ;  /* 0x000000560c2c723c */ /* 0x040fe2000000181c */
[----:B------:R-:W-:Y:S07]  /*4300*/  LDSM.16.M88.4 R84, [R192+0x14000] ;  /* 0x01400000c054783b */ /* 0x000fee0000000200 */
[C---:B------:R-:W-:Y:S08]  /*4310*/  HMMA.16816.F32 R24, R12.reuse, R80, R68 ;  /* 0x000000500c18723c */ /* 0x040ff00000001844 */
[C---:B------:R-:W-:Y:S01]  /*4320*/  HMMA.16816.F32 R28, R12.reuse, R78, R20 ;  /* 0x0000004e0c1c723c */ /* 0x040fe20000001814 */
[----:B------:R-:W3:Y:S07]  /*4330*/  LDSM.16.M88.4 R76, [R197+0x3800] ;  /* 0x00380000c54c783b */ /* 0x000eee0000000200 */
[C---:B------:R-:W-:Y:S01]  /*4340*/  HMMA.16816.F32 R20, R12.reuse, R82, R64 ;  /* 0x000000520c14723c */ /* 0x040fe20000001840 */
[----:B------:R-:W4:Y:S07]  /*4350*/  LDSM.16.M88.4 R80, [R192+0x14800] ;  /* 0x01480000c050783b */ /* 0x000f2e0000000200 */
[C---:B------:R-:W-:Y:S08]  /*4360*/  HMMA.16816.F32 R60, R12.reuse, R72, R60 ;  /* 0x000000480c3c723c */ /* 0x040ff0000000183c */
[----:B------:R-:W-:Y:S01]  /*4370*/  HMMA.16816.F32 R56, R12, R74, R56 ;  /* 0x0000004a0c38723c */ /* 0x000fe20000001838 */
[----:B------:R-:W-:Y:S07]  /*4380*/  LDSM.16.M88.4 R12, [R200+0x8000] ;  /* 0x00800000c80c783b */ /* 0x000fee0000000200 */
[C---:B-1----:R-:W-:Y:S08]  /*4390*/  HMMA.16816.F32 R64, R8.reuse, R40, R36 ;  /* 0x000000280840723c */ /* 0x042ff00000001824 */
[C---:B------:R-:W-:Y:S01]  /*43a0*/  HMMA.16816.F32 R72, R8.reuse, R52, R48 ;  /* 0x000000340848723c */ /* 0x040fe20000001830 */
[----:B------:R-:W-:Y:S07]  /*43b0*/  LDSM.16.M88.4 R48, [R203+0x4000] ;  /* 0x00400000cb30783b */ /* 0x000fee0000000200 */
[C---:B------:R-:W-:Y:S08]  /*43c0*/  HMMA.16816.F32 R68, R8.reuse, R54, R44 ;  /* 0x000000360844723c */ /* 0x040ff0000000182c */
[C---:B--2---:R-:W-:Y:S01]  /*43d0*/  HMMA.16816.F32 R36, R8.reuse, R32, R24 ;  /* 0x000000200824723c */ /* 0x044fe20000001818 */
[----:B------:R-:W1:Y:S07]  /*43e0*/  LDSM.16.M88.4 R24, [R192+0x15000] ;  /* 0x01500000c018783b */ /* 0x000e6e0000000200 */
[C---:B------:R-:W-:Y:S01]  /*43f0*/  HMMA.16816.F32 R52, R8.reuse, R42, R28 ;  /* 0x0000002a0834723c */ /* 0x040fe2000000181c */
[----:B------:R-:W2:Y:S07]  /*4400*/  LDSM.16.M88.4 R40, [R192+0x15800] ;  /* 0x01580000c028783b */ /* 0x000eae0000000200 */
[C---:B------:R-:W-:Y:S08]  /*4410*/  HMMA.16816.F32 R20, R8.reuse, R34, R20 ;  /* 0x000000220814723c */ /* 0x040ff00000001814 */
[----:B---3--:R-:W-:Y:S08]  /*4420*/  HMMA.16816.F32 R32, R8, R76, R60 ;  /* 0x0000004c0820723c */ /* 0x008ff0000000183c */
[----:B------:R-:W-:Y:S01]  /*4430*/  HMMA.16816.F32 R44, R16, R84, R72 ;  /* 0x00000054102c723c */ /* 0x000fe20000001848 */
[----:B------:R-:W3:Y:S07]  /*4440*/  LDSM.16.M88.4 R72, [R203+0x4800] ;  /* 0x00480000cb48783b */ /* 0x000eee0000000200 */
[----:B------:R-:W-:Y:S01]  /*4450*/  HMMA.16816.F32 R28, R8, R78, R56 ;  /* 0x0000004e081c723c */ /* 0x000fe20000001838 */
[----:B------:R-:W2:Y:S04]  /*4460*/  LDSM.16.M88.4 R76, [R203+0x5000] ;  /* 0x00500000cb4c783b */ /* 0x000ea80000000200 */
[----:B------:R-:W-:Y:S03]  /*4470*/  LDSM.16.M88.4 R8, [R202+0x8000] ;  /* 0x00800000ca08783b */ /* 0x000fe60000000200 */
[C---:B------:R-:W-:Y:S01]  /*4480*/  HMMA.16816.F32 R56, R16.reuse, R86, R68 ;  /* 0x000000561038723c */ /* 0x040fe20000001844 */
[----:B------:R-:W3:Y:S07]  /*4490*/  LDSM.16.M88.4 R84, [R198+0x14000] ;  /* 0x01400000c654783b */ /* 0x000eee0000000200 */
[C---:B----4-:R-:W-:Y:S08]  /*44a0*/  HMMA.16816.F32 R60, R16.reuse, R82, R52 ;  /* 0x00000052103c723c */ /* 0x050ff00000001834 */
[C---:B------:R-:W-:Y:S01]  /*44b0*/  HMMA.16816.F32 R64, R16.reuse, R80, R64 ;  /* 0x000000501040723c */ /* 0x040fe20000001840 */
[----:B------:R-:W-:Y:S07]  /*44c0*/  LDSM.16.M88.4 R80, [R197+0x4800] ;  /* 0x00480000c550783b */ /* 0x000fee0000000200 */
[C---:B-1----:R-:W-:Y:S08]  /*44d0*/  HMMA.16816.F32 R52, R16.reuse, R26, R20 ;  /* 0x0000001a1034723c */ /* 0x042ff00000001814 */
[C---:B------:R-:W-:Y:S08]  /*44e0*/  HMMA.16816.F32 R68, R16.reuse, R24, R36 ;  /* 0x000000181044723c */ /* 0x040ff00000001824 */
[C---:B--2---:R-:W-:Y:S08]  /*44f0*/  HMMA.16816.F32 R20, R16.reuse, R40, R32 ;  /* 0x000000281014723c */ /* 0x044ff00000001820 */
[----:B------:R-:W-:Y:S08]  /*4500*/  HMMA.16816.F32 R24, R16, R42, R28 ;  /* 0x0000002a1018723c */ /* 0x000ff0000000181c */
[C---:B------:R-:W-:Y:S08]  /*4510*/  HMMA.16816.F32 R16, R12.reuse, R48, R44 ;  /* 0x000000300c10723c */ /* 0x040ff0000000182c */
[C---:B------:R-:W-:Y:S01]  /*4520*/  HMMA.16816.F32 R36, R12.reuse, R50, R56 ;  /* 0x000000320c24723c */ /* 0x040fe20000001838 */
[----:B------:R-:W1:Y:S04]  /*4530*/  LDSM.16.M88.4 R48, [R198+0x14800] ;  /* 0x01480000c630783b */ /* 0x000e680000000200 */
[----:B------:R-:W2:Y:S03]  /*4540*/  LDSM.16.M88.4 R56, [R198+0x15000] ;  /* 0x01500000c638783b */ /* 0x000ea60000000200 */
[C---:B---3--:R-:W-:Y:S08]  /*4550*/  HMMA.16816.F32 R40, R12.reuse, R72, R64 ;  /* 0x000000480c28723c */ /* 0x048ff00000001840 */
        /* <DEDUP_REMOVED lines=9> */
[C---:B------:R-:W-:Y:S01]  /*45f0*/  HMMA.16816.F32 R28, R8.reuse, R84, R16 ;  /* 0x00000054081c723c */ /* 0x040fe20000001810 */
[----:B------:R-:W-:Y:S07]  /*4600*/  LDSM.16.M88.4 R16, [R199+0xc000] ;  /* 0x00c00000c710783b */ /* 0x000fee0000000200 */
[C---:B------:R-:W-:Y:S01]  /*4610*/  HMMA.16816.F32 R24, R8.reuse, R86, R36 ;  /* 0x000000560818723c */ /* 0x040fe20000001824 */
[----:B------:R-:W4:Y:S07]  /*4620*/  LDSM.16.M88.4 R84, [R197+0x5000] ;  /* 0x00500000c554783b */ /* 0x000f2e0000000200 */
[C---:B-1----:R-:W-:Y:S08]  /*4630*/  HMMA.16816.F32 R12, R8.reuse, R48, R40 ;  /* 0x00000030080c723c */ /* 0x042ff00000001828 */
[C---:B------:R-:W-:Y:S08]  /*4640*/  HMMA.16816.F32 R48, R8.reuse, R50, R44 ;  /* 0x000000320830723c */ /* 0x040ff0000000182c */
[C---:B--2---:R-:W-:Y:S01]  /*4650*/  HMMA.16816.F32 R52, R8.reuse, R56, R68 ;  /* 0x000000380834723c */ /* 0x044fe20000001844 */
[----:B------:R-:W1:Y:S07]  /*4660*/  LDSM.16.M88.4 R68, [R192+0x16800] ;  /* 0x01680000c044783b */ /* 0x000e6e0000000200 */
[----:B------:R-:W-:Y:S01]  /*4670*/  HMMA.16816.F32 R56, R8, R58, R64 ;  /* 0x0000003a0838723c */ /* 0x000fe20000001840 */
[----:B------:R-:W-:Y:S07]  /*4680*/  LDSM.16.M88.4 R64, [R203+0x6800] ;  /* 0x00680000cb40783b */ /* 0x000fee0000000200 */
[C---:B---3--:R-:W-:Y:S08]  /*4690*/  HMMA.16816.F32 R40, R20.reuse, R76, R28 ;  /* 0x0000004c1428723c */ /* 0x048ff0000000181c */
[----:B------:R-:W-:Y:S01]  /*46a0*/  HMMA.16816.F32 R36, R20, R78, R24 ;  /* 0x0000004e1424723c */ /* 0x000fe20000001818 */
[----:B------:R-:W2:Y:S07]  /*46b0*/  LDSM.16.M88.4 R76, [R192+0x17000] ;  /* 0x01700000c04c783b */ /* 0x000eae0000000200 */
[C---:B------:R-:W-:Y:S08]  /*46c0*/  HMMA.16816.F32 R60, R8.reuse, R72, R60 ;  /* 0x00000048083c723c */ /* 0x040ff0000000183c */
[----:B------:R-:W-:Y:S01]  /*46d0*/  HMMA.16816.F32 R44, R8, R74, R32 ;  /* 0x0000004a082c723c */ /* 0x000fe20000001820 */
[----:B------:R-:W3:Y:S04]  /*46e0*/  LDSM.16.M88.4 R8, [R200+0xc000] ;  /* 0x00c00000c808783b */ /* 0x000ee80000000200 */
[----:B------:R-:W1:Y:S03]  /*46f0*/  LDSM.16.M88.4 R72, [R203+0x7000] ;  /* 0x00700000cb48783b */ /* 0x000e660000000200 */
[C---:B------:R-:W-:Y:S08]  /*4700*/  HMMA.16816.F32 R28, R20.reuse, R82, R48 ;  /* 0x00000052141c723c */ /* 0x040ff00000001830 */
[C---:B------:R-:W-:Y:S01]  /*4710*/  HMMA.16816.F32 R32, R20.reuse, R80, R12 ;  /* 0x000000501420723c */ /* 0x040fe2000000180c */
[----:B------:R-:W1:Y:S04]  /*4720*/  LDSM.16.M88.4 R80, [R203+0x7800] ;  /* 0x00780000cb50783b */ /* 0x000e680000000200 */
[----:B------:R-:W-:Y:S03]  /*4730*/  LDSM.16.M88.4 R12, [R202+0xc000] ;  /* 0x00c00000ca0c783b */ /* 0x000fe60000000200 */
[C---:B----4-:R-:W-:Y:S08]  /*4740*/  HMMA.16816.F32 R24, R20.reuse, R84, R52 ;  /* 0x000000541418723c */ /* 0x050ff00000001834 */
[C---:B------:R-:W-:Y:S01]  /*4750*/  HMMA.16816.F32 R56, R20.reuse, R86, R56 ;  /* 0x000000561438723c */ /* 0x040fe20000001838 */
[----:B------:R-:W-:Y:S07]  /*4760*/  LDSM.16.M88.4 R84, [R198+0x17000] ;  /* 0x01700000c654783b */ /* 0x000fee0000000200 */
[C---:B------:R-:W-:Y:S08]  /*4770*/  HMMA.16816.F32 R60, R20.reuse, R92, R60 ;  /* 0x0000005c143c723c */ /* 0x040ff0000000183c */
[----:B------:R-:W-:Y:S01]  /*4780*/  HMMA.16816.F32 R52, R20, R94, R44 ;  /* 0x0000005e1434723c */ /* 0x000fe2000000182c */
[----:B------:R-:W4:Y:S07]  /*4790*/  LDSM.16.M88.4 R92, [R198+0x16000] ;  /* 0x01600000c65c783b */ /* 0x000f2e0000000200 */
[C---:B------:R-:W-:Y:S08]  /*47a0*/  HMMA.16816.F32 R20, R16.reuse, R100, R40 ;  /* 0x000000641014723c */ /* 0x040ff00000001828 */
[C---:B-1----:R-:W-:Y:S08]  /*47b0*/  HMMA.16816.F32 R40, R16.reuse, R70, R28 ;  /* 0x000000461028723c */ /* 0x042ff0000000181c */
[C---:B------:R-:W-:Y:S08]  /*47c0*/  HMMA.16816.F32 R48, R16.reuse, R102, R36 ;  /* 0x000000661030723c */ /* 0x040ff00000001824 */
[C---:B------:R-:W-:Y:S08]  /*47d0*/  HMMA.16816.F32 R44, R16.reuse, R68, R32 ;  /* 0x00000044102c723c */ /* 0x040ff00000001820 */
[C---:B--2---:R-:W-:Y:S08]  /*47e0*/  HMMA.16816.F32 R36, R16.reuse, R76, R24 ;  /* 0x0000004c1024723c */ /* 0x044ff00000001818 */
[C---:B------:R-:W-:Y:S01]  /*47f0*/  HMMA.16816.F32 R32, R16.reuse, R78, R56 ;  /* 0x0000004e1020723c */ /* 0x040fe20000001838 */
[----:B------:R-:W1:Y:S07]  /*4800*/  LDSM.16.M88.4 R76, [R198+0x16800] ;  /* 0x01680000c64c783b */ /* 0x000e6e0000000200 */
[C---:B------:R-:W-:Y:S08]  /*4810*/  HMMA.16816.F32 R28, R16.reuse, R88, R60 ;  /* 0x00000058101c723c */ /* 0x040ff0000000183c */
[----:B------:R-:W-:Y:S01]  /*4820*/  HMMA.16816.F32 R24, R16, R90, R52 ;  /* 0x0000005a1018723c */ /* 0x000fe20000001834 */
        /* <DEDUP_REMOVED lines=8> */
[C---:B------:R-:W-:Y:S08]  /*48b0*/  HMMA.16816.F32 R68, R8.reuse, R80, R28 ;  /* 0x000000500844723c */ /* 0x040ff0000000181c */
[C---:B------:R-:W-:Y:S01]  /*48c0*/  HMMA.16816.F32 R72, R8.reuse, R74, R32 ;  /* 0x0000004a0848723c */ /* 0x040fe20000001820 */
[----:B------:R-:W-:Y:S07]  /*48d0*/  LDSM.16.M88.4 R32, [R197+0x6800] ;  /* 0x00680000c520783b */ /* 0x000fee0000000200 */
[----:B------:R-:W-:Y:S01]  /*48e0*/  HMMA.16816.F32 R64, R8, R82, R24 ;  /* 0x000000520840723c */ /* 0x000fe20000001818 */
[----:B------:R-:W3:Y:S07]  /*48f0*/  LDSM.16.M88.4 R8, [R201+0xc000] ;  /* 0x00c00000c908783b */ /* 0x000eee0000000200 */
[C---:B----4-:R-:W-:Y:S08]  /*4900*/  HMMA.16816.F32 R56, R12.reuse, R92, R20 ;  /* 0x0000005c0c38723c */ /* 0x050ff00000001814 */
[----:B-1----:R-:W-:Y:S01]  /*4910*/  HMMA.16816.F32 R20, R12, R78, R60 ;  /* 0x0000004e0c14723c */ /* 0x002fe2000000183c */
[----:B------:R-:W1:Y:S01]  /*4920*/  LDSM.16.M88.4 R60, [R197+0x7800] ;  /* 0x00780000c53c783b */ /* 0x000e620000000200 */
[----:B------:R-:W-:-:S06]  /*4930*/  DEPBAR.LE SB0, 0x0 ;  /* 0x000080000000791a */ /* 0x000fcc0000000000 */
[C---:B------:R-:W-:Y:S08]  /*4940*/  HMMA.16816.F32 R28, R12.reuse, R94, R16 ;  /* 0x0000005e0c1c723c */ /* 0x040ff00000001810 */
[C---:B------:R-:W-:Y:S08]  /*4950*/  HMMA.16816.F32 R16, R12.reuse, R84, R48 ;  /* 0x000000540c10723c */ /* 0x040ff00000001830 */
[C---:B------:R-:W-:Y:S08]  /*4960*/  HMMA.16816.F32 R24, R12.reuse, R76, R44 ;  /* 0x0000004c0c18723c */ /* 0x040ff0000000182c */
[C---:B--2---:R-:W-:Y:S08]  /*4970*/  HMMA.16816.F32 R48, R12.reuse, R52, R68 ;  /* 0x000000340c30723c */ /* 0x044ff00000001844 */
[C---:B------:R-:W-:Y:S08]  /*4980*/  HMMA.16816.F32 R44, R12.reuse, R86, R72 ;  /* 0x000000560c2c723c */ /* 0x040ff00000001848 */
[----:B------:R-:W-:Y:S07]  /*4990*/  HMMA.16816.F32 R52, R12, R54, R64 ;  /* 0x000000360c34723c */ /* 0x000fee0000001840 */
[----:B------:R-:W-:Y:S01]  /*49a0*/  IMAD.IADD R12, R2, 0x1, R5 ;  /* 0x00000001020c7824 */ /* 0x000fe200078e0205 */
[----:B---3--:R-:W-:Y:S01]  /*49b0*/  HMMA.16816.F32 R72, R8, R40, R16 ;  /* 0x000000280848723c */ /* 0x008fe20000001810 */
[----:B------:R-:W-:-:S02]  /*49c0*/  IMAD.IADD R5, R5, 0x1, R6 ;  /* 0x0000000105057824 */ /* 0x000fc400078e0206 */
[--C-:B------:R-:W-:Y:S01]  /*49d0*/  IMAD.IADD R2, R225, 0x1, -R107.reuse ;  /* 0x00000001e1027824 */ /* 0x100fe200078e0a6b */
[-C--:B------:R-:W-:Y:S02]  /*49e0*/  IMNMX R231, R12, R105.reuse, PT ;  /* 0x000000690ce77217 */ /* 0x080fe40003800200 */
[----:B------:R-:W-:Y:S01]  /*49f0*/  IMNMX R230, R5, R105, PT ;  /* 0x0000006905e67217 */ /* 0x000fe20003800200 */
[----:B------:R-:W-:Y:S01]  /*4a00*/  IMAD.IADD R5, R229, 0x1, -R107 ;  /* 0x00000001e5057824 */ /* 0x000fe200078e0a6b */
[----:B------:R-:W-:Y:S01]  /*4a10*/  HMMA.16816.F32 R56, R8, R36, R56 ;  /* 0x000000240838723c */ /* 0x000fe20000001838 */
[----:B------:R-:W-:-:S03]  /*4a20*/  IMNMX R228, RZ, R2, !PT ;  /* 0x00000002ffe47217 */ /* 0x000fc60007800200 */
[----:B------:R-:W-:-:S04]  /*4a30*/  IMNMX R227, RZ, R5, !PT ;  /* 0x00000005ffe37217 */ /* 0x000fc80007800200 */
[C---:B------:R-:W-:Y:S08]  /*4a40*/  HMMA.16816.F32 R28, R8.reuse, R38, R28 ;  /* 0x00000026081c723c */ /* 0x040ff0000000181c */
[C---:B------:R-:W-:Y:S08]  /*4a50*/  HMMA.16816.F32 R64, R8.reuse, R32, R24 ;  /* 0x000000200840723c */ /* 0x040ff00000001818 */
[C---:B------:R-:W-:Y:S08]  /*4a60*/  HMMA.16816.F32 R68, R8.reuse, R34, R20 ;  /* 0x000000220844723c */ /* 0x040ff00000001814 */
[C---:B------:R-:W-:Y:S08]  /*4a70*/  HMMA.16816.F32 R40, R8.reuse, R42, R44 ;  /* 0x0000002a0828723c */ /* 0x040ff0000000182c */
[C---:B-1----:R-:W-:Y:S08]  /*4a80*/  HMMA.16816.F32 R76, R8.reuse, R60, R48 ;  /* 0x0000003c084c723c */ /* 0x042ff00000001830 */
[----:B------:R-:W-:Y:S01]  /*4a90*/  HMMA.16816.F32 R80, R8, R62, R52 ;  /* 0x0000003e0850723c */ /* 0x000fe20000001834 */
[----:B------:R-:W-:Y:S06]  /*4aa0*/  BAR.SYNC.DEFER_BLOCKING 0x0 ;  /* 0x0000000000007b1d */ /* 0x000fec0000010000 */
[----:B------:R-:W-:Y:S01]  /*4ab0*/  @!UPT UIADD3 URZ, URZ, URZ, URZ ;  /* 0x0000003f3f3ff290 */ /* 0x000fe2000fffe03f */
[----:B------:R-:W-:Y:S11]  /*4ac0*/  @!P6 BRA `(.L_x_1934) ;  /* 0x000004800000e947 */ /* 0x000ff60003800000 */
[----:B------:R-:W-:Y:S01]  /*4ad0*/  IADD3 R2, R130, -0x2, RZ ;  /* 0xfffffffe82027810 */ /* 0x000fe20007ffe0ff */
[----:B------:R-:W-:Y:S01]  /*4ae0*/  BSSY B0, `(.L_x_1935) ;  /* 0x0000045000007945 */ /* 0x000fe20003800000 */
[----:B------:R-:W-:-:S02]  /*4af0*/  ISETP.GE.AND P5, PT, R134, R226, PT ;  /* 0x000000e28600720c */ /* 0x000fc40003fa6270 */
[----:B------:R-:W-:Y:S01]  /*4b00*/  SHF.R.S32.HI R8, RZ, 0x1f, R2 ;  /* 0x0000001fff087819 */ /* 0x000fe20000011402 */
[----:B------:R-:W-:Y:S01]  /*4b10*/  IMAD R5, R112, R2, RZ ;  /* 0x0000000270057224 */ /* 0x000fe200078e02ff */
[-C--:B------:R-:W-:Y:S01]  /*4b20*/  ISETP.GE.AND P4, PT, R118, R226.reuse, PT ;  /* 0x000000e27600720c */ /* 0x080fe20003f86270 */
[-C--:B------:R-:W-:Y:S01]  /*4b30*/  IMAD.WIDE.U32 R6, R2, R111.reuse, R116 ;  /* 0x0000006f02067225 */ /* 0x080fe200078e0074 */
[-C--:B------:R-:W-:Y:S02]  /*4b40*/  ISETP.GE.AND P3, PT, R115, R226.reuse, PT ;  /* 0x000000e27300720c */ /* 0x080fe40003f66270 */
[----:B------:R-:W-:Y:S01]  /*4b50*/  ISETP.GE.AND P2, PT, R114, R226, PT ;  /* 0x000000e27200720c */ /* 0x000fe20003f46270 */
[----:B------:R-:W-:-:S04]  /*4b60*/  IMAD R2, R8, R111, R5 ;  /* 0x0000006f08027224 */ /* 0x000fc800078e0205 */
[----:B------:R-:W-:Y:S01]  /*4b70*/  IMAD.IADD R5, R7, 0x1, R2 ;  /* 0x0000000107057824 */ /* 0x000fe200078e0202 */
[CC--:B------:R-:W-:Y:S01]  /*4b80*/  @!P5 LEA R8, P1, R6.reuse, R244.reuse, 0x1 ;  /* 0x000000f40608d211 */ /* 0x0c0fe200078208ff */
[----:B------:R1:W-:Y:S02]  /*4b90*/  @P5 STS.128 [R220+0x10000], RZ ;  /* 0x010000ffdc005388 */ /* 0x0003e40000000c00 */
        /* <DEDUP_REMOVED lines=9> */
[C---:B------:R-:W-:Y:S01]  /*4c30*/  @!P2 LEA R14, P0, R6.reuse, R244, 0x1 ;  /* 0x000000f4060ea211 */ /* 0x040fe200078008ff */
[----:B------:R1:W-:Y:S01]  /*4c40*/  @P4 STS.128 [R220+0x12000], RZ ;  /* 0x012000ffdc004388 */ /* 0x0003e20000000c00 */
[----:B------:R-:W-:Y:S02]  /*4c50*/  IADD3 R2, P1, R247, R6, RZ ;  /* 0x00000006f7027210 */ /* 0x000fe40007f3e0ff */
[-CC-:B------:R-:W-:Y:S01]  /*4c60*/  @!P2 LEA.HI.X R15, R6, R245.reuse, R5.reuse, 0x1, P0 ;  /* 0x000000f5060fa211 */ /* 0x180fe200000f0c05 */
[----:B------:R-:W-:Y:S01]  /*4c70*/  @!PT LDS RZ, [RZ] ;  /* 0x00000000fffff984 */ /* 0x000fe20000000800 */
[----:B------:R-:W-:Y:S01]  /*4c80*/  @!PT LDS RZ, [RZ] ;  /* 0x00000000fffff984 */ /* 0x000fe20000000800 */
[----:B------:R-:W-:Y:S01]  /*4c90*/  @!PT LDS RZ, [RZ] ;  /* 0x00000000fffff984 */ /* 0x000fe20000000800 */
[----:B------:R1:W-:Y:S01]  /*4ca0*/  @!P4 LDGSTS.E.BYPASS.LTC128B.128 [R220+0x12000], [R10.64+0x80] ;  /* 0x120000800adccfae */ /* 0x0003e2000b901d44 */
[-C--:B------:R-:W-:Y:S01]  /*4cb0*/  @!P5 LEA R12, P0, R2, R244.reuse, 0x1 ;  /* 0x000000f4020cd211 */ /* 0x080fe200078008ff */
[----:B------:R-:W-:Y:S02]  /*4cc0*/  IMAD.X R5, R248, 0x1, R5, P1 ;  /* 0x00000001f8057824 */ /* 0x000fe400008e0605 */
[----:B------:R1:W-:Y:S03]  /*4cd0*/  @P3 STS.128 [R220+0x14000], RZ ;  /* 0x014000ffdc003388 */ /* 0x0003e60000000c00 */
[C---:B------:R-:W-:Y:S01]  /*4ce0*/  @!P5 LEA.HI.X R13, R2.reuse, R245, R5, 0x1, P0 ;  /* 0x000000f5020dd211 */ /* 0x040fe200000f0c05 */
[----:B------:R-:W-:Y:S01]  /*4cf0*/  @!PT LDS RZ, [RZ] ;  /* 0x00000000fffff984 */ /* 0x000fe20000000800 */
[----:B------:R-:W-:Y:S01]  /*4d00*/  @!PT LDS RZ, [RZ] ;  /* 0x00000000fffff984 */ /* 0x000fe20000000800 */
[----:B------:R-:W-:Y:S01]  /*4d10*/  @!PT LDS RZ, [RZ] ;  /* 0x00000000fffff984 */ /* 0x000fe20000000800 */
[----:B------:R1:W-:Y:S01]  /*4d20*/  @!P3 LDGSTS.E.BYPASS.LTC128B.128 [R220+0x14000], [R16.64+0x100] ;  /* 0x1400010010dcbfae */ /* 0x0003e2000b901d44 */
[----:B------:R-:W-:-:S03]  /*4d30*/  @!P3 LEA R6, P0, R2, R244, 0x1 ;  /* 0x000000f40206b211 */ /* 0x000fc600078008ff */
[----:B------:R1:W-:Y:S01]  /*4d40*/  @P2 STS.128 [R220+0x16000], RZ ;  /* 0x016000ffdc002388 */ /* 0x0003e20000000c00 */
[----:B------:R-:W-:-:S03]  /*4d50*/  @!P3 LEA.HI.X R7, R2, R245, R5, 0x1, P0 ;  /* 0x000000f50207b211 */ /* 0x000fc600000f0c05 */
[----:B------:R-:W-:Y:S01]  /*4d60*/  @!PT LDS RZ, [RZ] ;  /* 0x00000000fffff984 */ /* 0x000fe20000000800 */
[----:B------:R-:W-:Y:S01]  /*4d70*/  @!PT LDS RZ, [RZ] ;  /* 0x00000000fffff984 */ /* 0x000fe20000000800 */
[----:B------:R-:W-:Y:S01]  /*4d80*/  @!PT LDS RZ, [RZ] ;  /* 0x00000000fffff984 */ /* 0x000fe20000000800 */
[----:B------:R1:W-:Y:S01]  /*4d90*/  @!P2 LDGSTS.E.BYPASS.LTC128B.128 [R220+0x16000], [R14.64+0x180] ;  /* 0x160001800edcafae */ /* 0x0003e2000b901d44 */
[----:B--2---:R-:W-:-:S03]  /*4da0*/  @!P4 LEA R8, P1, R2, R244, 0x1 ;  /* 0x000000f40208c211 */ /* 0x004fc600078208ff */
[----:B------:R1:W-:Y:S01]  /*4db0*/  @P5 STS.128 [R220+0x11000], RZ ;  /* 0x011000ffdc005388 */ /* 0x0003e20000000c00 */
[----:B------:R-:W-:-:S03]  /*4dc0*/  @!P4 LEA.HI.X R9, R2, R245, R5, 0x1, P1 ;  /* 0x000000f50209c211 */ /* 0x000fc600008f0c05 */
        /* <DEDUP_REMOVED lines=22> */
.L_x_1936:
[----:B------:R-:W-:Y:S05]  /*4f30*/  BSYNC B0 ;  /* 0x0000000000007941 */ /* 0x000fea0003800000 */
.L_x_1935:
[----:B------:R-:W0:Y:S02]  /*4f40*/  LDGDEPBAR ;  /* 0x00000000000079af */ /* 0x000e240000000000 */
.L_x_1934:
[----:B------:R-:W-:Y:S05]  /*4f50*/  BSYNC B1 ;  /* 0x0000000000017941 */ /* 0x000fea0003800000 */
.L_x_1933:
[----:B------:R-:W-:-:S04]  /*4f60*/  IMAD R5, R104, 0x40, R126 ;  /* 0x0000004068057824 */ /* 0x000fc800078e027e */
[--C-:B------:R-:W-:Y:S01]  /*4f70*/  IMAD.IADD R2, R225, 0x1, -R5.reuse ;  /* 0x00000001e1027824 */ /* 0x100fe200078e0a05 */
[----:B-1----:R-:W-:Y:S01]  /*4f80*/  IADD3 R6, R5, 0x1, RZ ;  /* 0x0000000105067810 */ /* 0x002fe20007ffe0ff */
[----:B------:R-:W-:-:S03]  /*4f90*/  IMAD.IADD R8, R229, 0x1, -R5 ;  /* 0x00000001e5087824 */ /* 0x000fc600078e0a05 */
[----:B------:R-:W-:Y:S02]  /*4fa0*/  IABS R2, R2 ;  /* 0x0000000200027213 */ /* 0x000fe40000000000 */
[C---:B------:R-:W-:Y:S02]  /*4fb0*/  ISETP.GE.AND P0, PT, R6.reuse, R228, PT ;  /* 0x000000e40600720c */ /* 0x040fe40003f06270 */
[C---:B------:R-:W-:Y:S01]  /*4fc0*/  ISETP.GE.AND P3, PT, R6.reuse, R227, PT ;  /* 0x000000e30600720c */ /* 0x040fe20003f66270 */
[----:B------:R-:W-:Y:S01]  /*4fd0*/  IMAD.MOV.U32 R7, RZ, RZ, R2 ;  /* 0x000000ffff077224 */ /* 0x000fe200078e0002 */
[----:B------:R-:W-:Y:S01]  /*4fe0*/  IABS R2, R8 ;  /* 0x0000000800027213 */ /* 0x000fe20000000000 */
[----:B------:R-:W-:Y:S01]  /*4ff0*/  IMAD.IADD R8, R225, 0x1, -R6 ;  /* 0x00000001e1087824 */ /* 0x000fe200078e0a06 */
[C---:B------:R-:W-:Y:S01]  /*5000*/  ISETP.GE.OR P0, PT, R6.reuse, R231, !P0 ;  /* 0x000000e70600720c */ /* 0x040fe20004706670 */
[----:B------:R1:W2:Y:S01]  /*5010*/  I2F R14, R7 ;  /* 0x00000007000e7306 */ /* 0x0002a20000201400 */
[----:B------:R-:W-:Y:S01]  /*5020*/  ISETP.GE.OR P3, PT, R6, R230, !P3 ;  /* 0x000000e60600720c */ /* 0x000fe20005f66670 */
[----:B-1----:R-:W-:Y:S01]  /*5030*/  IMAD.MOV.U32 R7, RZ, RZ, R2 ;  /* 0x000000ffff077224 */ /* 0x002fe200078e0002 */
[----:B------:R-:W-:Y:S01]  /*5040*/  IABS R2, R8 ;  /* 0x0000000800027213 */ /* 0x000fe20000000000 */
[----:B--2---:R-:W-:-:S04]  /*5050*/  FFMA.FTZ R14, R14, -R224, R56 ;  /* 0x800000e00e0e7223 */ /* 0x004fc80000010038 */
[----:B------:R1:W2:Y:S01]  /*5060*/  I2F R13, R7 ;  /* 0x00000007000d7306 */ /* 0x0002a20000201400 */
[----:B------:R-:W-:Y:S01]  /*5070*/  IMAD.MOV.U32 R8, RZ, RZ, R2 ;  /* 0x000000ffff087224 */ /* 0x000fe200078e0002 */
[----:B------:R-:W-:-:S04]  /*5080*/  IADD3 R2, R5, 0x8, RZ ;  /* 0x0000000805027810 */ /* 0x000fc80007ffe0ff */
[C---:B------:R-:W-:Y:S01]  /*5090*/  ISETP.GE.AND P5, PT, R2.reuse, R228, PT ;  /* 0x000000e40200720c */ /* 0x040fe20003fa6270 */
[--C-:B------:R-:W-:Y:S01]  /*50a0*/  IMAD.IADD R9, R225, 0x1, -R2.reuse ;  /* 0x00000001e1097824 */ /* 0x100fe200078e0a02 */
[----:B------:R3:W4:Y:S01]  /*50b0*/  I2F R16, R8 ;  /* 0x0000000800107306 */ /* 0x0007220000201400 */
[C---:B------:R-:W-:Y:S01]  /*50c0*/  ISETP.GE.AND P2, PT, R2.reuse, R227, PT ;  /* 0x000000e30200720c */ /* 0x040fe20003f46270 */
[C---:B------:R-:W-:Y:S01]  /*50d0*/  IMAD.IADD R10, R229.reuse, 0x1, -R2 ;  /* 0x00000001e50a7824 */ /* 0x040fe200078e0a02 */
[C---:B------:R-:W-:Y:S02]  /*50e0*/  ISETP.GE.OR P5, PT, R2.reuse, R231, !P5 ;  /* 0x000000e70200720c */ /* 0x040fe40006fa6670 */
[----:B------:R-:W-:Y:S01]  /*50f0*/  ISETP.GE.OR P2, PT, R2, R230, !P2 ;  /* 0x000000e60200720c */ /* 0x000fe20005746670 */
[----:B-1----:R-:W-:Y:S01]  /*5100*/  IMAD.IADD R7, R229, 0x1, -R6 ;  /* 0x00000001e5077824 */ /* 0x002fe200078e0a06 */
[----:B------:R-:W-:Y:S01]  /*5110*/  ISETP.GE.AND P1, PT, R5, R228, PT ;  /* 0x000000e40500720c */ /* 0x000fe20003f26270 */
[----:B--2---:R-:W-:-:S03]  /*5120*/  FFMA.FTZ R13, R13, -R224, R58 ;  /* 0x800000e00d0d7223 */ /* 0x004fc6000001003a */
[----:B------:R-:W-:-:S05]  /*5130*/  IABS R7, R7 ;  /* 0x0000000700077213 */ /* 0x000fca0000000000 */
[----:B---3--:R-:W-:Y:S01]  /*5140*/  IMAD.MOV.U32 R8, RZ, RZ, R7 ;  /* 0x000000ffff087224 */ /* 0x008fe200078e0007 */
[----:B------:R-:W-:-:S03]  /*5150*/  IABS R7, R9 ;  /* 0x0000000900077213 */ /* 0x000fc60000000000 */
[----:B------:R1:W2:Y:S02]  /*5160*/  I2F R15, R8 ;  /* 0x00000008000f7306 */ /* 0x0002a40000201400 */
[----:B------:R-:W-:Y:S01]  /*5170*/  IMAD.MOV.U32 R9, RZ, RZ, R7 ;  /* 0x000000ffff097224 */ /* 0x000fe200078e0007 */
[----:B------:R-:W-:-:S05]  /*5180*/  IABS R7, R10 ;  /* 0x0000000a00077213 */ /* 0x000fca0000000000 */
[----:B------:R3:W5:Y:S01]  /*5190*/  I2F R18, R9 ;  /* 0x0000000900127306 */ /* 0x0007620000201400 */
[----:B-1----:R-:W-:-:S07]  /*51a0*/  IADD3 R8, R5, 0x9, RZ ;  /* 0x0000000905087810 */ /* 0x002fce0007ffe0ff */
[----:B------:R1:W1:Y:S01]  /*51b0*/  I2F R17, R7 ;  /* 0x0000000700117306 */ /* 0x0002620000201400 */
[--C-:B------:R-:W-:Y:S02]  /*51c0*/  IMAD.IADD R10, R225, 0x1, -R8.reuse ;  /* 0x00000001e10a7824 */ /* 0x100fe400078e0a08 */
[----:B------:R-:W-:Y:S01]  /*51d0*/  IMAD.IADD R11, R229, 0x1, -R8 ;  /* 0x00000001e50b7824 */ /* 0x000fe200078e0a08 */
[----:B---3--:R-:W-:Y:S02]  /*51e0*/  IADD3 R9, R5, 0x10, RZ ;  /* 0x0000001005097810 */ /* 0x008fe40007ffe0ff */
[----:B------:R-:W-:-:S03]  /*51f0*/  IABS R10, R10 ;  /* 0x0000000a000a7213 */ /* 0x000fc60000000000 */
[----:B------:R-:W-:Y:S02]  /*5200*/  IMAD.IADD R6, R225, 0x1, -R9 ;  /* 0x00000001e1067824 */ /* 0x000fe400078e0a09 */
[----:B-1----:R-:W-:-:S03]  /*5210*/  IMAD.MOV.U32 R7, RZ, RZ, R10 ;  /* 0x000000ffff077224 */ /* 0x002fc600078e000a */
[----:B------:R-:W-:Y:S02]  /*5220*/  IABS R6, R6 ;  /* 0x0000000600067213 */ /* 0x000fe40000000000 */
[----:B------:R-:W-:Y:S01]  /*5230*/  IABS R10, R11 ;  /* 0x0000000b000a7213 */ /* 0x000fe20000000000 */
[----:B------:R1:W3:Y:S02]  /*5240*/  I2F R22, R7 ;  /* 0x0000000700167306 */ /* 0x0002e40000201400 */
[----:B------:R-:W-:-:S06]  /*5250*/  IMAD.MOV.U32 R2, RZ, RZ, R6 ;  /* 0x000000ffff027224 */ /* 0x000fcc00078e0006 */
[----:B------:R2:W-:Y:S01]  /*5260*/  I2F R21, R2 ;  /* 0x0000000200157306 */ /* 0x0005e20000201400 */
[----:B-1----:R-:W-:Y:S02]  /*5270*/  IMAD.MOV.U32 R7, RZ, RZ, R10 ;  /* 0x000000ffff077224 */ /* 0x002fe400078e000a */
[----:B------:R-:W-:-:S05]  /*5280*/  IMAD.IADD R10, R229, 0x1, -R9 ;  /* 0x00000001e50a7824 */ /* 0x000fca00078e0a09 */
[----:B------:R1:W1:Y:S01]  /*5290*/  I2F R19, R7 ;  /* 0x0000000700137306 */ /* 0x0002620000201400 */
[----:B------:R-:W-:Y:S01]  /*52a0*/  IABS R6, R10 ;  /* 0x0000000a00067213 */ /* 0x000fe20000000000 */
[----:B--2---:R-:W2:Y:S01]  /*52b0*/  LD.E R2, [R136.64+0xdc] ;  /* 0x0000dc0488027980 */ /* 0x004ea2000c101900 */
[C---:B------:R-:W-:Y:S02]  /*52c0*/  ISETP.GE.AND P4, PT, R5.reuse, R227, PT ;  /* 0x000000e30500720c */ /* 0x040fe40003f86270 */
[----:B-1----:R-:W-:-:S05]  /*52d0*/  IADD3 R7, R5, 0x11, RZ ;  /* 0x0000001105077810 */ /* 0x002fca0007ffe0ff */
[--C-:B------:R-:W-:Y:S02]  /*52e0*/  IMAD.IADD R10, R225, 0x1, -R7.reuse ;  /* 0x00000001e10a7824 */ /* 0x100fe400078e0a07 */
[----:B------:R-:W-:Y:S01]  /*52f0*/  IMAD.MOV.U32 R11, RZ, RZ, R6 ;  /* 0x000000ffff0b7224 */ /* 0x000fe200078e0006 */
[----:B------:R-:W-:Y:S01]  /*5300*/  IADD3 R6, R5, 0x18, RZ ;  /* 0x0000001805067810 */ /* 0x000fe20007ffe0ff */
[----:B------:R-:W-:Y:S01]  /*5310*/  IMAD.IADD R12, R229, 0x1, -R7 ;  /* 0x00000001e50c7824 */ /* 0x000fe200078e0a07 */
[----:B------:R-:W-:Y:S01]  /*5320*/  IABS R10, R10 ;  /* 0x0000000a000a7213 */ /* 0x000fe20000000000 */
[----:B------:R1:W1:Y:S01]  /*5330*/  I2F R20, R11 ;  /* 0x0000000b00147306 */ /* 0x0002620000201400 */
[C---:B------:R-:W-:Y:S02]  /*5340*/  ISETP.GE.OR P1, PT, R5.reuse, R231, !P1 ;  /* 0x000000e70500720c */ /* 0x040fe40004f26670 */
[----:B------:R-:W-:Y:S02]  /*5350*/  ISETP.GE.OR P4, PT, R5, R230, !P4 ;  /* 0x000000e60500720c */ /* 0x000fe40006786670 */
[----:B------:R-:W-:-:S02]  /*5360*/  FSEL R36, R14, -INF , !P1 ;  /* 0xff8000000e247808 */ /* 0x000fc40004800000 */
[----:B------:R-:W-:Y:S02]  /*5370*/  FSEL R37, R13, -INF , !P4 ;  /* 0xff8000000d257808 */ /* 0x000fe40006000000 */
[C---:B------:R-:W-:Y:S02]  /*5380*/  ISETP.GE.AND P1, PT, R8.reuse, R228, PT ;  /* 0x000000e40800720c */ /* 0x040fe40003f26270 */
[C---:B------:R-:W-:Y:S01]  /*5390*/  ISETP.GE.AND P4, PT, R8.reuse, R227, PT ;  /* 0x000000e30800720c */ /* 0x040fe20003f86270 */
[----:B-1----:R-:W-:Y:S01]  /*53a0*/  IMAD.MOV.U32 R11, RZ, RZ, R10 ;  /* 0x000000ffff0b7224 */ /* 0x002fe200078e000a */
[----:B------:R-:W-:Y:S01]  /*53b0*/  IABS R10, R12 ;  /* 0x0000000c000a7213 */ /* 0x000fe20000000000 */
[----:B------:R-:W-:Y:S02]  /*53c0*/  IMAD.IADD R12, R225, 0x1, -R6 ;  /* 0x00000001e10c7824 */ /* 0x000fe400078e0a06 */
[----:B------:R1:W1:Y:S01]  /*53d0*/  I2F R25, R11 ;  /* 0x0000000b00197306 */ /* 0x0002620000201400 */
[----:B------:R-:W-:-:S02]  /*53e0*/  ISETP.GE.OR P1, PT, R8, R231, !P1 ;  /* 0x000000e70800720c */ /* 0x000fc40004f26670 */
[----:B------:R-:W-:Y:S01]  /*53f0*/  ISETP.GE.OR P4, PT, R8, R230, !P4 ;  /* 0x000000e60800720c */ /* 0x000fe20006786670 */
[-C--:B----4-:R-:W-:Y:S01]  /*5400*/  FFMA.FTZ R14, R16, -R224.reuse, R57 ;  /* 0x800000e0100e7223 */ /* 0x090fe20000010039 */
[----:B------:R-:W-:Y:S01]  /*5410*/  IADD3 R8, R5, 0x19, RZ ;  /* 0x0000001905087810 */ /* 0x000fe20007ffe0ff */
[----:B------:R-:W-:Y:S02]  /*5420*/  FFMA.FTZ R13, R15, -R224, R59 ;  /* 0x800000e00f0d7223 */ /* 0x000fe4000001003b */
[----:B-1----:R-:W-:Y:S01]  /*5430*/  IMAD.MOV.U32 R11, RZ, RZ, R10 ;  /* 0x000000ffff0b7224 */ /* 0x002fe200078e000a */
[----:B------:R-:W-:Y:S01]  /*5440*/  IABS R10, R12 ;  /* 0x0000000c000a7213 */ /* 0x000fe20000000000 */
[----:B------:R-:W-:Y:S02]  /*5450*/  IMAD.IADD R12, R229, 0x1, -R6 ;  /* 0x00000001e50c7824 */ /* 0x000fe400078e0a06 */
[----:B------:R1:W4:Y:S01]  /*5460*/  I2F R16, R11 ;  /* 0x0000000b00107306 */ /* 0x0003220000201400 */
[----:B------:R-:W-:-:S02]  /*5470*/  FSEL R35, R14, -INF , !P0 ;  /* 0xff8000000e237808 */ /* 0x000fc40004000000 */
[----:B------:R-:W-:Y:S02]  /*5480*/  FSEL R38, R13, -INF , !P3 ;  /* 0xff8000000d267808 */ /* 0x000fe40005800000 */
[C---:B------:R-:W-:Y:S02]  /*5490*/  ISETP.GE.AND P0, PT, R9.reuse, R228, PT ;  /* 0x000000e40900720c */ /* 0x040fe40003f06270 */
[----:B------:R-:W-:Y:S01]  /*54a0*/  ISETP.GE.AND P3, PT, R9, R227, PT ;  /* 0x000000e30900720c */ /* 0x000fe20003f66270 */
[----:B-1----:R-:W-:Y:S01]  /*54b0*/  IMAD.MOV.U32 R11, RZ, RZ, R10 ;  /* 0x000000ffff0b7224 */ /* 0x002fe200078e000a */
[----:B------:R-:W-:Y:S01]  /*54c0*/  IABS R10, R12 ;  /* 0x0000000c000a7213 */ /* 0x000fe20000000000 */
[----:B------:R-:W-:Y:S02]  /*54d0*/  IMAD.IADD R12, R225, 0x1, -R8 ;  /* 0x00000001e10c7824 */ /* 0x000fe400078e0a08 */
[----:B------:R1:W-:Y:S01]  /*54e0*/  I2F R26, R11 ;  /* 0x0000000b001a7306 */ /* 0x0003e20000201400 */
[C---:B------:R-:W-:Y:S01]  /*54f0*/  ISETP.GE.OR P0, PT, R9.reuse, R231, !P0 ;  /* 0x000000e70900720c */ /* 0x040fe20004706670 */
[----:B-----5:R-:W-:Y:S01]  /*5500*/  FFMA.FTZ R14, R18, -R224, R28 ;  /* 0x800000e0120e7223 */ /* 0x020fe2000001001c */
[----:B------:R-:W-:Y:S01]  /*5510*/  ISETP.GE.OR P3, PT, R9, R230, !P3 ;  /* 0x000000e60900720c */ /* 0x000fe20005f66670 */
[----:B------:R-:W-:Y:S01]  /*5520*/  FFMA.FTZ R13, R17, -R224, R30 ;  /* 0x800000e0110d7223 */ /* 0x000fe2000001001e */
[----:B------:R-:W-:Y:S01]  /*5530*/  IADD3 R9, R5, 0x20, RZ ;  /* 0x0000002005097810 */ /* 0x000fe20007ffe0ff */
[----:B-1----:R-:W-:Y:S01]  /*5540*/  IMAD.MOV.U32 R11, RZ, RZ, R10 ;  /* 0x000000ffff0b7224 */ /* 0x002fe200078e000a */
[----:B------:R-:W-:-:S03]  /*5550*/  IABS R10, R12 ;  /* 0x0000000c000a7213 */ /* 0x000fc60000000000 */
[----:B------:R1:W5:Y:S01]  /*5560*/  I2F R15, R11 ;  /* 0x0000000b000f7306 */ /* 0x0003620000201400 */
[----:B------:R-:W-:Y:S01]  /*5570*/  FSEL R34, R14, -INF , !P5 ;  /* 0xff8000000e227808 */ /* 0x000fe20006800000 */
[----:B------:R-:W-:Y:S01]  /*5580*/  IMAD.IADD R12, R229, 0x1, -R8 ;  /* 0x00000001e50c7824 */ /* 0x000fe200078e0a08 */
[----:B------:R-:W-:Y:S02]  /*5590*/  FSEL R60, R13, -INF , !P2 ;  /* 0xff8000000d3c7808 */ /* 0x000fe40005000000 */
[C---:B------:R-:W-:Y:S02]  /*55a0*/  ISETP.GE.AND P5, PT, R7.reuse, R228, PT ;  /* 0x000000e40700720c */ /* 0x040fe40003fa6270 */
[----:B------:R-:W-:Y:S01]  /*55b0*/  ISETP.GE.AND P2, PT, R7, R227, PT ;  /* 0x000000e30700720c */ /* 0x000fe20003f46270 */
[----:B-1----:R-:W-:-:S04]  /*55c0*/  IMAD.MOV.U32 R11, RZ, RZ, R10 ;  /* 0x000000ffff0b7224 */ /* 0x002fc800078e000a */
[----:B------:R1:W1:Y:S01]  /*55d0*/  I2F R27, R11 ;  /* 0x0000000b001b7306 */ /* 0x0002620000201400 */
[C---:B------:R-:W-:Y:S02]  /*55e0*/  ISETP.GE.OR P5, PT, R7.reuse, R231, !P5 ;  /* 0x000000e70700720c */ /* 0x040fe40006fa6670 */
[----:B------:R-:W-:Y:S02]  /*55f0*/  ISETP.GE.OR P2, PT, R7, R230, !P2 ;  /* 0x000000e60700720c */ /* 0x000fe40005746670 */
[----:B------:R-:W-:Y:S01]  /*5600*/  IABS R10, R12 ;  /* 0x0000000c000a7213 */ /* 0x000fe20000000000 */
[-C--:B---3--:R-:W-:Y:S02]  /*5610*/  FFMA.FTZ R14, R22, -R224.reuse, R29 ;  /* 0x800000e0160e7223 */ /* 0x088fe4000001001d */
[----:B-1----:R-:W-:Y:S01]  /*5620*/  IMAD.IADD R11, R225, 0x1, -R9 ;  /* 0x00000001e10b7824 */ /* 0x002fe200078e0a09 */
[----:B------:R1:W3:Y:S04]  /*5630*/  I2F R24, R10 ;  /* 0x0000000a00187306 */ /* 0x0002e80000201400 */
[----:B------:R-:W-:Y:S01]  /*5640*/  IABS R7, R11 ;  /* 0x0000000b00077213 */ /* 0x000fe20000000000 */
[----:B------:R-:W-:-:S04]  /*5650*/  FFMA.FTZ R13, R19, -R224, R31 ;  /* 0x800000e0130d7223 */ /* 0x000fc8000001001f */
        /* <DEDUP_REMOVED lines=8> */
[----:B------:R-:W-:-:S02]  /*56e0*/  ISETP.GE.OR P1, PT, R6, R231, !P1 ;  /* 0x000000e70600720c */ /* 0x000fc40004f26670 */
[----:B------:R-:W-:Y:S02]  /*56f0*/  ISETP.GE.OR P4, PT, R6, R230, !P4 ;  /* 0x000000e60600720c */ /* 0x000fe40006786670 */
[----:B------:R-:W-:Y:S01]  /*5700*/  IABS R7, R12 ;  /* 0x0000000c00077213 */ /* 0x000fe20000000000 */
[----:B-1----:R-:W-:-:S03]  /*5710*/  IMAD.IADD R11, R225, 0x1, -R10 ;  /* 0x00000001e10b7824 */ /* 0x002fc600078e0a0a */
[----:B------:R1:W-:Y:S02]  /*5720*/  I2F R22, R7 ;  /* 0x0000000700167306 */ /* 0x0003e40000201400 */
[----:B------:R-:W-:Y:S01]  /*5730*/  IABS R6, R11 ;  /* 0x0000000b00067213 */ /* 0x000fe20000000000 */
[-C--:B------:R-:W-:Y:S02]  /*5740*/  FFMA.FTZ R14, R21, -R224.reuse, R64 ;  /* 0x800000e0150e7223 */ /* 0x080fe40000010040 */
[----:B------:R-:W-:Y:S02]  /*5750*/  FFMA.FTZ R13, R20, -R224, R66 ;  /* 0x800000e0140d7223 */ /* 0x000fe40000010042 */
[----:B------:R-:W-:Y:S02]  /*5760*/  IMAD.MOV.U32 R11, RZ, RZ, R6 ;  /* 0x000000ffff0b7224 */ /* 0x000fe400078e0006 */
[----:B------:R-:W-:Y:S01]  /*5770*/  IMAD.IADD R12, R229, 0x1, -R10 ;  /* 0x00000001e50c7824 */ /* 0x000fe200078e0a0a */
[----:B------:R-:W-:-:S02]  /*5780*/  FSEL R28, R14, -INF , !P0 ;  /* 0xff8000000e1c7808 */ /* 0x000fc40004000000 */
[----:B-1----:R-:W-:Y:S01]  /*5790*/  IADD3 R7, R5, 0x28, RZ ;  /* 0x0000002805077810 */ /* 0x002fe20007ffe0ff */
[----:B------:R1:W-:Y:S01]  /*57a0*/  I2F R21, R11 ;  /* 0x0000000b00157306 */ /* 0x0003e20000201400 */
[----:B------:R-:W-:Y:S02]  /*57b0*/  FSEL R30, R13, -INF , !P3 ;  /* 0xff8000000d1e7808 */ /* 0x000fe40005800000 */
[C---:B------:R-:W-:Y:S02]  /*57c0*/  ISETP.GE.AND P0, PT, R8.reuse, R228, PT ;  /* 0x000000e40800720c */ /* 0x040fe40003f06270 */
[C---:B------:R-:W-:Y:S02]  /*57d0*/  ISETP.GE.AND P3, PT, R8.reuse, R227, PT ;  /* 0x000000e30800720c */ /* 0x040fe40003f66270 */
[----:B------:R-:W-:Y:S02]  /*57e0*/  IABS R6, R12 ;  /* 0x0000000c00067213 */ /* 0x000fe40000000000 */
[----:B------:R-:W-:-:S02]  /*57f0*/  ISETP.GE.OR P0, PT, R8, R231, !P0 ;  /* 0x000000e70800720c */ /* 0x000fc40004706670 */
[----:B------:R-:W-:Y:S01]  /*5800*/  ISETP.GE.OR P3, PT, R8, R230, !P3 ;  /* 0x000000e60800720c */ /* 0x000fe20005f66670 */
[--C-:B-1----:R-:W-:Y:S01]  /*5810*/  IMAD.IADD R11, R225, 0x1, -R7.reuse ;  /* 0x00000001e10b7824 */ /* 0x102fe200078e0a07 */
[----:B------:R1:W-:Y:S01]  /*5820*/  I2F R20, R6 ;  /* 0x0000000600147306 */ /* 0x0003e20000201400 */
[----:B------:R-:W-:-:S03]  /*5830*/  IMAD.IADD R12, R229, 0x1, -R7 ;  /* 0x00000001e50c7824 */ /* 0x000fc600078e0a07 */
[----:B------:R-:W-:Y:S01]  /*5840*/  IABS R8, R11 ;  /* 0x0000000b00087213 */ /* 0x000fe20000000000 */
[-C--:B------:R-:W-:Y:S02]  /*5850*/  FFMA.FTZ R14, R25, -R224.reuse, R65 ;  /* 0x800000e0190e7223 */ /* 0x080fe40000010041 */
[----:B----4-:R-:W-:Y:S02]  /*5860*/  FFMA.FTZ R13, R16, -R224, R67 ;  /* 0x800000e0100d7223 */ /* 0x010fe40000010043 */
[----:B------:R-:W-:Y:S01]  /*5870*/  IMAD.MOV.U32 R11, RZ, RZ, R8 ;  /* 0x000000ffff0b7224 */ /* 0x000fe200078e0008 */
[----:B------:R-:W-:Y:S02]  /*5880*/  IABS R8, R12 ;  /* 0x0000000c00087213 */ /* 0x000fe40000000000 */
[----:B-1----:R-:W-:Y:S01]  /*5890*/  IADD3 R6, R5, 0x29, RZ ;  /* 0x0000002905067810 */ /* 0x002fe20007ffe0ff */
[----:B------:R1:W-:Y:S04]  /*58a0*/  I2F R19, R11 ;  /* 0x0000000b00137306 */ /* 0x0003e80000201400 */
[----:B------:R-:W-:Y:S01]  /*58b0*/  IMAD.IADD R12, R225, 0x1, -R6 ;  /* 0x00000001e10c7824 */ /* 0x000fe200078e0a06 */
[----:B------:R-:W-:-:S02]  /*58c0*/  FSEL R25, R14, -INF , !P5 ;  /* 0xff8000000e197808 */ /* 0x000fc40006800000 */
[----:B------:R-:W-:Y:S02]  /*58d0*/  FSEL R29, R13, -INF , !P2 ;  /* 0xff8000000d1d7808 */ /* 0x000fe40005000000 */
[C---:B------:R-:W-:Y:S02]  /*58e0*/  ISETP.GE.AND P5, PT, R9.reuse, R228, PT ;  /* 0x000000e40900720c */ /* 0x040fe40003fa6270 */
[C---:B------:R-:W-:Y:S01]  /*58f0*/  ISETP.GE.AND P2, PT, R9.reuse, R227, PT ;  /* 0x000000e30900720c */ /* 0x040fe20003f46270 */
[----:B-1----:R-:W-:Y:S01]  /*5900*/  IMAD.MOV.U32 R11, RZ, RZ, R8 ;  /* 0x000000ffff0b7224 */ /* 0x002fe200078e0008 */
[----:B------:R-:W-:Y:S02]  /*5910*/  IABS R8, R12 ;  /* 0x0000000c00087213 */ /* 0x000fe40000000000 */
[C---:B------:R-:W-:Y:S02]  /*5920*/  ISETP.GE.OR P5, PT, R9.reuse, R231, !P5 ;  /* 0x000000e70900720c */ /* 0x040fe40006fa6670 */
[----:B------:R-:W-:Y:S01]  /*5930*/  ISETP.GE.OR P2, PT, R9, R230, !P2 ;  /* 0x000000e60900720c */ /* 0x000fe20005746670 */
[----:B------:R-:W-:Y:S01]  /*5940*/  IMAD.MOV.U32 R12, RZ, RZ, R8 ;  /* 0x000000ffff0c7224 */ /* 0x000fe200078e0008 */
[----:B------:R-:W-:Y:S01]  /*5950*/  IADD3 R9, R5, 0x30, RZ ;  /* 0x0000003005097810 */ /* 0x000fe20007ffe0ff */
[----:B------:R1:W4:Y:S01]  /*5960*/  I2F R18, R11 ;  /* 0x0000000b00127306 */ /* 0x0003220000201400 */
[----:B-----5:R-:W-:-:S02]  /*5970*/  FFMA.FTZ R14, R15, -R224, R70 ;  /* 0x800000e00f0e7223 */ /* 0x020fc40000010046 */
[----:B------:R-:W-:-:S05]  /*5980*/  FFMA.FTZ R13, R26, -R224, R68 ;  /* 0x800000e01a0d7223 */ /* 0x000fca0000010044 */
[----:B------:R5:W2:Y:S01]  /*5990*/  I2F R15, R12 ;  /* 0x0000000c000f7306 */ /* 0x000aa20000201400 */
[----:B------:R-:W-:Y:S01]  /*59a0*/  FSEL R32, R13, -INF , !P1 ;  /* 0xff8000000d207808 */ /* 0x000fe20004800000 */
[----:B-1----:R-:W-:Y:S01]  /*59b0*/  IMAD.IADD R11, R229, 0x1, -R6 ;  /* 0x00000001e50b7824 */ /* 0x002fe200078e0a06 */
[----:B------:R-:W-:Y:S01]  /*59c0*/  FSEL R51, R14, -INF , !P4 ;  /* 0xff8000000e337808 */ /* 0x000fe20006000000 */
[----:B-----5:R-:W-:-:S03]  /*59d0*/  IMAD.IADD R12, R225, 0x1, -R9 ;  /* 0x00000001e10c7824 */ /* 0x020fc600078e0a09 */
[----:B------:R-:W-:Y:S02]  /*59e0*/  IABS R11, R11 ;  /* 0x0000000b000b7213 */ /* 0x000fe40000000000 */
[----:B------:R-:W-:Y:S02]  /*59f0*/  IADD3 R8, R5, 0x31, RZ ;  /* 0x0000003105087810 */ /* 0x000fe40007ffe0ff */
[----:B------:R-:W-:Y:S02]  /*5a00*/  IABS R12, R12 ;  /* 0x0000000c000c7213 */ /* 0x000fe40000000000 */
[C---:B------:R-:W-:Y:S02]  /*5a10*/  ISETP.GE.AND P1, PT, R10.reuse, R228, PT ;  /* 0x000000e40a00720c */ /* 0x040fe40003f26270 */
[----:B------:R-:W-:Y:S01]  /*5a20*/  ISETP.GE.AND P4, PT, R10, R227, PT ;  /* 0x000000e30a00720c */ /* 0x000fe20003f86270 */
[----:B------:R1:W5:Y:S01]  /*5a30*/  I2F R17, R11 ;  /* 0x0000000b00117306 */ /* 0x0003620000201400 */
[----:B------:R-:W-:-:S02]  /*5a40*/  FFMA.FTZ R14, R27, -R224, R69 ;  /* 0x800000e01b0e7223 */ /* 0x000fc40000010045 */
[----:B---3--:R-:W-:Y:S01]  /*5a50*/  FFMA.FTZ R13, R24, -R224, R71 ;  /* 0x800000e0180d7223 */ /* 0x008fe20000010047 */
[C---:B------:R-:W-:Y:S02]  /*5a60*/  ISETP.GE.OR P1, PT, R10.reuse, R231, !P1 ;  /* 0x000000e70a00720c */ /* 0x040fe40004f26670 */
[----:B------:R-:W-:Y:S01]  /*5a70*/  ISETP.GE.OR P4, PT, R10, R230, !P4 ;  /* 0x000000e60a00720c */ /* 0x000fe20006786670 */
[----:B------:R-:W-:Y:S01]  /*5a80*/  IMAD.IADD R10, R225, 0x1, -R8 ;  /* 0x00000001e10a7824 */ /* 0x000fe200078e0a08 */
[----:B------:R-:W-:Y:S02]  /*5a90*/  FSEL R26, R13, -INF , !P3 ;  /* 0xff8000000d1a7808 */ /* 0x000fe40005800000 */
[----:B------:R-:W-:Y:S01]  /*5aa0*/  ISETP.GE.AND P3, PT, R7, R227, PT ;  /* 0x000000e30700720c */ /* 0x000fe20003f66270 */
[----:B-1----:R-:W-:Y:S02]  /*5ab0*/  IMAD.MOV.U32 R11, RZ, RZ, R12 ;  /* 0x000000ffff0b7224 */ /* 0x002fe400078e000c */
[----:B------:R-:W-:Y:S01]  /*5ac0*/  FFMA.FTZ R12, R23, -R224, R72 ;  /* 0x800000e0170c7223 */ /* 0x000fe20000010048 */
[----:B------:R-:W-:Y:S01]  /*5ad0*/  FSEL R23, R14, -INF , !P0 ;  /* 0xff8000000e177808 */ /* 0x000fe20004000000 */
[----:B------:R1:W3:Y:S01]  /*5ae0*/  I2F R16, R11 ;  /* 0x0000000b00107306 */ /* 0x0002e20000201400 */
[----:B------:R-:W-:-:S02]  /*5af0*/  ISETP.GE.AND P0, PT, R7, R228, PT ;  /* 0x000000e40700720c */ /* 0x000fc40003f06270 */
[----:B------:R-:W-:Y:S02]  /*5b00*/  IABS R10, R10 ;  /* 0x0000000a000a7213 */ /* 0x000fe40000000000 */
[C---:B------:R-:W-:Y:S02]  /*5b10*/  ISETP.GE.OR P0, PT, R7.reuse, R231, !P0 ;  /* 0x000000e70700720c */ /* 0x040fe40004706670 */
[----:B------:R-:W-:Y:S01]  /*5b20*/  ISETP.GE.OR P3, PT, R7, R230, !P3 ;  /* 0x000000e60700720c */ /* 0x000fe20005f66670 */
[-C--:B----4-:R-:W-:Y:S01]  /*5b30*/  FFMA.FTZ R7, R18, -R224.reuse, R42 ;  /* 0x800000e012077223 */ /* 0x090fe2000001002a */
[----:B------:R4:W2:Y:S01]  /*5b40*/  I2F R14, R10 ;  /* 0x0000000a000e7306 */ /* 0x0008a20000201400 */
[----:B------:R-:W-:Y:S01]  /*5b50*/  FSEL R47, R12, -INF , !P5 ;  /* 0xff8000000c2f7808 */ /* 0x000fe20006800000 */
[----:B-1----:R-:W-:Y:S01]  /*5b60*/  FFMA.FTZ R11, R22, -R224, R74 ;  /* 0x800000e0160b7223 */ /* 0x002fe2000001004a */
[----:B------:R-:W-:Y:S01]  /*5b70*/  ISETP.GE.AND P5, PT, R6, R228, PT ;  /* 0x000000e40600720c */ /* 0x000fe20003fa6270 */
[----:B------:R-:W-:-:S03]  /*5b80*/  FFMA.FTZ R12, R21, -R224, R73 ;  /* 0x800000e0150c7223 */ /* 0x000fc60000010049 */
[----:B------:R-:W-:Y:S02]  /*5b90*/  FSEL R54, R11, -INF , !P2 ;  /* 0xff8000000b367808 */ /* 0x000fe40005000000 */
[----:B------:R-:W-:Y:S01]  /*5ba0*/  ISETP.GE.AND P2, PT, R6, R227, PT ;  /* 0x000000e30600720c */ /* 0x000fe20003f46270 */
[-C--:B----4-:R-:W-:Y:S01]  /*5bb0*/  FFMA.FTZ R10, R20, -R224.reuse, R75 ;  /* 0x800000e0140a7223 */ /* 0x090fe2000001004b */
[----:B------:R-:W-:Y:S01]  /*5bc0*/  FSEL R57, R7, -INF , !P3 ;  /* 0xff80000007397808 */ /* 0x000fe20005800000 */
[-C--:B------:R-:W-:Y:S01]  /*5bd0*/  FFMA.FTZ R11, R19, -R224.reuse, R40 ;  /* 0x800000e0130b7223 */ /* 0x080fe20000010028 */
[C---:B------:R-:W-:Y:S01]  /*5be0*/  ISETP.GE.OR P5, PT, R6.reuse, R231, !P5 ;  /* 0x000000e70600720c */ /* 0x040fe20006fa6670 */
[----:B--2---:R-:W-:Y:S01]  /*5bf0*/  FFMA.FTZ R15, R15, -R224, R41 ;  /* 0x800000e00f0f7223 */ /* 0x004fe20000010029 */
[----:B------:R-:W-:Y:S01]  /*5c00*/  ISETP.GE.OR P2, PT, R6, R230, !P2 ;  /* 0x000000e60600720c */ /* 0x000fe20005746670 */
[----:B-----5:R-:W-:Y:S01]  /*5c10*/  FFMA.FTZ R13, R17, -R224, R43 ;  /* 0x800000e0110d7223 */ /* 0x020fe2000001002b */
[----:B------:R-:W-:Y:S01]  /*5c20*/  IADD3 R6, R5, 0x38, RZ ;  /* 0x0000003805067810 */ /* 0x000fe20007ffe0ff */
[----:B------:R-:W-:Y:S01]  /*5c30*/  IMAD.IADD R7, R229, 0x1, -R8 ;  /* 0x00000001e5077824 */ /* 0x000fe200078e0a08 */
[----:B------:R-:W-:-:S02]  /*5c40*/  FSEL R24, R12, -INF , !P1 ;  /* 0xff8000000c187808 */ /* 0x000fc40004800000 */
[----:B------:R-:W-:Y:S02]  /*5c50*/  FSEL R49, R10, -INF , !P4 ;  /* 0xff8000000a317808 */ /* 0x000fe40006000000 */
[CC--:B------:R-:W-:Y:S02]  /*5c60*/  ISETP.GE.AND P1, PT, R9.reuse, R228.reuse, PT ;  /* 0x000000e40900720c */ /* 0x0c0fe40003f26270 */
[-C--:B------:R-:W-:Y:S02]  /*5c70*/  ISETP.GE.AND P4, PT, R9, R227.reuse, PT ;  /* 0x000000e30900720c */ /* 0x080fe40003f86270 */
[----:B------:R-:W-:Y:S02]  /*5c80*/  FSEL R42, R11, -INF , !P0 ;  /* 0xff8000000b2a7808 */ /* 0x000fe40004000000 */
[C---:B------:R-:W-:Y:S02]  /*5c90*/  ISETP.GE.AND P0, PT, R8.reuse, R228, PT ;  /* 0x000000e40800720c */ /* 0x040fe40003f06270 */
[----:B------:R-:W-:-:S02]  /*5ca0*/  ISETP.GE.AND P3, PT, R8, R227, PT ;  /* 0x000000e30800720c */ /* 0x000fc40003f66270 */
[----:B------:R-:W-:Y:S02]  /*5cb0*/  FSEL R50, R15, -INF , !P5 ;  /* 0xff8000000f327808 */ /* 0x000fe40006800000 */
[----:B------:R-:W-:Y:S02]  /*5cc0*/  FSEL R59, R13, -INF , !P2 ;  /* 0xff8000000d3b7808 */ /* 0x000fe40005000000 */
[C---:B------:R-:W-:Y:S02]  /*5cd0*/  ISETP.GE.AND P5, PT, R6.reuse, R228, PT ;  /* 0x000000e40600720c */ /* 0x040fe40003fa6270 */
[----:B------:R-:W-:Y:S02]  /*5ce0*/  ISETP.GE.AND P2, PT, R6, R227, PT ;  /* 0x000000e30600720c */ /* 0x000fe40003f46270 */
[----:B------:R-:W-:Y:S02]  /*5cf0*/  IABS R11, R7 ;  /* 0x00000007000b7213 */ /* 0x000fe40000000000 */
[----:B------:R-:W-:-:S02]  /*5d00*/  ISETP.GE.OR P1, PT, R9, R231, !P1 ;  /* 0x000000e70900720c */ /* 0x000fc40004f26670 */
[-C--:B------:R-:W-:Y:S01]  /*5d10*/  ISETP.GE.OR P4, PT, R9, R230.reuse, !P4 ;  /* 0x000000e60900720c */ /* 0x080fe20006786670 */
[C---:B------:R-:W-:Y:S01]  /*5d20*/  IMAD.IADD R9, R229.reuse, 0x1, -R9 ;  /* 0x00000001e5097824 */ /* 0x040fe200078e0a09 */
[----:B------:R-:W-:Y:S01]  /*5d30*/  FMNMX.FTZ R7, R36, R35, !PT ;  /* 0x0000002324077209 */ /* 0x000fe20007810000 */
[--C-:B------:R-:W-:Y:S01]  /*5d40*/  IMAD.IADD R10, R229, 0x1, -R6.reuse ;  /* 0x00000001e50a7824 */ /* 0x100fe200078e0a06 */
[CC--:B------:R-:W-:Y:S02]  /*5d50*/  ISETP.GE.OR P0, PT, R8.reuse, R231.reuse, !P0 ;  /* 0x000000e70800720c */ /* 0x0c0fe40004706670 */
[-C--:B------:R-:W-:Y:S01]  /*5d60*/  ISETP.GE.OR P3, PT, R8, R230.reuse, !P3 ;  /* 0x000000e60800720c */ /* 0x080fe20005f66670 */
[----:B------:R-:W-:Y:S01]  /*5d70*/  IMAD.IADD R8, R225, 0x1, -R6 ;  /* 0x00000001e1087824 */ /* 0x000fe200078e0a06 */
[C---:B------:R-:W-:Y:S02]  /*5d80*/  ISETP.GE.OR P5, PT, R6.reuse, R231, !P5 ;  /* 0x000000e70600720c */ /* 0x040fe40006fa6670 */
[----:B------:R-:W-:-:S02]  /*5d90*/  ISETP.GE.OR P2, PT, R6, R230, !P2 ;  /* 0x000000e60600720c */ /* 0x000fc40005746670 */
[----:B------:R-:W-:Y:S02]  /*5da0*/  FMNMX.FTZ R6, R34, R7, !PT ;  /* 0x0000000722067209 */ /* 0x000fe40007810000 */
[----:B------:R-:W-:Y:S02]  /*5db0*/  IABS R9, R9 ;  /* 0x0000000900097213 */ /* 0x000fe40000000000 */
[----:B------:R-:W-:Y:S02]  /*5dc0*/  IADD3 R5, R5, 0x39, RZ ;  /* 0x0000003905057810 */ /* 0x000fe40007ffe0ff */
[----:B------:R-:W-:Y:S01]  /*5dd0*/  FMNMX.FTZ R6, R31, R6, !PT ;  /* 0x000000061f067209 */ /* 0x000fe20007810000 */
[----:B------:R1:W-:Y:S01]  /*5de0*/  I2F R15, R9 ;  /* 0x00000009000f7306 */ /* 0x0003e20000201400 */
[----:B------:R-:W-:Y:S01]  /*5df0*/  IABS R8, R8 ;  /* 0x0000000800087213 */ /* 0x000fe20000000000 */
[----:B------:R-:W-:Y:S01]  /*5e00*/  IMAD.IADD R7, R225, 0x1, -R5 ;  /* 0x00000001e1077824 */ /* 0x000fe200078e0a05 */
[----:B------:R-:W-:Y:S01]  /*5e10*/  FMNMX.FTZ R6, R28, R6, !PT ;  /* 0x000000061c067209 */ /* 0x000fe20007810000 */
[----:B-1----:R-:W-:-:S02]  /*5e20*/  IMAD.MOV.U32 R9, RZ, RZ, R11 ;  /* 0x000000ffff097224 */ /* 0x002fc400078e000b */
[----:B------:R-:W-:Y:S01]  /*5e30*/  IMAD.MOV.U32 R11, RZ, RZ, R8 ;  /* 0x000000ffff0b7224 */ /* 0x000fe200078e0008 */
[----:B------:R-:W-:Y:S01]  /*5e40*/  FMNMX.FTZ R8, R37, R38, !PT ;  /* 0x0000002625087209 */ /* 0x000fe20007810000 */
[----:B------:R1:W-:Y:S01]  /*5e50*/  I2F R13, R9 ;  /* 0x00000009000d7306 */ /* 0x0003e20000201400 */
[-C--:B---3--:R-:W-:Y:S02]  /*5e60*/  FFMA.FTZ R16, R16, -R224.reuse, R76 ;  /* 0x800000e010107223 */ /* 0x088fe4000001004c */
[----:B------:R-:W-:Y:S01]  /*5e70*/  FFMA.FTZ R14, R14, -R224, R77 ;  /* 0x800000e00e0e7223 */ /* 0x000fe2000001004d */
[----:B-1----:R-:W-:Y:S02]  /*5e80*/  FMNMX.FTZ R9, R25, R6, !PT ;  /* 0x0000000619097209 */ /* 0x002fe40007810000 */
[----:B------:R-:W-:Y:S02]  /*5e90*/  IABS R6, R7 ;  /* 0x0000000700067213 */ /* 0x000fe40000000000 */
[----:B------:R-:W-:-:S02]  /*5ea0*/  FMNMX.FTZ R7, R60, R8, !PT ;  /* 0x000000083c077209 */ /* 0x000fc40007810000 */
[----:B------:R-:W-:Y:S02]  /*5eb0*/  FMNMX.FTZ R8, R32, R9, !PT ;  /* 0x0000000920087209 */ /* 0x000fe40007810000 */
[----:B------:R-:W-:Y:S01]  /*5ec0*/  FMNMX.FTZ R7, R33, R7, !PT ;  /* 0x0000000721077209 */ /* 0x000fe20007810000 */
[----:B------:R-:W1:Y:S01]  /*5ed0*/  I2F R12, R11 ;  /* 0x0000000b000c7306 */ /* 0x000e620000201400 */
[----:B------:R-:W-:Y:S01]  /*5ee0*/  FMNMX.FTZ R8, R23, R8, !PT ;  /* 0x0000000817087209 */ /* 0x000fe20007810000 */
[----:B------:R-:W-:-:S03]  /*5ef0*/  IMAD.IADD R9, R229, 0x1, -R5 ;  /* 0x00000001e5097824 */ /* 0x000fc600078e0a05 */
[----:B------:R-:W-:-:S03]  /*5f00*/  FMNMX.FTZ R8, R47, R8, !PT ;  /* 0x000000082f087209 */ /* 0x000fc60007810000 */
[----:B------:R2:W3:Y:S01]  /*5f10*/  I2F R11, R6 ;  /* 0x00000006000b7306 */ /* 0x0004e20000201400 */
[----:B------:R-:W-:Y:S02]  /*5f20*/  FSEL R48, R16, -INF , !P1 ;  /* 0xff80000010307808 */ /* 0x000fe40004800000 */
[----:B------:R-:W-:Y:S02]  /*5f30*/  FSEL R53, R14, -INF , !P0 ;  /* 0xff8000000e357808 */ /* 0x000fe40004000000 */
[----:B------:R-:W-:Y:S02]  /*5f40*/  FMNMX.FTZ R8, R24, R8, !PT ;  /* 0x0000000818087209 */ /* 0x000fe40007810000 */
[C---:B------:R-:W-:Y:S02]  /*5f50*/  ISETP.GE.AND P1, PT, R5.reuse, R228, PT ;  /* 0x000000e40500720c */ /* 0x040fe40003f26270 */
[----:B------:R-:W-:Y:S02]  /*5f60*/  ISETP.GE.AND P0, PT, R5, R227, PT ;  /* 0x000000e30500720c */ /* 0x000fe40003f06270 */
[----:B--2---:R-:W-:-:S04]  /*5f70*/  FMNMX.FTZ R6, R30, R7, !PT ;  /* 0x000000071e067209 */ /* 0x004fc80007810000 */
[----:B------:R-:W-:Y:S02]  /*5f80*/  FMNMX.FTZ R7, R29, R6, !PT ;  /* 0x000000061d077209 */ /* 0x000fe40007810000 */
[----:B------:R-:W-:Y:S02]  /*5f90*/  IABS R6, R9 ;  /* 0x0000000900067213 */ /* 0x000fe40000000000 */
[----:B------:R-:W-:Y:S02]  /*5fa0*/  FMNMX.FTZ R7, R51, R7, !PT ;  /* 0x0000000733077209 */ /* 0x000fe40007810000 */
[----:B------:R-:W-:Y:S02]  /*5fb0*/  IABS R10, R10 ;  /* 0x0000000a000a7213 */ /* 0x000fe40000000000 */
[----:B------:R-:W-:Y:S02]  /*5fc0*/  FMNMX.FTZ R8, R42, R8, !PT ;  /* 0x000000082a087209 */ /* 0x000fe40007810000 */
[----:B------:R-:W-:-:S02]  /*5fd0*/  ISETP.GE.OR P1, PT, R5, R231, !P1 ;  /* 0x000000e70500720c */ /* 0x000fc40004f26670 */
[----:B------:R-:W-:Y:S01]  /*5fe0*/  ISETP.GE.OR P0, PT, R5, R230, !P0 ;  /* 0x000000e60500720c */ /* 0x000fe20004706670 */
[----:B------:R-:W-:Y:S01]  /*5ff0*/  IMAD.MOV.U32 R5, RZ, RZ, R6 ;  /* 0x000000ffff057224 */ /* 0x000fe200078e0006 */
[----:B------:R-:W-:Y:S01]  /*6000*/  FMNMX.FTZ R6, R26, R7, !PT ;  /* 0x000000071a067209 */ /* 0x000fe20007810000 */
[----:B------:R-:W2:Y:S01]  /*6010*/  I2F R9, R10 ;  /* 0x0000000a00097306 */ /* 0x000ea20000201400 */
[----:B------:R-:W-:Y:S01]  /*6020*/  FMNMX.FTZ R7, R50, R8, !PT ;  /* 0x0000000832077209 */ /* 0x000fe20007810000 */
[----:B-1----:R-:W-:-:S06]  /*6030*/  FFMA.FTZ R8, R12, -R224, R80 ;  /* 0x800000e00c087223 */ /* 0x002fcc0000010050 */
[----:B------:R1:W4:Y:S01]  /*6040*/  I2F R10, R5 ;  /* 0x00000005000a7306 */ /* 0x0003220000201400 */
[----:B------:R-:W-:Y:S01]  /*6050*/  FSEL R55, R8, -INF , !P5 ;  /* 0xff80000008377808 */ /* 0x000fe20006800000 */
[----:B------:R-:W-:Y:S01]  /*6060*/  FFMA.FTZ R8, R15, -R224, R78 ;  /* 0x800000e00f087223 */ /* 0x000fe2000001004e */
[----:B-1----:R-:W-:Y:S02]  /*6070*/  FMNMX.FTZ R5, R54, R6, !PT ;  /* 0x0000000636057209 */ /* 0x002fe40007810000 */
[----:B------:R-:W-:Y:S01]  /*6080*/  FMNMX.FTZ R6, R48, R7, !PT ;  /* 0x0000000730067209 */ /* 0x000fe20007810000 */
[----:B---3--:R-:W-:Y:S01]  /*6090*/  FFMA.FTZ R7, R11, -R224, R81 ;  /* 0x800000e00b077223 */ /* 0x008fe20000010051 */
[----:B------:R-:W-:Y:S02]  /*60a0*/  FMNMX.FTZ R5, R49, R5, !PT ;  /* 0x0000000531057209 */ /* 0x000fe40007810000 */
[----:B------:R-:W-:Y:S02]  /*60b0*/  FMNMX.FTZ R6, R53, R6, !PT ;  /* 0x0000000635067209 */ /* 0x000fe40007810000 */
[----:B------:R-:W-:-:S02]  /*60c0*/  FMNMX.FTZ R5, R57, R5, !PT ;  /* 0x0000000539057209 */ /* 0x000fc40007810000 */
[----:B------:R-:W-:Y:S01]  /*60d0*/  FSEL R46, R7, -INF , !P1 ;  /* 0xff800000072e7808 */ /* 0x000fe20004800000 */
[----:B------:R-:W-:Y:S01]  /*60e0*/  FFMA.FTZ R7, R13, -R224, R79 ;  /* 0x800000e00d077223 */ /* 0x000fe2000001004f */
[----:B------:R-:W-:Y:S02]  /*60f0*/  FMNMX.FTZ R6, R55, R6, !PT ;  /* 0x0000000637067209 */ /* 0x000fe40007810000 */
[----:B------:R-:W-:Y:S02]  /*6100*/  FSEL R56, R8, -INF , !P4 ;  /* 0xff80000008387808 */ /* 0x000fe40006000000 */
[----:B------:R-:W-:Y:S02]  /*6110*/  FMNMX.FTZ R5, R59, R5, !PT ;  /* 0x000000053b057209 */ /* 0x000fe40007810000 */
[----:B------:R-:W-:Y:S01]  /*6120*/  FMNMX.FTZ R6, R46, R6, !PT ;  /* 0x000000062e067209 */ /* 0x000fe20007810000 */
[----:B--2---:R-:W-:Y:S01]  /*6130*/  FFMA.FTZ R8, R9, -R224, R82 ;  /* 0x800000e009087223 */ /* 0x004fe20000010052 */
[----:B------:R-:W-:-:S02]  /*6140*/  FSEL R58, R7, -INF , !P3 ;  /* 0xff800000073a7808 */ /* 0x000fc40005800000 */
[----:B------:R-:W-:Y:S01]  /*6150*/  FMNMX.FTZ R7, R56, R5, !PT ;  /* 0x0000000538077209 */ /* 0x000fe20007810000 */
[----:B----4-:R-:W-:Y:S01]  /*6160*/  FFMA.FTZ R10, R10, -R224, R83 ;  /* 0x800000e00a0a7223 */ /* 0x010fe20000010053 */
[----:B------:R-:W1:Y:S01]  /*6170*/  SHFL.BFLY PT, R133, R6, 0x2, 0x1f ;  /* 0x0c401f0006857f89 */ /* 0x000e6200000e0000 */
[----:B------:R-:W-:Y:S01]  /*6180*/  IMAD.SHL.U32 R5, R135, 0x2, RZ ;  /* 0x0000000287057824 */ /* 0x000fe200078e00ff */
[----:B------:R-:W-:Y:S02]  /*6190*/  FSEL R52, R8, -INF , !P2 ;  /* 0xff80000008347808 */ /* 0x000fe40005000000 */
[----:B------:R-:W-:Y:S01]  /*61a0*/  FMNMX.FTZ R7, R58, R7, !PT ;  /* 0x000000073a077209 */ /* 0x000fe20007810000 */
[----:B------:R-:W-:Y:S01]  /*61b0*/  IMAD.WIDE.U32 R16, R125, -0x326172a9, RZ ;  /* 0xcd9e8d577d107825 */ /* 0x000fe200078e00ff */
[----:B------:R-:W-:Y:S02]  /*61c0*/  FSEL R43, R10, -INF , !P0 ;  /* 0xff8000000a2b7808 */ /* 0x000fe40004000000 */
[----:B------:R-:W-:Y:S01]  /*61d0*/  LOP3.LUT R44, R128, R110, RZ, 0x3c, !PT ;  /* 0x0000006e802c7212 */ /* 0x000fe200078e3cff */
[----:B------:R-:W-:Y:S01]  /*61e0*/  IMAD.WIDE.U32 R8, R124, -0x2daee0ad, RZ ;  /* 0xd2511f537c087825 */ /* 0x000fe200078e00ff */
[----:B------:R-:W-:-:S02]  /*61f0*/  FMNMX.FTZ R10, R52, R7, !PT ;  /* 0x00000007340a7209 */ /* 0x000fc40007810000 */
[----:B------:R-:W-:Y:S02]  /*6200*/  LOP3.LUT R11, R129, R5, RZ, 0x3c, !PT ;  /* 0x00000005810b7212 */ /* 0x000fe400078e3cff */
[----:B------:R-:W-:Y:S02]  /*6210*/  IADD3 R7, R5, 0x1, RZ ;  /* 0x0000000105077810 */ /* 0x000fe40007ffe0ff */
[----:B------:R-:W-:Y:S02]  /*6220*/  LOP3.LUT R13, R44, R17, RZ, 0x3c, !PT ;  /* 0x000000112c0d7212 */ /* 0x000fe400078e3cff */
[----:B------:R-:W-:Y:S02]  /*6230*/  FMNMX.FTZ R5, R43, R10, !PT ;  /* 0x0000000a2b057209 */ /* 0x000fe40007810000 */
[----:B------:R-:W-:Y:S01]  /*6240*/  LOP3.LUT R11, R11, R9, RZ, 0x3c, !PT ;  /* 0x000000090b0b7212 */ /* 0x000fe200078e3cff */
[----:B------:R2:W-:Y:S01]  /*6250*/  STL [R1+0x100], R44 ;  /* 0x0001002c01007387 */ /* 0x0005e20000100800 */
[----:B------:R-:W-:-:S03]  /*6260*/  IADD3 R12, R129, -0x4498517b, RZ ;  /* 0xbb67ae85810c7810 */ /* 0x000fc60007ffe0ff */
[----:B------:R-:W3:Y:S01]  /*6270*/  SHFL.BFLY PT, R14, R5, 0x2, 0x1f ;  /* 0x0c401f00050e7f89 */ /* 0x000ee200000e0000 */
[----:B------:R-:W-:Y:S01]  /*6280*/  IMAD.WIDE.U32 R10, R11, -0x326172a9, RZ ;  /* 0xcd9e8d570b0a7825 */ /* 0x000fe200078e00ff */
[----:B------:R-:W-:Y:S02]  /*6290*/  IADD3 R18, R128, -0x61c88647, RZ ;  /* 0x9e3779b980127810 */ /* 0x000fe40007ffe0ff */
[----:B------:R-:W-:Y:S02]  /*62a0*/  LOP3.LUT R7, R129, R7, RZ, 0x3c, !PT ;  /* 0x0000000781077212 */ /* 0x000fe400078e3cff */
[----:B-1----:R-:W-:Y:S02]  /*62b0*/  FMNMX.FTZ R133, R6, R133, !PT ;  /* 0x0000008506857209 */ /* 0x002fe40007810000 */
[----:B------:R-:W-:Y:S02]  /*62c0*/  LOP3.LUT R7, R7, R9, RZ, 0x3c, !PT ;  /* 0x0000000907077212 */ /* 0x000fe400078e3cff */
[----:B------:R-:W-:Y:S01]  /*62d0*/  IADD3 R15, R128, 0x3c6ef372, RZ ;  /* 0x3c6ef372800f7810 */ /* 0x000fe20007ffe0ff */
[----:B--2---:R-:W-:-:S05]  /*62e0*/  IMAD.WIDE.U32 R44, R13, -0x2daee0ad, RZ ;  /* 0xd2511f530d2c7825 */ /* 0x004fca00078e00ff */
[----:B------:R-:W-:Y:S02]  /*62f0*/  LOP3.LUT R12, R45, R12, R8, 0x96, !PT ;  /* 0x0000000c2d0c7212 */ /* 0x000fe400078e9608 */
[----:B------:R-:W-:-:S03]  /*6300*/  LOP3.LUT R8, R11, R18, R16, 0x96, !PT ;  /* 0x000000120b087212 */ /* 0x000fc600078e9610 */
[----:B------:R-:W-:Y:S01]  /*6310*/  IMAD.WIDE.U32 R190, R12, -0x326172a9, RZ ;  /* 0xcd9e8d570cbe7825 */ /* 0x000fe200078e00ff */
[----:B------:R-:W-:-:S03]  /*6320*/  IADD3 R22, R129, 0x76cf5d0a, RZ ;  /* 0x76cf5d0a81167810 */ /* 0x000fc60007ffe0ff */
[----:B------:R-:W-:Y:S01]  /*6330*/  IMAD.WIDE.U32 R8, R8, -0x2daee0ad, RZ ;  /* 0xd2511f5308087825 */ /* 0x000fe200078e00ff */
[----:B------:R-:W1:Y:S01]  /*6340*/  SHFL.BFLY PT, R13, R133, 0x1, 0x1f ;  /* 0x0c201f00850d7f89 */ /* 0x000e6200000e0000 */
[-C--:B------:R-:W-:Y:S02]  /*6350*/  LOP3.LUT R10, R191, R15.reuse, R10, 0x96, !PT ;  /* 0x0000000fbf0a7212 */ /* 0x080fe400078e960a */
[----:B------:R-:W-:Y:S01]  /*6360*/  IMAD.WIDE.U32 R6, R7, -0x326172a9, RZ ;  /* 0xcd9e8d5707067825 */ /* 0x000fe200078e00ff */
[----:B------:R-:W-:Y:S02]  /*6370*/  LOP3.LUT R9, R9, R22, R44, 0x96, !PT ;  /* 0x0000001609097212 */ /* 0x000fe400078e962c */
[----:B------:R-:W-:Y:S02]  /*6380*/  IADD3 R21, R129, 0x32370b8f, RZ ;  /* 0x32370b8f81157810 */ /* 0x000fe40007ffe0ff */
[----:B------:R-:W-:Y:S01]  /*6390*/  LOP3.LUT R11, R7, R18, R16, 0x96, !PT ;  /* 0x00000012070b7212 */ /* 0x000fe200078e9610 */
[----:B------:R-:W-:Y:S01]  /*63a0*/  IMAD.WIDE.U32 R16, R10, -0x2daee0ad, RZ ;  /* 0xd2511f530a107825 */ /* 0x000fe200078e00ff */
[----:B------:R-:W-:-:S02]  /*63b0*/  LOP3.LUT R12, R191, R15, R6, 0x96, !PT ;  /* 0x0000000fbf0c7212 */ /* 0x000fc400078e9606 */
[C---:B------:R-:W-:Y:S01]  /*63c0*/  IADD3 R124, R128.reuse, -0x255992d5, RZ ;  /* 0xdaa66d2b807c7810 */ /* 0x040fe20007ffe0ff */
[----:B------:R-:W-:Y:S01]  /*63d0*/  IMAD.WIDE.U32 R6, R9, -0x326172a9, RZ ;  /* 0xcd9e8d5709067825 */ /* 0x000fe200078e00ff */
[----:B---3--:R-:W-:Y:S02]  /*63e0*/  FMNMX.FTZ R5, R5, R14, !PT ;  /* 0x0000000e05057209 */ /* 0x008fe40007810000 */
[----:B------:R-:W-:Y:S01]  /*63f0*/  LOP3.LUT R9, R17, R21, R8, 0x96, !PT ;  /* 0x0000001511097212 */ /* 0x000fe200078e9608 */
[----:B------:R-:W-:Y:S01]  /*6400*/  IMAD.WIDE.U32 R10, R11, -0x2daee0ad, RZ ;  /* 0xd2511f530b0a7825 */ /* 0x000fe200078e00ff */
[----:B------:R-:W-:Y:S01]  /*6410*/  LOP3.LUT R8, R7, R124, R190, 0x96, !PT ;  /* 0x0000007c07087212 */ /* 0x000fe200078e96be */
[----:B------:R-:W-:Y:S01]  /*6420*/  STL.64 [R1+0x108], R44 ;  /* 0x0001082c01007387 */ /* 0x000fe20000100a00 */
[----:B------:R-:W-:-:S03]  /*6430*/  IADD3 R125, R128, 0x78dde6e4, RZ ;  /* 0x78dde6e4807d7810 */ /* 0x000fc60007ffe0ff */
[----:B------:R2:W-:Y:S01]  /*6440*/  STL [R1+0xd8], R18 ;  /* 0x0000d81201007387 */ /* 0x0005e20000100800 */
[----:B------:R-:W-:-:S03]  /*6450*/  LOP3.LUT R11, R11, R22, R44, 0x96, !PT ;  /* 0x000000160b0b7212 */ /* 0x000fc600078e962c */
[----:B------:R3:W-:Y:S01]  /*6460*/  STL [R1+0xdc], R15 ;  /* 0x0000dc0f01007387 */ /* 0x0007e20000100800 */
[----:B------:R-:W-:-:S03]  /*6470*/  IADD3 R20, R129, -0x126145ec, RZ ;  /* 0xed9eba1481147810 */ /* 0x000fc60007ffe0ff */
[----:B------:R-:W4:Y:S01]  /*6480*/  SHFL.BFLY PT, R132, R5, 0x1, 0x1f ;  /* 0x0c201f0005847f89 */ /* 0x000f2200000e0000 */
[----:B------:R-:W-:Y:S01]  /*6490*/  IMAD.WIDE.U32 R74, R11, -0x326172a9, RZ ;  /* 0xcd9e8d570b4a7825 */ /* 0x000fe200078e00ff */
[----:B-1----:R-:W-:Y:S02]  /*64a0*/  FMNMX.FTZ R133, R133, R13, !PT ;  /* 0x0000000d85857209 */ /* 0x002fe40007810000 */
[----:B------:R-:W-:Y:S01]  /*64b0*/  IADD3 R252, R129, -0x56f99767, RZ ;  /* 0xa906689981fc7810 */ /* 0x000fe20007ffe0ff */
[----:B--2---:R-:W-:-:S04]  /*64c0*/  IMAD.WIDE.U32 R18, R12, -0x2daee0ad, RZ ;  /* 0xd2511f530c127825 */ /* 0x004fc800078e00ff */
[----:B---3--:R-:W-:-:S04]  /*64d0*/  IMAD.WIDE.U32 R14, R9, -0x326172a9, RZ ;  /* 0xcd9e8d57090e7825 */ /* 0x008fc800078e00ff */
[----:B------:R-:W-:Y:S01]  /*64e0*/  IMAD.WIDE.U32 R8, R8, -0x2daee0ad, RZ ;  /* 0xd2511f5308087825 */ /* 0x000fe200078e00ff */
[----:B------:R-:W-:Y:S02]  /*64f0*/  LOP3.LUT R10, R19, R21, R10, 0x96, !PT ;  /* 0x00000015130a7212 */ /* 0x000fe400078e960a */
[----:B------:R-:W-:Y:S02]  /*6500*/  LOP3.LUT R7, R15, R125, R6, 0x96, !PT ;  /* 0x0000007d0f077212 */ /* 0x000fe400078e9606 */
[----:B------:R-:W-:Y:S01]  /*6510*/  LOP3.LUT R6, R9, R20, R16, 0x96, !PT ;  /* 0x0000001409067212 */ /* 0x000fe200078e9610 */
[----:B------:R-:W-:Y:S01]  /*6520*/  IMAD.WIDE.U32 R222, R10, -0x326172a9, RZ ;  /* 0xcd9e8d570ade7825 */ /* 0x000fe200078e00ff */
[----:B------:R-:W-:-:S03]  /*6530*/  LOP3.LUT R10, R75, R124, R190, 0x96, !PT ;  /* 0x0000007c4b0a7212 */ /* 0x000fc600078e96be */
[----:B------:R-:W-:Y:S01]  /*6540*/  IMAD.WIDE.U32 R68, R7, -0x2daee0ad, RZ ;  /* 0xd2511f5307447825 */ /* 0x000fe200078e00ff */
[----:B------:R-:W-:-:S03]  /*6550*/  IADD3 R126, R128, 0x1715609d, RZ ;  /* 0x1715609d807e7810 */ /* 0x000fc60007ffe0ff */
[----:B------:R-:W-:Y:S01]  /*6560*/  IMAD.WIDE.U32 R44, R6, -0x326172a9, RZ ;  /* 0xcd9e8d57062c7825 */ /* 0x000fe200078e00ff */
[----:B------:R-:W-:-:S03]  /*6570*/  FSETP.NEU.FTZ.AND P0, PT, R133, -INF , PT ;  /* 0xff8000008500780b */ /* 0x000fc60003f1d000 */
[----:B------:R-:W-:Y:S01]  /*6580*/  FMUL.FTZ R9, R2, R133 ;  /* 0x0000008502097220 */ /* 0x000fe20000410000 */
[----:B------:R-:W-:Y:S01]  /*6590*/  LOP3.LUT R13, R69, R252, R8, 0x96, !PT ;  /* 0x000000fc450d7212 */ /* 0x000fe200078e9608 */
[----:B------:R-:W-:Y:S01]  /*65a0*/  IMAD.WIDE.U32 R10, R10, -0x2daee0ad, RZ ;  /* 0xd2511f530a0a7825 */ /* 0x000fe200078e00ff */
[----:B------:R-:W-:Y:S01]  /*65b0*/  LOP3.LUT R8, R45, R126, R14, 0x96, !PT ;  /* 0x0000007e2d087212 */ /* 0x000fe200078e960e */
[----:B------:R-:W-:Y:S01]  /*65c0*/  STL [R1+0xd4], R22 ;  /* 0x0000d41601007387 */ /* 0x000fe20000100800 */
[----:B------:R-:W-:Y:S02]  /*65d0*/  LOP3.LUT R7, R223, R125, R74, 0x96, !PT ;  /* 0x0000007ddf077212 */ /* 0x000fe400078e964a */
[----:B------:R-:W-:Y:S01]  /*65e0*/  FSEL R6, R9, RZ, P0 ;  /* 0x000000ff09067208 */ /* 0x000fe20000000000 */
[----:B------:R-:W-:Y:S01]  /*65f0*/  STL [R1+0xe4], R21 ;  /* 0x0000e41501007387 */ /* 0x000fe20000100800 */
[----:B------:R-:W-:Y:S01]  /*6600*/  LOP3.LUT R11, R11, R20, R18, 0x96, !PT ;  /* 0x000000140b0b7212 */ /* 0x000fe200078e9612 */
[----:B------:R-:W-:-:S02]  /*6610*/  IMAD.WIDE.U32 R8, R8, -0x2daee0ad, RZ ;  /* 0xd2511f5308087825 */ /* 0x000fc400078e00ff */
[----:B------:R-:W-:Y:S01]  /*6620*/  STL [R1+0xc4], R124 ;  /* 0x0000c47c01007387 */ /* 0x000fe20000100800 */
[----:B------:R-:W-:-:S03]  /*6630*/  IADD3 R249, R129, 0x646e171e, RZ ;  /* 0x646e171e81f97810 */ /* 0x000fc60007ffe0ff */
[----:B------:R-:W-:Y:S01]  /*6640*/  STL [R1+0xd0], R125 ;  /* 0x0000d07d01007387 */ /* 0x000fe20000100800 */
[----:B----4-:R-:W-:-:S03]  /*6650*/  FMNMX.FTZ R132, R5, R132, !PT ;  /* 0x0000008405847209 */ /* 0x010fc60007810000 */
[----:B------:R1:W-:Y:S01]  /*6660*/  STL [R1+0xe0], R20 ;  /* 0x0000e01401007387 */ /* 0x0003e20000100800 */
[----:B------:R-:W-:Y:S01]  /*6670*/  FFMA.FTZ R5, R25, R2, -R6 ;  /* 0x0000000219057223 */ /* 0x000fe20000010806 */
[----:B------:R-:W-:Y:S02]  /*6680*/  LOP3.LUT R14, R9, R249, R68, 0x96, !PT ;  /* 0x000000f9090e7212 */ /* 0x000fe400078e9644 */
[----:B------:R-:W-:Y:S01]  /*6690*/  FSETP.NEU.FTZ.AND P0, PT, R132, -INF , PT ;  /* 0xff8000008400780b */ /* 0x000fe20003f1d000 */
[----:B------:R-:W-:Y:S01]  /*66a0*/  MUFU.EX2 R109, R5 ;  /* 0x00000005006d7308 */ /* 0x000fe20000000800 */
[----:B------:R-:W-:Y:S01]  /*66b0*/  LOP3.LUT R12, R14, 0xff, RZ, 0xc0, !PT ;  /* 0x000000ff0e0c7812 */ /* 0x000fe200078ec0ff */
[----:B------:R-:W-:-:S04]  /*66c0*/  IMAD.WIDE.U32 R72, R11, -0x326172a9, RZ ;  /* 0xcd9e8d570b487825 */ /* 0x000fc800078e00ff */
[----:B-1----:R-:W-:-:S04]  /*66d0*/  IMAD.WIDE.U32 R20, R7, -0x2daee0ad, RZ ;  /* 0xd2511f5307147825 */ /* 0x002fc800078e00ff */
[----:B------:R-:W-:Y:S01]  /*66e0*/  FFMA.FTZ R7, R28, R2, -R6 ;  /* 0x000000021c077223 */ /* 0x000fe20000010806 */
[----:B------:R-:W-:-:S03]  /*66f0*/  LOP3.LUT R10, R21, R252, R10, 0x96, !PT ;  /* 0x000000fc150a7212 */ /* 0x000fc600078e960a */
[----:B------:R1:W2:Y:S02]  /*6700*/  MUFU.EX2 R108, R7 ;  /* 0x00000007006c7308 */ /* 0x0002a40000000800 */
[----:B------:R-:W-:-:S04]  /*6710*/  IMAD.WIDE.U32 R10, R10, -0x326172a9, RZ ;  /* 0xcd9e8d570a0a7825 */ /* 0x000fc800078e00ff */
[----:B-1----:R-:W-:-:S05]  /*6720*/  FMUL.FTZ R7, R2, R132 ;  /* 0x0000008402077220 */ /* 0x002fca0000410000 */
[----:B------:R-:W-:Y:S02]  /*6730*/  FSEL R5, R7, RZ, P0 ;  /* 0x000000ff07057208 */ /* 0x000fe40000000000 */
[----:B------:R-:W-:Y:S01]  /*6740*/  ISETP.GE.U32.AND P0, PT, R221, R12, PT ;  /* 0x0000000cdd00720c */ /* 0x000fe20003f06070 */
[----:B------:R-:W-:Y:S01]  /*6750*/  IMAD.WIDE.U32 R12, R13, -0x326172a9, RZ ;  /* 0xcd9e8d570d0c7825 */ /* 0x000fe200078e00ff */
[----:B------:R-:W-:Y:S02]  /*6760*/  LOP3.LUT R7, R14, 0xffff, RZ, 0xc0, !PT ;  /* 0x0000ffff0e077812 */ /* 0x000fe400078ec0ff */
[----:B------:R-:W-:Y:S01]  /*6770*/  LOP3.LUT R15, R11, R127, R72, 0x96, !PT ;  /* 0x0000007f0b0f7212 */ /* 0x000fe200078e9648 */
[----:B------:R-:W-:Y:S01]  /*6780*/  FFMA.FTZ R16, R30, R2, -R5 ;  /* 0x000000021e107223 */ /* 0x000fe20000010805 */
[C---:B------:R-:W-:Y:S02]  /*6790*/  LOP3.LUT R18, R10.reuse, 0xff, RZ, 0xc0, !PT ;  /* 0x000000ff0a127812 */ /* 0x040fe400078ec0ff */
[----:B------:R-:W-:-:S02]  /*67a0*/  LOP3.LUT R22, R10, 0xffff, RZ, 0xc0, !PT ;  /* 0x0000ffff0a167812 */ /* 0x000fc400078ec0ff */
[--C-:B------:R-:W-:Y:S02]  /*67b0*/  SHF.R.U32.HI R21, RZ, 0x10, R10.reuse ;  /* 0x00000010ff157819 */ /* 0x100fe4000001160a */
[----:B------:R-:W-:Y:S01]  /*67c0*/  SHF.R.U32.HI R19, RZ, 0x18, R10 ;  /* 0x00000018ff137819 */ /* 0x000fe2000001160a */
[-C--:B------:R-:W-:Y:S01]  /*67d0*/  FFMA.FTZ R10, R29, R2.reuse, -R5 ;  /* 0x000000021d0a7223 */ /* 0x080fe20000010805 */
[----:B------:R-:W-:Y:S02]  /*67e0*/  SHF.R.U32.HI R7, RZ, 0x8, R7 ;  /* 0x00000008ff077819 */ /* 0x000fe40000011607 */
[----:B------:R-:W-:Y:S01]  /*67f0*/  LOP3.LUT R11, R12, 0xff, RZ, 0xc0, !PT ;  /* 0x000000ff0c0b7812 */ /* 0x000fe200078ec0ff */
[----:B------:R-:W-:Y:S01]  /*6800*/  MUFU.EX2 R107, R16 ;  /* 0x00000010006b7308 */ /* 0x000fe20000000800 */
[----:B------:R-:W-:Y:S02]  /*6810*/  LOP3.LUT R7, R7, 0xffff, RZ, 0xc0, !PT ;  /* 0x0000ffff07077812 */ /* 0x000fe400078ec0ff */
[----:B------:R-:W-:Y:S01]  /*6820*/  ISETP.GE.U32.AND P1, PT, R221, R11, PT ;  /* 0x0000000bdd00720c */ /* 0x000fe20003f26070 */
[----:B------:R-:W-:Y:S01]  /*6830*/  FFMA.FTZ R11, R36, R2, -R6 ;  /* 0x00000002240b7223 */ /* 0x000fe20000010806 */
[----:B--2---:R-:W-:-:S03]  /*6840*/  F2FP.PACK_AB R41, R109, R108 ;  /* 0x0000006c6d29723e */ /* 0x004fc600000000ff */
[----:B------:R1:W2:Y:S01]  /*6850*/  MUFU.EX2 R106, R10 ;  /* 0x0000000a006a7308 */ /* 0x0002a20000000800 */
[----:B------:R-:W-:Y:S01]  /*6860*/  ISETP.GE.U32.AND P4, PT, R221, R7, PT ;  /* 0x00000007dd00720c */ /* 0x000fe20003f86070 */
[----:B------:R-:W-:Y:S01]  /*6870*/  @!P0 HADD2 R39, -R41.H0_H0, -RZ.H0_H0 ;  /* 0xa00000ff29278230 */ /* 0x000fe20000000900 */
[----:B------:R-:W-:Y:S02]  /*6880*/  PRMT R40, R41, 0x7632, R40 ;  /* 0x0000763229287816 */ /* 0x000fe40000000028 */
[----:B------:R-:W-:-:S03]  /*6890*/  LOP3.LUT R7, R13, R127, R44, 0x96, !PT ;  /* 0x0000007f0d077212 */ /* 0x000fc600078e962c */
[----:B------:R3:W-:Y:S01]  /*68a0*/  MUFU.EX2 R99, R11 ;  /* 0x0000000b00637308 */ /* 0x0007e20000000800 */
[----:B-1----:R-:W-:-:S04]  /*68b0*/  SHF.R.U32.HI R10, RZ, 0x10, R14 ;  /* 0x00000010ff0a7819 */ /* 0x002fc8000001160e */
[----:B------:R-:W-:Y:S02]  /*68c0*/  LOP3.LUT R10, R10, 0xff, RZ, 0xc0, !PT ;  /* 0x000000ff0a0a7812 */ /* 0x000fe400078ec0ff */
[----:B------:R-:W-:Y:S01]  /*68d0*/  SHF.R.U32.HI R14, RZ, 0x18, R14 ;  /* 0x00000018ff0e7819 */ /* 0x000fe2000001160e */
[----:B---3--:R-:W-:Y:S01]  /*68e0*/  FFMA.FTZ R11, R35, R2, -R6 ;  /* 0x00000002230b7223 */ /* 0x008fe20000010806 */
[----:B------:R-:W-:Y:S02]  /*68f0*/  ISETP.GE.U32.AND P5, PT, R221, R10, PT ;  /* 0x0000000add00720c */ /* 0x000fe40003fa6070 */
[----:B------:R-:W-:Y:S01]  /*6900*/  PRMT R111, R41, 0x5410, R40 ;  /* 0x00005410296f7816 */ /* 0x000fe20000000028 */
[----:B------:R1:W3:Y:S01]  /*6910*/  MUFU.EX2 R96, R11 ;  /* 0x0000000b00607308 */ /* 0x0002e20000000800 */
[----:B------:R-:W-:Y:S02]  /*6920*/  LOP3.LUT R10, R7, 0xffff, RZ, 0xc0, !PT ;  /* 0x0000ffff070a7812 */ /* 0x000fe400078ec0ff */
[----:B------:R-:W-:-:S02]  /*6930*/  @!P0 PRMT R41, R39, 0x5410, RZ ;  /* 0x0000541027298816 */ /* 0x000fc400000000ff */
[----:B------:R-:W-:Y:S02]  /*6940*/  ISETP.GE.U32.AND P0, PT, R221, R14, PT ;  /* 0x0000000edd00720c */ /* 0x000fe40003f06070 */
[----:B------:R-:W-:Y:S02]  /*6950*/  LOP3.LUT R16, R7, 0xff, RZ, 0xc0, !PT ;  /* 0x000000ff07107812 */ /* 0x000fe400078ec0ff */
[----:B------:R-:W-:Y:S01]  /*6960*/  SHF.R.U32.HI R10, RZ, 0x8, R10 ;  /* 0x00000008ff0a7819 */ /* 0x000fe2000001160a */
[----:B------:R-:W-:Y:S01]  /*6970*/  @!P4 HADD2 R61, -R40.H0_H0, -RZ.H0_H0 ;  /* 0xa00000ff283dc230 */ /* 0x000fe20000000900 */
[----:B------:R-:W-:Y:S01]  /*6980*/  ISETP.GE.U32.AND P2, PT, R221, R16, PT ;  /* 0x00000010dd00720c */ /* 0x000fe20003f46070 */
[----:B-1----:R-:W-:Y:S01]  /*6990*/  FFMA.FTZ R11, R37, R2, -R5 ;  /* 0x00000002250b7223 */ /* 0x002fe20000010805 */
[----:B--2---:R-:W-:Y:S02]  /*69a0*/  F2FP.PACK_AB R37, R106, R107 ;  /* 0x0000006b6a25723e */ /* 0x004fe400000000ff */
[----:B------:R-:W-:Y:S01]  /*69b0*/  LOP3.LUT R10, R10, 0xffff, RZ, 0xc0, !PT ;  /* 0x0000ffff0a0a7812 */ /* 0x000fe200078ec0ff */
[----:B------:R1:W-:Y:S01]  /*69c0*/  MUFU.EX2 R97, R11 ;  /* 0x0000000b00617308 */ /* 0x0003e20000000800 */
[----:B------:R-:W-:-:S02]  /*69d0*/  PRMT R36, R37, 0x7632, R36 ;  /* 0x0000763225247816 */ /* 0x000fc40000000024 */
[----:B------:R-:W-:Y:S02]  /*69e0*/  @!P4 PRMT R40, R61, 0x5410, RZ ;  /* 0x000054103d28c816 */ /* 0x000fe400000000ff */
[----:B------:R-:W-:Y:S02]  /*69f0*/  ISETP.GE.U32.AND P4, PT, R221, R10, PT ;  /* 0x0000000add00720c */ /* 0x000fe40003f86070 */
[----:B------:R-:W-:Y:S01]  /*6a00*/  SHF.R.U32.HI R10, RZ, 0x10, R7 ;  /* 0x00000010ff0a7819 */ /* 0x000fe20000011607 */
[----:B------:R-:W-:Y:S01]  /*6a10*/  @!P0 HADD2 R63, -R36.H0_H0, -RZ.H0_H0 ;  /* 0xa00000ff243f8230 */ /* 0x000fe20000000900 */
[----:B---3--:R-:W-:Y:S01]  /*6a20*/  F2FP.PACK_AB R39, R96, R99 ;  /* 0x000000636027723e */ /* 0x008fe200000000ff */
[----:B-1----:R-:W-:-:S04]  /*6a30*/  FFMA.FTZ R11, R38, R2, -R5 ;  /* 0x00000002260b7223 */ /* 0x002fc80000010805 */
[----:B------:R1:W2:Y:S01]  /*6a40*/  MUFU.EX2 R89, R11 ;  /* 0x0000000b00597308 */ /* 0x0002a20000000800 */
[----:B------:R-:W-:Y:S01]  /*6a50*/  LOP3.LUT R10, R10, 0xff, RZ, 0xc0, !PT ;  /* 0x000000ff0a0a7812 */ /* 0x000fe200078ec0ff */
[----:B------:R-:W-:Y:S01]  /*6a60*/  @!P5 HADD2 R62, -R37.H0_H0, -RZ.H0_H0 ;  /* 0xa00000ff253ed230 */ /* 0x000fe20000000900 */
[----:B------:R-:W-:Y:S01]  /*6a70*/  PRMT R110, R37, 0x5410, R36 ;  /* 0x00005410256e7816 */ /* 0x000fe20000000024 */
[----:B------:R-:W-:Y:S01]  /*6a80*/  @!P2 HADD2 R64, -R39.H0_H0, -RZ.H0_H0 ;  /* 0xa00000ff2740a230 */ /* 0x000fe20000000900 */
[----:B------:R-:W-:Y:S02]  /*6a90*/  @!P0 PRMT R36, R63, 0x5410, RZ ;  /* 0x000054103f248816 */ /* 0x000fe400000000ff */
[----:B------:R-:W-:Y:S02]  /*6aa0*/  PRMT R38, R39, 0x7632, R38 ;  /* 0x0000763227267816 */ /* 0x000fe40000000026 */
[----:B------:R-:W-:Y:S02]  /*6ab0*/  ISETP.GE.U32.AND P0, PT, R221, R10, PT ;  /* 0x0000000add00720c */ /* 0x000fe40003f06070 */
[----:B------:R-:W-:-:S02]  /*6ac0*/  SHF.R.U32.HI R7, RZ, 0x18, R7 ;  /* 0x00000018ff077819 */ /* 0x000fc40000011607 */
[----:B------:R-:W-:Y:S01]  /*6ad0*/  @!P5 PRMT R37, R62, 0x5410, RZ ;  /* 0x000054103e25d816 */ /* 0x000fe200000000ff */
[-C--:B-1----:R-:W-:Y:S01]  /*6ae0*/  FFMA.FTZ R11, R34, R2.reuse, -R6 ;  /* 0x00000002220b7223 */ /* 0x082fe20000010806 */
[----:B------:R-:W-:Y:S01]  /*6af0*/  PRMT R62, R39, 0x5410, R38 ;  /* 0x00005410273e7816 */ /* 0x000fe20000000026 */
[----:B------:R-:W-:Y:S01]  /*6b00*/  FFMA.FTZ R10, R60, R2, -R5 ;  /* 0x000000023c0a7223 */ /* 0x000fe20000010805 */
[----:B------:R-:W-:Y:S01]  /*6b10*/  @!P2 PRMT R39, R64, 0x5410, RZ ;  /* 0x000054104027a816 */ /* 0x000fe200000000ff */
[----:B------:R1:W-:Y:S01]  /*6b20*/  MUFU.EX2 R87, R11 ;  /* 0x0000000b00577308 */ /* 0x0003e20000000800 */
[----:B------:R-:W-:Y:S02]  /*6b30*/  ISETP.GE.U32.AND P2, PT, R221, R7, PT ;  /* 0x00000007dd00720c */ /* 0x000fe40003f46070 */
[----:B------:R-:W-:Y:S02]  /*6b40*/  LOP3.LUT R7, R12, 0xffff, RZ, 0xc0, !PT ;  /* 0x0000ffff0c077812 */ /* 0x000fe400078ec0ff */
[----:B--2---:R-:W-:-:S03]  /*6b50*/  F2FP.PACK_AB R35, R89, R97 ;  /* 0x000000615923723e */ /* 0x004fc600000000ff */
[----:B------:R2:W-:Y:S01]  /*6b60*/  MUFU.EX2 R76, R10 ;  /* 0x0000000a004c7308 */ /* 0x0005e20000000800 */
[----:B------:R-:W-:Y:S01]  /*6b70*/  PRMT R34, R35, 0x7632, R34 ;  /* 0x0000763223227816 */ /* 0x000fe20000000022 */
[----:B-1----:R-:W-:Y:S01]  /*6b80*/  FFMA.FTZ R11, R31, R2, -R6 ;  /* 0x000000021f0b7223 */ /* 0x002fe20000010806 */
[----:B------:R-:W-:-:S05]  /*6b90*/  @!P0 HADD2 R66, -R35.H0_H0, -RZ.H0_H0 ;  /* 0xa00000ff23428230 */ /* 0x000fca0000000900 */
[----:B------:R-:W1:Y:S01]  /*6ba0*/  MUFU.EX2 R82, R11 ;  /* 0x0000000b00527308 */ /* 0x000e620000000800 */
[----:B--2---:R-:W-:Y:S01]  /*6bb0*/  SHF.R.U32.HI R10, RZ, 0x8, R7 ;  /* 0x00000008ff0a7819 */ /* 0x004fe20000011607 */
[----:B------:R-:W-:Y:S01]  /*6bc0*/  FFMA.FTZ R7, R33, R2, -R5 ;  /* 0x0000000221077223 */ /* 0x000fe20000010805 */
[----:B------:R-:W-:Y:S02]  /*6bd0*/  PRMT R61, R35, 0x5410, R34 ;  /* 0x00005410233d7816 */ /* 0x000fe40000000022 */
[----:B------:R-:W-:Y:S02]  /*6be0*/  LOP3.LUT R10, R10, 0xffff, RZ, 0xc0, !PT ;  /* 0x0000ffff0a0a7812 */ /* 0x000fe400078ec0ff */
[----:B------:R-:W-:Y:S02]  /*6bf0*/  @!P0 PRMT R35, R66, 0x5410, RZ ;  /* 0x0000541042238816 */ /* 0x000fe400000000ff */
[----:B------:R-:W-:Y:S02]  /*6c00*/  ISETP.GE.U32.AND P0, PT, R221, R10, PT ;  /* 0x0000000add00720c */ /* 0x000fe40003f06070 */
[----:B------:R-:W-:Y:S01]  /*6c10*/  SHF.R.U32.HI R10, RZ, 0x10, R12 ;  /* 0x00000010ff0a7819 */ /* 0x000fe2000001160c */
[----:B------:R2:W3:Y:S01]  /*6c20*/  MUFU.EX2 R80, R7 ;  /* 0x0000000700507308 */ /* 0x0004e20000000800 */
[----:B------:R-:W-:-:S02]  /*6c30*/  @!P2 HADD2 R67, -R34.H0_H0, -RZ.H0_H0 ;  /* 0xa00000ff2243a230 */ /* 0x000fc40000000900 */
[----:B------:R-:W-:Y:S02]  /*6c40*/  LOP3.LUT R10, R10, 0xff, RZ, 0xc0, !PT ;  /* 0x000000ff0a0a7812 */ /* 0x000fe400078ec0ff */
[----:B-1----:R-:W-:Y:S02]  /*6c50*/  F2FP.PACK_AB R31, R82, R87 ;  /* 0x00000057521f723e */ /* 0x002fe400000000ff */
[----:B------:R-:W-:Y:S02]  /*6c60*/  @!P2 PRMT R34, R67, 0x5410, RZ ;  /* 0x000054104322a816 */ /* 0x000fe400000000ff */
[----:B------:R-:W-:Y:S01]  /*6c70*/  ISETP.GE.U32.AND P2, PT, R221, R10, PT ;  /* 0x0000000add00720c */ /* 0x000fe20003f46070 */
[----:B--2---:R-:W-:Y:S01]  /*6c80*/  FFMA.FTZ R7, R32, R2, -R6 ;  /* 0x0000000220077223 */ /* 0x004fe20000010806 */
[----:B------:R-:W-:-:S03]  /*6c90*/  LOP3.LUT R10, R8, 0xffff, RZ, 0xc0, !PT ;  /* 0x0000ffff080a7812 */ /* 0x000fc600078ec0ff */
[----:B------:R1:W-:Y:S01]  /*6ca0*/  MUFU.EX2 R92, R7 ;  /* 0x00000007005c7308 */ /* 0x0003e20000000800 */
[----:B------:R-:W-:Y:S02]  /*6cb0*/  PRMT R30, R31, 0x7632, R30 ;  /* 0x000076321f1e7816 */ /* 0x000fe4000000001e */
[----:B------:R-:W-:-:S03]  /*6cc0*/  SHF.R.U32.HI R17, RZ, 0x18, R12 ;  /* 0x00000018ff117819 */ /* 0x000fc6000001160c */
[----:B------:R-:W-:Y:S01]  /*6cd0*/  @!P0 HADD2 R71, -R30.H0_H0, -RZ.H0_H0 ;  /* 0xa00000ff1e478230 */ /* 0x000fe20000000900 */
[----:B------:R-:W-:Y:S01]  /*6ce0*/  ISETP.GE.U32.AND P3, PT, R221, R17, PT ;  /* 0x00000011dd00720c */ /* 0x000fe20003f66070 */
[----:B-1----:R-:W-:-:S04]  /*6cf0*/  FFMA.FTZ R7, R23, R2, -R6 ;  /* 0x0000000217077223 */ /* 0x002fc80000010806 */
[----:B------:R1:W2:Y:S01]  /*6d00*/  MUFU.EX2 R94, R7 ;  /* 0x00000007005e7308 */ /* 0x0002a20000000800 */
[----:B------:R-:W-:Y:S01]  /*6d10*/  @!P1 HADD2 R70, -R31.H0_H0, -RZ.H0_H0 ;  /* 0xa00000ff1f469230 */ /* 0x000fe20000000900 */
[----:B------:R-:W-:Y:S02]  /*6d20*/  PRMT R60, R31, 0x5410, R30 ;  /* 0x000054101f3c7816 */ /* 0x000fe4000000001e */
[----:B---3--:R-:W-:Y:S02]  /*6d30*/  F2FP.PACK_AB R33, R80, R76 ;  /* 0x0000004c5021723e */ /* 0x008fe400000000ff */
[----:B------:R-:W-:Y:S02]  /*6d40*/  @!P0 PRMT R30, R71, 0x5410, RZ ;  /* 0x00005410471e8816 */ /* 0x000fe400000000ff */
[----:B-1----:R-:W-:-:S04]  /*6d50*/  SHF.R.U32.HI R7, RZ, 0x8, R10 ;  /* 0x00000008ff077819 */ /* 0x002fc8000001160a */
[----:B------:R-:W-:Y:S02]  /*6d60*/  LOP3.LUT R7, R7, 0xffff, RZ, 0xc0, !PT ;  /* 0x0000ffff07077812 */ /* 0x000fe400078ec0ff */
[----:B------:R-:W-:Y:S02]  /*6d70*/  LOP3.LUT R10, R8, 0xff, RZ, 0xc0, !PT ;  /* 0x000000ff080a7812 */ /* 0x000fe400078ec0ff */
[----:B------:R-:W-:Y:S01]  /*6d80*/  ISETP.GE.U32.AND P0, PT, R221, R7, PT ;  /* 0x00000007dd00720c */ /* 0x000fe20003f06070 */
[-CC-:B------:R-:W-:Y:S01]  /*6d90*/  FFMA.FTZ R7, R26, R2.reuse, -R5.reuse ;  /* 0x000000021a077223 */ /* 0x180fe20000010805 */
[----:B------:R-:W-:Y:S01]  /*6da0*/  @!P1 PRMT R31, R70, 0x5410, RZ ;  /* 0x00005410461f9816 */ /* 0x000fe200000000ff */
[----:B------:R-:W-:Y:S01]  /*6db0*/  FFMA.FTZ R11, R51, R2, -R5 ;  /* 0x00000002330b7223 */ /* 0x000fe20000010805 */
[----:B------:R-:W-:Y:S01]  /*6dc0*/  PRMT R32, R33, 0x7632, R32 ;  /* 0x0000763221207816 */ /* 0x000fe20000000020 */
[----:B------:R1:W-:Y:S01]  /*6dd0*/  MUFU.EX2 R85, R7 ;  /* 0x0000000700557308 */ /* 0x0003e20000000800 */
[----:B------:R-:W-:Y:S01]  /*6de0*/  ISETP.GE.U32.AND P1, PT, R221, R10, PT ;  /* 0x0000000add00720c */ /* 0x000fe20003f26070 */
[----:B------:R-:W-:-:S02]  /*6df0*/  @!P2 HADD2 R77, -R33.H0_H0, -RZ.H0_H0 ;  /* 0xa00000ff214da230 */ /* 0x000fc40000000900 */
[----:B------:R-:W-:-:S04]  /*6e00*/  @!P3 HADD2 R78, -R32.H0_H0, -RZ.H0_H0 ;  /* 0xa00000ff204eb230 */ /* 0x000fc80000000900 */
[----:B------:R-:W3:Y:S01]  /*6e10*/  MUFU.EX2 R84, R11 ;  /* 0x0000000b00547308 */ /* 0x000ee20000000800 */
[--C-:B------:R-:W-:Y:S02]  /*6e20*/  SHF.R.U32.HI R10, RZ, 0x18, R8.reuse ;  /* 0x00000018ff0a7819 */ /* 0x100fe40000011608 */
[----:B-1----:R-:W-:Y:S02]  /*6e30*/  SHF.R.U32.HI R7, RZ, 0x10, R8 ;  /* 0x00000010ff077819 */ /* 0x002fe40000011608 */
[----:B------:R-:W-:Y:S02]  /*6e40*/  PRMT R45, R33, 0x5410, R32 ;  /* 0x00005410212d7816 */ /* 0x000fe40000000020 */
[----:B------:R-:W-:Y:S02]  /*6e50*/  LOP3.LUT R7, R7, 0xff, RZ, 0xc0, !PT ;  /* 0x000000ff07077812 */ /* 0x000fe400078ec0ff */
[----:B--2---:R-:W-:Y:S02]  /*6e60*/  F2FP.PACK_AB R27, R94, R92 ;  /* 0x0000005c5e1b723e */ /* 0x004fe400000000ff */
[----:B------:R-:W-:-:S02]  /*6e70*/  @!P3 PRMT R32, R78, 0x5410, RZ ;  /* 0x000054104e20b816 */ /* 0x000fc400000000ff */
[----:B------:R-:W-:Y:S02]  /*6e80*/  @!P2 PRMT R33, R77, 0x5410, RZ ;  /* 0x000054104d21a816 */ /* 0x000fe400000000ff */
[C---:B------:R-:W-:Y:S02]  /*6e90*/  ISETP.GE.U32.AND P3, PT, R221.reuse, R7, PT ;  /* 0x00000007dd00720c */ /* 0x040fe40003f66070 */
[----:B------:R-:W-:Y:S01]  /*6ea0*/  ISETP.GE.U32.AND P2, PT, R221, R10, PT ;  /* 0x0000000add00720c */ /* 0x000fe20003f46070 */
[----:B------:R-:W-:Y:S01]  /*6eb0*/  FFMA.FTZ R10, R47, R2, -R6 ;  /* 0x000000022f0a7223 */ /* 0x000fe20000010806 */
[----:B------:R-:W-:Y:S01]  /*6ec0*/  PRMT R26, R27, 0x7632, R26 ;  /* 0x000076321b1a7816 */ /* 0x000fe2000000001a */
[----:B------:R-:W-:Y:S01]  /*6ed0*/  @!P1 HADD2 R79, -R27.H0_H0, -RZ.H0_H0 ;  /* 0xa00000ff1b4f9230 */ /* 0x000fe20000000900 */
[----:B------:R-:W-:Y:S01]  /*6ee0*/  LOP3.LUT R7, R15, 0xff, RZ, 0xc0, !PT ;  /* 0x000000ff0f077812 */ /* 0x000fe200078ec0ff */
[----:B------:R1:W-:Y:S01]  /*6ef0*/  MUFU.EX2 R86, R10 ;  /* 0x0000000a00567308 */ /* 0x0003e20000000800 */
[----:B------:R-:W-:Y:S01]  /*6f00*/  PRMT R101, R27, 0x5410, R26 ;  /* 0x000054101b657816 */ /* 0x000fe2000000001a */
[----:B------:R-:W-:Y:S01]  /*6f10*/  @!P0 HADD2 R81, -R26.H0_H0, -RZ.H0_H0 ;  /* 0xa00000ff1a518230 */ /* 0x000fe20000000900 */
[----:B---3--:R-:W-:-:S02]  /*6f20*/  F2FP.PACK_AB R29, R85, R84 ;  /* 0x00000054551d723e */ /* 0x008fc400000000ff */
[----:B------:R-:W-:Y:S02]  /*6f30*/  @!P1 PRMT R27, R79, 0x5410, RZ ;  /* 0x000054104f1b9816 */ /* 0x000fe400000000ff */
[----:B------:R-:W-:Y:S02]  /*6f40*/  ISETP.GE.U32.AND P1, PT, R221, R7, PT ;  /* 0x00000007dd00720c */ /* 0x000fe40003f26070 */
[----:B------:R-:W-:Y:S01]  /*6f50*/  SHF.R.U32.HI R7, RZ, 0x18, R15 ;  /* 0x00000018ff077819 */ /* 0x000fe2000001160f */
[----:B------:R-:W-:Y:S01]  /*6f60*/  @!P3 HADD2 R83, -R29.H0_H0, -RZ.H0_H0 ;  /* 0xa00000ff1d53b230 */ /* 0x000fe20000000900 */
[----:B-1----:R-:W-:Y:S01]  /*6f70*/  FFMA.FTZ R10, R24, R2, -R6 ;  /* 0x00000002180a7223 */ /* 0x002fe20000010806 */
[----:B------:R-:W-:-:S03]  /*6f80*/  @!P0 PRMT R26, R81, 0x5410, RZ ;  /* 0x00005410511a8816 */ /* 0x000fc600000000ff */
[----:B------:R1:W2:Y:S01]  /*6f90*/  MUFU.EX2 R93, R10 ;  /* 0x0000000a005d7308 */ /* 0x0002a20000000800 */
[----:B------:R-:W-:Y:S02]  /*6fa0*/  PRMT R28, R29, 0x7632, R28 ;  /* 0x000076321d1c7816 */ /* 0x000fe4000000001c */
[----:B------:R-:W-:Y:S02]  /*6fb0*/  ISETP.GE.U32.AND P0, PT, R221, R7, PT ;  /* 0x00000007dd00720c */ /* 0x000fe40003f06070 */
[----:B------:R-:W-:Y:S02]  /*6fc0*/  LOP3.LUT R7, R21, 0xff, RZ, 0xc0, !PT ;  /* 0x000000ff15077812 */ /* 0x000fe400078ec0ff */
[----:B------:R-:W-:Y:S02]  /*6fd0*/  PRMT R77, R29, 0x5410, R28 ;  /* 0x000054101d4d7816 */ /* 0x000fe4000000001c */
[----:B------:R-:W-:Y:S02]  /*6fe0*/  @!P3 PRMT R29, R83, 0x5410, RZ ;  /* 0x00005410531db816 */ /* 0x000fe400000000ff */
[----:B------:R-:W-:-:S02]  /*6ff0*/  ISETP.GE.U32.AND P3, PT, R221, R7, PT ;  /* 0x00000007dd00720c */ /* 0x000fc40003f66070 */
[----:B------:R-:W-:Y:S01]  /*7000*/  LOP3.LUT R7, R15, 0xffff, RZ, 0xc0, !PT ;  /* 0x0000ffff0f077812 */ /* 0x000fe200078ec0ff */
[----:B-1----:R-:W-:Y:S01]  /*7010*/  FFMA.FTZ R10, R42, R2, -R6 ;  /* 0x000000022a0a7223 */ /* 0x002fe20000010806 */
[----:B------:R-:W-:Y:S01]  /*7020*/  LOP3.LUT R11, R73, R126, R222, 0x96, !PT ;  /* 0x0000007e490b7212 */ /* 0x000fe200078e96de */
[----:B------:R-:W-:Y:S02]  /*7030*/  FFMA.FTZ R16, R49, R2, -R5 ;  /* 0x0000000231107223 */ /* 0x000fe40000010805 */
[----:B------:R1:W-:Y:S01]  /*7040*/  MUFU.EX2 R100, R10 ;  /* 0x0000000a00647308 */ /* 0x0003e20000000800 */
[----:B------:R-:W-:Y:S01]  /*7050*/  SHF.R.U32.HI R14, RZ, 0x8, R7 ;  /* 0x00000008ff0e7819 */ /* 0x000fe20000011607 */
[----:B------:R-:W-:Y:S01]  /*7060*/  @!P2 HADD2 R88, -R28.H0_H0, -RZ.H0_H0 ;  /* 0xa00000ff1c58a230 */ /* 0x000fe20000000900 */
[----:B--2---:R-:W-:Y:S02]  /*7070*/  F2FP.PACK_AB R25, R93, R86 ;  /* 0x000000565d19723e */ /* 0x004fe400000000ff */
[----:B------:R-:W-:-:S03]  /*7080*/  LOP3.LUT R14, R14, 0xffff, RZ, 0xc0, !PT ;  /* 0x0000ffff0e0e7812 */ /* 0x000fc600078ec0ff */
[----:B------:R2:W-:Y:S01]  /*7090*/  MUFU.EX2 R90, R16 ;  /* 0x00000010005a7308 */ /* 0x0005e20000000800 */
[----:B-1----:R-:W-:-:S07]  /*70a0*/  FFMA.FTZ R10, R54, R2, -R5 ;  /* 0x00000002360a7223 */ /* 0x002fce0000010805 */
[----:B------:R1:W-:Y:S01]  /*70b0*/  MUFU.EX2 R81, R10 ;  /* 0x0000000a00517308 */ /* 0x0003e20000000800 */
[----:B------:R-:W-:Y:S01]  /*70c0*/  SHF.R.U32.HI R15, RZ, 0x10, R15 ;  /* 0x00000010ff0f7819 */ /* 0x000fe2000001160f */
[----:B--2---:R-:W-:Y:S01]  /*70d0*/  FFMA.FTZ R16, R50, R2, -R6 ;  /* 0x0000000232107223 */ /* 0x004fe20000010806 */
[----:B------:R-:W-:Y:S01]  /*70e0*/  @!P2 PRMT R28, R88, 0x5410, RZ ;  /* 0x00005410581ca816 */ /* 0x000fe200000000ff */
[----:B------:R-:W-:Y:S01]  /*70f0*/  @!P1 HADD2 R98, -R25.H0_H0, -RZ.H0_H0 ;  /* 0xa00000ff19629230 */ /* 0x000fe20000000900 */
[----:B------:R-:W-:-:S03]  /*7100*/  ISETP.GE.U32.AND P2, PT, R221, R14, PT ;  /* 0x0000000edd00720c */ /* 0x000fc60003f46070 */
[----:B------:R2:W3:Y:S01]  /*7110*/  MUFU.EX2 R91, R16 ;  /* 0x00000010005b7308 */ /* 0x0004e20000000800 */
[----:B------:R-:W-:Y:S01]  /*7120*/  PRMT R24, R25, 0x7632, R24 ;  /* 0x0000763219187816 */ /* 0x000fe20000000018 */
[----:B-1----:R-:W-:-:S03]  /*7130*/  IMAD.WIDE.U32 R10, R11, -0x2daee0ad, RZ ;  /* 0xd2511f530b0a7825 */ /* 0x002fc600078e00ff */
[----:B------:R-:W-:Y:S02]  /*7140*/  PRMT R246, R25, 0x5410, R24 ;  /* 0x0000541019f67816 */ /* 0x000fe40000000018 */
[----:B------:R-:W-:Y:S02]  /*7150*/  LOP3.LUT R7, R11, R249, R20, 0x96, !PT ;  /* 0x000000f90b077212 */ /* 0x000fe400078e9614 */
[----:B------:R-:W-:Y:S01]  /*7160*/  LOP3.LUT R42, R10, 0xffff, RZ, 0xc0, !PT ;  /* 0x0000ffff0a2a7812 */ /* 0x000fe200078ec0ff */
[----:B------:R-:W-:Y:S01]  /*7170*/  FFMA.FTZ R11, R48, R2, -R6 ;  /* 0x00000002300b7223 */ /* 0x000fe20000010806 */
[----:B--2---:R-:W-:Y:S02]  /*7180*/  LOP3.LUT R16, R10, 0xff, RZ, 0xc0, !PT ;  /* 0x000000ff0a107812 */ /* 0x004fe400078ec0ff */
[--C-:B------:R-:W-:Y:S02]  /*7190*/  SHF.R.U32.HI R17, RZ, 0x10, R10.reuse ;  /* 0x00000010ff117819 */ /* 0x100fe4000001160a */
[----:B------:R-:W-:-:S02]  /*71a0*/  SHF.R.U32.HI R14, RZ, 0x18, R10 ;  /* 0x00000018ff0e7819 */ /* 0x000fc4000001160a */
[----:B------:R-:W-:Y:S01]  /*71b0*/  LOP3.LUT R10, R15, 0xff, RZ, 0xc0, !PT ;  /* 0x000000ff0f0a7812 */ /* 0x000fe200078ec0ff */
[----:B------:R1:W-:Y:S01]  /*71c0*/  MUFU.EX2 R95, R11 ;  /* 0x0000000b005f7308 */ /* 0x0003e20000000800 */
[----:B------:R-:W-:Y:S02]  /*71d0*/  @!P1 PRMT R25, R98, 0x5410, RZ ;  /* 0x0000541062199816 */ /* 0x000fe400000000ff */
[C---:B------:R-:W-:Y:S02]  /*71e0*/  ISETP.GE.U32.AND P1, PT, R221.reuse, R10, PT ;  /* 0x0000000add00720c */ /* 0x040fe40003f26070 */
[----:B------:R-:W-:Y:S02]  /*71f0*/  SHF.R.U32.HI R10, RZ, 0x8, R22 ;  /* 0x00000008ff0a7819 */ /* 0x000fe40000011616 */
[----:B------:R-:W-:Y:S01]  /*7200*/  ISETP.GE.U32.AND P5, PT, R221, R18, PT ;  /* 0x00000012dd00720c */ /* 0x000fe20003fa6070 */
[----:B-1----:R-:W-:-:S04]  /*7210*/  FFMA.FTZ R11, R57, R2, -R5 ;  /* 0x00000002390b7223 */ /* 0x002fc80000010805 */
[----:B------:R1:W-:Y:S01]  /*7220*/  MUFU.EX2 R79, R11 ;  /* 0x0000000b004f7308 */ /* 0x0003e20000000800 */
[----:B------:R-:W-:Y:S01]  /*7230*/  @!P2 HADD2 R102, -R24.H0_H0, -RZ.H0_H0 ;  /* 0xa00000ff1866a230 */ /* 0x000fe20000000900 */
[----:B---3--:R-:W-:Y:S01]  /*7240*/  F2FP.PACK_AB R21, R91, R100 ;  /* 0x000000645b15723e */ /* 0x008fe200000000ff */
[----:B------:R-:W-:Y:S01]  /*7250*/  @!P4 HADD2 R65, -R38.H0_H0, -RZ.H0_H0 ;  /* 0xa00000ff2641c230 */ /* 0x000fe20000000900 */
[----:B-1----:R-:W-:Y:S01]  /*7260*/  LOP3.LUT R11, R10, 0xffff, RZ, 0xc0, !PT ;  /* 0x0000ffff0a0b7812 */ /* 0x002fe200078ec0ff */
[----:B------:R-:W-:-:S04]  /*7270*/  FFMA.FTZ R10, R59, R2, -R5 ;  /* 0x000000023b0a7223 */ /* 0x000fc80000010805 */
[----:B------:R1:W2:Y:S01]  /*7280*/  MUFU.EX2 R83, R10 ;  /* 0x0000000a00537308 */ /* 0x0002a20000000800 */
[----:B------:R-:W-:Y:S02]  /*7290*/  @!P2 PRMT R24, R102, 0x5410, RZ ;  /* 0x000054106618a816 */ /* 0x000fe400000000ff */
[----:B------:R-:W-:Y:S02]  /*72a0*/  ISETP.GE.U32.AND P2, PT, R221, R11, PT ;  /* 0x0000000bdd00720c */ /* 0x000fe40003f46070 */
[----:B------:R-:W-:Y:S01]  /*72b0*/  F2FP.PACK_AB R23, R90, R81 ;  /* 0x000000515a17723e */ /* 0x000fe200000000ff */
[----:B------:R-:W-:Y:S01]  /*72c0*/  @!P5 HADD2 R105, -R21.H0_H0, -RZ.H0_H0 ;  /* 0xa00000ff1569d230 */ /* 0x000fe20000000900 */
[----:B------:R-:W-:Y:S01]  /*72d0*/  @!P4 PRMT R38, R65, 0x5410, RZ ;  /* 0x000054104126c816 */ /* 0x000fe200000000ff */
[-C--:B------:R-:W-:Y:S01]  /*72e0*/  FFMA.FTZ R11, R55, R2.reuse, -R6 ;  /* 0x00000002370b7223 */ /* 0x080fe20000010806 */
[----:B------:R-:W-:Y:S02]  /*72f0*/  ISETP.GE.U32.AND P4, PT, R221, R19, PT ;  /* 0x00000013dd00720c */ /* 0x000fe40003f86070 */
[----:B------:R-:W-:Y:S01]  /*7300*/  PRMT R20, R21, 0x7632, R20 ;  /* 0x0000763215147816 */ /* 0x000fe20000000014 */
[----:B------:R-:W-:Y:S01]  /*7310*/  @!P1 HADD2 R104, -R23.H0_H0, -RZ.H0_H0 ;  /* 0xa00000ff17689230 */ /* 0x000fe20000000900 */
[----:B------:R-:W-:Y:S01]  /*7320*/  PRMT R22, R23, 0x7632, R22 ;  /* 0x0000763217167816 */ /* 0x000fe20000000016 */
[----:B-1----:R-:W-:-:S02]  /*7330*/  FFMA.FTZ R10, R53, R2, -R6 ;  /* 0x00000002350a7223 */ /* 0x002fc40000010806 */
[----:B------:R-:W-:Y:S01]  /*7340*/  FFMA.FTZ R6, R46, R2, -R6 ;  /* 0x000000022e067223 */ /* 0x000fe20000010806 */
[----:B------:R-:W-:Y:S01]  /*7350*/  PRMT R138, R21, 0x5410, R20 ;  /* 0x00005410158a7816 */ /* 0x000fe20000000014 */
[----:B------:R1:W3:Y:S01]  /*7360*/  MUFU.EX2 R98, R10 ;  /* 0x0000000a00627308 */ /* 0x0002e20000000800 */
[----:B--2---:R-:W-:Y:S02]  /*7370*/  F2FP.PACK_AB R19, R83, R79 ;  /* 0x0000004f5313723e */ /* 0x004fe400000000ff */
[----:B------:R-:W-:Y:S02]  /*7380*/  @!P5 PRMT R21, R105, 0x5410, RZ ;  /* 0x000054106915d816 */ /* 0x000fe400000000ff */
[----:B------:R-:W-:Y:S01]  /*7390*/  PRMT R219, R23, 0x5410, R22 ;  /* 0x0000541017db7816 */ /* 0x000fe20000000016 */
[----:B------:R-:W-:Y:S01]  /*73a0*/  @!P2 HADD2 R112, -R20.H0_H0, -RZ.H0_H0 ;  /* 0xa00000ff1470a230 */ /* 0x000fe20000000900 */
[----:B------:R-:W-:Y:S01]  /*73b0*/  @!P1 PRMT R23, R104, 0x5410, RZ ;  /* 0x0000541068179816 */ /* 0x000fe200000000ff */
[----:B------:R2:W-:Y:S01]  /*73c0*/  MUFU.EX2 R105, R6 ;  /* 0x0000000600697308 */ /* 0x0005e20000000800 */
[----:B------:R-:W-:Y:S01]  /*73d0*/  PRMT R18, R19, 0x7632, R18 ;  /* 0x0000763213127816 */ /* 0x000fe20000000012 */
[----:B------:R-:W-:Y:S01]  /*73e0*/  @!P0 HADD2 R103, -R22.H0_H0, -RZ.H0_H0 ;  /* 0xa00000ff16678230 */ /* 0x000fe20000000900 */
[----:B-1----:R-:W-:-:S05]  /*73f0*/  LOP3.LUT R10, R7, 0xff, RZ, 0xc0, !PT ;  /* 0x000000ff070a7812 */ /* 0x002fca00078ec0ff */
[----:B------:R1:W4:Y:S01]  /*7400*/  MUFU.EX2 R104, R11 ;  /* 0x0000000b00687308 */ /* 0x0003220000000800 */
[----:B------:R-:W-:Y:S01]  /*7410*/  ISETP.GE.U32.AND P5, PT, R221, R10, PT ;  /* 0x0000000add00720c */ /* 0x000fe20003fa6070 */
[----:B------:R-:W-:Y:S01]  /*7420*/  FFMA.FTZ R10, R56, R2, -R5 ;  /* 0x00000002380a7223 */ /* 0x000fe20000010805 */
[----:B--2---:R-:W-:Y:S01]  /*7430*/  LOP3.LUT R6, R7, 0xffff, RZ, 0xc0, !PT ;  /* 0x0000ffff07067812 */ /* 0x004fe200078ec0ff */
[----:B------:R-:W-:Y:S01]  /*7440*/  @!P4 HADD2 R113, -R18.H0_H0, -RZ.H0_H0 ;  /* 0xa00000ff1271c230 */ /* 0x000fe20000000900 */
[----:B------:R-:W-:Y:S02]  /*7450*/  @!P2 PRMT R20, R112, 0x5410, RZ ;  /* 0x000054107014a816 */ /* 0x000fe400000000ff */
[----:B------:R-:W-:Y:S01]  /*7460*/  SHF.R.U32.HI R6, RZ, 0x8, R6 ;  /* 0x00000008ff067819 */ /* 0x000fe20000011606 */
[----:B------:R2:W-:Y:S01]  /*7470*/  MUFU.EX2 R78, R10 ;  /* 0x0000000a004e7308 */ /* 0x0005e20000000800 */
[----:B-1----:R-:W-:Y:S02]  /*7480*/  LOP3.LUT R11, R17, 0xff, RZ, 0xc0, !PT ;  /* 0x000000ff110b7812 */ /* 0x002fe400078ec0ff */
[----:B------:R-:W-:-:S02]  /*7490*/  @!P0 PRMT R22, R103, 0x5410, RZ ;  /* 0x0000541067168816 */ /* 0x000fc400000000ff */
[C---:B------:R-:W-:Y:S02]  /*74a0*/  ISETP.GE.U32.AND P2, PT, R221.reuse, R11, PT ;  /* 0x0000000bdd00720c */ /* 0x040fe40003f46070 */
[----:B------:R-:W-:Y:S01]  /*74b0*/  SHF.R.U32.HI R11, RZ, 0x8, R42 ;  /* 0x00000008ff0b7819 */ /* 0x000fe2000001162a */
[----:B------:R-:W-:Y:S01]  /*74c0*/  @!P3 HADD2 R114, -R19.H0_H0, -RZ.H0_H0 ;  /* 0xa00000ff1372b230 */ /* 0x000fe20000000900 */
[----:B------:R-:W-:Y:S02]  /*74d0*/  ISETP.GE.U32.AND P0, PT, R221, R16, PT ;  /* 0x00000010dd00720c */ /* 0x000fe40003f06070 */
[----:B------:R-:W-:Y:S02]  /*74e0*/  PRMT R139, R19, 0x5410, R18 ;  /* 0x00005410138b7816 */ /* 0x000fe40000000012 */
[----:B--2---:R-:W-:Y:S02]  /*74f0*/  LOP3.LUT R10, R6, 0xffff, RZ, 0xc0, !PT ;  /* 0x0000ffff060a7812 */ /* 0x004fe400078ec0ff */
[----:B------:R-:W-:-:S02]  /*7500*/  @!P4 PRMT R18, R113, 0x5410, RZ ;  /* 0x000054107112c816 */ /* 0x000fc400000000ff */
[----:B------:R-:W-:Y:S02]  /*7510*/  LOP3.LUT R6, R11, 0xffff, RZ, 0xc0, !PT ;  /* 0x0000ffff0b067812 */ /* 0x000fe400078ec0ff */
[C---:B------:R-:W-:Y:S01]  /*7520*/  ISETP.GE.U32.AND P4, PT, R221.reuse, R10, PT ;  /* 0x0000000add00720c */ /* 0x040fe20003f86070 */
[--C-:B------:R-:W-:Y:S01]  /*7530*/  FFMA.FTZ R11, R58, R2, -R5.reuse ;  /* 0x000000023a0b7223 */ /* 0x100fe20000010805 */
[----:B------:R-:W-:Y:S02]  /*7540*/  @!P3 PRMT R19, R114, 0x5410, RZ ;  /* 0x000054107213b816 */ /* 0x000fe400000000ff */
[C---:B------:R-:W-:Y:S01]  /*7550*/  ISETP.GE.U32.AND P1, PT, R221.reuse, R14, PT ;  /* 0x0000000edd00720c */ /* 0x040fe20003f26070 */
[--C-:B------:R-:W-:Y:S01]  /*7560*/  FFMA.FTZ R14, R52, R2, -R5.reuse ;  /* 0x00000002340e7223 */ /* 0x100fe20000010805 */
[----:B------:R-:W-:Y:S01]  /*7570*/  ISETP.GE.U32.AND P3, PT, R221, R6, PT ;  /* 0x00000006dd00720c */ /* 0x000fe20003f66070 */
[----:B------:R-:W-:Y:S01]  /*7580*/  FFMA.FTZ R6, R43, R2, -R5 ;  /* 0x000000022b067223 */ /* 0x000fe20000010805 */
[----:B---3--:R-:W-:-:S02]  /*7590*/  F2FP.PACK_AB R10, R98, R95 ;  /* 0x0000005f620a723e */ /* 0x008fc400000000ff */
[----:B----4-:R-:W-:Y:S01]  /*75a0*/  F2FP.PACK_AB R15, R105, R104 ;  /* 0x00000068690f723e */ /* 0x010fe200000000ff */
[----:B------:R-:W1:Y:S01]  /*75b0*/  MUFU.EX2 R88, R11 ;  /* 0x0000000b00587308 */ /* 0x000e620000000800 */
[C---:B------:R-:W-:Y:S02]  /*75c0*/  PRMT R5, R10.reuse, 0x7610, R5 ;  /* 0x000076100a057816 */ /* 0x040fe40000000005 */
[----:B------:R-:W-:Y:S01]  /*75d0*/  PRMT R2, R10, 0x7632, R2 ;  /* 0x000076320a027816 */ /* 0x000fe20000000002 */
[----:B------:R-:W-:-:S04]  /*75e0*/  @!P0 HADD2 R115, -R15.H0_H0, -RZ.H0_H0 ;  /* 0xa00000ff0f738230 */ /* 0x000fc80000000900 */
[----:B------:R2:W-:Y:S01]  /*75f0*/  MUFU.EX2 R103, R14 ;  /* 0x0000000e00677308 */ /* 0x0005e20000000800 */
[----:B------:R-:W-:Y:S02]  /*7600*/  @!P5 HADD2 R117, -R5.H0_H0, -RZ.H0_H0 ;  /* 0xa00000ff0575d230 */ /* 0x000fe40000000900 */
[----:B------:R-:W-:-:S05]  /*7610*/  @!P4 HADD2 R116, -R2.H0_H0, -RZ.H0_H0 ;  /* 0xa00000ff0274c230 */ /* 0x000fca0000000900 */
[----:B------:R3:W4:Y:S01]  /*7620*/  MUFU.EX2 R102, R6 ;  /* 0x0000000600667308 */ /* 0x0007220000000800 */
[----:B------:R-:W-:Y:S02]  /*7630*/  PRMT R128, R5, 0x5410, R2 ;  /* 0x0000541005807816 */ /* 0x000fe40000000002 */
[----:B--2---:R-:W-:-:S04]  /*7640*/  PRMT R14, R15, 0x7632, R14 ;  /* 0x000076320f0e7816 */ /* 0x004fc8000000000e */
[----:B------:R-:W-:Y:S02]  /*7650*/  PRMT R130, R15, 0x5410, R14 ;  /* 0x000054100f827816 */ /* 0x000fe4000000000e */
[--C-:B---3--:R-:W-:Y:S02]  /*7660*/  SHF.R.U32.HI R6, RZ, 0x10, R7.reuse ;  /* 0x00000010ff067819 */ /* 0x108fe40000011607 */
[----:B------:R-:W-:Y:S02]  /*7670*/  @!P0 PRMT R15, R115, 0x5410, RZ ;  /* 0x00005410730f8816 */ /* 0x000fe400000000ff */
[----:B------:R-:W-:Y:S02]  /*7680*/  LOP3.LUT R6, R6, 0xff, RZ, 0xc0, !PT ;  /* 0x000000ff06067812 */ /* 0x000fe400078ec0ff */
[----:B------:R-:W-:Y:S02]  /*7690*/  SHF.R.U32.HI R7, RZ, 0x18, R7 ;  /* 0x00000018ff077819 */ /* 0x000fe40000011607 */
[----:B------:R-:W-:-:S02]  /*76a0*/  LEA R188, P0, R119, R122, 0x1 ;  /* 0x0000007a77bc7211 */ /* 0x000fc400078008ff */
[----:B------:R-:W-:Y:S02]  /*76b0*/  @!P5 PRMT R5, R117, 0x5410, RZ ;  /* 0x000054107505d816 */ /* 0x000fe400000000ff */
[----:B------:R-:W-:Y:S02]  /*76c0*/  @!P4 PRMT R2, R116, 0x5410, RZ ;  /* 0x000054107402c816 */ /* 0x000fe400000000ff */
[C---:B------:R-:W-:Y:S02]  /*76d0*/  ISETP.GE.U32.AND P5, PT, R221.reuse, R6, PT ;  /* 0x00000006dd00720c */ /* 0x040fe40003fa6070 */
[----:B------:R-:W-:Y:S01]  /*76e0*/  ISETP.GE.U32.AND P4, PT, R221, R7, PT ;  /* 0x00000007dd00720c */ /* 0x000fe20003f86070 */
[----:B------:R-:W-:Y:S01]  /*76f0*/  IMAD.SHL.U32 R129, R121, 0x8, RZ ;  /* 0x0000000879817824 */ /* 0x000fe200078e00ff */
[----:B------:R-:W-:Y:S02]  /*7700*/  LEA.HI.X R189, R119, R123, R120, 0x1, P0 ;  /* 0x0000007b77bd7211 */ /* 0x000fe400000f0c78 */
[----:B-1----:R-:W-:-:S02]  /*7710*/  F2FP.PACK_AB R10, R88, R78 ;  /* 0x0000004e580a723e */ /* 0x002fc400000000ff */
[----:B----4-:R-:W-:Y:S01]  /*7720*/  F2FP.PACK_AB R17, R102, R103 ;  /* 0x000000676611723e */ /* 0x010fe200000000ff */
[----:B------:R-:W-:Y:S01]  /*7730*/  IMAD.WIDE R6, R129, 0x2, R188 ;  /* 0x0000000281067825 */ /* 0x000fe200078e02bc */
[----:B------:R-:W-:Y:S01]  /*7740*/  PRMT R11, R10, 0x7632, R11 ;  /* 0x000076320a0b7816 */ /* 0x000fe2000000000b */
[----:B------:R-:W-:Y:S01]  /*7750*/  ST.E.U16 [R188.64], R39 ;  /* 0x00000027bc007985 */ /* 0x000fe2000c101504 */
[----:B------:R-:W-:-:S03]  /*7760*/  PRMT R16, R17, 0x7632, R16 ;  /* 0x0000763211107816 */ /* 0x000fc60000000010 */
[----:B------:R-:W-:Y:S01]  /*7770*/  ST.E.U16 [R188.64+0x2], R38 ;  /* 0x00000226bc007985 */ /* 0x000fe2000c101504 */
[----:B------:R-:W-:-:S03]  /*7780*/  @!P5 HADD2 R122, -R10.H0_H0, -RZ.H0_H0 ;  /* 0xa00000ff0a7ad230 */ /* 0x000fc60000000900 */
[----:B------:R-:W-:Y:S01]  /*7790*/  ST.E.U16 [R6.64], R35 ;  /* 0x0000002306007985 */ /* 0x000fe2000c101504 */
[----:B------:R-:W-:-:S03]  /*77a0*/  @!P4 HADD2 R121, -R11.H0_H0, -RZ.H0_H0 ;  /* 0xa00000ff0b79c230 */ /* 0x000fc60000000900 */
[----:B------:R-:W-:Y:S01]  /*77b0*/  ST.E.U16 [R6.64+0x2], R34 ;  /* 0x0000022206007985 */ /* 0x000fe2000c101504 */
[----:B------:R-:W-:-:S03]  /*77c0*/  @!P3 HADD2 R118, -R14.H0_H0, -RZ.H0_H0 ;  /* 0xa00000ff0e76b230 */ /* 0x000fc60000000900 */
[----:B------:R-:W-:Y:S01]  /*77d0*/  ST.E.U16 [R188.64+0x10], R31 ;  /* 0x0000101fbc007985 */ /* 0x000fe2000c101504 */
[----:B------:R-:W-:-:S03]  /*77e0*/  @!P2 HADD2 R120, -R17.H0_H0, -RZ.H0_H0 ;  /* 0xa00000ff1178a230 */ /* 0x000fc60000000900 */
[----:B------:R-:W-:Y:S01]  /*77f0*/  ST.E.U16 [R188.64+0x12], R30 ;  /* 0x0000121ebc007985 */ /* 0x000fe2000c101504 */
[----:B------:R-:W-:-:S03]  /*7800*/  @!P1 HADD2 R119, -R16.H0_H0, -RZ.H0_H0 ;  /* 0xa00000ff10779230 */ /* 0x000fc60000000900 */
[----:B------:R-:W-:Y:S04]  /*7810*/  ST.E.U16 [R6.64+0x10], R33 ;  /* 0x0000102106007985 */ /* 0x000fe8000c101504 */
[----:B------:R-:W-:Y:S01]  /*7820*/  ST.E.U16 [R6.64+0x12], R32 ;  /* 0x0000122006007985 */ /* 0x000fe2000c101504 */
[----:B------:R-:W-:-:S03]  /*7830*/  IMAD.SHL.U32 R193, R4, 0x2, RZ ;  /* 0x0000000204c17824 */ /* 0x000fc600078e00ff */
[----:B------:R-:W-:Y:S04]  /*7840*/  STL [R1+0xc8], R126 ;  /* 0x0000c87e01007387 */ /* 0x000fe80000100800 */
[----:B------:R-:W-:Y:S04]  /*7850*/  ST.E.U16 [R188.64+0x20], R41 ;  /* 0x00002029bc007985 */ /* 0x000fe8000c101504 */
[----:B------:R-:W-:Y:S04]  /*7860*/  ST.E.U16 [R188.64+0x22], R40 ;  /* 0x00002228bc007985 */ /* 0x000fe8000c101504 */
[----:B------:R-:W-:Y:S04]  /*7870*/  STL [R1+0xcc], R252 ;  /* 0x0000ccfc01007387 */ /* 0x000fe80000100800 */
[----:B------:R-:W-:Y:S04]  /*7880*/  ST.E.U16 [R6.64+0x20], R37 ;  /* 0x0000202506007985 */ /* 0x000fe8000c101504 */
[----:B------:R-:W-:Y:S01]  /*7890*/  ST.E.U16 [R6.64+0x22], R36 ;  /* 0x0000222406007985 */ /* 0x000fe2000c101504 */
[----:B------:R-:W-:-:S03]  /*78a0*/  @!P3 PRMT R14, R118, 0x5410, RZ ;  /* 0x00005410760eb816 */ /* 0x000fc600000000ff */
[----:B------:R1:W-:Y:S01]  /*78b0*/  STL [R1+0x12c], R129 ;  /* 0x00012c8101007387 */ /* 0x0003e20000100800 */
[----:B------:R-:W-:-:S03]  /*78c0*/  PRMT R131, R17, 0x5410, R16 ;  /* 0x0000541011837816 */ /* 0x000fc60000000010 */
[----:B------:R-:W-:Y:S04]  /*78d0*/  ST.E.U16 [R188.64+0x30], R27 ;  /* 0x0000301bbc007985 */ /* 0x000fe8000c101504 */
[----:B------:R-:W-:Y:S01]  /*78e0*/  ST.E.U16 [R188.64+0x32], R26 ;  /* 0x0000321abc007985 */ /* 0x000fe2000c101504 */
[----:B------:R-:W-:-:S03]  /*78f0*/  @!P2 PRMT R17, R120, 0x5410, RZ ;  /* 0x000054107811a816 */ /* 0x000fc600000000ff */
[----:B------:R-:W-:Y:S01]  /*7900*/  ST.E.U16 [R6.64+0x30], R29 ;  /* 0x0000301d06007985 */ /* 0x000fe2000c101504 */
[----:B------:R-:W-:-:S03]  /*7910*/  @!P1 PRMT R16, R119, 0x5410, RZ ;  /* 0x0000541077109816 */ /* 0x000fc600000000ff */
[----:B------:R-:W-:Y:S01]  /*7920*/  ST.E.U16 [R6.64+0x32], R28 ;  /* 0x0000321c06007985 */ /* 0x000fe2000c101504 */
[----:B------:R-:W-:-:S03]  /*7930*/  IMAD R196, R0, 0x2, R193 ;  /* 0x0000000200c47824 */ /* 0x000fc600078e02c1 */
[----:B------:R-:W-:Y:S04]  /*7940*/  ST.E.U16 [R188.64+0x40], R25 ;  /* 0x00004019bc007985 */ /* 0x000fe8000c101504 */
[----:B------:R-:W-:Y:S01]  /*7950*/  ST.E.U16 [R188.64+0x42], R24 ;  /* 0x00004218bc007985 */ /* 0x000fe2000c101504 */
[----:B-1----:R-:W-:Y:S02]  /*7960*/  PRMT R129, R10, 0x5410, R11 ;  /* 0x000054100a817816 */ /* 0x002fe4000000000b */
[----:B------:R-:W-:Y:S01]  /*7970*/  @!P5 PRMT R10, R122, 0x5410, RZ ;  /* 0x000054107a0ad816 */ /* 0x000fe200000000ff */
[----:B------:R-:W-:Y:S01]  /*7980*/  ST.E.U16 [R6.64+0x40], R23 ;  /* 0x0000401706007985 */ /* 0x000fe2000c101504 */
[----:B------:R-:W-:-:S03]  /*7990*/  @!P4 PRMT R11, R121, 0x5410, RZ ;  /* 0x00005410790bc816 */ /* 0x000fc600000000ff */
[----:B------:R-:W-:Y:S04]  /*79a0*/  ST.E.U16 [R6.64+0x42], R22 ;  /* 0x0000421606007985 */ /* 0x000fe8000c101504 */
[----:B------:R-:W-:Y:S04]  /*79b0*/  ST.E.U16 [R188.64+0x50], R21 ;  /* 0x00005015bc007985 */ /* 0x000fe8000c101504 */
[----:B------:R-:W-:Y:S04]  /*79c0*/  ST.E.U16 [R188.64+0x52], R20 ;  /* 0x00005214bc007985 */ /* 0x000fe8000c101504 */
[----:B------:R-:W-:Y:S04]  /*79d0*/  ST.E.U16 [R6.64+0x50], R19 ;  /* 0x0000501306007985 */ /* 0x000fe8000c101504 */
[----:B------:R-:W-:Y:S04]  /*79e0*/  ST.E.U16 [R6.64+0x52], R18 ;  /* 0x0000521206007985 */ /* 0x000fe8000c101504 */
[----:B------:R-:W-:Y:S04]  /*79f0*/  ST.E.U16 [R188.64+0x60], R5 ;  /* 0x00006005bc007985 */ /* 0x000fe8000c101504 */
[----:B------:R1:W-:Y:S01]  /*7a00*/  ST.E.U16 [R188.64+0x62], R2 ;  /* 0x00006202bc007985 */ /* 0x0003e2000c101504 */
[----:B------:R-:W-:-:S03]  /*7a10*/  IMAD R194, R3, 0x2, R193 ;  /* 0x0000000203c27824 */ /* 0x000fc600078e02c1 */
[----:B------:R2:W-:Y:S04]  /*7a20*/  ST.E.U16 [R6.64+0x60], R10 ;  /* 0x0000600a06007985 */ /* 0x0005e8000c101504 */
[----:B------:R-:W-:Y:S01]  /*7a30*/  ST.E.U16 [R6.64+0x62], R11 ;  /* 0x0000620b06007985 */ /* 0x000fe2000c101504 */
[----:B------:R-:W-:-:S03]  /*7a40*/  LOP3.LUT R3, R12, 0xffff, RZ, 0xc0, !PT ;  /* 0x0000ffff0c037812 */ /* 0x000fc600078ec0ff */
[----:B------:R-:W-:Y:S04]  /*7a50*/  ST.E.U16 [R188.64+0x70], R15 ;  /* 0x0000700fbc007985 */ /* 0x000fe8000c101504 */
[----:B------:R-:W-:Y:S04]  /*7a60*/  ST.E.U16 [R188.64+0x72], R14 ;  /* 0x0000720ebc007985 */ /* 0x000fe8000c101504 */
[----:B------:R-:W-:Y:S04]  /*7a70*/  ST.E.U16 [R6.64+0x70], R17 ;  /* 0x0000701106007985 */ /* 0x000fe8000c101504 */
[----:B------:R3:W-:Y:S04]  /*7a80*/  ST.E.U16 [R6.64+0x72], R16 ;  /* 0x0000721006007985 */ /* 0x0007e8000c101504 */
[----:B------:R-:W4:Y:S01]  /*7a90*/  LDSM.16.MT88.4 R28, [R196+0x18000] ;  /* 0x01800000c41c783b */ /* 0x000f220000004200 */
[----:B------:R-:W-:-:S02]  /*7aa0*/  SHF.R.U32.HI R3, RZ, 0x8, R3 ;  /* 0x00000008ff037819 */ /* 0x000fc40000011603 */
[----:B-1----:R-:W-:Y:S02]  /*7ab0*/  LOP3.LUT R2, R13, R127, R44, 0x96, !PT ;  /* 0x0000007f0d027212 */ /* 0x002fe400078e962c */
[----:B------:R-:W-:Y:S01]  /*7ac0*/  SHF.R.U32.HI R4, RZ, 0x10, R12 ;  /* 0x00000010ff047819 */ /* 0x000fe2000001160c */
[----:B------:R-:W-:Y:S01]  /*7ad0*/  IMAD R195, R0, 0x2, R194 ;  /* 0x0000000200c37824 */ /* 0x000fe200078e02c2 */
[----:B------:R-:W-:Y:S01]  /*7ae0*/  PRMT R56, R221, 0x7054, R221 ;  /* 0x00007054dd387816 */ /* 0x000fe200000000dd */
[----:B------:R-:W1:Y:S01]  /*7af0*/  LDSM.16.MT88.4 R16, [R194+0x18000] ;  /* 0x01800000c210783b */ /* 0x000e620000004200 */
[----:B--2---:R-:W-:Y:S02]  /*7b00*/  LOP3.LUT R10, R4, 0xff, RZ, 0xc0, !PT ;  /* 0x000000ff040a7812 */ /* 0x004fe400078ec0ff */
[----:B------:R-:W-:Y:S01]  /*7b10*/  SHF.R.U32.HI R4, RZ, 0x10, R2 ;  /* 0x00000010ff047819 */ /* 0x000fe20000011602 */
[----:B------:R-:W2:Y:S01]  /*7b20*/  LDSM.16.MT88.4 R36, [R196+0x18800] ;  /* 0x01880000c424783b */ /* 0x000ea20000004200 */
[----:B---3--:R-:W-:-:S03]  /*7b30*/  LOP3.LUT R7, R12, 0xff, RZ, 0xc0, !PT ;  /* 0x000000ff0c077812 */ /* 0x008fc600078ec0ff */
[----:B------:R-:W3:Y:S01]  /*7b40*/  LDSM.16.MT88.4 R64, [R195+0x18000] ;  /* 0x01800000c340783b */ /* 0x000ee20000004200 */
[----:B------:R-:W-:-:S03]  /*7b50*/  PRMT R7, R7, 0x5410, R3 ;  /* 0x0000541007077816 */ /* 0x000fc60000000003 */
[----:B------:R-:W5:Y:S01]  /*7b60*/  LDSM.16.MT88.4 R20, [R193+0x18000] ;  /* 0x01800000c114783b */ /* 0x000f620000004200 */
[C---:B------:R-:W-:Y:S02]  /*7b70*/  LOP3.LUT R3, R2.reuse, 0xffff, RZ, 0xc0, !PT ;  /* 0x0000ffff02037812 */ /* 0x040fe400078ec0ff */
[----:B------:R-:W-:Y:S01]  /*7b80*/  LOP3.LUT R6, R2, 0xff, RZ, 0xc0, !PT ;  /* 0x000000ff02067812 */ /* 0x000fe200078ec0ff */
[----:B------:R-:W-:Y:S01]  /*7b90*/  LDSM.16.MT88.4 R40, [R194+0x18800] ;  /* 0x01880000c228783b */ /* 0x000fe20000004200 */
[----:B------:R-:W-:Y:S02]  /*7ba0*/  SHF.R.U32.HI R3, RZ, 0x8, R3 ;  /* 0x00000008ff037819 */ /* 0x000fe40000011603 */
[----:B------:R-:W-:Y:S02]  /*7bb0*/  SHF.R.U32.HI R5, RZ, 0x18, R2 ;  /* 0x00000018ff057819 */ /* 0x000fe40000011602 */
[----:B------:R-:W-:Y:S02]  /*7bc0*/  LOP3.LUT R2, R4, 0xff, RZ, 0xc0, !PT ;  /* 0x000000ff04027812 */ /* 0x000fe400078ec0ff */
[----:B------:R-:W-:-:S02]  /*7bd0*/  PRMT R0, R6, 0x5410, R3 ;  /* 0x0000541006007816 */ /* 0x000fc40000000003 */
[----:B------:R-:W-:Y:S02]  /*7be0*/  SHF.R.U32.HI R11, RZ, 0x18, R12 ;  /* 0x00000018ff0b7819 */ /* 0x000fe4000001160c */
[----:B------:R-:W-:Y:S01]  /*7bf0*/  PRMT R2, R2, 0x5410, R5 ;  /* 0x0000541002027816 */ /* 0x000fe20000000005 */
[--C-:B------:R-:W-:Y:S01]  /*7c00*/  HSET2.LE.AND R0, R0, R56.reuse, PT ;  /* 0x0000003800007233 */ /* 0x100fe20003803000 */
[----:B------:R-:W-:Y:S01]  /*7c10*/  PRMT R4, R10, 0x5410, R11 ;  /* 0x000054100a047816 */ /* 0x000fe2000000000b */
[--C-:B------:R-:W-:Y:S02]  /*7c20*/  HSET2.LE.AND R3, R7, R56.reuse, PT ;  /* 0x0000003807037233 */ /* 0x100fe40003803000 */
[--C-:B------:R-:W-:Y:S01]  /*7c30*/  HSET2.LE.AND R2, R2, R56.reuse, PT ;  /* 0x0000003802027233 */ /* 0x100fe20003803000 */
[----:B------:R-:W-:Y:S01]  /*7c40*/  LOP3.LUT R12, R62, R0, RZ, 0xc0, !PT ;  /* 0x000000003e0c7212 */ /* 0x000fe200078ec0ff */
[----:B------:R-:W-:Y:S01]  /*7c50*/  HSET2.LE.AND R4, R4, R56, PT ;  /* 0x0000003804047233 */ /* 0x000fe20003803000 */
[----:B------:R-:W-:-:S02]  /*7c60*/  LOP3.LUT R0, R9, R249, R68, 0x96, !PT ;  /* 0x000000f909007212 */ /* 0x000fc400078e9644 */
[----:B------:R-:W-:Y:S01]  /*7c70*/  LOP3.LUT R13, R61, R2, RZ, 0xc0, !PT ;  /* 0x000000023d0d7212 */ /* 0x000fe200078ec0ff */
[----:B------:R-:W1:Y:S01]  /*7c80*/  LDSM.16.MT88.4 R68, [R195+0x18800] ;  /* 0x01880000c344783b */ /* 0x000e620000004200 */
[----:B------:R-:W-:Y:S02]  /*7c90*/  LOP3.LUT R14, R60, R3, RZ, 0xc0, !PT ;  /* 0x000000033c0e7212 */ /* 0x000fe400078ec0ff */
[----:B------:R-:W-:Y:S02]  /*7ca0*/  LOP3.LUT R2, R8, 0xffff, RZ, 0xc0, !PT ;  /* 0x0000ffff08027812 */ /* 0x000fe400078ec0ff */
[----:B------:R-:W-:Y:S02]  /*7cb0*/  LOP3.LUT R15, R45, R4, RZ, 0xc0, !PT ;  /* 0x000000042d0f7212 */ /* 0x000fe400078ec0ff */
[----:B------:R-:W-:Y:S01]  /*7cc0*/  LOP3.LUT R3, R0, 0xffff, RZ, 0xc0, !PT ;  /* 0x0000ffff00037812 */ /* 0x000fe200078ec0ff */
[----:B------:R-:W2:Y:S01]  /*7cd0*/  LDSM.16.MT88.4 R44, [R193+0x18800] ;  /* 0x01880000c12c783b */ /* 0x000ea20000004200 */
[----:B------:R-:W-:-:S02]  /*7ce0*/  SHF.R.U32.HI R4, RZ, 0x10, R0 ;  /* 0x00000010ff047819 */ /* 0x000fc40000011600 */
[----:B------:R-:W-:Y:S02]  /*7cf0*/  LOP3.LUT R7, R0, 0xff, RZ, 0xc0, !PT ;  /* 0x000000ff00077812 */ /* 0x000fe400078ec0ff */
[----:B------:R-:W-:Y:S02]  /*7d00*/  SHF.R.U32.HI R6, RZ, 0x18, R0 ;  /* 0x00000018ff067819 */ /* 0x000fe40000011600 */
[----:B------:R-:W-:Y:S02]  /*7d10*/  LOP3.LUT R5, R8, 0xff, RZ, 0xc0, !PT ;  /* 0x000000ff08057812 */ /* 0x000fe400078ec0ff */
[----:B------:R-:W-:Y:S02]  /*7d20*/  SHF.R.U32.HI R0, RZ, 0x8, R2 ;  /* 0x00000008ff007819 */ /* 0x000fe40000011602 */
[----:B------:R-:W-:Y:S02]  /*7d30*/  SHF.R.U32.HI R2, RZ, 0x8, R3 ;  /* 0x00000008ff027819 */ /* 0x000fe40000011603 */
[----:B------:R-:W-:Y:S01]  /*7d40*/  LOP3.LUT R3, R4, 0xff, RZ, 0xc0, !PT ;  /* 0x000000ff04037812 */ /* 0x000fe200078ec0ff */
[----:B----4-:R-:W-:Y:S01]  /*7d50*/  HMMA.16816.F32 R24, R12, R28, RZ ;  /* 0x0000001c0c18723c */ /* 0x010fe200000018ff */
[----:B------:R-:W-:-:S02]  /*7d60*/  SHF.R.U32.HI R4, RZ, 0x10, R8 ;  /* 0x00000010ff047819 */ /* 0x000fc40000011608 */
[----:B------:R-:W-:Y:S02]  /*7d70*/  PRMT R5, R5, 0x5410, R0 ;  /* 0x0000541005057816 */ /* 0x000fe40000000000 */
[----:B------:R-:W-:Y:S02]  /*7d80*/  PRMT R0, R7, 0x5410, R2 ;  /* 0x0000541007007816 */ /* 0x000fe40000000002 */
[----:B------:R-:W-:Y:S02]  /*7d90*/  PRMT R2, R3, 0x5410, R6 ;  /* 0x0000541003027816 */ /* 0x000fe40000000006 */
[----:B------:R-:W-:Y:S02]  /*7da0*/  SHF.R.U32.HI R8, RZ, 0x18, R8 ;  /* 0x00000018ff087819 */ /* 0x000fe40000011608 */
[----:B------:R-:W-:-:S04]  /*7db0*/  LOP3.LUT R3, R4, 0xff, RZ, 0xc0, !PT ;  /* 0x000000ff04037812 */ /* 0x000fc800078ec0ff */
[----:B------:R-:W-:Y:S01]  /*7dc0*/  PRMT R4, R3, 0x5410, R8 ;  /* 0x0000541003047816 */ /* 0x000fe20000000008 */
[--C-:B------:R-:W-:Y:S02]  /*7dd0*/  HSET2.LE.AND R0, R0, R56.reuse, PT ;  /* 0x0000003800007233 */ /* 0x100fe40003803000 */
[--C-:B------:R-:W-:Y:S02]  /*7de0*/  HSET2.LE.AND R2, R2, R56.reuse, PT ;  /* 0x0000003802027233 */ /* 0x100fe40003803000 */
[--C-:B------:R-:W-:Y:S02]  /*7df0*/  HSET2.LE.AND R3, R5, R56.reuse, PT ;  /* 0x0000003805037233 */ /* 0x100fe40003803000 */
[----:B------:R-:W-:Y:S01]  /*7e00*/  HSET2.LE.AND R4, R4, R56, PT ;  /* 0x0000003804047233 */ /* 0x000fe20003803000 */
[----:B------:R-:W-:Y:S01]  /*7e10*/  LOP3.LUT R8, R111, R0, RZ, 0xc0, !PT ;  /* 0x000000006f087212 */ /* 0x000fe200078ec0ff */
[----:B-1----:R-:W-:Y:S01]  /*7e20*/  HMMA.16816.F32 R48, R12, R16, RZ ;  /* 0x000000100c30723c */ /* 0x002fe200000018ff */
[----:B------:R-:W-:Y:S01]  /*7e30*/  LOP3.LUT R9, R110, R2, RZ, 0xc0, !PT ;  /* 0x000000026e097212 */ /* 0x000fe200078ec0ff */
[----:B------:R-:W-:Y:S01]  /*7e40*/  LDSM.16.MT88.4 R56, [R194+0x1a000] ;  /* 0x01a00000c238783b */ /* 0x000fe20000004200 */
[----:B------:R-:W-:-:S02]  /*7e50*/  LOP3.LUT R10, R101, R3, RZ, 0xc0, !PT ;  /* 0x00000003650a7212 */ /* 0x000fc400078ec0ff */
[----:B------:R-:W-:-:S03]  /*7e60*/  LOP3.LUT R11, R77, R4, RZ, 0xc0, !PT ;  /* 0x000000044d0b7212 */ /* 0x000fc600078ec0ff */
[----:B------:R-:W-:Y:S08]  /*7e70*/  HMMA.16816.F32 R32, R12, R18, RZ ;  /* 0x000000120c20723c */ /* 0x000ff000000018ff */
[----:B--2---:R-:W-:Y:S08]  /*7e80*/  HMMA.16816.F32 R4, R8, R36, R24 ;  /* 0x000000240804723c */ /* 0x004ff00000001818 */
[C---:B---3--:R-:W-:Y:S08]  /*7e90*/  HMMA.16816.F32 R16, R12.reuse, R64, RZ ;  /* 0x000000400c10723c */ /* 0x048ff000000018ff */
[C---:B-----5:R-:W-:Y:S08]  /*7ea0*/  HMMA.16816.F32 R60, R12.reuse, R20, RZ ;  /* 0x000000140c3c723c */ /* 0x060ff000000018ff */
[C---:B------:R-:W-:Y:S08]  /*7eb0*/  HMMA.16816.F32 R52, R12.reuse, R22, RZ ;  /* 0x000000160c34723c */ /* 0x040ff000000018ff */
[----:B------:R-:W-:Y:S01]  /*7ec0*/  HMMA.16816.F32 R20, R12, R30, RZ ;  /* 0x0000001e0c14723c */ /* 0x000fe200000018ff */
[----:B------:R-:W1:Y:S01]  /*7ed0*/  LDSM.16.MT88.4 R28, [R193+0x1a000] ;  /* 0x01a00000c11c783b */ /* 0x000e620000004200 */
[----:B------:R-:W-:-:S02]  /*7ee0*/  IMAD.MOV.U32 R114, RZ, RZ, R6 ;  /* 0x000000ffff727224 */ /* 0x000fc400078e0006 */
[----:B------:R-:W-:Y:S02]  /*7ef0*/  IMAD.MOV.U32 R113, RZ, RZ, R7 ;  /* 0x000000ffff717224 */ /* 0x000fe400078e0007 */
[----:B------:R-:W-:Y:S02]  /*7f00*/  IMAD.MOV.U32 R112, RZ, RZ, R4 ;  /* 0x000000ffff707224 */ /* 0x000fe400078e0004 */
[----:B------:R-:W-:Y:S02]  /*7f10*/  IMAD.MOV.U32 R3, RZ, RZ, R5 ;  /* 0x000000ffff037224 */ /* 0x000fe400078e0005 */
[C---:B------:R-:W-:Y:S08]  /*7f20*/  HMMA.16816.F32 R4, R8.reuse, R68, R16 ;  /* 0x000000440804723c */ /* 0x040ff00000001810 */
[----:B------:R-:W-:Y:S08]  /*7f30*/  HMMA.16816.F32 R48, R8, R40, R48 ;  /* 0x000000280830723c */ /* 0x000ff00000001830 */
[----:B------:R-:W-:Y:S08]  /*7f40*/  HMMA.16816.F32 R16, R12, R66, RZ ;  /* 0x000000420c10723c */ /* 0x000ff000000018ff */
[----:B------:R-:W-:Y:S01]  /*7f50*/  HMMA.16816.F32 R144, R8, R38, R20 ;  /* 0x000000260890723c */ /* 0x000fe20000001814 */
[----:B------:R-:W2:Y:S04]  /*7f60*/  LDSM.16.MT88.4 R20, [R193+0x1a800] ;  /* 0x01a80000c114783b */ /* 0x000ea80000004200 */
[----:B------:R-:W3:Y:S01]  /*7f70*/  LDSM.16.MT88.4 R36, [R194+0x1a800] ;  /* 0x01a80000c224783b */ /* 0x000ee20000004200 */
[----:B------:R-:W-:-:S02]  /*7f80*/  IMAD.MOV.U32 R140, RZ, RZ, R4 ;  /* 0x000000ffff8c7224 */ /* 0x000fc400078e0004 */
[----:B------:R-:W-:Y:S01]  /*7f90*/  IMAD.MOV.U32 R115, RZ, RZ, R5 ;  /* 0x000000ffff737224 */ /* 0x000fe200078e0005 */
[C---:B------:R-:W-:Y:S01]  /*7fa0*/  HMMA.16816.F32 R168, R8.reuse, R44, R60 ;  /* 0x0000002c08a8723c */ /* 0x040fe2000000183c */
[----:B------:R-:W-:Y:S02]  /*7fb0*/  IMAD.MOV.U32 R110, RZ, RZ, R6 ;  /* 0x000000ffff6e7224 */ /* 0x000fe400078e0006 */
[----:B------:R-:W-:Y:S02]  /*7fc0*/  IMAD.MOV.U32 R111, RZ, RZ, R7 ;  /* 0x000000ffff6f7224 */ /* 0x000fe400078e0007 */
[----:B------:R-:W-:Y:S02]  /*7fd0*/  IMAD.MOV.U32 R2, RZ, RZ, R50 ;  /* 0x000000ffff027224 */ /* 0x000fe400078e0032 */
[----:B------:R-:W-:Y:S01]  /*7fe0*/  IMAD.MOV.U32 R0, RZ, RZ, R49 ;  /* 0x000000ffff007224 */ /* 0x000fe200078e0031 */
[----:B------:R-:W-:Y:S01]  /*7ff0*/  HMMA.16816.F32 R160, R8, R46, R52 ;  /* 0x0000002e08a0723c */ /* 0x000fe20000001834 */
[----:B------:R-:W-:Y:S01]  /*8000*/  IMAD.MOV.U32 R101, RZ, RZ, R48 ;  /* 0x000000ffff657224 */ /* 0x000fe200078e0030 */
[----:B------:R-:W-:Y:S01]  /*8010*/  LDSM.16.MT88.4 R52, [R196+0x1a800] ;  /* 0x01a80000c434783b */ /* 0x000fe20000004200 */
[----:B------:R-:W-:-:S03]  /*8020*/  IMAD.MOV.U32 R77, RZ, RZ, R51 ;  /* 0x000000ffff4d7224 */ /* 0x000fc600078e0033 */
[----:B------:R-:W4:Y:S02]  /*8030*/  LDSM.16.MT88.4 R48, [R195+0x1a000] ;  /* 0x01a00000c330783b */ /* 0x000f240000004200 */
[----:B-1----:R-:W-:Y:S08]  /*8040*/  HMMA.16816.F32 R4, R12, R28, RZ ;  /* 0x0000001c0c04723c */ /* 0x002ff000000018ff */
[C---:B------:R-:W-:Y:S08]  /*8050*/  HMMA.16816.F32 R44, R8.reuse, R70, R16 ;  /* 0x00000046082c723c */ /* 0x040ff00000001810 */
[----:B------:R-:W-:Y:S01]  /*8060*/  HMMA.16816.F32 R152, R8, R42, R32 ;  /* 0x0000002a0898723c */ /* 0x000fe20000001820 */
[----:B------:R-:W1:Y:S07]  /*8070*/  LDSM.16.MT88.4 R40, [R196+0x1a000] ;  /* 0x01a00000c428783b */ /* 0x000e6e0000004200 */
[C---:B------:R-:W-:Y:S08]  /*8080*/  HMMA.16816.F32 R32, R12.reuse, R30, RZ ;  /* 0x0000001e0c20723c */ /* 0x040ff000000018ff */
[C---:B------:R-:W-:Y:S08]  /*8090*/  HMMA.16816.F32 R28, R12.reuse, R56, RZ ;  /* 0x000000380c1c723c */ /* 0x040ff000000018ff */
[----:B------:R-:W-:Y:S01]  /*80a0*/  HMMA.16816.F32 R24, R12, R58, RZ ;  /* 0x0000003a0c18723c */ /* 0x000fe200000018ff */
[----:B------:R-:W5:Y:S01]  /*80b0*/  LDSM.16.MT88.4 R56, [R193+0x1c000] ;  /* 0x01c00000c138783b */ /* 0x000f620000004200 */
[----:B------:R-:W-:-:S02]  /*80c0*/  IMAD.MOV.U32 R123, RZ, RZ, R45 ;  /* 0x000000ffff7b7224 */ /* 0x000fc400078e002d */
[----:B------:R-:W-:Y:S02]  /*80d0*/  IMAD.MOV.U32 R122, RZ, RZ, R46 ;  /* 0x000000ffff7a7224 */ /* 0x000fe400078e002e */
[----:B------:R-:W-:Y:S02]  /*80e0*/  IMAD.MOV.U32 R121, RZ, RZ, R47 ;  /* 0x000000ffff797224 */ /* 0x000fe400078e002f */
[C---:B--2---:R-:W-:Y:S01]  /*80f0*/  HMMA.16816.F32 R4, R8.reuse, R20, R4 ;  /* 0x000000140804723c */ /* 0x044fe20000001804 */
[----:B------:R-:W-:Y:S02]  /*8100*/  IMAD.MOV.U32 R120, RZ, RZ, R44 ;  /* 0x000000ffff787224 */ /* 0x000fe400078e002c */
[----:B------:R-:W2:Y:S05]  /*8110*/  LDSM.16.MT88.4 R44, [R195+0x1a800] ;  /* 0x01a80000c32c783b */ /* 0x000eaa0000004200 */
[C---:B---3--:R-:W-:Y:S08]  /*8120*/  HMMA.16816.F32 R16, R8.reuse, R36, R28 ;  /* 0x000000240810723c */ /* 0x048ff0000000181c */
[C---:B------:R-:W-:Y:S01]  /*8130*/  HMMA.16816.F32 R68, R8.reuse, R22, R32 ;  /* 0x000000160844723c */ /* 0x040fe20000001820 */
[----:B------:R-:W3:Y:S07]  /*8140*/  LDSM.16.MT88.4 R32, [R193+0x1c800] ;  /* 0x01c80000c120783b */ /* 0x000eee0000004200 */
[----:B------:R-:W-:Y:S01]  /*8150*/  HMMA.16816.F32 R60, R8, R38, R24 ;  /* 0x00000026083c723c */ /* 0x000fe20000001818 */
[----:B------:R-:W3:Y:S01]  /*8160*/  LDSM.16.MT88.4 R36, [R194+0x1c000] ;  /* 0x01c00000c224783b */ /* 0x000ee20000004200 */
[----:B------:R-:W-:-:S06]  /*8170*/  IMAD.MOV.U32 R119, RZ, RZ, R5 ;  /* 0x000000ffff777224 */ /* 0x000fcc00078e0005 */
[----:B----4-:R-:W-:Y:S01]  /*8180*/  HMMA.16816.F32 R20, R12, R50, RZ ;  /* 0x000000320c14723c */ /* 0x010fe200000018ff */
[----:B------:R-:W-:Y:S02]  /*8190*/  IMAD.MOV.U32 R118, RZ, RZ, R6 ;  /* 0x000000ffff767224 */ /* 0x000fe400078e0006 */
[----:B------:R-:W-:Y:S02]  /*81a0*/  IMAD.MOV.U32 R117, RZ, RZ, R7 ;  /* 0x000000ffff757224 */ /* 0x000fe400078e0007 */
[----:B------:R-:W-:-:S03]  /*81b0*/  IMAD.MOV.U32 R116, RZ, RZ, R4 ;  /* 0x000000ffff747224 */ /* 0x000fc600078e0004 */
[C---:B-1----:R-:W-:Y:S01]  /*81c0*/  HMMA.16816.F32 R4, R12.reuse, R40, RZ ;  /* 0x000000280c04723c */ /* 0x042fe200000018ff */
[----:B------:R-:W-:Y:S02]  /*81d0*/  IMAD.MOV.U32 R67, RZ, RZ, R17 ;  /* 0x000000ffff437224 */ /* 0x000fe400078e0011 */
[----:B------:R-:W-:Y:S02]  /*81e0*/  IMAD.MOV.U32 R66, RZ, RZ, R18 ;  /* 0x000000ffff427224 */ /* 0x000fe400078e0012 */
[----:B------:R-:W-:Y:S02]  /*81f0*/  IMAD.MOV.U32 R65, RZ, RZ, R19 ;  /* 0x000000ffff417224 */ /* 0x000fe400078e0013 */
[----:B------:R-:W-:Y:S01]  /*8200*/  IMAD.MOV.U32 R64, RZ, RZ, R16 ;  /* 0x000000ffff407224 */ /* 0x000fe200078e0010 */
[C---:B------:R-:W-:Y:S08]  /*8210*/  HMMA.16816.F32 R24, R12.reuse, R48, RZ ;  /* 0x000000300c18723c */ /* 0x040ff000000018ff */
[----:B-----5:R-:W-:Y:S08]  /*8220*/  HMMA.16816.F32 R16, R12, R56, RZ ;  /* 0x000000380c10723c */ /* 0x020ff000000018ff */
[C---:B--2---:R-:W-:Y:S01]  /*8230*/  HMMA.16816.F32 R176, R8.reuse, R46, R20 ;  /* 0x0000002e08b0723c */ /* 0x044fe20000001814 */
[----:B------:R-:W1:Y:S07]  /*8240*/  LDSM.16.MT88.4 R20, [R194+0x1c800] ;  /* 0x01c80000c214783b */ /* 0x000e6e0000004200 */
[----:B------:R-:W-:Y:S08]  /*8250*/  HMMA.16816.F32 R240, R8, R52, R4 ;  /* 0x0000003408f0723c */ /* 0x000ff00000001804 */
[----:B------:R-:W-:Y:S08]  /*8260*/  HMMA.16816.F32 R4, R12, R58, RZ ;  /* 0x0000003a0c04723c */ /* 0x000ff000000018ff */
[C---:B---3--:R-:W-:Y:S08]  /*8270*/  HMMA.16816.F32 R184, R8.reuse, R32, R16 ;  /* 0x0000002008b8723c */ /* 0x048ff00000001810 */
[----:B------:R-:W-:Y:S01]  /*8280*/  HMMA.16816.F32 R236, R8, R44, R24 ;  /* 0x0000002c08ec723c */ /* 0x000fe20000001818 */
[----:B------:R-:W2:Y:S07]  /*8290*/  LDSM.16.MT88.4 R24, [R196+0x1c000] ;  /* 0x01c00000c418783b */ /* 0x000eae0000004200 */
[----:B------:R-:W-:Y:S08]  /*82a0*/  HMMA.16816.F32 R16, R12, R36, RZ ;  /* 0x000000240c10723c */ /* 0x000ff000000018ff */
[----:B------:R-:W-:Y:S08]  /*82b0*/  HMMA.16816.F32 R172, R8, R34, R4 ;  /* 0x0000002208ac723c */ /* 0x000ff00000001804 */
[----:B------:R-:W-:Y:S08]  /*82c0*/  HMMA.16816.F32 R4, R12, R38, RZ ;  /* 0x000000260c04723c */ /* 0x000ff000000018ff */
[C---:B-1----:R-:W-:Y:S01]  /*82d0*/  HMMA.16816.F32 R164, R8.reuse, R20, R16 ;  /* 0x0000001408a4723c */ /* 0x042fe20000001810 */
[----:B------:R-:W1:Y:S11]  /*82e0*/  LDSM.16.MT88.4 R16, [R196+0x1c800] ;  /* 0x01c80000c410783b */ /* 0x000e760000004200 */
[----:B------:R-:W-:Y:S04]  /*82f0*/  @!UPT UIADD3 URZ, URZ, URZ, URZ ;  /* 0x0000003f3f3ff290 */ /* 0x000fe8000fffe03f */
[----:B------:R-:W-:Y:S01]  /*8300*/  HMMA.16816.F32 R156, R8, R22, R4 ;  /* 0x00000016089c723c */ /* 0x000fe20000001804 */
[----:B------:R-:W3:Y:S07]  /*8310*/  LDSM.16.MT88.4 R20, [R195+0x1c000] ;  /* 0x01c00000c314783b */ /* 0x000eee0000004200 */
[----:B--2---:R-:W-:Y:S11]  /*8320*/  HMMA.16816.F32 R4, R12, R24, RZ ;  /* 0x000000180c04723c */ /* 0x004ff600000018ff */
[----:B------:R-:W-:Y:S11]  /*8330*/  @!UPT UIADD3 URZ, URZ, URZ, URZ ;  /* 0x0000003f3f3ff290 */ /* 0x000ff6000fffe03f */
[----:B------:R-:W-:Y:S02]  /*8340*/  @!UPT UIADD3 URZ, URZ, URZ, URZ ;  /* 0x0000003f3f3ff290 */ /* 0x000fe4000fffe03f */
[----:B-1----:R-:W-:Y:S08]  /*8350*/  HMMA.16816.F32 R148, R8, R16, R4 ;  /* 0x000000100894723c */ /* 0x002ff00000001804 */
[----:B------:R-:W-:Y:S01]  /*8360*/  HMMA.16816.F32 R4, R12, R26, RZ ;  /* 0x0000001a0c04723c */ /* 0x000fe200000018ff */
[----:B------:R-:W-:Y:S01]  /*8370*/  IMAD.MOV.U32 R53, RZ, RZ, R140 ;  /* 0x000000ffff357224 */ /* 0x000fe200078e008c */
[----:B------:R-:W-:Y:S11]  /*8380*/  LDSM.16.MT88.4 R24, [R193+0x1e000] ;  /* 0x01e00000c118783b */ /* 0x000ff60000004200 */
[----:B------:R-:W-:Y:S11]  /*8390*/  @!UPT UIADD3 URZ, URZ, URZ, URZ ;  /* 0x0000003f3f3ff290 */ /* 0x000ff6000fffe03f */
[----:B------:R-:W-:Y:S01]  /*83a0*/  HMMA.16816.F32 R140, R8, R18, R4 ;  /* 0x00000012088c723c */ /* 0x000fe20000001804 */
[----:B------:R-:W1:Y:S07]  /*83b0*/  LDSM.16.MT88.4 R16, [R195+0x1c800] ;  /* 0x01c80000c310783b */ /* 0x000e6e0000004200 */
[----:B---3--:R-:W-:Y:S01]  /*83c0*/  HMMA.16816.F32 R4, R12, R20, RZ ;  /* 0x000000140c04723c */ /* 0x008fe200000018ff */
[----:B------:R-:W-:Y:S02]  /*83d0*/  IMAD.MOV.U32 R51, RZ, RZ, R127 ;  /* 0x000000ffff337224 */ /* 0x000fe400078e007f */
[----:B------:R-:W-:-:S02]  /*83e0*/  IMAD.MOV.U32 R50, RZ, RZ, R126 ;  /* 0x000000ffff327224 */ /* 0x000fc400078e007e */
[----:B------:R-:W-:Y:S02]  /*83f0*/  IMAD.MOV.U32 R57, RZ, RZ, R125 ;  /* 0x000000ffff397224 */ /* 0x000fe400078e007d */
[----:B------:R-:W-:Y:S01]  /*8400*/  IMAD.MOV.U32 R56, RZ, RZ, R124 ;  /* 0x000000ffff387224 */ /* 0x000fe200078e007c */
[----:B------:R-:W-:Y:S01]  /*8410*/  HMMA.16816.F32 R28, R12, R42, RZ ;  /* 0x0000002a0c1c723c */ /* 0x000fe200000018ff */
[----:B------:R-:W-:Y:S11]  /*8420*/  IMAD.MOV.U32 R52, RZ, RZ, R115 ;  /* 0x000000ffff347224 */ /* 0x000ff600078e0073 */
[----:B------:R-:W-:Y:S04]  /*8430*/  @!UPT UIADD3 URZ, URZ, URZ, URZ ;  /* 0x0000003f3f3ff290 */ /* 0x000fe8000fffe03f */
[----:B-1----:R-:W-:Y:S08]  /*8440*/  HMMA.16816.F32 R124, R8, R16, R4 ;  /* 0x00000010087c723c */ /* 0x002ff00000001804 */
[----:B------:R-:W-:Y:S01]  /*8450*/  HMMA.16816.F32 R4, R12, R22, RZ ;  /* 0x000000160c04723c */ /* 0x000fe200000018ff */
[----:B------:R-:W1:Y:S01]  /*8460*/  LDSM.16.MT88.4 R20, [R193+0x1e800] ;  /* 0x01e80000c114783b */ /* 0x000e620000004200 */
[----:B------:R-:W-:-:S02]  /*8470*/  IMAD.MOV.U32 R42, RZ, RZ, R114 ;  /* 0x000000ffff2a7224 */ /* 0x000fc400078e0072 */
[----:B------:R-:W-:Y:S02]  /*8480*/  IMAD.MOV.U32 R43, RZ, RZ, R113 ;  /* 0x000000ffff2b7224 */ /* 0x000fe400078e0071 */
[----:B------:R-:W-:Y:S02]  /*8490*/  IMAD.MOV.U32 R49, RZ, RZ, R112 ;  /* 0x000000ffff317224 */ /* 0x000fe400078e0070 */
[----:B------:R-:W-:Y:S02]  /*84a0*/  IMAD.MOV.U32 R41, RZ, RZ, R2 ;  /* 0x000000ffff297224 */ /* 0x000fe400078e0002 */
[----:B------:R-:W-:Y:S02]  /*84b0*/  FADD.FTZ R2, R99, R96 ;  /* 0x0000006063027221 */ /* 0x000fe40000010000 */
[----:B------:R-:W-:Y:S02]  /*84c0*/  IMAD.MOV.U32 R40, RZ, RZ, R0 ;  /* 0x000000ffff287224 */ /* 0x000fe400078e0000 */
[----:B------:R-:W-:-:S02]  /*84d0*/  FADD.FTZ R0, R97, R89 ;  /* 0x0000005961007221 */ /* 0x000fc40000010000 */
[----:B------:R-:W-:-:S08]  /*84e0*/  FADD.FTZ R2, R87, R2 ;  /* 0x0000000257027221 */ /* 0x000fd00000010000 */
[----:B------:R-:W-:Y:S01]  /*84f0*/  HMMA.16816.F32 R112, R8, R18, R4 ;  /* 0x000000120870723c */ /* 0x000fe20000001804 */
[----:B------:R-:W-:-:S07]  /*8500*/  FADD.FTZ R0, R76, R0 ;  /* 0x000000004c007221 */ /* 0x000fce0000010000 */
[----:B------:R-:W-:Y:S01]  /*8510*/  HMMA.16816.F32 R16, R12, R24, RZ ;  /* 0x000000180c10723c */ /* 0x000fe200000018ff */
[----:B------:R-:W-:Y:S02]  /*8520*/  FADD.FTZ R2, R82, R2 ;  /* 0x0000000252027221 */ /* 0x000fe40000010000 */
[----:B------:R-:W-:Y:S02]  /*8530*/  IMAD.MOV.U32 R48, RZ, RZ, R3 ;  /* 0x000000ffff307224 */ /* 0x000fe400078e0003 */
[----:B------:R-:W-:Y:S02]  /*8540*/  FADD.FTZ R0, R80, R0 ;  /* 0x0000000050007221 */ /* 0x000fe40000010000 */
[----:B------:R-:W-:Y:S01]  /*8550*/  FADD.FTZ R3, R108, R2 ;  /* 0x000000026c037221 */ /* 0x000fe20000010000 */
[----:B------:R-:W-:Y:S01]  /*8560*/  LOP3.LUT R2, R75, R56, R190, 0x96, !PT ;  /* 0x000000384b027212 */ /* 0x000fe200078e96be */
[----:B------:R-:W-:Y:S01]  /*8570*/  FADD.FTZ R0, R107, R0 ;  /* 0x000000006b007221 */ /* 0x000fe20000010000 */
[----:B------:R-:W-:Y:S01]  /*8580*/  LOP3.LUT R4, R223, R57, R74, 0x96, !PT ;  /* 0x00000039df047212 */ /* 0x000fe200078e964a */
[----:B------:R-:W-:Y:S01]  /*8590*/  FADD.FTZ R3, R109, R3 ;  /* 0x000000036d037221 */ /* 0x000fe20000010000 */
[----:B------:R-:W-:Y:S01]  /*85a0*/  HMMA.16816.F32 R180, R8, R54, R28 ;  /* 0x0000003608b4723c */ /* 0x000fe2000000181c */
[----:B------:R-:W-:-:S02]  /*85b0*/  FADD.FTZ R0, R106, R0 ;  /* 0x000000006a007221 */ /* 0x000fc40000010000 */
[----:B------:R-:W-:Y:S02]  /*85c0*/  IMAD R2, R2, -0x2daee0ad, RZ ;  /* 0xd2511f5302027824 */ /* 0x000fe400078e02ff */
[----:B------:R-:W-:Y:S02]  /*85d0*/  FADD.FTZ R3, R92, R3 ;  /* 0x000000035c037221 */ /* 0x000fe40000010000 */
[----:B------:R-:W-:-:S04]  /*85e0*/  IMAD.WIDE.U32 R28, R4, -0x2daee0ad, RZ ;  /* 0xd2511f53041c7825 */ /* 0x000fc800078e00ff */
[----:B------:R-:W-:Y:S01]  /*85f0*/  FADD.FTZ R0, R84, R0 ;  /* 0x0000000054007221 */ /* 0x000fe20000010000 */
[----:B------:R-:W-:Y:S01]  /*8600*/  LOP3.LUT R2, R29, R252, R2, 0x96, !PT ;  /* 0x000000fc1d027212 */ /* 0x000fe200078e9602 */
[----:B------:R-:W-:Y:S02]  /*8610*/  FADD.FTZ R3, R94, R3 ;  /* 0x000000035e037221 */ /* 0x000fe40000010000 */
[----:B------:R-:W-:Y:S02]  /*8620*/  IMAD.MOV.U32 R45, RZ, RZ, R123 ;  /* 0x000000ffff2d7224 */ /* 0x000fe400078e007b */
[----:B------:R-:W-:Y:S02]  /*8630*/  IMAD.MOV.U32 R46, RZ, RZ, R122 ;  /* 0x000000ffff2e7224 */ /* 0x000fe400078e007a */
[----:B------:R-:W-:Y:S02]  /*8640*/  IMAD.MOV.U32 R47, RZ, RZ, R121 ;  /* 0x000000ffff2f7224 */ /* 0x000fe400078e0079 */
[----:B------:R-:W-:-:S02]  /*8650*/  IMAD.MOV.U32 R44, RZ, RZ, R120 ;  /* 0x000000ffff2c7224 */ /* 0x000fc400078e0078 */
[----:B-1----:R-:W-:Y:S01]  /*8660*/  HMMA.16816.F32 R120, R8, R20, R16 ;  /* 0x000000140878723c */ /* 0x002fe20000001810 */
[----:B------:R-:W-:Y:S02]  /*8670*/  FADD.FTZ R5, R85, R0 ;  /* 0x0000000055057221 */ /* 0x000fe40000010000 */
[----:B------:R-:W-:Y:S02]  /*8680*/  FADD.FTZ R0, R86, R3 ;  /* 0x0000000356007221 */ /* 0x000fe40000010000 */
[----:B------:R-:W-:-:S03]  /*8690*/  IMAD.WIDE.U32 R2, R2, -0x326172a9, RZ ;  /* 0xcd9e8d5702027825 */ /* 0x000fc600078e00ff */
[----:B------:R-:W-:Y:S01]  /*86a0*/  HMMA.16816.F32 R16, R12, R26, RZ ;  /* 0x0000001a0c10723c */ /* 0x000fe200000018ff */
[----:B------:R-:W-:Y:S01]  /*86b0*/  FADD.FTZ R6, R93, R0 ;  /* 0x000000005d067221 */ /* 0x000fe20000010000 */
[----:B------:R-:W-:Y:S01]  /*86c0*/  LOP3.LUT R4, R3, R51, R72, 0x96, !PT ;  /* 0x0000003303047212 */ /* 0x000fe200078e9648 */
[----:B------:R-:W1:Y:S01]  /*86d0*/  LDSM.16.MT88.4 R24, [R194+0x1e000] ;  /* 0x01e00000c218783b */ /* 0x000e620000004200 */
[C---:B------:R-:W-:Y:S02]  /*86e0*/  LOP3.LUT R3, R2.reuse, 0xffff, RZ, 0xc0, !PT ;  /* 0x0000ffff02037812 */ /* 0x040fe400078ec0ff */
[----:B------:R-:W-:Y:S02]  /*86f0*/  LOP3.LUT R31, R2, 0xff, RZ, 0xc0, !PT ;  /* 0x000000ff021f7812 */ /* 0x000fe400078ec0ff */
[--C-:B------:R-:W-:Y:S02]  /*8700*/  SHF.R.U32.HI R30, RZ, 0x10, R2.reuse ;  /* 0x00000010ff1e7819 */ /* 0x100fe40000011602 */
[----:B------:R-:W-:Y:S01]  /*8710*/  SHF.R.U32.HI R29, RZ, 0x18, R2 ;  /* 0x00000018ff1d7819 */ /* 0x000fe20000011602 */
[----:B------:R-:W-:Y:S01]  /*8720*/  FADD.FTZ R2, R81, R5 ;  /* 0x0000000551027221 */ /* 0x000fe20000010000 */
[----:B------:R-:W-:-:S02]  /*8730*/  SHF.R.U32.HI R5, RZ, 0x8, R3 ;  /* 0x00000008ff057819 */ /* 0x000fc40000011603 */
[----:B------:R-:W-:Y:S01]  /*8740*/  LOP3.LUT R7, R73, R50, R222, 0x96, !PT ;  /* 0x0000003249077212 */ /* 0x000fe200078e96de */
[----:B------:R-:W-:Y:S01]  /*8750*/  FADD.FTZ R0, R90, R2 ;  /* 0x000000025a007221 */ /* 0x000fe20000010000 */
[----:B------:R-:W-:Y:S01]  /*8760*/  LOP3.LUT R3, R30, 0xff, RZ, 0xc0, !PT ;  /* 0x000000ff1e037812 */ /* 0x000fe200078ec0ff */
[----:B------:R-:W-:Y:S01]  /*8770*/  FADD.FTZ R2, R100, R6 ;  /* 0x0000000664027221 */ /* 0x000fe20000010000 */
[----:B------:R-:W-:Y:S02]  /*8780*/  PRMT R34, R31, 0x5410, R5 ;  /* 0x000054101f227816 */ /* 0x000fe40000000005 */
[----:B------:R-:W-:Y:S01]  /*8790*/  PRMT R35, R3, 0x5410, R29 ;  /* 0x0000541003237816 */ /* 0x000fe2000000001d */
[----:B------:R-:W-:Y:S02]  /*87a0*/  FADD.FTZ R5, R91, R2 ;  /* 0x000000025b057221 */ /* 0x000fe40000010000 */
[----:B------:R-:W-:-:S04]  /*87b0*/  IMAD.WIDE.U32 R2, R7, -0x2daee0ad, RZ ;  /* 0xd2511f5307027825 */ /* 0x000fc800078e00ff */
[----:B------:R-:W-:Y:S02]  /*87c0*/  IMAD.MOV.U32 R39, RZ, RZ, R52 ;  /* 0x000000ffff277224 */ /* 0x000fe400078e0034 */
[----:B------:R-:W-:Y:S02]  /*87d0*/  IMAD.MOV.U32 R38, RZ, RZ, R53 ;  /* 0x000000ffff267224 */ /* 0x000fe400078e0035 */
[----:B------:R-:W-:Y:S02]  /*87e0*/  IMAD.MOV.U32 R53, RZ, RZ, R119 ;  /* 0x000000ffff357224 */ /* 0x000fe400078e0077 */
[----:B------:R-:W-:Y:S02]  /*87f0*/  IMAD.MOV.U32 R54, RZ, RZ, R118 ;  /* 0x000000ffff367224 */ /* 0x000fe400078e0076 */
[----:B------:R-:W-:Y:S02]  /*8800*/  IMAD.MOV.U32 R55, RZ, RZ, R117 ;  /* 0x000000ffff377224 */ /* 0x000fe400078e0075 */
[----:B------:R-:W-:Y:S01]  /*8810*/  IMAD.MOV.U32 R52, RZ, RZ, R116 ;  /* 0x000000ffff347224 */ /* 0x000fe200078e0074 */
[----:B------:R-:W-:Y:S01]  /*8820*/  LOP3.LUT R7, R2, 0xffff, RZ, 0xc0, !PT ;  /* 0x0000ffff02077812 */ /* 0x000fe200078ec0ff */
[----:B------:R-:W-:Y:S01]  /*8830*/  HMMA.16816.F32 R116, R8, R22, R16 ;  /* 0x000000160874723c */ /* 0x000fe20000001810 */
[----:B------:R-:W-:Y:S01]  /*8840*/  SHF.R.U32.HI R21, RZ, 0x18, R2 ;  /* 0x00000018ff157819 */ /* 0x000fe20000011602 */
[----:B------:R-:W-:Y:S01]  /*8850*/  FADD.FTZ R6, R79, R0 ;  /* 0x000000004f067221 */ /* 0x000fe20000010000 */
[----:B------:R-:W-:-:S04]  /*8860*/  LOP3.LUT R0, R3, R249, R28, 0x96, !PT ;  /* 0x000000f903007212 */ /* 0x000fc800078e961c */
[----:B------:R-:W-:Y:S02]  /*8870*/  LOP3.LUT R16, R2, 0xff, RZ, 0xc0, !PT ;  /* 0x000000ff02107812 */ /* 0x000fe400078ec0ff */
[----:B------:R-:W-:Y:S02]  /*8880*/  SHF.R.U32.HI R22, RZ, 0x10, R2 ;  /* 0x00000010ff167819 */ /* 0x000fe40000011602 */
[----:B------:R-:W-:-:S04]  /*8890*/  LOP3.LUT R2, R4, 0xffff, RZ, 0xc0, !PT ;  /* 0x0000ffff04027812 */ /* 0x000fc800078ec0ff */
[----:B------:R-:W-:Y:S02]  /*88a0*/  SHF.R.U32.HI R3, RZ, 0x8, R2 ;  /* 0x00000008ff037819 */ /* 0x000fe40000011602 */
[----:B------:R-:W-:-:S04]  /*88b0*/  LOP3.LUT R2, R4, 0xff, RZ, 0xc0, !PT ;  /* 0x000000ff04027812 */ /* 0x000fc800078ec0ff */
[----:B------:R-:W-:Y:S02]  /*88c0*/  PRMT R31, R2, 0x5410, R3 ;  /* 0x00005410021f7816 */ /* 0x000fe40000000003 */
[----:B------:R-:W-:-:S04]  /*88d0*/  SHF.R.U32.HI R2, RZ, 0x8, R7 ;  /* 0x00000008ff027819 */ /* 0x000fc80000011607 */
[----:B------:R-:W-:Y:S02]  /*88e0*/  PRMT R33, R16, 0x5410, R2 ;  /* 0x0000541010217816 */ /* 0x000fe40000000002 */
[----:B------:R-:W2:Y:S01]  /*88f0*/  LDSM.16.MT88.4 R16, [R194+0x1e800] ;  /* 0x01e80000c210783b */ /* 0x000ea20000004200 */
[----:B------:R-:W-:Y:S01]  /*8900*/  SHF.R.U32.HI R3, RZ, 0x10, R4 ;  /* 0x00000010ff037819 */ /* 0x000fe20000011604 */
[----:B------:R-:W-:Y:S01]  /*8910*/  FADD.FTZ R6, R83, R6 ;  /* 0x0000000653067221 */ /* 0x000fe20000010000 */
[----:B------:R-:W-:Y:S01]  /*8920*/  SHF.R.U32.HI R4, RZ, 0x18, R4 ;  /* 0x00000018ff047819 */ /* 0x000fe20000011604 */
[----:B------:R-:W-:Y:S01]  /*8930*/  FADD.FTZ R5, R95, R5 ;  /* 0x000000055f057221 */ /* 0x000fe20000010000 */
[----:B------:R-:W-:-:S03]  /*8940*/  LOP3.LUT R3, R3, 0xff, RZ, 0xc0, !PT ;  /* 0x000000ff03037812 */ /* 0x000fc600078ec0ff */
[----:B------:R-:W-:Y:S01]  /*8950*/  FADD.FTZ R20, R98, R5 ;  /* 0x0000000562147221 */ /* 0x000fe20000010000 */
[----:B------:R-:W-:Y:S01]  /*8960*/  PRMT R30, R3, 0x5410, R4 ;  /* 0x00005410031e7816 */ /* 0x000fe20000000004 */
[----:B------:R-:W-:Y:S02]  /*8970*/  FADD.FTZ R3, R78, R6 ;  /* 0x000000064e037221 */ /* 0x000fe40000010000 */
[----:B-1----:R-:W-:Y:S01]  /*8980*/  HMMA.16816.F32 R4, R12, R24, RZ ;  /* 0x000000180c04723c */ /* 0x002fe200000018ff */
[----:B------:R-:W-:Y:S02]  /*8990*/  IMAD.MOV.U32 R57, RZ, RZ, R67 ;  /* 0x000000ffff397224 */ /* 0x000fe400078e0043 */
[----:B------:R-:W-:Y:S02]  /*89a0*/  IMAD.MOV.U32 R58, RZ, RZ, R66 ;  /* 0x000000ffff3a7224 */ /* 0x000fe400078e0042 */
[----:B------:R-:W-:Y:S02]  /*89b0*/  IMAD.MOV.U32 R59, RZ, RZ, R65 ;  /* 0x000000ffff3b7224 */ /* 0x000fe400078e0041 */
[----:B------:R-:W-:Y:S11]  /*89c0*/  IMAD.MOV.U32 R56, RZ, RZ, R64 ;  /* 0x000000ffff387224 */ /* 0x000ff600078e0040 */
[----:B------:R-:W-:Y:S06]  /*89d0*/  @!UPT UIADD3 URZ, URZ, URZ, URZ ;  /* 0x0000003f3f3ff290 */ /* 0x000fec000fffe03f */
[----:B--2---:R-:W-:Y:S08]  /*89e0*/  HMMA.16816.F32 R64, R8, R16, R4 ;  /* 0x000000100840723c */ /* 0x004ff00000001804 */
[----:B------:R-:W-:Y:S01]  /*89f0*/  HMMA.16816.F32 R4, R12, R26, RZ ;  /* 0x0000001a0c04723c */ /* 0x000fe200000018ff */
[----:B------:R-:W-:Y:S01]  /*8a00*/  LOP3.LUT R2, R22, 0xff, RZ, 0xc0, !PT ;  /* 0x000000ff16027812 */ /* 0x000fe200078ec0ff */
[----:B------:R-:W-:Y:S01]  /*8a10*/  IMAD.MOV.U32 R37, RZ, RZ, R48 ;  /* 0x000000ffff257224 */ /* 0x000fe200078e0030 */
[----:B------:R-:W-:Y:S01]  /*8a20*/  LDSM.16.MT88.4 R24, [R196+0x1e800] ;  /* 0x01e80000c418783b */ /* 0x000fe20000004200 */
[----:B------:R-:W-:Y:S01]  /*8a30*/  IMAD.MOV.U32 R36, RZ, RZ, R49 ;  /* 0x000000ffff247224 */ /* 0x000fe200078e0031 */
[----:B------:R-:W-:Y:S11]  /*8a40*/  PRMT R32, R2, 0x5410, R21 ;  /* 0x0000541002207816 */ /* 0x000ff60000000015 */
[----:B------:R-:W-:Y:S08]  /*8a50*/  @!UPT UIADD3 URZ, URZ, URZ, URZ ;  /* 0x0000003f3f3ff290 */ /* 0x000ff0000fffe03f */
[----:B------:R-:W-:Y:S07]  /*8a60*/  HMMA.16816.F32 R48, R8, R18, R4 ;  /* 0x000000120830723c */ /* 0x000fee0000001804 */
[----:B------:R-:W-:Y:S02]  /*8a70*/  FADD.FTZ R7, R104, R20 ;  /* 0x0000001468077221 */ /* 0x000fe40000010000 */
[----:B------:R-:W1:Y:S01]  /*8a80*/  LDSM.16.MT88.4 R20, [R196+0x1e000] ;  /* 0x01e00000c414783b */ /* 0x000e620000004200 */
[----:B------:R-:W-:-:S02]  /*8a90*/  IMAD.MOV.U32 R86, RZ, RZ, R42 ;  /* 0x000000ffff567224 */ /* 0x000fc400078e002a */
[----:B------:R-:W-:Y:S02]  /*8aa0*/  IMAD.MOV.U32 R87, RZ, RZ, R43 ;  /* 0x000000ffff577224 */ /* 0x000fe400078e002b */
[----:B------:R-:W-:Y:S02]  /*8ab0*/  IMAD.MOV.U32 R73, RZ, RZ, R40 ;  /* 0x000000ffff497224 */ /* 0x000fe400078e0028 */
[----:B------:R-:W-:Y:S01]  /*8ac0*/  IMAD.MOV.U32 R74, RZ, RZ, R41 ;  /* 0x000000ffff4a7224 */ /* 0x000fe200078e0029 */
[----:B-1----:R-:W-:Y:S11]  /*8ad0*/  HMMA.16816.F32 R16, R12, R20, RZ ;  /* 0x000000140c10723c */ /* 0x002ff600000018ff */
[----:B------:R-:W-:Y:S11]  /*8ae0*/  @!UPT UIADD3 URZ, URZ, URZ, URZ ;  /* 0x0000003f3f3ff290 */ /* 0x000ff6000fffe03f */
[----:B------:R-:W-:Y:S02]  /*8af0*/  @!UPT UIADD3 URZ, URZ, URZ, URZ ;  /* 0x0000003f3f3ff290 */ /* 0x000fe4000fffe03f */
[----:B------:R-:W-:Y:S08]  /*8b00*/  HMMA.16816.F32 R40, R8, R24, R16 ;  /* 0x000000180828723c */ /* 0x000ff00000001810 */
[----:B------:R-:W-:Y:S01]  /*8b10*/  HMMA.16816.F32 R16, R12, R22, RZ ;  /* 0x000000160c10723c */ /* 0x000fe200000018ff */
[----:B------:R-:W-:Y:S02]  /*8b20*/  IMAD.MOV.U32 R108, RZ, RZ, R38 ;  /* 0x000000ffff6c7224 */ /* 0x000fe400078e0026 */
[----:B------:R-:W-:-:S02]  /*8b30*/  IMAD.MOV.U32 R109, RZ, RZ, R39 ;  /* 0x000000ffff6d7224 */ /* 0x000fc400078e0027 */
[----:B------:R-:W-:Y:S02]  /*8b40*/  IMAD.MOV.U32 R84, RZ, RZ, R36 ;  /* 0x000000ffff547224 */ /* 0x000fe400078e0024 */
[----:B------:R-:W-:Y:S11]  /*8b50*/  IMAD.MOV.U32 R85, RZ, RZ, R37 ;  /* 0x000000ffff557224 */ /* 0x000ff600078e0025 */
[----:B------:R-:W-:Y:S06]  /*8b60*/  @!UPT UIADD3 URZ, URZ, URZ, URZ ;  /* 0x0000003f3f3ff290 */ /* 0x000fec000fffe03f */
[----:B------:R-:W-:Y:S01]  /*8b70*/  HMMA.16816.F32 R36, R8, R26, R16 ;  /* 0x0000001a0824723c */ /* 0x000fe20000001810 */
[----:B------:R-:W1:Y:S07]  /*8b80*/  LDSM.16.MT88.4 R16, [R195+0x1e000] ;  /* 0x01e00000c310783b */ /* 0x000e6e0000004200 */
[C---:B-1----:R-:W-:Y:S08]  /*8b90*/  HMMA.16816.F32 R20, R12.reuse, R16, RZ ;  /* 0x000000100c14723c */ /* 0x042ff000000018ff */
[----:B------:R-:W-:Y:S01]  /*8ba0*/  HMMA.16816.F32 R12, R12, R18, RZ ;  /* 0x000000120c0c723c */ /* 0x000fe200000018ff */
[----:B------:R-:W1:Y:S01]  /*8bb0*/  LDSM.16.MT88.4 R16, [R195+0x1e800] ;  /* 0x01e80000c310783b */ /* 0x000e620000004200 */
[----:B------:R-:W-:Y:S01]  /*8bc0*/  SHF.R.U32.HI R4, RZ, 0x10, R0 ;  /* 0x00000010ff047819 */ /* 0x000fe20000011600 */
[----:B------:R-:W-:Y:S01]  /*8bd0*/  FADD.FTZ R6, R88, R3 ;  /* 0x0000000358067221 */ /* 0x000fe20000010000 */
[----:B------:R-:W-:-:S02]  /*8be0*/  LOP3.LUT R2, R0, 0xffff, RZ, 0xc0, !PT ;  /* 0x0000ffff00027812 */ /* 0x000fc400078ec0ff */
[----:B------:R-:W-:Y:S02]  /*8bf0*/  LOP3.LUT R5, R0, 0xff, RZ, 0xc0, !PT ;  /* 0x000000ff00057812 */ /* 0x000fe400078ec0ff */
[----:B------:R-:W-:Y:S02]  /*8c00*/  SHF.R.U32.HI R3, RZ, 0x18, R0 ;  /* 0x00000018ff037819 */ /* 0x000fe40000011600 */
[----:B------:R-:W-:Y:S02]  /*8c10*/  LOP3.LUT R0, R4, 0xff, RZ, 0xc0, !PT ;  /* 0x000000ff04007812 */ /* 0x000fe400078ec0ff */
[----:B------:R-:W-:Y:S02]  /*8c20*/  SHF.R.U32.HI R2, RZ, 0x8, R2 ;  /* 0x00000008ff027819 */ /* 0x000fe40000011602 */
[----:B------:R-:W-:Y:S01]  /*8c30*/  PRMT R28, R0, 0x5410, R3 ;  /* 0x00005410001c7816 */ /* 0x000fe20000000003 */
[----:B------:R-:W-:Y:S01]  /*8c40*/  FADD.FTZ R0, R103, R6 ;  /* 0x0000000667007221 */ /* 0x000fe20000010000 */
[----:B------:R-:W-:Y:S01]  /*8c50*/  PRMT R29, R5, 0x5410, R2 ;  /* 0x00005410051d7816 */ /* 0x000fe20000000002 */
[----:B------:R-:W-:-:S02]  /*8c60*/  FADD.FTZ R2, R105, R7 ;  /* 0x0000000769027221 */ /* 0x000fc40000010000 */
[----:B------:R-:W-:Y:S02]  /*8c70*/  FADD.FTZ R0, R102, R0 ;  /* 0x0000000066007221 */ /* 0x000fe40000010000 */
[----:B------:R-:W-:Y:S01]  /*8c80*/  IMAD.MOV.U32 R72, RZ, RZ, R101 ;  /* 0x000000ffff487224 */ /* 0x000fe200078e0065 */
[----:B------:R-:W-:Y:S01]  /*8c90*/  PRMT R101, R221, 0x7054, R221 ;  /* 0x00007054dd657816 */ /* 0x000fe200000000dd */
[C---:B-1----:R-:W-:Y:S08]  /*8ca0*/  HMMA.16816.F32 R20, R8.reuse, R16, R20 ;  /* 0x000000100814723c */ /* 0x042ff00000001814 */
[----:B------:R-:W-:Y:S01]  /*8cb0*/  HMMA.16816.F32 R12, R8, R18, R12 ;  /* 0x00000012080c723c */ /* 0x000fe2000000180c */
[----:B------:R-:W1:Y:S04]  /*8cc0*/  LDSM.16.MT88.4 R8, [R193+0x19000] ;  /* 0x01900000c108783b */ /* 0x000e680000004200 */
[----:B------:R-:W-:Y:S04]  /*8cd0*/  STL [R1+0xbc], R2 ;  /* 0x0000bc0201007387 */ /* 0x000fe80000100800 */
[----:B------:R2:W-:Y:S01]  /*8ce0*/  STL [R1+0xc0], R0 ;  /* 0x0000c00001007387 */ /* 0x0005e20000100800 */
[----:B------:R-:W-:-:S05]  /*8cf0*/  HSET2.LE.AND R3, R34, R101, PT ;  /* 0x0000006522037233 */ /* 0x000fca0003803000 */
[----:B------:R-:W-:Y:S01]  /*8d00*/  LOP3.LUT R6, R138, R3, RZ, 0xc0, !PT ;  /* 0x000000038a067212 */ /* 0x000fe200078ec0ff */
[--C-:B--2---:R-:W-:Y:S02]  /*8d10*/  HSET2.LE.AND R0, R31, R101.reuse, PT ;  /* 0x000000651f007233 */ /* 0x104fe40003803000 */
[----:B------:R-:W-:-:S03]  /*8d20*/  HSET2.LE.AND R2, R30, R101, PT ;  /* 0x000000651e027233 */ /* 0x000fc60003803000 */
[----:B------:R-:W-:Y:S01]  /*8d30*/  LOP3.LUT R4, R246, R0, RZ, 0xc0, !PT ;  /* 0x00000000f6047212 */ /* 0x000fe200078ec0ff */
[----:B------:R-:W-:Y:S01]  /*8d40*/  HSET2.LE.AND R0, R35, R101, PT ;  /* 0x0000006523007233 */ /* 0x000fe20003803000 */
[----:B------:R-:W-:-:S04]  /*8d50*/  LOP3.LUT R5, R219, R2, RZ, 0xc0, !PT ;  /* 0x00000002db057212 */ /* 0x000fc800078ec0ff */
[----:B------:R-:W-:-:S07]  /*8d60*/  LOP3.LUT R7, R139, R0, RZ, 0xc0, !PT ;  /* 0x000000008b077212 */ /* 0x000fce00078ec0ff */
[C---:B-1----:R-:W-:Y:S08]  /*8d70*/  HMMA.16816.F32 R168, R4.reuse, R8, R168 ;  /* 0x0000000804a8723c */ /* 0x042ff000000018a8 */
[----:B------:R-:W-:Y:S01]  /*8d80*/  HMMA.16816.F32 R16, R4, R10, R160 ;  /* 0x0000000a0410723c */ /* 0x000fe200000018a0 */
[----:B------:R-:W1:Y:S01]  /*8d90*/  LDSM.16.MT88.4 R8, [R194+0x19000] ;  /* 0x01900000c208783b */ /* 0x000e620000004200 */
[----:B------:R-:W-:-:S07]  /*8da0*/  IMAD.MOV.U32 R75, RZ, RZ, R77 ;  /* 0x000000ffff4b7224 */ /* 0x000fce00078e004d */
[C---:B-1----:R-:W-:Y:S08]  /*8db0*/  HMMA.16816.F32 R160, R4.reuse, R8, R72 ;  /* 0x0000000804a0723c */ /* 0x042ff00000001848 */
[----:B------:R-:W-:Y:S01]  /*8dc0*/  HMMA.16816.F32 R24, R4, R10, R152 ;  /* 0x0000000a0418723c */ /* 0x000fe20000001898 */
[----:B------:R-:W1:Y:S01]  /*8dd0*/  LDSM.16.MT88.4 R8, [R196+0x19000] ;  /* 0x01900000c408783b */ /* 0x000e620000004200 */
[----:B------:R-:W-:-:S02]  /*8de0*/  HSET2.LE.AND R0, R29, R101, PT ;  /* 0x000000651d007233 */ /* 0x000fc40003803000 */
[----:B------:R-:W-:-:S04]  /*8df0*/  HSET2.LE.AND R2, R28, R101, PT ;  /* 0x000000651c027233 */ /* 0x000fc80003803000 */
[C---:B-1----:R-:W-:Y:S08]  /*8e00*/  HMMA.16816.F32 R152, R4.reuse, R8, R84 ;  /* 0x000000080498723c */ /* 0x042ff00000001854 */
[----:B------:R-:W-:Y:S01]  /*8e10*/  HMMA.16816.F32 R28, R4, R10, R144 ;  /* 0x0000000a041c723c */ /* 0x000fe20000001890 */
[----:B------:R-:W1:Y:S01]  /*8e20*/  LDSM.16.MT88.4 R8, [R195+0x19000] ;  /* 0x01900000c308783b */ /* 0x000e620000004200 */
[----:B------:R-:W-:Y:S01]  /*8e30*/  LOP3.LUT R128, R128, R0, RZ, 0xc0, !PT ;  /* 0x0000000080807212 */ /* 0x000fe200078ec0ff */
[----:B------:R-:W-:-:S02]  /*8e40*/  HSET2.LE.AND R3, R33, R101, PT ;  /* 0x0000006521037233 */ /* 0x000fc40003803000 */
[----:B------:R-:W-:-:S03]  /*8e50*/  HSET2.LE.AND R0, R32, R101, PT ;  /* 0x0000006520007233 */ /* 0x000fc60003803000 */
        /* <DEDUP_REMOVED lines=18> */
[C---:B-1----:R-:W-:Y:S01]  /*8f80*/  HMMA.16816.F32 R92, R4.reuse, R8, R164 ;  /* 0x00000008045c723c */ /* 0x042fe200000018a4 */
[----:B------:R-:W-:Y:S01]  /*8f90*/  LOP3.LUT R129, R129, R2, RZ, 0xc0, !PT ;  /* 0x0000000281817212 */ /* 0x000fe200078ec0ff */
[----:B------:R-:W-:Y:S06]  /*8fa0*/  LDSM.16.MT88.4 R164, [R193+0x19800] ;  /* 0x01980000c1a4783b */ /* 0x000fec0000004200 */
[----:B------:R-:W-:Y:S01]  /*8fb0*/  HMMA.16816.F32 R96, R4, R10, R156 ;  /* 0x0000000a0460723c */ /* 0x000fe2000000189c */
[----:B------:R-:W1:Y:S01]  /*8fc0*/  LDSM.16.MT88.4 R8, [R196+0x1d000] ;  /* 0x01d00000c408783b */ /* 0x000e620000004200 */
[----:B------:R-:W-:-:S02]  /*8fd0*/  LOP3.LUT R130, R130, R3, RZ, 0xc0, !PT ;  /* 0x0000000382827212 */ /* 0x000fc400078ec0ff */
[----:B------:R-:W-:Y:S01]  /*8fe0*/  LOP3.LUT R131, R131, R0, RZ, 0xc0, !PT ;  /* 0x0000000083837212 */ /* 0x000fe200078ec0ff */
[----:B------:R-:W-:Y:S03]  /*8ff0*/  LDSM.16.MT88.4 R156, [R194+0x19800] ;  /* 0x01980000c29c783b */ /* 0x000fe60000004200 */
[C---:B-1----:R-:W-:Y:S01]  /*9000*/  HMMA.16816.F32 R100, R4.reuse, R8, R148 ;  /* 0x000000080464723c */ /* 0x042fe20000001894 */
[----:B------:R-:W-:Y:S07]  /*9010*/  LDSM.16.MT88.4 R148, [R196+0x19800] ;  /* 0x01980000c494783b */ /* 0x000fee0000004200 */
[C---:B------:R-:W-:Y:S01]  /*9020*/  HMMA.16816.F32 R104, R4.reuse, R10, R140 ;  /* 0x0000000a0468723c */ /* 0x040fe2000000188c */
[----:B------:R-:W1:Y:S04]  /*9030*/  LDSM.16.MT88.4 R8, [R195+0x1d000] ;  /* 0x01d00000c308783b */ /* 0x000e680000004200 */
[----:B------:R-:W-:Y:S03]  /*9040*/  LDSM.16.MT88.4 R140, [R195+0x19800] ;  /* 0x01980000c38c783b */ /* 0x000fe60000004200 */
[C---:B-1----:R-:W-:Y:S08]  /*9050*/  HMMA.16816.F32 R108, R4.reuse, R8, R124 ;  /* 0x00000008046c723c */ /* 0x042ff0000000187c */
[C---:B------:R-:W-:Y:S01]  /*9060*/  HMMA.16816.F32 R112, R4.reuse, R10, R112 ;  /* 0x0000000a0470723c */ /* 0x040fe20000001870 */
[----:B------:R-:W1:Y:S07]  /*9070*/  LDSM.16.MT88.4 R8, [R193+0x1f000] ;  /* 0x01f00000c108783b */ /* 0x000e6e0000004200 */
[C---:B-1----:R-:W-:Y:S08]  /*9080*/  HMMA.16816.F32 R180, R4.reuse, R8, R120 ;  /* 0x0000000804b4723c */ /* 0x042ff00000001878 */
[C---:B------:R-:W-:Y:S01]  /*9090*/  HMMA.16816.F32 R172, R4.reuse, R10, R116 ;  /* 0x0000000a04ac723c */ /* 0x040fe20000001874 */
[----:B------:R-:W1:Y:S07]  /*90a0*/  LDSM.16.MT88.4 R8, [R194+0x1f000] ;  /* 0x01f00000c208783b */ /* 0x000e6e0000004200 */
[C---:B-1----:R-:W-:Y:S01]  /*90b0*/  HMMA.16816.F32 R120, R4.reuse, R8, R64 ;  /* 0x000000080478723c */ /* 0x042fe20000001840 */
[----:B------:R-:W-:Y:S07]  /*90c0*/  LDSM.16.MT88.4 R64, [R195+0x1b800] ;  /* 0x01b80000c340783b */ /* 0x000fee0000004200 */
[C---:B------:R-:W-:Y:S01]  /*90d0*/  HMMA.16816.F32 R116, R4.reuse, R10, R48 ;  /* 0x0000000a0474723c */ /* 0x040fe20000001830 */
[----:B------:R-:W1:Y:S04]  /*90e0*/  LDSM.16.MT88.4 R8, [R196+0x1f000] ;  /* 0x01f00000c408783b */ /* 0x000e680000004200 */
[----:B------:R-:W-:Y:S03]  /*90f0*/  LDSM.16.MT88.4 R48, [R194+0x1b800] ;  /* 0x01b80000c230783b */ /* 0x000fe60000004200 */
[C---:B-1----:R-:W-:Y:S01]  /*9100*/  HMMA.16816.F32 R176, R4.reuse, R8, R40 ;  /* 0x0000000804b0723c */ /* 0x042fe20000001828 */
[----:B------:R-:W1:Y:S07]  /*9110*/  LDSM.16.MT88.4 R40, [R193+0x1b800] ;  /* 0x01b80000c128783b */ /* 0x000e6e0000004200 */
[----:B------:R-:W-:Y:S01]  /*9120*/  HMMA.16816.F32 R124, R4, R10, R36 ;  /* 0x0000000a047c723c */ /* 0x000fe20000001824 */
[----:B------:R-:W-:Y:S07]  /*9130*/  LDSM.16.MT88.4 R8, [R195+0x1f000] ;  /* 0x01f00000c308783b */ /* 0x000fee0000004200 */
[C---:B-1----:R-:W-:Y:S08]  /*9140*/  HMMA.16816.F32 R36, R128.reuse, R40, R44 ;  /* 0x000000288024723c */ /* 0x042ff0000000182c */
        /* <DEDUP_REMOVED lines=18> */
[----:B------:R-:W2:Y:S07]  /*9270*/  LDSM.16.MT88.4 R112, [R194+0x1f800] ;  /* 0x01f80000c270783b */ /* 0x000eae0000004200 */
[----:B------:R-:W-:Y:S08]  /*9280*/  HMMA.16816.F32 R20, R4, R8, R20 ;  /* 0x000000080414723c */ /* 0x000ff00000001814 */
[C---:B-1----:R-:W-:Y:S08]  /*9290*/  HMMA.16816.F32 R84, R128.reuse, R88, R100 ;  /* 0x000000588054723c */ /* 0x042ff00000001864 */
[----:B------:R-:W-:Y:S01]  /*92a0*/  HMMA.16816.F32 R88, R128, R90, R104 ;  /* 0x0000005a8058723c */ /* 0x000fe20000001868 */
[----:B------:R-:W-:Y:S07]  /*92b0*/  LDSM.16.MT88.4 R104, [R193+0x1f800] ;  /* 0x01f80000c168783b */ /* 0x000fee0000004200 */
[----:B------:R-:W-:Y:S01]  /*92c0*/  HMMA.16816.F32 R12, R4, R10, R12 ;  /* 0x0000000a040c723c */ /* 0x000fe2000000180c */
[----:B------:R-:W-:Y:S07]  /*92d0*/  LDSM.16.MT88.4 R4, [R195+0x1f800] ;  /* 0x01f80000c304783b */ /* 0x000fee0000004200 */
[----:B--2---:R-:W-:Y:S01]  /*92e0*/  HMMA.16816.F32 R108, R128, R112, R120 ;  /* 0x00000070806c723c */ /* 0x004fe20000001878 */
[----:B------:R-:W1:Y:S01]  /*92f0*/  LDSM.16.MT88.4 R120, [R196+0x1f800] ;  /* 0x01f80000c478783b */ /* 0x000e620000004200 */
[----:B------:R-:W-:-:S06]  /*9300*/  IADD3 R222, P0, R188, -0x80, RZ ;  /* 0xffffff80bcde7810 */ /* 0x000fcc0007f1e0ff */
[----:B------:R-:W-:Y:S01]  /*9310*/  HMMA.16816.F32 R112, R128, R114, R116 ;  /* 0x000000728070723c */ /* 0x000fe20000001874 */
[----:B------:R-:W-:-:S07]  /*9320*/  IADD3.X R223, R189, -0x1, RZ, P0, !PT ;  /* 0xffffffffbddf7810 */ /* 0x000fce00007fe4ff */
        /* <DEDUP_REMOVED lines=15> */
[C---:B------:R-:W-:Y:S01]  /*9420*/  IADD3 R219, R134.reuse, 0x80, RZ ;  /* 0x0000008086db7810 */ /* 0x040fe20007ffe0ff */
[----:B------:R-:W2:Y:S01]  /*9430*/  LDL.64 R2, [R1+0xf8] ;  /* 0x0000f80001027983 */ /* 0x000ea20000100a00 */
[----:B------:R-:W-:Y:S01]  /*9440*/  IADD3 R246, R134, 0xc0, RZ ;  /* 0x000000c086f67810 */ /* 0x000fe20007ffe0ff */
[----:B------:R-:W-:-:S04]  /*9450*/  DEPBAR.LE SB0, 0x0 ;  /* 0x000080000000791a */ /* 0x000fc80000000000 */
[----:B------:R-:W-:Y:S01]  /*9460*/  IMAD.MOV.U32 R243, RZ, RZ, R219 ;  /* 0x000000fffff37224 */ /* 0x000fe200078e00db */
[----:B------:R-:W3:Y:S01]  /*9470*/  LDL R138, [R1+0xf0] ;  /* 0x0000f000018a7983 */ /* 0x000ee20000100800 */
[----:B------:R-:W-:-:S03]  /*9480*/  IMAD.MOV.U32 R139, RZ, RZ, R246 ;  /* 0x000000ffff8b7224 */ /* 0x000fc600078e00f6 */
[----:B------:R-:W4:Y:S01]  /*9490*/  LDL R219, [R1+0x120] ;  /* 0x0001200001db7983 */ /* 0x000f220000100800 */
[----:B------:R-:W-:Y:S01]  /*94a0*/  SHF.L.U64.HI R0, R234, 0x6, R235 ;  /* 0x00000006ea007819 */ /* 0x000fe200000102eb */
[----:B------:R-:W-:Y:S01]  /*94b0*/  WARPSYNC 0xffffffff ;  /* 0xffffffff00007948 */ /* 0x000fe20003800000 */
[C---:B------:R-:W-:Y:S02]  /*94c0*/  IADD3 R242, R134.reuse, 0x40, RZ ;  /* 0x0000004086f27810 */ /* 0x040fe40007ffe0ff */
[-C--:B------:R-:W-:Y:S01]  /*94d0*/  ISETP.GE.AND P6, PT, R134, R226.reuse, PT ;  /* 0x000000e28600720c */ /* 0x080fe20003fc6270 */
[----:B------:R-:W-:Y:S01]  /*94e0*/  BAR.SYNC.DEFER_BLOCKING 0x0 ;  /* 0x0000000000007b1d */ /* 0x000fe20000010000 */
[-C--:B------:R-:W-:Y:S01]  /*94f0*/  ISETP.GE.AND P5, PT, R242, R226.reuse, PT ;  /* 0x000000e2f200720c */ /* 0x080fe20003fa6270 */
[----:B------:R-:W-:Y:S01]  /*9500*/  IMAD.SHL.U32 R5, R234, 0x40, RZ ;  /* 0x00000040ea057824 */ /* 0x000fe200078e00ff */
[-C--:B------:R-:W-:Y:S02]  /*9510*/  ISETP.GE.AND P4, PT, R243, R226.reuse, PT ;  /* 0x000000e2f300720c */ /* 0x080fe40003f86270 */
[----:B------:R-:W-:-:S07]  /*9520*/  ISETP.GE.AND P3, PT, R139, R226, PT ;  /* 0x000000e28b00720c */ /* 0x000fce0003f66270 */
[----:B------:R-:W-:Y:S01]  /*9530*/  @P6 STS.128 [R220+0x18000], RZ ;  /* 0x018000ffdc006388 */ /* 0x000fe20000000c00 */
[----:B----4-:R-:W-:-:S04]  /*9540*/  IADD3 R246, R219, -0x2, RZ ;  /* 0xfffffffedbf67810 */ /* 0x010fc80007ffe0ff */
[----:B------:R-:W-:Y:S01]  /*9550*/  SHF.R.S32.HI R4, RZ, 0x1f, R246 ;  /* 0x0000001fff047819 */ /* 0x000fe200000114f6 */
[----:B------:R-:W-:Y:S02]  /*9560*/  IMAD R0, R0, R246, RZ ;  /* 0x000000f600007224 */ /* 0x000fe400078e02ff */
[----:B--2---:R-:W-:-:S04]  /*9570*/  IMAD.WIDE.U32 R2, R246, R5, R2 ;  /* 0x00000005f6027225 */ /* 0x004fc800078e0002 */
[----:B------:R-:W-:Y:S01]  /*9580*/  IMAD R0, R4, R5, R0 ;  /* 0x0000000504007224 */ /* 0x000fe200078e0200 */
[-C--:B------:R-:W-:Y:S01]  /*9590*/  @!P6 LEA R18, P2, R2, R250.reuse, 0x1 ;  /* 0x000000fa0212e211 */ /* 0x080fe200078408ff */
[----:B------:R-:W-:Y:S02]  /*95a0*/  IMAD.SHL.U32 R4, R234, 0x20, RZ ;  /* 0x00000020ea047824 */ /* 0x000fe400078e00ff */
[----:B------:R-:W-:Y:S01]  /*95b0*/  IMAD.IADD R3, R3, 0x1, R0 ;  /* 0x0000000103037824 */ /* 0x000fe200078e0200 */
[----:B------:R-:W-:Y:S02]  /*95c0*/  @!P5 LEA R14, P1, R2, R250, 0x1 ;  /* 0x000000fa020ed211 */ /* 0x000fe400078208ff */
[----:B------:R-:W-:Y:S02]  /*95d0*/  SHF.L.U64.HI R5, R234, 0x5, R235 ;  /* 0x00000005ea057819 */ /* 0x000fe400000102eb */
[----:B------:R-:W-:Y:S02]  /*95e0*/  @!P6 LEA.HI.X R19, R2, R251, R3, 0x1, P2 ;  /* 0x000000fb0213e211 */ /* 0x000fe400010f0c03 */
[----:B------:R-:W-:-:S02]  /*95f0*/  IADD3 R0, P2, R4, R2, RZ ;  /* 0x0000000204007210 */ /* 0x000fc40007f5e0ff */
[CC--:B------:R-:W-:Y:S01]  /*9600*/  @!P4 LEA R12, P0, R2.reuse, R250.reuse, 0x1 ;  /* 0x000000fa020cc211 */ /* 0x0c0fe200078008ff */
[----:B------:R-:W-:Y:S01]  /*9610*/  @!PT LDS RZ, [RZ] ;  /* 0x00000000fffff984 */ /* 0x000fe20000000800 */
[----:B------:R-:W-:Y:S01]  /*9620*/  @!PT LDS RZ, [RZ] ;  /* 0x00000000fffff984 */ /* 0x000fe20000000800 */
[----:B------:R-:W-:Y:S01]  /*9630*/  @!PT LDS RZ, [RZ] ;  /* 0x00000000fffff984 */ /* 0x000fe20000000800 */
[----:B------:R1:W-:Y:S01]  /*9640*/  @!P6 LDGSTS.E.BYPASS.LTC128B.128 [R220+0x18000], [R18.64] ;  /* 0x1800000012dcefae */ /* 0x0003e2000b901d44 */
[CCC-:B------:R-:W-:Y:S01]  /*9650*/  @!P5 LEA.HI.X R15, R2.reuse, R251.reuse, R3.reuse, 0x1, P1 ;  /* 0x000000fb020fd211 */ /* 0x1c0fe200008f0c03 */
[--C-:B------:R-:W-:Y:S01]  /*9660*/  IMAD.X R4, R5, 0x1, R3.reuse, P2 ;  /* 0x0000000105047824 */ /* 0x100fe200010e0603 */
[CC--:B------:R-:W-:Y:S02]  /*9670*/  @!P3 LEA R10, P1, R2.reuse, R250.reuse, 0x1 ;  /* 0x000000fa020ab211 */ /* 0x0c0fe400078208ff */
[-CC-:B------:R-:W-:Y:S02]  /*9680*/  @!P4 LEA.HI.X R13, R2, R251.reuse, R3.reuse, 0x1, P0 ;  /* 0x000000fb020dc211 */ /* 0x180fe400000f0c03 */
[----:B------:R-:W-:Y:S01]  /*9690*/  @!P6 LEA R16, P0, R0, R250, 0x1 ;  /* 0x000000fa0010e211 */ /* 0x000fe200078008ff */
[----:B------:R-:W-:Y:S01]  /*96a0*/  @P5 STS.128 [R220+0x1a000], RZ ;  /* 0x01a000ffdc005388 */ /* 0x000fe20000000c00 */
[----:B------:R-:W-:-:S02]  /*96b0*/  @!P3 LEA.HI.X R11, R2, R251, R3, 0x1, P1 ;  /* 0x000000fb020bb211 */ /* 0x000fc400008f0c03 */
[CC--:B------:R-:W-:Y:S01]  /*96c0*/  @!P5 LEA R8, P2, R0.reuse, R250.reuse, 0x1 ;  /* 0x000000fa0008d211 */ /* 0x0c0fe200078408ff */
[----:B------:R-:W-:Y:S01]  /*96d0*/  @!PT LDS RZ, [RZ] ;  /* 0x00000000fffff984 */ /* 0x000fe20000000800 */
[----:B------:R-:W-:Y:S01]  /*96e0*/  @!PT LDS RZ, [RZ] ;  /* 0x00000000fffff984 */ /* 0x000fe20000000800 */
[----:B------:R-:W-:Y:S01]  /*96f0*/  @!PT LDS RZ, [RZ] ;  /* 0x00000000fffff984 */ /* 0x000fe20000000800 */
[----:B------:R2:W-:Y:S01]  /*9700*/  @!P5 LDGSTS.E.BYPASS.LTC128B.128 [R220+0x1a000], [R14.64+0x80] ;  /* 0x1a0000800edcdfae */ /* 0x0005e2000b901d44 */
[CC--:B------:R-:W-:Y:S02]  /*9710*/  @!P4 LEA R6, P1, R0.reuse, R250.reuse, 0x1 ;  /* 0x000000fa0006c211 */ /* 0x0c0fe400078208ff */
[CCC-:B------:R-:W-:Y:S01]  /*9720*/  @!P6 LEA.HI.X R17, R0.reuse, R251.reuse, R4.reuse, 0x1, P0 ;  /* 0x000000fb0011e211 */ /* 0x1c0fe200000f0c04 */
[----:B------:R-:W-:Y:S01]  /*9730*/  @P4 STS.128 [R220+0x1c000], RZ ;  /* 0x01c000ffdc004388 */ /* 0x000fe20000000c00 */
[C---:B------:R-:W-:Y:S02]  /*9740*/  @!P3 LEA R2, P0, R0.reuse, R250, 0x1 ;  /* 0x000000fa0002b211 */ /* 0x040fe400078008ff */
[CCC-:B------:R-:W-:Y:S01]  /*9750*/  @!P5 LEA.HI.X R9, R0.reuse, R251.reuse, R4.reuse, 0x1, P2 ;  /* 0x000000fb0009d211 */ /* 0x1c0fe200010f0c04 */
[----:B------:R-:W-:Y:S01]  /*9760*/  @!PT LDS RZ, [RZ] ;  /* 0x00000000fffff984 */ /* 0x000fe20000000800 */
[----:B------:R-:W-:Y:S01]  /*9770*/  @!PT LDS RZ, [RZ] ;  /* 0x00000000fffff984 */ /* 0x000fe20000000800 */
[----:B------:R-:W-:Y:S01]  /*9780*/  @!PT LDS RZ, [RZ] ;  /* 0x00000000fffff984 */ /* 0x000fe20000000800 */
[----:B------:R2:W-:Y:S01]  /*9790*/  @!P4 LDGSTS.E.BYPASS.LTC128B.128 [R220+0x1c000], [R12.64+0x100] ;  /* 0x1c0001000cdccfae */ /* 0x0005e2000b901d44 */
[----:B------:R-:W-:-:S03]  /*97a0*/  @!P4 LEA.HI.X R7, R0, R251, R4, 0x1, P1 ;  /* 0x000000fb0007c211 */ /* 0x000fc600008f0c04 */
[----:B------:R-:W-:Y:S01]  /*97b0*/  @P3 STS.128 [R220+0x1e000], RZ ;  /* 0x01e000ffdc003388 */ /* 0x000fe20000000c00 */
[----:B------:R-:W-:-:S03]  /*97c0*/  @!P3 LEA.HI.X R3, R0, R251, R4, 0x1, P0 ;  /* 0x000000fb0003b211 */ /* 0x000fc600000f0c04 */
        /* <DEDUP_REMOVED lines=26> */
[----:B----4-:R-:W2:Y:S04]  /*9970*/  LDSM.16.M88.4 R8, [R199] ;  /* 0x00000000c708783b */ /* 0x010ea80000000200 */
[----:B------:R-:W-:Y:S04]  /*9980*/  LDSM.16.M88.4 R176, [R203] ;  /* 0x00000000cbb0783b */ /* 0x000fe80000000200 */
[----:B-----5:R-:W4:Y:S04]  /*9990*/  LDSM.16.M88.4 R4, [R200] ;  /* 0x00000000c804783b */ /* 0x020f280000000200 */
[----:B------:R-:W5:Y:S04]  /*99a0*/  LDSM.16.M88.4 R172, [R218] ;  /* 0x00000000daac783b */ /* 0x000f680000000200 */
[----:B------:R-:W1:Y:S04]  /*99b0*/  LDSM.16.M88.4 R32, [R192+0x11000] ;  /* 0x01100000c020783b */ /* 0x000e680000000200 */
[----:B------:R-:W1:Y:S01]  /*99c0*/  S2R R139, SR_TID.X ;  /* 0x00000000008b7919 */ /* 0x000e620000002100 */
[----:B---3--:R-:W-:-:S03]  /*99d0*/  IMAD.MOV.U32 R223, RZ, RZ, R138 ;  /* 0x000000ffffdf7224 */ /* 0x008fc600078e008a */
[----:B------:R-:W0:Y:S01]  /*99e0*/  LDGDEPBAR ;  /* 0x00000000000079af */ /* 0x000e220000000000 */
[C---:B--2---:R-:W-:Y:S08]  /*99f0*/  HMMA.16816.F32 R28, R8.reuse, R12, RZ ;  /* 0x0000000c081c723c */ /* 0x044ff000000018ff */
[C---:B------:R-:W-:Y:S08]  /*9a00*/  HMMA.16816.F32 R24, R8.reuse, R14, RZ ;  /* 0x0000000e0818723c */ /* 0x040ff000000018ff */
[C---:B------:R-:W-:Y:S08]  /*9a10*/  HMMA.16816.F32 R12, R8.reuse, R22, RZ ;  /* 0x00000016080c723c */ /* 0x040ff000000018ff */
[----:B-1----:R-:W-:Y:S01]  /*9a20*/  HMMA.16816.F32 R16, R8, R20, RZ ;  /* 0x000000140810723c */ /* 0x002fe200000018ff */
[----:B------:R-:W1:Y:S07]  /*9a30*/  LDSM.16.M88.4 R20, [R217] ;  /* 0x00000000d914783b */ /* 0x000e6e0000000200 */
[C---:B----4-:R-:W-:Y:S08]  /*9a40*/  HMMA.16816.F32 R180, R4.reuse, R176, R28 ;  /* 0x000000b004b4723c */ /* 0x050ff0000000181c */
[----:B-----5:R-:W-:Y:S08]  /*9a50*/  HMMA.16816.F32 R28, R4, R174, R12 ;  /* 0x000000ae041c723c */ /* 0x020ff0000000180c */
[----:B------:R-:W-:Y:S08]  /*9a60*/  HMMA.16816.F32 R12, R8, R34, RZ ;  /* 0x00000022080c723c */ /* 0x000ff000000018ff */
[----:B------:R-:W-:Y:S08]  /*9a70*/  HMMA.16816.F32 R184, R4, R172, R16 ;  /* 0x000000ac04b8723c */ /* 0x000ff00000001810 */
[----:B------:R-:W-:Y:S08]  /*9a80*/  HMMA.16816.F32 R16, R8, R32, RZ ;  /* 0x000000200810723c */ /* 0x000ff000000018ff */
[C---:B-1----:R-:W-:Y:S01]  /*9a90*/  HMMA.16816.F32 R32, R4.reuse, R22, R12 ;  /* 0x000000160420723c */ /* 0x042fe2000000180c */
[----:B------:R-:W1:Y:S11]  /*9aa0*/  LDSM.16.M88.4 R12, [R192+0x11800] ;  /* 0x01180000c00c783b */ /* 0x000e760000000200 */
[----:B------:R-:W-:Y:S04]  /*9ab0*/  @!UPT UIADD3 URZ, URZ, URZ, URZ ;  /* 0x0000003f3f3ff290 */ /* 0x000fe8000fffe03f */
[----:B------:R-:W-:Y:S08]  /*9ac0*/  HMMA.16816.F32 R172, R4, R20, R16 ;  /* 0x0000001404ac723c */ /* 0x000ff00000001810 */
[C---:B-1----:R-:W-:Y:S08]  /*9ad0*/  HMMA.16816.F32 R16, R8.reuse, R12, RZ ;  /* 0x0000000c0810723c */ /* 0x042ff000000018ff */
[----:B------:R-:W-:Y:S01]  /*9ae0*/  HMMA.16816.F32 R8, R8, R14, RZ ;  /* 0x0000000e0808723c */ /* 0x000fe200000018ff */
[----:B------:R-:W1:Y:S07]  /*9af0*/  LDSM.16.M88.4 R12, [R216] ;  /* 0x00000000d80c783b */ /* 0x000e6e0000000200 */
[C---:B------:R-:W-:Y:S08]  /*9b00*/  HMMA.16816.F32 R176, R4.reuse, R178, R24 ;  /* 0x000000b204b0723c */ /* 0x040ff00000001818 */
        /* <DEDUP_REMOVED lines=177> */
[----:B------:R-:W-:Y:S01]  /*a620*/  HMMA.16816.F32 R24, R4, R10, R24 ;  /* 0x0000000a0418723c */ /* 0x000fe20000001818 */
[----:B------:R-:W1:Y:S01]  /*a630*/  LDSM.16.M88.4 R8, [R197+0x7000] ;  /* 0x00700000c508783b */ /* 0x000e620000000200 */
[----:B------:R-:W-:-:S05]  /*a640*/  IMAD.SHL.U32 R139, R139, 0x2, RZ ;  /* 0x000000028b8b7824 */ /* 0x000fca00078e00ff */
[----:B------:R-:W-:-:S05]  /*a650*/  LOP3.LUT R139, R139, 0x6, RZ, 0xc0, !PT ;  /* 0x000000068b8b7812 */ /* 0x000fca00078ec0ff */
[----:B------:R-:W-:Y:S01]  /*a660*/  IMAD R0, R246, 0x40, R139 ;  /* 0x00000040f6007824 */ /* 0x000fe200078e028b */
[C---:B-1----:R-:W-:Y:S08]  /*a670*/  HMMA.16816.F32 R176, R4.reuse, R8, R28 ;  /* 0x0000000804b0723c */ /* 0x042ff0000000181c */
[----:B------:R-:W-:Y:S01]  /*a680*/  HMMA.16816.F32 R180, R4, R10, R16 ;  /* 0x0000000a04b4723c */ /* 0x000fe20000001810 */
[----:B------:R-:W1:Y:S01]  /*a690*/  LDSM.16.M88.4 R8, [R197+0x7800] ;  /* 0x00780000c508783b */ /* 0x000e620000000200 */
[--C-:B------:R-:W-:Y:S01]  /*a6a0*/  IMAD.IADD R2, R225, 0x1, -R0.reuse ;  /* 0x00000001e1027824 */ /* 0x100fe200078e0a00 */
[----:B------:R-:W-:Y:S01]  /*a6b0*/  ISETP.GE.AND P1, PT, R0, R228, PT ;  /* 0x000000e40000720c */ /* 0x000fe20003f26270 */
[----:B------:R-:W-:Y:S01]  /*a6c0*/  IMAD.IADD R3, R229, 0x1, -R0 ;  /* 0x00000001e5037824 */ /* 0x000fe200078e0a00 */
[----:B------:R-:W-:-:S04]  /*a6d0*/  DEPBAR.LE SB0, 0x0 ;  /* 0x000080000000791a */ /* 0x000fc80000000000 */
[----:B------:R-:W-:Y:S02]  /*a6e0*/  IABS R2, R2 ;  /* 0x0000000200027213 */ /* 0x000fe40000000000 */
[----:B------:R-:W-:Y:S01]  /*a6f0*/  IABS R3, R3 ;  /* 0x0000000300037213 */ /* 0x000fe20000000000 */
[C---:B-1----:R-:W-:Y:S08]  /*a700*/  HMMA.16816.F32 R236, R4.reuse, R8, R20 ;  /* 0x0000000804ec723c */ /* 0x042ff00000001814 */
[----:B------:R-:W-:Y:S07]  /*a710*/  HMMA.16816.F32 R240, R4, R10, R12 ;  /* 0x0000000a04f0723c */ /* 0x000fee000000180c */
[----:B------:R-:W-:Y:S01]  /*a720*/  IMAD.MOV.U32 R4, RZ, RZ, R2 ;  /* 0x000000ffff047224 */ /* 0x000fe200078e0002 */
[----:B------:R-:W-:-:S05]  /*a730*/  IADD3 R2, R0, 0x1, RZ ;  /* 0x0000000100027810 */ /* 0x000fca0007ffe0ff */
[----:B------:R-:W-:Y:S01]  /*a740*/  IMAD.IADD R5, R225, 0x1, -R2 ;  /* 0x00000001e1057824 */ /* 0x000fe200078e0a02 */
[----:B------:R1:W2:Y:S02]  /*a750*/  I2F R6, R4 ;  /* 0x0000000400067306 */ /* 0x0002a40000201400 */
[----:B-1----:R-:W-:Y:S02]  /*a760*/  IMAD.MOV.U32 R4, RZ, RZ, R3 ;  /* 0x000000ffff047224 */ /* 0x002fe400078e0003 */
[----:B------:R-:W-:-:S06]  /*a770*/  IABS R3, R5 ;  /* 0x0000000500037213 */ /* 0x000fcc0000000000 */
[----:B------:R-:W1:Y:S08]  /*a780*/  I2F R3, R3 ;  /* 0x0000000300037306 */ /* 0x000e700000201400 */
[----:B------:R-:W3:Y:S01]  /*a790*/  I2F R4, R4 ;  /* 0x0000000400047306 */ /* 0x000ee20000201400 */
[----:B------:R-:W-:Y:S01]  /*a7a0*/  BAR.SYNC.DEFER_BLOCKING 0x0 ;  /* 0x0000000000007b1d */ /* 0x000fe20000010000 */
[----:B------:R-:W-:-:S02]  /*a7b0*/  ISETP.GE.AND P0, PT, R2, R228, PT ;  /* 0x000000e40200720c */ /* 0x000fc40003f06270 */
[----:B------:R-:W-:Y:S01]  /*a7c0*/  ISETP.GE.AND P2, PT, R2, R227, PT ;  /* 0x000000e30200720c */ /* 0x000fe20003f46270 */
[-C--:B--2---:R-:W-:Y:S01]  /*a7d0*/  FFMA.FTZ R8, R6, -R224.reuse, R32 ;  /* 0x800000e006087223 */ /* 0x084fe20000010020 */
[C---:B------:R-:W-:Y:S01]  /*a7e0*/  ISETP.GE.OR P0, PT, R2.reuse, R231, !P0 ;  /* 0x000000e70200720c */ /* 0x040fe20004706670 */
[----:B-1----:R-:W-:Y:S01]  /*a7f0*/  FFMA.FTZ R6, R3, -R224, R33 ;  /* 0x800000e003067223 */ /* 0x002fe20000010021 */
[----:B------:R-:W-:Y:S01]  /*a800*/  ISETP.GE.OR P2, PT, R2, R230, !P2 ;  /* 0x000000e60200720c */ /* 0x000fe20005746670 */
[----:B------:R-:W-:Y:S01]  /*a810*/  IMAD.IADD R3, R229, 0x1, -R2 ;  /* 0x00000001e5037824 */ /* 0x000fe200078e0a02 */
[----:B------:R-:W-:Y:S01]  /*a820*/  IADD3 R2, R0, 0x8, RZ ;  /* 0x0000000800027810 */ /* 0x000fe20007ffe0ff */
[----:B---3--:R-:W-:-:S03]  /*a830*/  FFMA.FTZ R7, R4, -R224, R34 ;  /* 0x800000e004077223 */ /* 0x008fc60000010022 */
[----:B------:R-:W-:Y:S01]  /*a840*/  IABS R4, R3 ;  /* 0x0000000300047213 */ /* 0x000fe20000000000 */
[----:B------:R-:W-:-:S05]  /*a850*/  IMAD.IADD R3, R225, 0x1, -R2 ;  /* 0x00000001e1037824 */ /* 0x000fca00078e0a02 */
[----:B------:R-:W-:Y:S01]  /*a860*/  IABS R3, R3 ;  /* 0x0000000300037213 */ /* 0x000fe20000000000 */
[----:B------:R1:W2:Y:S01]  /*a870*/  I2F R9, R4 ;  /* 0x0000000400097306 */ /* 0x0002a20000201400 */
[----:B------:R-:W-:-:S04]  /*a880*/  ISETP.GE.OR P1, PT, R0, R231, !P1 ;  /* 0x000000e70000720c */ /* 0x000fc80004f26670 */
[----:B------:R-:W-:Y:S01]  /*a890*/  FSEL R134, R8, -INF , !P1 ;  /* 0xff80000008867808 */ /* 0x000fe20004800000 */
[----:B-1----:R-:W-:Y:S02]  /*a8a0*/  IMAD.MOV.U32 R4, RZ, RZ, R3 ;  /* 0x000000ffff047224 */ /* 0x002fe400078e0003 */
[----:B------:R-:W-:Y:S01]  /*a8b0*/  IMAD.IADD R3, R229, 0x1, -R2 ;  /* 0x00000001e5037824 */ /* 0x000fe200078e0a02 */
[----:B------:R-:W-:-:S04]  /*a8c0*/  ISETP.GE.AND P1, PT, R0, R227, PT ;  /* 0x000000e30000720c */ /* 0x000fc80003f26270 */
[----:B------:R-:W-:Y:S01]  /*a8d0*/  IABS R3, R3 ;  /* 0x0000000300037213 */ /* 0x000fe20000000000 */
[----:B------:R2:W1:Y:S01]  /*a8e0*/  I2F R5, R4 ;  /* 0x0000000400057306 */ /* 0x0004620000201400 */
[----:B------:R-:W-:-:S07]  /*a8f0*/  ISETP.GE.OR P1, PT, R0, R230, !P1 ;  /* 0x000000e60000720c */ /* 0x000fce0004f26670 */
[----:B------:R-:W3:Y:S01]  /*a900*/  I2F R3, R3 ;  /* 0x0000000300037306 */ /* 0x000ee20000201400 */
[----:B------:R-:W-:Y:S02]  /*a910*/  FSEL R139, R7, -INF , !P1 ;  /* 0xff800000078b7808 */ /* 0x000fe40004800000 */
[----:B------:R-:W-:Y:S02]  /*a920*/  FSEL R138, R6, -INF , !P0 ;  /* 0xff800000068a7808 */ /* 0x000fe40004000000 */
[C---:B------:R-:W-:Y:S02]  /*a930*/  ISETP.GE.AND P1, PT, R2.reuse, R228, PT ;  /* 0x000000e40200720c */ /* 0x040fe40003f26270 */
[C---:B------:R-:W-:Y:S02]  /*a940*/  ISETP.GE.AND P0, PT, R2.reuse, R227, PT ;  /* 0x000000e30200720c */ /* 0x040fe40003f06270 */
[C---:B------:R-:W-:Y:S02]  /*a950*/  ISETP.GE.OR P1, PT, R2.reuse, R231, !P1 ;  /* 0x000000e70200720c */ /* 0x040fe40004f26670 */
[----:B------:R-:W-:-:S02]  /*a960*/  ISETP.GE.OR P0, PT, R2, R230, !P0 ;  /* 0x000000e60200720c */ /* 0x000fc40004706670 */
[----:B------:R-:W-:Y:S01]  /*a970*/  IADD3 R2, R0, 0x9, RZ ;  /* 0x0000000900027810 */ /* 0x000fe20007ffe0ff */
[-C--:B--2---:R-:W-:Y:S02]  /*a980*/  FFMA.FTZ R4, R9, -R224.reuse, R35 ;  /* 0x800000e009047223 */ /* 0x084fe40000010023 */
[-C--:B-1----:R-:W-:Y:S02]  /*a990*/  FFMA.FTZ R5, R5, -R224.reuse, R172 ;  /* 0x800000e005057223 */ /* 0x082fe400000100ac */
[----:B---3--:R-:W-:Y:S02]  /*a9a0*/  FFMA.FTZ R9, R3, -R224, R174 ;  /* 0x800000e003097223 */ /* 0x008fe400000100ae */
[----:B------:R-:W-:Y:S01]  /*a9b0*/  IMAD.IADD R3, R225, 0x1, -R2 ;  /* 0x00000001e1037824 */ /* 0x000fe200078e0a02 */
[----:B------:R-:W-:Y:S02]  /*a9c0*/  FSEL R172, R4, -INF , !P2 ;  /* 0xff80000004ac7808 */ /* 0x000fe40005000000 */
[----:B------:R-:W-:-:S02]  /*a9d0*/  FSEL R135, R5, -INF , !P1 ;  /* 0xff80000005877808 */ /* 0x000fc40004800000 */
[C---:B------:R-:W-:Y:S02]  /*a9e0*/  ISETP.GE.AND P2, PT, R2.reuse, R228, PT ;  /* 0x000000e40200720c */ /* 0x040fe40003f46270 */
[C---:B------:R-:W-:Y:S02]  /*a9f0*/  ISETP.GE.AND P1, PT, R2.reuse, R227, PT ;  /* 0x000000e30200720c */ /* 0x040fe40003f26270 */
[----:B------:R-:W-:Y:S01]  /*aa00*/  IABS R3, R3 ;  /* 0x0000000300037213 */ /* 0x000fe20000000000 */
[----:B------:R-:W-:Y:S01]  /*aa10*/  IMAD.IADD R4, R229, 0x1, -R2 ;  /* 0x00000001e5047824 */ /* 0x000fe200078e0a02 */
[C---:B------:R-:W-:Y:S02]  /*aa20*/  ISETP.GE.OR P2, PT, R2.reuse, R231, !P2 ;  /* 0x000000e70200720c */ /* 0x040fe40005746670 */
[----:B------:R-:W-:Y:S01]  /*aa30*/  ISETP.GE.OR P1, PT, R2, R230, !P1 ;  /* 0x000000e60200720c */ /* 0x000fe20004f26670 */
[----:B------:R-:W-:Y:S01]  /*aa40*/  IMAD.MOV.U32 R2, RZ, RZ, R3 ;  /* 0x000000ffff027224 */ /* 0x000fe200078e0003 */
[----:B------:R-:W-:-:S02]  /*aa50*/  IADD3 R3, R0, 0x10, RZ ;  /* 0x0000001000037810 */ /* 0x000fc40007ffe0ff */
[----:B------:R-:W-:Y:S01]  /*aa60*/  IABS R4, R4 ;  /* 0x0000000400047213 */ /* 0x000fe20000000000 */
[----:B------:R1:W2:Y:S04]  /*aa70*/  I2F R5, R2 ;  /* 0x0000000200057306 */ /* 0x0002a80000201400 */
[----:B------:R-:W-:Y:S02]  /*aa80*/  IMAD.MOV.U32 R6, RZ, RZ, R4 ;  /* 0x000000ffff067224 */ /* 0x000fe400078e0004 */
[----:B-1----:R-:W-:-:S04]  /*aa90*/  IMAD.IADD R2, R225, 0x1, -R3 ;  /* 0x00000001e1027824 */ /* 0x002fc800078e0a03 */
[----:B------:R-:W1:Y:S01]  /*aaa0*/  I2F R6, R6 ;  /* 0x0000000600067306 */ /* 0x000e620000201400 */
[----:B------:R-:W-:-:S07]  /*aab0*/  IABS R2, R2 ;  /* 0x0000000200027213 */ /* 0x000fce0000000000 */
[----:B------:R3:W4:Y:S01]  /*aac0*/  I2F R4, R2 ;  /* 0x0000000200047306 */ /* 0x0007220000201400 */
[-C--:B--2---:R-:W-:Y:S02]  /*aad0*/  FFMA.FTZ R7, R5, -R224.reuse, R173 ;  /* 0x800000e005077223 */ /* 0x084fe400000100ad */
[----:B-1----:R-:W-:Y:S02]  /*aae0*/  FFMA.FTZ R8, R6, -R224, R175 ;  /* 0x800000e006087223 */ /* 0x002fe400000100af */
[----:B---3--:R-:W-:-:S05]  /*aaf0*/  IMAD.IADD R2, R229, 0x1, -R3 ;  /* 0x00000001e5027824 */ /* 0x008fca00078e0a03 */
[----:B------:R-:W-:Y:S01]  /*ab00*/  IABS R2, R2 ;  /* 0x0000000200027213 */ /* 0x000fe20000000000 */
[----:B----4-:R-:W-:-:S04]  /*ab10*/  FFMA.FTZ R6, R4, -R224, R184 ;  /* 0x800000e004067223 */ /* 0x010fc800000100b8 */
[----:B------:R-:W-:Y:S01]  /*ab20*/  IMAD.MOV.U32 R4, RZ, RZ, R2 ;  /* 0x000000ffff047224 */ /* 0x000fe200078e0002 */
[----:B------:R-:W-:-:S03]  /*ab30*/  IADD3 R2, R0, 0x11, RZ ;  /* 0x0000001100027810 */ /* 0x000fc60007ffe0ff */
[----:B------:R1:W-:Y:S01]  /*ab40*/  I2F R5, R4 ;  /* 0x0000000400057306 */ /* 0x0003e20000201400 */
[----:B------:R-:W-:Y:S02]  /*ab50*/  FSEL R35, R9, -INF , !P0 ;  /* 0xff80000009237808 */ /* 0x000fe40004000000 */
[----:B------:R-:W-:-:S04]  /*ab60*/  ISETP.GE.AND P0, PT, R3, R228, PT ;  /* 0x000000e40300720c */ /* 0x000fc80003f06270 */
[----:B------:R-:W-:Y:S01]  /*ab70*/  ISETP.GE.OR P0, PT, R3, R231, !P0 ;  /* 0x000000e70300720c */ /* 0x000fe20004706670 */
[----:B-1----:R-:W-:-:S05]  /*ab80*/  IMAD.IADD R4, R225, 0x1, -R2 ;  /* 0x00000001e1047824 */ /* 0x002fca00078e0a02 */
[----:B------:R-:W-:Y:S02]  /*ab90*/  IABS R4, R4 ;  /* 0x0000000400047213 */ /* 0x000fe40000000000 */
[----:B------:R-:W-:Y:S02]  /*aba0*/  FSEL R34, R8, -INF , !P1 ;  /* 0xff80000008227808 */ /* 0x000fe40004800000 */
[----:B------:R-:W-:Y:S02]  /*abb0*/  FSEL R32, R6, -INF , !P0 ;  /* 0xff80000006207808 */ /* 0x000fe40004000000 */
[----:B------:R-:W1:Y:S01]  /*abc0*/  I2F R4, R4 ;  /* 0x0000000400047306 */ /* 0x000e620000201400 */
[C---:B------:R-:W-:Y:S02]  /*abd0*/  ISETP.GE.AND P1, PT, R2.reuse, R228, PT ;  /* 0x000000e40200720c */ /* 0x040fe40003f26270 */
[----:B------:R-:W-:Y:S02]  /*abe0*/  ISETP.GE.AND P0, PT, R2, R227, PT ;  /* 0x000000e30200720c */ /* 0x000fe40003f06270 */
[----:B------:R-:W-:-:S02]  /*abf0*/  FSEL R33, R7, -INF , !P2 ;  /* 0xff80000007217808 */ /* 0x000fc40005000000 */
[C---:B------:R-:W-:Y:S02]  /*ac00*/  ISETP.GE.OR P1, PT, R2.reuse, R231, !P1 ;  /* 0x000000e70200720c */ /* 0x040fe40004f26670 */
[----:B------:R-:W-:Y:S01]  /*ac10*/  ISETP.GE.OR P0, PT, R2, R230, !P0 ;  /* 0x000000e60200720c */ /* 0x000fe20004706670 */
[----:B------:R-:W-:Y:S01]  /*ac20*/  IMAD.IADD R2, R229, 0x1, -R2 ;  /* 0x00000001e5027824 */ /* 0x000fe200078e0a02 */
[----:B------:R-:W-:-:S04]  /*ac30*/  ISETP.GE.AND P2, PT, R3, R227, PT ;  /* 0x000000e30300720c */ /* 0x000fc80003f46270 */
[----:B------:R-:W-:Y:S02]  /*ac40*/  ISETP.GE.OR P2, PT, R3, R230, !P2 ;  /* 0x000000e60300720c */ /* 0x000fe40005746670 */
[----:B------:R-:W-:Y:S02]  /*ac50*/  IABS R3, R2 ;  /* 0x0000000200037213 */ /* 0x000fe40000000000 */
[----:B------:R-:W-:Y:S01]  /*ac60*/  IADD3 R2, R0, 0x18, RZ ;  /* 0x0000001800027810 */ /* 0x000fe20007ffe0ff */
[-C--:B-1----:R-:W-:Y:S02]  /*ac70*/  FFMA.FTZ R6, R4, -R224.reuse, R185 ;  /* 0x800000e004067223 */ /* 0x082fe400000100b9 */
[----:B------:R-:W-:Y:S02]  /*ac80*/  IMAD.MOV.U32 R4, RZ, RZ, R3 ;  /* 0x000000ffff047224 */ /* 0x000fe400078e0003 */
[----:B------:R-:W-:Y:S02]  /*ac90*/  IMAD.IADD R3, R225, 0x1, -R2 ;  /* 0x00000001e1037824 */ /* 0x000fe400078e0a02 */
[----:B------:R-:W-:-:S02]  /*aca0*/  FFMA.FTZ R7, R5, -R224, R186 ;  /* 0x800000e005077223 */ /* 0x000fc400000100ba */
[----:B------:R-:W-:Y:S01]  /*acb0*/  IMAD.IADD R5, R229, 0x1, -R2 ;  /* 0x00000001e5057824 */ /* 0x000fe200078e0a02 */
[----:B------:R-:W-:Y:S01]  /*acc0*/  IABS R3, R3 ;  /* 0x0000000300037213 */ /* 0x000fe20000000000 */
[----:B------:R1:W2:Y:S01]  /*acd0*/  I2F R8, R4 ;  /* 0x0000000400087306 */ /* 0x0002a20000201400 */
[----:B------:R-:W-:Y:S02]  /*ace0*/  FSEL R31, R7, -INF , !P2 ;  /* 0xff800000071f7808 */ /* 0x000fe40005000000 */
[----:B------:R-:W-:Y:S01]  /*acf0*/  FSEL R29, R6, -INF , !P1 ;  /* 0xff800000061d7808 */ /* 0x000fe20004800000 */
[----:B-1----:R-:W-:Y:S01]  /*ad00*/  IMAD.MOV.U32 R4, RZ, RZ, R3 ;  /* 0x000000ffff047224 */ /* 0x002fe200078e0003 */
[----:B------:R-:W-:-:S03]  /*ad10*/  IABS R3, R5 ;  /* 0x0000000500037213 */ /* 0x000fc60000000000 */
[----:B------:R2:W1:Y:S01]  /*ad20*/  I2F R5, R4 ;  /* 0x0000000400057306 */ /* 0x0004620000201400 */
[----:B------:R-:W-:-:S07]  /*ad30*/  ISETP.GE.AND P2, PT, R2, R228, PT ;  /* 0x000000e40200720c */ /* 0x000fce0003f46270 */
[----:B------:R-:W3:Y:S01]  /*ad40*/  I2F R3, R3 ;  /* 0x0000000300037306 */ /* 0x000ee20000201400 */
[C---:B------:R-:W-:Y:S02]  /*ad50*/  ISETP.GE.AND P1, PT, R2.reuse, R227, PT ;  /* 0x000000e30200720c */ /* 0x040fe40003f26270 */
[C---:B------:R-:W-:Y:S02]  /*ad60*/  ISETP.GE.OR P2, PT, R2.reuse, R231, !P2 ;  /* 0x000000e70200720c */ /* 0x040fe40005746670 */
[----:B------:R-:W-:Y:S02]  /*ad70*/  ISETP.GE.OR P1, PT, R2, R230, !P1 ;  /* 0x000000e60200720c */ /* 0x000fe40004f26670 */
[----:B------:R-:W-:Y:S01]  /*ad80*/  IADD3 R2, R0, 0x19, RZ ;  /* 0x0000001900027810 */ /* 0x000fe20007ffe0ff */
[-C--:B--2---:R-:W-:Y:S02]  /*ad90*/  FFMA.FTZ R4, R8, -R224.reuse, R187 ;  /* 0x800000e008047223 */ /* 0x084fe400000100bb */
[----:B-1----:R-:W-:-:S02]  /*ada0*/  FFMA.FTZ R5, R5, -R224, R24 ;  /* 0x800000e005057223 */ /* 0x002fc40000010018 */
[----:B---3--:R-:W-:Y:S02]  /*adb0*/  FFMA.FTZ R9, R3, -R224, R26 ;  /* 0x800000e003097223 */ /* 0x008fe4000001001a */
[--C-:B------:R-:W-:Y:S01]  /*adc0*/  IMAD.IADD R3, R225, 0x1, -R2.reuse ;  /* 0x00000001e1037824 */ /* 0x100fe200078e0a02 */
[----:B------:R-:W-:Y:S02]  /*add0*/  FSEL R30, R4, -INF , !P0 ;  /* 0xff800000041e7808 */ /* 0x000fe40004000000 */
[----:B------:R-:W-:Y:S02]  /*ade0*/  FSEL R19, R5, -INF , !P2 ;  /* 0xff80000005137808 */ /* 0x000fe40005000000 */
[C---:B------:R-:W-:Y:S02]  /*adf0*/  ISETP.GE.AND P0, PT, R2.reuse, R228, PT ;  /* 0x000000e40200720c */ /* 0x040fe40003f06270 */
[C---:B------:R-:W-:Y:S02]  /*ae00*/  ISETP.GE.AND P2, PT, R2.reuse, R227, PT ;  /* 0x000000e30200720c */ /* 0x040fe40003f46270 */
[----:B------:R-:W-:Y:S01]  /*ae10*/  IABS R3, R3 ;  /* 0x0000000300037213 */ /* 0x000fe20000000000 */
[----:B------:R-:W-:Y:S01]  /*ae20*/  IMAD.IADD R4, R229, 0x1, -R2 ;  /* 0x00000001e5047824 */ /* 0x000fe200078e0a02 */
[----:B------:R-:W-:-:S02]  /*ae30*/  ISETP.GE.OR P0, PT, R2, R231, !P0 ;  /* 0x000000e70200720c */ /* 0x000fc40004706670 */
[----:B------:R-:W-:Y:S01]  /*ae40*/  ISETP.GE.OR P2, PT, R2, R230, !P2 ;  /* 0x000000e60200720c */ /* 0x000fe20005746670 */
[----:B------:R-:W-:Y:S01]  /*ae50*/  IMAD.MOV.U32 R2, RZ, RZ, R3 ;  /* 0x000000ffff027224 */ /* 0x000fe200078e0003 */
[----:B------:R-:W-:Y:S02]  /*ae60*/  IADD3 R3, R0, 0x20, RZ ;  /* 0x0000002000037810 */ /* 0x000fe40007ffe0ff */
        /* <DEDUP_REMOVED lines=65> */
[----:B------:R-:W-:Y:S02]  /*b280*/  IABS R5, R4 ;  /* 0x0000000400057213 */ /* 0x000fe40000000000 */
[----:B------:R1:W2:Y:S02]  /*b290*/  I2F R4, R2 ;  /* 0x0000000200047306 */ /* 0x0002a40000201400 */
[----:B-1----:R-:W-:-:S05]  /*b2a0*/  IMAD.IADD R2, R225, 0x1, -R3 ;  /* 0x00000001e1027824 */ /* 0x002fca00078e0a03 */
[----:B------:R-:W-:-:S06]  /*b2b0*/  IABS R2, R2 ;  /* 0x0000000200027213 */ /* 0x000fcc0000000000 */
[----:B------:R-:W1:Y:S08]  /*b2c0*/  I2F R2, R2 ;  /* 0x0000000200027306 */ /* 0x000e700000201400 */
[----:B------:R-:W3:Y:S01]  /*b2d0*/  I2F R5, R5 ;  /* 0x0000000500057306 */ /* 0x000ee20000201400 */
[-C--:B--2---:R-:W-:Y:S02]  /*b2e0*/  FFMA.FTZ R6, R4, -R224.reuse, R181 ;  /* 0x800000e004067223 */ /* 0x084fe400000100b5 */
[----:B-1----:R-:W-:-:S02]  /*b2f0*/  FFMA.FTZ R7, R2, -R224, R236 ;  /* 0x800000e002077223 */ /* 0x002fc400000100ec */
[----:B------:R-:W-:-:S05]  /*b300*/  IMAD.IADD R2, R229, 0x1, -R3 ;  /* 0x00000001e5027824 */ /* 0x000fca00078e0a03 */
[----:B------:R-:W-:Y:S02]  /*b310*/  IABS R4, R2 ;  /* 0x0000000200047213 */ /* 0x000fe40000000000 */
[----:B------:R-:W-:Y:S01]  /*b320*/  IADD3 R2, R0, 0x31, RZ ;  /* 0x0000003100027810 */ /* 0x000fe20007ffe0ff */
[----:B---3--:R-:W-:Y:S01]  /*b330*/  FFMA.FTZ R8, R5, -R224, R183 ;  /* 0x800000e005087223 */ /* 0x008fe200000100b7 */
[----:B------:R-:W-:Y:S01]  /*b340*/  FSEL R20, R9, -INF , !P2 ;  /* 0xff80000009147808 */ /* 0x000fe20005000000 */
[----:B------:R-:W-:Y:S01]  /*b350*/  IMAD.MOV.U32 R5, RZ, RZ, R4 ;  /* 0x000000ffff057224 */ /* 0x000fe200078e0004 */
[----:B------:R-:W-:Y:S01]  /*b360*/  ISETP.GE.AND P2, PT, R3, R228, PT ;  /* 0x000000e40300720c */ /* 0x000fe20003f46270 */
[----:B------:R-:W-:Y:S01]  /*b370*/  IMAD.IADD R4, R225, 0x1, -R2 ;  /* 0x00000001e1047824 */ /* 0x000fe200078e0a02 */
[----:B------:R-:W-:Y:S02]  /*b380*/  FSEL R17, R6, -INF , !P1 ;  /* 0xff80000006117808 */ /* 0x000fe40004800000 */
[----:B------:R-:W-:-:S02]  /*b390*/  ISETP.GE.AND P1, PT, R3, R227, PT ;  /* 0x000000e30300720c */ /* 0x000fc40003f26270 */
[----:B------:R-:W-:Y:S02]  /*b3a0*/  IABS R4, R4 ;  /* 0x0000000400047213 */ /* 0x000fe40000000000 */
[C---:B------:R-:W-:Y:S02]  /*b3b0*/  ISETP.GE.OR P2, PT, R3.reuse, R231, !P2 ;  /* 0x000000e70300720c */ /* 0x040fe40005746670 */
[----:B------:R-:W-:Y:S02]  /*b3c0*/  ISETP.GE.OR P1, PT, R3, R230, !P1 ;  /* 0x000000e60300720c */ /* 0x000fe40004f26670 */
[----:B------:R-:W1:Y:S01]  /*b3d0*/  I2F R3, R4 ;  /* 0x0000000400037306 */ /* 0x000e620000201400 */
[----:B------:R-:W-:Y:S02]  /*b3e0*/  FSEL R16, R8, -INF , !P0 ;  /* 0xff80000008107808 */ /* 0x000fe40004000000 */
[----:B------:R-:W-:Y:S02]  /*b3f0*/  FSEL R15, R7, -INF , !P2 ;  /* 0xff800000070f7808 */ /* 0x000fe40005000000 */
[----:B------:R-:W-:-:S02]  /*b400*/  ISETP.GE.AND P0, PT, R2, R228, PT ;  /* 0x000000e40200720c */ /* 0x000fc40003f06270 */
[C---:B------:R-:W-:Y:S01]  /*b410*/  ISETP.GE.AND P2, PT, R2.reuse, R227, PT ;  /* 0x000000e30200720c */ /* 0x040fe20003f46270 */
[----:B------:R-:W2:Y:S01]  /*b420*/  I2F R5, R5 ;  /* 0x0000000500057306 */ /* 0x000ea20000201400 */
[C---:B------:R-:W-:Y:S02]  /*b430*/  ISETP.GE.OR P0, PT, R2.reuse, R231, !P0 ;  /* 0x000000e70200720c */ /* 0x040fe40004706670 */
[----:B------:R-:W-:Y:S01]  /*b440*/  ISETP.GE.OR P2, PT, R2, R230, !P2 ;  /* 0x000000e60200720c */ /* 0x000fe20005746670 */
[----:B------:R-:W-:-:S05]  /*b450*/  IMAD.IADD R2, R229, 0x1, -R2 ;  /* 0x00000001e5027824 */ /* 0x000fca00078e0a02 */
[----:B------:R-:W-:Y:S01]  /*b460*/  IABS R2, R2 ;  /* 0x0000000200027213 */ /* 0x000fe20000000000 */
[----:B-1----:R-:W-:-:S04]  /*b470*/  FFMA.FTZ R3, R3, -R224, R237 ;  /* 0x800000e003037223 */ /* 0x002fc800000100ed */
[----:B------:R-:W-:Y:S01]  /*b480*/  IMAD.MOV.U32 R6, RZ, RZ, R2 ;  /* 0x000000ffff067224 */ /* 0x000fe200078e0002 */
[----:B------:R-:W-:Y:S01]  /*b490*/  IADD3 R2, R0, 0x38, RZ ;  /* 0x0000003800027810 */ /* 0x000fe20007ffe0ff */
[----:B--2---:R-:W-:Y:S01]  /*b4a0*/  FFMA.FTZ R4, R5, -R224, R238 ;  /* 0x800000e005047223 */ /* 0x004fe200000100ee */
[----:B------:R-:W-:-:S03]  /*b4b0*/  FSEL R13, R3, -INF , !P0 ;  /* 0xff800000030d7808 */ /* 0x000fc60004000000 */
[--C-:B------:R-:W-:Y:S01]  /*b4c0*/  IMAD.IADD R3, R225, 0x1, -R2.reuse ;  /* 0x00000001e1037824 */ /* 0x100fe200078e0a02 */
[----:B------:R-:W-:Y:S01]  /*b4d0*/  FSEL R14, R4, -INF , !P1 ;  /* 0xff800000040e7808 */ /* 0x000fe20004800000 */
[----:B------:R-:W-:Y:S01]  /*b4e0*/  IMAD.IADD R4, R229, 0x1, -R2 ;  /* 0x00000001e5047824 */ /* 0x000fe200078e0a02 */
[C---:B------:R-:W-:Y:S02]  /*b4f0*/  ISETP.GE.AND P1, PT, R2.reuse, R228, PT ;  /* 0x000000e40200720c */ /* 0x040fe40003f26270 */
[C---:B------:R-:W-:Y:S02]  /*b500*/  ISETP.GE.AND P0, PT, R2.reuse, R227, PT ;  /* 0x000000e30200720c */ /* 0x040fe40003f06270 */
[----:B------:R-:W-:Y:S02]  /*b510*/  IABS R3, R3 ;  /* 0x0000000300037213 */ /* 0x000fe40000000000 */
[C---:B------:R-:W-:Y:S02]  /*b520*/  ISETP.GE.OR P1, PT, R2.reuse, R231, !P1 ;  /* 0x000000e70200720c */ /* 0x040fe40004f26670 */
[----:B------:R-:W-:Y:S01]  /*b530*/  ISETP.GE.OR P0, PT, R2, R230, !P0 ;  /* 0x000000e60200720c */ /* 0x000fe20004706670 */
[----:B------:R-:W-:Y:S01]  /*b540*/  IMAD.MOV.U32 R2, RZ, RZ, R3 ;  /* 0x000000ffff027224 */ /* 0x000fe200078e0003 */
[----:B------:R-:W-:-:S02]  /*b550*/  IABS R3, R4 ;  /* 0x0000000400037213 */ /* 0x000fc40000000000 */
[----:B------:R-:W-:Y:S01]  /*b560*/  IADD3 R0, R0, 0x39, RZ ;  /* 0x0000003900007810 */ /* 0x000fe20007ffe0ff */
[----:B------:R1:W-:Y:S04]  /*b570*/  I2F R5, R2 ;  /* 0x0000000200057306 */ /* 0x0003e80000201400 */
[----:B------:R-:W-:Y:S02]  /*b580*/  IMAD.IADD R4, R229, 0x1, -R0 ;  /* 0x00000001e5047824 */ /* 0x000fe400078e0a00 */
[----:B-1----:R-:W-:-:S04]  /*b590*/  IMAD.MOV.U32 R2, RZ, RZ, R3 ;  /* 0x000000ffff027224 */ /* 0x002fc800078e0003 */
[----:B------:R1:W2:Y:S08]  /*b5a0*/  I2F R7, R2 ;  /* 0x0000000200077306 */ /* 0x0002b00000201400 */
[----:B------:R-:W3:Y:S01]  /*b5b0*/  I2F R6, R6 ;  /* 0x0000000600067306 */ /* 0x000ee20000201400 */
[----:B-1----:R-:W-:-:S05]  /*b5c0*/  IMAD.IADD R2, R225, 0x1, -R0 ;  /* 0x00000001e1027824 */ /* 0x002fca00078e0a00 */
[----:B------:R-:W-:-:S05]  /*b5d0*/  IABS R2, R2 ;  /* 0x0000000200027213 */ /* 0x000fca0000000000 */
[----:B------:R-:W-:Y:S01]  /*b5e0*/  IMAD.MOV.U32 R3, RZ, RZ, R2 ;  /* 0x000000ffff037224 */ /* 0x000fe200078e0002 */
[----:B------:R-:W-:Y:S01]  /*b5f0*/  IABS R2, R4 ;  /* 0x0000000400027213 */ /* 0x000fe20000000000 */
[----:B--2---:R-:W-:-:S04]  /*b600*/  FFMA.FTZ R10, R7, -R224, R242 ;  /* 0x800000e0070a7223 */ /* 0x004fc800000100f2 */
[----:B------:R-:W1:Y:S01]  /*b610*/  I2F R3, R3 ;  /* 0x0000000300037306 */ /* 0x000e620000201400 */
[----:B------:R-:W-:-:S07]  /*b620*/  FSEL R10, R10, -INF , !P0 ;  /* 0xff8000000a0a7808 */ /* 0x000fce0004000000 */
[----:B------:R-:W2:Y:S01]  /*b630*/  I2F R2, R2 ;  /* 0x0000000200027306 */ /* 0x000ea20000201400 */
[----:B------:R-:W-:Y:S01]  /*b640*/  ISETP.GT.AND P0, PT, R246, R223, PT ;  /* 0x000000dff600720c */ /* 0x000fe20003f04270 */
[-C--:B---3--:R-:W-:Y:S02]  /*b650*/  FFMA.FTZ R6, R6, -R224.reuse, R239 ;  /* 0x800000e006067223 */ /* 0x088fe400000100ef */
[----:B------:R-:W-:-:S03]  /*b660*/  FFMA.FTZ R11, R5, -R224, R240 ;  /* 0x800000e0050b7223 */ /* 0x000fc600000100f0 */
[----:B------:R-:W-:Y:S02]  /*b670*/  FSEL R12, R6, -INF , !P2 ;  /* 0xff800000060c7808 */ /* 0x000fe40005000000 */
[----:B------:R-:W-:Y:S02]  /*b680*/  FSEL R11, R11, -INF , !P1 ;  /* 0xff8000000b0b7808 */ /* 0x000fe40004800000 */
[C---:B------:R-:W-:Y:S02]  /*b690*/  ISETP.GE.AND P2, PT, R0.reuse, R228, PT ;  /* 0x000000e40000720c */ /* 0x040fe40003f46270 */
[C---:B------:R-:W-:Y:S01]  /*b6a0*/  ISETP.GE.AND P1, PT, R0.reuse, R227, PT ;  /* 0x000000e30000720c */ /* 0x040fe20003f26270 */
[-C--:B-1----:R-:W-:Y:S01]  /*b6b0*/  FFMA.FTZ R8, R3, -R224.reuse, R241 ;  /* 0x800000e003087223 */ /* 0x082fe200000100f1 */
[----:B------:R-:W-:Y:S01]  /*b6c0*/  ISETP.GE.OR P2, PT, R0, R231, !P2 ;  /* 0x000000e70000720c */ /* 0x000fe20005746670 */
[----:B--2---:R-:W-:Y:S01]  /*b6d0*/  FFMA.FTZ R2, R2, -R224, R243 ;  /* 0x800000e002027223 */ /* 0x004fe200000100f3 */
[----:B------:R-:W-:Y:S01]  /*b6e0*/  ISETP.GE.OR P1, PT, R0, R230, !P1 ;  /* 0x000000e60000720c */ /* 0x000fe20004f26670 */
[----:B------:R-:W-:Y:S01]  /*b6f0*/  BSSY B1, `(.L_x_1938) ;  /* 0x000004d000017945 */ /* 0x000fe20003800000 */
[----:B------:R-:W-:-:S02]  /*b700*/  FSEL R8, R8, -INF , !P2 ;  /* 0xff80000008087808 */ /* 0x000fc40005000000 */
[----:B------:R-:W-:Y:S01]  /*b710*/  FSEL R9, R2, -INF , !P1 ;  /* 0xff80000002097808 */ /* 0x000fe20004800000 */
[----:B------:R-:W-:Y:S05]  /*b720*/  @!P0 BRA `(.L_x_1939) ;  /* 0x0000049000008947 */ /* 0x000fea0003800000 */
[----:B------:R-:W2:Y:S01]  /*b730*/  LDL.64 R222, [R1+0xe8] ;  /* 0x0000e80001de7983 */ /* 0x000ea20000100a00 */
[C---:B------:R-:W-:Y:S01]  /*b740*/  SHF.L.U64.HI R0, R232.reuse, 0x6, R233 ;  /* 0x00000006e8007819 */ /* 0x040fe200000102e9 */
[----:B------:R-:W-:Y:S01]  /*b750*/  IMAD.SHL.U32 R7, R232, 0x40, RZ ;  /* 0x00000040e8077824 */ /* 0x000fe200078e00ff */
[----:B------:R-:W-:Y:S01]  /*b760*/  IADD3 R2, R219, -0x3, RZ ;  /* 0xfffffffddb027810 */ /* 0x000fe20007ffe0ff */
[----:B------:R1:W-:Y:S01]  /*b770*/  @P6 STS.128 [R220+0x10000], RZ ;  /* 0x010000ffdc006388 */ /* 0x0003e20000000c00 */
[----:B------:R-:W-:Y:S02]  /*b780*/  BSSY B0, `(.L_x_1940) ;  /* 0x0000042000007945 */ /* 0x000fe40003800000 */
[----:B------:R-:W-:Y:S01]  /*b790*/  SHF.R.S32.HI R6, RZ, 0x1f, R2 ;  /* 0x0000001fff067819 */ /* 0x000fe20000011402 */
[----:B------:R-:W-:-:S04]  /*b7a0*/  IMAD R0, R0, R2, RZ ;  /* 0x0000000200007224 */ /* 0x000fc800078e02ff */
[----:B------:R-:W-:Y:S02]  /*b7b0*/  IMAD R0, R6, R7, R0 ;  /* 0x0000000706007224 */ /* 0x000fe400078e0200 */
[----:B--2---:R-:W-:Y:S02]  /*b7c0*/  IMAD.MOV.U32 R4, RZ, RZ, R222 ;  /* 0x000000ffff047224 */ /* 0x004fe400078e00de */
[----:B------:R-:W-:-:S04]  /*b7d0*/  IMAD.MOV.U32 R5, RZ, RZ, R223 ;  /* 0x000000ffff057224 */ /* 0x000fc800078e00df */
[----:B------:R-:W-:-:S04]  /*b7e0*/  IMAD.WIDE.U32 R2, R2, R7, R4 ;  /* 0x0000000702027225 */ /* 0x000fc800078e0004 */
[----:B------:R-:W-:Y:S01]  /*b7f0*/  IMAD.IADD R0, R3, 0x1, R0 ;  /* 0x0000000103007824 */ /* 0x000fe200078e0200 */
[----:B------:R-:W-:-:S04]  /*b800*/  @!P6 LEA R4, P0, R2, R244, 0x1 ;  /* 0x000000f40204e211 */ /* 0x000fc800078008ff */
[----:B------:R-:W-:-:S05]  /*b810*/  @!P6 LEA.HI.X R5, R2, R245, R0, 0x1, P0 ;  /* 0x000000f50205e211 */ /* 0x000fca00000f0c00 */
[----:B------:R-:W-:Y:S01]  /*b820*/  @!PT LDS RZ, [RZ] ;  /* 0x00000000fffff984 */ /* 0x000fe20000000800 */
[----:B------:R-:W-:Y:S01]  /*b830*/  @!PT LDS RZ, [RZ] ;  /* 0x00000000fffff984 */ /* 0x000fe20000000800 */
[----:B------:R-:W-:Y:S01]  /*b840*/  @!PT LDS RZ, [RZ] ;  /* 0x00000000fffff984 */ /* 0x000fe20000000800 */
[----:B------:R2:W-:Y:S04]  /*b850*/  @!P6 LDGSTS.E.BYPASS.LTC128B.128 [R220+0x10000], [R4.64] ;  /* 0x1000000004dcefae */ /* 0x0005e8000b901d44 */
[----:B------:R1:W-:Y:S01]  /*b860*/  @P5 STS.128 [R220+0x12000], RZ ;  /* 0x012000ffdc005388 */ /* 0x0003e20000000c00 */
[----:B--2---:R-:W-:-:S04]  /*b870*/  @!P5 LEA R4, P0, R2, R244, 0x1 ;  /* 0x000000f40204d211 */ /* 0x004fc800078008ff */
[----:B------:R-:W-:-:S05]  /*b880*/  @!P5 LEA.HI.X R5, R2, R245, R0, 0x1, P0 ;  /* 0x000000f50205d211 */ /* 0x000fca00000f0c00 */
[----:B------:R-:W-:Y:S01]  /*b890*/  @!PT LDS RZ, [RZ] ;  /* 0x00000000fffff984 */ /* 0x000fe20000000800 */
[----:B------:R-:W-:Y:S01]  /*b8a0*/  @!PT LDS RZ, [RZ] ;  /* 0x00000000fffff984 */ /* 0x000fe20000000800 */
[----:B------:R-:W-:Y:S01]  /*b8b0*/  @!PT LDS RZ, [RZ] ;  /* 0x00000000fffff984 */ /* 0x000fe20000000800 */
[----:B------:R2:W-:Y:S04]  /*b8c0*/  @!P5 LDGSTS.E.BYPASS.LTC128B.128 [R220+0x12000], [R4.64+0x80] ;  /* 0x1200008004dcdfae */ /* 0x0005e8000b901d44 */
[----:B------:R1:W-:Y:S01]  /*b8d0*/  @P4 STS.128 [R220+0x14000], RZ ;  /* 0x014000ffdc004388 */ /* 0x0003e20000000c00 */
[----:B--2---:R-:W-:-:S04]  /*b8e0*/  @!P4 LEA R4, P0, R2, R244, 0x1 ;  /* 0x000000f40204c211 */ /* 0x004fc800078008ff */
[C---:B------:R-:W-:Y:S02]  /*b8f0*/  @!P4 LEA.HI.X R5, R2.reuse, R245, R0, 0x1, P0 ;  /* 0x000000f50205c211 */ /* 0x040fe400000f0c00 */
[----:B------:R-:W-:-:S03]  /*b900*/  @!P3 LEA R6, P0, R2, R244, 0x1 ;  /* 0x000000f40206b211 */ /* 0x000fc600078008ff */
[----:B------:R-:W-:Y:S01]  /*b910*/  @!PT LDS RZ, [RZ] ;  /* 0x00000000fffff984 */ /* 0x000fe20000000800 */
[----:B------:R-:W-:Y:S01]  /*b920*/  @!PT LDS RZ, [RZ] ;  /* 0x00000000fffff984 */ /* 0x000fe20000000800 */
[----:B------:R-:W-:Y:S01]  /*b930*/  @!PT LDS RZ, [RZ] ;  /* 0x00000000fffff984 */ /* 0x000fe20000000800 */
[----:B------:R2:W-:Y:S01]  /*b940*/  @!P4 LDGSTS.E.BYPASS.LTC128B.128 [R220+0x14000], [R4.64+0x100] ;  /* 0x1400010004dccfae */ /* 0x0005e2000b901d44 */
[--C-:B------:R-:W-:Y:S02]  /*b950*/  @!P3 LEA.HI.X R7, R2, R245, R0.reuse, 0x1, P0 ;  /* 0x000000f50207b211 */ /* 0x100fe400000f0c00 */
[----:B------:R-:W-:Y:S01]  /*b960*/  IADD3 R2, P0, R247, R2, RZ ;  /* 0x00000002f7027210 */ /* 0x000fe20007f1e0ff */
[----:B------:R1:W-:Y:S04]  /*b970*/  @P3 STS.128 [R220+0x16000], RZ ;  /* 0x016000ffdc003388 */ /* 0x0003e80000000c00 */
[----:B------:R-:W-:Y:S01]  /*b980*/  IMAD.X R0, R248, 0x1, R0, P0 ;  /* 0x00000001f8007824 */ /* 0x000fe200000e0600 */
[----:B------:R-:W-:Y:S01]  /*b990*/  @!PT LDS RZ, [RZ] ;  /* 0x00000000fffff984 */ /* 0x000fe20000000800 */
[----:B------:R-:W-:Y:S01]  /*b9a0*/  @!PT LDS RZ, [RZ] ;  /* 0x00000000fffff984 */ /* 0x000fe20000000800 */
[----:B------:R-:W-:Y:S01]  /*b9b0*/  @!PT LDS RZ, [RZ] ;  /* 0x00000000fffff984 */ /* 0x000fe20000000800 */
[----:B------:R1:W-:Y:S04]  /*b9c0*/  @!P3 LDGSTS.E.BYPASS.LTC128B.128 [R220+0x16000], [R6.64+0x180] ;  /* 0x1600018006dcbfae */ /* 0x0003e8000b901d44 */
[----:B------:R1:W-:Y:S01]  /*b9d0*/  @P6 STS.128 [R220+0x11000], RZ ;  /* 0x011000ffdc006388 */ /* 0x0003e20000000c00 */
[----:B--2---:R-:W-:-:S04]  /*b9e0*/  @!P6 LEA R4, P0, R2, R244, 0x1 ;  /* 0x000000f40204e211 */ /* 0x004fc800078008ff */
        /* <DEDUP_REMOVED lines=27> */
.L_x_1941:
[----:B------:R-:W-:Y:S05]  /*bba0*/  BSYNC B0 ;  /* 0x0000000000007941 */ /* 0x000fea0003800000 */
.L_x_1940:
[----:B------:R-:W0:Y:S02]  /*bbb0*/  LDGDEPBAR ;  /* 0x00000000000079af */ /* 0x000e240000000000 */
.L_x_1939:
[----:B------:R-:W-:Y:S05]  /*bbc0*/  BSYNC B1 ;  /* 0x0000000000017941 */ /* 0x000fea0003800000 */
.L_x_1938:
[----:B-1----:R-:W2:Y:S01]  /*bbd0*/  LDL.64 R6, [R1+0x98] ;  /* 0x0000980001067983 */ /* 0x002ea20000100a00 */
[----:B------:R-:W-:-:S03]  /*bbe0*/  FMNMX.FTZ R2, R133, R134, !PT ;  /* 0x0000008685027209 */ /* 0x000fc60007810000 */
[----:B------:R-:W3:Y:S01]  /*bbf0*/  LDL R27, [R1+0x104] ;  /* 0x00010400011b7983 */ /* 0x000ee20000100800 */
[----:B------:R-:W-:-:S03]  /*bc00*/  FMNMX.FTZ R2, R138, R2, !PT ;  /* 0x000000028a027209 */ /* 0x000fc60007810000 */
[----:B------:R-:W3:Y:S01]  /*bc10*/  LD.E R0, [R136.64+0xdc] ;  /* 0x0000dc0488007980 */ /* 0x000ee2000c101900 */
[----:B------:R-:W-:-:S03]  /*bc20*/  FMNMX.FTZ R2, R135, R2, !PT ;  /* 0x0000000287027209 */ /* 0x000fc60007810000 */
[----:B------:R-:W3:Y:S01]  /*bc30*/  LDL R173, [R1+0xd0] ;  /* 0x0000d00001ad7983 */ /* 0x000ee20000100800 */
[----:B------:R-:W-:-:S03]  /*bc40*/  FMNMX.FTZ R2, R33, R2, !PT ;  /* 0x0000000221027209 */ /* 0x000fc60007810000 */
[----:B------:R-:W3:Y:S01]  /*bc50*/  LDL R174, [R1+0xc8] ;  /* 0x0000c80001ae7983 */ /* 0x000ee20000100800 */
[----:B------:R-:W-:-:S03]  /*bc60*/  FMNMX.FTZ R2, R32, R2, !PT ;  /* 0x0000000220027209 */ /* 0x000fc60007810000 */
[----:B------:R-:W3:Y:S01]  /*bc70*/  LDL R175, [R1+0x84] ;  /* 0x0000840001af7983 */ /* 0x000ee20000100800 */
        /* <DEDUP_REMOVED lines=17> */
[----:B------:R-:W-:-:S04]  /*bd90*/  FMNMX.FTZ R2, R26, R2, !PT ;  /* 0x000000021a027209 */ /* 0x000fc80007810000 */
[----:B------:R-:W-:Y:S02]  /*bda0*/  FMNMX.FTZ R3, R24, R2, !PT ;  /* 0x0000000218037209 */ /* 0x000fe40007810000 */
[----:B------:R-:W-:Y:S02]  /*bdb0*/  FMNMX.FTZ R2, R8, R4, !PT ;  /* 0x0000000408027209 */ /* 0x000fe40007810000 */
        /* <DEDUP_REMOVED lines=9> */
[----:B------:R-:W-:Y:S04]  /*be50*/  SHFL.BFLY PT, R4, R3, 0x2, 0x1f ;  /* 0x0c401f0003047f89 */ /* 0x000fe800000e0000 */
[----:B------:R-:W1:Y:S04]  /*be60*/  SHFL.BFLY PT, R5, R2, 0x1, 0x1f ;  /* 0x0c201f0002057f89 */ /* 0x000e6800000e0000 */
[----:B------:R-:W-:Y:S04]  /*be70*/  STL [R1+0x1f4], R251 ;  /* 0x0001f4fb01007387 */ /* 0x000fe80000100800 */
[----:B------:R1:W-:Y:S04]  /*be80*/  STL [R1+0x1f0], R250 ;  /* 0x0001f0fa01007387 */ /* 0x0003e80000100800 */
[----:B------:R1:W-:Y:S04]  /*be90*/  STL [R1+0x1ec], R245 ;  /* 0x0001ecf501007387 */ /* 0x0003e80000100800 */
[----:B------:R-:W-:Y:S04]  /*bea0*/  STL [R1+0x1e8], R244 ;  /* 0x0001e8f401007387 */ /* 0x000fe80000100800 */
[----:B------:R-:W-:Y:S04]  /*beb0*/  STL [R1+0x1e4], R235 ;  /* 0x0001e4eb01007387 */ /* 0x000fe80000100800 */
[----:B------:R-:W-:Y:S04]  /*bec0*/  STL [R1+0x1e0], R234 ;  /* 0x0001e0ea01007387 */ /* 0x000fe80000100800 */
[----:B------:R-:W-:Y:S04]  /*bed0*/  STL [R1+0x1dc], R233 ;  /* 0x0001dce901007387 */ /* 0x000fe80000100800 */
[----:B------:R-:W-:Y:S04]  /*bee0*/  STL [R1+0x1d8], R232 ;  /* 0x0001d8e801007387 */ /* 0x000fe80000100800 */
[----:B------:R-:W-:Y:S04]  /*bef0*/  STL [R1+0x1d4], R231 ;  /* 0x0001d4e701007387 */ /* 0x000fe80000100800 */
[----:B------:R-:W-:Y:S01]  /*bf00*/  STL [R1+0x1d0], R230 ;  /* 0x0001d0e601007387 */ /* 0x000fe20000100800 */
[----:B------:R-:W-:-:S03]  /*bf10*/  IMAD.SHL.U32 R236, R246, 0x2, RZ ;  /* 0x00000002f6ec7824 */ /* 0x000fc600078e00ff */
[----:B------:R-:W-:Y:S04]  /*bf20*/  STL [R1+0x1cc], R229 ;  /* 0x0001cce501007387 */ /* 0x000fe80000100800 */
[----:B------:R-:W-:Y:S04]  /*bf30*/  STL [R1+0x1c8], R228 ;  /* 0x0001c8e401007387 */ /* 0x000fe80000100800 */
[----:B------:R-:W-:Y:S04]  /*bf40*/  STL [R1+0x1c4], R227 ;  /* 0x0001c4e301007387 */ /* 0x000fe80000100800 */
[----:B------:R-:W-:Y:S01]  /*bf50*/  STL [R1+0x1c0], R226 ;  /* 0x0001c0e201007387 */ /* 0x000fe20000100800 */
[----:B-1----:R-:W-:-:S03]  /*bf60*/  FMNMX.FTZ R178, R2, R5, !PT ;  /* 0x0000000502b27209 */ /* 0x002fc60007810000 */
[----:B------:R-:W-:Y:S01]  /*bf70*/  STL [R1+0x1bc], R225 ;  /* 0x0001bce101007387 */ /* 0x000fe20000100800 */
[----:B------:R-:W-:-:S03]  /*bf80*/  FMNMX.FTZ R4, R3, R4, !PT ;  /* 0x0000000403047209 */ /* 0x000fc60007810000 */
[----:B------:R-:W-:Y:S01]  /*bf90*/  STL [R1+0x1b8], R224 ;  /* 0x0001b8e001007387 */ /* 0x000fe20000100800 */
[----:B------:R-:W-:-:S03]  /*bfa0*/  IADD3 R2, R236, 0x1, RZ ;  /* 0x00000001ec027810 */ /* 0x000fc60007ffe0ff */
        /* <DEDUP_REMOVED lines=27> */
[----:B------:R-:W4:Y:S04]  /*c160*/  LDL.LU R250, [R1+0xbc] ;  /* 0x0000bc0001fa7983 */ /* 0x000f280000300800 */
[----:B------:R-:W4:Y:S04]  /*c170*/  LDL.LU R251, [R1+0xc0] ;  /* 0x0000c00001fb7983 */ /* 0x000f280000300800 */
[----:B------:R-:W4:Y:S04]  /*c180*/  LDL R247, [R1+0xf4] ;  /* 0x0000f40001f77983 */ /* 0x000f280000100800 */
[----:B------:R-:W4:Y:S04]  /*c190*/  LDL R245, [R1+0xc4] ;  /* 0x0000c40001f57983 */ /* 0x000f280000100800 */
[----:B-1----:R-:W4:Y:S01]  /*c1a0*/  LDL R203, [R1+0xd8] ;  /* 0x0000d80001cb7983 */ /* 0x002f220000100800 */
[----:B--2---:R-:W-:-:S02]  /*c1b0*/  LOP3.LUT R5, R7, R2, RZ, 0x3c, !PT ;  /* 0x0000000207057212 */ /* 0x004fc400078e3cff */
[----:B------:R-:W-:Y:S02]  /*c1c0*/  LOP3.LUT R6, R7, R236, RZ, 0x3c, !PT ;  /* 0x000000ec07067212 */ /* 0x000fe400078e3cff */
[----:B------:R-:W1:Y:S02]  /*c1d0*/  SHFL.BFLY PT, R7, R4, 0x1, 0x1f ;  /* 0x0c201f0004077f89 */ /* 0x000e6400000e0000 */
[----:B-1----:R-:W-:-:S05]  /*c1e0*/  FMNMX.FTZ R232, R4, R7, !PT ;  /* 0x0000000704e87209 */ /* 0x002fca0007810000 */
[----:B------:R-:W-:Y:S04]  /*c1f0*/  STL [R1+0xb0], R232 ;  /* 0x0000b0e801007387 */ /* 0x000fe80000100800 */
[----:B------:R-:W2:Y:S04]  /*c200*/  LDL R202, [R1+0xdc] ;  /* 0x0000dc0001ca7983 */ /* 0x000ea80000100800 */
[----:B------:R-:W2:Y:S04]  /*c210*/  LDL.LU.64 R200, [R1+0x108] ;  /* 0x0001080001c87983 */ /* 0x000ea80000300a00 */
[----:B------:R-:W2:Y:S04]  /*c220*/  LDL R199, [R1+0xd4] ;  /* 0x0000d40001c77983 */ /* 0x000ea80000100800 */
[----:B------:R-:W2:Y:S04]  /*c230*/  LDL R198, [R1+0xe4] ;  /* 0x0000e40001c67983 */ /* 0x000ea80000100800 */
[----:B------:R-:W2:Y:S01]  /*c240*/  LDL R197, [R1+0xe0] ;  /* 0x0000e00001c57983 */ /* 0x000ea20000100800 */
[----:B---3--:R-:W-:Y:S01]  /*c250*/  IMAD.WIDE.U32 R2, R27, -0x2daee0ad, RZ ;  /* 0xd2511f531b027825 */ /* 0x008fe200078e00ff */
[----:B------:R-:W-:-:S03]  /*c260*/  FSETP.NEU.FTZ.AND P0, PT, R178, -INF , PT ;  /* 0xff800000b200780b */ /* 0x000fc60003f1d000 */
[----:B------:R-:W-:Y:S01]  /*c270*/  FMUL.FTZ R2, R0, R178 ;  /* 0x000000b200027220 */ /* 0x000fe20000410000 */
[----:B------:R-:W-:-:S04]  /*c280*/  LOP3.LUT R27, R6, R3, RZ, 0x3c, !PT ;  /* 0x00000003061b7212 */ /* 0x000fc800078e3cff */
[----:B------:R-:W-:Y:S02]  /*c290*/  FSEL R2, R2, RZ, P0 ;  /* 0x000000ff02027208 */ /* 0x000fe40000000000 */
[----:B------:R-:W-:-:S03]  /*c2a0*/  LOP3.LUT R208, R5, R3, RZ, 0x3c, !PT ;  /* 0x0000000305d07212 */ /* 0x000fc600078e3cff */
[-C--:B------:R-:W-:Y:S01]  /*c2b0*/  FFMA.FTZ R3, R134, R0.reuse, -R2 ;  /* 0x0000000086037223 */ /* 0x080fe20000010802 */
[----:B------:R-:W-:Y:S02]  /*c2c0*/  FSEL R4, R178, RZ, P0 ;  /* 0x000000ffb2047208 */ /* 0x000fe40000000000 */
[C---:B------:R-:W-:Y:S01]  /*c2d0*/  FSETP.NEU.FTZ.AND P0, PT, R232.reuse, -INF , PT ;  /* 0xff800000e800780b */ /* 0x040fe20003f1d000 */
[----:B------:R1:W-:Y:S02]  /*c2e0*/  MUFU.EX2 R236, R3 ;  /* 0x0000000300ec7308 */ /* 0x0003e40000000800 */
[----:B------:R-:W-:Y:S01]  /*c2f0*/  FADD.FTZ R6, R133, -R4 ;  /* 0x8000000485067221 */ /* 0x000fe20000010000 */
[----:B------:R-:W-:Y:S01]  /*c300*/  FSEL R4, R232, RZ, P0 ;  /* 0x000000ffe8047208 */ /* 0x000fe20000000000 */
[----:B-1----:R-:W-:-:S04]  /*c310*/  FFMA.FTZ R3, R138, R0, -R2 ;  /* 0x000000008a037223 */ /* 0x002fc80000010802 */
[----:B------:R1:W-:Y:S01]  /*c320*/  MUFU.EX2 R138, R3 ;  /* 0x00000003008a7308 */ /* 0x0003e20000000800 */
[----:B------:R-:W-:Y:S02]  /*c330*/  FADD.FTZ R5, R132, -R4 ;  /* 0x8000000484057221 */ /* 0x000fe40000010000 */
[----:B------:R-:W-:Y:S02]  /*c340*/  FMUL.FTZ R4, R0, R232 ;  /* 0x000000e800047220 */ /* 0x000fe40000410000 */
[----:B-1----:R-:W-:-:S04]  /*c350*/  FFMA.FTZ R3, R135, R0, -R2 ;  /* 0x0000000087037223 */ /* 0x002fc80000010802 */
[----:B------:R1:W-:Y:S01]  /*c360*/  MUFU.EX2 R238, R3 ;  /* 0x0000000300ee7308 */ /* 0x0003e20000000800 */
[----:B------:R-:W-:Y:S01]  /*c370*/  FSEL R4, R4, RZ, P0 ;  /* 0x000000ff04047208 */ /* 0x000fe20000000000 */
[----:B-1----:R-:W-:-:S06]  /*c380*/  FFMA.FTZ R3, R33, R0, -R2 ;  /* 0x0000000021037223 */ /* 0x002fcc0000010802 */
[----:B------:R1:W-:Y:S02]  /*c390*/  MUFU.EX2 R237, R3 ;  /* 0x0000000300ed7308 */ /* 0x0003e40000000800 */
[----:B-1----:R-:W-:-:S06]  /*c3a0*/  FFMA.FTZ R3, R32, R0, -R2 ;  /* 0x0000000020037223 */ /* 0x002fcc0000010802 */
[----:B------:R1:W-:Y:S02]  /*c3b0*/  MUFU.EX2 R239, R3 ;  /* 0x0000000300ef7308 */ /* 0x0003e40000000800 */
[----:B-1----:R-:W-:-:S06]  /*c3c0*/  FFMA.FTZ R3, R139, R0, -R4 ;  /* 0x000000008b037223 */ /* 0x002fcc0000010804 */
[----:B------:R1:W-:Y:S01]  /*c3d0*/  MUFU.EX2 R134, R3 ;  /* 0x0000000300867308 */ /* 0x0003e20000000800 */
[----:B------:R-:W-:Y:S02]  /*c3e0*/  FMUL.FTZ R5, R0, R5 ;  /* 0x0000000500057220 */ /* 0x000fe40000410000 */
[----:B-1----:R-:W-:-:S05]  /*c3f0*/  FFMA.FTZ R3, R172, R0, -R4 ;  /* 0x00000000ac037223 */ /* 0x002fca0000010804 */
[----:B------:R1:W-:Y:S01]  /*c400*/  MUFU.EX2 R132, R3 ;  /* 0x0000000300847308 */ /* 0x0003e20000000800 */
[----:B------:R-:W-:Y:S02]  /*c410*/  IMAD.MOV.U32 R243, RZ, RZ, R175 ;  /* 0x000000fffff37224 */ /* 0x000fe400078e00af */
[----:B------:R-:W-:Y:S02]  /*c420*/  IMAD.MOV.U32 R240, RZ, RZ, R252 ;  /* 0x000000fffff07224 */ /* 0x000fe400078e00fc */
[--C-:B------:R-:W-:Y:S02]  /*c430*/  FFMA.FTZ R7, R29, R0, -R2.reuse ;  /* 0x000000001d077223 */ /* 0x100fe40000010802 */
[----:B-1----:R-:W-:Y:S02]  /*c440*/  FMUL.FTZ R3, R0, R6 ;  /* 0x0000000600037220 */ /* 0x002fe40000410000 */
[----:B------:R-:W-:-:S04]  /*c450*/  FFMA.FTZ R19, R19, R0, -R2 ;  /* 0x0000000013137223 */ /* 0x000fc80000010802 */
[----:B------:R-:W4:Y:S01]  /*c460*/  MUFU.EX2 R3, R3 ;  /* 0x0000000300037308 */ /* 0x000f220000000800 */
[-CC-:B------:R-:W-:Y:S02]  /*c470*/  FFMA.FTZ R18, R18, R0.reuse, -R2.reuse ;  /* 0x0000000012127223 */ /* 0x180fe40000010802 */
[-CC-:B------:R-:W-:Y:S02]  /*c480*/  FFMA.FTZ R25, R25, R0.reuse, -R2.reuse ;  /* 0x0000000019197223 */ /* 0x180fe40000010802 */
[-CC-:B------:R-:W-:Y:S02]  /*c490*/  FFMA.FTZ R29, R22, R0.reuse, -R2.reuse ;  /* 0x00000000161d7223 */ /* 0x180fe40000010802 */
[-CC-:B------:R-:W-:Y:S02]  /*c4a0*/  FFMA.FTZ R133, R21, R0.reuse, -R2.reuse ;  /* 0x0000000015857223 */ /* 0x180fe40000010802 */
[-CC-:B------:R-:W-:Y:S02]  /*c4b0*/  FFMA.FTZ R33, R17, R0.reuse, -R2.reuse ;  /* 0x0000000011217223 */ /* 0x180fe40000010802 */
[----:B------:R-:W-:-:S02]  /*c4c0*/  FFMA.FTZ R175, R15, R0, -R2 ;  /* 0x000000000faf7223 */ /* 0x000fc40000010802 */
[-CC-:B------:R-:W-:Y:S02]  /*c4d0*/  FFMA.FTZ R178, R13, R0.reuse, -R2.reuse ;  /* 0x000000000db27223 */ /* 0x180fe40000010802 */
[-CC-:B------:R-:W-:Y:S02]  /*c4e0*/  FFMA.FTZ R252, R11, R0.reuse, -R2.reuse ;  /* 0x000000000bfc7223 */ /* 0x180fe40000010802 */
[-C--:B------:R-:W-:Y:S02]  /*c4f0*/  FFMA.FTZ R248, R8, R0.reuse, -R2 ;  /* 0x0000000008f87223 */ /* 0x080fe40000010802 */
[----:B------:R1:W3:Y:S01]  /*c500*/  MUFU.EX2 R2, R5 ;  /* 0x0000000500027308 */ /* 0x0002e20000000800 */
[--C-:B------:R-:W-:Y:S01]  /*c510*/  FFMA.FTZ R6, R35, R0, -R4.reuse ;  /* 0x0000000023067223 */ /* 0x100fe20000010804 */
[----:B------:R-:W-:Y:S01]  /*c520*/  MOV R242, R174 ;  /* 0x000000ae00f27202 */ /* 0x000fe20000000f00 */
[----:B------:R-:W-:Y:S02]  /*c530*/  IMAD.MOV.U32 R241, RZ, RZ, R173 ;  /* 0x000000fffff17224 */ /* 0x000fe400078e00ad */
[----:B------:R-:W-:-:S02]  /*c540*/  FFMA.FTZ R173, R10, R0, -R4 ;  /* 0x000000000aad7223 */ /* 0x000fc40000010804 */
[-CC-:B------:R-:W-:Y:S01]  /*c550*/  FFMA.FTZ R8, R31, R0.reuse, -R4.reuse ;  /* 0x000000001f087223 */ /* 0x180fe20000010804 */
[----:B------:R3:W3:Y:S01]  /*c560*/  MUFU.EX2 R22, R6 ;  /* 0x0000000600167308 */ /* 0x0006e20000000800 */
[-CC-:B------:R-:W-:Y:S02]  /*c570*/  FFMA.FTZ R11, R30, R0.reuse, -R4.reuse ;  /* 0x000000001e0b7223 */ /* 0x180fe40000010804 */
[-CC-:B------:R-:W-:Y:S02]  /*c580*/  FFMA.FTZ R13, R28, R0.reuse, -R4.reuse ;  /* 0x000000001c0d7223 */ /* 0x180fe40000010804 */
[-CC-:B------:R-:W-:Y:S02]  /*c590*/  FFMA.FTZ R15, R26, R0.reuse, -R4.reuse ;  /* 0x000000001a0f7223 */ /* 0x180fe40000010804 */
[-CC-:B------:R-:W-:Y:S02]  /*c5a0*/  FFMA.FTZ R17, R24, R0.reuse, -R4.reuse ;  /* 0x0000000018117223 */ /* 0x180fe40000010804 */
[----:B-1----:R-:W-:-:S02]  /*c5b0*/  FFMA.FTZ R5, R34, R0, -R4 ;  /* 0x0000000022057223 */ /* 0x002fc40000010804 */
[-CC-:B------:R-:W-:Y:S02]  /*c5c0*/  FFMA.FTZ R32, R23, R0.reuse, -R4.reuse ;  /* 0x0000000017207223 */ /* 0x180fe40000010804 */
[-CC-:B------:R-:W-:Y:S02]  /*c5d0*/  FFMA.FTZ R20, R20, R0.reuse, -R4.reuse ;  /* 0x0000000014147223 */ /* 0x180fe40000010804 */
[-CC-:B------:R-:W-:Y:S02]  /*c5e0*/  FFMA.FTZ R35, R16, R0.reuse, -R4.reuse ;  /* 0x0000000010237223 */ /* 0x180fe40000010804 */
[-CC-:B------:R-:W-:Y:S02]  /*c5f0*/  FFMA.FTZ R14, R14, R0.reuse, -R4.reuse ;  /* 0x000000000e0e7223 */ /* 0x180fe40000010804 */
[-CC-:B------:R-:W-:Y:S02]  /*c600*/  FFMA.FTZ R174, R12, R0.reuse, -R4.reuse ;  /* 0x000000000cae7223 */ /* 0x180fe40000010804 */
[----:B------:R-:W-:Y:S01]  /*c610*/  FFMA.FTZ R10, R9, R0, -R4 ;  /* 0x00000000090a7223 */ /* 0x000fe20000010804 */
[----:B------:R1:W1:Y:S01]  /*c620*/  MUFU.EX2 R28, R5 ;  /* 0x00000005001c7308 */ /* 0x0002620000000800 */
[----:B----4-:R-:W-:-:S04]  /*c630*/  FFMA.FTZ R4, R250, R3, R236 ;  /* 0x00000003fa047223 */ /* 0x010fc800000100ec */
[----:B---3--:R-:W-:Y:S02]  /*c640*/  FADD.FTZ R6, R138, R4 ;  /* 0x000000048a067221 */ /* 0x008fe40000010000 */
[----:B------:R-:W-:Y:S02]  /*c650*/  FFMA.FTZ R0, R251, R2, R134 ;  /* 0x00000002fb007223 */ /* 0x000fe40000010086 */
[----:B-1----:R-:W-:-:S04]  /*c660*/  IMAD.WIDE.U32 R4, R27, -0x326172a9, RZ ;  /* 0xcd9e8d571b047825 */ /* 0x002fc800078e00ff */
[----:B------:R-:W-:Y:S02]  /*c670*/  IMAD R204, R247, -0x326172a9, RZ ;  /* 0xcd9e8d57f7cc7824 */ /* 0x000fe400078e02ff */
[----:B------:R-:W-:Y:S01]  /*c680*/  FADD.FTZ R9, R132, R0 ;  /* 0x0000000084097221 */ /* 0x000fe20000010000 */
[----:B------:R-:W-:-:S03]  /*c690*/  F2FP.PACK_AB R26, R138, R236 ;  /* 0x000000ec8a1a723e */ /* 0x000fc600000000ff */
[----:B------:R-:W-:Y:S01]  /*c6a0*/  FADD.FTZ R9, R22, R9 ;  /* 0x0000000916097221 */ /* 0x000fe20000010000 */
[----:B------:R-:W1:Y:S03]  /*c6b0*/  MUFU.EX2 R7, R7 ;  /* 0x0000000700077308 */ /* 0x000e660000000800 */
[C---:B------:R-:W-:Y:S01]  /*c6c0*/  FADD.FTZ R9, R28.reuse, R9 ;  /* 0x000000091c097221 */ /* 0x040fe20000010000 */
[----:B------:R-:W-:Y:S01]  /*c6d0*/  F2FP.PACK_AB R28, R28, R22 ;  /* 0x000000161c1c723e */ /* 0x000fe200000000ff */
[----:B------:R-:W-:-:S04]  /*c6e0*/  FADD.FTZ R6, R238, R6 ;  /* 0x00000006ee067221 */ /* 0x000fc80000010000 */
[----:B------:R-:W-:Y:S01]  /*c6f0*/  FADD.FTZ R6, R237, R6 ;  /* 0x00000006ed067221 */ /* 0x000fe20000010000 */
[----:B------:R-:W3:Y:S01]  /*c700*/  MUFU.EX2 R19, R19 ;  /* 0x0000001300137308 */ /* 0x000ee20000000800 */
[----:B------:R-:W-:Y:S02]  /*c710*/  F2FP.PACK_AB R30, R132, R134 ;  /* 0x00000086841e723e */ /* 0x000fe400000000ff */
[----:B-1----:R-:W-:-:S05]  /*c720*/  F2FP.PACK_AB R31, R7, R239 ;  /* 0x000000ef071f723e */ /* 0x002fca00000000ff */
[----:B------:R-:W1:Y:S01]  /*c730*/  MUFU.EX2 R134, R8 ;  /* 0x0000000800867308 */ /* 0x000e620000000800 */
[----:B--2---:R-:W-:Y:S02]  /*c740*/  LOP3.LUT R0, R191, R202, R4, 0x96, !PT ;  /* 0x000000cabf007212 */ /* 0x004fe400078e9604 */
[----:B------:R-:W-:-:S03]  /*c750*/  LOP3.LUT R4, R5, R203, R204, 0x96, !PT ;  /* 0x000000cb05047212 */ /* 0x000fc600078e96cc */
[----:B------:R-:W-:-:S04]  /*c760*/  IMAD.WIDE.U32 R138, R0, -0x2daee0ad, RZ ;  /* 0xd2511f53008a7825 */ /* 0x000fc800078e00ff */
[----:B------:R-:W-:-:S05]  /*c770*/  IMAD.WIDE.U32 R4, R4, -0x2daee0ad, RZ ;  /* 0xd2511f5304047825 */ /* 0x000fca00078e00ff */
[----:B------:R-:W-:Y:S02]  /*c780*/  LOP3.LUT R22, R5, R199, R200, 0x96, !PT ;  /* 0x000000c705167212 */ /* 0x000fe400078e96c8 */
[----:B------:R-:W-:-:S03]  /*c790*/  LOP3.LUT R4, R139, R198, R4, 0x96, !PT ;  /* 0x000000c68b047212 */ /* 0x000fc600078e9604 */
[----:B------:R-:W-:-:S04]  /*c7a0*/  IMAD.WIDE.U32 R22, R22, -0x326172a9, RZ ;  /* 0xcd9e8d5716167825 */ /* 0x000fc800078e00ff */
[----:B------:R-:W-:Y:S01]  /*c7b0*/  IMAD.WIDE.U32 R216, R4, -0x326172a9, RZ ;  /* 0xcd9e8d5704d87825 */ /* 0x000fe200078e00ff */
[----:B------:R-:W-:-:S03]  /*c7c0*/  LOP3.LUT R4, R23, R245, R190, 0x96, !PT ;  /* 0x000000f517047212 */ /* 0x000fc600078e96be */
[----:B------:R-:W-:Y:S01]  /*c7d0*/  FADD.FTZ R0, R239, R6 ;  /* 0x00000006ef007221 */ /* 0x000fe20000010000 */
[----:B------:R-:W-:Y:S01]  /*c7e0*/  LOP3.LUT R6, R217, R241, R22, 0x96, !PT ;  /* 0x000000f1d9067212 */ /* 0x000fe200078e9616 */
[----:B------:R-:W2:Y:S01]  /*c7f0*/  MUFU.EX2 R18, R18 ;  /* 0x0000001200127308 */ /* 0x000ea20000000800 */
[----:B------:R-:W-:-:S04]  /*c800*/  IMAD.WIDE.U32 R4, R4, -0x2daee0ad, RZ ;  /* 0xd2511f5304047825 */ /* 0x000fc800078e00ff */
[----:B------:R-:W-:Y:S02]  /*c810*/  FADD.FTZ R0, R7, R0 ;  /* 0x0000000007007221 */ /* 0x000fe40000010000 */
[----:B------:R-:W-:Y:S01]  /*c820*/  IMAD.WIDE.U32 R6, R6, -0x2daee0ad, RZ ;  /* 0xd2511f5306067825 */ /* 0x000fe200078e00ff */
[----:B------:R-:W-:-:S04]  /*c830*/  LOP3.LUT R138, R5, R197, R138, 0x96, !PT ;  /* 0x000000c5058a7212 */ /* 0x000fc800078e968a */
[----:B------:R-:W-:Y:S01]  /*c840*/  LOP3.LUT R4, R7, R240, R4, 0x96, !PT ;  /* 0x000000f007047212 */ /* 0x000fe200078e9604 */
[----:B---3--:R-:W-:Y:S02]  /*c850*/  FADD.FTZ R0, R19, R0 ;  /* 0x0000000013007221 */ /* 0x008fe40000010000 */
[----:B------:R-:W-:-:S04]  /*c860*/  IMAD.WIDE.U32 R138, R138, -0x326172a9, RZ ;  /* 0xcd9e8d578a8a7825 */ /* 0x000fc800078e00ff */
[----:B------:R-:W-:-:S04]  /*c870*/  IMAD.WIDE.U32 R4, R4, -0x326172a9, RZ ;  /* 0xcd9e8d5704047825 */ /* 0x000fc800078e00ff */
[----:B-1----:R-:W-:Y:S02]  /*c880*/  FADD.FTZ R8, R134, R9 ;  /* 0x0000000986087221 */ /* 0x002fe40000010000 */
[----:B--2---:R-:W-:Y:S01]  /*c890*/  FADD.FTZ R9, R18, R0 ;  /* 0x0000000012097221 */ /* 0x004fe20000010000 */
[----:B------:R-:W-:-:S04]  /*c8a0*/  LOP3.LUT R0, R5, R243, R138, 0x96, !PT ;  /* 0x000000f305007212 */ /* 0x000fc800078e968a */
[C---:B------:R-:W-:Y:S01]  /*c8b0*/  LOP3.LUT R7, R0.reuse, 0xff, RZ, 0xc0, !PT ;  /* 0x000000ff00077812 */ /* 0x040fe200078ec0ff */
[----:B------:R-:W1:Y:S03]  /*c8c0*/  MUFU.EX2 R11, R11 ;  /* 0x0000000b000b7308 */ /* 0x000e660000000800 */
[----:B------:R-:W-:Y:S02]  /*c8d0*/  ISETP.GE.U32.AND P0, PT, R221, R7, PT ;  /* 0x00000007dd00720c */ /* 0x000fe40003f06070 */
[----:B------:R-:W-:-:S04]  /*c8e0*/  LOP3.LUT R7, R0, 0xffff, RZ, 0xc0, !PT ;  /* 0x0000ffff00077812 */ /* 0x000fc800078ec0ff */
[----:B------:R-:W-:Y:S01]  /*c8f0*/  SHF.R.U32.HI R7, RZ, 0x8, R7 ;  /* 0x00000008ff077819 */ /* 0x000fe20000011607 */
[----:B------:R-:W2:Y:S01]  /*c900*/  MUFU.EX2 R13, R13 ;  /* 0x0000000d000d7308 */ /* 0x000ea20000000800 */
[----:B------:R-:W-:Y:S02]  /*c910*/  F2FP.PACK_AB R34, R18, R19 ;  /* 0x000000131222723e */ /* 0x000fe400000000ff */
[----:B------:R-:W-:-:S05]  /*c920*/  LOP3.LUT R7, R7, 0xffff, RZ, 0xc0, !PT ;  /* 0x0000ffff07077812 */ /* 0x000fca00078ec0ff */
[----:B------:R-:W3:Y:S01]  /*c930*/  MUFU.EX2 R25, R25 ;  /* 0x0000001900197308 */ /* 0x000ee20000000800 */
[----:B------:R-:W-:Y:S02]  /*c940*/  ISETP.GE.U32.AND P2, PT, R221, R7, PT ;  /* 0x00000007dd00720c */ /* 0x000fe40003f46070 */
[----:B------:R-:W-:-:S05]  /*c950*/  SHF.R.U32.HI R7, RZ, 0x10, R0 ;  /* 0x00000010ff077819 */ /* 0x000fca0000011600 */
[----:B------:R-:W4:Y:S01]  /*c960*/  MUFU.EX2 R18, R29 ;  /* 0x0000001d00127308 */ /* 0x000f220000000800 */
[----:B------:R-:W-:Y:S01]  /*c970*/  LOP3.LUT R7, R7, 0xff, RZ, 0xc0, !PT ;  /* 0x000000ff07077812 */ /* 0x000fe200078ec0ff */
[----:B-1----:R-:W-:-:S03]  /*c980*/  FADD.FTZ R8, R11, R8 ;  /* 0x000000080b087221 */ /* 0x002fc60000010000 */
[----:B------:R-:W-:Y:S01]  /*c990*/  ISETP.GE.U32.AND P1, PT, R221, R7, PT ;  /* 0x00000007dd00720c */ /* 0x000fe20003f26070 */
[----:B--2---:R-:W-:Y:S02]  /*c9a0*/  FADD.FTZ R7, R13, R8 ;  /* 0x000000080d077221 */ /* 0x004fe40000010000 */
[----:B---3--:R-:W-:Y:S01]  /*c9b0*/  FADD.FTZ R8, R25, R9 ;  /* 0x0000000919087221 */ /* 0x008fe20000010000 */
[----:B------:R-:W-:Y:S01]  /*c9c0*/  @!P0 HADD2 R135, -R26.H0_H0, -RZ.H0_H0 ;  /* 0xa00000ff1a878230 */ /* 0x000fe20000000900 */
[----:B------:R-:W-:Y:S02]  /*c9d0*/  SHF.R.U32.HI R0, RZ, 0x18, R0 ;  /* 0x00000018ff007819 */ /* 0x000fe40000011600 */
[C---:B----4-:R-:W-:Y:S01]  /*c9e0*/  FADD.FTZ R8, R18.reuse, R8 ;  /* 0x0000000812087221 */ /* 0x050fe20000010000 */
[----:B------:R-:W-:Y:S02]  /*c9f0*/  F2FP.PACK_AB R18, R18, R25 ;  /* 0x000000191212723e */ /* 0x000fe400000000ff */
[----:B------:R-:W-:-:S04]  /*ca00*/  PRMT R25, R26, 0x7632, R25 ;  /* 0x000076321a197816 */ /* 0x000fc80000000019 */
[----:B------:R-:W-:Y:S02]  /*ca10*/  PRMT R192, R26, 0x5410, R25 ;  /* 0x000054101ac07816 */ /* 0x000fe40000000019 */
[----:B------:R-:W-:Y:S02]  /*ca20*/  @!P0 PRMT R26, R135, 0x5410, RZ ;  /* 0x00005410871a8816 */ /* 0x000fe400000000ff */
[----:B------:R-:W-:Y:S02]  /*ca30*/  ISETP.GE.U32.AND P0, PT, R221, R0, PT ;  /* 0x00000000dd00720c */ /* 0x000fe40003f06070 */
[----:B------:R-:W-:Y:S01]  /*ca40*/  PRMT R29, R30, 0x7632, R29 ;  /* 0x000076321e1d7816 */ /* 0x000fe2000000001d */
[----:B------:R-:W1:Y:S01]  /*ca50*/  MUFU.EX2 R15, R15 ;  /* 0x0000000f000f7308 */ /* 0x000e620000000800 */
[----:B------:R-:W-:Y:S02]  /*ca60*/  LOP3.LUT R0, R4, 0xff, RZ, 0xc0, !PT ;  /* 0x000000ff04007812 */ /* 0x000fe400078ec0ff */
[----:B------:R-:W-:-:S07]  /*ca70*/  PRMT R209, R30, 0x5410, R29 ;  /* 0x000054101ed17816 */ /* 0x000fce000000001d */
[----:B------:R-:W-:-:S05]  /*ca80*/  @!P0 HADD2 R172, -R29.H0_H0, -RZ.H0_H0 ;  /* 0xa00000ff1dac8230 */ /* 0x000fca0000000900 */
[----:B------:R-:W-:Y:S02]  /*ca90*/  @!P0 PRMT R29, R172, 0x5410, RZ ;  /* 0x00005410ac1d8816 */ /* 0x000fe400000000ff */
[----:B------:R-:W-:Y:S01]  /*caa0*/  ISETP.GE.U32.AND P0, PT, R221, R0, PT ;  /* 0x00000000dd00720c */ /* 0x000fe20003f06070 */
[----:B------:R-:W2:Y:S01]  /*cab0*/  MUFU.EX2 R17, R17 ;  /* 0x0000001100117308 */ /* 0x000ea20000000800 */
[----:B------:R-:W-:Y:S02]  /*cac0*/  F2FP.PACK_AB R24, R237, R238 ;  /* 0x000000eeed18723e */ /* 0x000fe400000000ff */
[----:B------:R-:W-:Y:S02]  /*cad0*/  LOP3.LUT R0, R4, 0xffff, RZ, 0xc0, !PT ;  /* 0x0000ffff04007812 */ /* 0x000fe400078ec0ff */
[----:B------:R-:W-:Y:S01]  /*cae0*/  SHF.R.U32.HI R5, RZ, 0x10, R4 ;  /* 0x00000010ff057819 */ /* 0x000fe20000011604 */
[C---:B-1----:R-:W-:Y:S01]  /*caf0*/  FADD.FTZ R9, R15.reuse, R7 ;  /* 0x000000070f097221 */ /* 0x042fe20000010000 */
[----:B------:R-:W-:Y:S01]  /*cb00*/  F2FP.PACK_AB R132, R15, R13 ;  /* 0x0000000d0f84723e */ /* 0x000fe200000000ff */
[----:B------:R-:W-:Y:S01]  /*cb10*/  @!P1 HADD2 R176, -R30.H0_H0, -RZ.H0_H0 ;  /* 0xa00000ff1eb09230 */ /* 0x000fe20000000900 */
[----:B------:R1:W3:Y:S01]  /*cb20*/  MUFU.EX2 R13, R32 ;  /* 0x00000020000d7308 */ /* 0x0002e20000000800 */
[----:B------:R-:W-:-:S02]  /*cb30*/  PRMT R27, R24, 0x7632, R27 ;  /* 0x00007632181b7816 */ /* 0x000fc4000000001b */
[----:B------:R-:W-:Y:S01]  /*cb40*/  @!P0 HADD2 R180, -R24.H0_H0, -RZ.H0_H0 ;  /* 0xa00000ff18b48230 */ /* 0x000fe20000000900 */
[----:B------:R-:W-:Y:S02]  /*cb50*/  SHF.R.U32.HI R7, RZ, 0x18, R4 ;  /* 0x00000018ff077819 */ /* 0x000fe40000011604 */
[----:B------:R-:W-:Y:S02]  /*cb60*/  LOP3.LUT R4, R5, 0xff, RZ, 0xc0, !PT ;  /* 0x000000ff05047812 */ /* 0x000fe400078ec0ff */
[----:B------:R-:W-:Y:S01]  /*cb70*/  SHF.R.U32.HI R0, RZ, 0x8, R0 ;  /* 0x00000008ff007819 */ /* 0x000fe20000011600 */
[----:B------:R-:W-:Y:S01]  /*cb80*/  @!P2 HADD2 R177, -R25.H0_H0, -RZ.H0_H0 ;  /* 0xa00000ff19b1a230 */ /* 0x000fe20000000900 */
[----:B------:R-:W-:Y:S02]  /*cb90*/  PRMT R211, R24, 0x5410, R27 ;  /* 0x0000541018d37816 */ /* 0x000fe4000000001b */
[----:B------:R-:W-:Y:S02]  /*cba0*/  @!P1 PRMT R30, R176, 0x5410, RZ ;  /* 0x00005410b01e9816 */ /* 0x000fe400000000ff */
[----:B------:R-:W-:-:S02]  /*cbb0*/  @!P0 PRMT R24, R180, 0x5410, RZ ;  /* 0x00005410b4188816 */ /* 0x000fc400000000ff */
[C---:B------:R-:W-:Y:S02]  /*cbc0*/  ISETP.GE.U32.AND P1, PT, R221.reuse, R4, PT ;  /* 0x00000004dd00720c */ /* 0x040fe40003f26070 */
[----:B------:R-:W-:Y:S02]  /*cbd0*/  ISETP.GE.U32.AND P0, PT, R221, R7, PT ;  /* 0x00000007dd00720c */ /* 0x000fe40003f06070 */
[----:B------:R-:W-:Y:S02]  /*cbe0*/  LOP3.LUT R0, R0, 0xffff, RZ, 0xc0, !PT ;  /* 0x0000ffff00007812 */ /* 0x000fe400078ec0ff */
[----:B------:R-:W-:Y:S02]  /*cbf0*/  LOP3.LUT R4, R139, R242, R216, 0x96, !PT ;  /* 0x000000f28b047212 */ /* 0x000fe400078e96d8 */
[----:B------:R-:W-:Y:S02]  /*cc00*/  @!P2 PRMT R25, R177, 0x5410, RZ ;  /* 0x00005410b119a816 */ /* 0x000fe400000000ff */
[----:B------:R-:W-:Y:S01]  /*cc10*/  ISETP.GE.U32.AND P2, PT, R221, R0, PT ;  /* 0x00000000dd00720c */ /* 0x000fe20003f46070 */
[----:B--2---:R-:W-:-:S02]  /*cc20*/  FADD.FTZ R0, R17, R9 ;  /* 0x0000000911007221 */ /* 0x004fc40000010000 */
[----:B------:R-:W-:Y:S01]  /*cc30*/  IMAD.WIDE.U32 R4, R4, -0x2daee0ad, RZ ;  /* 0xd2511f5304047825 */ /* 0x000fe200078e00ff */
[----:B-1----:R-:W-:-:S03]  /*cc40*/  PRMT R32, R28, 0x7632, R32 ;  /* 0x000076321c207816 */ /* 0x002fc60000000020 */
[----:B---3--:R-:W-:Y:S01]  /*cc50*/  FADD.FTZ R9, R13, R0 ;  /* 0x000000000d097221 */ /* 0x008fe20000010000 */
[----:B------:R-:W-:Y:S01]  /*cc60*/  LOP3.LUT R0, R5, R249, R6, 0x96, !PT ;  /* 0x000000f905007212 */ /* 0x000fe200078e9606 */
[----:B------:R-:W-:Y:S01]  /*cc70*/  @!P0 HADD2 R182, -R32.H0_H0, -RZ.H0_H0 ;  /* 0xa00000ff20b68230 */ /* 0x000fe20000000900 */
[----:B------:R-:W-:Y:S02]  /*cc80*/  PRMT R247, R28, 0x5410, R32 ;  /* 0x000054101cf77816 */ /* 0x000fe40000000020 */
[----:B------:R-:W-:Y:S02]  /*cc90*/  LOP3.LUT R6, R0, 0xff, RZ, 0xc0, !PT ;  /* 0x000000ff00067812 */ /* 0x000fe400078ec0ff */
[----:B------:R-:W-:Y:S02]  /*cca0*/  @!P0 PRMT R32, R182, 0x5410, RZ ;  /* 0x00005410b6208816 */ /* 0x000fe400000000ff */
[----:B------:R-:W-:Y:S01]  /*ccb0*/  ISETP.GE.U32.AND P0, PT, R221, R6, PT ;  /* 0x00000006dd00720c */ /* 0x000fe20003f06070 */
[----:B------:R-:W1:Y:S01]  /*ccc0*/  MUFU.EX2 R133, R133 ;  /* 0x0000008500857308 */ /* 0x000e620000000800 */
[----:B------:R-:W-:-:S02]  /*ccd0*/  F2FP.PACK_AB R134, R11, R134 ;  /* 0x000000860b86723e */ /* 0x000fc400000000ff */
[----:B------:R-:W-:-:S05]  /*cce0*/  SHF.R.U32.HI R7, RZ, 0x10, R0 ;  /* 0x00000010ff077819 */ /* 0x000fca0000011600 */
[----:B------:R-:W2:Y:S01]  /*ccf0*/  MUFU.EX2 R11, R33 ;  /* 0x00000021000b7308 */ /* 0x000ea20000000800 */
[----:B------:R-:W-:Y:S01]  /*cd00*/  PRMT R135, R31, 0x7632, R135 ;  /* 0x000076321f877816 */ /* 0x000fe20000000087 */
[----:B------:R-:W-:Y:S01]  /*cd10*/  @!P1 HADD2 R181, -R28.H0_H0, -RZ.H0_H0 ;  /* 0xa00000ff1cb59230 */ /* 0x000fe20000000900 */
[----:B------:R-:W-:Y:S01]  /*cd20*/  LOP3.LUT R6, R0, 0xffff, RZ, 0xc0, !PT ;  /* 0x0000ffff00067812 */ /* 0x000fe200078ec0ff */
[----:B------:R-:W-:Y:S01]  /*cd30*/  @!P0 HADD2 R183, -R31.H0_H0, -RZ.H0_H0 ;  /* 0xa00000ff1fb78230 */ /* 0x000fe20000000900 */
[----:B------:R-:W-:Y:S02]  /*cd40*/  SHF.R.U32.HI R0, RZ, 0x18, R0 ;  /* 0x00000018ff007819 */ /* 0x000fe40000011600 */
[----:B------:R-:W-:Y:S02]  /*cd50*/  LOP3.LUT R7, R7, 0xff, RZ, 0xc0, !PT ;  /* 0x000000ff07077812 */ /* 0x000fe400078ec0ff */
[----:B------:R-:W-:Y:S02]  /*cd60*/  PRMT R207, R31, 0x5410, R135 ;  /* 0x000054101fcf7816 */ /* 0x000fe40000000087 */
[----:B------:R-:W-:-:S02]  /*cd70*/  @!P0 PRMT R31, R183, 0x5410, RZ ;  /* 0x00005410b71f8816 */ /* 0x000fc400000000ff */
[----:B------:R-:W-:Y:S02]  /*cd80*/  @!P1 PRMT R28, R181, 0x5410, RZ ;  /* 0x00005410b51c9816 */ /* 0x000fe400000000ff */
[C---:B------:R-:W-:Y:S02]  /*cd90*/  ISETP.GE.U32.AND P0, PT, R221.reuse, R0, PT ;  /* 0x00000000dd00720c */ /* 0x040fe40003f06070 */
[----:B------:R-:W-:Y:S01]  /*cda0*/  ISETP.GE.U32.AND P1, PT, R221, R7, PT ;  /* 0x00000007dd00720c */ /* 0x000fe20003f26070 */
[----:B-1----:R-:W-:Y:S01]  /*cdb0*/  FADD.FTZ R7, R133, R8 ;  /* 0x0000000885077221 */ /* 0x002fe20000010000 */
[----:B------:R-:W-:Y:S01]  /*cdc0*/  SHF.R.U32.HI R6, RZ, 0x8, R6 ;  /* 0x00000008ff067819 */ /* 0x000fe20000011606 */
[----:B------:R-:W-:Y:S02]  /*cdd0*/  @!P2 HADD2 R179, -R27.H0_H0, -RZ.H0_H0 ;  /* 0xa00000ff1bb3a230 */ /* 0x000fe40000000900 */
[C---:B--2---:R-:W-:Y:S01]  /*cde0*/  FADD.FTZ R7, R11.reuse, R7 ;  /* 0x000000070b077221 */ /* 0x044fe20000010000 */
[----:B------:R-:W-:-:S02]  /*cdf0*/  F2FP.PACK_AB R11, R11, R133 ;  /* 0x000000850b0b723e */ /* 0x000fc400000000ff */
[----:B------:R-:W-:Y:S02]  /*ce00*/  PRMT R133, R134, 0x7632, R133 ;  /* 0x0000763286857816 */ /* 0x000fe40000000085 */
[----:B------:R-:W-:Y:S02]  /*ce10*/  LOP3.LUT R6, R6, 0xffff, RZ, 0xc0, !PT ;  /* 0x0000ffff06067812 */ /* 0x000fe400078ec0ff */
[----:B------:R-:W-:Y:S01]  /*ce20*/  @!P2 PRMT R27, R179, 0x5410, RZ ;  /* 0x00005410b31ba816 */ /* 0x000fe200000000ff */
[----:B------:R-:W-:Y:S01]  /*ce30*/  @!P0 HADD2 R184, -R133.H0_H0, -RZ.H0_H0 ;  /* 0xa00000ff85b88230 */ /* 0x000fe20000000900 */
[----:B------:R-:W-:Y:S02]  /*ce40*/  ISETP.GE.U32.AND P2, PT, R221, R6, PT ;  /* 0x00000006dd00720c */ /* 0x000fe40003f46070 */
[----:B------:R-:W-:Y:S01]  /*ce50*/  LOP3.LUT R0, R4, 0xff, RZ, 0xc0, !PT ;  /* 0x000000ff04007812 */ /* 0x000fe200078ec0ff */
[----:B------:R-:W1:Y:S01]  /*ce60*/  MUFU.EX2 R20, R20 ;  /* 0x0000001400147308 */ /* 0x000e620000000800 */
[----:B------:R-:W-:-:S02]  /*ce70*/  PRMT R206, R134, 0x5410, R133 ;  /* 0x0000541086ce7816 */ /* 0x000fc40000000085 */
[----:B------:R-:W-:Y:S02]  /*ce80*/  @!P0 PRMT R133, R184, 0x5410, RZ ;  /* 0x00005410b8858816 */ /* 0x000fe400000000ff */
[----:B------:R-:W-:Y:S02]  /*ce90*/  ISETP.GE.U32.AND P0, PT, R221, R0, PT ;  /* 0x00000000dd00720c */ /* 0x000fe40003f06070 */
[----:B------:R-:W-:Y:S01]  /*cea0*/  LOP3.LUT R0, R4, 0xffff, RZ, 0xc0, !PT ;  /* 0x0000ffff04007812 */ /* 0x000fe200078ec0ff */
[----:B------:R-:W2:Y:S03]  /*ceb0*/  MUFU.EX2 R35, R35 ;  /* 0x0000002300237308 */ /* 0x000ea60000000800 */
[----:B------:R-:W-:Y:S01]  /*cec0*/  SHF.R.U32.HI R0, RZ, 0x8, R0 ;  /* 0x00000008ff007819 */ /* 0x000fe20000011600 */
[----:B------:R-:W-:-:S04]  /*ced0*/  @!P2 HADD2 R186, -R135.H0_H0, -RZ.H0_H0 ;  /* 0xa00000ff87baa230 */ /* 0x000fc80000000900 */
[----:B------:R-:W3:Y:S01]  /*cee0*/  MUFU.EX2 R14, R14 ;  /* 0x0000000e000e7308 */ /* 0x000ee20000000800 */
[----:B------:R-:W-:Y:S02]  /*cef0*/  LOP3.LUT R0, R0, 0xffff, RZ, 0xc0, !PT ;  /* 0x0000ffff00007812 */ /* 0x000fe400078ec0ff */
[----:B------:R-:W-:Y:S02]  /*cf00*/  @!P2 PRMT R135, R186, 0x5410, RZ ;  /* 0x00005410ba87a816 */ /* 0x000fe400000000ff */
[----:B------:R-:W-:-:S03]  /*cf10*/  SHF.R.U32.HI R5, RZ, 0x10, R4 ;  /* 0x00000010ff057819 */ /* 0x000fc60000011604 */
[----:B------:R-:W4:Y:S01]  /*cf20*/  MUFU.EX2 R174, R174 ;  /* 0x000000ae00ae7308 */ /* 0x000f220000000800 */
[----:B------:R-:W-:Y:S01]  /*cf30*/  ISETP.GE.U32.AND P2, PT, R221, R0, PT ;  /* 0x00000000dd00720c */ /* 0x000fe20003f46070 */
[----:B-1----:R-:W-:Y:S01]  /*cf40*/  FADD.FTZ R0, R20, R9 ;  /* 0x0000000914007221 */ /* 0x002fe20000010000 */
[----:B------:R-:W-:Y:S01]  /*cf50*/  @!P1 HADD2 R185, -R134.H0_H0, -RZ.H0_H0 ;  /* 0xa00000ff86b99230 */ /* 0x000fe20000000900 */
[----:B------:R-:W-:-:S04]  /*cf60*/  SHF.R.U32.HI R6, RZ, 0x18, R4 ;  /* 0x00000018ff067819 */ /* 0x000fc80000011604 */
[----:B------:R-:W1:Y:S01]  /*cf70*/  MUFU.EX2 R15, R173 ;  /* 0x000000ad000f7308 */ /* 0x000e620000000800 */
[----:B------:R-:W-:Y:S01]  /*cf80*/  LOP3.LUT R4, R5, 0xff, RZ, 0xc0, !PT ;  /* 0x000000ff05047812 */ /* 0x000fe200078ec0ff */
[----:B--2---:R-:W-:Y:S01]  /*cf90*/  FADD.FTZ R0, R35, R0 ;  /* 0x0000000023007221 */ /* 0x004fe20000010000 */
[----:B------:R-:W-:Y:S02]  /*cfa0*/  @!P1 PRMT R134, R185, 0x5410, RZ ;  /* 0x00005410b9869816 */ /* 0x000fe400000000ff */
[----:B------:R-:W-:-:S03]  /*cfb0*/  ISETP.GE.U32.AND P1, PT, R221, R4, PT ;  /* 0x00000004dd00720c */ /* 0x000fc60003f26070 */
[----:B------:R-:W2:Y:S01]  /*cfc0*/  MUFU.EX2 R10, R10 ;  /* 0x0000000a000a7308 */ /* 0x000ea20000000800 */
[----:B---3--:R-:W-:Y:S01]  /*cfd0*/  FADD.FTZ R0, R14, R0 ;  /* 0x000000000e007221 */ /* 0x008fe20000010000 */
[----:B------:R-:W-:Y:S01]  /*cfe0*/  @!P0 HADD2 R187, -R34.H0_H0, -RZ.H0_H0 ;  /* 0xa00000ff22bb8230 */ /* 0x000fe20000000900 */
[----:B------:R-:W-:Y:S02]  /*cff0*/  PRMT R33, R34, 0x7632, R33 ;  /* 0x0000763222217816 */ /* 0x000fe40000000021 */
[----:B----4-:R-:W-:Y:S02]  /*d000*/  FADD.FTZ R0, R174, R0 ;  /* 0x00000000ae007221 */ /* 0x010fe40000010000 */
[----:B------:R-:W-:Y:S02]  /*d010*/  PRMT R205, R34, 0x5410, R33 ;  /* 0x0000541022cd7816 */ /* 0x000fe40000000021 */
[----:B-1----:R-:W-:Y:S01]  /*d020*/  FADD.FTZ R0, R15, R0 ;  /* 0x000000000f007221 */ /* 0x002fe20000010000 */
[----:B------:R-:W-:Y:S01]  /*d030*/  @!P0 PRMT R34, R187, 0x5410, RZ ;  /* 0x00005410bb228816 */ /* 0x000fe200000000ff */
[----:B------:R-:W-:Y:S01]  /*d040*/  @!P2 HADD2 R219, -R33.H0_H0, -RZ.H0_H0 ;  /* 0xa00000ff21dba230 */ /* 0x000fe20000000900 */
[----:B------:R-:W-:Y:S01]  /*d050*/  ISETP.GE.U32.AND P0, PT, R221, R6, PT ;  /* 0x00000006dd00720c */ /* 0x000fe20003f06070 */
[----:B------:R-:W-:Y:S01]  /*d060*/  @!P1 HADD2 R223, -R132.H0_H0, -RZ.H0_H0 ;  /* 0xa00000ff84df9230 */ /* 0x000fe20000000900 */
[----:B------:R-:W-:-:S02]  /*d070*/  F2FP.PACK_AB R172, R35, R20 ;  /* 0x0000001423ac723e */ /* 0x000fc400000000ff */
[----:B------:R-:W-:Y:S01]  /*d080*/  PRMT R35, R132, 0x7632, R35 ;  /* 0x0000763284237816 */ /* 0x000fe20000000023 */
[----:B--2---:R-:W-:Y:S01]  /*d090*/  FADD.FTZ R0, R10, R0 ;  /* 0x000000000a007221 */ /* 0x004fe20000010000 */
[----:B------:R-:W-:Y:S01]  /*d0a0*/  @!P2 PRMT R33, R219, 0x5410, RZ ;  /* 0x00005410db21a816 */ /* 0x000fe200000000ff */
[----:B------:R1:W2:Y:S01]  /*d0b0*/  MUFU.EX2 R4, R175 ;  /* 0x000000af00047308 */ /* 0x0002a20000000800 */
[-C--:B------:R-:W-:Y:S01]  /*d0c0*/  FMUL.FTZ R177, R149, R3.reuse ;  /* 0x0000000395b17220 */ /* 0x080fe20000410000 */
[----:B------:R-:W-:Y:S01]  /*d0d0*/  PRMT R219, R132, 0x5410, R35 ;  /* 0x0000541084db7816 */ /* 0x000fe20000000023 */
[-C--:B------:R-:W-:Y:S01]  /*d0e0*/  FMUL.FTZ R149, R72, R3.reuse ;  /* 0x0000000348957220 */ /* 0x080fe20000410000 */
[----:B------:R-:W-:Y:S01]  /*d0f0*/  F2FP.PACK_AB R173, R174, R14 ;  /* 0x0000000eaead723e */ /* 0x000fe200000000ff */
[----:B------:R-:W-:Y:S01]  /*d100*/  FMUL.FTZ R9, R101, R3 ;  /* 0x0000000365097220 */ /* 0x000fe20000410000 */
[----:B------:R-:W-:Y:S01]  /*d110*/  @!P1 PRMT R132, R223, 0x5410, RZ ;  /* 0x00005410df849816 */ /* 0x000fe200000000ff */
[----:B------:R3:W-:Y:S01]  /*d120*/  STL [R1+0xc0], R0 ;  /* 0x0000c00001007387 */ /* 0x0007e20000100800 */
[----:B------:R-:W-:Y:S01]  /*d130*/  MOV R174, R241 ;  /* 0x000000f100ae7202 */ /* 0x000fe20000000f00 */
[----:B------:R-:W-:-:S02]  /*d140*/  FMUL.FTZ R180, R140, R3 ;  /* 0x000000038cb47220 */ /* 0x000fc40000410000 */
[-C--:B------:R-:W-:Y:S02]  /*d150*/  FMUL.FTZ R181, R141, R3.reuse ;  /* 0x000000038db57220 */ /* 0x080fe40000410000 */
[-C--:B------:R-:W-:Y:S02]  /*d160*/  FMUL.FTZ R136, R73, R3.reuse ;  /* 0x0000000349887220 */ /* 0x080fe40000410000 */
[-C--:B------:R-:W-:Y:S02]  /*d170*/  FMUL.FTZ R244, R84, R3.reuse ;  /* 0x0000000354f47220 */ /* 0x080fe40000410000 */
[----:B-1----:R-:W-:Y:S02]  /*d180*/  IMAD.MOV.U32 R175, RZ, RZ, R240 ;  /* 0x000000ffffaf7224 */ /* 0x002fe400078e00f0 */
        /* <DEDUP_REMOVED lines=35> */
[-C--:B---3--:R-:W-:Y:S02]  /*d3c0*/  FMUL.FTZ R0, R76, R3.reuse ;  /* 0x000000034c007220 */ /* 0x088fe40000410000 */
        /* <DEDUP_REMOVED lines=20> */
[----:B------:R-:W-:Y:S02]  /*d510*/  FMUL.FTZ R210, R129, R3 ;  /* 0x0000000381d27220 */ /* 0x000fe40000410000 */
[----:B------:R1:W3:Y:S01]  /*d520*/  MUFU.EX2 R3, R178 ;  /* 0x000000b200037308 */ /* 0x0002e20000000800 */
[----:B------:R-:W-:Y:S01]  /*d530*/  MOV R36, R208 ;  /* 0x000000d000247202 */ /* 0x000fe20000000f00 */
[----:B------:R-:W-:Y:S01]  /*d540*/  @!P0 HADD2 R222, -R35.H0_H0, -RZ.H0_H0 ;  /* 0xa00000ff23de8230 */ /* 0x000fe20000000900 */
[----:B------:R-:W-:-:S03]  /*d550*/  FMUL.FTZ R179, R151, R2 ;  /* 0x0000000297b37220 */ /* 0x000fc60000410000 */
[----:B------:R-:W-:Y:S01]  /*d560*/  IMAD.WIDE.U32 R36, R36, -0x326172a9, RZ ;  /* 0xcd9e8d5724247825 */ /* 0x000fe200078e00ff */
[----:B------:R-:W-:Y:S02]  /*d570*/  @!P0 PRMT R35, R222, 0x5410, RZ ;  /* 0x00005410de238816 */ /* 0x000fe400000000ff */
[----:B------:R-:W-:Y:S01]  /*d580*/  MOV R124, R242 ;  /* 0x000000f2007c7202 */ /* 0x000fe20000000f00 */
[----:B------:R-:W-:Y:S01]  /*d590*/  IMAD.MOV.U32 R148, RZ, RZ, R211 ;  /* 0x000000ffff947224 */ /* 0x000fe200078e00d3 */
[----:B------:R-:W-:Y:S01]  /*d5a0*/  MOV R222, R209 ;  /* 0x000000d100de7202 */ /* 0x000fe20000000f00 */
[----:B------:R-:W-:Y:S02]  /*d5b0*/  FMUL.FTZ R225, R98, R2 ;  /* 0x0000000262e17220 */ /* 0x000fe40000410000 */
[----:B------:R-:W-:Y:S02]  /*d5c0*/  IMAD.MOV.U32 R151, RZ, RZ, R243 ;  /* 0x000000ffff977224 */ /* 0x000fe400078e00f3 */
[----:B------:R-:W-:-:S02]  /*d5d0*/  IMAD.MOV.U32 R108, RZ, RZ, R216 ;  /* 0x000000ffff6c7224 */ /* 0x000fc400078e00d8 */
[----:B------:R-:W-:Y:S02]  /*d5e0*/  IMAD.MOV.U32 R109, RZ, RZ, R217 ;  /* 0x000000ffff6d7224 */ /* 0x000fe400078e00d9 */
        /* <DEDUP_REMOVED lines=13> */
[-C--:B-1----:R-:W-:Y:S02]  /*d6c0*/  FMUL.FTZ R178, R150, R2.reuse ;  /* 0x0000000296b27220 */ /* 0x082fe40000410000 */
[----:B------:R-:W-:Y:S02]  /*d6d0*/  IMAD.MOV.U32 R77, RZ, RZ, R0 ;  /* 0x000000ffff4d7224 */ /* 0x000fe400078e0000 */
        /* <DEDUP_REMOVED lines=47> */
[----:B------:R-:W-:Y:S01]  /*d9d0*/  FMUL.FTZ R208, R131, R2 ;  /* 0x0000000283d07220 */ /* 0x000fe20000410000 */
[----:B------:R-:W-:Y:S01]  /*d9e0*/  LOP3.LUT R2, R37, R203, R204, 0x96, !PT ;  /* 0x000000cb25027212 */ /* 0x000fe200078e96cc */
[----:B--2---:R-:W-:Y:S01]  /*d9f0*/  FADD.FTZ R0, R4, R7 ;  /* 0x0000000704007221 */ /* 0x004fe20000010000 */
[----:B------:R-:W-:Y:S02]  /*da00*/  F2FP.PACK_AB R15, R10, R15 ;  /* 0x0000000f0a0f723e */ /* 0x000fe400000000ff */
[C---:B---3--:R-:W-:Y:S01]  /*da10*/  F2FP.PACK_AB R14, R3.reuse, R4 ;  /* 0x00000004030e723e */ /* 0x048fe200000000ff */
[----:B------:R-:W-:-:S02]  /*da20*/  FADD.FTZ R10, R3, R0 ;  /* 0x00000000030a7221 */ /* 0x000fc40000010000 */
[----:B------:R-:W-:Y:S01]  /*da30*/  IMAD.WIDE.U32 R2, R2, -0x2daee0ad, RZ ;  /* 0xd2511f5302027825 */ /* 0x000fe200078e00ff */
[----:B------:R-:W-:-:S04]  /*da40*/  MOV R88, R77 ;  /* 0x0000004d00587202 */ /* 0x000fc80000000f00 */
[----:B------:R-:W-:Y:S02]  /*da50*/  LOP3.LUT R0, R3, R199, R200, 0x96, !PT ;  /* 0x000000c703007212 */ /* 0x000fe400078e96c8 */
[----:B------:R-:W-:Y:S01]  /*da60*/  LOP3.LUT R3, R191, R202, R36, 0x96, !PT ;  /* 0x000000cabf037212 */ /* 0x000fe200078e9624 */
[----:B------:R-:W-:Y:S01]  /*da70*/  IMAD.MOV.U32 R143, RZ, RZ, R109 ;  /* 0x000000ffff8f7224 */ /* 0x000fe200078e006d */
[----:B------:R-:W-:Y:S01]  /*da80*/  MOV R77, R5 ;  /* 0x00000005004d7202 */ /* 0x000fe20000000f00 */
[----:B------:R-:W-:Y:S01]  /*da90*/  IMAD.MOV.U32 R142, RZ, RZ, R108 ;  /* 0x000000ffff8e7224 */ /* 0x000fe200078e006c */
[----:B------:R-:W-:Y:S01]  /*daa0*/  MOV R108, R9 ;  /* 0x00000009006c7202 */ /* 0x000fe20000000f00 */
[----:B------:R-:W-:Y:S02]  /*dab0*/  IMAD.MOV.U32 R109, RZ, RZ, R72 ;  /* 0x000000ffff6d7224 */ /* 0x000fe400078e0048 */
[----:B------:R-:W-:-:S04]  /*dac0*/  IMAD.WIDE.U32 R4, R3, -0x2daee0ad, RZ ;  /* 0xd2511f5303047825 */ /* 0x000fc800078e00ff */
[----:B------:R-:W-:Y:S02]  /*dad0*/  IMAD.MOV.U32 R72, RZ, RZ, R8 ;  /* 0x000000ffff487224 */ /* 0x000fe400078e0008 */
[----:B------:R-:W-:Y:S01]  /*dae0*/  IMAD.WIDE.U32 R8, R0, -0x326172a9, RZ ;  /* 0xcd9e8d5700087825 */ /* 0x000fe200078e00ff */
[----:B------:R-:W-:-:S03]  /*daf0*/  LOP3.LUT R0, R5, R198, R2, 0x96, !PT ;  /* 0x000000c605007212 */ /* 0x000fc600078e9602 */
[----:B------:R-:W-:Y:S01]  /*db00*/  IMAD.MOV.U32 R96, RZ, RZ, R73 ;  /* 0x000000ffff607224 */ /* 0x000fe200078e0049 */
[----:B------:R-:W-:Y:S01]  /*db10*/  LOP3.LUT R3, R9, R245, R190, 0x96, !PT ;  /* 0x000000f509037212 */ /* 0x000fe200078e96be */
[----:B------:R-:W-:Y:S02]  /*db20*/  IMAD.MOV.U32 R73, RZ, RZ, R6 ;  /* 0x000000ffff497224 */ /* 0x000fe400078e0006 */
[----:B------:R-:W-:-:S04]  /*db30*/  IMAD.WIDE.U32 R6, R0, -0x326172a9, RZ ;  /* 0xcd9e8d5700067825 */ /* 0x000fc800078e00ff */
[----:B------:R-:W-:Y:S01]  /*db40*/  IMAD.WIDE.U32 R2, R3, -0x2daee0ad, RZ ;  /* 0xd2511f5303027825 */ /* 0x000fe200078e00ff */
[----:B------:R-:W-:-:S04]  /*db50*/  LOP3.LUT R0, R7, R174, R8, 0x96, !PT ;  /* 0x000000ae07007212 */ /* 0x000fc800078e9608 */
[----:B------:R-:W-:Y:S01]  /*db60*/  LOP3.LUT R3, R3, R197, R4, 0x96, !PT ;  /* 0x000000c503037212 */ /* 0x000fe200078e9604 */
[----:B------:R-:W-:-:S04]  /*db70*/  IMAD.WIDE.U32 R8, R0, -0x2daee0ad, RZ ;  /* 0xd2511f5300087825 */ /* 0x000fc800078e00ff */
[----:B------:R-:W-:Y:S01]  /*db80*/  IMAD.WIDE.U32 R4, R3, -0x326172a9, RZ ;  /* 0xcd9e8d5703047825 */ /* 0x000fe200078e00ff */
[----:B------:R-:W-:-:S04]  /*db90*/  LOP3.LUT R2, R9, R175, R2, 0x96, !PT ;  /* 0x000000af09027212 */ /* 0x000fc800078e9602 */
[----:B------:R-:W-:Y:S02]  /*dba0*/  LOP3.LUT R6, R5, R124, R6, 0x96, !PT ;  /* 0x0000007c05067212 */ /* 0x000fe400078e9606 */
[----:B------:R-:W1:Y:S01]  /*dbb0*/  MUFU.EX2 R5, R252 ;  /* 0x000000fc00057308 */ /* 0x000e620000000800 */
[----:B------:R-:W-:-:S07]  /*dbc0*/  IMAD.WIDE.U32 R2, R2, -0x326172a9, RZ ;  /* 0xcd9e8d5702027825 */ /* 0x000fce00078e00ff */
[----:B------:R-:W2:Y:S01]  /*dbd0*/  MUFU.EX2 R7, R248 ;  /* 0x000000f800077308 */ /* 0x000ea20000000800 */
[----:B------:R-:W-:-:S04]  /*dbe0*/  LOP3.LUT R0, R3, R151, R4, 0x96, !PT ;  /* 0x0000009703007212 */ /* 0x000fc800078e9604 */
[----:B------:R-:W-:-:S04]  /*dbf0*/  LOP3.LUT R4, R0, 0xff, RZ, 0xc0, !PT ;  /* 0x000000ff00047812 */ /* 0x000fc800078ec0ff */
[----:B------:R-:W-:Y:S01]  /*dc00*/  ISETP.GE.U32.AND P0, PT, R221, R4, PT ;  /* 0x00000004dd00720c */ /* 0x000fe20003f06070 */
[----:B-1----:R-:W-:-:S04]  /*dc10*/  FADD.FTZ R4, R5, R10 ;  /* 0x0000000a05047221 */ /* 0x002fc80000010000 */
[----:B--2---:R-:W-:Y:S01]  /*dc20*/  FADD.FTZ R4, R7, R4 ;  /* 0x0000000407047221 */ /* 0x004fe20000010000 */
[----:B------:R-:W-:-:S04]  /*dc30*/  PRMT R20, R18, 0x7610, R20 ;  /* 0x0000761012147816 */ /* 0x000fc80000000014 */
[----:B------:R1:W-:Y:S03]  /*dc40*/  STL [R1+0xbc], R4 ;  /* 0x0000bc0401007387 */ /* 0x0003e60000100800 */
[----:B------:R-:W-:Y:S01]  /*dc50*/  @!P0 HADD2 R12, -R20.H0_H0, -RZ.H0_H0 ;  /* 0xa00000ff140c8230 */ /* 0x000fe20000000900 */
[----:B------:R-:W-:Y:S02]  /*dc60*/  PRMT R19, R18, 0x7632, R19 ;  /* 0x0000763212137816 */ /* 0x000fe40000000013 */
[----:B------:R-:W-:Y:S01]  /*dc70*/  MOV R117, R148 ;  /* 0x0000009400757202 */ /* 0x000fe20000000f00 */
[----:B------:R-:W-:Y:S01]  /*dc80*/  IMAD.MOV.U32 R148, RZ, RZ, R192 ;  /* 0x000000ffff947224 */ /* 0x000fe200078e00c0 */
[----:B------:R-:W-:Y:S02]  /*dc90*/  PRMT R192, R20, 0x5410, R19 ;  /* 0x0000541014c07816 */ /* 0x000fe40000000013 */
[----:B------:R-:W-:-:S02]  /*dca0*/  @!P0 PRMT R20, R12, 0x5410, RZ ;  /* 0x000054100c148816 */ /* 0x000fc400000000ff */
[----:B-1----:R-:W-:-:S04]  /*dcb0*/  LOP3.LUT R4, R0, 0xffff, RZ, 0xc0, !PT ;  /* 0x0000ffff00047812 */ /* 0x002fc800078ec0ff */
[----:B------:R-:W-:-:S04]  /*dcc0*/  SHF.R.U32.HI R4, RZ, 0x8, R4 ;  /* 0x00000008ff047819 */ /* 0x000fc80000011604 */
[----:B------:R-:W-:-:S04]  /*dcd0*/  LOP3.LUT R4, R4, 0xffff, RZ, 0xc0, !PT ;  /* 0x0000ffff04047812 */ /* 0x000fc800078ec0ff */
[----:B------:R-:W-:Y:S02]  /*dce0*/  ISETP.GE.U32.AND P0, PT, R221, R4, PT ;  /* 0x00000004dd00720c */ /* 0x000fe40003f06070 */
[----:B------:R-:W-:-:S11]  /*dcf0*/  SHF.R.U32.HI R4, RZ, 0x18, R0 ;  /* 0x00000018ff047819 */ /* 0x000fd60000011600 */
[----:B------:R-:W-:-:S05]  /*dd00*/  @!P0 HADD2 R16, -R19.H0_H0, -RZ.H0_H0 ;  /* 0xa00000ff13108230 */ /* 0x000fca0000000900 */
[----:B------:R-:W-:Y:S02]  /*dd10*/  @!P0 PRMT R19, R16, 0x5410, RZ ;  /* 0x0000541010138816 */ /* 0x000fe400000000ff */
[----:B------:R-:W-:Y:S02]  /*dd20*/  ISETP.GE.U32.AND P0, PT, R221, R4, PT ;  /* 0x00000004dd00720c */ /* 0x000fe40003f06070 */
[----:B------:R-:W-:Y:S02]  /*dd30*/  F2FP.PACK_AB R13, R13, R17 ;  /* 0x000000110d0d723e */ /* 0x000fe400000000ff */
[----:B------:R-:W-:Y:S02]  /*dd40*/  SHF.R.U32.HI R0, RZ, 0x10, R0 ;  /* 0x00000010ff007819 */ /* 0x000fe40000011600 */
[----:B------:R-:W-:Y:S02]  /*dd50*/  PRMT R17, R13, 0x7632, R17 ;  /* 0x000076320d117816 */ /* 0x000fe40000000011 */
[----:B------:R-:W-:-:S02]  /*dd60*/  LOP3.LUT R0, R0, 0xff, RZ, 0xc0, !PT ;  /* 0x000000ff00007812 */ /* 0x000fc400078ec0ff */
[----:B------:R-:W-:Y:S02]  /*dd70*/  PRMT R18, R13, 0x7610, R18 ;  /* 0x000076100d127816 */ /* 0x000fe40000000012 */
[----:B------:R-:W-:Y:S01]  /*dd80*/  ISETP.GE.U32.AND P1, PT, R221, R0, PT ;  /* 0x00000000dd00720c */ /* 0x000fe20003f26070 */
[----:B------:R-:W-:Y:S01]  /*dd90*/  @!P0 HADD2 R21, -R17.H0_H0, -RZ.H0_H0 ;  /* 0xa00000ff11158230 */ /* 0x000fe20000000900 */
[----:B------:R-:W-:Y:S02]  /*dda0*/  LOP3.LUT R0, R2, 0xff, RZ, 0xc0, !PT ;  /* 0x000000ff02007812 */ /* 0x000fe400078ec0ff */
[----:B------:R-:W-:Y:S02]  /*ddb0*/  PRMT R252, R18, 0x5410, R17 ;  /* 0x0000541012fc7816 */ /* 0x000fe40000000011 */
[----:B------:R-:W-:Y:S02]  /*ddc0*/  @!P0 PRMT R17, R21, 0x5410, RZ ;  /* 0x0000541015118816 */ /* 0x000fe400000000ff */
[----:B------:R-:W-:-:S02]  /*ddd0*/  ISETP.GE.U32.AND P0, PT, R221, R0, PT ;  /* 0x00000000dd00720c */ /* 0x000fc40003f06070 */
[----:B------:R-:W-:Y:S02]  /*dde0*/  LOP3.LUT R0, R2, 0xffff, RZ, 0xc0, !PT ;  /* 0x0000ffff02007812 */ /* 0x000fe400078ec0ff */
[C---:B------:R-:W-:Y:S02]  /*ddf0*/  PRMT R16, R11.reuse, 0x7610, R16 ;  /* 0x000076100b107816 */ /* 0x040fe40000000010 */
[----:B------:R-:W-:Y:S02]  /*de00*/  SHF.R.U32.HI R0, RZ, 0x8, R0 ;  /* 0x00000008ff007819 */ /* 0x000fe40000011600 */
[----:B------:R-:W-:Y:S02]  /*de10*/  PRMT R13, R11, 0x7632, R13 ;  /* 0x000076320b0d7816 */ /* 0x000fe4000000000d */
[----:B------:R-:W-:-:S03]  /*de20*/  LOP3.LUT R0, R0, 0xffff, RZ, 0xc0, !PT ;  /* 0x0000ffff00007812 */ /* 0x000fc600078ec0ff */
[----:B------:R-:W-:Y:S01]  /*de30*/  @!P0 HADD2 R39, -R16.H0_H0, -RZ.H0_H0 ;  /* 0xa00000ff10278230 */ /* 0x000fe20000000900 */
[----:B------:R-:W-:-:S04]  /*de40*/  PRMT R248, R16, 0x5410, R13 ;  /* 0x0000541010f87816 */ /* 0x000fc8000000000d */
[----:B------:R-:W-:Y:S02]  /*de50*/  @!P0 PRMT R16, R39, 0x5410, RZ ;  /* 0x0000541027108816 */ /* 0x000fe400000000ff */
[----:B------:R-:W-:Y:S02]  /*de60*/  ISETP.GE.U32.AND P0, PT, R221, R0, PT ;  /* 0x00000000dd00720c */ /* 0x000fe40003f06070 */
[--C-:B------:R-:W-:Y:S02]  /*de70*/  SHF.R.U32.HI R0, RZ, 0x10, R2.reuse ;  /* 0x00000010ff007819 */ /* 0x100fe40000011602 */
[----:B------:R-:W-:-:S09]  /*de80*/  SHF.R.U32.HI R2, RZ, 0x18, R2 ;  /* 0x00000018ff027819 */ /* 0x000fd20000011602 */
[----:B------:R-:W-:-:S05]  /*de90*/  @!P0 HADD2 R40, -R13.H0_H0, -RZ.H0_H0 ;  /* 0xa00000ff0d288230 */ /* 0x000fca0000000900 */
[----:B------:R-:W-:Y:S02]  /*dea0*/  @!P0 PRMT R13, R40, 0x5410, RZ ;  /* 0x00005410280d8816 */ /* 0x000fe400000000ff */
[C---:B------:R-:W-:Y:S01]  /*deb0*/  ISETP.GE.U32.AND P0, PT, R221.reuse, R2, PT ;  /* 0x00000002dd00720c */ /* 0x040fe20003f06070 */
[----:B------:R-:W-:Y:S01]  /*dec0*/  @!P1 HADD2 R38, -R18.H0_H0, -RZ.H0_H0 ;  /* 0xa00000ff12269230 */ /* 0x000fe20000000900 */
[----:B------:R-:W-:Y:S01]  /*ded0*/  LOP3.LUT R0, R0, 0xff, RZ, 0xc0, !PT ;  /* 0x000000ff00007812 */ /* 0x000fe200078ec0ff */
[----:B------:R-:W-:Y:S01]  /*dee0*/  IMAD.WIDE.U32 R2, R6, -0x2daee0ad, RZ ;  /* 0xd2511f5306027825 */ /* 0x000fe200078e00ff */
[----:B------:R-:W-:Y:S02]  /*def0*/  PRMT R11, R172, 0x7632, R11 ;  /* 0x00007632ac0b7816 */ /* 0x000fe4000000000b */
[----:B------:R-:W-:Y:S02]  /*df00*/  @!P1 PRMT R18, R38, 0x5410, RZ ;  /* 0x0000541026129816 */ /* 0x000fe400000000ff */
[----:B------:R-:W-:-:S02]  /*df10*/  ISETP.GE.U32.AND P1, PT, R221, R0, PT ;  /* 0x00000000dd00720c */ /* 0x000fc40003f26070 */
[----:B------:R-:W-:Y:S02]  /*df20*/  LOP3.LUT R0, R3, R249, R8, 0x96, !PT ;  /* 0x000000f903007212 */ /* 0x000fe400078e9608 */
[----:B------:R-:W-:Y:S01]  /*df30*/  PRMT R12, R172, 0x7610, R12 ;  /* 0x00007610ac0c7816 */ /* 0x000fe2000000000c */
[----:B------:R-:W-:Y:S01]  /*df40*/  @!P0 HADD2 R41, -R11.H0_H0, -RZ.H0_H0 ;  /* 0xa00000ff0b298230 */ /* 0x000fe20000000900 */
[----:B------:R-:W-:Y:S02]  /*df50*/  LOP3.LUT R4, R0, 0xff, RZ, 0xc0, !PT ;  /* 0x000000ff00047812 */ /* 0x000fe400078ec0ff */
[----:B------:R-:W-:Y:S02]  /*df60*/  PRMT R39, R12, 0x5410, R11 ;  /* 0x000054100c277816 */ /* 0x000fe4000000000b */
[----:B------:R-:W-:Y:S02]  /*df70*/  @!P0 PRMT R11, R41, 0x5410, RZ ;  /* 0x00005410290b8816 */ /* 0x000fe400000000ff */
[----:B------:R-:W-:-:S02]  /*df80*/  ISETP.GE.U32.AND P0, PT, R221, R4, PT ;  /* 0x00000004dd00720c */ /* 0x000fc40003f06070 */
[----:B------:R-:W-:Y:S02]  /*df90*/  LOP3.LUT R4, R0, 0xffff, RZ, 0xc0, !PT ;  /* 0x0000ffff00047812 */ /* 0x000fe400078ec0ff */
[C---:B------:R-:W-:Y:S02]  /*dfa0*/  PRMT R10, R14.reuse, 0x7610, R10 ;  /* 0x000076100e0a7816 */ /* 0x040fe4000000000a */
[----:B------:R-:W-:Y:S01]  /*dfb0*/  SHF.R.U32.HI R4, RZ, 0x8, R4 ;  /* 0x00000008ff047819 */ /* 0x000fe20000011604 */
[----:B------:R-:W-:Y:S01]  /*dfc0*/  IMAD.MOV.U32 R116, RZ, RZ, R96 ;  /* 0x000000ffff747224 */ /* 0x000fe200078e0060 */
[----:B------:R-:W-:Y:S01]  /*dfd0*/  PRMT R9, R14, 0x7632, R9 ;  /* 0x000076320e097816 */ /* 0x000fe20000000009 */
[----:B------:R-:W-:Y:S01]  /*dfe0*/  IMAD.MOV.U32 R96, RZ, RZ, R149 ;  /* 0x000000ffff607224 */ /* 0x000fe200078e0095 */
[----:B------:R-:W-:-:S03]  /*dff0*/  LOP3.LUT R4, R4, 0xffff, RZ, 0xc0, !PT ;  /* 0x0000ffff04047812 */ /* 0x000fc600078ec0ff */
[----:B------:R-:W-:Y:S01]  /*e000*/  @!P0 HADD2 R43, -R10.H0_H0, -RZ.H0_H0 ;  /* 0xa00000ff0a2b8230 */ /* 0x000fe20000000900 */
[----:B------:R-:W-:Y:S01]  /*e010*/  IMAD.MOV.U32 R149, RZ, RZ, R222 ;  /* 0x000000ffff957224 */ /* 0x000fe200078e00de */
[----:B------:R-:W-:-:S03]  /*e020*/  PRMT R222, R10, 0x5410, R9 ;  /* 0x000054100ade7816 */ /* 0x000fc60000000009 */
[----:B------:R-:W-:Y:S02]  /*e030*/  @!P0 PRMT R10, R43, 0x5410, RZ ;  /* 0x000054102b0a8816 */ /* 0x000fe400000000ff */
[----:B------:R-:W-:-:S13]  /*e040*/  ISETP.GE.U32.AND P0, PT, R221, R4, PT ;  /* 0x00000004dd00720c */ /* 0x000fda0003f06070 */
[----:B------:R-:W-:-:S05]  /*e050*/  @!P0 HADD2 R44, -R9.H0_H0, -RZ.H0_H0 ;  /* 0xa00000ff092c8230 */ /* 0x000fca0000000900 */
[----:B------:R-:W-:Y:S02]  /*e060*/  @!P0 PRMT R9, R44, 0x5410, RZ ;  /* 0x000054102c098816 */ /* 0x000fe400000000ff */
[----:B------:R-:W-:Y:S02]  /*e070*/  MOV R44, R142 ;  /* 0x0000008e002c7202 */ /* 0x000fe40000000f00 */
[----:B------:R-:W2:Y:S01]  /*e080*/  LDL R142, [R1+0x12c] ;  /* 0x00012c00018e7983 */ /* 0x000ea20000100800 */
[--C-:B------:R-:W-:Y:S02]  /*e090*/  SHF.R.U32.HI R4, RZ, 0x10, R0.reuse ;  /* 0x00000010ff047819 */ /* 0x100fe40000011600 */
[----:B------:R-:W-:-:S04]  /*e0a0*/  SHF.R.U32.HI R0, RZ, 0x18, R0 ;  /* 0x00000018ff007819 */ /* 0x000fc80000011600 */
[----:B------:R-:W-:Y:S02]  /*e0b0*/  ISETP.GE.U32.AND P0, PT, R221, R0, PT ;  /* 0x00000000dd00720c */ /* 0x000fe40003f06070 */
[----:B------:R-:W-:Y:S02]  /*e0c0*/  F2FP.PACK_AB R5, R7, R5 ;  /* 0x000000050705723e */ /* 0x000fe400000000ff */
[C---:B------:R-:W-:Y:S02]  /*e0d0*/  PRMT R7, R173.reuse, 0x7632, R7 ;  /* 0x00007632ad077816 */ /* 0x040fe40000000007 */
[----:B------:R-:W-:Y:S02]  /*e0e0*/  PRMT R8, R173, 0x7610, R8 ;  /* 0x00007610ad087816 */ /* 0x000fe40000000008 */
[----:B------:R-:W-:-:S05]  /*e0f0*/  LOP3.LUT R0, R2, 0xff, RZ, 0xc0, !PT ;  /* 0x000000ff02007812 */ /* 0x000fca00078ec0ff */
[----:B------:R-:W-:Y:S01]  /*e100*/  @!P0 HADD2 R46, -R7.H0_H0, -RZ.H0_H0 ;  /* 0xa00000ff072e8230 */ /* 0x000fe20000000900 */
[----:B------:R-:W-:-:S04]  /*e110*/  PRMT R150, R8, 0x5410, R7 ;  /* 0x0000541008967816 */ /* 0x000fc80000000007 */
[----:B------:R-:W-:Y:S02]  /*e120*/  @!P0 PRMT R7, R46, 0x5410, RZ ;  /* 0x000054102e078816 */ /* 0x000fe400000000ff */
[----:B------:R-:W-:Y:S02]  /*e130*/  ISETP.GE.U32.AND P0, PT, R221, R0, PT ;  /* 0x00000000dd00720c */ /* 0x000fe40003f06070 */
[----:B------:R-:W-:Y:S02]  /*e140*/  LOP3.LUT R0, R2, 0xffff, RZ, 0xc0, !PT ;  /* 0x0000ffff02007812 */ /* 0x000fe400078ec0ff */
[C---:B------:R-:W-:Y:S02]  /*e150*/  PRMT R6, R5.reuse, 0x7610, R6 ;  /* 0x0000761005067816 */ /* 0x040fe40000000006 */
[----:B------:R-:W-:Y:S02]  /*e160*/  SHF.R.U32.HI R0, RZ, 0x8, R0 ;  /* 0x00000008ff007819 */ /* 0x000fe40000011600 */
[----:B------:R-:W-:-:S02]  /*e170*/  PRMT R5, R5, 0x7632, R5 ;  /* 0x0000763205057816 */ /* 0x000fc40000000005 */
[----:B------:R-:W-:-:S03]  /*e180*/  LOP3.LUT R0, R0, 0xffff, RZ, 0xc0, !PT ;  /* 0x0000ffff00007812 */ /* 0x000fc600078ec0ff */
[----:B------:R-:W-:Y:S01]  /*e190*/  @!P0 HADD2 R47, -R6.H0_H0, -RZ.H0_H0 ;  /* 0xa00000ff062f8230 */ /* 0x000fe20000000900 */
[----:B------:R-:W-:-:S04]  /*e1a0*/  PRMT R173, R6, 0x5410, R5 ;  /* 0x0000541006ad7816 */ /* 0x000fc80000000005 */
[----:B------:R-:W-:Y:S02]  /*e1b0*/  @!P0 PRMT R6, R47, 0x5410, RZ ;  /* 0x000054102f068816 */ /* 0x000fe400000000ff */
[----:B------:R-:W-:Y:S02]  /*e1c0*/  ISETP.GE.U32.AND P0, PT, R221, R0, PT ;  /* 0x00000000dd00720c */ /* 0x000fe40003f06070 */
[----:B------:R-:W-:Y:S01]  /*e1d0*/  SHF.R.U32.HI R0, RZ, 0x10, R2 ;  /* 0x00000010ff007819 */ /* 0x000fe20000011602 */
[----:B------:R-:W-:-:S03]  /*e1e0*/  @!P1 HADD2 R42, -R12.H0_H0, -RZ.H0_H0 ;  /* 0xa00000ff0c2a9230 */ /* 0x000fc60000000900 */
[----:B------:R-:W-:Y:S02]  /*e1f0*/  LOP3.LUT R0, R0, 0xff, RZ, 0xc0, !PT ;  /* 0x000000ff00007812 */ /* 0x000fe400078ec0ff */
[----:B------:R-:W-:-:S05]  /*e200*/  LOP3.LUT R4, R4, 0xff, RZ, 0xc0, !PT ;  /* 0x000000ff04047812 */ /* 0x000fca00078ec0ff */
[----:B------:R-:W-:Y:S01]  /*e210*/  @!P0 HADD2 R48, -R5.H0_H0, -RZ.H0_H0 ;  /* 0xa00000ff05308230 */ /* 0x000fe20000000900 */
[----:B------:R-:W-:-:S04]  /*e220*/  @!P1 PRMT R12, R42, 0x5410, RZ ;  /* 0x000054102a0c9816 */ /* 0x000fc800000000ff */
[----:B------:R-:W-:Y:S02]  /*e230*/  @!P0 PRMT R5, R48, 0x5410, RZ ;  /* 0x0000541030058816 */ /* 0x000fe400000000ff */
[C---:B------:R-:W-:Y:S02]  /*e240*/  ISETP.GE.U32.AND P0, PT, R221.reuse, R0, PT ;  /* 0x00000000dd00720c */ /* 0x040fe40003f06070 */
[----:B------:R-:W-:Y:S01]  /*e250*/  ISETP.GE.U32.AND P1, PT, R221, R4, PT ;  /* 0x00000004dd00720c */ /* 0x000fe20003f26070 */
[----:B------:R-:W-:Y:S01]  /*e260*/  IMAD.MOV.U32 R125, RZ, RZ, R117 ;  /* 0x000000ffff7d7224 */ /* 0x000fe200078e0075 */
[----:B------:R-:W-:Y:S01]  /*e270*/  MOV R117, R116 ;  /* 0x0000007400757202 */ /* 0x000fe20000000f00 */
[----:B------:R-:W-:Y:S02]  /*e280*/  IMAD.MOV.U32 R116, RZ, RZ, R109 ;  /* 0x000000ffff747224 */ /* 0x000fe400078e006d */
[----:B------:R-:W-:Y:S01]  /*e290*/  IMAD.MOV.U32 R109, RZ, RZ, R108 ;  /* 0x000000ffff6d7224 */ /* 0x000fe200078e006c */
[----:B------:R-:W-:Y:S01]  /*e2a0*/  MOV R108, R84 ;  /* 0x00000054006c7202 */ /* 0x000fe20000000f00 */
[----:B------:R-:W-:Y:S01]  /*e2b0*/  IMAD.MOV.U32 R84, RZ, RZ, R77 ;  /* 0x000000ffff547224 */ /* 0x000fe200078e004d */
[----:B------:R-:W-:Y:S01]  /*e2c0*/  PRMT R4, R15, 0x7632, R4 ;  /* 0x000076320f047816 */ /* 0x000fe20000000004 */
[----:B------:R-:W-:-:S02]  /*e2d0*/  IMAD.MOV.U32 R77, RZ, RZ, R73 ;  /* 0x000000ffff4d7224 */ /* 0x000fc400078e0049 */
[----:B------:R-:W-:Y:S01]  /*e2e0*/  @!P0 HADD2 R49, -R15.H0_H0, -RZ.H0_H0 ;  /* 0xa00000ff0f318230 */ /* 0x000fe20000000900 */
[----:B------:R-:W-:Y:S01]  /*e2f0*/  MOV R73, R72 ;  /* 0x0000004800497202 */ /* 0x000fe20000000f00 */
[----:B------:R-:W-:Y:S01]  /*e300*/  @!P1 HADD2 R45, -R8.H0_H0, -RZ.H0_H0 ;  /* 0xa00000ff082d9230 */ /* 0x000fe20000000900 */
[----:B------:R-:W-:Y:S01]  /*e310*/  SHF.R.U32.HI R2, RZ, 0x18, R2 ;  /* 0x00000018ff027819 */ /* 0x000fe20000011602 */
[----:B------:R-:W-:Y:S01]  /*e320*/  IMAD.MOV.U32 R72, RZ, RZ, R223 ;  /* 0x000000ffff487224 */ /* 0x000fe200078e00df */
[C---:B------:R-:W-:Y:S02]  /*e330*/  @P0 PRMT R21, R15.reuse, 0x7610, R21 ;  /* 0x000076100f150816 */ /* 0x040fe40000000015 */
[----:B------:R-:W-:Y:S01]  /*e340*/  PRMT R223, R15, 0x5410, R4 ;  /* 0x000054100fdf7816 */ /* 0x000fe20000000004 */
[----:B------:R-:W-:Y:S01]  /*e350*/  IMAD.MOV.U32 R14, RZ, RZ, R188 ;  /* 0x000000ffff0e7224 */ /* 0x000fe200078e00bc */
[----:B------:R-:W-:Y:S02]  /*e360*/  @!P0 PRMT R21, R49, 0x5410, RZ ;  /* 0x0000541031158816 */ /* 0x000fe400000000ff */
[----:B------:R-:W-:-:S02]  /*e370*/  MOV R15, R189 ;  /* 0x000000bd000f7202 */ /* 0x000fc40000000f00 */
[----:B------:R-:W-:Y:S02]  /*e380*/  ISETP.GE.U32.AND P0, PT, R221, R2, PT ;  /* 0x00000002dd00720c */ /* 0x000fe40003f06070 */
[----:B------:R-:W-:Y:S01]  /*e390*/  @!P1 PRMT R8, R45, 0x5410, RZ ;  /* 0x000054102d089816 */ /* 0x000fe200000000ff */
[----:B------:R-:W-:Y:S01]  /*e3a0*/  IMAD.MOV.U32 R45, RZ, RZ, R143 ;  /* 0x000000ffff2d7224 */ /* 0x000fe200078e008f */
[----:B------:R-:W-:Y:S01]  /*e3b0*/  ST.E.U16 [R14.64+-0x80], R26 ;  /* 0xffff801a0e007985 */ /* 0x000fe2000c101504 */
[----:B------:R-:W-:-:S03]  /*e3c0*/  LOP3.LUT R0, R23, R245, R190, 0x96, !PT ;  /* 0x000000f517007212 */ /* 0x000fc600078e96be */
[----:B------:R-:W-:Y:S01]  /*e3d0*/  ST.E.U16 [R14.64+-0x7e], R25 ;  /* 0xffff82190e007985 */ /* 0x000fe2000c101504 */
[----:B------:R-:W-:Y:S01]  /*e3e0*/  LOP3.LUT R22, R45, R174, R22, 0x96, !PT ;  /* 0x000000ae2d167212 */ /* 0x000fe200078e9616 */
[----:B------:R-:W-:Y:S02]  /*e3f0*/  IMAD.MOV.U32 R66, RZ, RZ, R148 ;  /* 0x000000ffff427224 */ /* 0x000fe400078e0094 */
[----:B------:R-:W-:Y:S01]  /*e400*/  IMAD R0, R0, -0x2daee0ad, RZ ;  /* 0xd2511f5300007824 */ /* 0x000fe200078e02ff */
[----:B------:R-:W-:-:S05]  /*e410*/  @!P0 HADD2 R50, -R4.H0_H0, -RZ.H0_H0 ;  /* 0xa00000ff04328230 */ /* 0x000fca0000000900 */
[----:B------:R-:W-:Y:S02]  /*e420*/  @!P0 PRMT R4, R50, 0x5410, RZ ;  /* 0x0000541032048816 */ /* 0x000fe400000000ff */
        /* <DEDUP_REMOVED lines=18> */
[----:B------:R-:W-:Y:S02]  /*e550*/  IMAD.MOV.U32 R90, RZ, RZ, R117 ;  /* 0x000000ffff5a7224 */ /* 0x000fe400078e0075 */
[----:B------:R-:W-:Y:S01]  /*e560*/  IMAD.MOV.U32 R91, RZ, RZ, R116 ;  /* 0x000000ffff5b7224 */ /* 0x000fe200078e0074 */
[----:B------:R-:W-:Y:S01]  /*e570*/  MOV R172, R124 ;  /* 0x0000007c00ac7202 */ /* 0x000fe20000000f00 */
[----:B------:R-:W-:Y:S01]  /*e580*/  IMAD.MOV.U32 R126, RZ, RZ, R62 ;  /* 0x000000ffff7e7224 */ /* 0x000fe200078e003e */
[----:B------:R-:W-:-:S02]  /*e590*/  MOV R124, R73 ;  /* 0x00000049007c7202 */ /* 0x000fc40000000f00 */
[----:B------:R-:W-:Y:S01]  /*e5a0*/  MOV R127, R63 ;  /* 0x0000003f007f7202 */ /* 0x000fe20000000f00 */
[----:B------:R-:W-:Y:S02]  /*e5b0*/  IMAD.MOV.U32 R111, RZ, RZ, R51 ;  /* 0x000000ffff6f7224 */ /* 0x000fe400078e0033 */
[----:B--2---:R-:W-:-:S05]  /*e5c0*/  IMAD.WIDE R2, R142, 0x2, R14 ;  /* 0x000000028e027825 */ /* 0x004fca00078e020e */
[----:B------:R-:W-:Y:S01]  /*e5d0*/  ST.E.U16 [R2.64+-0x80], R30 ;  /* 0xffff801e02007985 */ /* 0x000fe2000c101504 */
[----:B------:R-:W-:-:S03]  /*e5e0*/  IMAD.MOV.U32 R142, RZ, RZ, R149 ;  /* 0x000000ffff8e7224 */ /* 0x000fc600078e0095 */
[----:B------:R-:W-:Y:S01]  /*e5f0*/  ST.E.U16 [R2.64+-0x7e], R29 ;  /* 0xffff821d02007985 */ /* 0x000fe2000c101504 */
[----:B------:R-:W-:-:S03]  /*e600*/  IMAD.WIDE.U32 R148, R22, -0x2daee0ad, RZ ;  /* 0xd2511f5316947825 */ /* 0x000fc600078e00ff */
[----:B------:R-:W-:Y:S04]  /*e610*/  ST.E.U16 [R14.64+-0x70], R24 ;  /* 0xffff90180e007985 */ /* 0x000fe8000c101504 */
[----:B------:R-:W-:Y:S04]  /*e620*/  ST.E.U16 [R14.64+-0x6e], R27 ;  /* 0xffff921b0e007985 */ /* 0x000fe8000c101504 */
[----:B------:R-:W-:Y:S04]  /*e630*/  ST.E.U16 [R2.64+-0x70], R28 ;  /* 0xffff901c02007985 */ /* 0x000fe8000c101504 */
[----:B------:R1:W-:Y:S04]  /*e640*/  ST.E.U16 [R2.64+-0x6e], R32 ;  /* 0xffff922002007985 */ /* 0x0003e8000c101504 */
[----:B------:R-:W-:Y:S04]  /*e650*/  ST.E.U16 [R14.64+-0x60], R31 ;  /* 0xffffa01f0e007985 */ /* 0x000fe8000c101504 */
[----:B------:R-:W-:Y:S04]  /*e660*/  ST.E.U16 [R14.64+-0x5e], R135 ;  /* 0xffffa2870e007985 */ /* 0x000fe8000c101504 */
[----:B------:R-:W-:Y:S04]  /*e670*/  ST.E.U16 [R2.64+-0x60], R134 ;  /* 0xffffa08602007985 */ /* 0x000fe8000c101504 */
[----:B------:R-:W-:Y:S04]  /*e680*/  ST.E.U16 [R2.64+-0x5e], R133 ;  /* 0xffffa28502007985 */ /* 0x000fe8000c101504 */
[----:B------:R-:W-:Y:S04]  /*e690*/  ST.E.U16 [R14.64+-0x50], R34 ;  /* 0xffffb0220e007985 */ /* 0x000fe8000c101504 */
[----:B------:R-:W-:Y:S01]  /*e6a0*/  ST.E.U16 [R14.64+-0x4e], R33 ;  /* 0xffffb2210e007985 */ /* 0x000fe2000c101504 */
[----:B------:R-:W-:-:S03]  /*e6b0*/  LOP3.LUT R0, R149, R175, R0, 0x96, !PT ;  /* 0x000000af95007212 */ /* 0x000fc600078e9600 */
[----:B------:R-:W-:Y:S04]  /*e6c0*/  ST.E.U16 [R2.64+-0x50], R132 ;  /* 0xffffb08402007985 */ /* 0x000fe8000c101504 */
        /* <DEDUP_REMOVED lines=8> */
[----:B------:R-:W-:Y:S01]  /*e750*/  ST.E.U16 [R2.64+-0x2e], R11 ;  /* 0xffffd20b02007985 */ /* 0x000fe2000c101504 */
[----:B------:R-:W-:-:S03]  /*e760*/  IMAD.WIDE.U32 R22, R0, -0x326172a9, RZ ;  /* 0xcd9e8d5700167825 */ /* 0x000fc600078e00ff */
[----:B------:R-:W-:Y:S04]  /*e770*/  ST.E.U16 [R14.64+-0x20], R10 ;  /* 0xffffe00a0e007985 */ /* 0x000fe8000c101504 */
[----:B------:R-:W-:Y:S04]  /*e780*/  ST.E.U16 [R14.64+-0x1e], R9 ;  /* 0xffffe2090e007985 */ /* 0x000fe8000c101504 */
[----:B------:R-:W-:Y:S04]  /*e790*/  ST.E.U16 [R2.64+-0x20], R8 ;  /* 0xffffe00802007985 */ /* 0x000fe8000c101504 */
[----:B------:R-:W-:Y:S04]  /*e7a0*/  ST.E.U16 [R2.64+-0x1e], R7 ;  /* 0xffffe20702007985 */ /* 0x000fe8000c101504 */
[----:B------:R2:W-:Y:S04]  /*e7b0*/  ST.E.U16 [R14.64+-0x10], R6 ;  /* 0xfffff0060e007985 */ /* 0x0005e8000c101504 */
[----:B------:R3:W-:Y:S04]  /*e7c0*/  ST.E.U16 [R14.64+-0xe], R5 ;  /* 0xfffff2050e007985 */ /* 0x0007e8000c101504 */
[----:B------:R-:W-:Y:S04]  /*e7d0*/  ST.E.U16 [R2.64+-0x10], R21 ;  /* 0xfffff01502007985 */ /* 0x000fe8000c101504 */
[----:B------:R4:W-:Y:S04]  /*e7e0*/  ST.E.U16 [R2.64+-0xe], R4 ;  /* 0xfffff20402007985 */ /* 0x0009e8000c101504 */
[----:B------:R-:W4:Y:S01]  /*e7f0*/  LDSM.16.MT88.4 R12, [R195+0x18000] ;  /* 0x01800000c30c783b */ /* 0x000f220000004200 */
[----:B------:R-:W-:-:S02]  /*e800*/  LOP3.LUT R0, R23, R151, R138, 0x96, !PT ;  /* 0x0000009717007212 */ /* 0x000fc400078e968a */
[C---:B------:R-:W-:Y:S01]  /*e810*/  LOP3.LUT R23, R22.reuse, 0xffff, RZ, 0xc0, !PT ;  /* 0x0000ffff16177812 */ /* 0x040fe200078ec0ff */
[----:B------:R-:W4:Y:S01]  /*e820*/  LDSM.16.MT88.4 R24, [R193+0x18000] ;  /* 0x01800000c118783b */ /* 0x000f220000004200 */
[----:B-1----:R-:W-:Y:S02]  /*e830*/  SHF.R.U32.HI R32, RZ, 0x10, R22 ;  /* 0x00000010ff207819 */ /* 0x002fe40000011616 */
[----:B------:R-:W-:Y:S01]  /*e840*/  LOP3.LUT R28, R22, 0xff, RZ, 0xc0, !PT ;  /* 0x000000ff161c7812 */ /* 0x000fe200078ec0ff */
[----:B------:R-:W1:Y:S01]  /*e850*/  LDSM.16.MT88.4 R16, [R196+0x18000] ;  /* 0x01800000c410783b */ /* 0x000e620000004200 */
[C---:B--2---:R-:W-:Y:S02]  /*e860*/  LOP3.LUT R6, R0.reuse, 0xff, RZ, 0xc0, !PT ;  /* 0x000000ff00067812 */ /* 0x044fe400078ec0ff */
[----:B---3--:R-:W-:-:S04]  /*e870*/  LOP3.LUT R5, R0, 0xffff, RZ, 0xc0, !PT ;  /* 0x0000ffff00057812 */ /* 0x008fc800078ec0ff */
[----:B------:R-:W-:Y:S02]  /*e880*/  SHF.R.U32.HI R5, RZ, 0x8, R5 ;  /* 0x00000008ff057819 */ /* 0x000fe40000011605 */
[--C-:B----4-:R-:W-:Y:S02]  /*e890*/  SHF.R.U32.HI R2, RZ, 0x10, R0.reuse ;  /* 0x00000010ff027819 */ /* 0x110fe40000011600 */
[----:B------:R-:W-:Y:S02]  /*e8a0*/  PRMT R3, R6, 0x5410, R5 ;  /* 0x0000541006037816 */ /* 0x000fe40000000005 */
[----:B------:R-:W-:Y:S02]  /*e8b0*/  SHF.R.U32.HI R4, RZ, 0x18, R0 ;  /* 0x00000018ff047819 */ /* 0x000fe40000011600 */
[----:B------:R-:W-:Y:S02]  /*e8c0*/  LOP3.LUT R2, R2, 0xff, RZ, 0xc0, !PT ;  /* 0x000000ff02027812 */ /* 0x000fe400078ec0ff */
[----:B------:R-:W-:-:S02]  /*e8d0*/  SHF.R.U32.HI R38, RZ, 0x18, R22 ;  /* 0x00000018ff267819 */ /* 0x000fc40000011616 */
[----:B------:R-:W-:Y:S02]  /*e8e0*/  SHF.R.U32.HI R7, RZ, 0x8, R23 ;  /* 0x00000008ff077819 */ /* 0x000fe40000011617 */
[----:B------:R-:W-:Y:S01]  /*e8f0*/  LOP3.LUT R5, R32, 0xff, RZ, 0xc0, !PT ;  /* 0x000000ff20057812 */ /* 0x000fe200078ec0ff */
[--C-:B------:R-:W-:Y:S01]  /*e900*/  HSET2.LE.AND R0, R3, R143.reuse, PT ;  /* 0x0000008f03007233 */ /* 0x100fe20003803000 */
[----:B------:R-:W-:Y:S01]  /*e910*/  PRMT R2, R2, 0x5410, R4 ;  /* 0x0000541002027816 */ /* 0x000fe20000000004 */
[----:B------:R-:W2:Y:S01]  /*e920*/  LDSM.16.MT88.4 R20, [R194+0x18000] ;  /* 0x01800000c214783b */ /* 0x000ea20000004200 */
[----:B------:R-:W-:Y:S02]  /*e930*/  PRMT R7, R28, 0x5410, R7 ;  /* 0x000054101c077816 */ /* 0x000fe40000000007 */
[----:B------:R-:W-:Y:S01]  /*e940*/  PRMT R3, R5, 0x5410, R38 ;  /* 0x0000541005037816 */ /* 0x000fe20000000026 */
[----:B------:R-:W-:Y:S01]  /*e950*/  LDSM.16.MT88.4 R28, [R193+0x1a000] ;  /* 0x01a00000c11c783b */ /* 0x000fe20000004200 */
[----:B------:R-:W-:Y:S01]  /*e960*/  LOP3.LUT R8, R66, R0, RZ, 0xc0, !PT ;  /* 0x0000000042087212 */ /* 0x000fe200078ec0ff */
[----:B------:R-:W-:-:S02]  /*e970*/  HSET2.LE.AND R0, R2, R143, PT ;  /* 0x0000008f02007233 */ /* 0x000fc40003803000 */
[--C-:B------:R-:W-:Y:S02]  /*e980*/  HSET2.LE.AND R2, R7, R143.reuse, PT ;  /* 0x0000008f07027233 */ /* 0x100fe40003803000 */
[----:B------:R-:W-:Y:S01]  /*e990*/  HSET2.LE.AND R3, R3, R143, PT ;  /* 0x0000008f03037233 */ /* 0x000fe20003803000 */
[----:B------:R-:W-:Y:S01]  /*e9a0*/  LOP3.LUT R9, R142, R0, RZ, 0xc0, !PT ;  /* 0x000000008e097212 */ /* 0x000fe200078ec0ff */
[----:B------:R-:W-:Y:S01]  /*e9b0*/  LDSM.16.MT88.4 R4, [R193+0x1c000] ;  /* 0x01c00000c104783b */ /* 0x000fe20000004200 */
[----:B------:R-:W-:Y:S02]  /*e9c0*/  LOP3.LUT R10, R125, R2, RZ, 0xc0, !PT ;  /* 0x000000027d0a7212 */ /* 0x000fe400078ec0ff */
[----:B------:R-:W-:-:S07]  /*e9d0*/  LOP3.LUT R11, R247, R3, RZ, 0xc0, !PT ;  /* 0x00000003f70b7212 */ /* 0x000fce00078ec0ff */
[C---:B------:R-:W-:Y:S08]  /*e9e0*/  HMMA.16816.F32 R76, R8.reuse, R12, R144 ;  /* 0x0000000c084c723c */ /* 0x040ff00000001890 */
[----:B------:R-:W-:Y:S01]  /*e9f0*/  HMMA.16816.F32 R64, R8, R14, R180 ;  /* 0x0000000e0840723c */ /* 0x000fe200000018b4 */
[----:B------:R-:W3:Y:S01]  /*ea00*/  LDSM.16.MT88.4 R12, [R195+0x1a000] ;  /* 0x01a00000c30c783b */ /* 0x000ee20000004200 */
[----:B------:R-:W-:-:S02]  /*ea10*/  IMAD.MOV.U32 R33, RZ, RZ, R85 ;  /* 0x000000ffff217224 */ /* 0x000fc400078e0055 */
[----:B------:R-:W-:Y:S01]  /*ea20*/  IMAD.MOV.U32 R34, RZ, RZ, R112 ;  /* 0x000000ffff227224 */ /* 0x000fe200078e0070 */
[----:B------:R-:W-:Y:S01]  /*ea30*/  MOV R247, R46 ;  /* 0x0000002e00f77202 */ /* 0x000fe20000000f00 */
[----:B------:R-:W-:Y:S02]  /*ea40*/  IMAD.MOV.U32 R0, RZ, RZ, R43 ;  /* 0x000000ffff007224 */ /* 0x000fe400078e002b */
[----:B------:R-:W-:Y:S01]  /*ea50*/  HMMA.16816.F32 R140, R8, R24, R168 ;  /* 0x00000018088c723c */ /* 0x000fe200000018a8 */
[----:B------:R-:W-:Y:S01]  /*ea60*/  MOV R3, R45 ;  /* 0x0000002d00037202 */ /* 0x000fe20000000f00 */
[----:B------:R-:W-:Y:S01]  /*ea70*/  IMAD.MOV.U32 R32, RZ, RZ, R41 ;  /* 0x000000ffff207224 */ /* 0x000fe200078e0029 */
[----:B------:R-:W-:Y:S01]  /*ea80*/  MOV R35, R33 ;  /* 0x0000002100237202 */ /* 0x000fe20000000f00 */
[----:B------:R-:W-:-:S03]  /*ea90*/  IMAD.MOV.U32 R43, RZ, RZ, R99 ;  /* 0x000000ffff2b7224 */ /* 0x000fc600078e0063 */
[----:B------:R-:W-:Y:S01]  /*eaa0*/  IMAD.MOV.U32 R171, RZ, RZ, R47 ;  /* 0x000000ffffab7224 */ /* 0x000fe200078e002f */
[----:B-1----:R-:W-:Y:S01]  /*eab0*/  HMMA.16816.F32 R92, R8, R16, R152 ;  /* 0x00000010085c723c */ /* 0x002fe20000001898 */
[----:B------:R-:W-:Y:S01]  /*eac0*/  IMAD.MOV.U32 R170, RZ, RZ, R34 ;  /* 0x000000ffffaa7224 */ /* 0x000fe200078e0022 */
[----:B------:R-:W-:Y:S01]  /*ead0*/  MOV R33, R40 ;  /* 0x0000002800217202 */ /* 0x000fe20000000f00 */
[----:B------:R-:W-:-:S05]  /*eae0*/  IMAD.MOV.U32 R2, RZ, RZ, R44 ;  /* 0x000000ffff027224 */ /* 0x000fca00078e002c */
[C---:B------:R-:W-:Y:S01]  /*eaf0*/  HMMA.16816.F32 R84, R8.reuse, R18, R176 ;  /* 0x000000120854723c */ /* 0x040fe200000018b0 */
[----:B------:R-:W1:Y:S01]  /*eb00*/  LDSM.16.MT88.4 R16, [R196+0x1a000] ;  /* 0x01a00000c410783b */ /* 0x000e620000004200 */
[----:B------:R-:W-:Y:S02]  /*eb10*/  IMAD.MOV.U32 R38, RZ, RZ, R42 ;  /* 0x000000ffff267224 */ /* 0x000fe400078e002a */
[----:B------:R-:W-:Y:S02]  /*eb20*/  IMAD.MOV.U32 R45, RZ, RZ, R90 ;  /* 0x000000ffff2d7224 */ /* 0x000fe400078e005a */
[----:B------:R-:W-:Y:S02]  /*eb30*/  IMAD.MOV.U32 R99, RZ, RZ, R105 ;  /* 0x000000ffff637224 */ /* 0x000fe400078e0069 */
[----:B------:R-:W-:Y:S01]  /*eb40*/  HMMA.16816.F32 R116, R8, R26, R164 ;  /* 0x0000001a0874723c */ /* 0x000fe200000018a4 */
[----:B------:R-:W-:Y:S01]  /*eb50*/  IMAD.MOV.U32 R90, RZ, RZ, R104 ;  /* 0x000000ffff5a7224 */ /* 0x000fe200078e0068 */
[----:B------:R-:W-:Y:S01]  /*eb60*/  MOV R44, R91 ;  /* 0x0000005b002c7202 */ /* 0x000fe20000000f00 */
[----:B------:R-:W-:-:S02]  /*eb70*/  IMAD.MOV.U32 R168, RZ, RZ, R247 ;  /* 0x000000ffffa87224 */ /* 0x000fc400078e00f7 */
[----:B------:R-:W-:-:S03]  /*eb80*/  IMAD.MOV.U32 R125, RZ, RZ, R72 ;  /* 0x000000ffff7d7224 */ /* 0x000fc600078e0048 */
        /* <DEDUP_REMOVED lines=16> */
[----:B------:R-:W-:-:S07]  /*ec90*/  IMAD.MOV.U32 R178, RZ, RZ, R2 ;  /* 0x000000ffffb27224 */ /* 0x000fce00078e0002 */
[C---:B------:R-:W-:Y:S01]  /*eca0*/  HMMA.16816.F32 R100, R8.reuse, R14, R100 ;  /* 0x0000000e0864723c */ /* 0x040fe20000001864 */
[----:B------:R-:W-:Y:S01]  /*ecb0*/  IMAD.MOV.U32 R158, RZ, RZ, R170 ;  /* 0x000000ffff9e7224 */ /* 0x000fe200078e00aa */
[----:B------:R-:W2:Y:S01]  /*ecc0*/  LDSM.16.MT88.4 R12, [R195+0x1c000] ;  /* 0x01c00000c30c783b */ /* 0x000ea20000004200 */
[----:B------:R-:W-:Y:S02]  /*ecd0*/  IMAD.MOV.U32 R159, RZ, RZ, R171 ;  /* 0x000000ffff9f7224 */ /* 0x000fe400078e00ab */
[----:B------:R-:W-:Y:S01]  /*ece0*/  IMAD.MOV.U32 R247, RZ, RZ, R38 ;  /* 0x000000fffff77224 */ /* 0x000fe200078e0026 */
[----:B------:R-:W-:Y:S01]  /*ecf0*/  MOV R38, R123 ;  /* 0x0000007b00267202 */ /* 0x000fe20000000f00 */
[----:B------:R-:W-:Y:S01]  /*ed00*/  IMAD.MOV.U32 R2, RZ, RZ, R32 ;  /* 0x000000ffff027224 */ /* 0x000fe200078e0020 */
[----:B------:R-:W-:Y:S01]  /*ed10*/  HMMA.16816.F32 R72, R8, R28, R184 ;  /* 0x0000001c0848723c */ /* 0x000fe200000018b8 */
[----:B------:R-:W-:-:S07]  /*ed20*/  IMAD.MOV.U32 R32, RZ, RZ, R122 ;  /* 0x000000ffff207224 */ /* 0x000fce00078e007a */
[----:B------:R-:W-:Y:S01]  /*ed30*/  HMMA.16816.F32 R60, R8, R30, R236 ;  /* 0x0000001e083c723c */ /* 0x000fe200000018ec */
[----:B------:R-:W-:Y:S01]  /*ed40*/  IMAD.MOV.U32 R170, RZ, RZ, R121 ;  /* 0x000000ffffaa7224 */ /* 0x000fe200078e0079 */
[----:B------:R-:W3:Y:S01]  /*ed50*/  LDSM.16.MT88.4 R28, [R196+0x1c000] ;  /* 0x01c00000c41c783b */ /* 0x000ee20000004200 */
[----:B------:R-:W-:-:S05]  /*ed60*/  IMAD.MOV.U32 R171, RZ, RZ, R120 ;  /* 0x000000ffffab7224 */ /* 0x000fca00078e0078 */
[C---:B------:R-:W-:Y:S01]  /*ed70*/  HMMA.16816.F32 R132, R8.reuse, R20, R160 ;  /* 0x000000140884723c */ /* 0x040fe200000018a0 */
[----:B------:R-:W-:Y:S01]  /*ed80*/  LDSM.16.MT88.4 R20, [R194+0x1a000] ;  /* 0x01a00000c214783b */ /* 0x000fe20000004200 */
[----:B------:R-:W-:Y:S01]  /*ed90*/  IMAD.MOV.U32 R34, RZ, RZ, R131 ;  /* 0x000000ffff227224 */ /* 0x000fe200078e0083 */
[----:B------:R-:W-:Y:S01]  /*eda0*/  MOV R41, R107 ;  /* 0x0000006b00297202 */ /* 0x000fe20000000f00 */
[----:B------:R-:W-:Y:S01]  /*edb0*/  IMAD.MOV.U32 R40, RZ, RZ, R130 ;  /* 0x000000ffff287224 */ /* 0x000fe200078e0082 */
[----:B------:R-:W-:Y:S01]  /*edc0*/  MOV R47, R128 ;  /* 0x00000080002f7202 */ /* 0x000fe20000000f00 */
[----:B------:R-:W-:Y:S02]  /*edd0*/  IMAD.MOV.U32 R42, RZ, RZ, R106 ;  /* 0x000000ffff2a7224 */ /* 0x000fe400078e006a */
        /* <DEDUP_REMOVED lines=9> */
[----:B------:R-:W4:Y:S01]  /*ee70*/  LDSM.16.MT88.4 R4, [R193+0x1e000] ;  /* 0x01e00000c104783b */ /* 0x000f220000004200 */
[----:B------:R-:W-:Y:S02]  /*ee80*/  IMAD.MOV.U32 R0, RZ, RZ, R34 ;  /* 0x000000ffff007224 */ /* 0x000fe400078e0022 */
[----:B------:R-:W-:Y:S02]  /*ee90*/  IMAD.MOV.U32 R177, RZ, RZ, R3 ;  /* 0x000000ffffb17224 */ /* 0x000fe400078e0003 */
[----:B------:R-:W-:Y:S02]  /*eea0*/  IMAD.MOV.U32 R180, RZ, RZ, R231 ;  /* 0x000000ffffb47224 */ /* 0x000fe400078e00e7 */
[----:B------:R-:W-:Y:S01]  /*eeb0*/  IMAD.MOV.U32 R181, RZ, RZ, R230 ;  /* 0x000000ffffb57224 */ /* 0x000fe200078e00e6 */
[----:B-1----:R-:W-:Y:S01]  /*eec0*/  HMMA.16816.F32 R128, R8, R16, R52 ;  /* 0x000000100880723c */ /* 0x002fe20000001834 */
[----:B------:R-:W-:-:S02]  /*eed0*/  IMAD.MOV.U32 R33, RZ, RZ, R91 ;  /* 0x000000ffff217224 */ /* 0x000fc400078e005b */
        /* <DEDUP_REMOVED lines=20> */
[----:B------:R-:W-:Y:S01]  /*f020*/  LOP3.LUT R2, R139, R172, R158, 0x96, !PT ;  /* 0x000000ac8b027212 */ /* 0x000fe200078e969e */
[----:B------:R-:W-:Y:S01]  /*f030*/  IMAD.MOV.U32 R3, RZ, RZ, R215 ;  /* 0x000000ffff037224 */ /* 0x000fe200078e00d7 */
[C---:B--2---:R-:W-:Y:S01]  /*f040*/  HMMA.16816.F32 R52, R8.reuse, R14, R144 ;  /* 0x0000000e0834723c */ /* 0x044fe20000001890 */
[----:B------:R-:W-:Y:S01]  /*f050*/  MOV R158, R38 ;  /* 0x00000026009e7202 */ /* 0x000fe20000000f00 */
[----:B------:R-:W-:Y:S01]  /*f060*/  IMAD.MOV.U32 R159, RZ, RZ, R32 ;  /* 0x000000ffff9f7224 */ /* 0x000fe200078e0020 */
[----:B------:R-:W-:Y:S01]  /*f070*/  MOV R38, R33 ;  /* 0x0000002100267202 */ /* 0x000fe20000000f00 */
[----:B------:R-:W-:Y:S02]  /*f080*/  IMAD.MOV.U32 R156, RZ, RZ, R3 ;  /* 0x000000ffff9c7224 */ /* 0x000fe400078e0003 */
[----:B------:R-:W-:Y:S02]  /*f090*/  IMAD.MOV.U32 R0, RZ, RZ, R214 ;  /* 0x000000ffff007224 */ /* 0x000fe400078e00d6 */
[----:B---3--:R-:W-:Y:S01]  /*f0a0*/  HMMA.16816.F32 R68, R8, R28, R184 ;  /* 0x0000001c0844723c */ /* 0x008fe200000018b8 */
[----:B------:R-:W-:-:S07]  /*f0b0*/  IMAD.WIDE.U32 R2, R2, -0x2daee0ad, RZ ;  /* 0xd2511f5302027825 */ /* 0x000fce00078e00ff */
[----:B------:R-:W-:Y:S01]  /*f0c0*/  HMMA.16816.F32 R56, R8, R30, R180 ;  /* 0x0000001e0838723c */ /* 0x000fe200000018b4 */
[----:B------:R-:W2:Y:S01]  /*f0d0*/  LDSM.16.MT88.4 R28, [R195+0x1e000] ;  /* 0x01e00000c31c783b */ /* 0x000ea20000004200 */
[----:B------:R-:W-:-:S05]  /*f0e0*/  IMAD.MOV.U32 R157, RZ, RZ, R0 ;  /* 0x000000ffff9d7224 */ /* 0x000fca00078e0000 */
[----:B------:R-:W-:Y:S01]  /*f0f0*/  IMAD.MOV.U32 R180, RZ, RZ, R35 ;  /* 0x000000ffffb47224 */ /* 0x000fe200078e0023 */
[----:B----4-:R-:W-:Y:S01]  /*f100*/  HMMA.16816.F32 R144, R8, R6, R176 ;  /* 0x000000060890723c */ /* 0x010fe200000018b0 */
[----:B------:R-:W-:-:S06]  /*f110*/  LOP3.LUT R0, R3, R249, R148, 0x96, !PT ;  /* 0x000000f903007212 */ /* 0x000fcc00078e9694 */
[----:B------:R-:W-:Y:S02]  /*f120*/  IMAD.MOV.U32 R178, RZ, RZ, R34 ;  /* 0x000000ffffb27224 */ /* 0x000fe400078e0022 */
[----:B------:R-:W3:Y:S01]  /*f130*/  LDSM.16.MT88.4 R32, [R193+0x18800] ;  /* 0x01880000c120783b */ /* 0x000ee20000004200 */
[----:B------:R-:W-:Y:S01]  /*f140*/  HMMA.16816.F32 R44, R8, R12, R44 ;  /* 0x0000000c082c723c */ /* 0x000fe2000000182c */
[----:B------:R-:W-:Y:S02]  /*f150*/  LOP3.LUT R3, R2, 0xffff, RZ, 0xc0, !PT ;  /* 0x0000ffff02037812 */ /* 0x000fe400078ec0ff */
[----:B------:R-:W-:-:S04]  /*f160*/  SHF.R.U32.HI R6, RZ, 0x18, R2 ;  /* 0x00000018ff067819 */ /* 0x000fc80000011602 */
[----:B------:R-:W-:Y:S01]  /*f170*/  LOP3.LUT R13, R2, 0xff, RZ, 0xc0, !PT ;  /* 0x000000ff020d7812 */ /* 0x000fe200078ec0ff */
[----:B------:R-:W-:Y:S01]  /*f180*/  HMMA.16816.F32 R40, R8, R4, R40 ;  /* 0x000000040828723c */ /* 0x000fe20000001828 */
[----:B------:R-:W-:Y:S02]  /*f190*/  LOP3.LUT R12, R0, 0xff, RZ, 0xc0, !PT ;  /* 0x000000ff000c7812 */ /* 0x000fe400078ec0ff */
[----:B------:R-:W-:-:S04]  /*f1a0*/  SHF.R.U32.HI R7, RZ, 0x18, R0 ;  /* 0x00000018ff077819 */ /* 0x000fc80000011600 */
[----:B------:R-:W-:Y:S02]  /*f1b0*/  SHF.R.U32.HI R4, RZ, 0x10, R2 ;  /* 0x00000010ff047819 */ /* 0x000fe40000011602 */
[----:B------:R-:W-:Y:S01]  /*f1c0*/  LOP3.LUT R2, R0, 0xffff, RZ, 0xc0, !PT ;  /* 0x0000ffff00027812 */ /* 0x000fe200078ec0ff */
[----:B------:R-:W-:Y:S01]  /*f1d0*/  HMMA.16816.F32 R48, R8, R20, R240 ;  /* 0x000000140830723c */ /* 0x000fe200000018f0 */
[----:B------:R-:W-:Y:S02]  /*f1e0*/  SHF.R.U32.HI R5, RZ, 0x10, R0 ;  /* 0x00000010ff057819 */ /* 0x000fe40000011600 */
[----:B------:R-:W-:-:S05]  /*f1f0*/  SHF.R.U32.HI R0, RZ, 0x8, R2 ;  /* 0x00000008ff007819 */ /* 0x000fca0000011602 */
[C---:B------:R-:W-:Y:S01]  /*f200*/  HMMA.16816.F32 R108, R8.reuse, R22, R108 ;  /* 0x00000016086c723c */ /* 0x040fe2000000186c */
[----:B------:R-:W4:Y:S01]  /*f210*/  LDSM.16.MT88.4 R20, [R196+0x1e000] ;  /* 0x01e00000c414783b */ /* 0x000f220000004200 */
[----:B------:R-:W-:Y:S02]  /*f220*/  PRMT R177, R221, 0x7054, R221 ;  /* 0x00007054ddb17816 */ /* 0x000fe400000000dd */
[----:B------:R-:W-:Y:S02]  /*f230*/  PRMT R0, R12, 0x5410, R0 ;  /* 0x000054100c007816 */ /* 0x000fe40000000000 */
[----:B------:R-:W-:Y:S02]  /*f240*/  SHF.R.U32.HI R3, RZ, 0x8, R3 ;  /* 0x00000008ff037819 */ /* 0x000fe40000011603 */
[----:B------:R-:W-:Y:S02]  /*f250*/  LOP3.LUT R4, R4, 0xff, RZ, 0xc0, !PT ;  /* 0x000000ff04047812 */ /* 0x000fe400078ec0ff */
[----:B------:R-:W-:Y:S01]  /*f260*/  LOP3.LUT R2, R5, 0xff, RZ, 0xc0, !PT ;  /* 0x000000ff05027812 */ /* 0x000fe200078ec0ff */
[----:B-1----:R-:W-:Y:S01]  /*f270*/  HMMA.16816.F32 R152, R8, R16, R152 ;  /* 0x000000100898723c */ /* 0x002fe20000001898 */
[----:B------:R-:W-:Y:S01]  /*f280*/  HSET2.LE.AND R0, R0, R177, PT ;  /* 0x000000b100007233 */ /* 0x000fe20003803000 */
[----:B------:R-:W-:-:S02]  /*f290*/  PRMT R3, R13, 0x5410, R3 ;  /* 0x000054100d037816 */ /* 0x000fc40000000003 */
[----:B------:R-:W-:Y:S01]  /*f2a0*/  PRMT R2, R2, 0x5410, R7 ;  /* 0x0000541002027816 */ /* 0x000fe20000000007 */
[----:B------:R-:W-:Y:S01]  /*f2b0*/  IMAD.MOV.U32 R182, RZ, RZ, R209 ;  /* 0x000000ffffb67224 */ /* 0x000fe200078e00d1 */
[----:B------:R-:W-:Y:S02]  /*f2c0*/  MOV R181, R210 ;  /* 0x000000d200b57202 */ /* 0x000fe40000000f00 */
[----:B------:R-:W-:Y:S01]  /*f2d0*/  PRMT R16, R4, 0x5410, R6 ;  /* 0x0000541004107816 */ /* 0x000fe20000000006 */
[--C-:B------:R-:W-:Y:S01]  /*f2e0*/  HSET2.LE.AND R3, R3, R177.reuse, PT ;  /* 0x000000b103037233 */ /* 0x100fe20003803000 */
[----:B------:R-:W-:Y:S01]  /*f2f0*/  LOP3.LUT R4, R207, R0, RZ, 0xc0, !PT ;  /* 0x00000000cf047212 */ /* 0x000fe200078ec0ff */
[--C-:B------:R-:W-:Y:S01]  /*f300*/  HSET2.LE.AND R2, R2, R177.reuse, PT ;  /* 0x000000b102027233 */ /* 0x100fe20003803000 */
[----:B------:R-:W-:Y:S01]  /*f310*/  IMAD.MOV.U32 R183, RZ, RZ, R208 ;  /* 0x000000ffffb77224 */ /* 0x000fe200078e00d0 */
[----:B------:R-:W-:Y:S01]  /*f320*/  HSET2.LE.AND R0, R16, R177, PT ;  /* 0x000000b110007233 */ /* 0x000fe20003803000 */
[----:B------:R-:W-:Y:S01]  /*f330*/  LOP3.LUT R6, R205, R3, RZ, 0xc0, !PT ;  /* 0x00000003cd067212 */ /* 0x000fe200078ec0ff */
[----:B------:R-:W-:Y:S01]  /*f340*/  IMAD.MOV.U32 R165, RZ, RZ, R247 ;  /* 0x000000ffffa57224 */ /* 0x000fe200078e00f7 */
[----:B------:R-:W-:Y:S01]  /*f350*/  LOP3.LUT R5, R206, R2, RZ, 0xc0, !PT ;  /* 0x00000002ce057212 */ /* 0x000fe200078ec0ff */
[----:B------:R-:W-:Y:S01]  /*f360*/  IMAD.MOV.U32 R179, RZ, RZ, R151 ;  /* 0x000000ffffb37224 */ /* 0x000fe200078e0097 */
[----:B------:R-:W-:Y:S01]  /*f370*/  LOP3.LUT R7, R219, R0, RZ, 0xc0, !PT ;  /* 0x00000000db077212 */ /* 0x000fe200078ec0ff */
[----:B--2---:R-:W-:Y:S01]  /*f380*/  HMMA.16816.F32 R156, R8, R28, R156 ;  /* 0x0000001c089c723c */ /* 0x004fe2000000189c */
[----:B------:R-:W-:Y:S01]  /*f390*/  MOV R247, R150 ;  /* 0x0000009600f77202 */ /* 0x000fe20000000f00 */
[----:B------:R-:W-:Y:S01]  /*f3a0*/  IMAD.MOV.U32 R162, RZ, RZ, R168 ;  /* 0x000000ffffa27224 */ /* 0x000fe200078e00a8 */
[----:B------:R-:W-:-:S02]  /*f3b0*/  MOV R163, R169 ;  /* 0x000000a900a37202 */ /* 0x000fc40000000f00 */
        /* <DEDUP_REMOVED lines=9> */
[----:B------:R-:W1:Y:S02]  /*f450*/  LDSM.16.MT88.4 R12, [R195+0x18800] ;  /* 0x01880000c30c783b */ /* 0x000e640000004200 */
[C---:B---3--:R-:W-:Y:S08]  /*f460*/  HMMA.16816.F32 R28, R4.reuse, R32, R140 ;  /* 0x00000020041c723c */ /* 0x048ff0000000188c */
[----:B------:R-:W-:Y:S08]  /*f470*/  HMMA.16816.F32 R116, R4, R34, R116 ;  /* 0x000000220474723c */ /* 0x000ff00000001874 */
[C---:B------:R-:W-:Y:S01]  /*f480*/  HMMA.16816.F32 R80, R8.reuse, R26, R80 ;  /* 0x0000001a0850723c */ /* 0x040fe20000001850 */
[----:B------:R-:W-:Y:S01]  /*f490*/  MOV R173, R232 ;  /* 0x000000e800ad7202 */ /* 0x000fe20000000f00 */
[----:B------:R-:W-:Y:S01]  /*f4a0*/  IMAD.MOV.U32 R0, RZ, RZ, R178 ;  /* 0x000000ffff007224 */ /* 0x000fe200078e00b2 */
[----:B------:R-:W-:Y:S01]  /*f4b0*/  MOV R138, R247 ;  /* 0x000000f7008a7202 */ /* 0x000fe20000000f00 */
[----:B------:R-:W-:Y:S01]  /*f4c0*/  IMAD.MOV.U32 R2, RZ, RZ, R179 ;  /* 0x000000ffff027224 */ /* 0x000fe200078e00b3 */
[----:B------:R2:W5:Y:S03]  /*f4d0*/  LDL.LU R137, [R1+0x1f8] ;  /* 0x0001f80001897983 */ /* 0x0005660000300800 */
[C---:B----4-:R-:W-:Y:S08]  /*f4e0*/  HMMA.16816.F32 R168, R8.reuse, R20, R168 ;  /* 0x0000001408a8723c */ /* 0x050ff000000018a8 */
[----:B------:R-:W-:Y:S01]  /*f4f0*/  HMMA.16816.F32 R164, R8, R22, R164 ;  /* 0x0000001608a4723c */ /* 0x000fe200000018a4 */
[----:B------:R-:W3:Y:S01]  /*f500*/  LDSM.16.MT88.4 R20, [R196+0x18800] ;  /* 0x01880000c414783b */ /* 0x000ee20000004200 */
[----:B------:R-:W-:-:S02]  /*f510*/  IMAD.MOV.U32 R33, RZ, RZ, R30 ;  /* 0x000000ffff217224 */ /* 0x000fc400078e001e */
[----:B------:R-:W-:Y:S01]  /*f520*/  IMAD.MOV.U32 R32, RZ, RZ, R31 ;  /* 0x000000ffff207224 */ /* 0x000fe200078e001f */
[----:B------:R-:W-:Y:S01]  /*f530*/  MOV R38, R29 ;  /* 0x0000001d00267202 */ /* 0x000fe20000000f00 */
[----:B------:R-:W-:Y:S01]  /*f540*/  IMAD.MOV.U32 R29, RZ, RZ, R118 ;  /* 0x000000ffff1d7224 */ /* 0x000fe200078e0076 */
[----:B------:R-:W-:Y:S01]  /*f550*/  MOV R31, R28 ;  /* 0x0000001c001f7202 */ /* 0x000fe20000000f00 */
[C---:B------:R-:W-:Y:S01]  /*f560*/  HMMA.16816.F32 R160, R8.reuse, R18, R160 ;  /* 0x0000001208a0723c */ /* 0x040fe200000018a0 */
[----:B------:R-:W-:Y:S01]  /*f570*/  MOV R28, R119 ;  /* 0x00000077001c7202 */ /* 0x000fe20000000f00 */
[----:B------:R-:W4:Y:S01]  /*f580*/  LDSM.16.MT88.4 R16, [R194+0x1a800] ;  /* 0x01a80000c210783b */ /* 0x000f220000004200 */
[----:B------:R-:W-:Y:S01]  /*f590*/  MOV R118, R33 ;  /* 0x0000002100767202 */ /* 0x000fe20000000f00 */
[----:B------:R-:W-:Y:S02]  /*f5a0*/  IMAD.MOV.U32 R119, RZ, RZ, R32 ;  /* 0x000000ffff777224 */ /* 0x000fe400078e0020 */
[----:B------:R-:W-:Y:S02]  /*f5b0*/  LDSM.16.MT88.4 R32, [R196+0x1a800] ;  /* 0x01a80000c420783b */ /* 0x000fe40000004200 */
[----:B------:R-:W-:Y:S02]  /*f5c0*/  HMMA.16816.F32 R88, R8, R24, R88 ;  /* 0x000000180858723c */ /* 0x000fe40000001858 */
[----:B------:R-:W2:Y:S01]  /*f5d0*/  LDSM.16.MT88.4 R24, [R194+0x18800] ;  /* 0x01880000c218783b */ /* 0x000ea20000004200 */
[----:B------:R-:W-:-:S02]  /*f5e0*/  IMAD.MOV.U32 R30, RZ, RZ, R117 ;  /* 0x000000ffff1e7224 */ /* 0x000fc400078e0075 */
[----:B------:R-:W-:Y:S01]  /*f5f0*/  IMAD.MOV.U32 R3, RZ, RZ, R116 ;  /* 0x000000ffff037224 */ /* 0x000fe200078e0074 */
[----:B------:R-:W2:Y:S01]  /*f600*/  LDSM.16.MT88.4 R8, [R193+0x1a800] ;  /* 0x01a80000c108783b */ /* 0x000ea20000004200 */
[----:B------:R-:W-:Y:S01]  /*f610*/  IMAD.MOV.U32 R116, RZ, RZ, R31 ;  /* 0x000000ffff747224 */ /* 0x000fe200078e001f */
[C---:B-1----:R-:W-:Y:S01]  /*f620*/  HMMA.16816.F32 R176, R4.reuse, R12, R76 ;  /* 0x0000000c04b0723c */ /* 0x042fe2000000184c */
[----:B------:R-:W-:Y:S01]  /*f630*/  IMAD.MOV.U32 R247, RZ, RZ, R173 ;  /* 0x000000fffff77224 */ /* 0x000fe200078e00ad */
[----:B------:R1:W5:Y:S06]  /*f640*/  LDL.LU R251, [R1+0x1f4] ;  /* 0x0001f40001fb7983 */ /* 0x00036c0000300800 */
[C---:B---3--:R-:W-:Y:S08]  /*f650*/  HMMA.16816.F32 R184, R4.reuse, R20, R92 ;  /* 0x0000001404b8723c */ /* 0x048ff0000000185c */
[C---:B----4-:R-:W-:Y:S01]  /*f660*/  HMMA.16816.F32 R140, R4.reuse, R16, R48 ;  /* 0x00000010048c723c */ /* 0x050fe20000001830 */
[----:B------:R-:W-:Y:S01]  /*f670*/  IMAD.MOV.U32 R93, RZ, RZ, R30 ;  /* 0x000000ffff5d7224 */ /* 0x000fe200078e001e */
[----:B------:R-:W-:Y:S01]  /*f680*/  MOV R95, R28 ;  /* 0x0000001c005f7202 */ /* 0x000fe20000000f00 */
[----:B------:R-:W-:Y:S01]  /*f690*/  IMAD.MOV.U32 R94, RZ, RZ, R29 ;  /* 0x000000ffff5e7224 */ /* 0x000fe200078e001d */
[----:B------:R1:W5:Y:S04]  /*f6a0*/  LDL.LU R250, [R1+0x1f0] ;  /* 0x0001f00001fa7983 */ /* 0x0003680000300800 */
[----:B------:R-:W-:Y:S01]  /*f6b0*/  LDSM.16.MT88.4 R28, [R195+0x1a800] ;  /* 0x01a80000c31c783b */ /* 0x000fe20000004200 */
[C---:B------:R-:W-:Y:S08]  /*f6c0*/  HMMA.16816.F32 R108, R4.reuse, R18, R108 ;  /* 0x00000012046c723c */ /* 0x040ff0000000186c */
[C---:B--2---:R-:W-:Y:S08]  /*f6d0*/  HMMA.16816.F32 R240, R4.reuse, R24, R132 ;  /* 0x0000001804f0723c */ /* 0x044ff00000001884 */
[C---:B------:R-:W-:Y:S01]  /*f6e0*/  HMMA.16816.F32 R236, R4.reuse, R26, R112 ;  /* 0x0000001a04ec723c */ /* 0x040fe20000001870 */
[----:B------:R-:W2:Y:S07]  /*f6f0*/  LDSM.16.MT88.4 R24, [R193+0x1c800] ;  /* 0x01c80000c118783b */ /* 0x000eae0000004200 */
[----:B------:R-:W-:Y:S01]  /*f700*/  HMMA.16816.F32 R180, R4, R22, R84 ;  /* 0x0000001604b4723c */ /* 0x000fe20000001854 */
[----:B------:R-:W3:Y:S01]  /*f710*/  LDSM.16.MT88.4 R20, [R194+0x1c800] ;  /* 0x01c80000c214783b */ /* 0x000ee20000004200 */
[----:B------:R-:W-:Y:S01]  /*f720*/  MOV R92, R172 ;  /* 0x000000ac005c7202 */ /* 0x000fe20000000f00 */
[----:B------:R-:W-:-:S02]  /*f730*/  IMAD.MOV.U32 R117, RZ, RZ, R38 ;  /* 0x000000ffff757224 */ /* 0x000fc400078e0026 */
[----:B------:R1:W5:Y:S03]  /*f740*/  LDL.LU R245, [R1+0x1ec] ;  /* 0x0001ec0001f57983 */ /* 0x0003660000300800 */
[----:B------:R-:W-:Y:S01]  /*f750*/  HMMA.16816.F32 R16, R4, R32, R128 ;  /* 0x000000200410723c */ /* 0x000fe20000001880 */
[----:B------:R-:W-:Y:S02]  /*f760*/  IMAD.MOV.U32 R87, RZ, RZ, R174 ;  /* 0x000000ffff577224 */ /* 0x000fe400078e00ae */
[----:B------:R-:W-:-:S05]  /*f770*/  IMAD.MOV.U32 R86, RZ, RZ, R175 ;  /* 0x000000ffff567224 */ /* 0x000fca00078e00af */
[----:B------:R-:W-:Y:S01]  /*f780*/  HMMA.16816.F32 R132, R4, R10, R60 ;  /* 0x0000000a0484723c */ /* 0x000fe2000000183c */
[----:B------:R-:W-:Y:S01]  /*f790*/  IMAD.MOV.U32 R78, RZ, RZ, R87 ;  /* 0x000000ffff4e7224 */ /* 0x000fe200078e0057 */
[----:B------:R-:W-:-:S06]  /*f7a0*/  MOV R87, R95 ;  /* 0x0000005f00577202 */ /* 0x000fcc0000000f00 */
[C---:B------:R-:W-:Y:S01]  /*f7b0*/  HMMA.16816.F32 R112, R4.reuse, R8, R72 ;  /* 0x000000080470723c */ /* 0x040fe20000001848 */
[----:B------:R-:W-:Y:S01]  /*f7c0*/  LDSM.16.MT88.4 R8, [R195+0x1c800] ;  /* 0x01c80000c308783b */ /* 0x000fe20000004200 */
[----:B------:R-:W-:Y:S01]  /*f7d0*/  MOV R77, R92 ;  /* 0x0000005c004d7202 */ /* 0x000fe20000000f00 */
[----:B------:R-:W-:Y:S02]  /*f7e0*/  IMAD.MOV.U32 R85, RZ, RZ, R93 ;  /* 0x000000ffff557224 */ /* 0x000fe400078e005d */
[----:B------:R-:W-:Y:S01]  /*f7f0*/  IMAD.MOV.U32 R84, RZ, RZ, R3 ;  /* 0x000000ffff547224 */ /* 0x000fe200078e0003 */
[----:B------:R-:W-:Y:S01]  /*f800*/  MOV R38, R111 ;  /* 0x0000006f00267202 */ /* 0x000fe20000000f00 */
[----:B------:R-:W-:Y:S01]  /*f810*/  IMAD.MOV.U32 R219, RZ, RZ, R110 ;  /* 0x000000ffffdb7224 */ /* 0x000fe200078e006e */
[----:B------:R-:W-:Y:S01]  /*f820*/  HMMA.16816.F32 R172, R4, R14, R64 ;  /* 0x0000000e04ac723c */ /* 0x000fe20000001840 */
[----:B------:R-:W-:Y:S01]  /*f830*/  MOV R63, R19 ;  /* 0x00000013003f7202 */ /* 0x000fe20000000f00 */
[----:B------:R-:W-:Y:S01]  /*f840*/  IMAD.MOV.U32 R33, RZ, RZ, R17 ;  /* 0x000000ffff217224 */ /* 0x000fe200078e0011 */
[----:B------:R-:W4:Y:S01]  /*f850*/  LDSM.16.MT88.4 R12, [R196+0x1c800] ;  /* 0x01c80000c40c783b */ /* 0x000f220000004200 */
[----:B------:R-:W-:-:S03]  /*f860*/  IMAD.MOV.U32 R95, RZ, RZ, R16 ;  /* 0x000000ffff5f7224 */ /* 0x000fc600078e0010 */
[----:B------:R-:W-:Y:S01]  /*f870*/  IMAD.MOV.U32 R64, RZ, RZ, R18 ;  /* 0x000000ffff407224 */ /* 0x000fe200078e0012 */
[----:B------:R1:W5:Y:S01]  /*f880*/  LDL.LU R244, [R1+0x1e8] ;  /* 0x0001e80001f47983 */ /* 0x0003620000300800 */
[----:B------:R-:W-:Y:S01]  /*f890*/  HMMA.16816.F32 R16, R4, R34, R104 ;  /* 0x000000220410723c */ /* 0x000fe20000001868 */
[----:B------:R-:W-:Y:S01]  /*f8a0*/  IMAD.MOV.U32 R79, RZ, RZ, R86 ;  /* 0x000000ffff4f7224 */ /* 0x000fe200078e0056 */
[----:B------:R-:W-:Y:S01]  /*f8b0*/  MOV R66, R118 ;  /* 0x0000007600427202 */ /* 0x000fe20000000f00 */
[----:B------:R-:W-:-:S05]  /*f8c0*/  IMAD.MOV.U32 R65, RZ, RZ, R117 ;  /* 0x000000ffff417224 */ /* 0x000fca00078e0075 */
[C---:B--2---:R-:W-:Y:S01]  /*f8d0*/  HMMA.16816.F32 R128, R4.reuse, R24, R120 ;  /* 0x000000180480723c */ /* 0x044fe20000001878 */
[----:B------:R-:W-:Y:S01]  /*f8e0*/  IMAD.MOV.U32 R67, RZ, RZ, R119 ;  /* 0x000000ffff437224 */ /* 0x000fe200078e0077 */
[----:B------:R-:W-:Y:S01]  /*f8f0*/  MOV R74, R87 ;  /* 0x00000057004a7202 */ /* 0x000fe20000000f00 */
[----:B------:R-:W-:Y:S01]  /*f900*/  IMAD.MOV.U32 R61, RZ, RZ, R109 ;  /* 0x000000ffff3d7224 */ /* 0x000fe200078e006d */
[----:B------:R-:W-:Y:S01]  /*f910*/  MOV R62, R108 ;  /* 0x0000006c003e7202 */ /* 0x000fe20000000f00 */
[----:B------:R1:W5:Y:S03]  /*f920*/  LDL.LU R235, [R1+0x1e4] ;  /* 0x0001e40001eb7983 */ /* 0x0003660000300800 */
[----:B------:R-:W-:Y:S01]  /*f930*/  HMMA.16816.F32 R104, R4, R28, R124 ;  /* 0x0000001c0468723c */ /* 0x000fe2000000187c */
[----:B------:R-:W-:-:S07]  /*f940*/  IMAD.MOV.U32 R86, RZ, RZ, R94 ;  /* 0x000000ffff567224 */ /* 0x000fce00078e005e */
[----:B------:R-:W-:Y:S01]  /*f950*/  MOV R60, R18 ;  /* 0x00000012003c7202 */ /* 0x000fe20000000f00 */
[C---:B------:R-:W-:Y:S01]  /*f960*/  HMMA.16816.F32 R28, R4.reuse, R30, R100 ;  /* 0x0000001e041c723c */ /* 0x040fe20000001864 */
[----:B------:R-:W-:Y:S01]  /*f970*/  IMAD.MOV.U32 R3, RZ, RZ, R16 ;  /* 0x000000ffff037224 */ /* 0x000fe200078e0010 */
[----:B------:R-:W-:Y:S01]  /*f980*/  MOV R34, R19 ;  /* 0x0000001300227202 */ /* 0x000fe20000000f00 */
[----:B------:R-:W-:Y:S01]  /*f990*/  IMAD.MOV.U32 R72, RZ, RZ, R17 ;  /* 0x000000ffff487224 */ /* 0x000fe200078e0011 */
[----:B------:R-:W-:Y:S01]  /*f9a0*/  MOV R25, R2 ;  /* 0x0000000200197202 */ /* 0x000fe20000000f00 */
[----:B------:R-:W2:Y:S02]  /*f9b0*/  LDSM.16.MT88.4 R16, [R193+0x1e800] ;  /* 0x01e80000c110783b */ /* 0x000ea40000004200 */
[----:B------:R-:W-:Y:S01]  /*f9c0*/  MOV R102, R64 ;  /* 0x0000004000667202 */ /* 0x000fe20000000f00 */
[----:B------:R-:W-:Y:S01]  /*f9d0*/  IMAD.MOV.U32 R64, RZ, RZ, R116 ;  /* 0x000000ffff407224 */ /* 0x000fe200078e0074 */
[C---:B---3--:R-:W-:Y:S01]  /*f9e0*/  HMMA.16816.F32 R120, R4.reuse, R20, R88 ;  /* 0x000000140478723c */ /* 0x048fe20000001858 */
[----:B------:R-:W-:Y:S01]  /*f9f0*/  IMAD.MOV.U32 R100, RZ, RZ, R78 ;  /* 0x000000ffff647224 */ /* 0x000fe200078e004e */
[----:B------:R-:W-:Y:S01]  /*fa00*/  MOV R35, R77 ;  /* 0x0000004d00237202 */ /* 0x000fe20000000f00 */
[----:B------:R-:W-:Y:S01]  /*fa10*/  IMAD.MOV.U32 R24, RZ, RZ, R0 ;  /* 0x000000ffff187224 */ /* 0x000fe200078e0000 */
[----:B------:R1:W5:Y:S04]  /*fa20*/  LDL.LU R234, [R1+0x1e0] ;  /* 0x0001e00001ea7983 */ /* 0x0003680000300800 */
[----:B------:R-:W-:Y:S01]  /*fa30*/  HMMA.16816.F32 R116, R4, R22, R80 ;  /* 0x000000160474723c */ /* 0x000fe20000001850 */
[----:B------:R-:W-:Y:S06]  /*fa40*/  LDSM.16.MT88.4 R20, [R195+0x1e800] ;  /* 0x01e80000c314783b */ /* 0x000fec0000004200 */
[----:B------:R-:W-:Y:S01]  /*fa50*/  IMAD.MOV.U32 R94, RZ, RZ, R29 ;  /* 0x000000ffff5e7224 */ /* 0x000fe200078e001d */
[----:B------:R-:W-:Y:S01]  /*fa60*/  MOV R93, R30 ;  /* 0x0000001e005d7202 */ /* 0x000fe20000000f00 */
[----:B------:R-:W-:-:S02]  /*fa70*/  IMAD.MOV.U32 R92, RZ, RZ, R31 ;  /* 0x000000ffff5c7224 */ /* 0x000fc400078e001f */
[----:B------:R-:W-:Y:S01]  /*fa80*/  IMAD.MOV.U32 R32, RZ, RZ, R28 ;  /* 0x000000ffff207224 */ /* 0x000fe200078e001c */
[----:B------:R-:W-:Y:S01]  /*fa90*/  LOP3.LUT R2, R37, R203, R204, 0x96, !PT ;  /* 0x000000cb25027212 */ /* 0x000fe200078e96cc */
[----:B------:R-:W3:Y:S01]  /*faa0*/  LDSM.16.MT88.4 R28, [R194+0x1e800] ;  /* 0x01e80000c21c783b */ /* 0x000ee20000004200 */
[----:B------:R-:W-:Y:S01]  /*fab0*/  LOP3.LUT R0, R191, R202, R36, 0x96, !PT ;  /* 0x000000cabf007212 */ /* 0x000fe200078e9624 */
        /* <DEDUP_REMOVED lines=9> */
[----:B------:R-:W-:Y:S02]  /*fb50*/  IMAD.MOV.U32 R50, RZ, RZ, R106 ;  /* 0x000000ffff327224 */ /* 0x000fe400078e006a */
[----:B------:R-:W-:Y:S02]  /*fb60*/  IMAD.MOV.U32 R48, RZ, RZ, R104 ;  /* 0x000000ffff307224 */ /* 0x000fe400078e0068 */
[----:B------:R-:W-:Y:S01]  /*fb70*/  IMAD.MOV.U32 R90, RZ, RZ, R74 ;  /* 0x000000ffff5a7224 */ /* 0x000fe200078e004a */
[----:B------:R-:W-:Y:S01]  /*fb80*/  HMMA.16816.F32 R84, R4, R10, R52 ;  /* 0x0000000a0454723c */ /* 0x000fe20000001834 */
[----:B------:R-:W-:-:S07]  /*fb90*/  IMAD.MOV.U32 R100, RZ, RZ, R3 ;  /* 0x000000ffff647224 */ /* 0x000fce00078e0003 */
[----:B------:R-:W-:Y:S01]  /*fba0*/  HMMA.16816.F32 R124, R4, R26, R96 ;  /* 0x0000001a047c723c */ /* 0x000fe20000001860 */
[----:B------:R-:W-:-:S04]  /*fbb0*/  IMAD.WIDE.U32 R2, R2, -0x2daee0ad, RZ ;  /* 0xd2511f5302027825 */ /* 0x000fc800078e00ff */
[----:B------:R-:W-:Y:S01]  /*fbc0*/  IMAD.MOV.U32 R75, RZ, RZ, R79 ;  /* 0x000000ffff4b7224 */ /* 0x000fe200078e004f */
[----:B------:R-:W-:Y:S01]  /*fbd0*/  MOV R91, R64 ;  /* 0x00000040005b7202 */ /* 0x000fe20000000f00 */
[----:B------:R-:W-:Y:S01]  /*fbe0*/  IMAD.WIDE.U32 R10, R0, -0x2daee0ad, RZ ;  /* 0xd2511f53000a7825 */ /* 0x000fe200078e00ff */
[----:B------:R-:W-:Y:S01]  /*fbf0*/  HMMA.16816.F32 R104, R4, R14, R56 ;  /* 0x0000000e0468723c */ /* 0x000fe20000001838 */
[----:B------:R-:W4:Y:S01]  /*fc00*/  LDSM.16.MT88.4 R12, [R196+0x1e800] ;  /* 0x01e80000c40c783b */ /* 0x000f220000004200 */
[----:B------:R-:W-:Y:S02]  /*fc10*/  LOP3.LUT R3, R3, R199, R200, 0x96, !PT ;  /* 0x000000c703037212 */ /* 0x000fe400078e96c8 */
[----:B------:R-:W-:Y:S01]  /*fc20*/  LOP3.LUT R0, R11, R198, R2, 0x96, !PT ;  /* 0x000000c60b007212 */ /* 0x000fe200078e9602 */
[----:B------:R-:W-:Y:S01]  /*fc30*/  IMAD.MOV.U32 R89, RZ, RZ, R73 ;  /* 0x000000ffff597224 */ /* 0x000fe200078e0049 */
[----:B------:R-:W-:Y:S01]  /*fc40*/  MOV R73, R222 ;  /* 0x000000de00497202 */ /* 0x000fe20000000f00 */
[----:B------:R-:W-:Y:S01]  /*fc50*/  IMAD.MOV.U32 R74, RZ, RZ, R223 ;  /* 0x000000ffff4a7224 */ /* 0x000fe200078e00df */
[----:B------:R1:W5:Y:S01]  /*fc60*/  LDL.LU R233, [R1+0x1dc] ;  /* 0x0001dc0001e97983 */ /* 0x0003620000300800 */
[----:B------:R-:W-:-:S02]  /*fc70*/  IMAD.MOV.U32 R71, RZ, RZ, R24 ;  /* 0x000000ffff477224 */ /* 0x000fc400078e0018 */
[----:B------:R-:W-:-:S04]  /*fc80*/  IMAD.WIDE.U32 R2, R3, -0x326172a9, RZ ;  /* 0xcd9e8d5703027825 */ /* 0x000fc800078e00ff */
[----:B------:R-:W-:Y:S01]  /*fc90*/  IMAD.WIDE.U32 R222, R0, -0x326172a9, RZ ;  /* 0xcd9e8d5700de7825 */ /* 0x000fe200078e00ff */
[----:B------:R-:W-:-:S03]  /*fca0*/  LOP3.LUT R0, R3, R71, R190, 0x96, !PT ;  /* 0x0000004703007212 */ /* 0x000fc600078e96be */
[----:B------:R-:W-:Y:S01]  /*fcb0*/  IMAD.MOV.U32 R82, RZ, RZ, R35 ;  /* 0x000000ffff527224 */ /* 0x000fe200078e0023 */
[----:B------:R-:W-:Y:S01]  /*fcc0*/  LOP3.LUT R2, R223, R81, R2, 0x96, !PT ;  /* 0x00000051df027212 */ /* 0x000fe200078e9602 */
        /* <DEDUP_REMOVED lines=13> */
[----:B--2---:R-:W-:Y:S01]  /*fda0*/  HMMA.16816.F32 R76, R4, R16, R40 ;  /* 0x00000010044c723c */ /* 0x004fe20000001828 */
[----:B------:R-:W-:Y:S01]  /*fdb0*/  IMAD.WIDE.U32 R8, R0, -0x2daee0ad, RZ ;  /* 0xd2511f5300087825 */ /* 0x000fe200078e00ff */
[----:B------:R-:W-:Y:S01]  /*fdc0*/  MOV R89, R100 ;  /* 0x0000006400597202 */ /* 0x000fe20000000f00 */
[----:B------:R-:W-:Y:S02]  /*fdd0*/  LDSM.16.MT88.4 R44, [R194+0x1b000] ;  /* 0x01b00000c22c783b */ /* 0x000fe40000004200 */
[----:B------:R-:W-:Y:S01]  /*fde0*/  IMAD.WIDE.U32 R138, R2, -0x2daee0ad, RZ ;  /* 0xd2511f53028a7825 */ /* 0x000fe200078e00ff */
[----:B------:R-:W-:Y:S01]  /*fdf0*/  MOV R25, R60 ;  /* 0x0000003c00197202 */ /* 0x000fe20000000f00 */
[----:B------:R1:W5:Y:S02]  /*fe00*/  LDL.LU R232, [R1+0x1d8] ;  /* 0x0001d80001e87983 */ /* 0x0003640000300800 */
[----:B------:R-:W-:Y:S01]  /*fe10*/  IMAD.MOV.U32 R59, RZ, RZ, R88 ;  /* 0x000000ffff3b7224 */ /* 0x000fe200078e0058 */
[----:B------:R-:W-:Y:S01]  /*fe20*/  MOV R100, R48 ;  /* 0x0000003000647202 */ /* 0x000fe20000000f00 */
[----:B------:R-:W-:-:S02]  /*fe30*/  IMAD.MOV.U32 R35, RZ, RZ, R62 ;  /* 0x000000ffff237224 */ /* 0x000fc400078e003e */
[----:B------:R-:W-:Y:S01]  /*fe40*/  IMAD.MOV.U32 R33, RZ, RZ, R61 ;  /* 0x000000ffff217224 */ /* 0x000fe200078e003d */
[----:B------:R-:W-:Y:S01]  /*fe50*/  LOP3.LUT R2, R139, R75, R8, 0x96, !PT ;  /* 0x0000004b8b027212 */ /* 0x000fe200078e9608 */
[C---:B---3--:R-:W-:Y:S01]  /*fe60*/  HMMA.16816.F32 R60, R4.reuse, R28, R152 ;  /* 0x0000001c043c723c */ /* 0x048fe20000001898 */
[----:B------:R-:W-:Y:S01]  /*fe70*/  LOP3.LUT R0, R9, R197, R10, 0x96, !PT ;  /* 0x000000c509007212 */ /* 0x000fe200078e960a */
[----:B------:R-:W-:Y:S02]  /*fe80*/  IMAD.MOV.U32 R27, RZ, RZ, R66 ;  /* 0x000000ffff1b7224 */ /* 0x000fe400078e0042 */
        /* <DEDUP_REMOVED lines=16> */
[----:B------:R-:W-:Y:S01]  /*ff90*/  HMMA.16816.F32 R52, R4, R30, R160 ;  /* 0x0000001e0434723c */ /* 0x000fe200000018a0 */
[----:B------:R-:W-:-:S02]  /*ffa0*/  IMAD.MOV.U32 R68, RZ, RZ, R103 ;  /* 0x000000ffff447224 */ /* 0x000fc400078e0067 */
[----:B------:R-:W-:Y:S01]  /*ffb0*/  IMAD.MOV.U32 R90, RZ, RZ, R72 ;  /* 0x000000ffff5a7224 */ /* 0x000fe200078e0048 */
[----:B------:R-:W-:Y:S01]  /*ffc0*/  PRMT R43, R221, 0x7054, R221 ;  /* 0x00007054dd2b7816 */ /* 0x000fe200000000dd */
[----:B------:R-:W-:Y:S01]  /*ffd0*/  IMAD.MOV.U32 R147, RZ, RZ, R94 ;  /* 0x000000ffff937224 */ /* 0x000fe200078e005e */
[----:B------:R-:W-:Y:S01]  /*ffe0*/  LDSM.16.MT88.4 R16, [R195+0x19000] ;  /* 0x01900000c310783b */ /* 0x000fe20000004200 */
[----:B------:R-:W-:Y:S01]  /*fff0*/  IMAD.WIDE.U32 R2, R2, -0x326172a9, RZ ;  /* 0xcd9e8d5702027825 */ /* 0x000fe200078e00ff */
[C---:B------:R-:W-:Y:S02]  /*10000*/  HMMA.16816.F32 R100, R4.reuse, R20, R156 ;  /* 0x000000140464723c */ /* 0x040fe4000000189c */
[----:B------:R1:W5:Y:S01]  /*10010*/  LDL.LU R231, [R1+0x1d4] ;  /* 0x0001d40001e77983 */ /* 0x0003620000300800 */
[----:B------:R-:W-:Y:S01]  /*10020*/  IMAD.WIDE.U32 R8, R0, -0x326172a9, RZ ;  /* 0xcd9e8d5700087825 */ /* 0x000fe200078e00ff */
[----:B------:R-:W-:Y:S02]  /*10030*/  MOV R80, R27 ;  /* 0x0000001b00507202 */ /* 0x000fe40000000f00 */
[----:B------:R-:W-:Y:S02]  /*10040*/  LDSM.16.MT88.4 R28, [R193+0x19000] ;  /* 0x01900000c11c783b */ /* 0x000fe40000004200 */
[C---:B------:R-:W-:Y:S02]  /*10050*/  HMMA.16816.F32 R92, R4.reuse, R22, R148 ;  /* 0x00000016045c723c */ /* 0x040fe40000001894 */
[----:B------:R-:W2:Y:S01]  /*10060*/  LDSM.16.MT88.4 R20, [R196+0x19000] ;  /* 0x01900000c414783b */ /* 0x000ea20000004200 */
[----:B------:R-:W-:Y:S01]  /*10070*/  LOP3.LUT R0, R3, R191, R8, 0x96, !PT ;  /* 0x000000bf03007212 */ /* 0x000fe200078e9608 */
[----:B------:R-:W-:Y:S01]  /*10080*/  IMAD.MOV.U32 R146, RZ, RZ, R32 ;  /* 0x000000ffff927224 */ /* 0x000fe200078e0020 */
[C---:B------:R-:W-:Y:S01]  /*10090*/  LOP3.LUT R10, R2.reuse, 0xffff, RZ, 0xc0, !PT ;  /* 0x0000ffff020a7812 */ /* 0x040fe200078ec0ff */
        /* <DEDUP_REMOVED lines=8> */
[----:B----4-:R-:W-:Y:S01]  /*10120*/  HMMA.16816.F32 R72, R4, R14, R164 ;  /* 0x0000000e0448723c */ /* 0x010fe200000018a4 */
[----:B------:R-:W-:Y:S01]  /*10130*/  MOV R27, R51 ;  /* 0x00000033001b7202 */ /* 0x000fe20000000f00 */
[----:B------:R-:W-:Y:S01]  /*10140*/  IMAD.MOV.U32 R161, RZ, RZ, R71 ;  /* 0x000000ffffa17224 */ /* 0x000fe200078e0047 */
[----:B------:R-:W-:-:S02]  /*10150*/  SHF.R.U32.HI R3, RZ, 0x10, R0 ;  /* 0x00000010ff037819 */ /* 0x000fc40000011600 */
[----:B------:R-:W-:Y:S02]  /*10160*/  MOV R160, R70 ;  /* 0x0000004600a07202 */ /* 0x000fe40000000f00 */
[----:B------:R-:W-:Y:S01]  /*10170*/  MOV R163, R81 ;  /* 0x0000005100a37202 */ /* 0x000fe20000000f00 */
[----:B------:R-:W-:Y:S01]  /*10180*/  HMMA.16816.F32 R48, R4, R12, R168 ;  /* 0x0000000c0430723c */ /* 0x000fe200000018a8 */
[----:B------:R-:W-:Y:S01]  /*10190*/  SHF.R.U32.HI R10, RZ, 0x8, R10 ;  /* 0x00000008ff0a7819 */ /* 0x000fe2000001160a */
[----:B------:R-:W-:Y:S01]  /*101a0*/  IMAD.MOV.U32 R162, RZ, RZ, R80 ;  /* 0x000000ffffa27224 */ /* 0x000fe200078e0050 */
[----:B------:R-:W-:Y:S01]  /*101b0*/  MOV R71, R24 ;  /* 0x0000001800477202 */ /* 0x000fe20000000f00 */
[----:B------:R-:W-:Y:S01]  /*101c0*/  IMAD.MOV.U32 R145, RZ, RZ, R36 ;  /* 0x000000ffff917224 */ /* 0x000fe200078e0024 */
[----:B------:R-:W-:Y:S01]  /*101d0*/  MOV R144, R147 ;  /* 0x0000009300907202 */ /* 0x000fe20000000f00 */
[----:B------:R-:W-:Y:S01]  /*101e0*/  IMAD.MOV.U32 R159, RZ, RZ, R68 ;  /* 0x000000ffff9f7224 */ /* 0x000fe200078e0044 */
[----:B------:R-:W-:Y:S01]  /*101f0*/  LOP3.LUT R5, R0, 0xff, RZ, 0xc0, !PT ;  /* 0x000000ff00057812 */ /* 0x000fe200078ec0ff */
[----:B------:R1:W5:Y:S01]  /*10200*/  LDL.LU R230, [R1+0x1d0] ;  /* 0x0001d00001e67983 */ /* 0x0003620000300800 */
[----:B------:R-:W-:-:S02]  /*10210*/  SHF.R.U32.HI R4, RZ, 0x18, R0 ;  /* 0x00000018ff047819 */ /* 0x000fc40000011600 */
[----:B------:R-:W-:Y:S01]  /*10220*/  SHF.R.U32.HI R0, RZ, 0x8, R2 ;  /* 0x00000008ff007819 */ /* 0x000fe20000011602 */
[----:B------:R-:W-:Y:S01]  /*10230*/  IMAD.MOV.U32 R81, RZ, RZ, R26 ;  /* 0x000000ffff517224 */ /* 0x000fe200078e001a */
[----:B------:R-:W-:Y:S01]  /*10240*/  LOP3.LUT R2, R3, 0xff, RZ, 0xc0, !PT ;  /* 0x000000ff03027812 */ /* 0x000fe200078ec0ff */
[----:B------:R-:W-:Y:S01]  /*10250*/  IMAD.MOV.U32 R70, RZ, RZ, R27 ;  /* 0x000000ffff467224 */ /* 0x000fe200078e001b */
[----:B------:R-:W-:Y:S01]  /*10260*/  PRMT R0, R5, 0x5410, R0 ;  /* 0x0000541005007816 */ /* 0x000fe20000000000 */
[----:B------:R-:W-:Y:S01]  /*10270*/  IMAD.MOV.U32 R80, RZ, RZ, R25 ;  /* 0x000000ffff507224 */ /* 0x000fe200078e0019 */
[----:B------:R-:W-:Y:S01]  /*10280*/  PRMT R2, R2, 0x5410, R4 ;  /* 0x0000541002027816 */ /* 0x000fe20000000004 */
[----:B------:R-:W3:Y:S01]  /*10290*/  LDSM.16.MT88.4 R24, [R194+0x19000] ;  /* 0x01900000c218783b */ /* 0x000ee20000004200 */
[----:B------:R-:W-:Y:S01]  /*102a0*/  LOP3.LUT R4, R8, 0xff, RZ, 0xc0, !PT ;  /* 0x000000ff08047812 */ /* 0x000fe200078ec0ff */
[--C-:B------:R-:W-:Y:S01]  /*102b0*/  HSET2.LE.AND R0, R0, R43.reuse, PT ;  /* 0x0000002b00007233 */ /* 0x100fe20003803000 */
[----:B------:R-:W-:Y:S01]  /*102c0*/  PRMT R10, R11, 0x5410, R10 ;  /* 0x000054100b0a7816 */ /* 0x000fe2000000000a */
[----:B------:R-:W-:Y:S01]  /*102d0*/  IMAD.MOV.U32 R155, RZ, RZ, R146 ;  /* 0x000000ffff9b7224 */ /* 0x000fe200078e0092 */
        /* <DEDUP_REMOVED lines=9> */
[----:B------:R-:W4:Y:S01]  /*10370*/  LDSM.16.MT88.4 R12, [R193+0x1b000] ;  /* 0x01b00000c10c783b */ /* 0x000f220000004200 */
[----:B------:R-:W-:Y:S01]  /*10380*/  LOP3.LUT R7, R39, R0, RZ, 0xc0, !PT ;  /* 0x0000000027077212 */ /* 0x000fe200078ec0ff */
[----:B------:R-:W-:-:S02]  /*10390*/  IMAD.MOV.U32 R146, RZ, RZ, R37 ;  /* 0x000000ffff927224 */ /* 0x000fc400078e0025 */
[----:B------:R-:W-:Y:S01]  /*103a0*/  IMAD.MOV.U32 R37, RZ, RZ, R42 ;  /* 0x000000ffff257224 */ /* 0x000fe200078e002a */
[----:B------:R-:W-:Y:S01]  /*103b0*/  MOV R151, R80 ;  /* 0x0000005000977202 */ /* 0x000fe20000000f00 */
[----:B------:R-:W-:Y:S01]  /*103c0*/  IMAD.MOV.U32 R165, RZ, RZ, R81 ;  /* 0x000000ffffa57224 */ /* 0x000fe200078e0051 */
[----:B------:R-:W-:Y:S01]  /*103d0*/  MOV R164, R83 ;  /* 0x0000005300a47202 */ /* 0x000fe20000000f00 */
[----:B------:R-:W-:Y:S01]  /*103e0*/  IMAD.MOV.U32 R158, RZ, RZ, R37 ;  /* 0x000000ffff9e7224 */ /* 0x000fe200078e0025 */
[----:B--2---:R-:W-:Y:S01]  /*103f0*/  HMMA.16816.F32 R80, R4, R22, R180 ;  /* 0x000000160450723c */ /* 0x004fe200000018b4 */
[----:B------:R-:W-:Y:S01]  /*10400*/  MOV R157, R36 ;  /* 0x00000024009d7202 */ /* 0x000fe20000000f00 */
[----:B------:R-:W-:Y:S01]  /*10410*/  IMAD.MOV.U32 R150, RZ, RZ, R71 ;  /* 0x000000ffff967224 */ /* 0x000fe200078e0047 */
[----:B------:R-:W-:Y:S02]  /*10420*/  MOV R147, R40 ;  /* 0x0000002800937202 */ /* 0x000fe40000000f00 */
[----:B------:R-:W-:Y:S01]  /*10430*/  MOV R148, R69 ;  /* 0x0000004500947202 */ /* 0x000fe20000000f00 */
[----:B------:R-:W-:Y:S01]  /*10440*/  LDSM.16.MT88.4 R40, [R196+0x1b000] ;  /* 0x01b00000c428783b */ /* 0x000fe20000004200 */
[----:B------:R-:W-:-:S03]  /*10450*/  MOV R183, R38 ;  /* 0x0000002600b77202 */ /* 0x000fc60000000f00 */
[----:B------:R-:W2:Y:S01]  /*10460*/  LDSM.16.MT88.4 R36, [R195+0x1b000] ;  /* 0x01b00000c324783b */ /* 0x000ea20000004200 */
[C---:B------:R-:W-:Y:S01]  /*10470*/  HMMA.16816.F32 R168, R4.reuse, R28, R160 ;  /* 0x0000001c04a8723c */ /* 0x040fe200000018a0 */
[----:B------:R-:W-:Y:S01]  /*10480*/  MOV R11, R154 ;  /* 0x0000009a000b7202 */ /* 0x000fe20000000f00 */
[----:B------:R-:W-:Y:S01]  /*10490*/  IMAD.MOV.U32 R181, RZ, RZ, R33 ;  /* 0x000000ffffb57224 */ /* 0x000fe200078e0021 */
[----:B------:R-:W-:Y:S01]  /*104a0*/  MOV R180, R35 ;  /* 0x0000002300b47202 */ /* 0x000fe20000000f00 */
[----:B------:R-:W-:Y:S01]  /*104b0*/  IMAD.MOV.U32 R167, RZ, RZ, R88 ;  /* 0x000000ffffa77224 */ /* 0x000fe200078e0058 */
[----:B------:R1:W5:Y:S03]  /*104c0*/  LDL.LU R229, [R1+0x1cc] ;  /* 0x0001cc0001e57983 */ /* 0x0003660000300800 */
[C---:B---3--:R-:W-:Y:S01]  /*104d0*/  HMMA.16816.F32 R160, R4.reuse, R24, R240 ;  /* 0x0000001804a0723c */ /* 0x048fe200000018f0 */
[----:B------:R-:W-:Y:S01]  /*104e0*/  IMAD.MOV.U32 R149, RZ, RZ, R70 ;  /* 0x000000ffff957224 */ /* 0x000fe200078e0046 */
[----:B------:R1:W5:Y:S06]  /*104f0*/  LDL.LU R228, [R1+0x1c8] ;  /* 0x0001c80001e47983 */ /* 0x00036c0000300800 */
[C---:B------:R-:W-:Y:S01]  /*10500*/  HMMA.16816.F32 R56, R4.reuse, R30, R56 ;  /* 0x0000001e0438723c */ /* 0x040fe20000001838 */
[----:B------:R-:W-:Y:S01]  /*10510*/  IMAD.MOV.U32 R240, RZ, RZ, R155 ;  /* 0x000000fffff07224 */ /* 0x000fe200078e009b */
[----:B------:R-:W-:Y:S01]  /*10520*/  MOV R242, R145 ;  /* 0x0000009100f27202 */ /* 0x000fe20000000f00 */
[----:B------:R-:W-:Y:S01]  /*10530*/  IMAD.MOV.U32 R241, RZ, RZ, R144 ;  /* 0x000000fffff17224 */ /* 0x000fe200078e0090 */
[----:B------:R-:W-:Y:S04]  /*10540*/  LDSM.16.MT88.4 R28, [R194+0x1d000] ;  /* 0x01d00000c21c783b */ /* 0x000fe80000004200 */
[----:B------:R-:W-:Y:S01]  /*10550*/  HMMA.16816.F32 R152, R4, R20, R184 ;  /* 0x000000140498723c */ /* 0x000fe200000018b8 */
[----:B------:R-:W-:Y:S01]  /*10560*/  IMAD.MOV.U32 R243, RZ, RZ, R146 ;  /* 0x000000fffff37224 */ /* 0x000fe200078e0092 */
[----:B------:R-:W3:Y:S01]  /*10570*/  LDSM.16.MT88.4 R20, [R195+0x1d000] ;  /* 0x01d00000c314783b */ /* 0x000ee20000004200 */
[----:B------:R-:W-:-:S05]  /*10580*/  IMAD.MOV.U32 R156, RZ, RZ, R147 ;  /* 0x000000ffff9c7224 */ /* 0x000fca00078e0093 */
[C---:B----4-:R-:W-:Y:S01]  /*10590*/  HMMA.16816.F32 R112, R4.reuse, R12, R112 ;  /* 0x0000000c0470723c */ /* 0x050fe20000001870 */
[----:B------:R-:W-:Y:S01]  /*105a0*/  IMAD.MOV.U32 R187, RZ, RZ, R34 ;  /* 0x000000ffffbb7224 */ /* 0x000fe200078e0022 */
[----:B------:R1:W5:Y:S04]  /*105b0*/  LDL.LU R227, [R1+0x1c4] ;  /* 0x0001c40001e37983 */ /* 0x0003680000300800 */
[----:B------:R-:W4:Y:S02]  /*105c0*/  LDSM.16.MT88.4 R32, [R193+0x1d000] ;  /* 0x01d00000c120783b */ /* 0x000f240000004200 */
[C---:B------:R-:W-:Y:S02]  /*105d0*/  HMMA.16816.F32 R68, R4.reuse, R26, R236 ;  /* 0x0000001a0444723c */ /* 0x040fe400000018ec */
[----:B------:R-:W1:Y:S06]  /*105e0*/  LDSM.16.MT88.4 R24, [R196+0x1d000] ;  /* 0x01d00000c418783b */ /* 0x000e6c0000004200 */
[C---:B------:R-:W-:Y:S01]  /*105f0*/  HMMA.16816.F32 R132, R4.reuse, R14, R132 ;  /* 0x0000000e0484723c */ /* 0x040fe20000001884 */
[----:B------:R-:W-:Y:S01]  /*10600*/  IMAD.MOV.U32 R182, RZ, RZ, R219 ;  /* 0x000000ffffb67224 */ /* 0x000fe200078e00db */
[----:B------:R-:W-:Y:S01]  /*10610*/  MOV R185, R90 ;  /* 0x0000005a00b97202 */ /* 0x000fe20000000f00 */
[----:B------:R-:W-:Y:S01]  /*10620*/  IMAD.MOV.U32 R184, RZ, RZ, R89 ;  /* 0x000000ffffb87224 */ /* 0x000fe200078e0059 */
[----:B------:R1:W5:Y:S04]  /*10630*/  LDL.LU R226, [R1+0x1c0] ;  /* 0x0001c00001e27983 */ /* 0x0003680000300800 */
[----:B------:R-:W-:Y:S01]  /*10640*/  HMMA.16816.F32 R236, R4, R44, R140 ;  /* 0x0000002c04ec723c */ /* 0x000fe2000000188c */
[----:B------:R-:W-:Y:S01]  /*10650*/  IMAD.MOV.U32 R186, RZ, RZ, R91 ;  /* 0x000000ffffba7224 */ /* 0x000fe200078e005b */
[----:B------:R1:W5:Y:S01]  /*10660*/  LDL.LU R225, [R1+0x1bc] ;  /* 0x0001bc0001e17983 */ /* 0x0003620000300800 */
[----:B------:R-:W-:-:S03]  /*10670*/  IMAD.MOV.U32 R2, RZ, RZ, R11 ;  /* 0x000000ffff027224 */ /* 0x000fc600078e000b */
[----:B------:R1:W5:Y:S02]  /*10680*/  LDL.LU R224, [R1+0x1b8] ;  /* 0x0001b80001e07983 */ /* 0x0003640000300800 */
[C---:B--2---:R-:W-:Y:S08]  /*10690*/  HMMA.16816.F32 R140, R4.reuse, R36, R148 ;  /* 0x00000024048c723c */ /* 0x044ff00000001894 */
[C---:B------:R-:W-:Y:S08]  /*106a0*/  HMMA.16816.F32 R12, R4.reuse, R40, R156 ;  /* 0x00000028040c723c */ /* 0x040ff0000000189c */
[C---:B------:R-:W-:Y:S08]  /*106b0*/  HMMA.16816.F32 R144, R4.reuse, R16, R176 ;  /* 0x000000100490723c */ /* 0x040ff000000018b0 */
[C---:B------:R-:W-:Y:S08]  /*106c0*/  HMMA.16816.F32 R88, R4.reuse, R18, R172 ;  /* 0x000000120458723c */ /* 0x040ff000000018ac */
[C---:B------:R-:W-:Y:S01]  /*106d0*/  HMMA.16816.F32 R180, R4.reuse, R46, R180 ;  /* 0x0000002e04b4723c */ /* 0x040fe200000018b4 */
[----:B------:R-:W-:Y:S01]  /*106e0*/  LOP3.LUT R2, R9, R2, R222, 0x96, !PT ;  /* 0x0000000209027212 */ /* 0x000fe200078e96de */
[----:B------:R2:W5:Y:S06]  /*106f0*/  LDL.LU R220, [R1+0x1b4] ;  /* 0x0001b40001dc7983 */ /* 0x00056c0000300800 */
[----:B------:R-:W-:Y:S01]  /*10700*/  HMMA.16816.F32 R36, R4, R38, R240 ;  /* 0x000000260424723c */ /* 0x000fe200000018f0 */
        /* <DEDUP_REMOVED lines=8> */
[----:B------:R-:W-:-:S03]  /*10790*/  IMAD.MOV.U32 R156, RZ, RZ, R12 ;  /* 0x000000ffff9c7224 */ /* 0x000fc600078e000c */
[----:B------:R-:W1:Y:S01]  /*107a0*/  LDSM.16.MT88.4 R12, [R194+0x1f000] ;  /* 0x01f00000c20c783b */ /* 0x000e620000004200 */
[----:B---3--:R-:W-:Y:S03]  /*107b0*/  HMMA.16816.F32 R172, R4, R22, R84 ;  /* 0x0000001604ac723c */ /* 0x008fe60000001854 */
[----:B------:R-:W-:Y:S01]  /*107c0*/  IMAD.MOV.U32 R252, RZ, RZ, R180 ;  /* 0x000000fffffc7224 */ /* 0x000fe200078e00b4 */
[----:B------:R-:W-:Y:S01]  /*107d0*/  MOV R219, R182 ;  /* 0x000000b600db7202 */ /* 0x000fe20000000f00 */
[----:B------:R-:W-:Y:S01]  /*107e0*/  IMAD.MOV.U32 R248, RZ, RZ, R181 ;  /* 0x000000fffff87224 */ /* 0x000fe200078e00b5 */
[----:B------:R2:W5:Y:S01]  /*107f0*/  LDL.LU R218, [R1+0x1b0] ;  /* 0x0001b00001da7983 */ /* 0x0005620000300800 */
[----:B------:R-:W-:-:S04]  /*10800*/  IMAD.MOV.U32 R190, RZ, RZ, R183 ;  /* 0x000000ffffbe7224 */ /* 0x000fc800078e00b7 */
[----:B------:R-:W-:Y:S01]  /*10810*/  IMAD.MOV.U32 R143, RZ, RZ, R37 ;  /* 0x000000ffff8f7224 */ /* 0x000fe200078e0025 */
[----:B------:R-:W-:Y:S01]  /*10820*/  MOV R142, R38 ;  /* 0x00000026008e7202 */ /* 0x000fe20000000f00 */
[----:B------:R-:W-:Y:S01]  /*10830*/  IMAD.MOV.U32 R141, RZ, RZ, R39 ;  /* 0x000000ffff8d7224 */ /* 0x000fe200078e0027 */
[----:B------:R-:W-:Y:S01]  /*10840*/  MOV R140, R36 ;  /* 0x00000024008c7202 */ /* 0x000fe20000000f00 */
[C---:B------:R-:W-:Y:S01]  /*10850*/  HMMA.16816.F32 R40, R4.reuse, R42, R184 ;  /* 0x0000002a0428723c */ /* 0x040fe200000018b8 */
[----:B------:R2:W5:Y:S04]  /*10860*/  LDL.LU R217, [R1+0x1ac] ;  /* 0x0001ac0001d97983 */ /* 0x0005680000300800 */
[----:B------:R2:W5:Y:S03]  /*10870*/  LDL.LU R216, [R1+0x1a8] ;  /* 0x0001a80001d87983 */ /* 0x0005660000300800 */
[C---:B----4-:R-:W-:Y:S01]  /*10880*/  HMMA.16816.F32 R36, R4.reuse, R32, R128 ;  /* 0x000000200424723c */ /* 0x050fe20000001880 */
[----:B------:R2:W5:Y:S04]  /*10890*/  LDL.LU R215, [R1+0x1a4] ;  /* 0x0001a40001d77983 */ /* 0x0005680000300800 */
[----:B------:R2:W5:Y:S03]  /*108a0*/  LDL.LU R214, [R1+0x1a0] ;  /* 0x0001a00001d67983 */ /* 0x0005660000300800 */
[C---:B------:R-:W-:Y:S01]  /*108b0*/  HMMA.16816.F32 R32, R4.reuse, R34, R124 ;  /* 0x000000220420723c */ /* 0x040fe2000000187c */
[----:B------:R2:W5:Y:S04]  /*108c0*/  LDL.LU R213, [R1+0x19c] ;  /* 0x00019c0001d57983 */ /* 0x0005680000300800 */
[----:B------:R2:W5:Y:S03]  /*108d0*/  LDL.LU R212, [R1+0x198] ;  /* 0x0001980001d47983 */ /* 0x0005660000300800 */
[C---:B-1----:R-:W-:Y:S01]  /*108e0*/  HMMA.16816.F32 R184, R4.reuse, R24, R108 ;  /* 0x0000001804b8723c */ /* 0x042fe2000000186c */
[----:B------:R2:W5:Y:S04]  /*108f0*/  LDL.LU R211, [R1+0x194] ;  /* 0x0001940001d37983 */ /* 0x0005680000300800 */
[----:B------:R2:W5:Y:S03]  /*10900*/  LDL.LU R210, [R1+0x190] ;  /* 0x0001900001d27983 */ /* 0x0005660000300800 */
[----:B------:R-:W-:Y:S01]  /*10910*/  MOV R131, R37 ;  /* 0x0000002500837202 */ /* 0x000fe20000000f00 */
[----:B------:R-:W-:Y:S01]  /*10920*/  IMAD.MOV.U32 R130, RZ, RZ, R38 ;  /* 0x000000ffff827224 */ /* 0x000fe200078e0026 */
[----:B------:R-:W-:Y:S01]  /*10930*/  MOV R129, R39 ;  /* 0x0000002700817202 */ /* 0x000fe20000000f00 */
[----:B------:R-:W-:Y:S01]  /*10940*/  IMAD.MOV.U32 R128, RZ, RZ, R36 ;  /* 0x000000ffff807224 */ /* 0x000fe200078e0024 */
[C---:B------:R-:W-:Y:S01]  /*10950*/  HMMA.16816.F32 R180, R4.reuse, R26, R104 ;  /* 0x0000001a04b4723c */ /* 0x040fe20000001868 */
[----:B------:R2:W5:Y:S03]  /*10960*/  LDL.LU R209, [R1+0x18c] ;  /* 0x00018c0001d17983 */ /* 0x0005660000300800 */
[----:B------:R-:W-:Y:S01]  /*10970*/  MOV R39, R32 ;  /* 0x0000002000277202 */ /* 0x000fe20000000f00 */
[----:B------:R-:W-:Y:S01]  /*10980*/  IMAD.MOV.U32 R38, RZ, RZ, R33 ;  /* 0x000000ffff267224 */ /* 0x000fe200078e0021 */
[----:B------:R-:W-:Y:S01]  /*10990*/  MOV R37, R34 ;  /* 0x0000002200257202 */ /* 0x000fe20000000f00 */
[----:B------:R-:W-:Y:S01]  /*109a0*/  IMAD.MOV.U32 R36, RZ, RZ, R35 ;  /* 0x000000ffff247224 */ /* 0x000fe200078e0023 */
[C---:B------:R-:W-:Y:S01]  /*109b0*/  HMMA.16816.F32 R108, R4.reuse, R12, R60 ;  /* 0x0000000c046c723c */ /* 0x040fe2000000183c */
[----:B------:R2:W5:Y:S04]  /*109c0*/  LDL.LU R208, [R1+0x188] ;  /* 0x0001880001d07983 */ /* 0x0005680000300800 */
[----:B------:R2:W5:Y:S03]  /*109d0*/  LDL.LU R207, [R1+0x184] ;  /* 0x0001840001cf7983 */ /* 0x0005660000300800 */
[C---:B------:R-:W-:Y:S01]  /*109e0*/  HMMA.16816.F32 R32, R4.reuse, R28, R120 ;  /* 0x0000001c0420723c */ /* 0x040fe20000001878 */
[----:B------:R2:W5:Y:S04]  /*109f0*/  LDL.LU R206, [R1+0x180] ;  /* 0x0001800001ce7983 */ /* 0x0005680000300800 */
[----:B------:R2:W5:Y:S03]  /*10a00*/  LDL.LU R205, [R1+0x17c] ;  /* 0x00017c0001cd7983 */ /* 0x0005660000300800 */
[C---:B------:R-:W-:Y:S01]  /*10a10*/  HMMA.16816.F32 R24, R4.reuse, R14, R52 ;  /* 0x0000000e0418723c */ /* 0x040fe20000001834 */
[----:B------:R2:W5:Y:S04]  /*10a20*/  LDL.LU R204, [R1+0x178] ;  /* 0x0001780001cc7983 */ /* 0x0005680000300800 */
[----:B------:R2:W5:Y:S03]  /*10a30*/  LDL.LU R203, [R1+0x174] ;  /* 0x0001740001cb7983 */ /* 0x0005660000300800 */
[----:B------:R-:W-:Y:S01]  /*10a40*/  HMMA.16816.F32 R240, R4, R30, R116 ;  /* 0x0000001e04f0723c */ /* 0x000fe20000001874 */
[----:B------:R2:W5:Y:S04]  /*10a50*/  LDL.LU R202, [R1+0x170] ;  /* 0x0001700001ca7983 */ /* 0x0005680000300800 */
[----:B------:R2:W5:Y:S03]  /*10a60*/  LDL.LU.64 R200, [R1+0x168] ;  /* 0x0001680001c87983 */ /* 0x0005660000300a00 */
[----:B------:R-:W-:Y:S01]  /*10a70*/  MOV R3, R35 ;  /* 0x0000002300037202 */ /* 0x000fe20000000f00 */
[----:B------:R-:W-:-:S02]  /*10a80*/  IMAD.MOV.U32 R0, RZ, RZ, R32 ;  /* 0x000000ffff007224 */ /* 0x000fc400078e0020 */
[----:B------:R-:W-:Y:S01]  /*10a90*/  IMAD.MOV.U32 R10, RZ, RZ, R34 ;  /* 0x000000ffff0a7224 */ /* 0x000fe200078e0022 */
[----:B------:R-:W-:Y:S01]  /*10aa0*/  MOV R87, R3 ;  /* 0x0000000300577202 */ /* 0x000fe20000000f00 */
[----:B------:R-:W-:Y:S01]  /*10ab0*/  IMAD.WIDE.U32 R2, R2, -0x2daee0ad, RZ ;  /* 0xd2511f5302027825 */ /* 0x000fe200078e00ff */
[----:B------:R-:W-:Y:S01]  /*10ac0*/  MOV R11, R33 ;  /* 0x00000021000b7202 */ /* 0x000fe20000000f00 */
[----:B------:R-:W-:Y:S01]  /*10ad0*/  HMMA.16816.F32 R28, R4, R18, R64 ;  /* 0x00000012041c723c */ /* 0x000fe20000001840 */
[----:B------:R2:W5:Y:S01]  /*10ae0*/  LDL.LU R199, [R1+0x164] ;  /* 0x0001640001c77983 */ /* 0x0005620000300800 */
[----:B------:R-:W-:Y:S01]  /*10af0*/  IMAD.MOV.U32 R84, RZ, RZ, R0 ;  /* 0x000000ffff547224 */ /* 0x000fe200078e0000 */
[----:B------:R-:W-:Y:S02]  /*10b00*/  LOP3.LUT R0, R3, R249, R138, 0x96, !PT ;  /* 0x000000f903007212 */ /* 0x000fe400078e968a */
[----:B------:R-:W-:Y:S01]  /*10b10*/  LOP3.LUT R3, R2, 0xffff, RZ, 0xc0, !PT ;  /* 0x0000ffff02037812 */ /* 0x000fe200078ec0ff */
[----:B------:R-:W-:Y:S01]  /*10b20*/  IMAD.MOV.U32 R86, RZ, RZ, R10 ;  /* 0x000000ffff567224 */ /* 0x000fe200078e000a */
[----:B------:R-:W-:-:S02]  /*10b30*/  LOP3.LUT R8, R0, 0xffff, RZ, 0xc0, !PT ;  /* 0x0000ffff00087812 */ /* 0x000fc400078ec0ff */
[----:B------:R-:W-:Y:S01]  /*10b40*/  SHF.R.U32.HI R12, RZ, 0x18, R2 ;  /* 0x00000018ff0c7819 */ /* 0x000fe20000011602 */
[----:B------:R-:W-:Y:S01]  /*10b50*/  HMMA.16816.F32 R32, R4, R16, R76 ;  /* 0x000000100420723c */ /* 0x000fe2000000184c */
[--C-:B------:R-:W-:Y:S01]  /*10b60*/  SHF.R.U32.HI R9, RZ, 0x10, R0.reuse ;  /* 0x00000010ff097819 */ /* 0x100fe20000011600 */
[----:B------:R2:W5:Y:S01]  /*10b70*/  LDL.LU R198, [R1+0x160] ;  /* 0x0001600001c67983 */ /* 0x0005620000300800 */
[----:B------:R-:W-:Y:S02]  /*10b80*/  LOP3.LUT R14, R0, 0xff, RZ, 0xc0, !PT ;  /* 0x000000ff000e7812 */ /* 0x000fe400078ec0ff */
[----:B------:R-:W-:Y:S01]  /*10b90*/  SHF.R.U32.HI R13, RZ, 0x18, R0 ;  /* 0x00000018ff0d7819 */ /* 0x000fe20000011600 */
[----:B------:R2:W5:Y:S01]  /*10ba0*/  LDL.LU R197, [R1+0x15c] ;  /* 0x00015c0001c57983 */ /* 0x0005620000300800 */
[----:B------:R-:W-:Y:S02]  /*10bb0*/  SHF.R.U32.HI R0, RZ, 0x8, R3 ;  /* 0x00000008ff007819 */ /* 0x000fe40000011603 */
[----:B------:R-:W-:Y:S01]  /*10bc0*/  SHF.R.U32.HI R3, RZ, 0x8, R8 ;  /* 0x00000008ff037819 */ /* 0x000fe20000011608 */
[----:B------:R2:W5:Y:S01]  /*10bd0*/  LDL.LU R192, [R1+0x158] ;  /* 0x0001580001c07983 */ /* 0x0005620000300800 */
[----:B------:R-:W-:-:S02]  /*10be0*/  LOP3.LUT R8, R9, 0xff, RZ, 0xc0, !PT ;  /* 0x000000ff09087812 */ /* 0x000fc400078ec0ff */
[----:B------:R-:W-:Y:S01]  /*10bf0*/  SHF.R.U32.HI R10, RZ, 0x10, R2 ;  /* 0x00000010ff0a7819 */ /* 0x000fe20000011602 */
[----:B------:R-:W-:Y:S01]  /*10c00*/  IMAD.MOV.U32 R46, RZ, RZ, R41 ;  /* 0x000000ffff2e7224 */ /* 0x000fe200078e0029 */
[----:B------:R-:W-:Y:S01]  /*10c10*/  MOV R85, R11 ;  /* 0x0000000b00557202 */ /* 0x000fe20000000f00 */
[----:B------:R-:W-:Y:S01]  /*10c20*/  IMAD.MOV.U32 R45, RZ, RZ, R42 ;  /* 0x000000ffff2d7224 */ /* 0x000fe200078e002a */
[----:B------:R-:W-:Y:S01]  /*10c30*/  LOP3.LUT R11, R2, 0xff, RZ, 0xc0, !PT ;  /* 0x000000ff020b7812 */ /* 0x000fe200078ec0ff */
[----:B------:R-:W-:Y:S01]  /*10c40*/  HMMA.16816.F32 R176, R4, R20, R96 ;  /* 0x0000001404b0723c */ /* 0x000fe20000001860 */
[----:B------:R-:W-:Y:S01]  /*10c50*/  PRMT R2, R8, 0x5410, R13 ;  /* 0x0000541008027816 */ /* 0x000fe2000000000d */
[----:B------:R-:W-:Y:S01]  /*10c60*/  LDSM.16.MT88.4 R16, [R195+0x1f000] ;  /* 0x01f00000c310783b */ /* 0x000fe20000004200 */
[----:B------:R-:W-:Y:S02]  /*10c70*/  LOP3.LUT R8, R10, 0xff, RZ, 0xc0, !PT ;  /* 0x000000ff0a087812 */ /* 0x000fe400078ec0ff */
[----:B------:R-:W-:-:S02]  /*10c80*/  PRMT R67, R221, 0x7054, R221 ;  /* 0x00007054dd437816 */ /* 0x000fc400000000dd */
[----:B------:R-:W-:Y:S02]  /*10c90*/  PRMT R8, R8, 0x5410, R12 ;  /* 0x0000541008087816 */ /* 0x000fe4000000000c */
[----:B------:R-:W-:Y:S02]  /*10ca0*/  MOV R77, R131 ;  /* 0x00000083004d7202 */ /* 0x000fe40000000f00 */
[----:B------:R-:W-:Y:S01]  /*10cb0*/  MOV R131, R164 ;  /* 0x000000a400837202 */ /* 0x000fe20000000f00 */
[----:B------:R-:W-:-:S05]  /*10cc0*/  HSET2.LE.AND R8, R8, R67, PT ;  /* 0x0000004308087233 */ /* 0x000fca0003803000 */
[----:B------:R-:W-:Y:S02]  /*10cd0*/  LOP3.LUT R131, R131, R8, RZ, 0xc0, !PT ;  /* 0x0000000883837212 */ /* 0x000fe400078ec0ff */
[----:B------:R-:W-:Y:S02]  /*10ce0*/  MOV R8, R252 ;  /* 0x000000fc00087202 */ /* 0x000fe40000000f00 */
[----:B------:R-:W3:Y:S01]  /*10cf0*/  LDL R252, [R1+0xf0] ;  /* 0x0000f00001fc7983 */ /* 0x000ee20000100800 */
[----:B------:R-:W-:Y:S01]  /*10d00*/  PRMT R9, R11, 0x5410, R0 ;  /* 0x000054100b097816 */ /* 0x000fe20000000000 */
[----:B------:R-:W-:Y:S02]  /*10d10*/  IMAD.MOV.U32 R11, RZ, RZ, R190 ;  /* 0x000000ffff0b7224 */ /* 0x000fe400078e00be */
[----:B------:R-:W4:Y:S01]  /*10d20*/  LDL R190, [R1+0xb4] ;  /* 0x0000b40001be7983 */ /* 0x000f220000100800 */
[----:B------:R-:W-:Y:S02]  /*10d30*/  MOV R47, R40 ;  /* 0x00000028002f7202 */ /* 0x000fe40000000f00 */
[----:B------:R-:W-:-:S02]  /*10d40*/  MOV R44, R43 ;  /* 0x0000002b002c7202 */ /* 0x000fc40000000f00 */
        /* <DEDUP_REMOVED lines=10> */
[----:B------:R-:W2:Y:S01]  /*10df0*/  LDSM.16.MT88.4 R164, [R193+0x19800] ;  /* 0x01980000c1a4783b */ /* 0x000ea20000004200 */
[----:B------:R-:W-:Y:S01]  /*10e00*/  IMAD.MOV.U32 R104, RZ, RZ, R148 ;  /* 0x000000ffff687224 */ /* 0x000fe200078e0094 */
[----:B------:R-:W-:Y:S01]  /*10e10*/  MOV R97, R143 ;  /* 0x0000008f00617202 */ /* 0x000fe20000000f00 */
[----:B------:R-:W-:Y:S01]  /*10e20*/  IMAD.MOV.U32 R98, RZ, RZ, R142 ;  /* 0x000000ffff627224 */ /* 0x000fe200078e008e */
[----:B------:R-:W-:Y:S01]  /*10e30*/  MOV R99, R141 ;  /* 0x0000008d00637202 */ /* 0x000fe20000000f00 */
[----:B------:R-:W-:Y:S01]  /*10e40*/  IMAD.MOV.U32 R96, RZ, RZ, R140 ;  /* 0x000000ffff607224 */ /* 0x000fe200078e008c */
[----:B------:R-:W2:Y:S04]  /*10e50*/  LDSM.16.MT88.4 R148, [R196+0x19800] ;  /* 0x01980000c494783b */ /* 0x000ea80000004200 */
[----:B------:R-:W2:Y:S01]  /*10e60*/  LDSM.16.MT88.4 R140, [R195+0x19800] ;  /* 0x01980000c38c783b */ /* 0x000ea20000004200 */
[C---:B-1----:R-:W-:Y:S08]  /*10e70*/  HMMA.16816.F32 R116, R4.reuse, R40, R48 ;  /* 0x000000280474723c */ /* 0x042ff00000001830 */
[----:B------:R-:W-:Y:S01]  /*10e80*/  HMMA.16816.F32 R20, R4, R42, R72 ;  /* 0x0000002a0414723c */ /* 0x000fe20000001848 */
[----:B------:R-:W1:Y:S01]  /*10e90*/  LDSM.16.MT88.4 R40, [R193+0x1b800] ;  /* 0x01b80000c128783b */ /* 0x000e620000004200 */
[----:B------:R-:W-:Y:S01]  /*10ea0*/  PRMT R0, R14, 0x5410, R3 ;  /* 0x000054100e007816 */ /* 0x000fe20000000003 */
[----:B------:R-:W-:-:S02]  /*10eb0*/  HSET2.LE.AND R2, R2, R67, PT ;  /* 0x0000004302027233 */ /* 0x000fc40003803000 */
[--C-:B------:R-:W-:Y:S01]  /*10ec0*/  HSET2.LE.AND R3, R9, R67.reuse, PT ;  /* 0x0000004309037233 */ /* 0x100fe20003803000 */
[----:B------:R-:W-:Y:S01]  /*10ed0*/  MOV R121, R159 ;  /* 0x0000009f00797202 */ /* 0x000fe20000000f00 */
[----:B------:R-:W-:Y:S01]  /*10ee0*/  HSET2.LE.AND R0, R0, R67, PT ;  /* 0x0000004300007233 */ /* 0x000fe20003803000 */
[----:B------:R-:W-:Y:S01]  /*10ef0*/  LOP3.LUT R129, R129, R2, RZ, 0xc0, !PT ;  /* 0x0000000281817212 */ /* 0x000fe200078ec0ff */
[----:B------:R-:W-:Y:S01]  /*10f00*/  IMAD.MOV.U32 R122, RZ, RZ, R158 ;  /* 0x000000ffff7a7224 */ /* 0x000fe200078e009e */
[----:B------:R-:W-:Y:S01]  /*10f10*/  LOP3.LUT R130, R130, R3, RZ, 0xc0, !PT ;  /* 0x0000000382827212 */ /* 0x000fe200078ec0ff */
[----:B------:R-:W-:Y:S01]  /*10f20*/  IMAD.MOV.U32 R120, RZ, RZ, R156 ;  /* 0x000000ffff787224 */ /* 0x000fe200078e009c */
[----:B------:R-:W-:Y:S02]  /*10f30*/  LOP3.LUT R128, R128, R0, RZ, 0xc0, !PT ;  /* 0x0000000080807212 */ /* 0x000fe400078ec0ff */
[----:B------:R-:W-:Y:S01]  /*10f40*/  MOV R123, R157 ;  /* 0x0000009d007b7202 */ /* 0x000fe20000000f00 */
[----:B------:R-:W-:Y:S01]  /*10f50*/  HMMA.16816.F32 R124, R4, R16, R100 ;  /* 0x00000010047c723c */ /* 0x000fe20000001864 */
[----:B------:R-:W1:Y:S01]  /*10f60*/  LDSM.16.MT88.4 R156, [R194+0x19800] ;  /* 0x01980000c29c783b */ /* 0x000e620000004200 */
[----:B------:R-:W-:Y:S01]  /*10f70*/  MOV R12, R96 ;  /* 0x00000060000c7202 */ /* 0x000fe20000000f00 */
[----:B------:R-:W-:-:S02]  /*10f80*/  IMAD.MOV.U32 R13, RZ, RZ, R97 ;  /* 0x000000ffff0d7224 */ /* 0x000fc400078e0061 */
[----:B------:R-:W1:Y:S02]  /*10f90*/  LDSM.16.MT88.4 R72, [R193+0x1d800] ;  /* 0x01d80000c148783b */ /* 0x000e640000004200 */
        /* <DEDUP_REMOVED lines=22> */
[----:B------:R-:W-:Y:S03]  /*11100*/  LDSM.16.MT88.4 R48, [R194+0x1b800] ;  /* 0x01b80000c230783b */ /* 0x000fe60000004200 */
[C---:B------:R-:W-:Y:S01]  /*11110*/  HMMA.16816.F32 R148, R128.reuse, R150, R80 ;  /* 0x000000968094723c */ /* 0x040fe20000001850 */
[----:B------:R-:W2:Y:S04]  /*11120*/  LDSM.16.MT88.4 R80, [R194+0x1d800] ;  /* 0x01d80000c250783b */ /* 0x000ea80000004200 */
[----:B------:R-:W2:Y:S03]  /*11130*/  LDSM.16.MT88.4 R64, [R195+0x1b800] ;  /* 0x01b80000c340783b */ /* 0x000ea60000004200 */
[C---:B------:R-:W-:Y:S01]  /*11140*/  HMMA.16816.F32 R144, R128.reuse, R140, R144 ;  /* 0x0000008c8090723c */ /* 0x040fe20000001890 */
[----:B------:R-:W-:Y:S04]  /*11150*/  LDSM.16.MT88.4 R96, [R195+0x1d800] ;  /* 0x01d80000c360783b */ /* 0x000fe80000004200 */
[----:B------:R-:W-:Y:S03]  /*11160*/  LDSM.16.MT88.4 R104, [R193+0x1f800] ;  /* 0x01f80000c168783b */ /* 0x000fe60000004200 */
[C---:B------:R-:W-:Y:S01]  /*11170*/  HMMA.16816.F32 R140, R128.reuse, R142, R88 ;  /* 0x0000008e808c723c */ /* 0x040fe20000001858 */
[----:B------:R-:W2:Y:S04]  /*11180*/  LDSM.16.MT88.4 R88, [R196+0x1d800] ;  /* 0x01d80000c458783b */ /* 0x000ea80000004200 */
[----:B------:R-:W-:Y:S03]  /*11190*/  LDSM.16.MT88.4 R120, [R196+0x1f800] ;  /* 0x01f80000c478783b */ /* 0x000fe60000004200 */
[----:B-1----:R-:W-:Y:S01]  /*111a0*/  HMMA.16816.F32 R36, R128, R40, R112 ;  /* 0x000000288024723c */ /* 0x002fe20000001870 */
[----:B------:R-:W1:Y:S07]  /*111b0*/  LDSM.16.MT88.4 R112, [R194+0x1f800] ;  /* 0x01f80000c270783b */ /* 0x000e6e0000004200 */
[----:B------:R-:W-:Y:S01]  /*111c0*/  HMMA.16816.F32 R16, R4, R18, R92 ;  /* 0x000000120410723c */ /* 0x000fe2000000185c */
[----:B------:R-:W1:Y:S01]  /*111d0*/  LDSM.16.MT88.4 R4, [R195+0x1f800] ;  /* 0x01f80000c304783b */ /* 0x000e620000004200 */
[----:B------:R-:W-:Y:S01]  /*111e0*/  IMAD.MOV.U32 R9, RZ, RZ, R248 ;  /* 0x000000ffff097224 */ /* 0x000fe200078e00f8 */
[----:B------:R-:W-:-:S04]  /*111f0*/  MOV R10, R219 ;  /* 0x000000db000a7202 */ /* 0x000fc80000000f00 */
[----:B------:R-:W-:Y:S01]  /*11200*/  MOV R92, R47 ;  /* 0x0000002f005c7202 */ /* 0x000fe20000000f00 */
[----:B------:R-:W-:Y:S01]  /*11210*/  IMAD.MOV.U32 R93, RZ, RZ, R46 ;  /* 0x000000ffff5d7224 */ /* 0x000fe200078e002e */
[----:B------:R-:W-:Y:S01]  /*11220*/  MOV R94, R45 ;  /* 0x0000002d005e7202 */ /* 0x000fe20000000f00 */
[----:B------:R-:W-:Y:S01]  /*11230*/  IMAD.MOV.U32 R95, RZ, RZ, R44 ;  /* 0x000000ffff5f7224 */ /* 0x000fe200078e002c */
[----:B------:R-:W-:Y:S01]  /*11240*/  HMMA.16816.F32 R160, R128, R156, R160 ;  /* 0x0000009c80a0723c */ /* 0x000fe200000018a0 */
[----:B------:R-:W-:-:S07]  /*11250*/  IADD3 R222, P0, R188, -0x100, RZ ;  /* 0xffffff00bcde7810 */ /* 0x000fce0007f1e0ff */
[C---:B------:R-:W-:Y:S08]  /*11260*/  HMMA.16816.F32 R156, R128.reuse, R158, R68 ;  /* 0x0000009e809c723c */ /* 0x040ff00000001844 */
[----:B------:R-:W-:Y:S01]  /*11270*/  HMMA.16816.F32 R68, R128, R72, R100 ;  /* 0x000000488044723c */ /* 0x000fe20000001864 */
[----:B------:R-:W-:-:S07]  /*11280*/  IADD3.X R223, R189, -0x1, RZ, P0, !PT ;  /* 0xffffffffbddf7810 */ /* 0x000fce00007fe4ff */
        /* <DEDUP_REMOVED lines=12> */
[----:B------:R-:W-:Y:S01]  /*11350*/  HMMA.16816.F32 R48, R128, R50, R8 ;  /* 0x000000328030723c */ /* 0x000fe20000001808 */
[----:B------:R-:W-:Y:S01]  /*11360*/  MOV R135, R246 ;  /* 0x000000f600877202 */ /* 0x000fe20000000f00 */
[----:B------:R-:W-:-:S06]  /*11370*/  IMAD.MOV.U32 R132, RZ, RZ, R247 ;  /* 0x000000ffff847224 */ /* 0x000fcc00078e00f7 */
[C---:B------:R-:W-:Y:S08]  /*11380*/  HMMA.16816.F32 R64, R128.reuse, R66, R12 ;  /* 0x000000428040723c */ /* 0x040ff0000000180c */
[----:B------:R-:W-:Y:S01]  /*11390*/  HMMA.16816.F32 R80, R128, R82, R240 ;  /* 0x000000528050723c */ /* 0x000fe200000018f0 */
[----:B---3--:R-:W-:-:S07]  /*113a0*/  ISETP.GT.AND P1, PT, R246, R252, PT ;  /* 0x000000fcf600720c */ /* 0x008fce0003f24270 */
[----:B------:R-:W-:Y:S01]  /*113b0*/  HMMA.16816.F32 R88, R128, R90, R180 ;  /* 0x0000005a8058723c */ /* 0x000fe200000018b4 */
[----:B----4-:R-:W-:-:S07]  /*113c0*/  MOV R133, R190 ;  /* 0x000000be00857202 */ /* 0x010fce0000000f00 */
        /* <DEDUP_REMOVED lines=8> */
[----:B------:R-:W-:-:S04]  /*11450*/  DEPBAR.LE SB0, 0x0 ;  /* 0x000080000000791a */ /* 0x000fc80000000000 */
[----:B------:R-:W3:Y:S01]  /*11460*/  LDL.64 R138, [R1+0xf8] ;  /* 0x0000f800018a7983 */ /* 0x000ee20000100a00 */
[----:B------:R-:W-:Y:S03]  /*11470*/  WARPSYNC 0xffffffff ;  /* 0xffffffff00007948 */ /* 0x000fe60003800000 */
[----:B------:R-:W-:Y:S06]  /*11480*/  BAR.SYNC.DEFER_BLOCKING 0x0 ;  /* 0x0000000000007b1d */ /* 0x000fec0000010000 */
[----:B-----5:R-:W-:Y:S01]  /*11490*/  @P6 STS.128 [R220+0x18000], RZ ;  /* 0x018000ffdc006388 */ /* 0x020fe20000000c00 */
[----:B--2---:R-:W-:-:S04]  /*114a0*/  IADD3 R247, R219, -0x3, RZ ;  /* 0xfffffffddbf77810 */ /* 0x004fc80007ffe0ff */
[----:B------:R-:W-:Y:S01]  /*114b0*/  SHF.R.S32.HI R4, RZ, 0x1f, R247 ;  /* 0x0000001fff047819 */ /* 0x000fe200000114f7 */
[-C--:B------:R-:W-:Y:S02]  /*114c0*/  IMAD R0, R235, R247.reuse, RZ ;  /* 0x000000f7eb007224 */ /* 0x080fe400078e02ff */
[----:B------:R-:W-:-:S04]  /*114d0*/  IMAD.WIDE.U32 R2, R234, R247, RZ ;  /* 0x000000f7ea027225 */ /* 0x000fc800078e00ff */
[----:B------:R-:W-:Y:S01]  /*114e0*/  IMAD R4, R234, R4, R0 ;  /* 0x00000004ea047224 */ /* 0x000fe200078e0200 */
[----:B---3--:R-:W-:-:S03]  /*114f0*/  LEA R0, P0, R2, R138, 0x6 ;  /* 0x0000008a02007211 */ /* 0x008fc600078030ff */
[----:B------:R-:W-:Y:S01]  /*11500*/  IMAD.IADD R3, R3, 0x1, R4 ;  /* 0x0000000103037824 */ /* 0x000fe200078e0204 */
[CC--:B------:R-:W-:Y:S02]  /*11510*/  @!P6 LEA R20, P2, R0.reuse, R250.reuse, 0x1 ;  /* 0x000000fa0014e211 */ /* 0x0c0fe400078408ff */
[-C--:B------:R-:W-:Y:S02]  /*11520*/  @!P5 LEA R16, P1, R0, R250.reuse, 0x1 ;  /* 0x000000fa0010d211 */ /* 0x080fe400078208ff */
[----:B------:R-:W-:Y:S02]  /*11530*/  LEA.HI.X R3, R2, R139, R3, 0x6, P0 ;  /* 0x0000008b02037211 */ /* 0x000fe400000f3403 */
[C---:B------:R-:W-:Y:S02]  /*11540*/  @!P4 LEA R14, P0, R0.reuse, R250, 0x1 ;  /* 0x000000fa000ec211 */ /* 0x040fe400078008ff */
[----:B------:R-:W-:Y:S02]  /*11550*/  @!P6 LEA.HI.X R21, R0, R251, R3, 0x1, P2 ;  /* 0x000000fb0015e211 */ /* 0x000fe400010f0c03 */
[----:B------:R-:W-:-:S02]  /*11560*/  LEA R2, P2, R234, R0, 0x5 ;  /* 0x00000000ea027211 */ /* 0x000fc400078428ff */
[CCC-:B------:R-:W-:Y:S01]  /*11570*/  @!P5 LEA.HI.X R17, R0.reuse, R251.reuse, R3.reuse, 0x1, P1 ;  /* 0x000000fb0011d211 */ /* 0x1c0fe200008f0c03 */
[----:B------:R-:W-:Y:S01]  /*11580*/  @!PT LDS RZ, [RZ] ;  /* 0x00000000fffff984 */ /* 0x000fe20000000800 */
[----:B------:R-:W-:Y:S01]  /*11590*/  @!PT LDS RZ, [RZ] ;  /* 0x00000000fffff984 */ /* 0x000fe20000000800 */
[----:B------:R-:W-:Y:S01]  /*115a0*/  @!PT LDS RZ, [RZ] ;  /* 0x00000000fffff984 */ /* 0x000fe20000000800 */
[----:B------:R1:W-:Y:S01]  /*115b0*/  @!P6 LDGSTS.E.BYPASS.LTC128B.128 [R220+0x18000], [R20.64] ;  /* 0x1800000014dcefae */ /* 0x0003e2000b901d44 */
[CC--:B------:R-:W-:Y:S02]  /*115c0*/  @!P3 LEA R12, P1, R0.reuse, R250.reuse, 0x1 ;  /* 0x000000fa000cb211 */ /* 0x0c0fe400078208ff */
[----:B------:R-:W-:Y:S02]  /*115d0*/  @!P4 LEA.HI.X R15, R0, R251, R3, 0x1, P0 ;  /* 0x000000fb000fc211 */ /* 0x000fe400000f0c03 */
[----:B------:R-:W-:Y:S02]  /*115e0*/  @!P6 LEA R18, P0, R2, R250, 0x1 ;  /* 0x000000fa0212e211 */ /* 0x000fe400078008ff */
[----:B------:R-:W-:Y:S01]  /*115f0*/  LEA.HI.X R4, R234, R3, R235, 0x5, P2 ;  /* 0x00000003ea047211 */ /* 0x000fe200010f2ceb */
        /* <DEDUP_REMOVED lines=45> */
[----:B------:R-:W-:Y:S04]  /*118d0*/  LDSM.16.M88.4 R172, [R203] ;  /* 0x00000000cbac783b */ /* 0x000fe80000000200 */
[----:B------:R-:W-:Y:S04]  /*118e0*/  LDSM.16.M88.4 R132, [R218] ;  /* 0x00000000da84783b */ /* 0x000fe80000000200 */
[----:B----4-:R-:W1:Y:S04]  /*118f0*/  LDSM.16.M88.4 R8, [R199] ;  /* 0x00000000c708783b */ /* 0x010e680000000200 */
[----:B------:R-:W-:Y:S04]  /*11900*/  LDSM.16.M88.4 R32, [R192+0x11000] ;  /* 0x01100000c020783b */ /* 0x000fe80000000200 */
[----:B--2---:R-:W2:Y:S04]  /*11910*/  LDSM.16.M88.4 R4, [R200] ;  /* 0x00000000c804783b */ /* 0x004ea80000000200 */
[----:B------:R-:W0:Y:S01]  /*11920*/  LDGDEPBAR ;  /* 0x00000000000079af */ /* 0x000e220000000000 */
[C---:B-1----:R-:W-:Y:S08]  /*11930*/  HMMA.16816.F32 R28, R8.reuse, R12, RZ ;  /* 0x0000000c081c723c */ /* 0x042ff000000018ff */
[C---:B------:R-:W-:Y:S08]  /*11940*/  HMMA.16816.F32 R24, R8.reuse, R14, RZ ;  /* 0x0000000e0818723c */ /* 0x040ff000000018ff */
[C---:B------:R-:W-:Y:S08]  /*11950*/  HMMA.16816.F32 R12, R8.reuse, R22, RZ ;  /* 0x00000016080c723c */ /* 0x040ff000000018ff */
[----:B------:R-:W-:Y:S01]  /*11960*/  HMMA.16816.F32 R16, R8, R20, RZ ;  /* 0x000000140810723c */ /* 0x000fe200000018ff */
[----:B------:R-:W1:Y:S07]  /*11970*/  LDSM.16.M88.4 R20, [R217] ;  /* 0x00000000d914783b */ /* 0x000e6e0000000200 */
[C---:B--2---:R-:W-:Y:S08]  /*11980*/  HMMA.16816.F32 R176, R4.reuse, R172, R28 ;  /* 0x000000ac04b0723c */ /* 0x044ff0000000181c */
[----:B------:R-:W-:Y:S08]  /*11990*/  HMMA.16816.F32 R28, R4, R134, R12 ;  /* 0x00000086041c723c */ /* 0x000ff0000000180c */
        /* <DEDUP_REMOVED lines=192> */
[----:B------:R-:W1:Y:S01]  /*125a0*/  LDSM.16.M88.4 R8, [R197+0x7800] ;  /* 0x00780000c508783b */ /* 0x000e620000000200 */
[----:B------:R-:W-:Y:S01]  /*125b0*/  ISETP.GT.AND P0, PT, R247, R252, PT ;  /* 0x000000fcf700720c */ /* 0x000fe20003f04270 */
[----:B------:R-:W-:-:S05]  /*125c0*/  DEPBAR.LE SB0, 0x0 ;  /* 0x000080000000791a */ /* 0x000fca0000000000 */
[C---:B-1----:R-:W-:Y:S08]  /*125d0*/  HMMA.16816.F32 R240, R4.reuse, R8, R20 ;  /* 0x0000000804f0723c */ /* 0x042ff00000001814 */
[----:B------:R-:W-:Y:S01]  /*125e0*/  HMMA.16816.F32 R4, R4, R10, R12 ;  /* 0x0000000a0404723c */ /* 0x000fe2000000180c */
[----:B------:R-:W-:Y:S11]  /*125f0*/  @!UPT UIADD3 URZ, URZ, URZ, URZ ;  /* 0x0000003f3f3ff290 */ /* 0x000ff6000fffe03f */
[----:B------:R-:W-:Y:S11]  /*12600*/  BSSY B1, `(.L_x_1942) ;  /* 0x000004e000017945 */ /* 0x000ff60003800000 */
[----:B------:R1:W-:Y:S04]  /*12610*/  STL.64 [R1], R4 ;  /* 0x0000000401007387 */ /* 0x0003e80000100a00 */
[----:B------:R1:W-:Y:S04]  /*12620*/  STL.64 [R1+0x8], R6 ;  /* 0x0000080601007387 */ /* 0x0003e80000100a00 */
[----:B------:R-:W-:Y:S06]  /*12630*/  BAR.SYNC.DEFER_BLOCKING 0x0 ;  /* 0x0000000000007b1d */ /* 0x000fec0000010000 */
[----:B------:R-:W-:Y:S05]  /*12640*/  @!P0 BRA `(.L_x_1943) ;  /* 0x0000049000008947 */ /* 0x000fea0003800000 */
[----:B------:R-:W2:Y:S01]  /*12650*/  LDL.64 R138, [R1+0xe8] ;  /* 0x0000e800018a7983 */ /* 0x000ea20000100a00 */
[----:B------:R-:W-:Y:S01]  /*12660*/  IADD3 R2, R219, -0x4, RZ ;  /* 0xfffffffcdb027810 */ /* 0x000fe20007ffe0ff */
[----:B------:R-:W-:Y:S02]  /*12670*/  BSSY B0, `(.L_x_1944) ;  /* 0x0000045000007945 */ /* 0x000fe40003800000 */
[----:B------:R3:W-:Y:S01]  /*12680*/  @P6 STS.128 [R220+0x10000], RZ ;  /* 0x010000ffdc006388 */ /* 0x0007e20000000c00 */
[----:B------:R-:W-:Y:S01]  /*12690*/  SHF.R.S32.HI R3, RZ, 0x1f, R2 ;  /* 0x0000001fff037819 */ /* 0x000fe20000011402 */
[----:B------:R-:W-:-:S04]  /*126a0*/  IMAD R0, R233, R2, RZ ;  /* 0x00000002e9007224 */ /* 0x000fc800078e02ff */
[C---:B------:R-:W-:Y:S02]  /*126b0*/  IMAD R0, R232.reuse, R3, R0 ;  /* 0x00000003e8007224 */ /* 0x040fe400078e0200 */
[----:B------:R-:W-:-:S04]  /*126c0*/  IMAD.WIDE.U32 R2, R232, R2, RZ ;  /* 0x00000002e8027225 */ /* 0x000fc800078e00ff */
[----:B------:R-:W-:Y:S01]  /*126d0*/  IMAD.IADD R3, R3, 0x1, R0 ;  /* 0x0000000103037824 */ /* 0x000fe200078e0200 */
[----:B--2---:R-:W-:-:S04]  /*126e0*/  LEA R0, P0, R2, R138, 0x6 ;  /* 0x0000008a02007211 */ /* 0x004fc800078030ff */
[----:B------:R-:W-:Y:S01]  /*126f0*/  LEA.HI.X R2, R2, R139, R3, 0x6, P0 ;  /* 0x0000008b02027211 */ /* 0x000fe200000f3403 */
[----:B------:R-:W-:Y:S01]  /*12700*/  IMAD.SHL.U32 R3, R232, 0x20, RZ ;  /* 0x00000020e8037824 */ /* 0x000fe200078e00ff */
[----:B-1----:R-:W-:-:S04]  /*12710*/  @!P6 LEA R4, P0, R0, R244, 0x1 ;  /* 0x000000f40004e211 */ /* 0x002fc800078008ff */
[----:B------:R-:W-:-:S05]  /*12720*/  @!P6 LEA.HI.X R5, R0, R245, R2, 0x1, P0 ;  /* 0x000000f50005e211 */ /* 0x000fca00000f0c02 */
[----:B------:R-:W-:Y:S01]  /*12730*/  @!PT LDS RZ, [RZ] ;  /* 0x00000000fffff984 */ /* 0x000fe20000000800 */
[----:B------:R-:W-:Y:S01]  /*12740*/  @!PT LDS RZ, [RZ] ;  /* 0x00000000fffff984 */ /* 0x000fe20000000800 */
[----:B------:R-:W-:Y:S01]  /*12750*/  @!PT LDS RZ, [RZ] ;  /* 0x00000000fffff984 */ /* 0x000fe20000000800 */
[----:B------:R1:W-:Y:S04]  /*12760*/  @!P6 LDGSTS.E.BYPASS.LTC128B.128 [R220+0x10000], [R4.64] ;  /* 0x1000000004dcefae */ /* 0x0003e8000b901d44 */
[----:B------:R3:W-:Y:S01]  /*12770*/  @P5 STS.128 [R220+0x12000], RZ ;  /* 0x012000ffdc005388 */ /* 0x0007e20000000c00 */
[----:B-1----:R-:W-:-:S04]  /*12780*/  @!P5 LEA R4, P0, R0, R244, 0x1 ;  /* 0x000000f40004d211 */ /* 0x002fc800078008ff */
[----:B------:R-:W-:-:S05]  /*12790*/  @!P5 LEA.HI.X R5, R0, R245, R2, 0x1, P0 ;  /* 0x000000f50005d211 */ /* 0x000fca00000f0c02 */
[----:B------:R-:W-:Y:S01]  /*127a0*/  @!PT LDS RZ, [RZ] ;  /* 0x00000000fffff984 */ /* 0x000fe20000000800 */
[----:B------:R-:W-:Y:S01]  /*127b0*/  @!PT LDS RZ, [RZ] ;  /* 0x00000000fffff984 */ /* 0x000fe20000000800 */
[----:B------:R-:W-:Y:S01]  /*127c0*/  @!PT LDS RZ, [RZ] ;  /* 0x00000000fffff984 */ /* 0x000fe20000000800 */
[----:B------:R1:W-:Y:S04]  /*127d0*/  @!P5 LDGSTS.E.BYPASS.LTC128B.128 [R220+0x12000], [R4.64+0x80] ;  /* 0x1200008004dcdfae */ /* 0x0003e8000b901d44 */
        /* <DEDUP_REMOVED lines=9> */
[--C-:B------:R-:W-:Y:S02]  /*12870*/  @!P3 LEA.HI.X R5, R0, R245, R2.reuse, 0x1, P0 ;  /* 0x000000f50005b211 */ /* 0x100fe400000f0c02 */
[----:B------:R-:W-:Y:S02]  /*12880*/  IADD3 R0, P0, R3, R0, RZ ;  /* 0x0000000003007210 */ /* 0x000fe40007f1e0ff */
[----:B------:R-:W-:Y:S01]  /*12890*/  SHF.L.U64.HI R3, R232, 0x5, R233 ;  /* 0x00000005e8037819 */ /* 0x000fe200000102e9 */
[----:B------:R-:W-:Y:S01]  /*128a0*/  @!PT LDS RZ, [RZ] ;  /* 0x00000000fffff984 */ /* 0x000fe20000000800 */
[----:B------:R-:W-:Y:S01]  /*128b0*/  @!PT LDS RZ, [RZ] ;  /* 0x00000000fffff984 */ /* 0x000fe20000000800 */
[----:B------:R-:W-:Y:S01]  /*128c0*/  @!PT LDS RZ, [RZ] ;  /* 0x00000000fffff984 */ /* 0x000fe20000000800 */
[----:B------:R1:W-:Y:S04]  /*128d0*/  @!P3 LDGSTS.E.BYPASS.LTC128B.128 [R220+0x16000], [R4.64+0x180] ;  /* 0x1600018004dcbfae */ /* 0x0003e8000b901d44 */
[----:B------:R-:W-:Y:S01]  /*128e0*/  IMAD.X R2, R3, 0x1, R2, P0 ;  /* 0x0000000103027824 */ /* 0x000fe200000e0602 */
[----:B------:R3:W-:Y:S01]  /*128f0*/  @P6 STS.128 [R220+0x11000], RZ ;  /* 0x011000ffdc006388 */ /* 0x0007e20000000c00 */
        /* <DEDUP_REMOVED lines=21> */
[----:B------:R-:W-:Y:S05]  /*12a50*/  @P3 BRA `(.L_x_1945) ;  /* 0x0000006000003947 */ /* 0x000fea0003800000 */
[----:B---3--:R-:W-:-:S04]  /*12a60*/  LEA R4, P0, R0, R244, 0x1 ;  /* 0x000000f400047211 */ /* 0x008fc800078008ff */
[----:B------:R-:W-:-:S05]  /*12a70*/  LEA.HI.X R5, R0, R245, R2, 0x1, P0 ;  /* 0x000000f500057211 */ /* 0x000fca00000f0c02 */
[----:B------:R-:W-:Y:S01]  /*12a80*/  @!PT LDS RZ, [RZ] ;  /* 0x00000000fffff984 */ /* 0x000fe20000000800 */
[----:B------:R-:W-:Y:S01]  /*12a90*/  @!PT LDS RZ, [RZ] ;  /* 0x00000000fffff984 */ /* 0x000fe20000000800 */
[----:B------:R-:W-:Y:S01]  /*12aa0*/  @!PT LDS RZ, [RZ] ;  /* 0x00000000fffff984 */ /* 0x000fe20000000800 */
[----:B------:R1:W-:Y:S04]  /*12ab0*/  LDGSTS.E.BYPASS.LTC128B.128 [R220+0x17000], [R4.64+0x180] ;  /* 0x1700018004dc7fae */ /* 0x0003e8000b901d44 */
.L_x_1945:
[----:B------:R-:W-:Y:S05]  /*12ac0*/  BSYNC B0 ;  /* 0x0000000000007941 */ /* 0x000fea0003800000 */
.L_x_1944:
[----:B------:R-:W0:Y:S02]  /*12ad0*/  LDGDEPBAR ;  /* 0x00000000000079af */ /* 0x000e240000000000 */
.L_x_1943:
[----:B------:R-:W-:Y:S05]  /*12ae0*/  BSYNC B1 ;  /* 0x0000000000017941 */ /* 0x000fea0003800000 */
.L_x_1942:
[----:B------:R-:W2:Y:S04]  /*12af0*/  LDL R0, [R1+0xd0] ;  /* 0x0000d00001007983 */ /* 0x000ea80000100800 */
[----:B------:R-:W4:Y:S04]  /*12b00*/  S2R R2, SR_TID.X ;  /* 0x0000000000027919 */ /* 0x000f280000002100 */
[----:B------:R1:W-:Y:S04]  /*12b10*/  STL [R1+0x1d8], R251 ;  /* 0x0001d8fb01007387 */ /* 0x0003e80000100800 */
[----:B------:R-:W-:Y:S04]  /*12b20*/  STL [R1+0x1d4], R250 ;  /* 0x0001d4fa01007387 */ /* 0x000fe80000100800 */
[----:B------:R-:W-:Y:S04]  /*12b30*/  STL [R1+0x1d0], R245 ;  /* 0x0001d0f501007387 */ /* 0x000fe80000100800 */
[----:B------:R-:W-:Y:S04]  /*12b40*/  STL [R1+0x1cc], R244 ;  /* 0x0001ccf401007387 */ /* 0x000fe80000100800 */
[----:B------:R-:W-:Y:S04]  /*12b50*/  STL [R1+0x1c8], R235 ;  /* 0x0001c8eb01007387 */ /* 0x000fe80000100800 */
[----:B------:R3:W-:Y:S01]  /*12b60*/  STL [R1+0x1c4], R234 ;  /* 0x0001c4ea01007387 */ /* 0x0007e20000100800 */
[----:B----4-:R-:W-:-:S03]  /*12b70*/  IMAD.SHL.U32 R2, R2, 0x2, RZ ;  /* 0x0000000202027824 */ /* 0x010fc600078e00ff */
[----:B------:R-:W-:Y:S02]  /*12b80*/  STL [R1+0x1c0], R233 ;  /* 0x0001c0e901007387 */ /* 0x000fe40000100800 */
[----:B------:R-:W-:Y:S02]  /*12b90*/  LOP3.LUT R2, R2, 0x6, RZ, 0xc0, !PT ;  /* 0x0000000602027812 */ /* 0x000fe400078ec0ff */
[----:B------:R-:W-:Y:S03]  /*12ba0*/  STL [R1+0x1bc], R232 ;  /* 0x0001bce801007387 */ /* 0x000fe60000100800 */
[----:B------:R-:W-:Y:S01]  /*12bb0*/  IMAD R2, R247, 0x40, R2 ;  /* 0x00000040f7027824 */ /* 0x000fe200078e0202 */
        /* <DEDUP_REMOVED lines=24> */
[----:B-1----:R-:W2:Y:S04]  /*12d40*/  LDL R251, [R1] ;  /* 0x0000000001fb7983 */ /* 0x002ea80000100800 */
[----:B------:R-:W2:Y:S01]  /*12d50*/  LDL.LU R139, [R1+0x8] ;  /* 0x00000800018b7983 */ /* 0x000ea20000300800 */
[----:B------:R-:W-:-:S03]  /*12d60*/  ISETP.GE.AND P2, PT, R2, R228, PT ;  /* 0x000000e40200720c */ /* 0x000fc60003f46270 */
[----:B------:R-:W2:Y:S01]  /*12d70*/  LDL R138, [R1+0x4] ;  /* 0x00000400018a7983 */ /* 0x000ea20000100800 */
[----:B------:R-:W-:-:S03]  /*12d80*/  ISETP.GE.OR P2, PT, R2, R231, !P2 ;  /* 0x000000e70200720c */ /* 0x000fc60005746670 */
[----:B------:R-:W2:Y:S04]  /*12d90*/  LDL.LU R133, [R1+0xc] ;  /* 0x00000c0001857983 */ /* 0x000ea80000300800 */
[----:B---3--:R-:W3:Y:S01]  /*12da0*/  LDL.LU R234, [R1+0xb0] ;  /* 0x0000b00001ea7983 */ /* 0x008ee20000300800 */
[----:B--2---:R-:W-:Y:S02]  /*12db0*/  IMAD.MOV.U32 R132, RZ, RZ, R0 ;  /* 0x000000ffff847224 */ /* 0x004fe400078e0000 */
[----:B------:R-:W-:-:S05]  /*12dc0*/  IMAD.IADD R0, R225, 0x1, -R2 ;  /* 0x00000001e1007824 */ /* 0x000fca00078e0a02 */
[----:B------:R-:W-:-:S04]  /*12dd0*/  IABS R0, R0 ;  /* 0x0000000000007213 */ /* 0x000fc80000000000 */
[----:B------:R-:W-:Y:S01]  /*12de0*/  MOV R4, R0 ;  /* 0x0000000000047202 */ /* 0x000fe20000000f00 */
[----:B------:R-:W-:-:S05]  /*12df0*/  IMAD.IADD R0, R229, 0x1, -R2 ;  /* 0x00000001e5007824 */ /* 0x000fca00078e0a02 */
[----:B------:R-:W-:Y:S02]  /*12e00*/  IABS R3, R0 ;  /* 0x0000000000037213 */ /* 0x000fe40000000000 */
[----:B------:R-:W-:Y:S01]  /*12e10*/  IADD3 R0, R2, 0x1, RZ ;  /* 0x0000000102007810 */ /* 0x000fe20007ffe0ff */
[----:B------:R1:W-:Y:S04]  /*12e20*/  I2F R7, R4 ;  /* 0x0000000400077306 */ /* 0x0003e80000201400 */
[--C-:B------:R-:W-:Y:S02]  /*12e30*/  IMAD.IADD R5, R229, 0x1, -R0.reuse ;  /* 0x00000001e5057824 */ /* 0x100fe400078e0a00 */
[----:B-1----:R-:W-:Y:S02]  /*12e40*/  IMAD.MOV.U32 R4, RZ, RZ, R3 ;  /* 0x000000ffff047224 */ /* 0x002fe400078e0003 */
[----:B------:R-:W-:-:S02]  /*12e50*/  IMAD.IADD R3, R225, 0x1, -R0 ;  /* 0x00000001e1037824 */ /* 0x000fc400078e0a00 */
[----:B------:R1:W-:Y:S03]  /*12e60*/  I2F R6, R4 ;  /* 0x0000000400067306 */ /* 0x0003e60000201400 */
[----:B------:R-:W-:-:S04]  /*12e70*/  IABS R3, R3 ;  /* 0x0000000300037213 */ /* 0x000fc80000000000 */
[----:B-1----:R-:W-:Y:S02]  /*12e80*/  MOV R4, R3 ;  /* 0x0000000300047202 */ /* 0x002fe40000000f00 */
[----:B------:R-:W-:-:S06]  /*12e90*/  IABS R3, R5 ;  /* 0x0000000500037213 */ /* 0x000fcc0000000000 */
[----:B------:R-:W1:Y:S01]  /*12ea0*/  I2F R3, R3 ;  /* 0x0000000300037306 */ /* 0x000e620000201400 */
[C---:B------:R-:W-:Y:S02]  /*12eb0*/  ISETP.GE.AND P1, PT, R0.reuse, R228, PT ;  /* 0x000000e40000720c */ /* 0x040fe40003f26270 */
[C---:B------:R-:W-:Y:S02]  /*12ec0*/  ISETP.GE.AND P0, PT, R0.reuse, R227, PT ;  /* 0x000000e30000720c */ /* 0x040fe40003f06270 */
[----:B------:R-:W-:-:S03]  /*12ed0*/  ISETP.GE.OR P1, PT, R0, R231, !P1 ;  /* 0x000000e70000720c */ /* 0x000fc60004f26670 */
[----:B------:R-:W2:Y:S01]  /*12ee0*/  I2F R4, R4 ;  /* 0x0000000400047306 */ /* 0x000ea20000201400 */
[----:B------:R-:W-:Y:S02]  /*12ef0*/  ISETP.GE.OR P0, PT, R0, R230, !P0 ;  /* 0x000000e60000720c */ /* 0x000fe40004706670 */
[----:B------:R-:W-:Y:S01]  /*12f00*/  IADD3 R0, R2, 0x8, RZ ;  /* 0x0000000802007810 */ /* 0x000fe20007ffe0ff */
[----:B-1----:R-:W-:-:S04]  /*12f10*/  FFMA.FTZ R8, R3, -R224, R175 ;  /* 0x800000e003087223 */ /* 0x002fc800000100af */
[----:B------:R-:W-:Y:S01]  /*12f20*/  IMAD.IADD R3, R225, 0x1, -R0 ;  /* 0x00000001e1037824 */ /* 0x000fe200078e0a00 */
[C---:B------:R-:W-:Y:S02]  /*12f30*/  ISETP.GE.AND P4, PT, R0.reuse, R228, PT ;  /* 0x000000e40000720c */ /* 0x040fe40003f86270 */
[C---:B------:R-:W-:Y:S02]  /*12f40*/  ISETP.GE.AND P6, PT, R0.reuse, R227, PT ;  /* 0x000000e30000720c */ /* 0x040fe40003fc6270 */
[----:B------:R-:W-:Y:S01]  /*12f50*/  IABS R3, R3 ;  /* 0x0000000300037213 */ /* 0x000fe20000000000 */
[-C--:B------:R-:W-:Y:S01]  /*12f60*/  FFMA.FTZ R10, R7, -R224.reuse, R172 ;  /* 0x800000e0070a7223 */ /* 0x080fe200000100ac */
[----:B------:R-:W-:Y:S01]  /*12f70*/  ISETP.GE.OR P4, PT, R0, R231, !P4 ;  /* 0x000000e70000720c */ /* 0x000fe20006786670 */
[----:B--2---:R-:W-:Y:S01]  /*12f80*/  FFMA.FTZ R7, R4, -R224, R173 ;  /* 0x800000e004077223 */ /* 0x004fe200000100ad */
[----:B------:R-:W-:Y:S01]  /*12f90*/  ISETP.GE.OR P6, PT, R0, R230, !P6 ;  /* 0x000000e60000720c */ /* 0x000fe200077c6670 */
[----:B------:R-:W-:-:S02]  /*12fa0*/  IMAD.IADD R4, R229, 0x1, -R0 ;  /* 0x00000001e5047824 */ /* 0x000fc400078e0a00 */
[----:B------:R-:W-:-:S03]  /*12fb0*/  IMAD.MOV.U32 R0, RZ, RZ, R3 ;  /* 0x000000ffff007224 */ /* 0x000fc600078e0003 */
[----:B------:R-:W-:Y:S01]  /*12fc0*/  IABS R3, R4 ;  /* 0x0000000400037213 */ /* 0x000fe20000000000 */
[----:B------:R1:W-:Y:S01]  /*12fd0*/  I2F R5, R0 ;  /* 0x0000000000057306 */ /* 0x0003e20000201400 */
[----:B------:R-:W-:-:S03]  /*12fe0*/  FFMA.FTZ R9, R6, -R224, R174 ;  /* 0x800000e006097223 */ /* 0x000fc600000100ae */
[----:B------:R-:W-:Y:S01]  /*12ff0*/  IMAD.MOV.U32 R6, RZ, RZ, R3 ;  /* 0x000000ffff067224 */ /* 0x000fe200078e0003 */
[----:B-1----:R-:W-:-:S04]  /*13000*/  IADD3 R0, R2, 0x9, RZ ;  /* 0x0000000902007810 */ /* 0x002fc80007ffe0ff */
[C---:B------:R-:W-:Y:S02]  /*13010*/  ISETP.GE.AND P3, PT, R0.reuse, R228, PT ;  /* 0x000000e40000720c */ /* 0x040fe40003f66270 */
[C---:B------:R-:W-:Y:S02]  /*13020*/  ISETP.GE.AND P5, PT, R0.reuse, R227, PT ;  /* 0x000000e30000720c */ /* 0x040fe40003fa6270 */
[----:B------:R-:W-:Y:S01]  /*13030*/  IADD3 R3, R225, -R0, RZ ;  /* 0x80000000e1037210 */ /* 0x000fe20007ffe0ff */
[----:B------:R-:W-:Y:S01]  /*13040*/  IMAD.IADD R4, R229, 0x1, -R0 ;  /* 0x00000001e5047824 */ /* 0x000fe200078e0a00 */
[C---:B------:R-:W-:Y:S02]  /*13050*/  ISETP.GE.OR P3, PT, R0.reuse, R231, !P3 ;  /* 0x000000e70000720c */ /* 0x040fe40005f66670 */
[----:B------:R-:W-:Y:S02]  /*13060*/  ISETP.GE.OR P5, PT, R0, R230, !P5 ;  /* 0x000000e60000720c */ /* 0x000fe40006fa6670 */
[----:B------:R-:W-:-:S02]  /*13070*/  IABS R3, R3 ;  /* 0x0000000300037213 */ /* 0x000fc40000000000 */
[----:B------:R-:W-:Y:S02]  /*13080*/  IADD3 R0, R2, 0x10, RZ ;  /* 0x0000001002007810 */ /* 0x000fe40007ffe0ff */
[----:B------:R-:W-:Y:S02]  /*13090*/  IABS R11, R4 ;  /* 0x00000004000b7213 */ /* 0x000fe40000000000 */
[----:B------:R1:W-:Y:S08]  /*130a0*/  I2F R4, R3 ;  /* 0x0000000300047306 */ /* 0x0003f00000201400 */
[----:B------:R-:W2:Y:S01]  /*130b0*/  I2F R6, R6 ;  /* 0x0000000600067306 */ /* 0x000ea20000201400 */
[----:B-1----:R-:W-:-:S05]  /*130c0*/  IMAD.IADD R3, R225, 0x1, -R0 ;  /* 0x00000001e1037824 */ /* 0x002fca00078e0a00 */
[----:B------:R-:W-:Y:S02]  /*130d0*/  IABS R3, R3 ;  /* 0x0000000300037213 */ /* 0x000fe40000000000 */
[----:B------:R-:W1:Y:S01]  /*130e0*/  I2F R11, R11 ;  /* 0x0000000b000b7306 */ /* 0x000e620000201400 */
[----:B------:R-:W-:Y:S02]  /*130f0*/  FSEL R30, R10, -INF , !P2 ;  /* 0xff8000000a1e7808 */ /* 0x000fe40005000000 */
[----:B------:R-:W-:-:S05]  /*13100*/  ISETP.GE.AND P2, PT, R2, R227, PT ;  /* 0x000000e30200720c */ /* 0x000fca0003f46270 */
[----:B------:R-:W3:Y:S01]  /*13110*/  I2F R3, R3 ;  /* 0x0000000300037306 */ /* 0x000ee20000201400 */
[----:B------:R-:W-:Y:S01]  /*13120*/  ISETP.GE.OR P2, PT, R2, R230, !P2 ;  /* 0x000000e60200720c */ /* 0x000fe20005746670 */
[----:B--2---:R-:W-:Y:S01]  /*13130*/  FFMA.FTZ R6, R6, -R224, R34 ;  /* 0x800000e006067223 */ /* 0x004fe20000010022 */
[----:B------:R-:W-:Y:S02]  /*13140*/  FSEL R29, R7, -INF , !P1 ;  /* 0xff800000071d7808 */ /* 0x000fe40004800000 */
[----:B------:R-:W-:Y:S02]  /*13150*/  FSEL R34, R9, -INF , !P2 ;  /* 0xff80000009227808 */ /* 0x000fe40005000000 */
[C---:B------:R-:W-:Y:S02]  /*13160*/  ISETP.GE.AND P2, PT, R0.reuse, R228, PT ;  /* 0x000000e40000720c */ /* 0x040fe40003f46270 */
[C---:B------:R-:W-:Y:S01]  /*13170*/  ISETP.GE.AND P1, PT, R0.reuse, R227, PT ;  /* 0x000000e30000720c */ /* 0x040fe20003f26270 */
[-C--:B-1----:R-:W-:Y:S01]  /*13180*/  FFMA.FTZ R12, R11, -R224.reuse, R35 ;  /* 0x800000e00b0c7223 */ /* 0x082fe20000010023 */
[C---:B------:R-:W-:Y:S01]  /*13190*/  ISETP.GE.OR P2, PT, R0.reuse, R231, !P2 ;  /* 0x000000e70000720c */ /* 0x040fe20005746670 */
[----:B------:R-:W-:Y:S01]  /*131a0*/  FFMA.FTZ R5, R5, -R224, R32 ;  /* 0x800000e005057223 */ /* 0x000fe20000010020 */
[----:B------:R-:W-:Y:S01]  /*131b0*/  ISETP.GE.OR P1, PT, R0, R230, !P1 ;  /* 0x000000e60000720c */ /* 0x000fe20004f26670 */
[----:B---3--:R-:W-:-:S02]  /*131c0*/  FFMA.FTZ R11, R3, -R224, R176 ;  /* 0x800000e0030b7223 */ /* 0x008fc400000100b0 */
[----:B------:R-:W-:Y:S01]  /*131d0*/  IMAD.IADD R3, R229, 0x1, -R0 ;  /* 0x00000001e5037824 */ /* 0x000fe200078e0a00 */
[----:B------:R-:W-:Y:S02]  /*131e0*/  IADD3 R0, R2, 0x11, RZ ;  /* 0x0000001102007810 */ /* 0x000fe40007ffe0ff */
        /* <DEDUP_REMOVED lines=8> */
[----:B------:R-:W-:Y:S01]  /*13270*/  IMAD.IADD R0, R229, 0x1, -R0 ;  /* 0x00000001e5007824 */ /* 0x000fe200078e0a00 */
[----:B------:R-:W-:Y:S01]  /*13280*/  MOV R5, R7 ;  /* 0x0000000700057202 */ /* 0x000fe20000000f00 */
[----:B------:R-:W-:Y:S01]  /*13290*/  FFMA.FTZ R4, R4, -R224, R33 ;  /* 0x800000e004047223 */ /* 0x000fe20000010021 */
[----:B------:R-:W-:Y:S02]  /*132a0*/  IABS R3, R3 ;  /* 0x0000000300037213 */ /* 0x000fe40000000000 */
[----:B------:R1:W-:Y:S01]  /*132b0*/  I2F R15, R5 ;  /* 0x00000005000f7306 */ /* 0x0003e20000201400 */
[----:B------:R-:W-:Y:S02]  /*132c0*/  FSEL R135, R6, -INF , !P6 ;  /* 0xff80000006877808 */ /* 0x000fe40007000000 */
[----:B------:R-:W-:-:S05]  /*132d0*/  FSEL R27, R4, -INF , !P3 ;  /* 0xff800000041b7808 */ /* 0x000fca0005800000 */
[----:B------:R2:W-:Y:S01]  /*132e0*/  I2F R8, R3 ;  /* 0x0000000300087306 */ /* 0x0005e20000201400 */
[----:B-1----:R-:W-:Y:S02]  /*132f0*/  IABS R5, R0 ;  /* 0x0000000000057213 */ /* 0x002fe40000000000 */
[----:B------:R-:W-:-:S04]  /*13300*/  IADD3 R0, R2, 0x18, RZ ;  /* 0x0000001802007810 */ /* 0x000fc80007ffe0ff */
[C---:B------:R-:W-:Y:S01]  /*13310*/  ISETP.GE.AND P6, PT, R0.reuse, R228, PT ;  /* 0x000000e40000720c */ /* 0x040fe20003fc6270 */
[--C-:B--2---:R-:W-:Y:S01]  /*13320*/  IMAD.IADD R3, R225, 0x1, -R0.reuse ;  /* 0x00000001e1037824 */ /* 0x104fe200078e0a00 */
[C---:B------:R-:W-:Y:S01]  /*13330*/  ISETP.GE.AND P3, PT, R0.reuse, R227, PT ;  /* 0x000000e30000720c */ /* 0x040fe20003f66270 */
[----:B------:R-:W-:Y:S01]  /*13340*/  IMAD.IADD R4, R229, 0x1, -R0 ;  /* 0x00000001e5047824 */ /* 0x000fe200078e0a00 */
[C---:B------:R-:W-:Y:S02]  /*13350*/  ISETP.GE.OR P6, PT, R0.reuse, R231, !P6 ;  /* 0x000000e70000720c */ /* 0x040fe400077c6670 */
[----:B------:R-:W-:Y:S02]  /*13360*/  ISETP.GE.OR P3, PT, R0, R230, !P3 ;  /* 0x000000e60000720c */ /* 0x000fe40005f66670 */
[----:B------:R-:W-:Y:S02]  /*13370*/  IABS R3, R3 ;  /* 0x0000000300037213 */ /* 0x000fe40000000000 */
[----:B------:R-:W-:-:S02]  /*13380*/  IADD3 R0, R2, 0x19, RZ ;  /* 0x0000001902007810 */ /* 0x000fc40007ffe0ff */
[----:B------:R1:W2:Y:S01]  /*13390*/  I2F R9, R3 ;  /* 0x0000000300097306 */ /* 0x0002a20000201400 */
[----:B------:R-:W-:-:S07]  /*133a0*/  IABS R4, R4 ;  /* 0x0000000400047213 */ /* 0x000fce0000000000 */
[----:B------:R3:W2:Y:S01]  /*133b0*/  I2F R14, R5 ;  /* 0x00000005000e7306 */ /* 0x0006a20000201400 */
[----:B-1----:R-:W-:-:S07]  /*133c0*/  IMAD.IADD R3, R225, 0x1, -R0 ;  /* 0x00000001e1037824 */ /* 0x002fce00078e0a00 */
[----:B------:R1:W-:Y:S01]  /*133d0*/  I2F R13, R4 ;  /* 0x00000004000d7306 */ /* 0x0003e20000201400 */
[----:B------:R-:W-:-:S04]  /*133e0*/  IABS R3, R3 ;  /* 0x0000000300037213 */ /* 0x000fc80000000000 */
[----:B---3--:R-:W-:Y:S02]  /*133f0*/  MOV R5, R3 ;  /* 0x0000000300057202 */ /* 0x008fe40000000f00 */
[----:B------:R-:W-:Y:S01]  /*13400*/  IADD3 R3, R2, 0x20, RZ ;  /* 0x0000002002037810 */ /* 0x000fe20007ffe0ff */
[----:B-1----:R-:W-:-:S04]  /*13410*/  IMAD.IADD R4, R229, 0x1, -R0 ;  /* 0x00000001e5047824 */ /* 0x002fc800078e0a00 */
[----:B------:R-:W-:Y:S01]  /*13420*/  IMAD.IADD R6, R225, 0x1, -R3 ;  /* 0x00000001e1067824 */ /* 0x000fe200078e0a03 */
[----:B------:R-:W-:Y:S01]  /*13430*/  IABS R4, R4 ;  /* 0x0000000400047213 */ /* 0x000fe20000000000 */
[----:B------:R1:W3:Y:S01]  /*13440*/  I2F R10, R5 ;  /* 0x00000005000a7306 */ /* 0x0002e20000201400 */
[----:B--2---:R-:W-:-:S03]  /*13450*/  FFMA.FTZ R9, R9, -R224, R180 ;  /* 0x800000e009097223 */ /* 0x004fc600000100b4 */
[----:B-1----:R-:W-:Y:S01]  /*13460*/  IMAD.MOV.U32 R5, RZ, RZ, R4 ;  /* 0x000000ffff057224 */ /* 0x002fe200078e0004 */
[----:B------:R-:W-:-:S03]  /*13470*/  IABS R4, R6 ;  /* 0x0000000600047213 */ /* 0x000fc60000000000 */
[----:B------:R1:W2:Y:S08]  /*13480*/  I2F R7, R5 ;  /* 0x0000000500077306 */ /* 0x0002b00000201400 */
[----:B------:R2:W2:Y:S01]  /*13490*/  I2F R6, R4 ;  /* 0x0000000400067306 */ /* 0x0004a20000201400 */
[-C--:B-1----:R-:W-:Y:S02]  /*134a0*/  FFMA.FTZ R5, R8, -R224.reuse, R177 ;  /* 0x800000e008057223 */ /* 0x082fe400000100b1 */
[----:B--2---:R-:W-:-:S03]  /*134b0*/  FFMA.FTZ R4, R15, -R224, R178 ;  /* 0x800000e00f047223 */ /* 0x004fc600000100b2 */
[----:B------:R-:W-:Y:S02]  /*134c0*/  FSEL R18, R5, -INF , !P0 ;  /* 0xff80000005127808 */ /* 0x000fe40004000000 */
[C---:B------:R-:W-:Y:S02]  /*134d0*/  ISETP.GE.AND P0, PT, R3.reuse, R227, PT ;  /* 0x000000e30300720c */ /* 0x040fe40003f06270 */
[----:B------:R-:W-:Y:S02]  /*134e0*/  FSEL R35, R4, -INF , !P1 ;  /* 0xff80000004237808 */ /* 0x000fe40004800000 */
[C---:B------:R-:W-:Y:S01]  /*134f0*/  ISETP.GE.AND P1, PT, R3.reuse, R228, PT ;  /* 0x000000e40300720c */ /* 0x040fe20003f26270 */
[----:B------:R-:W-:Y:S01]  /*13500*/  FFMA.FTZ R8, R14, -R224, R179 ;  /* 0x800000e00e087223 */ /* 0x000fe200000100b3 */
[----:B------:R-:W-:Y:S01]  /*13510*/  ISETP.GE.OR P0, PT, R3, R230, !P0 ;  /* 0x000000e60300720c */ /* 0x000fe20004706670 */
[----:B------:R-:W-:Y:S01]  /*13520*/  IMAD.IADD R4, R229, 0x1, -R3 ;  /* 0x00000001e5047824 */ /* 0x000fe200078e0a03 */
[----:B------:R-:W-:-:S02]  /*13530*/  ISETP.GE.OR P1, PT, R3, R231, !P1 ;  /* 0x000000e70300720c */ /* 0x000fc40004f26670 */
[----:B------:R-:W-:Y:S02]  /*13540*/  IADD3 R3, R2, 0x21, RZ ;  /* 0x0000002102037810 */ /* 0x000fe40007ffe0ff */
[----:B------:R-:W-:Y:S02]  /*13550*/  FSEL R134, R12, -INF , !P5 ;  /* 0xff8000000c867808 */ /* 0x000fe40006800000 */
[----:B------:R-:W-:Y:S02]  /*13560*/  FSEL R33, R8, -INF , !P4 ;  /* 0xff80000008217808 */ /* 0x000fe40006000000 */
[----:B------:R-:W-:Y:S02]  /*13570*/  IABS R5, R4 ;  /* 0x0000000400057213 */ /* 0x000fe40000000000 */
[----:B------:R-:W-:Y:S02]  /*13580*/  FSEL R16, R9, -INF , !P6 ;  /* 0xff80000009107808 */ /* 0x000fe40007000000 */
[----:B------:R-:W-:-:S02]  /*13590*/  ISETP.GE.AND P5, PT, R0, R228, PT ;  /* 0x000000e40000720c */ /* 0x000fc40003fa6270 */
[C---:B------:R-:W-:Y:S02]  /*135a0*/  ISETP.GE.AND P4, PT, R3.reuse, R228, PT ;  /* 0x000000e40300720c */ /* 0x040fe40003f86270 */
[----:B------:R-:W-:Y:S01]  /*135b0*/  ISETP.GE.AND P6, PT, R3, R227, PT ;  /* 0x000000e30300720c */ /* 0x000fe20003fc6270 */
[-C--:B---3--:R-:W-:Y:S01]  /*135c0*/  FFMA.FTZ R10, R10, -R224.reuse, R181 ;  /* 0x800000e00a0a7223 */ /* 0x088fe200000100b5 */
[----:B------:R-:W-:Y:S01]  /*135d0*/  FSEL R28, R11, -INF , !P2 ;  /* 0xff8000000b1c7808 */ /* 0x000fe20005000000 */
[----:B------:R-:W-:Y:S01]  /*135e0*/  FFMA.FTZ R11, R13, -R224, R182 ;  /* 0x800000e00d0b7223 */ /* 0x000fe200000100b6 */
[----:B------:R1:W-:Y:S01]  /*135f0*/  I2F R14, R5 ;  /* 0x00000005000e7306 */ /* 0x0003e20000201400 */
[----:B------:R-:W-:Y:S02]  /*13600*/  ISETP.GE.OR P5, PT, R0, R231, !P5 ;  /* 0x000000e70000720c */ /* 0x000fe40006fa6670 */
[----:B------:R-:W-:Y:S02]  /*13610*/  IADD3 R4, R225, -R3, RZ ;  /* 0x80000003e1047210 */ /* 0x000fe40007ffe0ff */
[----:B------:R-:W-:-:S02]  /*13620*/  ISETP.GE.OR P4, PT, R3, R231, !P4 ;  /* 0x000000e70300720c */ /* 0x000fc40006786670 */
[----:B------:R-:W-:Y:S02]  /*13630*/  ISETP.GE.OR P6, PT, R3, R230, !P6 ;  /* 0x000000e60300720c */ /* 0x000fe400077c6670 */
[----:B------:R-:W-:Y:S02]  /*13640*/  IABS R4, R4 ;  /* 0x0000000400047213 */ /* 0x000fe40000000000 */
[----:B------:R-:W-:Y:S01]  /*13650*/  FSEL R31, R11, -INF , !P3 ;  /* 0xff8000000b1f7808 */ /* 0x000fe20005800000 */
[----:B-1----:R-:W-:Y:S01]  /*13660*/  IMAD.IADD R5, R229, 0x1, -R3 ;  /* 0x00000001e5057824 */ /* 0x002fe200078e0a03 */
[----:B------:R-:W-:Y:S02]  /*13670*/  IADD3 R3, R2, 0x28, RZ ;  /* 0x0000002802037810 */ /* 0x000fe40007ffe0ff */
[----:B------:R-:W-:Y:S02]  /*13680*/  FSEL R15, R10, -INF , !P5 ;  /* 0xff8000000a0f7808 */ /* 0x000fe40006800000 */
[----:B------:R-:W-:-:S02]  /*13690*/  ISETP.GE.AND P3, PT, R3, R228, PT ;  /* 0x000000e40300720c */ /* 0x000fc40003f66270 */
[C---:B------:R-:W-:Y:S01]  /*136a0*/  ISETP.GE.AND P5, PT, R3.reuse, R227, PT ;  /* 0x000000e30300720c */ /* 0x040fe20003fa6270 */
[----:B------:R1:W2:Y:S01]  /*136b0*/  I2F R11, R4 ;  /* 0x00000004000b7306 */ /* 0x0002a20000201400 */
[C---:B------:R-:W-:Y:S02]  /*136c0*/  ISETP.GE.OR P3, PT, R3.reuse, R231, !P3 ;  /* 0x000000e70300720c */ /* 0x040fe40005f66670 */
[----:B------:R-:W-:Y:S02]  /*136d0*/  ISETP.GE.OR P5, PT, R3, R230, !P5 ;  /* 0x000000e60300720c */ /* 0x000fe40006fa6670 */
[----:B------:R-:W-:-:S04]  /*136e0*/  IABS R5, R5 ;  /* 0x0000000500057213 */ /* 0x000fc80000000000 */
[----:B------:R3:W2:Y:S01]  /*136f0*/  I2F R20, R5 ;  /* 0x0000000500147306 */ /* 0x0006a20000201400 */
[--C-:B-1----:R-:W-:Y:S02]  /*13700*/  IMAD.IADD R4, R225, 0x1, -R3.reuse ;  /* 0x00000001e1047824 */ /* 0x102fe400078e0a03 */
[----:B------:R-:W-:Y:S01]  /*13710*/  IMAD.IADD R3, R229, 0x1, -R3 ;  /* 0x00000001e5037824 */ /* 0x000fe200078e0a03 */
[----:B------:R-:W-:Y:S02]  /*13720*/  ISETP.GE.AND P2, PT, R0, R227, PT ;  /* 0x000000e30000720c */ /* 0x000fe40003f46270 */
[----:B------:R-:W-:Y:S02]  /*13730*/  IABS R4, R4 ;  /* 0x0000000400047213 */ /* 0x000fe40000000000 */
[----:B---3--:R-:W-:Y:S02]  /*13740*/  IABS R5, R3 ;  /* 0x0000000300057213 */ /* 0x008fe40000000000 */
[----:B------:R-:W-:Y:S01]  /*13750*/  IADD3 R3, R2, 0x29, RZ ;  /* 0x0000002902037810 */ /* 0x000fe20007ffe0ff */
[-C--:B------:R-:W-:Y:S01]  /*13760*/  FFMA.FTZ R7, R7, -R224.reuse, R183 ;  /* 0x800000e007077223 */ /* 0x080fe200000100b7 */
[----:B------:R1:W3:Y:S01]  /*13770*/  I2F R9, R4 ;  /* 0x0000000400097306 */ /* 0x0002e20000201400 */
[----:B------:R-:W-:Y:S01]  /*13780*/  FFMA.FTZ R6, R6, -R224, R184 ;  /* 0x800000e006067223 */ /* 0x000fe200000100b8 */
[----:B------:R-:W-:-:S02]  /*13790*/  ISETP.GE.OR P2, PT, R0, R230, !P2 ;  /* 0x000000e60000720c */ /* 0x000fc40005746670 */
[----:B------:R-:W4:Y:S02]  /*137a0*/  LD.E R0, [R136.64+0xdc] ;  /* 0x0000dc0488007980 */ /* 0x000f24000c101900 */
[----:B------:R-:W-:Y:S02]  /*137b0*/  FSEL R17, R7, -INF , !P2 ;  /* 0xff80000007117808 */ /* 0x000fe40005000000 */
[----:B------:R-:W-:Y:S02]  /*137c0*/  FSEL R13, R6, -INF , !P1 ;  /* 0xff800000060d7808 */ /* 0x000fe40004800000 */
[----:B------:R-:W-:Y:S01]  /*137d0*/  ISETP.GE.AND P2, PT, R3, R228, PT ;  /* 0x000000e40300720c */ /* 0x000fe20003f46270 */
[----:B-1----:R-:W-:Y:S01]  /*137e0*/  IMAD.IADD R4, R225, 0x1, -R3 ;  /* 0x00000001e1047824 */ /* 0x002fe200078e0a03 */
[----:B------:R-:W-:Y:S01]  /*137f0*/  ISETP.GE.AND P1, PT, R3, R227, PT ;  /* 0x000000e30300720c */ /* 0x000fe20003f26270 */
[----:B------:R1:W1:Y:S03]  /*13800*/  I2F R19, R5 ;  /* 0x0000000500137306 */ /* 0x0002660000201400 */
[----:B------:R-:W-:-:S02]  /*13810*/  IABS R4, R4 ;  /* 0x0000000400047213 */ /* 0x000fc40000000000 */
[C---:B------:R-:W-:Y:S02]  /*13820*/  ISETP.GE.OR P2, PT, R3.reuse, R231, !P2 ;  /* 0x000000e70300720c */ /* 0x040fe40005746670 */
[----:B------:R-:W-:Y:S02]  /*13830*/  ISETP.GE.OR P1, PT, R3, R230, !P1 ;  /* 0x000000e60300720c */ /* 0x000fe40004f26670 */
[----:B-1----:R-:W-:Y:S01]  /*13840*/  IADD3 R5, R229, -R3, RZ ;  /* 0x80000003e5057210 */ /* 0x002fe20007ffe0ff */
[----:B------:R-:W-:-:S04]  /*13850*/  IMAD.MOV.U32 R3, RZ, RZ, R4 ;  /* 0x000000ffff037224 */ /* 0x000fc800078e0004 */
[----:B------:R1:W1:Y:S01]  /*13860*/  I2F R10, R3 ;  /* 0x00000003000a7306 */ /* 0x0002620000201400 */
[----:B------:R-:W-:Y:S02]  /*13870*/  IABS R5, R5 ;  /* 0x0000000500057213 */ /* 0x000fe40000000000 */
[----:B-1----:R-:W-:-:S05]  /*13880*/  IADD3 R3, R2, 0x30, RZ ;  /* 0x0000003002037810 */ /* 0x002fca0007ffe0ff */
[--C-:B------:R-:W-:Y:S01]  /*13890*/  IMAD.IADD R4, R225, 0x1, -R3.reuse ;  /* 0x00000001e1047824 */ /* 0x100fe200078e0a03 */
[----:B------:R1:W1:Y:S04]  /*138a0*/  I2F R12, R5 ;  /* 0x00000005000c7306 */ /* 0x0002680000201400 */
[----:B------:R-:W-:Y:S01]  /*138b0*/  IABS R4, R4 ;  /* 0x0000000400047213 */ /* 0x000fe20000000000 */
[----:B------:R-:W-:-:S04]  /*138c0*/  IMAD.IADD R6, R229, 0x1, -R3 ;  /* 0x00000001e5067824 */ /* 0x000fc800078e0a03 */
[----:B-1----:R-:W-:Y:S01]  /*138d0*/  IMAD.MOV.U32 R5, RZ, RZ, R4 ;  /* 0x000000ffff057224 */ /* 0x002fe200078e0004 */
[----:B------:R-:W-:Y:S01]  /*138e0*/  IABS R4, R6 ;  /* 0x0000000600047213 */ /* 0x000fe20000000000 */
[-C--:B--2---:R-:W-:Y:S02]  /*138f0*/  FFMA.FTZ R6, R11, -R224.reuse, R185 ;  /* 0x800000e00b067223 */ /* 0x084fe400000100b9 */
[----:B------:R1:W2:Y:S08]  /*13900*/  I2F R8, R5 ;  /* 0x0000000500087306 */ /* 0x0002b00000201400 */
[----:B------:R2:W-:Y:S01]  /*13910*/  I2F R7, R4 ;  /* 0x0000000400077306 */ /* 0x0005e20000201400 */
[----:B-1----:R-:W-:Y:S01]  /*13920*/  FFMA.FTZ R5, R14, -R224, R186 ;  /* 0x800000e00e057223 */ /* 0x002fe200000100ba */
[----:B------:R-:W-:-:S02]  /*13930*/  FSEL R14, R6, -INF , !P4 ;  /* 0xff800000060e7808 */ /* 0x000fc40006000000 */
[----:B------:R-:W-:Y:S02]  /*13940*/  ISETP.GE.AND P4, PT, R3, R227, PT ;  /* 0x000000e30300720c */ /* 0x000fe40003f86270 */
[----:B------:R-:W-:Y:S02]  /*13950*/  FSEL R25, R5, -INF , !P0 ;  /* 0xff80000005197808 */ /* 0x000fe40004000000 */
[C---:B------:R-:W-:Y:S01]  /*13960*/  ISETP.GE.AND P0, PT, R3.reuse, R228, PT ;  /* 0x000000e40300720c */ /* 0x040fe20003f06270 */
[----:B--2---:R-:W-:Y:S01]  /*13970*/  FFMA.FTZ R4, R20, -R224, R187 ;  /* 0x800000e014047223 */ /* 0x004fe200000100bb */
[----:B------:R-:W-:Y:S01]  /*13980*/  ISETP.GE.OR P4, PT, R3, R230, !P4 ;  /* 0x000000e60300720c */ /* 0x000fe20006786670 */
[----:B---3--:R-:W-:Y:S01]  /*13990*/  FFMA.FTZ R5, R9, -R224, R236 ;  /* 0x800000e009057223 */ /* 0x008fe200000100ec */
[----:B------:R-:W-:Y:S02]  /*139a0*/  ISETP.GE.OR P0, PT, R3, R231, !P0 ;  /* 0x000000e70300720c */ /* 0x000fe40004706670 */
[----:B------:R-:W-:-:S02]  /*139b0*/  IADD3 R3, R2, 0x31, RZ ;  /* 0x0000003102037810 */ /* 0x000fc40007ffe0ff */
[----:B------:R-:W-:Y:S02]  /*139c0*/  FSEL R24, R4, -INF , !P6 ;  /* 0xff80000004187808 */ /* 0x000fe40007000000 */
[----:B------:R-:W-:Y:S02]  /*139d0*/  FSEL R9, R5, -INF , !P3 ;  /* 0xff80000005097808 */ /* 0x000fe40005800000 */
[C---:B------:R-:W-:Y:S02]  /*139e0*/  ISETP.GE.AND P6, PT, R3.reuse, R228, PT ;  /* 0x000000e40300720c */ /* 0x040fe40003fc6270 */
[----:B------:R-:W-:Y:S02]  /*139f0*/  ISETP.GE.AND P3, PT, R3, R227, PT ;  /* 0x000000e30300720c */ /* 0x000fe40003f66270 */
[----:B------:R-:W-:Y:S01]  /*13a00*/  IADD3 R4, R225, -R3, RZ ;  /* 0x80000003e1047210 */ /* 0x000fe20007ffe0ff */
[----:B------:R-:W-:Y:S01]  /*13a10*/  FFMA.FTZ R6, R19, -R224, R238 ;  /* 0x800000e013067223 */ /* 0x000fe200000100ee */
[----:B------:R-:W-:Y:S01]  /*13a20*/  ISETP.GE.OR P6, PT, R3, R231, !P6 ;  /* 0x000000e70300720c */ /* 0x000fe200077c6670 */
[----:B------:R-:W-:Y:S01]  /*13a30*/  IMAD.IADD R5, R229, 0x1, -R3 ;  /* 0x00000001e5057824 */ /* 0x000fe200078e0a03 */
[----:B------:R-:W-:-:S02]  /*13a40*/  ISETP.GE.OR P3, PT, R3, R230, !P3 ;  /* 0x000000e60300720c */ /* 0x000fc40005f66670 */
[----:B------:R-:W-:Y:S02]  /*13a50*/  IABS R4, R4 ;  /* 0x0000000400047213 */ /* 0x000fe40000000000 */
[----:B------:R-:W-:Y:S01]  /*13a60*/  IADD3 R3, R2, 0x38, RZ ;  /* 0x0000003802037810 */ /* 0x000fe20007ffe0ff */
[-C--:B------:R-:W-:Y:S01]  /*13a70*/  FFMA.FTZ R10, R10, -R224.reuse, R237 ;  /* 0x800000e00a0a7223 */ /* 0x080fe200000100ed */
[----:B------:R-:W-:Y:S02]  /*13a80*/  FSEL R23, R6, -INF , !P5 ;  /* 0xff80000006177808 */ /* 0x000fe40006800000 */
[----:B------:R1:W-:Y:S01]  /*13a90*/  I2F R6, R4 ;  /* 0x0000000400067306 */ /* 0x0003e20000201400 */
[----:B------:R-:W-:Y:S01]  /*13aa0*/  IABS R5, R5 ;  /* 0x0000000500057213 */ /* 0x000fe20000000000 */
[-C--:B------:R-:W-:Y:S02]  /*13ab0*/  FFMA.FTZ R11, R12, -R224.reuse, R239 ;  /* 0x800000e00c0b7223 */ /* 0x080fe400000100ef */
[----:B------:R-:W-:Y:S01]  /*13ac0*/  FFMA.FTZ R12, R8, -R224, R240 ;  /* 0x800000e0080c7223 */ /* 0x000fe200000100f0 */
[----:B------:R-:W-:-:S02]  /*13ad0*/  FSEL R8, R10, -INF , !P2 ;  /* 0xff8000000a087808 */ /* 0x000fc40005000000 */
[C---:B------:R-:W-:Y:S01]  /*13ae0*/  ISETP.GE.AND P5, PT, R3.reuse, R228, PT ;  /* 0x000000e40300720c */ /* 0x040fe20003fa6270 */
[----:B------:R2:W-:Y:S01]  /*13af0*/  I2F R19, R5 ;  /* 0x0000000500137306 */ /* 0x0005e20000201400 */
[----:B------:R-:W-:Y:S01]  /*13b00*/  ISETP.GE.AND P2, PT, R3, R227, PT ;  /* 0x000000e30300720c */ /* 0x000fe20003f46270 */
[----:B-1----:R-:W-:Y:S01]  /*13b10*/  IMAD.IADD R4, R225, 0x1, -R3 ;  /* 0x00000001e1047824 */ /* 0x002fe200078e0a03 */
[----:B------:R-:W-:-:S04]  /*13b20*/  ISETP.GE.OR P5, PT, R3, R231, !P5 ;  /* 0x000000e70300720c */ /* 0x000fc80006fa6670 */
[----:B------:R-:W-:Y:S01]  /*13b30*/  IABS R4, R4 ;  /* 0x0000000400047213 */ /* 0x000fe20000000000 */
[----:B--2---:R-:W-:Y:S01]  /*13b40*/  IMAD.IADD R5, R229, 0x1, -R3 ;  /* 0x00000001e5057824 */ /* 0x004fe200078e0a03 */
[----:B------:R-:W-:-:S03]  /*13b50*/  ISETP.GE.OR P2, PT, R3, R230, !P2 ;  /* 0x000000e60300720c */ /* 0x000fc60005746670 */
[----:B------:R-:W-:Y:S01]  /*13b60*/  IMAD.MOV.U32 R3, RZ, RZ, R4 ;  /* 0x000000ffff037224 */ /* 0x000fe200078e0004 */
[----:B------:R-:W-:-:S04]  /*13b70*/  IABS R4, R5 ;  /* 0x0000000500047213 */ /* 0x000fc80000000000 */
[----:B------:R-:W1:Y:S01]  /*13b80*/  I2F R10, R4 ;  /* 0x00000004000a7306 */ /* 0x000e620000201400 */
[----:B------:R-:W-:Y:S04]  /*13b90*/  STL [R1+0x1e0], R136 ;  /* 0x0001e08801007387 */ /* 0x000fe80000100800 */
[----:B------:R-:W-:Y:S04]  /*13ba0*/  STL [R1+0x1dc], R137 ;  /* 0x0001dc8901007387 */ /* 0x000fe80000100800 */
[----:B------:R-:W-:Y:S04]  /*13bb0*/  STL [R1+0x1e4], R228 ;  /* 0x0001e4e401007387 */ /* 0x000fe80000100800 */
[----:B------:R-:W-:Y:S04]  /*13bc0*/  STL [R1+0x1e8], R225 ;  /* 0x0001e8e101007387 */ /* 0x000fe80000100800 */
[----:B------:R-:W-:Y:S01]  /*13bd0*/  STL [R1+0x1ec], R227 ;  /* 0x0001ece301007387 */ /* 0x000fe20000100800 */
[----:B-1----:R-:W-:-:S03]  /*13be0*/  FFMA.FTZ R20, R10, -R224, R139 ;  /* 0x800000e00a147223 */ /* 0x002fc6000001008b */
[----:B------:R-:W-:Y:S04]  /*13bf0*/  STL [R1+0x1f0], R231 ;  /* 0x0001f0e701007387 */ /* 0x000fe80000100800 */
[----:B------:R-:W-:Y:S04]  /*13c00*/  STL [R1+0x1f4], R230 ;  /* 0x0001f4e601007387 */ /* 0x000fe80000100800 */
[----:B------:R-:W-:Y:S04]  /*13c10*/  STL [R1+0x1f8], R229 ;  /* 0x0001f8e501007387 */ /* 0x000fe80000100800 */
[----:B------:R-:W2:Y:S01]  /*13c20*/  LDL.LU R139, [R1+0x124] ;  /* 0x00012400018b7983 */ /* 0x000ea20000300800 */
[----:B------:R-:W-:Y:S01]  /*13c30*/  IADD3 R2, R2, 0x39, RZ ;  /* 0x0000003902027810 */ /* 0x000fe20007ffe0ff */
[----:B------:R1:W-:Y:S01]  /*13c40*/  I2F R5, R3 ;  /* 0x0000000300057306 */ /* 0x0003e20000201400 */
[-C--:B------:R-:W-:Y:S01]  /*13c50*/  FFMA.FTZ R21, R7, -R224.reuse, R242 ;  /* 0x800000e007157223 */ /* 0x080fe200000100f2 */
[----:B------:R-:W-:Y:S01]  /*13c60*/  FSEL R22, R11, -INF , !P1 ;  /* 0xff8000000b167808 */ /* 0x000fe20004800000 */
[----:B------:R-:W-:Y:S01]  /*13c70*/  FFMA.FTZ R6, R6, -R224, R241 ;  /* 0x800000e006067223 */ /* 0x000fe200000100f1 */
[----:B------:R-:W-:Y:S01]  /*13c80*/  FSEL R7, R12, -INF , !P0 ;  /* 0xff8000000c077808 */ /* 0x000fe20004000000 */
[----:B------:R-:W-:Y:S01]  /*13c90*/  IMAD.IADD R4, R229, 0x1, -R2 ;  /* 0x00000001e5047824 */ /* 0x000fe200078e0a02 */
[C---:B------:R-:W-:Y:S01]  /*13ca0*/  ISETP.GE.AND P1, PT, R2.reuse, R228, PT ;  /* 0x000000e40200720c */ /* 0x040fe20003f26270 */
[----:B------:R-:W3:Y:S01]  /*13cb0*/  LDL R235, [R1+0xf4] ;  /* 0x0000f40001eb7983 */ /* 0x000ee20000100800 */
[----:B------:R-:W-:-:S02]  /*13cc0*/  ISETP.GE.AND P0, PT, R2, R227, PT ;  /* 0x000000e30200720c */ /* 0x000fc40003f06270 */
[----:B------:R-:W-:Y:S01]  /*13cd0*/  FSEL R20, R20, -INF , !P2 ;  /* 0xff80000014147808 */ /* 0x000fe20005000000 */
[----:B------:R-:W3:Y:S04]  /*13ce0*/  LDL R244, [R1+0x100] ;  /* 0x0001000001f47983 */ /* 0x000ee80000100800 */
[----:B------:R-:W3:Y:S01]  /*13cf0*/  LDL R245, [R1+0x104] ;  /* 0x0001040001f57983 */ /* 0x000ee20000100800 */
[----:B-1----:R-:W-:-:S04]  /*13d00*/  IADD3 R3, R225, -R2, RZ ;  /* 0x80000002e1037210 */ /* 0x002fc80007ffe0ff */
[----:B------:R-:W-:Y:S02]  /*13d10*/  IABS R3, R3 ;  /* 0x0000000300037213 */ /* 0x000fe40000000000 */
[C---:B------:R-:W-:Y:S02]  /*13d20*/  ISETP.GE.OR P1, PT, R2.reuse, R231, !P1 ;  /* 0x000000e70200720c */ /* 0x040fe40004f26670 */
[----:B------:R-:W-:Y:S01]  /*13d30*/  ISETP.GE.OR P0, PT, R2, R230, !P0 ;  /* 0x000000e60200720c */ /* 0x000fe20004706670 */
[----:B------:R-:W-:Y:S01]  /*13d40*/  IMAD.MOV.U32 R2, RZ, RZ, R3 ;  /* 0x000000ffff027224 */ /* 0x000fe200078e0003 */
[----:B------:R-:W-:-:S03]  /*13d50*/  IABS R4, R4 ;  /* 0x0000000400047213 */ /* 0x000fc60000000000 */
[----:B------:R1:W1:Y:S02]  /*13d60*/  I2F R3, R2 ;  /* 0x0000000200037306 */ /* 0x0002640000201400 */
[----:B-1----:R-:W-:-:S06]  /*13d70*/  IMAD.MOV.U32 R2, RZ, RZ, R4 ;  /* 0x000000ffff027224 */ /* 0x002fcc00078e0004 */
[----:B------:R1:W1:Y:S01]  /*13d80*/  I2F R4, R2 ;  /* 0x0000000200047306 */ /* 0x0002620000201400 */
[----:B------:R-:W-:Y:S01]  /*13d90*/  FFMA.FTZ R11, R3, -R224, R138 ;  /* 0x800000e0030b7223 */ /* 0x000fe2000001008a */
[----:B-1----:R-:W-:-:S04]  /*13da0*/  FMNMX.FTZ R2, R190, R30, !PT ;  /* 0x0000001ebe027209 */ /* 0x002fc80007810000 */
[----:B------:R-:W-:-:S04]  /*13db0*/  FMNMX.FTZ R2, R29, R2, !PT ;  /* 0x000000021d027209 */ /* 0x000fc80007810000 */
[----:B------:R-:W-:-:S04]  /*13dc0*/  FMNMX.FTZ R2, R26, R2, !PT ;  /* 0x000000021a027209 */ /* 0x000fc80007810000 */
[----:B------:R-:W-:Y:S02]  /*13dd0*/  FMNMX.FTZ R3, R27, R2, !PT ;  /* 0x000000021b037209 */ /* 0x000fe40007810000 */
        /* <DEDUP_REMOVED lines=13> */
[----:B------:R-:W-:Y:S01]  /*13eb0*/  FMNMX.FTZ R2, R17, R2, !PT ;  /* 0x0000000211027209 */ /* 0x000fe20007810000 */
[-C--:B------:R-:W-:Y:S01]  /*13ec0*/  FFMA.FTZ R12, R19, -R224.reuse, R243 ;  /* 0x800000e0130c7223 */ /* 0x080fe200000100f3 */
[----:B------:R-:W-:Y:S01]  /*13ed0*/  FMNMX.FTZ R3, R9, R3, !PT ;  /* 0x0000000309037209 */ /* 0x000fe20007810000 */
[----:B------:R-:W-:Y:S01]  /*13ee0*/  FFMA.FTZ R19, R4, -R224, R133 ;  /* 0x800000e004137223 */ /* 0x000fe20000010085 */
[----:B------:R-:W-:Y:S02]  /*13ef0*/  FMNMX.FTZ R4, R25, R2, !PT ;  /* 0x0000000219047209 */ /* 0x000fe40007810000 */
[----:B------:R-:W-:Y:S02]  /*13f00*/  FMNMX.FTZ R2, R8, R3, !PT ;  /* 0x0000000308027209 */ /* 0x000fe40007810000 */
[----:B------:R-:W-:Y:S01]  /*13f10*/  FMNMX.FTZ R4, R24, R4, !PT ;  /* 0x0000000418047209 */ /* 0x000fe20007810000 */
[----:B------:R-:W-:Y:S01]  /*13f20*/  FFMA.FTZ R5, R5, -R224, R251 ;  /* 0x800000e005057223 */ /* 0x000fe200000100fb */
[----:B------:R-:W-:-:S02]  /*13f30*/  FSEL R6, R6, -INF , !P6 ;  /* 0xff80000006067808 */ /* 0x000fc40007000000 */
[----:B------:R-:W-:Y:S01]  /*13f40*/  FSEL R10, R21, -INF , !P4 ;  /* 0xff800000150a7808 */ /* 0x000fe20006000000 */
[----:B------:R-:W-:Y:S01]  /*13f50*/  IMAD.MOV.U32 R138, RZ, RZ, R132 ;  /* 0x000000ffff8a7224 */ /* 0x000fe200078e0084 */
[----:B------:R-:W-:Y:S01]  /*13f60*/  FMNMX.FTZ R2, R7, R2, !PT ;  /* 0x0000000207027209 */ /* 0x000fe20007810000 */
[----:B------:R-:W3:Y:S01]  /*13f70*/  LDL.64 R250, [R1+0x98] ;  /* 0x0000980001fa7983 */ /* 0x000ee20000100a00 */
[----:B------:R-:W-:Y:S02]  /*13f80*/  FMNMX.FTZ R3, R23, R4, !PT ;  /* 0x0000000417037209 */ /* 0x000fe40007810000 */
[----:B------:R-:W-:Y:S02]  /*13f90*/  FSEL R5, R5, -INF , !P5 ;  /* 0xff80000005057808 */ /* 0x000fe40006800000 */
[----:B------:R-:W-:Y:S02]  /*13fa0*/  FMNMX.FTZ R2, R6, R2, !PT ;  /* 0x0000000206027209 */ /* 0x000fe40007810000 */
[----:B------:R-:W-:-:S02]  /*13fb0*/  FMNMX.FTZ R3, R22, R3, !PT ;  /* 0x0000000316037209 */ /* 0x000fc40007810000 */
[----:B------:R-:W-:Y:S02]  /*13fc0*/  FSEL R4, R11, -INF , !P1 ;  /* 0xff8000000b047808 */ /* 0x000fe40004800000 */
[----:B------:R-:W-:Y:S02]  /*13fd0*/  FMNMX.FTZ R2, R5, R2, !PT ;  /* 0x0000000205027209 */ /* 0x000fe40007810000 */
[----:B------:R-:W-:Y:S02]  /*13fe0*/  FSEL R21, R12, -INF , !P3 ;  /* 0xff8000000c157808 */ /* 0x000fe40005800000 */
[----:B------:R-:W-:Y:S02]  /*13ff0*/  FMNMX.FTZ R3, R10, R3, !PT ;  /* 0x000000030a037209 */ /* 0x000fe40007810000 */
[----:B------:R-:W-:Y:S02]  /*14000*/  FMNMX.FTZ R133, R4, R2, !PT ;  /* 0x0000000204857209 */ /* 0x000fe40007810000 */
[----:B------:R-:W-:-:S02]  /*14010*/  FMNMX.FTZ R2, R21, R3, !PT ;  /* 0x0000000315027209 */ /* 0x000fc40007810000 */
[----:B------:R-:W-:Y:S02]  /*14020*/  FSEL R19, R19, -INF , !P0 ;  /* 0xff80000013137808 */ /* 0x000fe40004000000 */
[----:B------:R-:W-:Y:S01]  /*14030*/  FMNMX.FTZ R2, R20, R2, !PT ;  /* 0x0000000214027209 */ /* 0x000fe20007810000 */
[----:B------:R-:W1:Y:S03]  /*14040*/  SHFL.BFLY PT, R11, R133, 0x2, 0x1f ;  /* 0x0c401f00850b7f89 */ /* 0x000e6600000e0000 */
[----:B------:R-:W-:-:S05]  /*14050*/  FMNMX.FTZ R2, R19, R2, !PT ;  /* 0x0000000213027209 */ /* 0x000fca0007810000 */
[----:B------:R-:W4:Y:S01]  /*14060*/  SHFL.BFLY PT, R3, R2, 0x2, 0x1f ;  /* 0x0c401f0002037f89 */ /* 0x000f2200000e0000 */
[----:B-1----:R-:W-:-:S05]  /*14070*/  FMNMX.FTZ R133, R133, R11, !PT ;  /* 0x0000000b85857209 */ /* 0x002fca0007810000 */
[----:B------:R-:W1:Y:S01]  /*14080*/  SHFL.BFLY PT, R11, R133, 0x1, 0x1f ;  /* 0x0c201f00850b7f89 */ /* 0x000e6200000e0000 */
[----:B----4-:R-:W-:-:S05]  /*14090*/  FMNMX.FTZ R2, R2, R3, !PT ;  /* 0x0000000302027209 */ /* 0x010fca0007810000 */
[----:B------:R-:W4:Y:S01]  /*140a0*/  SHFL.BFLY PT, R132, R2, 0x1, 0x1f ;  /* 0x0c201f0002847f89 */ /* 0x000f2200000e0000 */
[----:B-1----:R-:W-:-:S04]  /*140b0*/  FMNMX.FTZ R133, R133, R11, !PT ;  /* 0x0000000b85857209 */ /* 0x002fc80007810000 */
[----:B------:R-:W-:Y:S01]  /*140c0*/  FSETP.NEU.FTZ.AND P1, PT, R133, -INF , PT ;  /* 0xff8000008500780b */ /* 0x000fe20003f3d000 */
[----:B------:R-:W-:Y:S01]  /*140d0*/  FMUL.FTZ R3, R0, R133 ;  /* 0x0000008500037220 */ /* 0x000fe20000410000 */
[----:B----4-:R-:W-:-:S04]  /*140e0*/  FMNMX.FTZ R132, R2, R132, !PT ;  /* 0x0000008402847209 */ /* 0x010fc80007810000 */
[----:B------:R-:W-:Y:S02]  /*140f0*/  FSEL R3, R3, RZ, P1 ;  /* 0x000000ff03037208 */ /* 0x000fe40000800000 */
[----:B------:R-:W-:Y:S01]  /*14100*/  FSETP.NEU.FTZ.AND P0, PT, R132, -INF , PT ;  /* 0xff8000008400780b */ /* 0x000fe20003f1d000 */
[----:B------:R-:W-:Y:S02]  /*14110*/  FMUL.FTZ R2, R0, R132 ;  /* 0x0000008400027220 */ /* 0x000fe40000410000 */
[----:B------:R-:W-:-:S03]  /*14120*/  FFMA.FTZ R11, R29, R0, -R3 ;  /* 0x000000001d0b7223 */ /* 0x000fc60000010803 */
[----:B------:R-:W-:Y:S01]  /*14130*/  FSEL R2, R2, RZ, P0 ;  /* 0x000000ff02027208 */ /* 0x000fe20000000000 */
[-CC-:B------:R-:W-:Y:S02]  /*14140*/  FFMA.FTZ R29, R16, R0.reuse, -R3.reuse ;  /* 0x00000000101d7223 */ /* 0x180fe40000010803 */
[-CC-:B------:R-:W-:Y:S02]  /*14150*/  FFMA.FTZ R178, R7, R0.reuse, -R3.reuse ;  /* 0x0000000007b27223 */ /* 0x180fe40000010803 */
[-CC-:B------:R-:W-:Y:S02]  /*14160*/  FFMA.FTZ R179, R6, R0.reuse, -R3.reuse ;  /* 0x0000000006b37223 */ /* 0x180fe40000010803 */
[-C--:B------:R-:W-:Y:S02]  /*14170*/  FFMA.FTZ R180, R5, R0.reuse, -R3 ;  /* 0x0000000005b47223 */ /* 0x080fe40000010803 */
[-CC-:B------:R-:W-:Y:S02]  /*14180*/  FFMA.FTZ R7, R34, R0.reuse, -R2.reuse ;  /* 0x0000000022077223 */ /* 0x180fe40000010802 */
[----:B------:R-:W-:-:S02]  /*14190*/  FFMA.FTZ R6, R32, R0, -R2 ;  /* 0x0000000020067223 */ /* 0x000fc40000010802 */
        /* <DEDUP_REMOVED lines=13> */
[-C--:B------:R-:W-:Y:S01]  /*14270*/  FFMA.FTZ R177, R19, R0.reuse, -R2 ;  /* 0x0000000013b17223 */ /* 0x080fe20000010802 */
[----:B------:R-:W-:Y:S01]  /*14280*/  FSEL R2, R133, RZ, P1 ;  /* 0x000000ff85027208 */ /* 0x000fe20000800000 */
[----:B------:R-:W-:Y:S01]  /*14290*/  STL [R1+0x1fc], R224 ;  /* 0x0001fce001007387 */ /* 0x000fe20000100800 */
[----:B------:R-:W-:-:S03]  /*142a0*/  FFMA.FTZ R181, R4, R0, -R3 ;  /* 0x0000000004b57223 */ /* 0x000fc60000010803 */
[----:B------:R1:W-:Y:S01]  /*142b0*/  STL [R1+0x200], R133 ;  /* 0x0002008501007387 */ /* 0x0003e20000100800 */
[----:B------:R-:W-:-:S03]  /*142c0*/  FADD.FTZ R4, R190, -R2 ;  /* 0x80000002be047221 */ /* 0x000fc60000010000 */
[----:B------:R-:W4:Y:S01]  /*142d0*/  LDL.LU R190, [R1+0xbc] ;  /* 0x0000bc0001be7983 */ /* 0x000f220000300800 */
[-CC-:B------:R-:W-:Y:S01]  /*142e0*/  FFMA.FTZ R26, R26, R0.reuse, -R3.reuse ;  /* 0x000000001a1a7223 */ /* 0x180fe20000010803 */
[----:B------:R-:W-:Y:S01]  /*142f0*/  FSEL R2, R132, RZ, P0 ;  /* 0x000000ff84027208 */ /* 0x000fe20000000000 */
[-CC-:B------:R-:W-:Y:S02]  /*14300*/  FFMA.FTZ R174, R13, R0.reuse, -R3.reuse ;  /* 0x000000000dae7223 */ /* 0x180fe40000010803 */
[-CC-:B------:R-:W-:Y:S01]  /*14310*/  FFMA.FTZ R12, R30, R0.reuse, -R3.reuse ;  /* 0x000000001e0c7223 */ /* 0x180fe20000010803 */
[----:B------:R1:W-:Y:S01]  /*14320*/  MUFU.EX2 R13, R26 ;  /* 0x0000001a000d7308 */ /* 0x0003e20000000800 */
[-CC-:B------:R-:W-:Y:S02]  /*14330*/  FFMA.FTZ R27, R27, R0.reuse, -R3.reuse ;  /* 0x000000001b1b7223 */ /* 0x180fe40000010803 */
[-CC-:B------:R-:W-:Y:S02]  /*14340*/  FFMA.FTZ R28, R28, R0.reuse, -R3.reuse ;  /* 0x000000001c1c7223 */ /* 0x180fe40000010803 */
[----:B------:R-:W-:-:S02]  /*14350*/  FFMA.FTZ R18, R18, R0, -R3 ;  /* 0x0000000012127223 */ /* 0x000fc40000010803 */
[-CC-:B------:R-:W-:Y:S02]  /*14360*/  FFMA.FTZ R30, R15, R0.reuse, -R3.reuse ;  /* 0x000000000f1e7223 */ /* 0x180fe40000010803 */
[-CC-:B------:R-:W-:Y:S02]  /*14370*/  FFMA.FTZ R175, R9, R0.reuse, -R3.reuse ;  /* 0x0000000009af7223 */ /* 0x180fe40000010803 */
[-CC-:B------:R-:W-:Y:S02]  /*14380*/  FFMA.FTZ R176, R8, R0.reuse, -R3.reuse ;  /* 0x0000000008b07223 */ /* 0x180fe40000010803 */
[----:B-1----:R-:W-:Y:S02]  /*14390*/  FFMA.FTZ R26, R14, R0, -R3 ;  /* 0x000000000e1a7223 */ /* 0x002fe40000010803 */
[----:B------:R-:W-:Y:S01]  /*143a0*/  FADD.FTZ R3, R234, -R2 ;  /* 0x80000002ea037221 */ /* 0x000fe20000010000 */
[----:B--2---:R-:W-:Y:S02]  /*143b0*/  IADD3 R2, R139, -0x1, RZ ;  /* 0xffffffff8b027810 */ /* 0x004fe40007ffe0ff */
[----:B------:R-:W2:Y:S04]  /*143c0*/  LDL.LU R139, [R1+0xc0] ;  /* 0x0000c000018b7983 */ /* 0x000ea80000300800 */
[----:B------:R-:W2:Y:S04]  /*143d0*/  LDL R213, [R1+0xd8] ;  /* 0x0000d80001d57983 */ /* 0x000ea80000100800 */
[----:B------:R-:W2:Y:S04]  /*143e0*/  LDL R209, [R1+0xdc] ;  /* 0x0000dc0001d17983 */ /* 0x000ea80000100800 */
[----:B------:R-:W2:Y:S04]  /*143f0*/  LDL R208, [R1+0xd4] ;  /* 0x0000d40001d07983 */ /* 0x000ea80000100800 */
[----:B------:R-:W2:Y:S04]  /*14400*/  LDL R207, [R1+0xe4] ;  /* 0x0000e40001cf7983 */ /* 0x000ea80000100800 */
[----:B------:R-:W2:Y:S04]  /*14410*/  LDL R206, [R1+0xc4] ;  /* 0x0000c40001ce7983 */ /* 0x000ea80000100800 */
[----:B------:R-:W2:Y:S04]  /*14420*/  LDL R230, [R1+0xcc] ;  /* 0x0000cc0001e67983 */ /* 0x000ea80000100800 */
[----:B------:R-:W2:Y:S04]  /*14430*/  LDL R204, [R1+0xe0] ;  /* 0x0000e00001cc7983 */ /* 0x000ea80000100800 */
[----:B------:R-:W2:Y:S04]  /*14440*/  LDL R199, [R1+0xc8] ;  /* 0x0000c80001c77983 */ /* 0x000ea80000100800 */
[----:B------:R1:W2:Y:S04]  /*14450*/  LDL.LU.S16 R136, [R1+0x4] ;  /* 0x0000040001887983 */ /* 0x0002a80000300600 */
[----:B------:R1:W2:Y:S01]  /*14460*/  LDL.LU.S16 R133, [R1] ;  /* 0x0000000001857983 */ /* 0x0002a20000300600 */
[C---:B------:R-:W-:Y:S01]  /*14470*/  FMUL.FTZ R4, R0.reuse, R4 ;  /* 0x0000000400047220 */ /* 0x040fe20000410000 */
[----:B------:R-:W-:Y:S01]  /*14480*/  MUFU.EX2 R12, R12 ;  /* 0x0000000c000c7308 */ /* 0x000fe20000000800 */
[----:B------:R-:W-:Y:S01]  /*14490*/  FMUL.FTZ R14, R0, R3 ;  /* 0x00000003000e7220 */ /* 0x000fe20000410000 */
[----:B------:R-:W-:Y:S01]  /*144a0*/  SHF.L.U32 R0, R247, 0x1, RZ ;  /* 0x00000001f7007819 */ /* 0x000fe200000006ff */
[----:B---3--:R-:W-:-:S05]  /*144b0*/  IMAD.WIDE.U32 R214, R235, -0x326172a9, RZ ;  /* 0xcd9e8d57ebd67825 */ /* 0x008fca00078e00ff */
[----:B------:R-:W3:Y:S01]  /*144c0*/  MUFU.EX2 R11, R11 ;  /* 0x0000000b000b7308 */ /* 0x000ee20000000800 */
[----:B------:R-:W-:-:S07]  /*144d0*/  LOP3.LUT R3, R244, R215, RZ, 0x3c, !PT ;  /* 0x000000d7f4037212 */ /* 0x000fce00078e3cff */
[----:B------:R-:W-:Y:S01]  /*144e0*/  MUFU.EX2 R7, R7 ;  /* 0x0000000700077308 */ /* 0x000fe20000000800 */
[----:B------:R-:W-:-:S07]  /*144f0*/  IMAD.WIDE.U32 R172, R3, -0x2daee0ad, RZ ;  /* 0xd2511f5303ac7825 */ /* 0x000fce00078e00ff */
[----:B------:R-:W1:Y:S01]  /*14500*/  MUFU.EX2 R6, R6 ;  /* 0x0000000600067308 */ /* 0x000e620000000800 */
[----:B------:R-:W-:-:S07]  /*14510*/  IMAD.MOV.U32 R205, RZ, RZ, R138 ;  /* 0x000000ffffcd7224 */ /* 0x000fce00078e008a */
[----:B------:R-:W1:Y:S01]  /*14520*/  MUFU.EX2 R9, R27 ;  /* 0x0000001b00097308 */ /* 0x000e620000000800 */
[----:B---3--:R-:W-:-:S07]  /*14530*/  F2FP.PACK_AB R246, R11, R12 ;  /* 0x0000000c0bf6723e */ /* 0x008fce00000000ff */
[----:B------:R-:W-:Y:S08]  /*14540*/  MUFU.EX2 R8, R28 ;  /* 0x0000001c00087308 */ /* 0x000ff00000000800 */
[----:B------:R-:W-:Y:S01]  /*14550*/  MUFU.EX2 R5, R5 ;  /* 0x0000000500057308 */ /* 0x000fe20000000800 */
[----:B-1----:R-:W-:Y:S02]  /*14560*/  F2FP.PACK_AB R219, R6, R7 ;  /* 0x0000000706db723e */ /* 0x002fe400000000ff */
[----:B------:R-:W-:-:S05]  /*14570*/  LOP3.LUT R10, R251, R2, RZ, 0x3c, !PT ;  /* 0x00000002fb0a7212 */ /* 0x000fca00078e3cff */
[----:B------:R1:W-:Y:S01]  /*14580*/  MUFU.EX2 R2, R4 ;  /* 0x0000000400027308 */ /* 0x0003e20000000800 */
[C---:B------:R-:W-:Y:S02]  /*14590*/  IADD3 R3, R251.reuse, -0x4498517b, RZ ;  /* 0xbb67ae85fb037810 */ /* 0x040fe40007ffe0ff */
[----:B-1----:R-:W-:-:S05]  /*145a0*/  LOP3.LUT R4, R251, R0, RZ, 0x3c, !PT ;  /* 0x00000000fb047212 */ /* 0x002fca00078e3cff */
[----:B------:R1:W-:Y:S02]  /*145b0*/  MUFU.EX2 R0, R14 ;  /* 0x0000000e00007308 */ /* 0x0003e40000000800 */
[----:B-1----:R-:W-:-:S05]  /*145c0*/  IMAD.WIDE.U32 R14, R245, -0x2daee0ad, RZ ;  /* 0xd2511f53f50e7825 */ /* 0x002fca00078e00ff */
[----:B------:R-:W-:Y:S02]  /*145d0*/  LOP3.LUT R182, R4, R15, RZ, 0x3c, !PT ;  /* 0x0000000f04b67212 */ /* 0x000fe400078e3cff */
[----:B------:R-:W-:Y:S02]  /*145e0*/  LOP3.LUT R138, R173, R3, R14, 0x96, !PT ;  /* 0x00000003ad8a7212 */ /* 0x000fe400078e960e */
[----:B------:R-:W1:Y:S01]  /*145f0*/  MUFU.EX2 R3, R16 ;  /* 0x0000001000037308 */ /* 0x000e620000000800 */
[----:B------:R-:W-:Y:S01]  /*14600*/  LOP3.LUT R15, R10, R15, RZ, 0x3c, !PT ;  /* 0x0000000f0a0f7212 */ /* 0x000fe200078e3cff */
[----:B------:R-:W-:Y:S01]  /*14610*/  IMAD.MOV.U32 R251, RZ, RZ, R191 ;  /* 0x000000fffffb7224 */ /* 0x000fe200078e00bf */
[----:B------:R-:W-:Y:S02]  /*14620*/  F2FP.PACK_AB R223, R9, R13 ;  /* 0x0000000d09df723e */ /* 0x000fe400000000ff */
[----:B-1----:R-:W-:Y:S01]  /*14630*/  F2FP.PACK_AB R222, R3, R5 ;  /* 0x0000000503de723e */ /* 0x002fe200000000ff */
[----:B----4-:R-:W-:-:S04]  /*14640*/  FFMA.FTZ R4, R190, R2, R12 ;  /* 0x00000002be047223 */ /* 0x010fc8000001000c */
[----:B------:R-:W-:Y:S02]  /*14650*/  FADD.FTZ R14, R11, R4 ;  /* 0x000000040b0e7221 */ /* 0x000fe40000010000 */
[----:B------:R-:W1:Y:S02]  /*14660*/  MUFU.EX2 R4, R18 ;  /* 0x0000001200047308 */ /* 0x000e640000000800 */
[----:B------:R-:W-:Y:S02]  /*14670*/  FADD.FTZ R11, R13, R14 ;  /* 0x0000000e0d0b7221 */ /* 0x000fe40000010000 */
[----:B------:R-:W-:Y:S01]  /*14680*/  IMAD.WIDE.U32 R190, R15, -0x326172a9, RZ ;  /* 0xcd9e8d570fbe7825 */ /* 0x000fe200078e00ff */
[----:B-1----:R-:W-:-:S03]  /*14690*/  F2FP.PACK_AB R248, R4, R8 ;  /* 0x0000000804f8723e */ /* 0x002fc600000000ff */
[----:B--2---:R-:W-:Y:S02]  /*146a0*/  FFMA.FTZ R10, R139, R0, R7 ;  /* 0x000000008b0a7223 */ /* 0x004fe40000010007 */
[----:B------:R-:W-:Y:S02]  /*146b0*/  FADD.FTZ R7, R9, R11 ;  /* 0x0000000b09077221 */ /* 0x000fe40000010000 */
[----:B------:R-:W-:Y:S02]  /*146c0*/  FADD.FTZ R10, R6, R10 ;  /* 0x0000000a060a7221 */ /* 0x000fe40000010000 */
[----:B------:R-:W-:Y:S02]  /*146d0*/  FADD.FTZ R7, R8, R7 ;  /* 0x0000000708077221 */ /* 0x000fe40000010000 */
[----:B------:R-:W-:Y:S02]  /*146e0*/  FADD.FTZ R6, R5, R10 ;  /* 0x0000000a05067221 */ /* 0x000fe40000010000 */
[----:B------:R-:W-:-:S04]  /*146f0*/  IMAD.WIDE.U32 R138, R138, -0x326172a9, RZ ;  /* 0xcd9e8d578a8a7825 */ /* 0x000fc800078e00ff */
[----:B------:R-:W-:Y:S01]  /*14700*/  FADD.FTZ R18, R3, R6 ;  /* 0x0000000603127221 */ /* 0x000fe20000010000 */
[----:B------:R-:W-:Y:S01]  /*14710*/  LOP3.LUT R6, R139, R209, R190, 0x96, !PT ;  /* 0x000000d18b067212 */ /* 0x000fe200078e96be */
[----:B------:R-:W-:Y:S01]  /*14720*/  FADD.FTZ R16, R4, R7 ;  /* 0x0000000704107221 */ /* 0x000fe20000010000 */
[----:B------:R-:W-:-:S03]  /*14730*/  LOP3.LUT R4, R191, R213, R214, 0x96, !PT ;  /* 0x000000d5bf047212 */ /* 0x000fc600078e96d6 */
[----:B------:R-:W-:-:S04]  /*14740*/  IMAD.WIDE.U32 R6, R6, -0x2daee0ad, RZ ;  /* 0xd2511f5306067825 */ /* 0x000fc800078e00ff */
[----:B------:R-:W-:-:S05]  /*14750*/  IMAD.WIDE.U32 R4, R4, -0x2daee0ad, RZ ;  /* 0xd2511f5304047825 */ /* 0x000fca00078e00ff */
[----:B------:R-:W-:Y:S02]  /*14760*/  LOP3.LUT R10, R5, R208, R172, 0x96, !PT ;  /* 0x000000d0050a7212 */ /* 0x000fe400078e96ac */
[----:B------:R-:W-:-:S03]  /*14770*/  LOP3.LUT R8, R7, R207, R4, 0x96, !PT ;  /* 0x000000cf07087212 */ /* 0x000fc600078e9604 */
[----:B------:R-:W-:-:S04]  /*14780*/  IMAD.WIDE.U32 R10, R10, -0x326172a9, RZ ;  /* 0xcd9e8d570a0a7825 */ /* 0x000fc800078e00ff */
[----:B------:R-:W-:Y:S01]  /*14790*/  IMAD.WIDE.U32 R8, R8, -0x326172a9, RZ ;  /* 0xcd9e8d5708087825 */ /* 0x000fe200078e00ff */
[----:B------:R-:W-:-:S04]  /*147a0*/  LOP3.LUT R5, R11, R206, R138, 0x96, !PT ;  /* 0x000000ce0b057212 */ /* 0x000fc800078e968a */
[----:B------:R-:W-:Y:S01]  /*147b0*/  LOP3.LUT R10, R9, R205, R10, 0x96, !PT ;  /* 0x000000cd090a7212 */ /* 0x000fe200078e960a */
[----:B------:R-:W-:-:S04]  /*147c0*/  IMAD.WIDE.U32 R4, R5, -0x2daee0ad, RZ ;  /* 0xd2511f5305047825 */ /* 0x000fc800078e00ff */
[----:B------:R-:W-:Y:S01]  /*147d0*/  IMAD.WIDE.U32 R10, R10, -0x2daee0ad, RZ ;  /* 0xd2511f530a0a7825 */ /* 0x000fe200078e00ff */
[----:B------:R-:W-:-:S04]  /*147e0*/  LOP3.LUT R6, R5, R204, R6, 0x96, !PT ;  /* 0x000000cc05067212 */ /* 0x000fc800078e9606 */
[----:B------:R-:W-:Y:S01]  /*147f0*/  LOP3.LUT R4, R11, R230, R4, 0x96, !PT ;  /* 0x000000e60b047212 */ /* 0x000fe200078e9604 */
[----:B------:R-:W-:-:S04]  /*14800*/  IMAD.WIDE.U32 R6, R6, -0x326172a9, RZ ;  /* 0xcd9e8d5706067825 */ /* 0x000fc800078e00ff */
[----:B------:R-:W-:-:S05]  /*14810*/  IMAD.WIDE.U32 R4, R4, -0x326172a9, RZ ;  /* 0xcd9e8d5704047825 */ /* 0x000fca00078e00ff */
[----:B------:R-:W-:-:S04]  /*14820*/  LOP3.LUT R3, R5, R251, R6, 0x96, !PT ;  /* 0x000000fb05037212 */ /* 0x000fc800078e9606 */
[----:B------:R-:W-:Y:S02]  /*14830*/  LOP3.LUT R6, R3, 0xff, RZ, 0xc0, !PT ;  /* 0x000000ff03067812 */ /* 0x000fe400078ec0ff */
[----:B------:R-:W-:Y:S02]  /*14840*/  LOP3.LUT R15, R7, R199, R8, 0x96, !PT ;  /* 0x000000c7070f7212 */ /* 0x000fe400078e9608 */
[----:B------:R-:W-:Y:S02]  /*14850*/  ISETP.GE.U32.AND P3, PT, R221, R6, PT ;  /* 0x00000006dd00720c */ /* 0x000fe40003f66070 */
[----:B------:R-:W-:Y:S02]  /*14860*/  LOP3.LUT R6, R3, 0xffff, RZ, 0xc0, !PT ;  /* 0x0000ffff03067812 */ /* 0x000fe400078ec0ff */
[--C-:B------:R-:W-:Y:S02]  /*14870*/  SHF.R.U32.HI R8, RZ, 0x10, R3.reuse ;  /* 0x00000010ff087819 */ /* 0x100fe40000011603 */
[----:B------:R-:W-:Y:S01]  /*14880*/  SHF.R.U32.HI R3, RZ, 0x18, R3 ;  /* 0x00000018ff037819 */ /* 0x000fe20000011603 */
[----:B------:R-:W1:Y:S03]  /*14890*/  MUFU.EX2 R14, R29 ;  /* 0x0000001d000e7308 */ /* 0x000e660000000800 */
[----:B------:R-:W-:-:S02]  /*148a0*/  ISETP.GE.U32.AND P0, PT, R221, R3, PT ;  /* 0x00000003dd00720c */ /* 0x000fc40003f06070 */
[C---:B------:R-:W-:Y:S02]  /*148b0*/  LOP3.LUT R3, R4.reuse, 0xff, RZ, 0xc0, !PT ;  /* 0x000000ff04037812 */ /* 0x040fe400078ec0ff */
[----:B------:R-:W-:Y:S01]  /*148c0*/  SHF.R.U32.HI R6, RZ, 0x8, R6 ;  /* 0x00000008ff067819 */ /* 0x000fe20000011606 */
[----:B------:R-:W2:Y:S01]  /*148d0*/  MUFU.EX2 R13, R30 ;  /* 0x0000001e000d7308 */ /* 0x000ea20000000800 */
[----:B------:R-:W-:Y:S02]  /*148e0*/  ISETP.GE.U32.AND P2, PT, R221, R3, PT ;  /* 0x00000003dd00720c */ /* 0x000fe40003f46070 */
[--C-:B------:R-:W-:Y:S02]  /*148f0*/  SHF.R.U32.HI R3, RZ, 0x10, R4.reuse ;  /* 0x00000010ff037819 */ /* 0x100fe40000011604 */
[----:B------:R-:W-:Y:S02]  /*14900*/  LOP3.LUT R19, R4, 0xffff, RZ, 0xc0, !PT ;  /* 0x0000ffff04137812 */ /* 0x000fe400078ec0ff */
[----:B------:R-:W-:Y:S01]  /*14910*/  SHF.R.U32.HI R4, RZ, 0x18, R4 ;  /* 0x00000018ff047819 */ /* 0x000fe20000011604 */
[----:B------:R-:W3:Y:S01]  /*14920*/  MUFU.EX2 R7, R174 ;  /* 0x000000ae00077308 */ /* 0x000ee20000000800 */
[----:B------:R-:W-:-:S02]  /*14930*/  LOP3.LUT R6, R6, 0xffff, RZ, 0xc0, !PT ;  /* 0x0000ffff06067812 */ /* 0x000fc400078ec0ff */
[----:B------:R-:W-:Y:S01]  /*14940*/  ISETP.GE.U32.AND P1, PT, R221, R4, PT ;  /* 0x00000004dd00720c */ /* 0x000fe20003f26070 */
[----:B------:R-:W-:Y:S01]  /*14950*/  IMAD.WIDE.U32 R4, R15, -0x2daee0ad, RZ ;  /* 0xd2511f530f047825 */ /* 0x000fe200078e00ff */
[----:B------:R-:W-:-:S03]  /*14960*/  LOP3.LUT R3, R3, 0xff, RZ, 0xc0, !PT ;  /* 0x000000ff03037812 */ /* 0x000fc600078ec0ff */
[----:B------:R-:W4:Y:S01]  /*14970*/  MUFU.EX2 R12, R35 ;  /* 0x00000023000c7308 */ /* 0x000f220000000800 */
[C---:B------:R-:W-:Y:S02]  /*14980*/  ISETP.GE.U32.AND P4, PT, R221.reuse, R6, PT ;  /* 0x00000006dd00720c */ /* 0x040fe40003f86070 */
[----:B------:R-:W-:Y:S02]  /*14990*/  LOP3.LUT R8, R8, 0xff, RZ, 0xc0, !PT ;  /* 0x000000ff08087812 */ /* 0x000fe400078ec0ff */
[----:B------:R-:W-:-:S03]  /*149a0*/  ISETP.GE.U32.AND P6, PT, R221, R3, PT ;  /* 0x00000003dd00720c */ /* 0x000fc60003fc6070 */
[----:B------:R-:W2:Y:S01]  /*149b0*/  MUFU.EX2 R6, R26 ;  /* 0x0000001a00067308 */ /* 0x000ea20000000800 */
[----:B------:R-:W-:Y:S01]  /*149c0*/  LOP3.LUT R3, R5, R249, R10, 0x96, !PT ;  /* 0x000000f905037212 */ /* 0x000fe200078e960a */
[----:B-1----:R-:W-:Y:S01]  /*149d0*/  FADD.FTZ R10, R14, R16 ;  /* 0x000000100e0a7221 */ /* 0x002fe20000010000 */
[----:B------:R-:W-:-:S05]  /*149e0*/  ISETP.GE.U32.AND P5, PT, R221, R8, PT ;  /* 0x00000008dd00720c */ /* 0x000fca0003fa6070 */
[----:B------:R-:W1:Y:S01]  /*149f0*/  MUFU.EX2 R11, R33 ;  /* 0x00000021000b7308 */ /* 0x000e620000000800 */
[C---:B------:R-:W-:Y:S02]  /*14a00*/  LOP3.LUT R16, R4.reuse, 0xff, RZ, 0xc0, !PT ;  /* 0x000000ff04107812 */ /* 0x040fe400078ec0ff */
[----:B------:R-:W-:Y:S02]  /*14a10*/  LOP3.LUT R21, R4, 0xffff, RZ, 0xc0, !PT ;  /* 0x0000ffff04157812 */ /* 0x000fe400078ec0ff */
[----:B------:R-:W-:-:S03]  /*14a20*/  SHF.R.U32.HI R20, RZ, 0x10, R4 ;  /* 0x00000010ff147819 */ /* 0x000fc60000011604 */
[----:B------:R1:W-:Y:S08]  /*14a30*/  MUFU.EX2 R8, R17 ;  /* 0x0000001100087308 */ /* 0x0003f00000000800 */
[----:B------:R-:W4:Y:S01]  /*14a40*/  MUFU.EX2 R9, R31 ;  /* 0x0000001f00097308 */ /* 0x000f220000000800 */
[----:B-1----:R-:W-:Y:S01]  /*14a50*/  SHF.R.U32.HI R17, RZ, 0x18, R4 ;  /* 0x00000018ff117819 */ /* 0x002fe20000011604 */
[----:B--2---:R-:W-:-:S04]  /*14a60*/  FADD.FTZ R4, R13, R10 ;  /* 0x0000000a0d047221 */ /* 0x004fc80000010000 */
[----:B---3--:R-:W-:Y:S02]  /*14a70*/  FADD.FTZ R10, R7, R4 ;  /* 0x00000004070a7221 */ /* 0x008fe40000010000 */
[----:B----4-:R-:W-:Y:S01]  /*14a80*/  FADD.FTZ R4, R12, R18 ;  /* 0x000000120c047221 */ /* 0x010fe20000010000 */
[----:B------:R-:W1:Y:S01]  /*14a90*/  MUFU.EX2 R5, R25 ;  /* 0x0000001900057308 */ /* 0x000e620000000800 */
[C---:B------:R-:W-:Y:S01]  /*14aa0*/  FADD.FTZ R18, R6.reuse, R10 ;  /* 0x0000000a06127221 */ /* 0x040fe20000010000 */
[----:B------:R-:W-:Y:S01]  /*14ab0*/  F2FP.PACK_AB R7, R6, R7 ;  /* 0x000000070607723e */ /* 0x000fe200000000ff */
[----:B------:R-:W-:-:S05]  /*14ac0*/  FADD.FTZ R6, R11, R4 ;  /* 0x000000040b067221 */ /* 0x000fca0000010000 */
[----:B------:R-:W2:Y:S01]  /*14ad0*/  MUFU.EX2 R4, R24 ;  /* 0x0000001800047308 */ /* 0x000ea20000000800 */
[----:B------:R-:W-:-:S04]  /*14ae0*/  FADD.FTZ R6, R9, R6 ;  /* 0x0000000609067221 */ /* 0x000fc80000010000 */
[----:B------:R-:W-:-:S04]  /*14af0*/  FADD.FTZ R6, R8, R6 ;  /* 0x0000000608067221 */ /* 0x000fc80000010000 */
[----:B-1----:R-:W-:Y:S01]  /*14b00*/  FADD.FTZ R6, R5, R6 ;  /* 0x0000000605067221 */ /* 0x002fe20000010000 */
[----:B------:R-:W-:Y:S01]  /*14b10*/  PRMT R27, R7, 0x7632, R27 ;  /* 0x00007632071b7816 */ /* 0x000fe2000000001b */
[----:B------:R-:W-:Y:S01]  /*14b20*/  MUFU.EX2 R10, R176 ;  /* 0x000000b0000a7308 */ /* 0x000fe20000000800 */
[C---:B--2---:R-:W-:Y:S01]  /*14b30*/  F2FP.PACK_AB R5, R4.reuse, R5 ;  /* 0x000000050405723e */ /* 0x044fe200000000ff */
[----:B------:R-:W-:-:S06]  /*14b40*/  FADD.FTZ R15, R4, R6 ;  /* 0x00000006040f7221 */ /* 0x000fcc0000010000 */
[----:B------:R-:W1:Y:S01]  /*14b50*/  MUFU.EX2 R4, R175 ;  /* 0x000000af00047308 */ /* 0x000e620000000800 */
[C---:B------:R-:W-:Y:S02]  /*14b60*/  PRMT R29, R5.reuse, 0x7632, R29 ;  /* 0x00007632051d7816 */ /* 0x040fe4000000001d */
[----:B------:R-:W-:Y:S02]  /*14b70*/  PRMT R30, R5, 0x7610, R30 ;  /* 0x00007610051e7816 */ /* 0x000fe4000000001e */
[----:B------:R-:W-:Y:S01]  /*14b80*/  SHF.R.U32.HI R5, RZ, 0x8, R19 ;  /* 0x00000008ff057819 */ /* 0x000fe20000011613 */
[----:B------:R-:W-:Y:S01]  /*14b90*/  @!P4 HADD2 R183, -R27.H0_H0, -RZ.H0_H0 ;  /* 0xa00000ff1bb7c230 */ /* 0x000fe20000000900 */
[----:B------:R-:W-:Y:S02]  /*14ba0*/  PRMT R28, R7, 0x7610, R28 ;  /* 0x00007610071c7816 */ /* 0x000fe4000000001c */
[----:B------:R-:W-:Y:S02]  /*14bb0*/  LOP3.LUT R5, R5, 0xffff, RZ, 0xc0, !PT ;  /* 0x0000ffff05057812 */ /* 0x000fe400078ec0ff */
[----:B------:R-:W-:-:S02]  /*14bc0*/  PRMT R203, R28, 0x5410, R27 ;  /* 0x000054101ccb7816 */ /* 0x000fc4000000001b */
[----:B------:R-:W-:Y:S02]  /*14bd0*/  @!P4 PRMT R27, R183, 0x5410, RZ ;  /* 0x00005410b71bc816 */ /* 0x000fe400000000ff */
[----:B------:R-:W-:Y:S02]  /*14be0*/  ISETP.GE.U32.AND P4, PT, R221, R5, PT ;  /* 0x00000005dd00720c */ /* 0x000fe40003f86070 */
[----:B------:R-:W-:Y:S01]  /*14bf0*/  SHF.R.U32.HI R5, RZ, 0x10, R3 ;  /* 0x00000010ff057819 */ /* 0x000fe20000011603 */
[----:B------:R2:W3:Y:S01]  /*14c00*/  MUFU.EX2 R6, R23 ;  /* 0x0000001700067308 */ /* 0x0004e20000000800 */
[----:B-1----:R-:W-:Y:S01]  /*14c10*/  FADD.FTZ R19, R4, R18 ;  /* 0x0000001204137221 */ /* 0x002fe20000010000 */
[----:B------:R-:W-:Y:S02]  /*14c20*/  F2FP.PACK_AB R4, R10, R4 ;  /* 0x000000040a04723e */ /* 0x000fe400000000ff */
[----:B------:R-:W-:-:S04]  /*14c30*/  LOP3.LUT R7, R5, 0xff, RZ, 0xc0, !PT ;  /* 0x000000ff05077812 */ /* 0x000fc800078ec0ff */
[----:B------:R-:W1:Y:S01]  /*14c40*/  MUFU.EX2 R5, R22 ;  /* 0x0000001600057308 */ /* 0x000e620000000800 */
[----:B------:R-:W-:Y:S01]  /*14c50*/  PRMT R24, R4, 0x7610, R24 ;  /* 0x0000761004187816 */ /* 0x000fe20000000018 */
[----:B------:R-:W-:Y:S01]  /*14c60*/  @!P5 HADD2 R186, -R30.H0_H0, -RZ.H0_H0 ;  /* 0xa00000ff1ebad230 */ /* 0x000fe20000000900 */
[----:B------:R-:W-:-:S03]  /*14c70*/  PRMT R202, R30, 0x5410, R29 ;  /* 0x000054101eca7816 */ /* 0x000fc6000000001d */
[----:B------:R-:W-:Y:S01]  /*14c80*/  @!P2 HADD2 R187, -R24.H0_H0, -RZ.H0_H0 ;  /* 0xa00000ff18bba230 */ /* 0x000fe20000000900 */
[----:B--2---:R-:W-:Y:S02]  /*14c90*/  PRMT R23, R4, 0x7632, R23 ;  /* 0x0000763204177816 */ /* 0x004fe40000000017 */
[----:B------:R-:W-:Y:S02]  /*14ca0*/  @!P5 PRMT R30, R186, 0x5410, RZ ;  /* 0x00005410ba1ed816 */ /* 0x000fe400000000ff */
[----:B------:R-:W-:Y:S02]  /*14cb0*/  LOP3.LUT R4, R3, 0xff, RZ, 0xc0, !PT ;  /* 0x000000ff03047812 */ /* 0x000fe400078ec0ff */
[----:B------:R-:W-:Y:S01]  /*14cc0*/  ISETP.GE.U32.AND P5, PT, R221, R7, PT ;  /* 0x00000007dd00720c */ /* 0x000fe20003fa6070 */
[----:B---3--:R-:W-:Y:S01]  /*14cd0*/  FADD.FTZ R7, R6, R15 ;  /* 0x0000000f06077221 */ /* 0x008fe20000010000 */
[----:B------:R-:W-:Y:S01]  /*14ce0*/  PRMT R201, R24, 0x5410, R23 ;  /* 0x0000541018c97816 */ /* 0x000fe20000000017 */
[----:B------:R-:W-:Y:S01]  /*14cf0*/  @!P4 HADD2 R236, -R23.H0_H0, -RZ.H0_H0 ;  /* 0xa00000ff17ecc230 */ /* 0x000fe20000000900 */
[----:B------:R-:W-:Y:S01]  /*14d00*/  @!P2 PRMT R24, R187, 0x5410, RZ ;  /* 0x00005410bb18a816 */ /* 0x000fe200000000ff */
[----:B------:R-:W-:Y:S01]  /*14d10*/  @!P3 HADD2 R184, -R28.H0_H0, -RZ.H0_H0 ;  /* 0xa00000ff1cb8b230 */ /* 0x000fe20000000900 */
[----:B------:R-:W-:Y:S01]  /*14d20*/  ISETP.GE.U32.AND P2, PT, R221, R4, PT ;  /* 0x00000004dd00720c */ /* 0x000fe20003f46070 */
[----:B-1----:R-:W-:Y:S01]  /*14d30*/  FADD.FTZ R7, R5, R7 ;  /* 0x0000000705077221 */ /* 0x002fe20000010000 */
[----:B------:R-:W-:-:S02]  /*14d40*/  SHF.R.U32.HI R4, RZ, 0x18, R3 ;  /* 0x00000018ff047819 */ /* 0x000fc40000011603 */
[----:B------:R-:W-:Y:S02]  /*14d50*/  F2FP.PACK_AB R6, R5, R6 ;  /* 0x000000060506723e */ /* 0x000fe400000000ff */
[----:B------:R-:W1:Y:S01]  /*14d60*/  MUFU.EX2 R5, R32 ;  /* 0x0000002000057308 */ /* 0x000e620000000800 */
[----:B------:R-:W-:Y:S02]  /*14d70*/  @!P4 PRMT R23, R236, 0x5410, RZ ;  /* 0x00005410ec17c816 */ /* 0x000fe400000000ff */
[----:B------:R-:W-:Y:S02]  /*14d80*/  @!P3 PRMT R28, R184, 0x5410, RZ ;  /* 0x00005410b81cb816 */ /* 0x000fe400000000ff */
[----:B------:R-:W-:Y:S02]  /*14d90*/  ISETP.GE.U32.AND P4, PT, R221, R4, PT ;  /* 0x00000004dd00720c */ /* 0x000fe40003f86070 */
[----:B------:R-:W-:Y:S01]  /*14da0*/  LOP3.LUT R3, R3, 0xffff, RZ, 0xc0, !PT ;  /* 0x0000ffff03037812 */ /* 0x000fe200078ec0ff */
[----:B------:R-:W2:Y:S01]  /*14db0*/  MUFU.EX2 R4, R34 ;  /* 0x0000002200047308 */ /* 0x000ea20000000800 */
[----:B------:R-:W-:-:S02]  /*14dc0*/  ISETP.GE.U32.AND P3, PT, R221, R16, PT ;  /* 0x00000010dd00720c */ /* 0x000fc40003f66070 */
[----:B------:R-:W-:Y:S02]  /*14dd0*/  PRMT R26, R6, 0x7610, R26 ;  /* 0x00007610061a7816 */ /* 0x000fe4000000001a */
[----:B------:R-:W-:-:S03]  /*14de0*/  SHF.R.U32.HI R3, RZ, 0x8, R3 ;  /* 0x00000008ff037819 */ /* 0x000fc60000011603 */
[----:B------:R-:W-:Y:S01]  /*14df0*/  MUFU.EX2 R15, R178 ;  /* 0x000000b2000f7308 */ /* 0x000fe20000000800 */
[----:B------:R-:W-:Y:S01]  /*14e00*/  PRMT R25, R6, 0x7632, R25 ;  /* 0x0000763206197816 */ /* 0x000fe20000000019 */
[----:B------:R-:W-:-:S06]  /*14e10*/  @!P6 HADD2 R238, -R26.H0_H0, -RZ.H0_H0 ;  /* 0xa00000ff1aeee230 */ /* 0x000fcc0000000900 */
[----:B------:R-:W3:Y:S01]  /*14e20*/  MUFU.EX2 R16, R179 ;  /* 0x000000b300107308 */ /* 0x000ee20000000800 */
[----:B------:R-:W-:Y:S01]  /*14e30*/  LOP3.LUT R3, R3, 0xffff, RZ, 0xc0, !PT ;  /* 0x0000ffff03037812 */ /* 0x000fe200078ec0ff */
[----:B------:R-:W-:Y:S01]  /*14e40*/  @!P0 HADD2 R185, -R29.H0_H0, -RZ.H0_H0 ;  /* 0xa00000ff1db98230 */ /* 0x000fe20000000900 */
[----:B------:R-:W-:Y:S01]  /*14e50*/  PRMT R200, R26, 0x5410, R25 ;  /* 0x000054101ac87816 */ /* 0x000fe20000000019 */
[----:B------:R-:W-:Y:S01]  /*14e60*/  @!P1 HADD2 R237, -R25.H0_H0, -RZ.H0_H0 ;  /* 0xa00000ff19ed9230 */ /* 0x000fe20000000900 */
[----:B------:R-:W-:Y:S02]  /*14e70*/  @!P6 PRMT R26, R238, 0x5410, RZ ;  /* 0x00005410ee1ae816 */ /* 0x000fe400000000ff */
[----:B------:R-:W-:Y:S02]  /*14e80*/  LOP3.LUT R6, R20, 0xff, RZ, 0xc0, !PT ;  /* 0x000000ff14067812 */ /* 0x000fe400078ec0ff */
[----:B------:R-:W-:Y:S01]  /*14e90*/  ISETP.GE.U32.AND P6, PT, R221, R3, PT ;  /* 0x00000003dd00720c */ /* 0x000fe20003fc6070 */
[----:B-1----:R-:W-:Y:S01]  /*14ea0*/  FADD.FTZ R3, R5, R7 ;  /* 0x0000000705037221 */ /* 0x002fe20000010000 */
[----:B------:R-:W-:-:S02]  /*14eb0*/  @!P0 PRMT R29, R185, 0x5410, RZ ;  /* 0x00005410b91d8816 */ /* 0x000fc400000000ff */
[----:B------:R-:W-:Y:S01]  /*14ec0*/  @!P1 PRMT R25, R237, 0x5410, RZ ;  /* 0x00005410ed199816 */ /* 0x000fe200000000ff */
[----:B------:R-:W-:Y:S01]  /*14ed0*/  MUFU.EX2 R18, R181 ;  /* 0x000000b500127308 */ /* 0x000fe20000000800 */
[C---:B------:R-:W-:Y:S02]  /*14ee0*/  ISETP.GE.U32.AND P0, PT, R221.reuse, R17, PT ;  /* 0x00000011dd00720c */ /* 0x040fe40003f06070 */
[----:B------:R-:W-:Y:S01]  /*14ef0*/  ISETP.GE.U32.AND P1, PT, R221, R6, PT ;  /* 0x00000006dd00720c */ /* 0x000fe20003f26070 */
[C---:B--2---:R-:W-:Y:S01]  /*14f00*/  FADD.FTZ R6, R4.reuse, R3 ;  /* 0x0000000304067221 */ /* 0x044fe20000010000 */
[----:B------:R-:W-:Y:S02]  /*14f10*/  F2FP.PACK_AB R135, R4, R5 ;  /* 0x000000050487723e */ /* 0x000fe400000000ff */
[----:B---3--:R-:W-:Y:S01]  /*14f20*/  F2FP.PACK_AB R22, R16, R15 ;  /* 0x0000000f1016723e */ /* 0x008fe200000000ff */
[----:B------:R-:W1:Y:S01]  /*14f30*/  MUFU.EX2 R17, R180 ;  /* 0x000000b400117308 */ /* 0x000e620000000800 */
[----:B------:R-:W-:-:S02]  /*14f40*/  SHF.R.U32.HI R5, RZ, 0x8, R21 ;  /* 0x00000008ff057819 */ /* 0x000fc40000011615 */
[----:B------:R-:W-:-:S05]  /*14f50*/  PRMT R31, R22, 0x7632, R31 ;  /* 0x00007632161f7816 */ /* 0x000fca000000001f */
[----:B------:R-:W2:Y:S01]  /*14f60*/  MUFU.EX2 R4, R134 ;  /* 0x0000008600047308 */ /* 0x000ea20000000800 */
[----:B------:R-:W-:Y:S01]  /*14f70*/  @!P2 HADD2 R239, -R22.H0_H0, -RZ.H0_H0 ;  /* 0xa00000ff16efa230 */ /* 0x000fe20000000900 */
[----:B------:R-:W-:-:S06]  /*14f80*/  LOP3.LUT R5, R5, 0xffff, RZ, 0xc0, !PT ;  /* 0x0000ffff05057812 */ /* 0x000fcc00078ec0ff */
[----:B------:R-:W3:Y:S01]  /*14f90*/  MUFU.EX2 R3, R177 ;  /* 0x000000b100037308 */ /* 0x000ee20000000800 */
[----:B------:R-:W-:Y:S02]  /*14fa0*/  PRMT R210, R22, 0x5410, R31 ;  /* 0x0000541016d27816 */ /* 0x000fe4000000001f */
[----:B------:R-:W-:Y:S02]  /*14fb0*/  @!P2 PRMT R22, R239, 0x5410, RZ ;  /* 0x00005410ef16a816 */ /* 0x000fe400000000ff */
[----:B------:R-:W-:Y:S02]  /*14fc0*/  ISETP.GE.U32.AND P2, PT, R221, R5, PT ;  /* 0x00000005dd00720c */ /* 0x000fe40003f46070 */
[----:B-1----:R-:W-:Y:S01]  /*14fd0*/  F2FP.PACK_AB R33, R18, R17 ;  /* 0x000000111221723e */ /* 0x002fe200000000ff */
[----:B--2---:R-:W-:-:S03]  /*14fe0*/  FADD.FTZ R5, R4, R6 ;  /* 0x0000000604057221 */ /* 0x004fc60000010000 */
[----:B------:R-:W-:Y:S01]  /*14ff0*/  PRMT R32, R33, 0x7632, R32 ;  /* 0x0000763221207816 */ /* 0x000fe20000000020 */
[C---:B---3--:R-:W-:Y:S01]  /*15000*/  FADD.FTZ R5, R3.reuse, R5 ;  /* 0x0000000503057221 */ /* 0x048fe20000010000 */
[----:B------:R-:W-:-:S05]  /*15010*/  F2FP.PACK_AB R3, R3, R4 ;  /* 0x000000040303723e */ /* 0x000fca00000000ff */
[----:B------:R-:W-:Y:S01]  /*15020*/  @!P2 HADD2 R133, -R32.H0_H0, -RZ.H0_H0 ;  /* 0xa00000ff2085a230 */ /* 0x000fe20000000900 */
[----:B------:R-:W-:Y:S01]  /*15030*/  PRMT R134, R135, 0x7632, R134 ;  /* 0x0000763287867816 */ /* 0x000fe20000000086 */
[----:B------:R1:W-:Y:S01]  /*15040*/  STL [R1+0xc0], R5 ;  /* 0x0000c00501007387 */ /* 0x0003e20000100800 */
[----:B------:R-:W-:Y:S01]  /*15050*/  @!P3 HADD2 R136, -R33.H0_H0, -RZ.H0_H0 ;  /* 0xa00000ff2188b230 */ /* 0x000fe20000000900 */
[C---:B------:R-:W-:Y:S02]  /*15060*/  PRMT R35, R3.reuse, 0x7610, R35 ;  /* 0x0000761003237816 */ /* 0x040fe40000000023 */
[----:B------:R-:W-:Y:S02]  /*15070*/  PRMT R34, R3, 0x7632, R34 ;  /* 0x0000763203227816 */ /* 0x000fe40000000022 */
[----:B------:R-:W-:Y:S01]  /*15080*/  PRMT R3, R133, 0x7610, R3 ;  /* 0x0000761085037816 */ /* 0x000fe20000000003 */
[----:B------:R-:W-:Y:S01]  /*15090*/  @!P6 HADD2 R240, -R31.H0_H0, -RZ.H0_H0 ;  /* 0xa00000ff1ff0e230 */ /* 0x000fe20000000900 */
[----:B------:R-:W-:Y:S01]  /*150a0*/  PRMT R197, R33, 0x5410, R32 ;  /* 0x0000541021c57816 */ /* 0x000fe20000000020 */
[----:B------:R-:W-:Y:S01]  /*150b0*/  @!P4 HADD2 R241, -R134.H0_H0, -RZ.H0_H0 ;  /* 0xa00000ff86f1c230 */ /* 0x000fe20000000900 */
[----:B------:R-:W-:Y:S01]  /*150c0*/  @!P2 PRMT R32, R3, 0x5410, RZ ;  /* 0x000054100320a816 */ /* 0x000fe200000000ff */
[-C--:B------:R-:W-:Y:S01]  /*150d0*/  FMUL.FTZ R3, R89, R2.reuse ;  /* 0x0000000259037220 */ /* 0x080fe20000410000 */
[----:B------:R-:W-:Y:S01]  /*150e0*/  PRMT R198, R135, 0x5410, R134 ;  /* 0x0000541087c67816 */ /* 0x000fe20000000086 */
[----:B------:R-:W-:Y:S01]  /*150f0*/  FMUL.FTZ R180, R144, R2 ;  /* 0x0000000290b47220 */ /* 0x000fe20000410000 */
[----:B------:R-:W-:Y:S01]  /*15100*/  @!P6 PRMT R31, R240, 0x5410, RZ ;  /* 0x00005410f01fe816 */ /* 0x000fe200000000ff */
[----:B-1----:R-:W-:-:S05]  /*15110*/  IMAD.WIDE.U32 R4, R182, -0x326172a9, RZ ;  /* 0xcd9e8d57b6047825 */ /* 0x002fca00078e00ff */
[--C-:B------:R-:W-:Y:S02]  /*15120*/  LOP3.LUT R6, R139, R209, R4.reuse, 0x96, !PT ;  /* 0x000000d18b067212 */ /* 0x100fe400078e9604 */
[----:B------:R-:W-:Y:S02]  /*15130*/  PRMT R4, R136, 0x7610, R4 ;  /* 0x0000761088047816 */ /* 0x000fe40000000004 */
[----:B------:R-:W-:Y:S01]  /*15140*/  LOP3.LUT R5, R5, R213, R214, 0x96, !PT ;  /* 0x000000d505057212 */ /* 0x000fe200078e96d6 */
[-C--:B------:R-:W-:Y:S01]  /*15150*/  FMUL.FTZ R181, R145, R2.reuse ;  /* 0x0000000291b57220 */ /* 0x080fe20000410000 */
[----:B------:R-:W-:Y:S01]  /*15160*/  @!P3 PRMT R33, R4, 0x5410, RZ ;  /* 0x000054100421b816 */ /* 0x000fe200000000ff */
[-C--:B------:R-:W-:Y:S01]  /*15170*/  FMUL.FTZ R4, R80, R2.reuse ;  /* 0x0000000250047220 */ /* 0x080fe20000410000 */
[----:B------:R-:W-:Y:S01]  /*15180*/  @!P4 PRMT R134, R241, 0x5410, RZ ;  /* 0x00005410f186c816 */ /* 0x000fe200000000ff */
        /* <DEDUP_REMOVED lines=61> */
[----:B------:R-:W-:-:S05]  /*15560*/  IMAD.WIDE.U32 R2, R5, -0x2daee0ad, RZ ;  /* 0xd2511f5305027825 */ /* 0x000fca00078e00ff */
[----:B------:R-:W-:Y:S01]  /*15570*/  LOP3.LUT R3, R3, R208, R172, 0x96, !PT ;  /* 0x000000d003037212 */ /* 0x000fe200078e96ac */
[----:B------:R-:W-:Y:S02]  /*15580*/  IMAD.MOV.U32 R104, RZ, RZ, R84 ;  /* 0x000000ffff687224 */ /* 0x000fe400078e0054 */
[----:B------:R-:W-:Y:S02]  /*15590*/  IMAD.MOV.U32 R84, RZ, RZ, R4 ;  /* 0x000000ffff547224 */ /* 0x000fe400078e0004 */
[----:B------:R-:W-:Y:S02]  /*155a0*/  IMAD.MOV.U32 R85, RZ, RZ, R7 ;  /* 0x000000ffff557224 */ /* 0x000fe400078e0007 */
[----:B------:R-:W-:-:S04]  /*155b0*/  IMAD.WIDE.U32 R4, R3, -0x326172a9, RZ ;  /* 0xcd9e8d5703047825 */ /* 0x000fc800078e00ff */
[----:B------:R-:W-:Y:S01]  /*155c0*/  IMAD.WIDE.U32 R6, R6, -0x2daee0ad, RZ ;  /* 0xd2511f5306067825 */ /* 0x000fe200078e00ff */
[----:B------:R-:W-:-:S04]  /*155d0*/  LOP3.LUT R3, R5, R206, R138, 0x96, !PT ;  /* 0x000000ce05037212 */ /* 0x000fc800078e968a */
[----:B------:R-:W-:Y:S01]  /*155e0*/  LOP3.LUT R5, R7, R207, R2, 0x96, !PT ;  /* 0x000000cf07057212 */ /* 0x000fe200078e9602 */
[----:B------:R-:W-:Y:S01]  /*155f0*/  IMAD.WIDE.U32 R2, R3, -0x2daee0ad, RZ ;  /* 0xd2511f5303027825 */ /* 0x000fe200078e00ff */
[----:B------:R-:W-:-:S03]  /*15600*/  F2FP.PACK_AB R173, R8, R9 ;  /* 0x0000000908ad723e */ /* 0x000fc600000000ff */
[----:B------:R-:W-:Y:S01]  /*15610*/  IMAD.WIDE.U32 R8, R5, -0x326172a9, RZ ;  /* 0xcd9e8d5705087825 */ /* 0x000fe200078e00ff */
[----:B------:R-:W-:-:S04]  /*15620*/  LOP3.LUT R7, R3, R204, R6, 0x96, !PT ;  /* 0x000000cc03077212 */ /* 0x000fc800078e9606 */
[----:B------:R-:W-:-:S05]  /*15630*/  LOP3.LUT R3, R9, R205, R4, 0x96, !PT ;  /* 0x000000cd09037212 */ /* 0x000fca00078e9604 */
[----:B------:R-:W-:Y:S01]  /*15640*/  IMAD.WIDE.U32 R40, R3, -0x2daee0ad, RZ ;  /* 0xd2511f5303287825 */ /* 0x000fe200078e00ff */
[----:B------:R-:W-:-:S04]  /*15650*/  @!P1 HADD2 R252, -R35.H0_H0, -RZ.H0_H0 ;  /* 0xa00000ff23fc9230 */ /* 0x000fc80000000900 */
[----:B------:R-:W-:Y:S01]  /*15660*/  LOP3.LUT R2, R41, R230, R2, 0x96, !PT ;  /* 0x000000e629027212 */ /* 0x000fe200078e9602 */
[----:B------:R-:W-:Y:S01]  /*15670*/  @!P5 HADD2 R242, -R135.H0_H0, -RZ.H0_H0 ;  /* 0xa00000ff87f2d230 */ /* 0x000fe20000000900 */
[----:B------:R-:W-:Y:S01]  /*15680*/  IMAD.MOV.U32 R101, RZ, RZ, R21 ;  /* 0x000000ffff657224 */ /* 0x000fe200078e0015 */
[----:B------:R-:W-:Y:S01]  /*15690*/  @!P0 HADD2 R243, -R34.H0_H0, -RZ.H0_H0 ;  /* 0xa00000ff22f38230 */ /* 0x000fe20000000900 */
[----:B------:R-:W-:Y:S01]  /*156a0*/  MOV R93, R20 ;  /* 0x00000014005d7202 */ /* 0x000fe20000000f00 */
[----:B------:R-:W-:Y:S01]  /*156b0*/  IMAD.WIDE.U32 R20, R7, -0x326172a9, RZ ;  /* 0xcd9e8d5707147825 */ /* 0x000fe200078e00ff */
[----:B------:R-:W-:Y:S02]  /*156c0*/  PRMT R192, R35, 0x5410, R34 ;  /* 0x0000541023c07816 */ /* 0x000fe40000000022 */
[----:B------:R-:W-:Y:S01]  /*156d0*/  MOV R105, R251 ;  /* 0x000000fb00697202 */ /* 0x000fe20000000f00 */
[----:B------:R-:W-:Y:S01]  /*156e0*/  IMAD.WIDE.U32 R2, R2, -0x326172a9, RZ ;  /* 0xcd9e8d5702027825 */ /* 0x000fe200078e00ff */
[----:B------:R-:W-:-:S02]  /*156f0*/  @!P1 PRMT R35, R252, 0x5410, RZ ;  /* 0x00005410fc239816 */ /* 0x000fc400000000ff */
[----:B------:R-:W-:Y:S01]  /*15700*/  @!P5 PRMT R135, R242, 0x5410, RZ ;  /* 0x00005410f287d816 */ /* 0x000fe200000000ff */
[----:B------:R-:W-:Y:S01]  /*15710*/  IMAD.MOV.U32 R252, RZ, RZ, R210 ;  /* 0x000000fffffc7224 */ /* 0x000fe200078e00d2 */
[----:B------:R-:W-:Y:S01]  /*15720*/  @!P0 PRMT R34, R243, 0x5410, RZ ;  /* 0x00005410f3228816 */ /* 0x000fe200000000ff */
        /* <DEDUP_REMOVED lines=64> */
[----:B------:R-:W-:-:S04]  /*15b30*/  LOP3.LUT R0, R3, R105, R20, 0x96, !PT ;  /* 0x0000006903007212 */ /* 0x000fc800078e9614 */
[----:B------:R-:W-:-:S04]  /*15b40*/  LOP3.LUT R4, R0, 0xff, RZ, 0xc0, !PT ;  /* 0x000000ff00047812 */ /* 0x000fc800078ec0ff */
[----:B------:R-:W-:Y:S02]  /*15b50*/  ISETP.GE.U32.AND P6, PT, R221, R4, PT ;  /* 0x00000004dd00720c */ /* 0x000fe40003fc6070 */
[----:B------:R-:W-:-:S04]  /*15b60*/  LOP3.LUT R4, R0, 0xffff, RZ, 0xc0, !PT ;  /* 0x0000ffff00047812 */ /* 0x000fc800078ec0ff */
[----:B------:R-:W-:-:S04]  /*15b70*/  SHF.R.U32.HI R4, RZ, 0x8, R4 ;  /* 0x00000008ff047819 */ /* 0x000fc80000011604 */
[----:B------:R-:W-:-:S04]  /*15b80*/  LOP3.LUT R4, R4, 0xffff, RZ, 0xc0, !PT ;  /* 0x0000ffff04047812 */ /* 0x000fc800078ec0ff */
[----:B------:R-:W-:Y:S02]  /*15b90*/  ISETP.GE.U32.AND P5, PT, R221, R4, PT ;  /* 0x00000004dd00720c */ /* 0x000fe40003fa6070 */
[--C-:B------:R-:W-:Y:S02]  /*15ba0*/  SHF.R.U32.HI R4, RZ, 0x10, R0.reuse ;  /* 0x00000010ff047819 */ /* 0x100fe40000011600 */
[----:B------:R-:W-:-:S04]  /*15bb0*/  SHF.R.U32.HI R0, RZ, 0x18, R0 ;  /* 0x00000018ff007819 */ /* 0x000fc80000011600 */
[C---:B------:R-:W-:Y:S02]  /*15bc0*/  ISETP.GE.U32.AND P3, PT, R221.reuse, R0, PT ;  /* 0x00000000dd00720c */ /* 0x040fe40003f66070 */
[----:B------:R-:W-:Y:S02]  /*15bd0*/  LOP3.LUT R0, R2, 0xffff, RZ, 0xc0, !PT ;  /* 0x0000ffff02007812 */ /* 0x000fe400078ec0ff */
[----:B------:R-:W-:Y:S02]  /*15be0*/  LOP3.LUT R4, R4, 0xff, RZ, 0xc0, !PT ;  /* 0x000000ff04047812 */ /* 0x000fe400078ec0ff */
[----:B------:R-:W-:Y:S02]  /*15bf0*/  SHF.R.U32.HI R5, RZ, 0x8, R0 ;  /* 0x00000008ff057819 */ /* 0x000fe40000011600 */
[----:B------:R-:W-:Y:S02]  /*15c00*/  SHF.R.U32.HI R0, RZ, 0x10, R2 ;  /* 0x00000010ff007819 */ /* 0x000fe40000011602 */
[----:B------:R-:W-:Y:S01]  /*15c10*/  ISETP.GE.U32.AND P4, PT, R221, R4, PT ;  /* 0x00000004dd00720c */ /* 0x000fe20003f86070 */
[----:B------:R-:W-:Y:S01]  /*15c20*/  FADD.FTZ R6, R10, R19 ;  /* 0x000000130a067221 */ /* 0x000fe20000010000 */
[----:B------:R-:W-:-:S04]  /*15c30*/  LOP3.LUT R4, R0, 0xff, RZ, 0xc0, !PT ;  /* 0x000000ff00047812 */ /* 0x000fc800078ec0ff */
[----:B------:R-:W-:Y:S01]  /*15c40*/  ISETP.GE.U32.AND P0, PT, R221, R4, PT ;  /* 0x00000004dd00720c */ /* 0x000fe20003f06070 */
[----:B------:R-:W-:Y:S01]  /*15c50*/  FADD.FTZ R4, R15, R6 ;  /* 0x000000060f047221 */ /* 0x000fe20000010000 */
[----:B------:R-:W-:Y:S02]  /*15c60*/  F2FP.PACK_AB R174, R11, R12 ;  /* 0x0000000c0bae723e */ /* 0x000fe400000000ff */
[----:B------:R-:W-:Y:S01]  /*15c70*/  LOP3.LUT R0, R5, 0xffff, RZ, 0xc0, !PT ;  /* 0x0000ffff05007812 */ /* 0x000fe200078ec0ff */
[----:B------:R-:W-:Y:S01]  /*15c80*/  FADD.FTZ R5, R16, R4 ;  /* 0x0000000410057221 */ /* 0x000fe20000010000 */
[C---:B------:R-:W-:Y:S02]  /*15c90*/  PRMT R11, R219.reuse, 0x7632, R11 ;  /* 0x00007632db0b7816 */ /* 0x040fe4000000000b */
[----:B------:R-:W-:Y:S02]  /*15ca0*/  LOP3.LUT R4, R2, 0xff, RZ, 0xc0, !PT ;  /* 0x000000ff02047812 */ /* 0x000fe400078ec0ff */
[----:B------:R-:W-:Y:S01]  /*15cb0*/  PRMT R12, R219, 0x7610, R12 ;  /* 0x00007610db0c7816 */ /* 0x000fe2000000000c */
[----:B------:R-:W-:Y:S01]  /*15cc0*/  @!P3 HADD2 R39, -R11.H0_H0, -RZ.H0_H0 ;  /* 0xa00000ff0b27b230 */ /* 0x000fe20000000900 */
[----:B------:R-:W-:-:S02]  /*15cd0*/  ISETP.GE.U32.AND P2, PT, R221, R4, PT ;  /* 0x00000004dd00720c */ /* 0x000fc40003f46070 */
[----:B------:R-:W-:Y:S02]  /*15ce0*/  SHF.R.U32.HI R4, RZ, 0x18, R2 ;  /* 0x00000018ff047819 */ /* 0x000fe40000011602 */
[----:B------:R-:W-:Y:S02]  /*15cf0*/  PRMT R41, R12, 0x5410, R11 ;  /* 0x000054100c297816 */ /* 0x000fe4000000000b */
[----:B------:R-:W-:Y:S02]  /*15d00*/  @!P3 PRMT R11, R39, 0x5410, RZ ;  /* 0x00005410270bb816 */ /* 0x000fe400000000ff */
[----:B------:R-:W-:Y:S01]  /*15d10*/  ISETP.GE.U32.AND P3, PT, R221, R4, PT ;  /* 0x00000004dd00720c */ /* 0x000fe20003f66070 */
[----:B------:R-:W-:Y:S01]  /*15d20*/  FADD.FTZ R4, R17, R5 ;  /* 0x0000000511047221 */ /* 0x000fe20000010000 */
[----:B------:R-:W-:-:S03]  /*15d30*/  ISETP.GE.U32.AND P1, PT, R221, R0, PT ;  /* 0x00000000dd00720c */ /* 0x000fc60003f26070 */
[----:B------:R-:W-:Y:S01]  /*15d40*/  FADD.FTZ R4, R18, R4 ;  /* 0x0000000412047221 */ /* 0x000fe20000010000 */
[C---:B------:R-:W-:Y:S02]  /*15d50*/  PRMT R6, R246.reuse, 0x7610, R6 ;  /* 0x00007610f6067816 */ /* 0x040fe40000000006 */
[----:B------:R-:W-:Y:S01]  /*15d60*/  PRMT R0, R246, 0x7632, R0 ;  /* 0x00007632f6007816 */ /* 0x000fe20000000000 */
[----:B------:R-:W-:Y:S01]  /*15d70*/  IMAD.MOV.U32 R246, RZ, RZ, R105 ;  /* 0x000000fffff67224 */ /* 0x000fe200078e0069 */
[----:B------:R1:W-:Y:S04]  /*15d80*/  STL [R1+0xbc], R4 ;  /* 0x0000bc0401007387 */ /* 0x0003e80000100800 */
[----:B------:R-:W2:Y:S01]  /*15d90*/  LDL R105, [R1+0x12c] ;  /* 0x00012c0001697983 */ /* 0x000ea20000100800 */
[----:B------:R-:W-:-:S02]  /*15da0*/  LOP3.LUT R7, R21, R199, R8, 0x96, !PT ;  /* 0x000000c715077212 */ /* 0x000fc400078e9608 */
[C---:B------:R-:W-:Y:S01]  /*15db0*/  PRMT R10, R222.reuse, 0x7610, R10 ;  /* 0x00007610de0a7816 */ /* 0x040fe2000000000a */
[----:B------:R-:W-:Y:S01]  /*15dc0*/  @!P6 HADD2 R38, -R6.H0_H0, -RZ.H0_H0 ;  /* 0xa00000ff0626e230 */ /* 0x000fe20000000900 */
[----:B------:R-:W-:Y:S02]  /*15dd0*/  F2FP.PACK_AB R14, R13, R14 ;  /* 0x0000000e0d0e723e */ /* 0x000fe400000000ff */
[----:B------:R-:W-:Y:S01]  /*15de0*/  PRMT R13, R222, 0x7632, R13 ;  /* 0x00007632de0d7816 */ /* 0x000fe2000000000d */
[----:B------:R-:W-:Y:S01]  /*15df0*/  @!P0 HADD2 R66, -R10.H0_H0, -RZ.H0_H0 ;  /* 0xa00000ff0a428230 */ /* 0x000fe20000000900 */
[----:B------:R-:W-:Y:S02]  /*15e00*/  PRMT R37, R6, 0x5410, R0 ;  /* 0x0000541006257816 */ /* 0x000fe40000000000 */
[----:B------:R-:W-:Y:S02]  /*15e10*/  @!P6 PRMT R6, R38, 0x5410, RZ ;  /* 0x000054102606e816 */ /* 0x000fe400000000ff */
[----:B------:R-:W-:Y:S01]  /*15e20*/  PRMT R38, R10, 0x5410, R13 ;  /* 0x000054100a267816 */ /* 0x000fe2000000000d */
[----:B-1----:R-:W-:Y:S01]  /*15e30*/  IMAD.WIDE.U32 R4, R7, -0x2daee0ad, RZ ;  /* 0xd2511f5307047825 */ /* 0x002fe200078e00ff */
[----:B------:R-:W-:-:S04]  /*15e40*/  @!P0 PRMT R10, R66, 0x5410, RZ ;  /* 0x00005410420a8816 */ /* 0x000fc800000000ff */
[----:B------:R-:W-:-:S04]  /*15e50*/  LOP3.LUT R7, R4, 0xff, RZ, 0xc0, !PT ;  /* 0x000000ff04077812 */ /* 0x000fc800078ec0ff */
[----:B------:R-:W-:Y:S02]  /*15e60*/  ISETP.GE.U32.AND P0, PT, R221, R7, PT ;  /* 0x00000007dd00720c */ /* 0x000fe40003f06070 */
        /* <DEDUP_REMOVED lines=9> */
[----:B------:R-:W-:-:S04]  /*15f00*/  SHF.R.U32.HI R7, RZ, 0x10, R4 ;  /* 0x00000010ff077819 */ /* 0x000fc80000011604 */
[----:B------:R-:W-:-:S07]  /*15f10*/  LOP3.LUT R7, R7, 0xff, RZ, 0xc0, !PT ;  /* 0x000000ff07077812 */ /* 0x000fce00078ec0ff */
[----:B------:R-:W-:-:S05]  /*15f20*/  @!P0 HADD2 R68, -R14.H0_H0, -RZ.H0_H0 ;  /* 0xa00000ff0e448230 */ /* 0x000fca0000000900 */
[----:B------:R-:W-:Y:S02]  /*15f30*/  @!P0 PRMT R14, R68, 0x5410, RZ ;  /* 0x00005410440e8816 */ /* 0x000fe400000000ff */
[----:B------:R-:W-:Y:S02]  /*15f40*/  ISETP.GE.U32.AND P0, PT, R221, R7, PT ;  /* 0x00000007dd00720c */ /* 0x000fe40003f06070 */
[C---:B------:R-:W-:Y:S02]  /*15f50*/  PRMT R17, R173.reuse, 0x7610, R17 ;  /* 0x00007610ad117816 */ /* 0x040fe40000000011 */
[----:B------:R-:W-:Y:S02]  /*15f60*/  PRMT R16, R173, 0x7632, R16 ;  /* 0x00007632ad107816 */ /* 0x000fe40000000010 */
[----:B------:R-:W-:Y:S02]  /*15f70*/  SHF.R.U32.HI R7, RZ, 0x18, R4 ;  /* 0x00000018ff077819 */ /* 0x000fe40000011604 */
[----:B------:R-:W-:-:S05]  /*15f80*/  PRMT R222, R17, 0x5410, R16 ;  /* 0x0000541011de7816 */ /* 0x000fca0000000010 */
[----:B------:R-:W-:Y:S01]  /*15f90*/  @!P0 HADD2 R69, -R17.H0_H0, -RZ.H0_H0 ;  /* 0xa00000ff11458230 */ /* 0x000fe20000000900 */
[----:B------:R-:W-:Y:S01]  /*15fa0*/  PRMT R8, R223, 0x7632, R8 ;  /* 0x00007632df087816 */ /* 0x000fe20000000008 */
[----:B------:R-:W-:-:S03]  /*15fb0*/  @!P5 HADD2 R36, -R0.H0_H0, -RZ.H0_H0 ;  /* 0xa00000ff0024d230 */ /* 0x000fc60000000900 */
[----:B------:R-:W-:Y:S02]  /*15fc0*/  @!P0 PRMT R17, R69, 0x5410, RZ ;  /* 0x0000541045118816 */ /* 0x000fe400000000ff */
[----:B------:R-:W-:Y:S01]  /*15fd0*/  ISETP.GE.U32.AND P0, PT, R221, R7, PT ;  /* 0x00000007dd00720c */ /* 0x000fe20003f06070 */
[----:B------:R-:W-:Y:S01]  /*15fe0*/  IMAD.MOV.U32 R18, RZ, RZ, R188 ;  /* 0x000000ffff127224 */ /* 0x000fe200078e00bc */
[----:B------:R-:W-:Y:S01]  /*15ff0*/  @!P4 HADD2 R42, -R12.H0_H0, -RZ.H0_H0 ;  /* 0xa00000ff0c2ac230 */ /* 0x000fe20000000900 */
[----:B------:R-:W-:Y:S01]  /*16000*/  IMAD.MOV.U32 R19, RZ, RZ, R189 ;  /* 0x000000ffff137224 */ /* 0x000fe200078e00bd */
[----:B------:R-:W-:Y:S01]  /*16010*/  PRMT R9, R223, 0x7610, R9 ;  /* 0x00007610df097816 */ /* 0x000fe20000000009 */
[----:B------:R-:W-:Y:S01]  /*16020*/  @!P1 HADD2 R43, -R8.H0_H0, -RZ.H0_H0 ;  /* 0xa00000ff082b9230 */ /* 0x000fe20000000900 */
[----:B------:R-:W-:Y:S02]  /*16030*/  @!P5 PRMT R0, R36, 0x5410, RZ ;  /* 0x000054102400d816 */ /* 0x000fe400000000ff */
[----:B------:R-:W-:Y:S01]  /*16040*/  ST.E.U16 [R18.64+-0x100], R6 ;  /* 0xffff000612007985 */ /* 0x000fe2000c101504 */
[----:B------:R-:W-:-:S02]  /*16050*/  @!P4 PRMT R12, R42, 0x5410, RZ ;  /* 0x000054102a0cc816 */ /* 0x000fc400000000ff */
[----:B------:R-:W-:Y:S01]  /*16060*/  PRMT R39, R9, 0x5410, R8 ;  /* 0x0000541009277816 */ /* 0x000fe20000000008 */
[----:B------:R1:W-:Y:S01]  /*16070*/  ST.E.U16 [R18.64+-0xfe], R0 ;  /* 0xffff020012007985 */ /* 0x0003e2000c101504 */
[----:B------:R-:W-:Y:S01]  /*16080*/  @!P1 PRMT R8, R43, 0x5410, RZ ;  /* 0x000054102b089816 */ /* 0x000fe200000000ff */
[----:B------:R-:W-:Y:S02]  /*16090*/  @!P0 HADD2 R70, -R16.H0_H0, -RZ.H0_H0 ;  /* 0xa00000ff10468230 */ /* 0x000fe40000000900 */
[----:B------:R-:W-:-:S03]  /*160a0*/  @!P2 HADD2 R64, -R9.H0_H0, -RZ.H0_H0 ;  /* 0xa00000ff0940a230 */ /* 0x000fc60000000900 */
[----:B------:R-:W-:Y:S02]  /*160b0*/  @!P0 PRMT R16, R70, 0x5410, RZ ;  /* 0x0000541046108816 */ /* 0x000fe400000000ff */
[----:B------:R-:W-:Y:S02]  /*160c0*/  @!P2 PRMT R9, R64, 0x5410, RZ ;  /* 0x000054104009a816 */ /* 0x000fe400000000ff */
[----:B-1----:R-:W-:Y:S01]  /*160d0*/  LOP3.LUT R0, R5, R249, R40, 0x96, !PT ;  /* 0x000000f905007212 */ /* 0x002fe200078e9628 */
[----:B------:R-:W-:Y:S01]  /*160e0*/  IMAD.MOV.U32 R43, RZ, RZ, R175 ;  /* 0x000000ffff2b7224 */ /* 0x000fe200078e00af */
[----:B------:R-:W-:-:S05]  /*160f0*/  @!P3 HADD2 R65, -R13.H0_H0, -RZ.H0_H0 ;  /* 0xa00000ff0d41b230 */ /* 0x000fca0000000900 */
[----:B------:R-:W-:Y:S01]  /*16100*/  @!P3 PRMT R13, R65, 0x5410, RZ ;  /* 0x00005410410db816 */ /* 0x000fe200000000ff */
        /* <DEDUP_REMOVED lines=8> */
[----:B--2---:R-:W-:-:S05]  /*16190*/  IMAD.WIDE R6, R105, 0x2, R18 ;  /* 0x0000000269067825 */ /* 0x004fca00078e0212 */
[----:B------:R-:W-:Y:S04]  /*161a0*/  ST.E.U16 [R6.64+-0x100], R12 ;  /* 0xffff000c06007985 */ /* 0x000fe8000c101504 */
[----:B------:R-:W-:Y:S04]  /*161b0*/  ST.E.U16 [R6.64+-0xfe], R11 ;  /* 0xffff020b06007985 */ /* 0x000fe8000c101504 */
[----:B------:R1:W-:Y:S04]  /*161c0*/  ST.E.U16 [R18.64+-0xee], R8 ;  /* 0xffff120812007985 */ /* 0x0003e8000c101504 */
[----:B------:R-:W-:Y:S04]  /*161d0*/  ST.E.U16 [R18.64+-0xf0], R9 ;  /* 0xffff100912007985 */ /* 0x000fe8000c101504 */
[----:B------:R2:W-:Y:S01]  /*161e0*/  ST.E.U16 [R6.64+-0xf0], R10 ;  /* 0xffff100a06007985 */ /* 0x0005e2000c101504 */
[----:B-1----:R-:W-:-:S04]  /*161f0*/  LOP3.LUT R8, R0, 0xff, RZ, 0xc0, !PT ;  /* 0x000000ff00087812 */ /* 0x002fc800078ec0ff */
[----:B------:R-:W-:Y:S02]  /*16200*/  ISETP.GE.U32.AND P0, PT, R221, R8, PT ;  /* 0x00000008dd00720c */ /* 0x000fe40003f06070 */
[----:B------:R-:W-:Y:S02]  /*16210*/  LOP3.LUT R8, R0, 0xffff, RZ, 0xc0, !PT ;  /* 0x0000ffff00087812 */ /* 0x000fe400078ec0ff */
[C---:B--2---:R-:W-:Y:S02]  /*16220*/  PRMT R10, R248.reuse, 0x7610, R10 ;  /* 0x00007610f80a7816 */ /* 0x044fe4000000000a */
        /* <DEDUP_REMOVED lines=8> */
[----:B------:R-:W-:-:S04]  /*162b0*/  LOP3.LUT R8, R8, 0xff, RZ, 0xc0, !PT ;  /* 0x000000ff08087812 */ /* 0x000fc800078ec0ff */
[----:B------:R-:W-:-:S03]  /*162c0*/  ISETP.GE.U32.AND P1, PT, R221, R8, PT ;  /* 0x00000008dd00720c */ /* 0x000fc60003f26070 */
[----:B------:R-:W-:Y:S01]  /*162d0*/  @!P0 HADD2 R76, -R9.H0_H0, -RZ.H0_H0 ;  /* 0xa00000ff094c8230 */ /* 0x000fe20000000900 */
[----:B------:R-:W-:-:S04]  /*162e0*/  SHF.R.U32.HI R8, RZ, 0x18, R0 ;  /* 0x00000018ff087819 */ /* 0x000fc80000011600 */
[----:B------:R-:W-:Y:S02]  /*162f0*/  @!P0 PRMT R9, R76, 0x5410, RZ ;  /* 0x000054104c098816 */ /* 0x000fe400000000ff */
[----:B------:R-:W-:Y:S02]  /*16300*/  ISETP.GE.U32.AND P0, PT, R221, R8, PT ;  /* 0x00000008dd00720c */ /* 0x000fe40003f06070 */
[----:B------:R-:W-:Y:S02]  /*16310*/  LOP3.LUT R0, R3, R246, R20, 0x96, !PT ;  /* 0x000000f603007212 */ /* 0x000fe400078e9614 */
[----:B------:R-:W-:Y:S02]  /*16320*/  LOP3.LUT R11, R2, 0xffff, RZ, 0xc0, !PT ;  /* 0x0000ffff020b7812 */ /* 0x000fe400078ec0ff */
[C---:B------:R-:W-:Y:S02]  /*16330*/  PRMT R8, R174.reuse, 0x7610, R8 ;  /* 0x00007610ae087816 */ /* 0x040fe40000000008 */
[----:B------:R-:W-:-:S03]  /*16340*/  PRMT R3, R174, 0x7632, R3 ;  /* 0x00007632ae037816 */ /* 0x000fc60000000003 */
[----:B------:R-:W-:Y:S02]  /*16350*/  @!P1 HADD2 R77, -R8.H0_H0, -RZ.H0_H0 ;  /* 0xa00000ff084d9230 */ /* 0x000fe40000000900 */
[----:B------:R-:W-:Y:S01]  /*16360*/  @!P0 HADD2 R78, -R3.H0_H0, -RZ.H0_H0 ;  /* 0xa00000ff034e8230 */ /* 0x000fe20000000900 */
[----:B------:R-:W-:Y:S02]  /*16370*/  PRMT R173, R8, 0x5410, R3 ;  /* 0x0000541008ad7816 */ /* 0x000fe40000000003 */
[----:B------:R-:W-:Y:S02]  /*16380*/  @!P1 PRMT R8, R77, 0x5410, RZ ;  /* 0x000054104d089816 */ /* 0x000fe400000000ff */
[----:B------:R-:W-:Y:S01]  /*16390*/  @!P0 PRMT R3, R78, 0x5410, RZ ;  /* 0x000054104e038816 */ /* 0x000fe200000000ff */
[----:B------:R1:W-:Y:S04]  /*163a0*/  ST.E.U16 [R6.64+-0xee], R13 ;  /* 0xffff120d06007985 */ /* 0x0003e8000c101504 */
[----:B------:R-:W-:Y:S04]  /*163b0*/  ST.E.U16 [R18.64+-0xe0], R10 ;  /* 0xffff200a12007985 */ /* 0x000fe8000c101504 */
[----:B------:R-:W-:Y:S04]  /*163c0*/  ST.E.U16 [R18.64+-0xde], R9 ;  /* 0xffff220912007985 */ /* 0x000fe8000c101504 */
[----:B------:R-:W-:Y:S04]  /*163d0*/  ST.E.U16 [R6.64+-0xe0], R8 ;  /* 0xffff200806007985 */ /* 0x000fe8000c101504 */
[----:B------:R2:W-:Y:S04]  /*163e0*/  ST.E.U16 [R6.64+-0xde], R3 ;  /* 0xffff220306007985 */ /* 0x0005e8000c101504 */
[----:B------:R-:W-:Y:S04]  /*163f0*/  ST.E.U16 [R18.64+-0xd0], R15 ;  /* 0xffff300f12007985 */ /* 0x000fe8000c101504 */
[----:B------:R-:W-:Y:S04]  /*16400*/  ST.E.U16 [R18.64+-0xce], R14 ;  /* 0xffff320e12007985 */ /* 0x000fe8000c101504 */
[----:B------:R-:W-:Y:S04]  /*16410*/  ST.E.U16 [R6.64+-0xd0], R17 ;  /* 0xffff301106007985 */ /* 0x000fe8000c101504 */
[----:B------:R-:W-:Y:S01]  /*16420*/  ST.E.U16 [R6.64+-0xce], R16 ;  /* 0xffff321006007985 */ /* 0x000fe2000c101504 */
[----:B------:R-:W-:-:S03]  /*16430*/  SHF.R.U32.HI R12, RZ, 0x10, R2 ;  /* 0x00000010ff0c7819 */ /* 0x000fc60000011602 */
[----:B------:R-:W-:Y:S04]  /*16440*/  ST.E.U16 [R18.64+-0xc0], R28 ;  /* 0xffff401c12007985 */ /* 0x000fe8000c101504 */
[----:B------:R-:W-:Y:S01]  /*16450*/  ST.E.U16 [R18.64+-0xbe], R27 ;  /* 0xffff421b12007985 */ /* 0x000fe2000c101504 */
[----:B-1----:R-:W-:-:S03]  /*16460*/  LOP3.LUT R13, R2, 0xff, RZ, 0xc0, !PT ;  /* 0x000000ff020d7812 */ /* 0x002fc600078ec0ff */
[----:B------:R-:W-:Y:S04]  /*16470*/  ST.E.U16 [R6.64+-0xc0], R30 ;  /* 0xffff401e06007985 */ /* 0x000fe8000c101504 */
[----:B------:R-:W-:Y:S01]  /*16480*/  ST.E.U16 [R6.64+-0xbe], R29 ;  /* 0xffff421d06007985 */ /* 0x000fe2000c101504 */
[----:B------:R-:W-:-:S03]  /*16490*/  SHF.R.U32.HI R20, RZ, 0x8, R11 ;  /* 0x00000008ff147819 */ /* 0x000fc6000001160b */
[----:B------:R-:W-:Y:S04]  /*164a0*/  ST.E.U16 [R18.64+-0xb0], R24 ;  /* 0xffff501812007985 */ /* 0x000fe8000c101504 */
[----:B------:R-:W-:Y:S01]  /*164b0*/  ST.E.U16 [R18.64+-0xae], R23 ;  /* 0xffff521712007985 */ /* 0x000fe2000c101504 */
[----:B------:R-:W-:-:S03]  /*164c0*/  SHF.R.U32.HI R11, RZ, 0x18, R2 ;  /* 0x00000018ff0b7819 */ /* 0x000fc60000011602 */
[----:B------:R-:W-:Y:S04]  /*164d0*/  ST.E.U16 [R6.64+-0xb0], R26 ;  /* 0xffff501a06007985 */ /* 0x000fe8000c101504 */
[----:B------:R-:W-:Y:S01]  /*164e0*/  ST.E.U16 [R6.64+-0xae], R25 ;  /* 0xffff521906007985 */ /* 0x000fe2000c101504 */
[----:B------:R-:W-:-:S03]  /*164f0*/  LOP3.LUT R2, R12, 0xff, RZ, 0xc0, !PT ;  /* 0x000000ff0c027812 */ /* 0x000fc600078ec0ff */
[----:B------:R-:W-:Y:S04]  /*16500*/  ST.E.U16 [R18.64+-0xa0], R22 ;  /* 0xffff601612007985 */ /* 0x000fe8000c101504 */
[----:B------:R-:W-:Y:S04]  /*16510*/  ST.E.U16 [R18.64+-0x9e], R31 ;  /* 0xffff621f12007985 */ /* 0x000fe8000c101504 */
[----:B------:R-:W-:Y:S04]  /*16520*/  ST.E.U16 [R6.64+-0xa0], R135 ;  /* 0xffff608706007985 */ /* 0x000fe8000c101504 */
[----:B------:R1:W-:Y:S01]  /*16530*/  ST.E.U16 [R6.64+-0x9e], R134 ;  /* 0xffff628606007985 */ /* 0x0003e2000c101504 */
[----:B------:R-:W-:-:S03]  /*16540*/  PRMT R36, R13, 0x5410, R20 ;  /* 0x000054100d247816 */ /* 0x000fc60000000014 */
[----:B------:R-:W-:Y:S04]  /*16550*/  ST.E.U16 [R18.64+-0x90], R33 ;  /* 0xffff702112007985 */ /* 0x000fe8000c101504 */
[----:B------:R-:W-:Y:S04]  /*16560*/  ST.E.U16 [R18.64+-0x8e], R32 ;  /* 0xffff722012007985 */ /* 0x000fe8000c101504 */
[----:B------:R-:W-:Y:S04]  /*16570*/  ST.E.U16 [R6.64+-0x90], R35 ;  /* 0xffff702306007985 */ /* 0x000fe8000c101504 */
[----:B------:R3:W-:Y:S01]  /*16580*/  ST.E.U16 [R6.64+-0x8e], R34 ;  /* 0xffff722206007985 */ /* 0x0007e2000c101504 */
[----:B------:R-:W-:-:S03]  /*16590*/  PRMT R11, R2, 0x5410, R11 ;  /* 0x00005410020b7816 */ /* 0x000fc6000000000b */
[----:B------:R-:W4:Y:S04]  /*165a0*/  LDSM.16.MT88.4 R28, [R193+0x18000] ;  /* 0x01800000c11c783b */ /* 0x000f280000004200 */
[----:B------:R-:W4:Y:S01]  /*165b0*/  LDSM.16.MT88.4 R16, [R195+0x18000] ;  /* 0x01800000c310783b */ /* 0x000f220000004200 */
[----:B------:R-:W-:-:S03]  /*165c0*/  LOP3.LUT R2, R0, 0xffff, RZ, 0xc0, !PT ;  /* 0x0000ffff00027812 */ /* 0x000fc600078ec0ff */
[----:B------:R-:W4:Y:S01]  /*165d0*/  LDSM.16.MT88.4 R12, [R193+0x1a000] ;  /* 0x01a00000c10c783b */ /* 0x000f220000004200 */
[----:B--2---:R-:W-:Y:S02]  /*165e0*/  SHF.R.U32.HI R3, RZ, 0x8, R2 ;  /* 0x00000008ff037819 */ /* 0x004fe40000011602 */
[----:B------:R-:W-:Y:S01]  /*165f0*/  LOP3.LUT R2, R0, 0xff, RZ, 0xc0, !PT ;  /* 0x000000ff00027812 */ /* 0x000fe200078ec0ff */
[----:B------:R-:W2:Y:S03]  /*16600*/  LDSM.16.MT88.4 R24, [R194+0x18000] ;  /* 0x01800000c218783b */ /* 0x000ea60000004200 */
[----:B------:R-:W-:Y:S01]  /*16610*/  PRMT R8, R2, 0x5410, R3 ;  /* 0x0000541002087816 */ /* 0x000fe20000000003 */
[----:B------:R-:W2:Y:S01]  /*16620*/  LDSM.16.MT88.4 R20, [R196+0x18000] ;  /* 0x01800000c414783b */ /* 0x000ea20000004200 */
[--C-:B------:R-:W-:Y:S02]  /*16630*/  SHF.R.U32.HI R2, RZ, 0x10, R0.reuse ;  /* 0x00000010ff027819 */ /* 0x100fe40000011600 */
[----:B-1----:R-:W-:Y:S01]  /*16640*/  PRMT R134, R221, 0x7054, R221 ;  /* 0x00007054dd867816 */ /* 0x002fe200000000dd */
[----:B------:R-:W-:Y:S01]  /*16650*/  IMAD.MOV.U32 R248, RZ, RZ, R99 ;  /* 0x000000fffff87224 */ /* 0x000fe200078e0063 */
[----:B------:R-:W-:Y:S01]  /*16660*/  SHF.R.U32.HI R3, RZ, 0x18, R0 ;  /* 0x00000018ff037819 */ /* 0x000fe20000011600 */
[----:B------:R-:W-:Y:S01]  /*16670*/  IMAD.MOV.U32 R135, RZ, RZ, R97 ;  /* 0x000000ffff877224 */ /* 0x000fe200078e0061 */
[----:B------:R-:W-:Y:S01]  /*16680*/  LOP3.LUT R2, R2, 0xff, RZ, 0xc0, !PT ;  /* 0x000000ff02027812 */ /* 0x000fe200078ec0ff */
[--C-:B------:R-:W-:Y:S01]  /*16690*/  HSET2.LE.AND R0, R8, R134.reuse, PT ;  /* 0x0000008608007233 */ /* 0x100fe20003803000 */
[----:B------:R-:W-:Y:S01]  /*166a0*/  MOV R174, R98 ;  /* 0x0000006200ae7202 */ /* 0x000fe20000000f00 */
[----:B---3--:R-:W-:Y:S01]  /*166b0*/  IMAD.MOV.U32 R7, RZ, RZ, R96 ;  /* 0x000000ffff077224 */ /* 0x008fe200078e0060 */
[----:B------:R-:W-:Y:S01]  /*166c0*/  PRMT R2, R2, 0x5410, R3 ;  /* 0x0000541002027816 */ /* 0x000fe20000000003 */
[----:B------:R-:W-:Y:S01]  /*166d0*/  IMAD.MOV.U32 R104, RZ, RZ, R145 ;  /* 0x000000ffff687224 */ /* 0x000fe200078e0091 */
[----:B------:R-:W-:Y:S01]  /*166e0*/  LOP3.LUT R8, R37, R0, RZ, 0xc0, !PT ;  /* 0x0000000025087212 */ /* 0x000fe200078ec0ff */
[--C-:B------:R-:W-:Y:S01]  /*166f0*/  HSET2.LE.AND R3, R11, R134.reuse, PT ;  /* 0x000000860b037233 */ /* 0x100fe20003803000 */
[----:B------:R-:W-:Y:S01]  /*16700*/  IMAD.MOV.U32 R105, RZ, RZ, R144 ;  /* 0x000000ffff697224 */ /* 0x000fe200078e0090 */
        /* <DEDUP_REMOVED lines=8> */
[----:B------:R-:W-:Y:S01]  /*16790*/  IMAD.MOV.U32 R0, RZ, RZ, R80 ;  /* 0x000000ffff007224 */ /* 0x000fe200078e0050 */
[----:B------:R-:W-:Y:S01]  /*167a0*/  MOV R36, R81 ;  /* 0x0000005100247202 */ /* 0x000fe20000000f00 */
[----:B------:R-:W-:Y:S04]  /*167b0*/  LDSM.16.MT88.4 R32, [R194+0x1a000] ;  /* 0x01a00000c220783b */ /* 0x000fe80000004200 */
[C---:B----4-:R-:W-:Y:S07]  /*167c0*/  HMMA.16816.F32 R80, R8.reuse, R28, R168 ;  /* 0x0000001c0850723c */ /* 0x050fee00000018a8 */
[----:B------:R-:W-:Y:S01]  /*167d0*/  MOV R168, R112 ;  /* 0x0000007000a87202 */ /* 0x000fe20000000f00 */
[----:B------:R-:W-:Y:S01]  /*167e0*/  HMMA.16816.F32 R116, R8, R16, R180 ;  /* 0x000000100874723c */ /* 0x000fe200000018b4 */
[----:B------:R-:W-:-:S02]  /*167f0*/  IMAD.MOV.U32 R169, RZ, RZ, R113 ;  /* 0x000000ffffa97224 */ /* 0x000fc400078e0071 */
[----:B------:R-:W-:Y:S02]  /*16800*/  IMAD.MOV.U32 R170, RZ, RZ, R114 ;  /* 0x000000ffffaa7224 */ /* 0x000fe400078e0072 */
[----:B------:R-:W-:-:S03]  /*16810*/  IMAD.MOV.U32 R171, RZ, RZ, R115 ;  /* 0x000000ffffab7224 */ /* 0x000fc600078e0073 */
[C---:B------:R-:W-:Y:S01]  /*16820*/  HMMA.16816.F32 R96, R8.reuse, R18, R140 ;  /* 0x000000120860723c */ /* 0x040fe2000000188c */
[----:B------:R-:W1:Y:S07]  /*16830*/  LDSM.16.MT88.4 R16, [R193+0x1c000] ;  /* 0x01c00000c110783b */ /* 0x000e6e0000004200 */
[C---:B------:R-:W-:Y:S08]  /*16840*/  HMMA.16816.F32 R112, R8.reuse, R12, R184 ;  /* 0x0000000c0870723c */ /* 0x040ff000000018b8 */
[C---:B------:R-:W-:Y:S01]  /*16850*/  HMMA.16816.F32 R92, R8.reuse, R14, R236 ;  /* 0x0000000e085c723c */ /* 0x040fe200000018ec */
[----:B------:R-:W3:Y:S07]  /*16860*/  LDSM.16.MT88.4 R12, [R194+0x1c000] ;  /* 0x01c00000c20c783b */ /* 0x000eee0000004200 */
[C---:B--2---:R-:W-:Y:S08]  /*16870*/  HMMA.16816.F32 R124, R8.reuse, R24, R160 ;  /* 0x00000018087c723c */ /* 0x044ff000000018a0 */
[----:B------:R-:W-:Y:S01]  /*16880*/  HMMA.16816.F32 R148, R8, R26, R156 ;  /* 0x0000001a0894723c */ /* 0x000fe2000000189c */
[----:B------:R-:W2:Y:S01]  /*16890*/  LDSM.16.MT88.4 R24, [R196+0x1a000] ;  /* 0x01a00000c418783b */ /* 0x000ea20000004200 */
[----:B------:R-:W-:-:S06]  /*168a0*/  IMAD.MOV.U32 R186, RZ, RZ, R42 ;  /* 0x000000ffffba7224 */ /* 0x000fcc00078e002a */
[----:B------:R-:W-:Y:S01]  /*168b0*/  HMMA.16816.F32 R120, R8, R20, R152 ;  /* 0x000000140878723c */ /* 0x000fe20000001898 */
[----:B------:R-:W-:-:S07]  /*168c0*/  IMAD.MOV.U32 R187, RZ, RZ, R131 ;  /* 0x000000ffffbb7224 */ /* 0x000fce00078e0083 */
[----:B------:R-:W-:Y:S01]  /*168d0*/  HMMA.16816.F32 R144, R8, R22, R176 ;  /* 0x000000160890723c */ /* 0x000fe200000018b0 */
[----:B------:R-:W4:Y:S01]  /*168e0*/  LDSM.16.MT88.4 R20, [R195+0x1a000] ;  /* 0x01a00000c314783b */ /* 0x000f220000004200 */
[----:B------:R-:W-:Y:S02]  /*168f0*/  IMAD.MOV.U32 R236, RZ, RZ, R130 ;  /* 0x000000ffffec7224 */ /* 0x000fe400078e0082 */
[----:B------:R-:W-:-:S04]  /*16900*/  IMAD.MOV.U32 R42, RZ, RZ, R128 ;  /* 0x000000ffff2a7224 */ /* 0x000fc800078e0080 */
[C---:B------:R-:W-:Y:S01]  /*16910*/  HMMA.16816.F32 R68, R8.reuse, R30, R164 ;  /* 0x0000001e0844723c */ /* 0x040fe200000018a4 */
[----:B------:R-:W-:Y:S06]  /*16920*/  LDSM.16.MT88.4 R28, [R196+0x1c000] ;  /* 0x01c00000c41c783b */ /* 0x000fec0000004200 */
[----:B------:R-:W-:Y:S01]  /*16930*/  IMAD.MOV.U32 R167, RZ, RZ, R129 ;  /* 0x000000ffffa77224 */ /* 0x000fe200078e0081 */
[C---:B-1----:R-:W-:Y:S08]  /*16940*/  HMMA.16816.F32 R104, R8.reuse, R16, R104 ;  /* 0x000000100868723c */ /* 0x042ff00000001868 */
[C---:B------:R-:W-:Y:S01]  /*16950*/  HMMA.16816.F32 R128, R8.reuse, R18, R72 ;  /* 0x000000120880723c */ /* 0x040fe20000001848 */
[----:B------:R-:W1:Y:S07]  /*16960*/  LDSM.16.MT88.4 R16, [R193+0x1e000] ;  /* 0x01e00000c110783b */ /* 0x000e6e0000004200 */
[C---:B---3--:R-:W-:Y:S08]  /*16970*/  HMMA.16816.F32 R100, R8.reuse, R12, R100 ;  /* 0x0000000c0864723c */ /* 0x048ff00000001864 */
[----:B------:R-:W-:Y:S01]  /*16980*/  HMMA.16816.F32 R84, R8, R14, R84 ;  /* 0x0000000e0854723c */ /* 0x000fe20000001854 */
[----:B------:R-:W3:Y:S01]  /*16990*/  LDSM.16.MT88.4 R12, [R194+0x1e000] ;  /* 0x01e00000c20c783b */ /* 0x000ee20000004200 */
[----:B------:R-:W-:-:S02]  /*169a0*/  IMAD.MOV.U32 R6, RZ, RZ, R89 ;  /* 0x000000ffff067224 */ /* 0x000fc400078e0059 */
[----:B------:R-:W-:-:S04]  /*169b0*/  IMAD.MOV.U32 R37, RZ, RZ, R88 ;  /* 0x000000ffff257224 */ /* 0x000fc800078e0058 */
[C---:B--2---:R-:W-:Y:S08]  /*169c0*/  HMMA.16816.F32 R52, R8.reuse, R24, R52 ;  /* 0x000000180834723c */ /* 0x044ff00000001834 */
[----:B------:R-:W-:Y:S01]  /*169d0*/  HMMA.16816.F32 R88, R8, R26, R56 ;  /* 0x0000001a0858723c */ /* 0x000fe20000001838 */
[----:B------:R-:W2:Y:S01]  /*169e0*/  LDSM.16.MT88.4 R24, [R195+0x1c000] ;  /* 0x01c00000c318783b */ /* 0x000ea20000004200 */
[----:B------:R-:W-:-:S02]  /*169f0*/  IMAD.MOV.U32 R39, RZ, RZ, R110 ;  /* 0x000000ffff277224 */ /* 0x000fc400078e006e */
[----:B------:R-:W-:Y:S02]  /*16a00*/  IMAD.MOV.U32 R2, RZ, RZ, R111 ;  /* 0x000000ffff027224 */ /* 0x000fe400078e006f */
[----:B------:R-:W-:Y:S02]  /*16a10*/  IMAD.MOV.U32 R38, RZ, RZ, R108 ;  /* 0x000000ffff267224 */ /* 0x000fe400078e006c */
[----:B------:R-:W-:Y:S01]  /*16a20*/  IMAD.MOV.U32 R3, RZ, RZ, R109 ;  /* 0x000000ffff037224 */ /* 0x000fe200078e006d */
[----:B----4-:R-:W-:Y:S01]  /*16a30*/  HMMA.16816.F32 R140, R8, R22, R240 ;  /* 0x00000016088c723c */ /* 0x010fe200000018f0 */
[----:B------:R-:W-:Y:S01]  /*16a40*/  IMAD.MOV.U32 R152, RZ, RZ, R0 ;  /* 0x000000ffff987224 */ /* 0x000fe200078e0000 */
[----:B------:R-:W-:Y:S01]  /*16a50*/  MOV R155, R6 ;  /* 0x00000006009b7202 */ /* 0x000fe20000000f00 */
[----:B------:R-:W-:Y:S01]  /*16a60*/  IMAD.MOV.U32 R153, RZ, RZ, R36 ;  /* 0x000000ffff997224 */ /* 0x000fe200078e0024 */
[----:B------:R-:W-:Y:S01]  /*16a70*/  MOV R161, R169 ;  /* 0x000000a900a17202 */ /* 0x000fe20000000f00 */
[----:B------:R-:W-:Y:S01]  /*16a80*/  IMAD.MOV.U32 R154, RZ, RZ, R37 ;  /* 0x000000ffff9a7224 */ /* 0x000fe200078e0025 */
[----:B------:R-:W-:-:S02]  /*16a90*/  MOV R159, R234 ;  /* 0x000000ea009f7202 */ /* 0x000fc40000000f00 */
[----:B------:R-:W-:Y:S01]  /*16aa0*/  HMMA.16816.F32 R108, R8, R20, R60 ;  /* 0x00000014086c723c */ /* 0x000fe2000000183c */
[----:B------:R-:W4:Y:S01]  /*16ab0*/  LDSM.16.MT88.4 R20, [R196+0x1e000] ;  /* 0x01e00000c414783b */ /* 0x000f220000004200 */
        /* <DEDUP_REMOVED lines=13> */
[----:B------:R-:W-:-:S02]  /*16b90*/  IMAD.MOV.U32 R238, RZ, RZ, R224 ;  /* 0x000000ffffee7224 */ /* 0x000fc400078e00e0 */
[----:B------:R-:W-:Y:S01]  /*16ba0*/  IMAD.MOV.U32 R239, RZ, RZ, R229 ;  /* 0x000000ffffef7224 */ /* 0x000fe200078e00e5 */
[----:B------:R-:W-:Y:S01]  /*16bb0*/  HMMA.16816.F32 R76, R8, R32, R44 ;  /* 0x00000020084c723c */ /* 0x000fe2000000182c */
[----:B------:R-:W-:Y:S02]  /*16bc0*/  IMAD.MOV.U32 R0, RZ, RZ, R233 ;  /* 0x000000ffff007224 */ /* 0x000fe400078e00e9 */
[----:B------:R-:W-:-:S05]  /*16bd0*/  IMAD.MOV.U32 R176, RZ, RZ, R7 ;  /* 0x000000ffffb07224 */ /* 0x000fca00078e0007 */
[C---:B------:R-:W-:Y:S01]  /*16be0*/  HMMA.16816.F32 R64, R8.reuse, R34, R48 ;  /* 0x000000220840723c */ /* 0x040fe20000001830 */
[----:B------:R-:W-:Y:S01]  /*16bf0*/  IMAD.MOV.U32 R39, RZ, RZ, R225 ;  /* 0x000000ffff277224 */ /* 0x000fe200078e00e1 */
[----:B------:R-:W2:Y:S01]  /*16c00*/  LDSM.16.MT88.4 R32, [R195+0x1e000] ;  /* 0x01e00000c320783b */ /* 0x000ea20000004200 */
[----:B------:R-:W-:Y:S02]  /*16c10*/  IMAD.MOV.U32 R2, RZ, RZ, R228 ;  /* 0x000000ffff027224 */ /* 0x000fe400078e00e4 */
[----:B------:R-:W-:Y:S02]  /*16c20*/  IMAD.MOV.U32 R177, RZ, RZ, R135 ;  /* 0x000000ffffb17224 */ /* 0x000fe400078e0087 */
[----:B------:R-:W-:Y:S01]  /*16c30*/  IMAD.MOV.U32 R178, RZ, RZ, R174 ;  /* 0x000000ffffb27224 */ /* 0x000fe200078e00ae */
[----:B-1----:R-:W-:Y:S01]  /*16c40*/  HMMA.16816.F32 R44, R8, R16, R152 ;  /* 0x00000010082c723c */ /* 0x002fe20000001898 */
[----:B------:R-:W-:Y:S02]  /*16c50*/  IMAD.MOV.U32 R179, RZ, RZ, R248 ;  /* 0x000000ffffb37224 */ /* 0x000fe400078e00f8 */
[----:B------:R-:W-:Y:S01]  /*16c60*/  IMAD.MOV.U32 R6, RZ, RZ, R214 ;  /* 0x000000ffff067224 */ /* 0x000fe200078e00d6 */
[----:B------:R-:W-:Y:S01]  /*16c70*/  MOV R182, R251 ;  /* 0x000000fb00b67202 */ /* 0x000fe20000000f00 */
[----:B------:R-:W-:-:S02]  /*16c80*/  IMAD.MOV.U32 R180, RZ, RZ, R136 ;  /* 0x000000ffffb47224 */ /* 0x000fc400078e0088 */
[----:B------:R-:W-:Y:S01]  /*16c90*/  IMAD.MOV.U32 R181, RZ, RZ, R137 ;  /* 0x000000ffffb57224 */ /* 0x000fe200078e0089 */
[C---:B------:R-:W-:Y:S01]  /*16ca0*/  HMMA.16816.F32 R152, R8.reuse, R18, R156 ;  /* 0x000000120898723c */ /* 0x040fe2000000189c */
[----:B------:R-:W-:Y:S01]  /*16cb0*/  IMAD.MOV.U32 R38, RZ, RZ, R39 ;  /* 0x000000ffff267224 */ /* 0x000fe200078e0027 */
[C---:B------:R-:W-:Y:S01]  /*16cc0*/  LOP3.LUT R3, R4.reuse, 0xff, RZ, 0xc0, !PT ;  /* 0x000000ff04037812 */ /* 0x040fe200078ec0ff */
[----:B------:R-:W-:Y:S02]  /*16cd0*/  IMAD.MOV.U32 R39, RZ, RZ, R2 ;  /* 0x000000ffff277224 */ /* 0x000fe400078e0002 */
[----:B------:R-:W-:Y:S01]  /*16ce0*/  IMAD.MOV.U32 R183, RZ, RZ, R250 ;  /* 0x000000ffffb77224 */ /* 0x000fe200078e00fa */
[----:B------:R-:W-:Y:S01]  /*16cf0*/  MOV R37, R227 ;  /* 0x000000e300257202 */ /* 0x000fe20000000f00 */
[----:B------:R-:W-:Y:S01]  /*16d00*/  IMAD.MOV.U32 R36, RZ, RZ, R231 ;  /* 0x000000ffff247224 */ /* 0x000fe200078e00e7 */
[C---:B---3--:R-:W-:Y:S01]  /*16d10*/  HMMA.16816.F32 R156, R8.reuse, R12, R168 ;  /* 0x0000000c089c723c */ /* 0x048fe200000018a8 */
[----:B------:R-:W-:Y:S01]  /*16d20*/  MOV R7, R215 ;  /* 0x000000d700077202 */ /* 0x000fe20000000f00 */
[----:B------:R-:W-:Y:S01]  /*16d30*/  IMAD.MOV.U32 R43, RZ, RZ, R213 ;  /* 0x000000ffff2b7224 */ /* 0x000fe200078e00d5 */
[----:B------:R-:W-:Y:S01]  /*16d40*/  MOV R164, R218 ;  /* 0x000000da00a47202 */ /* 0x000fe20000000f00 */
[----:B------:R-:W-:Y:S01]  /*16d50*/  IMAD.MOV.U32 R165, RZ, RZ, R217 ;  /* 0x000000ffffa57224 */ /* 0x000fe200078e00d9 */
[----:B------:R-:W-:Y:S02]  /*16d60*/  LDSM.16.MT88.4 R16, [R195+0x18800] ;  /* 0x01880000c310783b */ /* 0x000fe40000004200 */
[----:B------:R-:W-:Y:S01]  /*16d70*/  MOV R168, R0 ;  /* 0x0000000000a87202 */ /* 0x000fe20000000f00 */
[C---:B------:R-:W-:Y:S01]  /*16d80*/  HMMA.16816.F32 R72, R8.reuse, R28, R236 ;  /* 0x0000001c0848723c */ /* 0x040fe200000018ec */
[----:B------:R-:W-:Y:S01]  /*16d90*/  LOP3.LUT R0, R4, 0xffff, RZ, 0xc0, !PT ;  /* 0x0000ffff04007812 */ /* 0x000fe200078ec0ff */
[----:B------:R-:W-:Y:S01]  /*16da0*/  IMAD.MOV.U32 R166, RZ, RZ, R216 ;  /* 0x000000ffffa67224 */ /* 0x000fe200078e00d8 */
[----:B------:R1:W5:Y:S05]  /*16db0*/  LDL.LU R133, [R1+0x200] ;  /* 0x0002000001857983 */ /* 0x00036a0000300800 */
[----:B------:R-:W-:Y:S01]  /*16dc0*/  HMMA.16816.F32 R60, R8, R30, R184 ;  /* 0x0000001e083c723c */ /* 0x000fe200000018b8 */
[----:B------:R-:W-:Y:S01]  /*16dd0*/  LDSM.16.MT88.4 R28, [R193+0x18800] ;  /* 0x01880000c11c783b */ /* 0x000fe20000004200 */
[----:B------:R-:W-:-:S02]  /*16de0*/  SHF.R.U32.HI R2, RZ, 0x8, R0 ;  /* 0x00000008ff027819 */ /* 0x000fc40000011600 */
[----:B------:R-:W-:Y:S01]  /*16df0*/  LOP3.LUT R0, R5, R249, R40, 0x96, !PT ;  /* 0x000000f905007212 */ /* 0x000fe200078e9628 */
[----:B------:R-:W-:Y:S01]  /*16e00*/  IMAD.MOV.U32 R248, RZ, RZ, R220 ;  /* 0x000000fffff87224 */ /* 0x000fe200078e00dc */
[----:B------:R-:W-:Y:S01]  /*16e10*/  PRMT R13, R3, 0x5410, R2 ;  /* 0x00005410030d7816 */ /* 0x000fe20000000002 */
[----:B------:R-:W-:Y:S01]  /*16e20*/  IMAD.MOV.U32 R135, RZ, RZ, R232 ;  /* 0x000000ffff877224 */ /* 0x000fe200078e00e8 */
[----:B--2---:R-:W-:Y:S01]  /*16e30*/  HMMA.16816.F32 R56, R8, R26, R176 ;  /* 0x0000001a0838723c */ /* 0x004fe200000018b0 */
[----:B------:R-:W-:Y:S01]  /*16e40*/  LOP3.LUT R2, R0, 0xffff, RZ, 0xc0, !PT ;  /* 0x0000ffff00027812 */ /* 0x000fe200078ec0ff */
[----:B------:R-:W-:Y:S01]  /*16e50*/  IMAD.MOV.U32 R174, RZ, RZ, R226 ;  /* 0x000000ffffae7224 */ /* 0x000fe200078e00e2 */
[----:B------:R-:W-:-:S05]  /*16e60*/  SHF.R.U32.HI R12, RZ, 0x18, R4 ;  /* 0x00000018ff0c7819 */ /* 0x000fca0000011604 */
[C---:B------:R-:W-:Y:S01]  /*16e70*/  HMMA.16816.F32 R160, R8.reuse, R14, R160 ;  /* 0x0000000e08a0723c */ /* 0x040fe200000018a0 */
[----:B------:R-:W-:Y:S01]  /*16e80*/  MOV R179, R7 ;  /* 0x0000000700b37202 */ /* 0x000fe20000000f00 */
[----:B------:R-:W-:Y:S01]  /*16e90*/  IMAD.MOV.U32 R178, RZ, RZ, R6 ;  /* 0x000000ffffb27224 */ /* 0x000fe200078e0006 */
[----:B------:R-:W-:Y:S01]  /*16ea0*/  SHF.R.U32.HI R7, RZ, 0x10, R4 ;  /* 0x00000010ff077819 */ /* 0x000fe20000011604 */
[----:B------:R-:W-:Y:S01]  /*16eb0*/  IMAD.MOV.U32 R223, RZ, RZ, R230 ;  /* 0x000000ffffdf7224 */ /* 0x000fe200078e00e6 */
[----:B------:R-:W-:Y:S01]  /*16ec0*/  LOP3.LUT R6, R0, 0xff, RZ, 0xc0, !PT ;  /* 0x000000ff00067812 */ /* 0x000fe200078ec0ff */
[----:B------:R1:W5:Y:S01]  /*16ed0*/  LDL.LU R224, [R1+0x1fc] ;  /* 0x0001fc0001e07983 */ /* 0x0003620000300800 */
[--C-:B------:R-:W-:Y:S02]  /*16ee0*/  SHF.R.U32.HI R4, RZ, 0x10, R0.reuse ;  /* 0x00000010ff047819 */ /* 0x100fe40000011600 */
[----:B------:R-:W-:Y:S01]  /*16ef0*/  SHF.R.U32.HI R5, RZ, 0x18, R0 ;  /* 0x00000018ff057819 */ /* 0x000fe20000011600 */
[C---:B------:R-:W-:Y:S01]  /*16f00*/  HMMA.16816.F32 R48, R8.reuse, R24, R180 ;  /* 0x000000180830723c */ /* 0x040fe200000018b4 */
[----:B------:R-:W-:Y:S01]  /*16f10*/  SHF.R.U32.HI R0, RZ, 0x8, R2 ;  /* 0x00000008ff007819 */ /* 0x000fe20000011602 */
[----:B------:R-:W-:Y:S01]  /*16f20*/  IMAD.MOV.U32 R171, RZ, RZ, R248 ;  /* 0x000000ffffab7224 */ /* 0x000fe200078e00f8 */
[----:B------:R-:W-:Y:S01]  /*16f30*/  LOP3.LUT R3, R7, 0xff, RZ, 0xc0, !PT ;  /* 0x000000ff07037812 */ /* 0x000fe200078ec0ff */
[----:B------:R-:W-:Y:S01]  /*16f40*/  IMAD.MOV.U32 R169, RZ, RZ, R135 ;  /* 0x000000ffffa97224 */ /* 0x000fe200078e0087 */
[----:B------:R-:W-:Y:S01]  /*16f50*/  PRMT R0, R6, 0x5410, R0 ;  /* 0x0000541006007816 */ /* 0x000fe20000000000 */
[----:B------:R-:W-:Y:S01]  /*16f60*/  IMAD.MOV.U32 R170, RZ, RZ, R174 ;  /* 0x000000ffffaa7224 */ /* 0x000fe200078e00ae */
[----:B------:R-:W-:Y:S01]  /*16f70*/  LOP3.LUT R2, R4, 0xff, RZ, 0xc0, !PT ;  /* 0x000000ff04027812 */ /* 0x000fe200078ec0ff */
[C---:B----4-:R-:W-:Y:S01]  /*16f80*/  HMMA.16816.F32 R164, R8.reuse, R20, R164 ;  /* 0x0000001408a4723c */ /* 0x050fe200000018a4 */
[----:B------:R-:W-:Y:S01]  /*16f90*/  PRMT R7, R3, 0x5410, R12 ;  /* 0x0000541003077816 */ /* 0x000fe2000000000c */
[--C-:B------:R-:W-:Y:S01]  /*16fa0*/  HSET2.LE.AND R0, R0, R134.reuse, PT ;  /* 0x0000008600007233 */ /* 0x100fe20003803000 */
[----:B------:R-:W-:Y:S01]  /*16fb0*/  PRMT R2, R2, 0x5410, R5 ;  /* 0x0000541002027816 */ /* 0x000fe20000000005 */
[----:B------:R-:W-:Y:S01]  /*16fc0*/  IMAD.MOV.U32 R248, RZ, RZ, R43 ;  /* 0x000000fffff87224 */ /* 0x000fe200078e002b */
[--C-:B------:R-:W-:Y:S01]  /*16fd0*/  HSET2.LE.AND R3, R13, R134.reuse, PT ;  /* 0x000000860d037233 */ /* 0x100fe20003803000 */
[----:B------:R-:W-:Y:S01]  /*16fe0*/  IMAD.MOV.U32 R180, RZ, RZ, R42 ;  /* 0x000000ffffb47224 */ /* 0x000fe200078e002a */
[----:B------:R-:W-:Y:S01]  /*16ff0*/  LOP3.LUT R4, R175, R0, RZ, 0xc0, !PT ;  /* 0x00000000af047212 */ /* 0x000fe200078ec0ff */
[--C-:B------:R-:W-:Y:S01]  /*17000*/  HSET2.LE.AND R2, R2, R134.reuse, PT ;  /* 0x0000008602027233 */ /* 0x100fe20003803000 */
[----:B------:R-:W-:Y:S01]  /*17010*/  HMMA.16816.F32 R40, R8, R22, R36 ;  /* 0x000000160828723c */ /* 0x000fe20000001824 */
[----:B------:R-:W-:Y:S01]  /*17020*/  HSET2.LE.AND R0, R7, R134, PT ;  /* 0x0000008607007233 */ /* 0x000fe20003803000 */
[----:B------:R-:W2:Y:S01]  /*17030*/  LDSM.16.MT88.4 R36, [R194+0x18800] ;  /* 0x01880000c224783b */ /* 0x000ea20000004200 */
[----:B------:R-:W-:Y:S01]  /*17040*/  IMAD.MOV.U32 R181, RZ, RZ, R212 ;  /* 0x000000ffffb57224 */ /* 0x000fe200078e00d4 */
[----:B------:R-:W-:Y:S01]  /*17050*/  MOV R183, R210 ;  /* 0x000000d200b77202 */ /* 0x000fe20000000f00 */
[----:B------:R-:W-:Y:S01]  /*17060*/  IMAD.MOV.U32 R182, RZ, RZ, R211 ;  /* 0x000000ffffb67224 */ /* 0x000fe200078e00d3 */
[----:B------:R-:W-:Y:S01]  /*17070*/  LOP3.LUT R5, R173, R2, RZ, 0xc0, !PT ;  /* 0x00000002ad057212 */ /* 0x000fe200078ec0ff */
[----:B------:R-:W-:Y:S01]  /*17080*/  LDSM.16.MT88.4 R24, [R196+0x18800] ;  /* 0x01880000c418783b */ /* 0x000fe20000004200 */
[----:B------:R-:W-:-:S02]  /*17090*/  LOP3.LUT R6, R219, R3, RZ, 0xc0, !PT ;  /* 0x00000003db067212 */ /* 0x000fc400078ec0ff */
[----:B------:R-:W-:Y:S01]  /*170a0*/  LOP3.LUT R7, R222, R0, RZ, 0xc0, !PT ;  /* 0x00000000de077212 */ /* 0x000fe200078ec0ff */
[C---:B------:R-:W-:Y:S01]  /*170b0*/  HMMA.16816.F32 R168, R8.reuse, R32, R168 ;  /* 0x0000002008a8723c */ /* 0x040fe200000018a8 */
[----:B------:R-:W-:Y:S01]  /*170c0*/  IMAD.MOV.U32 R174, RZ, RZ, R248 ;  /* 0x000000ffffae7224 */ /* 0x000fe200078e00f8 */
[----:B------:R-:W3:Y:S04]  /*170d0*/  LDSM.16.MT88.4 R12, [R193+0x1a800] ;  /* 0x01a80000c10c783b */ /* 0x000ee80000004200 */
[----:B------:R1:W5:Y:S02]  /*170e0*/  LDL.LU R229, [R1+0x1f8] ;  /* 0x0001f80001e57983 */ /* 0x0003640000300800 */
[----:B------:R-:W-:Y:S08]  /*170f0*/  HMMA.16816.F32 R180, R8, R34, R180 ;  /* 0x0000002208b4723c */ /* 0x000ff000000018b4 */
[----:B--2---:R-:W-:Y:S01]  /*17100*/  HMMA.16816.F32 R20, R4, R36, R124 ;  /* 0x000000240414723c */ /* 0x004fe2000000187c */
[----:B------:R-:W-:-:S07]  /*17110*/  IMAD.MOV.U32 R248, RZ, RZ, R205 ;  /* 0x000000fffff87224 */ /* 0x000fce00078e00cd */
[C---:B------:R-:W-:Y:S01]  /*17120*/  HMMA.16816.F32 R184, R4.reuse, R18, R96 ;  /* 0x0000001204b8723c */ /* 0x040fe20000001860 */
[----:B------:R-:W-:Y:S01]  /*17130*/  MOV R2, R174 ;  /* 0x000000ae00027202 */ /* 0x000fe20000000f00 */
[----:B------:R1:W5:Y:S06]  /*17140*/  LDL.LU R230, [R1+0x1f4] ;  /* 0x0001f40001e67983 */ /* 0x00036c0000300800 */
[C---:B------:R-:W-:Y:S08]  /*17150*/  HMMA.16816.F32 R8, R4.reuse, R28, R80 ;  /* 0x0000001c0408723c */ /* 0x040ff00000001850 */
[----:B------:R-:W-:Y:S01]  /*17160*/  HMMA.16816.F32 R32, R4, R38, R148 ;  /* 0x000000260420723c */ /* 0x000fe20000001894 */
[----:B------:R-:W-:Y:S01]  /*17170*/  IMAD.MOV.U32 R37, RZ, RZ, R21 ;  /* 0x000000ffff257224 */ /* 0x000fe200078e0015 */
[----:B------:R1:W5:Y:S01]  /*17180*/  LDL.LU R231, [R1+0x1f0] ;  /* 0x0001f00001e77983 */ /* 0x0003620000300800 */
[----:B------:R-:W-:-:S02]  /*17190*/  IMAD.MOV.U32 R82, RZ, RZ, R20 ;  /* 0x000000ffff527224 */ /* 0x000fc400078e0014 */
[----:B------:R-:W-:Y:S01]  /*171a0*/  IMAD.MOV.U32 R36, RZ, RZ, R22 ;  /* 0x000000ffff247224 */ /* 0x000fe200078e0016 */
[----:B------:R1:W5:Y:S01]  /*171b0*/  LDL.LU R227, [R1+0x1ec] ;  /* 0x0001ec0001e37983 */ /* 0x0003620000300800 */
[----:B------:R-:W-:-:S03]  /*171c0*/  IMAD.MOV.U32 R205, RZ, RZ, R23 ;  /* 0x000000ffffcd7224 */ /* 0x000fc600078e0017 */
[----:B------:R-:W2:Y:S01]  /*171d0*/  LDSM.16.MT88.4 R20, [R196+0x1a800] ;  /* 0x01a80000c414783b */ /* 0x000ea20000004200 */
[----:B------:R-:W-:Y:S02]  /*171e0*/  IMAD.MOV.U32 R126, RZ, RZ, R178 ;  /* 0x000000ffff7e7224 */ /* 0x000fe400078e00b2 */
[----:B------:R-:W-:Y:S01]  /*171f0*/  IMAD.MOV.U32 R127, RZ, RZ, R179 ;  /* 0x000000ffff7f7224 */ /* 0x000fe200078e00b3 */
[C---:B---3--:R-:W-:Y:S01]  /*17200*/  HMMA.16816.F32 R236, R4.reuse, R14, R92 ;  /* 0x0000000e04ec723c */ /* 0x048fe2000000185c */
[----:B------:R-:W-:Y:S01]  /*17210*/  IMAD.MOV.U32 R83, RZ, RZ, R223 ;  /* 0x000000ffff537224 */ /* 0x000fe200078e00df */
[----:B------:R-:W-:Y:S01]  /*17220*/  MOV R0, R8 ;  /* 0x0000000800007202 */ /* 0x000fe20000000f00 */
[----:B------:R-:W-:Y:S01]  /*17230*/  IMAD.MOV.U32 R81, RZ, RZ, R9 ;  /* 0x000000ffff517224 */ /* 0x000fe200078e0009 */
[----:B------:R1:W5:Y:S01]  /*17240*/  LDL.LU R225, [R1+0x1e8] ;  /* 0x0001e80001e17983 */ /* 0x0003620000300800 */
[----:B------:R-:W-:Y:S02]  /*17250*/  IMAD.MOV.U32 R80, RZ, RZ, R10 ;  /* 0x000000ffff507224 */ /* 0x000fe400078e000a */
[----:B------:R-:W-:Y:S01]  /*17260*/  IMAD.MOV.U32 R3, RZ, RZ, R11 ;  /* 0x000000ffff037224 */ /* 0x000fe200078e000b */
[----:B------:R1:W5:Y:S01]  /*17270*/  LDL.LU R228, [R1+0x1e4] ;  /* 0x0001e40001e47983 */ /* 0x0003620000300800 */
[C---:B------:R-:W-:Y:S01]  /*17280*/  HMMA.16816.F32 R8, R4.reuse, R30, R68 ;  /* 0x0000001e0408723c */ /* 0x040fe20000001844 */
[----:B------:R-:W-:Y:S01]  /*17290*/  MOV R125, R34 ;  /* 0x00000022007d7202 */ /* 0x000fe20000000f00 */
[----:B------:R-:W-:Y:S01]  /*172a0*/  IMAD.MOV.U32 R124, RZ, RZ, R35 ;  /* 0x000000ffff7c7224 */ /* 0x000fe200078e0023 */
[----:B------:R1:W5:Y:S05]  /*172b0*/  LDL.LU R136, [R1+0x1e0] ;  /* 0x0001e00001887983 */ /* 0x00036a0000300800 */
[----:B------:R-:W-:Y:S11]  /*172c0*/  HMMA.16816.F32 R68, R4, R24, R120 ;  /* 0x000000180444723c */ /* 0x000ff60000001878 */
[----:B------:R-:W-:Y:S05]  /*172d0*/  @!UPT UIADD3 URZ, URZ, URZ, URZ ;  /* 0x0000003f3f3ff290 */ /* 0x000fea000fffe03f */
[----:B------:R-:W-:Y:S01]  /*172e0*/  IMAD.MOV.U32 R31, RZ, RZ, R11 ;  /* 0x000000ffff1f7224 */ /* 0x000fe200078e000b */
[----:B------:R-:W-:Y:S01]  /*172f0*/  MOV R28, R10 ;  /* 0x0000000a001c7202 */ /* 0x000fe20000000f00 */
[----:B------:R-:W-:Y:S02]  /*17300*/  IMAD.MOV.U32 R30, RZ, RZ, R8 ;  /* 0x000000ffff1e7224 */ /* 0x000fe400078e0008 */
[----:B------:R-:W-:Y:S02]  /*17310*/  IMAD.MOV.U32 R29, RZ, RZ, R9 ;  /* 0x000000ffff1d7224 */ /* 0x000fe400078e0009 */
[----:B------:R-:W-:Y:S01]  /*17320*/  IMAD.MOV.U32 R39, RZ, RZ, R32 ;  /* 0x000000ffff277224 */ /* 0x000fe200078e0020 */
[----:B------:R-:W3:Y:S01]  /*17330*/  LDSM.16.MT88.4 R8, [R194+0x1a800] ;  /* 0x01a80000c208783b */ /* 0x000ee20000004200 */
[----:B------:R-:W-:Y:S02]  /*17340*/  IMAD.MOV.U32 R121, RZ, RZ, R31 ;  /* 0x000000ffff797224 */ /* 0x000fe400078e001f */
[----:B------:R-:W-:-:S02]  /*17350*/  IMAD.MOV.U32 R122, RZ, RZ, R30 ;  /* 0x000000ffff7a7224 */ /* 0x000fc400078e001e */
[----:B------:R-:W-:Y:S01]  /*17360*/  IMAD.MOV.U32 R38, RZ, RZ, R33 ;  /* 0x000000ffff267224 */ /* 0x000fe200078e0021 */
[C---:B--2---:R-:W-:Y:S01]  /*17370*/  HMMA.16816.F32 R176, R4.reuse, R20, R52 ;  /* 0x0000001404b0723c */ /* 0x044fe20000001834 */
[----:B------:R-:W-:Y:S01]  /*17380*/  IMAD.MOV.U32 R123, RZ, RZ, R29 ;  /* 0x000000ffff7b7224 */ /* 0x000fe200078e001d */
[----:B------:R-:W-:Y:S01]  /*17390*/  MOV R95, R124 ;  /* 0x0000007c005f7202 */ /* 0x000fe20000000f00 */
[----:B------:R-:W-:Y:S01]  /*173a0*/  IMAD.MOV.U32 R120, RZ, RZ, R28 ;  /* 0x000000ffff787224 */ /* 0x000fe200078e001c */
[----:B------:R1:W5:Y:S04]  /*173b0*/  LDL.LU R137, [R1+0x1dc] ;  /* 0x0001dc0001897983 */ /* 0x0003680000300800 */
[----:B------:R-:W2:Y:S01]  /*173c0*/  LDSM.16.MT88.4 R28, [R195+0x1a800] ;  /* 0x01a80000c31c783b */ /* 0x000ea20000004200 */
[----:B------:R-:W-:Y:S01]  /*173d0*/  HMMA.16816.F32 R24, R4, R26, R144 ;  /* 0x0000001a0418723c */ /* 0x000fe20000001890 */
[----:B------:R-:W-:Y:S01]  /*173e0*/  IMAD.MOV.U32 R35, RZ, RZ, R69 ;  /* 0x000000ffff237224 */ /* 0x000fe200078e0045 */
[----:B------:R-:W-:Y:S01]  /*173f0*/  MOV R34, R70 ;  /* 0x0000004600227202 */ /* 0x000fe20000000f00 */
[----:B------:R-:W-:Y:S01]  /*17400*/  IMAD.MOV.U32 R33, RZ, RZ, R71 ;  /* 0x000000ffff217224 */ /* 0x000fe200078e0047 */
[----:B------:R1:W5:Y:S01]  /*17410*/  LDL.LU R251, [R1+0x1d8] ;  /* 0x0001d80001fb7983 */ /* 0x0003620000300800 */
[----:B------:R-:W-:-:S03]  /*17420*/  IMAD.MOV.U32 R32, RZ, RZ, R68 ;  /* 0x000000ffff207224 */ /* 0x000fc600078e0044 */
[C---:B------:R-:W-:Y:S01]  /*17430*/  HMMA.16816.F32 R144, R4.reuse, R16, R116 ;  /* 0x000000100490723c */ /* 0x040fe20000001874 */
[----:B------:R-:W4:Y:S07]  /*17440*/  LDSM.16.MT88.4 R16, [R194+0x1c800] ;  /* 0x01c80000c210783b */ /* 0x000f2e0000004200 */
[C---:B---3--:R-:W-:Y:S08]  /*17450*/  HMMA.16816.F32 R148, R4.reuse, R8, R76 ;  /* 0x000000080494723c */ /* 0x048ff0000000184c */
[----:B------:R-:W-:Y:S01]  /*17460*/  MOV R71, R25 ;  /* 0x0000001900477202 */ /* 0x000fe20000000f00 */
[----:B------:R-:W-:Y:S01]  /*17470*/  IMAD.MOV.U32 R70, RZ, RZ, R26 ;  /* 0x000000ffff467224 */ /* 0x000fe200078e001a */
[----:B------:R-:W-:Y:S01]  /*17480*/  HMMA.16816.F32 R240, R4, R10, R64 ;  /* 0x0000000a04f0723c */ /* 0x000fe20000001840 */
[----:B------:R-:W-:Y:S01]  /*17490*/  IMAD.MOV.U32 R69, RZ, RZ, R27 ;  /* 0x000000ffff457224 */ /* 0x000fe200078e001b */
[----:B------:R-:W-:Y:S01]  /*174a0*/  LDSM.16.MT88.4 R8, [R195+0x1c800] ;  /* 0x01c80000c308783b */ /* 0x000fe20000004200 */
[----:B------:R-:W-:-:S03]  /*174b0*/  IMAD.MOV.U32 R68, RZ, RZ, R24 ;  /* 0x000000ffff447224 */ /* 0x000fc600078e0018 */
[----:B------:R-:W3:Y:S02]  /*174c0*/  LDSM.16.MT88.4 R24, [R193+0x1c800] ;  /* 0x01c80000c118783b */ /* 0x000ee40000004200 */
[C---:B--2---:R-:W-:Y:S01]  /*174d0*/  HMMA.16816.F32 R64, R4.reuse, R28, R108 ;  /* 0x0000001c0440723c */ /* 0x044fe2000000186c */
[----:B------:R-:W-:Y:S01]  /*174e0*/  MOV R53, R176 ;  /* 0x000000b000357202 */ /* 0x000fe20000000f00 */
[----:B------:R-:W-:Y:S01]  /*174f0*/  IMAD.MOV.U32 R52, RZ, RZ, R177 ;  /* 0x000000ffff347224 */ /* 0x000fe200078e00b1 */
[----:B------:R1:W5:Y:S05]  /*17500*/  LDL.LU R250, [R1+0x1d4] ;  /* 0x0001d40001fa7983 */ /* 0x00036a0000300800 */
[----:B------:R-:W-:Y:S01]  /*17510*/  HMMA.16816.F32 R116, R4, R12, R112 ;  /* 0x0000000c0474723c */ /* 0x000fe20000001870 */
[----:B------:R-:W2:Y:S01]  /*17520*/  LDSM.16.MT88.4 R12, [R196+0x1c800] ;  /* 0x01c80000c40c783b */ /* 0x000ea20000004200 */
[----:B------:R-:W-:-:S02]  /*17530*/  IMAD.MOV.U32 R174, RZ, RZ, R178 ;  /* 0x000000ffffae7224 */ /* 0x000fc400078e00b2 */
[----:B------:R-:W-:Y:S01]  /*17540*/  IMAD.MOV.U32 R175, RZ, RZ, R179 ;  /* 0x000000ffffaf7224 */ /* 0x000fe200078e00b3 */
[----:B------:R1:W5:Y:S03]  /*17550*/  LDL.LU R245, [R1+0x1d0] ;  /* 0x0001d00001f57983 */ /* 0x0003660000300800 */
[C---:B------:R-:W-:Y:S01]  /*17560*/  HMMA.16816.F32 R28, R4.reuse, R30, R140 ;  /* 0x0000001e041c723c */ /* 0x040fe2000000188c */
        /* <DEDUP_REMOVED lines=8> */
[----:B------:R-:W-:Y:S01]  /*175f0*/  MOV R64, R122 ;  /* 0x0000007a00407202 */ /* 0x000fe20000000f00 */
[----:B------:R-:W-:-:S02]  /*17600*/  IMAD.MOV.U32 R79, RZ, RZ, R127 ;  /* 0x000000ffff4f7224 */ /* 0x000fc400078e007f */
[----:B------:R-:W-:Y:S02]  /*17610*/  IMAD.MOV.U32 R94, RZ, RZ, R125 ;  /* 0x000000ffff5e7224 */ /* 0x000fe400078e007d */
[----:B------:R-:W-:Y:S01]  /*17620*/  IMAD.MOV.U32 R38, RZ, RZ, R0 ;  /* 0x000000ffff267224 */ /* 0x000fe200078e0000 */
[C---:B----4-:R-:W-:Y:S01]  /*17630*/  HMMA.16816.F32 R124, R4.reuse, R16, R100 ;  /* 0x00000010047c723c */ /* 0x050fe20000001864 */
[----:B------:R-:W-:Y:S02]  /*17640*/  IMAD.MOV.U32 R91, RZ, RZ, R123 ;  /* 0x000000ffff5b7224 */ /* 0x000fe400078e007b */
[----:B------:R-:W-:Y:S01]  /*17650*/  IMAD.MOV.U32 R219, RZ, RZ, R66 ;  /* 0x000000ffffdb7224 */ /* 0x000fe200078e0042 */
[----:B------:R-:W-:Y:S01]  /*17660*/  LOP3.LUT R2, R191, R2, R78, 0x96, !PT ;  /* 0x00000002bf027212 */ /* 0x000fe200078e964e */
[----:B------:R-:W-:Y:S01]  /*17670*/  IMAD.MOV.U32 R66, RZ, RZ, R37 ;  /* 0x000000ffff427224 */ /* 0x000fe200078e0025 */
[----:B------:R-:W4:Y:S02]  /*17680*/  LDSM.16.MT88.4 R20, [R193+0x1e800] ;  /* 0x01e80000c114783b */ /* 0x000f240000004200 */
[----:B------:R-:W-:Y:S01]  /*17690*/  IMAD.MOV.U32 R0, RZ, RZ, R28 ;  /* 0x000000ffff007224 */ /* 0x000fe200078e001c */
[----:B------:R-:W-:Y:S01]  /*176a0*/  HMMA.16816.F32 R120, R4, R18, R84 ;  /* 0x000000120478723c */ /* 0x000fe20000001854 */
[----:B------:R-:W-:Y:S01]  /*176b0*/  LDSM.16.MT88.4 R16, [R196+0x1e800] ;  /* 0x01e80000c410783b */ /* 0x000fe20000004200 */
[----:B------:R-:W-:-:S02]  /*176c0*/  IMAD.MOV.U32 R37, RZ, RZ, R3 ;  /* 0x000000ffff257224 */ /* 0x000fc400078e0003 */
[----:B------:R-:W-:Y:S01]  /*176d0*/  IMAD.MOV.U32 R3, RZ, RZ, R29 ;  /* 0x000000ffff037224 */ /* 0x000fe200078e001d */
[----:B------:R-:W-:-:S03]  /*176e0*/  MOV R222, R65 ;  /* 0x0000004100de7202 */ /* 0x000fc60000000f00 */
[C---:B---3--:R-:W-:Y:S01]  /*176f0*/  HMMA.16816.F32 R140, R4.reuse, R24, R104 ;  /* 0x00000018048c723c */ /* 0x048fe20000001868 */
[----:B------:R-:W-:Y:S01]  /*17700*/  IMAD.MOV.U32 R135, RZ, RZ, R67 ;  /* 0x000000ffff877224 */ /* 0x000fe200078e0043 */
[----:B------:R1:W5:Y:S05]  /*17710*/  LDL.LU R234, [R1+0x1c4] ;  /* 0x0001c40001ea7983 */ /* 0x00036a0000300800 */
[----:B------:R-:W-:Y:S01]  /*17720*/  IMAD.MOV.U32 R25, RZ, RZ, R0 ;  /* 0x000000ffff197224 */ /* 0x000fe200078e0000 */
[----:B------:R-:W-:Y:S01]  /*17730*/  LOP3.LUT R0, R139, R209, R190, 0x96, !PT ;  /* 0x000000d18b007212 */ /* 0x000fe200078e96be */
[----:B------:R-:W-:Y:S01]  /*17740*/  IMAD.MOV.U32 R24, RZ, RZ, R3 ;  /* 0x000000ffff187224 */ /* 0x000fe200078e0003 */
[C---:B------:R-:W-:Y:S01]  /*17750*/  HMMA.16816.F32 R104, R4.reuse, R8, R48 ;  /* 0x000000080468723c */ /* 0x040fe20000001830 */
[----:B------:R-:W-:Y:S01]  /*17760*/  IMAD.WIDE.U32 R2, R2, -0x2daee0ad, RZ ;  /* 0xd2511f5302027825 */ /* 0x000fe200078e00ff */
[----:B------:R-:W-:Y:S01]  /*17770*/  MOV R88, R246 ;  /* 0x000000f600587202 */ /* 0x000fe20000000f00 */
[----:B------:R1:W5:Y:S04]  /*17780*/  LDL.LU R233, [R1+0x1c0] ;  /* 0x0001c00001e97983 */ /* 0x0003680000300800 */
[----:B------:R-:W-:Y:S01]  /*17790*/  IMAD.WIDE.U32 R8, R0, -0x2daee0ad, RZ ;  /* 0xd2511f5300087825 */ /* 0x000fe200078e00ff */
[----:B------:R-:W-:Y:S01]  /*177a0*/  LOP3.LUT R3, R3, R208, R172, 0x96, !PT ;  /* 0x000000d003037212 */ /* 0x000fe200078e96ac */
[----:B--2---:R-:W-:Y:S02]  /*177b0*/  HMMA.16816.F32 R112, R4, R12, R72 ;  /* 0x0000000c0470723c */ /* 0x004fe40000001848 */
[----:B------:R-:W-:Y:S01]  /*177c0*/  IMAD.MOV.U32 R89, RZ, RZ, R248 ;  /* 0x000000ffff597224 */ /* 0x000fe200078e00f8 */
[----:B------:R-:W-:Y:S01]  /*177d0*/  LOP3.LUT R0, R9, R207, R2, 0x96, !PT ;  /* 0x000000cf09007212 */ /* 0x000fe200078e9602 */
[----:B------:R-:W-:-:S04]  /*177e0*/  IMAD.WIDE.U32 R2, R3, -0x326172a9, RZ ;  /* 0xcd9e8d5703027825 */ /* 0x000fc800078e00ff */
[----:B------:R-:W-:Y:S01]  /*177f0*/  IMAD.MOV.U32 R90, RZ, RZ, R83 ;  /* 0x000000ffff5a7224 */ /* 0x000fe200078e0053 */
[----:B------:R-:W-:Y:S01]  /*17800*/  HMMA.16816.F32 R128, R4, R26, R128 ;  /* 0x0000001a0480723c */ /* 0x000fe20000001880 */
[----:B------:R-:W-:Y:S01]  /*17810*/  IMAD.MOV.U32 R86, RZ, RZ, R89 ;  /* 0x000000ffff567224 */ /* 0x000fe200078e0059 */
[----:B------:R-:W-:Y:S01]  /*17820*/  MOV R102, R25 ;  /* 0x0000001900667202 */ /* 0x000fe20000000f00 */
[----:B------:R-:W-:Y:S01]  /*17830*/  IMAD.WIDE.U32 R12, R0, -0x326172a9, RZ ;  /* 0xcd9e8d57000c7825 */ /* 0x000fe200078e00ff */
[----:B------:R-:W-:Y:S01]  /*17840*/  MOV R248, R30 ;  /* 0x0000001e00f87202 */ /* 0x000fe20000000f00 */
[----:B------:R1:W5:Y:S01]  /*17850*/  LDL.LU R232, [R1+0x1bc] ;  /* 0x0001bc0001e87983 */ /* 0x0003620000300800 */
[----:B------:R-:W-:Y:S01]  /*17860*/  LOP3.LUT R3, R3, R206, R138, 0x96, !PT ;  /* 0x000000ce03037212 */ /* 0x000fe200078e968a */
[----:B------:R-:W-:Y:S01]  /*17870*/  IMAD.MOV.U32 R100, RZ, RZ, R88 ;  /* 0x000000ffff647224 */ /* 0x000fe200078e0058 */
[----:B------:R-:W-:Y:S01]  /*17880*/  LOP3.LUT R0, R13, R86, R2, 0x96, !PT ;  /* 0x000000560d007212 */ /* 0x000fe200078e9602 */
[----:B------:R-:W-:-:S02]  /*17890*/  IMAD.MOV.U32 R246, RZ, RZ, R31 ;  /* 0x000000fffff67224 */ /* 0x000fc400078e001f */
[----:B------:R-:W-:Y:S01]  /*178a0*/  IMAD.MOV.U32 R27, RZ, RZ, R70 ;  /* 0x000000ffff1b7224 */ /* 0x000fe200078e0046 */
[----:B------:R-:W2:Y:S01]  /*178b0*/  LDSM.16.MT88.4 R28, [R194+0x1e800] ;  /* 0x01e80000c21c783b */ /* 0x000ea20000004200 */
[----:B------:R-:W-:Y:S02]  /*178c0*/  IMAD.MOV.U32 R88, RZ, RZ, R64 ;  /* 0x000000ffff587224 */ /* 0x000fe400078e0040 */
[----:B------:R-:W-:Y:S01]  /*178d0*/  IMAD.MOV.U32 R87, RZ, RZ, R90 ;  /* 0x000000ffff577224 */ /* 0x000fe200078e005a */
[----:B------:R-:W-:Y:S01]  /*178e0*/  MOV R90, R54 ;  /* 0x00000036005a7202 */ /* 0x000fe20000000f00 */
[----:B------:R-:W-:Y:S01]  /*178f0*/  IMAD.MOV.U32 R89, RZ, RZ, R91 ;  /* 0x000000ffff597224 */ /* 0x000fe200078e005b */
[----:B------:R-:W-:Y:S01]  /*17900*/  MOV R25, R32 ;  /* 0x0000002000197202 */ /* 0x000fe20000000f00 */
[----:B------:R-:W-:Y:S01]  /*17910*/  IMAD.MOV.U32 R64, RZ, RZ, R33 ;  /* 0x000000ffff407224 */ /* 0x000fe200078e0021 */
[----:B------:R-:W-:Y:S01]  /*17920*/  HMMA.16816.F32 R96, R4, R10, R56 ;  /* 0x0000000a0460723c */ /* 0x000fe20000001838 */
[----:B------:R-:W-:Y:S01]  /*17930*/  IMAD.MOV.U32 R91, RZ, RZ, R55 ;  /* 0x000000ffff5b7224 */ /* 0x000fe200078e0037 */
[----:B------:R1:W5:Y:S01]  /*17940*/  LDL.LU R226, [R1+0x1b8] ;  /* 0x0001b80001e27983 */ /* 0x0003620000300800 */
[----:B------:R-:W-:-:S02]  /*17950*/  IMAD.MOV.U32 R65, RZ, RZ, R82 ;  /* 0x000000ffff417224 */ /* 0x000fc400078e0052 */
[----:B------:R-:W-:Y:S01]  /*17960*/  IMAD.MOV.U32 R54, RZ, RZ, R35 ;  /* 0x000000ffff367224 */ /* 0x000fe200078e0023 */
[----:B------:R-:W-:Y:S01]  /*17970*/  MOV R86, R27 ;  /* 0x0000001b00567202 */ /* 0x000fe20000000f00 */
[----:B------:R-:W-:Y:S02]  /*17980*/  IMAD.MOV.U32 R55, RZ, RZ, R34 ;  /* 0x000000ffff377224 */ /* 0x000fe400078e0022 */
[----:B------:R-:W-:Y:S01]  /*17990*/  IMAD.MOV.U32 R101, RZ, RZ, R68 ;  /* 0x000000ffff657224 */ /* 0x000fe200078e0044 */
[----:B------:R-:W3:Y:S01]  /*179a0*/  LDSM.16.MT88.4 R32, [R195+0x1e800] ;  /* 0x01e80000c320783b */ /* 0x000ee20000004200 */
[----:B------:R-:W-:Y:S01]  /*179b0*/  IMAD.MOV.U32 R67, RZ, RZ, R36 ;  /* 0x000000ffff437224 */ /* 0x000fe200078e0024 */
[----:B------:R-:W-:Y:S01]  /*179c0*/  MOV R27, R64 ;  /* 0x00000040001b7202 */ /* 0x000fe20000000f00 */
[----:B------:R-:W-:Y:S02]  /*179d0*/  IMAD.MOV.U32 R74, RZ, RZ, R87 ;  /* 0x000000ffff4a7224 */ /* 0x000fe400078e0057 */
[----:B------:R-:W-:Y:S01]  /*179e0*/  IMAD.MOV.U32 R92, RZ, RZ, R39 ;  /* 0x000000ffff5c7224 */ /* 0x000fe200078e0027 */
[----:B------:R-:W-:Y:S01]  /*179f0*/  HMMA.16816.F32 R108, R4, R14, R60 ;  /* 0x0000000e046c723c */ /* 0x000fe2000000183c */
[----:B------:R-:W-:Y:S01]  /*17a00*/  IMAD.WIDE.U32 R2, R3, -0x2daee0ad, RZ ;  /* 0xd2511f5303027825 */ /* 0x000fe200078e00ff */
[----:B------:R1:W5:Y:S03]  /*17a10*/  LDL.LU R220, [R1+0x1b4] ;  /* 0x0001b40001dc7983 */ /* 0x0003660000300800 */
[----:B------:R-:W-:-:S04]  /*17a20*/  IMAD.WIDE.U32 R10, R0, -0x2daee0ad, RZ ;  /* 0xd2511f53000a7825 */ /* 0x000fc800078e00ff */
[----:B------:R-:W-:Y:S02]  /*17a30*/  IMAD.MOV.U32 R64, RZ, RZ, R65 ;  /* 0x000000ffff407224 */ /* 0x000fe400078e0041 */
[----:B------:R-:W-:Y:S01]  /*17a40*/  IMAD.MOV.U32 R103, RZ, RZ, R24 ;  /* 0x000000ffff677224 */ /* 0x000fe200078e0018 */
[----:B------:R-:W-:Y:S01]  /*17a50*/  MOV R24, R69 ;  /* 0x0000004500187202 */ /* 0x000fe20000000f00 */
[----:B------:R-:W-:Y:S01]  /*17a60*/  IMAD.MOV.U32 R65, RZ, RZ, R66 ;  /* 0x000000ffff417224 */ /* 0x000fe200078e0042 */
[----:B------:R-:W-:Y:S01]  /*17a70*/  MOV R66, R67 ;  /* 0x0000004300427202 */ /* 0x000fe20000000f00 */
[----:B------:R-:W-:Y:S01]  /*17a80*/  IMAD.MOV.U32 R26, RZ, RZ, R71 ;  /* 0x000000ffff1a7224 */ /* 0x000fe200078e0047 */
[----:B------:R-:W-:Y:S01]  /*17a90*/  LOP3.LUT R2, R11, R74, R2, 0x96, !PT ;  /* 0x0000004a0b027212 */ /* 0x000fe200078e9602 */
[----:B------:R-:W-:Y:S02]  /*17aa0*/  IMAD.MOV.U32 R75, RZ, RZ, R100 ;  /* 0x000000ffff4b7224 */ /* 0x000fe400078e0064 */
[----:B------:R-:W-:Y:S01]  /*17ab0*/  IMAD.MOV.U32 R84, RZ, RZ, R101 ;  /* 0x000000ffff547224 */ /* 0x000fe200078e0065 */
[----:B------:R-:W-:Y:S01]  /*17ac0*/  MOV R36, R80 ;  /* 0x0000005000247202 */ /* 0x000fe20000000f00 */
[----:B------:R-:W-:Y:S01]  /*17ad0*/  IMAD.MOV.U32 R67, RZ, RZ, R205 ;  /* 0x000000ffff437224 */ /* 0x000fe200078e00cd */
[----:B------:R-:W-:Y:S01]  /*17ae0*/  LOP3.LUT R0, R3, R204, R8, 0x96, !PT ;  /* 0x000000cc03007212 */ /* 0x000fe200078e9608 */
[----:B------:R-:W-:Y:S01]  /*17af0*/  IMAD.MOV.U32 R85, RZ, RZ, R26 ;  /* 0x000000ffff557224 */ /* 0x000fe200078e001a */
[----:B----4-:R-:W-:Y:S01]  /*17b00*/  HMMA.16816.F32 R76, R4, R22, R152 ;  /* 0x00000016044c723c */ /* 0x010fe20000001898 */
[----:B------:R-:W-:Y:S01]  /*17b10*/  IMAD.MOV.U32 R87, RZ, RZ, R24 ;  /* 0x000000ffff577224 */ /* 0x000fe200078e0018 */
[----:B------:R1:W5:Y:S01]  /*17b20*/  LDL.LU R218, [R1+0x1b0] ;  /* 0x0001b00001da7983 */ /* 0x0003620000300800 */
        /* <DEDUP_REMOVED lines=8> */
[----:B--2---:R-:W-:Y:S01]  /*17bb0*/  HMMA.16816.F32 R68, R4, R28, R156 ;  /* 0x0000001c0444723c */ /* 0x004fe2000000189c */
[----:B------:R-:W-:Y:S01]  /*17bc0*/  IMAD.MOV.U32 R26, RZ, RZ, R55 ;  /* 0x000000ffff1a7224 */ /* 0x000fe200078e0037 */
[----:B------:R1:W5:Y:S01]  /*17bd0*/  LDL.LU R217, [R1+0x1ac] ;  /* 0x0001ac0001d97983 */ /* 0x0003620000300800 */
[----:B------:R-:W-:-:S02]  /*17be0*/  IMAD.MOV.U32 R24, RZ, RZ, R53 ;  /* 0x000000ffff187224 */ /* 0x000fc400078e0035 */
[----:B------:R-:W-:Y:S02]  /*17bf0*/  IMAD.MOV.U32 R25, RZ, RZ, R52 ;  /* 0x000000ffff197224 */ /* 0x000fe400078e0034 */
[----:B------:R-:W-:Y:S01]  /*17c00*/  IMAD.MOV.U32 R74, RZ, RZ, R66 ;  /* 0x000000ffff4a7224 */ /* 0x000fe200078e0042 */
[----:B------:R-:W-:Y:S01]  /*17c10*/  HMMA.16816.F32 R52, R4, R16, R164 ;  /* 0x000000100434723c */ /* 0x000fe200000018a4 */
[----:B------:R-:W-:-:S04]  /*17c20*/  IMAD.WIDE.U32 R2, R2, -0x326172a9, RZ ;  /* 0xcd9e8d5702027825 */ /* 0x000fc800078e00ff */
[----:B------:R-:W-:Y:S01]  /*17c30*/  IMAD.WIDE.U32 R8, R0, -0x326172a9, RZ ;  /* 0xcd9e8d5700087825 */ /* 0x000fe200078e00ff */
[----:B------:R-:W-:Y:S01]  /*17c40*/  MOV R61, R101 ;  /* 0x00000065003d7202 */ /* 0x000fe20000000f00 */
[----:B------:R1:W5:Y:S01]  /*17c50*/  LDL.LU R216, [R1+0x1a8] ;  /* 0x0001a80001d87983 */ /* 0x0003620000300800 */
[----:B------:R-:W-:Y:S03]  /*17c60*/  HMMA.16816.F32 R64, R4, R18, R40 ;  /* 0x000000120440723c */ /* 0x000fe60000001828 */
[----:B------:R-:W2:Y:S01]  /*17c70*/  LDSM.16.MT88.4 R16, [R193+0x1b000] ;  /* 0x01b00000c110783b */ /* 0x000ea20000004200 */
[----:B------:R-:W-:-:S03]  /*17c80*/  LOP3.LUT R0, R2, 0xffff, RZ, 0xc0, !PT ;  /* 0x0000ffff02007812 */ /* 0x000fc600078ec0ff */
[----:B------:R-:W4:Y:S01]  /*17c90*/  LDSM.16.MT88.4 R40, [R194+0x1b000] ;  /* 0x01b00000c228783b */ /* 0x000f220000004200 */
[----:B------:R-:W-:Y:S01]  /*17ca0*/  SHF.R.U32.HI R11, RZ, 0x10, R2 ;  /* 0x00000010ff0b7819 */ /* 0x000fe20000011602 */
[----:B------:R-:W-:Y:S01]  /*17cb0*/  IMAD.MOV.U32 R60, RZ, RZ, R100 ;  /* 0x000000ffff3c7224 */ /* 0x000fe200078e0064 */
[----:B------:R-:W-:Y:S01]  /*17cc0*/  SHF.R.U32.HI R13, RZ, 0x8, R0 ;  /* 0x00000008ff0d7819 */ /* 0x000fe20000011600 */
[----:B------:R-:W-:Y:S01]  /*17cd0*/  IMAD.MOV.U32 R62, RZ, RZ, R26 ;  /* 0x000000ffff3e7224 */ /* 0x000fe200078e001a */
[----:B------:R-:W-:Y:S01]  /*17ce0*/  LOP3.LUT R15, R2, 0xff, RZ, 0xc0, !PT ;  /* 0x000000ff020f7812 */ /* 0x000fe200078ec0ff */
[----:B------:R-:W-:Y:S01]  /*17cf0*/  IMAD.MOV.U32 R100, RZ, RZ, R24 ;  /* 0x000000ffff647224 */ /* 0x000fe200078e0018 */
[----:B------:R-:W-:Y:S01]  /*17d00*/  SHF.R.U32.HI R14, RZ, 0x18, R2 ;  /* 0x00000018ff0e7819 */ /* 0x000fe20000011602 */
[----:B------:R-:W-:Y:S01]  /*17d10*/  IMAD.MOV.U32 R27, RZ, RZ, R39 ;  /* 0x000000ffff1b7224 */ /* 0x000fe200078e0027 */
[----:B------:R-:W-:Y:S01]  /*17d20*/  LOP3.LUT R0, R11, 0xff, RZ, 0xc0, !PT ;  /* 0x000000ff0b007812 */ /* 0x000fe200078ec0ff */
[----:B------:R-:W-:Y:S01]  /*17d30*/  IMAD.MOV.U32 R26, RZ, RZ, R38 ;  /* 0x000000ffff1a7224 */ /* 0x000fe200078e0026 */
[----:B------:R-:W-:Y:S01]  /*17d40*/  MOV R101, R25 ;  /* 0x0000001900657202 */ /* 0x000fe20000000f00 */
[----:B------:R-:W-:Y:S01]  /*17d50*/  IMAD.MOV.U32 R24, RZ, RZ, R36 ;  /* 0x000000ffff187224 */ /* 0x000fe200078e0024 */
[----:B------:R-:W-:Y:S01]  /*17d60*/  LOP3.LUT R2, R3, R51, R8, 0x96, !PT ;  /* 0x0000003303027212 */ /* 0x000fe200078e9608 */
[----:B------:R-:W-:Y:S01]  /*17d70*/  HMMA.16816.F32 R80, R4, R20, R44 ;  /* 0x000000140450723c */ /* 0x000fe2000000182c */
[----:B------:R-:W-:Y:S01]  /*17d80*/  MOV R25, R37 ;  /* 0x0000002500197202 */ /* 0x000fe20000000f00 */
[----:B------:R-:W-:Y:S01]  /*17d90*/  IMAD.MOV.U32 R152, RZ, RZ, R60 ;  /* 0x000000ffff987224 */ /* 0x000fe200078e003c */
[----:B------:R-:W1:Y:S01]  /*17da0*/  LDSM.16.MT88.4 R36, [R193+0x19000] ;  /* 0x01900000c124783b */ /* 0x000e620000004200 */
[----:B------:R-:W-:-:S02]  /*17db0*/  PRMT R14, R0, 0x5410, R14 ;  /* 0x00005410000e7816 */ /* 0x000fc4000000000e */
[C---:B------:R-:W-:Y:S01]  /*17dc0*/  LOP3.LUT R0, R2.reuse, 0xffff, RZ, 0xc0, !PT ;  /* 0x0000ffff02007812 */ /* 0x040fe200078ec0ff */
[----:B------:R-:W-:Y:S01]  /*17dd0*/  IMAD.MOV.U32 R153, RZ, RZ, R61 ;  /* 0x000000ffff997224 */ /* 0x000fe200078e003d */
        /* <DEDUP_REMOVED lines=9> */
[----:B------:R-:W-:Y:S01]  /*17e70*/  LDSM.16.MT88.4 R44, [R196+0x1b000] ;  /* 0x01b00000c42c783b */ /* 0x000fe20000004200 */
[----:B------:R-:W-:-:S02]  /*17e80*/  PRMT R3, R11, 0x5410, R8 ;  /* 0x000054100b037816 */ /* 0x000fc40000000008 */
[----:B------:R-:W-:Y:S02]  /*17e90*/  PRMT R13, R15, 0x5410, R13 ;  /* 0x000054100f0d7816 */ /* 0x000fe4000000000d */
[----:B------:R-:W-:Y:S02]  /*17ea0*/  MOV R155, R63 ;  /* 0x0000003f009b7202 */ /* 0x000fe40000000f00 */
[----:B------:R-:W-:Y:S01]  /*17eb0*/  MOV R159, R75 ;  /* 0x0000004b009f7202 */ /* 0x000fe20000000f00 */
[C---:B------:R-:W-:Y:S01]  /*17ec0*/  HMMA.16816.F32 R56, R4.reuse, R30, R160 ;  /* 0x0000001e0438723c */ /* 0x040fe200000018a0 */
[----:B------:R-:W-:Y:S01]  /*17ed0*/  PRMT R2, R2, 0x5410, R0 ;  /* 0x0000541002027816 */ /* 0x000fe20000000000 */
[----:B------:R-:W-:Y:S01]  /*17ee0*/  IMAD.MOV.U32 R60, RZ, RZ, R88 ;  /* 0x000000ffff3c7224 */ /* 0x000fe200078e0058 */
[----:B------:R-:W-:Y:S01]  /*17ef0*/  MOV R63, R91 ;  /* 0x0000005b003f7202 */ /* 0x000fe20000000f00 */
[----:B------:R-:W-:Y:S01]  /*17f00*/  IMAD.MOV.U32 R61, RZ, RZ, R89 ;  /* 0x000000ffff3d7224 */ /* 0x000fe200078e0059 */
[----:B------:R-:W-:Y:S01]  /*17f10*/  MOV R75, R95 ;  /* 0x0000005f004b7202 */ /* 0x000fe20000000f00 */
[----:B------:R-:W-:Y:S01]  /*17f20*/  IMAD.MOV.U32 R62, RZ, RZ, R90 ;  /* 0x000000ffff3e7224 */ /* 0x000fe200078e005a */
[--C-:B------:R-:W-:Y:S01]  /*17f30*/  HSET2.LE.AND R0, R3, R134.reuse, PT ;  /* 0x0000008603007233 */ /* 0x100fe20003803000 */
[----:B------:R-:W-:Y:S01]  /*17f40*/  IMAD.MOV.U32 R72, RZ, RZ, R92 ;  /* 0x000000ffff487224 */ /* 0x000fe200078e005c */
[C---:B---3--:R-:W-:Y:S01]  /*17f50*/  HMMA.16816.F32 R88, R4.reuse, R34, R180 ;  /* 0x000000220458723c */ /* 0x048fe200000018b4 */
[----:B------:R-:W-:Y:S01]  /*17f60*/  IMAD.MOV.U32 R73, RZ, RZ, R93 ;  /* 0x000000ffff497224 */ /* 0x000fe200078e005d */
[----:B------:R-:W-:Y:S01]  /*17f70*/  MOV R164, R223 ;  /* 0x000000df00a47202 */ /* 0x000fe20000000f00 */
[----:B------:R-:W-:Y:S01]  /*17f80*/  IMAD.MOV.U32 R74, RZ, RZ, R94 ;  /* 0x000000ffff4a7224 */ /* 0x000fe200078e005e */
[--C-:B------:R-:W-:Y:S01]  /*17f90*/  HSET2.LE.AND R2, R2, R134.reuse, PT ;  /* 0x0000008602027233 */ /* 0x100fe20003803000 */
[----:B------:R-:W-:Y:S01]  /*17fa0*/  IMAD.MOV.U32 R48, RZ, RZ, R26 ;  /* 0x000000ffff307224 */ /* 0x000fe200078e001a */
[--C-:B------:R-:W-:Y:S01]  /*17fb0*/  HSET2.LE.AND R3, R13, R134.reuse, PT ;  /* 0x000000860d037233 */ /* 0x100fe20003803000 */
[----:B------:R-:W-:Y:S01]  /*17fc0*/  IMAD.MOV.U32 R49, RZ, RZ, R27 ;  /* 0x000000ffff317224 */ /* 0x000fe200078e001b */
[----:B------:R-:W-:Y:S01]  /*17fd0*/  HMMA.16816.F32 R92, R4, R32, R168 ;  /* 0x00000020045c723c */ /* 0x000fe200000018a8 */
[----:B------:R-:W-:Y:S01]  /*17fe0*/  IMAD.MOV.U32 R50, RZ, RZ, R24 ;  /* 0x000000ffff327224 */ /* 0x000fe200078e0018 */
[----:B------:R-:W-:Y:S01]  /*17ff0*/  MOV R51, R25 ;  /* 0x0000001900337202 */ /* 0x000fe20000000f00 */
[----:B------:R-:W3:Y:S04]  /*18000*/  LDSM.16.MT88.4 R28, [R194+0x19000] ;  /* 0x01900000c21c783b */ /* 0x000ee80000004200 */
[----:B------:R-:W-:Y:S01]  /*18010*/  HSET2.LE.AND R7, R14, R134, PT ;  /* 0x000000860e077233 */ /* 0x000fe20003803000 */
[----:B------:R-:W-:Y:S01]  /*18020*/  LOP3.LUT R4, R203, R0, RZ, 0xc0, !PT ;  /* 0x00000000cb047212 */ /* 0x000fe200078ec0ff */
[----:B------:R-:W3:Y:S01]  /*18030*/  LDSM.16.MT88.4 R24, [R196+0x19000] ;  /* 0x01900000c418783b */ /* 0x000ee20000004200 */
[----:B------:R-:W-:-:S02]  /*18040*/  LOP3.LUT R5, R202, R2, RZ, 0xc0, !PT ;  /* 0x00000002ca057212 */ /* 0x000fc400078ec0ff */
[----:B------:R-:W-:Y:S01]  /*18050*/  LOP3.LUT R6, R201, R3, RZ, 0xc0, !PT ;  /* 0x00000003c9067212 */ /* 0x000fe200078ec0ff */
[----:B------:R-:W-:Y:S01]  /*18060*/  IMAD.MOV.U32 R172, RZ, RZ, R100 ;  /* 0x000000ffffac7224 */ /* 0x000fe200078e0064 */
[----:B------:R-:W-:Y:S01]  /*18070*/  LOP3.LUT R7, R200, R7, RZ, 0xc0, !PT ;  /* 0x00000007c8077212 */ /* 0x000fe200078ec0ff */
[----:B------:R-:W-:Y:S01]  /*18080*/  IMAD.MOV.U32 R173, RZ, RZ, R101 ;  /* 0x000000ffffad7224 */ /* 0x000fe200078e0065 */
[----:B------:R-:W-:Y:S01]  /*18090*/  LDSM.16.MT88.4 R32, [R194+0x1d000] ;  /* 0x01d00000c220783b */ /* 0x000fe20000004200 */
[----:B------:R-:W-:Y:S02]  /*180a0*/  IMAD.MOV.U32 R167, RZ, RZ, R135 ;  /* 0x000000ffffa77224 */ /* 0x000fe400078e0087 */
[----:B------:R-:W-:Y:S01]  /*180b0*/  IMAD.MOV.U32 R165, RZ, RZ, R222 ;  /* 0x000000ffffa57224 */ /* 0x000fe200078e00de */
[----:B------:R1:W5:Y:S01]  /*180c0*/  LDL.LU.64 R214, [R1+0x1a0] ;  /* 0x0001a00001d67983 */ /* 0x0003620000300a00 */
[C---:B--2---:R-:W-:Y:S01]  /*180d0*/  HMMA.16816.F32 R116, R4.reuse, R16, R116 ;  /* 0x000000100474723c */ /* 0x044fe20000001874 */
[----:B------:R-:W-:Y:S01]  /*180e0*/  IMAD.MOV.U32 R166, RZ, RZ, R219 ;  /* 0x000000ffffa67224 */ /* 0x000fe200078e00db */
[----:B------:R-:W-:Y:S01]  /*180f0*/  LOP3.LUT R2, R9, R199, R12, 0x96, !PT ;  /* 0x000000c709027212 */ /* 0x000fe200078e960c */
[----:B------:R2:W5:Y:S04]  /*18100*/  LDL.LU R213, [R1+0x19c] ;  /* 0x00019c0001d57983 */ /* 0x0005680000300800 */
[----:B------:R2:W5:Y:S01]  /*18110*/  LDL.LU R212, [R1+0x198] ;  /* 0x0001980001d47983 */ /* 0x0005620000300800 */
[C---:B------:R-:W-:Y:S03]  /*18120*/  HMMA.16816.F32 R236, R4.reuse, R18, R236 ;  /* 0x0000001204ec723c */ /* 0x040fe600000018ec */
[----:B------:R2:W5:Y:S04]  /*18130*/  LDL.LU R211, [R1+0x194] ;  /* 0x0001940001d37983 */ /* 0x0005680000300800 */
[----:B------:R2:W5:Y:S01]  /*18140*/  LDL.LU R210, [R1+0x190] ;  /* 0x0001900001d27983 */ /* 0x0005620000300800 */
[C---:B----4-:R-:W-:Y:S03]  /*18150*/  HMMA.16816.F32 R16, R4.reuse, R42, R240 ;  /* 0x0000002a0410723c */ /* 0x050fe600000018f0 */
[----:B------:R2:W5:Y:S04]  /*18160*/  LDL.LU R209, [R1+0x18c] ;  /* 0x00018c0001d17983 */ /* 0x0005680000300800 */
[----:B------:R2:W5:Y:S01]  /*18170*/  LDL.LU R208, [R1+0x188] ;  /* 0x0001880001d07983 */ /* 0x0005620000300800 */
[C---:B-1----:R-:W-:Y:S03]  /*18180*/  HMMA.16816.F32 R168, R4.reuse, R36, R48 ;  /* 0x0000002404a8723c */ /* 0x042fe60000001830 */
[----:B------:R-:W1:Y:S04]  /*18190*/  LDSM.16.MT88.4 R48, [R195+0x1b000] ;  /* 0x01b00000c330783b */ /* 0x000e680000004200 */
[----:B------:R2:W5:Y:S01]  /*181a0*/  LDL.LU R207, [R1+0x184] ;  /* 0x0001840001cf7983 */ /* 0x0005620000300800 */
[----:B------:R-:W-:Y:S03]  /*181b0*/  HMMA.16816.F32 R60, R4, R38, R60 ;  /* 0x00000026043c723c */ /* 0x000fe6000000183c */
[----:B------:R-:W4:Y:S04]  /*181c0*/  LDSM.16.MT88.4 R36, [R193+0x1d000] ;  /* 0x01d00000c124783b */ /* 0x000f280000004200 */
[----:B------:R2:W5:Y:S01]  /*181d0*/  LDL.LU R206, [R1+0x180] ;  /* 0x0001800001ce7983 */ /* 0x0005620000300800 */
[----:B------:R-:W-:Y:S01]  /*181e0*/  MOV R190, R16 ;  /* 0x0000001000be7202 */ /* 0x000fe20000000f00 */
[----:B------:R-:W-:-:S02]  /*181f0*/  IMAD.MOV.U32 R139, RZ, RZ, R17 ;  /* 0x000000ffff8b7224 */ /* 0x000fc400078e0011 */
[----:B------:R-:W-:Y:S01]  /*18200*/  IMAD.MOV.U32 R138, RZ, RZ, R18 ;  /* 0x000000ffff8a7224 */ /* 0x000fe200078e0012 */
[C---:B---3--:R-:W-:Y:S01]  /*18210*/  HMMA.16816.F32 R160, R4.reuse, R28, R156 ;  /* 0x0000001c04a0723c */ /* 0x048fe2000000189c */
[----:B------:R-:W-:Y:S01]  /*18220*/  IMAD.MOV.U32 R135, RZ, RZ, R19 ;  /* 0x000000ffff877224 */ /* 0x000fe200078e0013 */
[----:B------:R2:W5:Y:S04]  /*18230*/  LDL.LU R205, [R1+0x17c] ;  /* 0x00017c0001cd7983 */ /* 0x0005680000300800 */
[----:B------:R2:W5:Y:S02]  /*18240*/  LDL.LU R204, [R1+0x178] ;  /* 0x0001780001cc7983 */ /* 0x0005640000300800 */
[----:B------:R-:W-:Y:S01]  /*18250*/  HMMA.16816.F32 R16, R4, R44, R172 ;  /* 0x0000002c0410723c */ /* 0x000fe200000018ac */
[----:B------:R-:W-:Y:S01]  /*18260*/  IMAD.MOV.U32 R156, RZ, RZ, R102 ;  /* 0x000000ffff9c7224 */ /* 0x000fe200078e0066 */
[----:B------:R-:W-:Y:S01]  /*18270*/  MOV R157, R103 ;  /* 0x00000067009d7202 */ /* 0x000fe20000000f00 */
[----:B------:R-:W-:Y:S01]  /*18280*/  IMAD.MOV.U32 R158, RZ, RZ, R248 ;  /* 0x000000ffff9e7224 */ /* 0x000fe200078e00f8 */
[----:B------:R2:W5:Y:S01]  /*18290*/  LDL.LU R203, [R1+0x174] ;  /* 0x0001740001cb7983 */ /* 0x0005620000300800 */
[----:B------:R-:W-:-:S03]  /*182a0*/  IMAD.MOV.U32 R159, RZ, RZ, R246 ;  /* 0x000000ffff9f7224 */ /* 0x000fc600078e00f6 */
[C---:B------:R-:W-:Y:S01]  /*182b0*/  HMMA.16816.F32 R152, R4.reuse, R24, R152 ;  /* 0x000000180498723c */ /* 0x040fe20000001898 */
[----:B------:R-:W-:Y:S07]  /*182c0*/  LDSM.16.MT88.4 R20, [R195+0x19000] ;  /* 0x01900000c314783b */ /* 0x000fee0000004200 */
[C---:B------:R-:W-:Y:S01]  /*182d0*/  HMMA.16816.F32 R84, R4.reuse, R26, R84 ;  /* 0x0000001a0454723c */ /* 0x040fe20000001854 */
[----:B------:R2:W5:Y:S07]  /*182e0*/  LDL.LU R202, [R1+0x170] ;  /* 0x0001700001ca7983 */ /* 0x00056e0000300800 */
[----:B------:R-:W-:Y:S01]  /*182f0*/  IMAD.MOV.U32 R14, RZ, RZ, R18 ;  /* 0x000000ffff0e7224 */ /* 0x000fe200078e0012 */
[----:B------:R-:W-:Y:S01]  /*18300*/  HMMA.16816.F32 R24, R4, R40, R148 ;  /* 0x000000280418723c */ /* 0x000fe20000001894 */
[----:B------:R-:W-:Y:S01]  /*18310*/  IMAD.MOV.U32 R3, RZ, RZ, R19 ;  /* 0x000000ffff037224 */ /* 0x000fe200078e0013 */
[----:B------:R2:W5:Y:S01]  /*18320*/  LDL.LU R201, [R1+0x16c] ;  /* 0x00016c0001c97983 */ /* 0x0005620000300800 */
[----:B------:R-:W-:-:S02]  /*18330*/  IMAD.MOV.U32 R0, RZ, RZ, R16 ;  /* 0x000000ffff007224 */ /* 0x000fc400078e0010 */
[----:B------:R-:W-:Y:S01]  /*18340*/  IMAD.MOV.U32 R246, RZ, RZ, R252 ;  /* 0x000000fffff67224 */ /* 0x000fe200078e00fc */
[----:B------:R2:W5:Y:S01]  /*18350*/  LDL.LU R200, [R1+0x168] ;  /* 0x0001680001c87983 */ /* 0x0005620000300800 */
[----:B------:R-:W-:Y:S02]  /*18360*/  MOV R148, R17 ;  /* 0x0000001100947202 */ /* 0x000fe40000000f00 */
[C---:B------:R-:W-:Y:S08]  /*18370*/  HMMA.16816.F32 R16, R4.reuse, R46, R176 ;  /* 0x0000002e0410723c */ /* 0x040ff000000018b0 */
[C---:B-1----:R-:W-:Y:S07]  /*18380*/  HMMA.16816.F32 R40, R4.reuse, R48, R164 ;  /* 0x000000300428723c */ /* 0x042fee00000018a4 */
[----:B------:R-:W-:Y:S01]  /*18390*/  MOV R151, R25 ;  /* 0x0000001900977202 */ /* 0x000fe20000000f00 */
[----:B------:R-:W-:Y:S01]  /*183a0*/  HMMA.16816.F32 R44, R4, R50, R156 ;  /* 0x00000032042c723c */ /* 0x000fe2000000189c */
[----:B------:R-:W-:-:S02]  /*183b0*/  IMAD.MOV.U32 R150, RZ, RZ, R26 ;  /* 0x000000ffff967224 */ /* 0x000fc400078e001a */
[----:B------:R-:W-:Y:S02]  /*183c0*/  IMAD.MOV.U32 R149, RZ, RZ, R24 ;  /* 0x000000ffff957224 */ /* 0x000fe400078e0018 */
[----:B------:R-:W-:Y:S01]  /*183d0*/  IMAD.MOV.U32 R252, RZ, RZ, R27 ;  /* 0x000000fffffc7224 */ /* 0x000fe200078e001b */
[----:B------:R-:W-:Y:S01]  /*183e0*/  MOV R174, R246 ;  /* 0x000000f600ae7202 */ /* 0x000fe20000000f00 */
[----:B------:R-:W1:Y:S04]  /*183f0*/  LDSM.16.MT88.4 R24, [R195+0x1d000] ;  /* 0x01d00000c318783b */ /* 0x000e680000004200 */
[----:B------:R2:W5:Y:S11]  /*18400*/  LDL.LU R199, [R1+0x164] ;  /* 0x0001640001c77983 */ /* 0x0005760000300800 */
[----:B------:R-:W-:Y:S02]  /*18410*/  @!UPT UIADD3 URZ, URZ, URZ, URZ ;  /* 0x0000003f3f3ff290 */ /* 0x000fe4000fffe03f */
[----:B------:R-:W-:Y:S01]  /*18420*/  IMAD.MOV.U32 R164, RZ, RZ, R45 ;  /* 0x000000ffffa47224 */ /* 0x000fe200078e002d */
[----:B------:R-:W-:Y:S01]  /*18430*/  MOV R156, R44 ;  /* 0x0000002c009c7202 */ /* 0x000fe20000000f00 */
[----:B------:R-:W-:Y:S02]  /*18440*/  IMAD.MOV.U32 R158, RZ, RZ, R46 ;  /* 0x000000ffff9e7224 */ /* 0x000fe400078e002e */
[----:B------:R-:W-:Y:S02]  /*18450*/  IMAD.MOV.U32 R157, RZ, RZ, R47 ;  /* 0x000000ffff9d7224 */ /* 0x000fe400078e002f */
[C---:B----4-:R-:W-:Y:S08]  /*18460*/  HMMA.16816.F32 R44, R4.reuse, R36, R140 ;  /* 0x00000024042c723c */ /* 0x050ff0000000188c */
[----:B------:R-:W-:Y:S11]  /*18470*/  HMMA.16816.F32 R36, R4, R38, R128 ;  /* 0x000000260424723c */ /* 0x000ff60000001880 */
[----:B------:R-:W-:Y:S05]  /*18480*/  @!UPT UIADD3 URZ, URZ, URZ, URZ ;  /* 0x0000003f3f3ff290 */ /* 0x000fea000fffe03f */
[----:B------:R-:W-:-:S08]  /*18490*/  IMAD.MOV.U32 R141, RZ, RZ, R47 ;  /* 0x000000ffff8d7224 */ /* 0x000fd000078e002f */
[----:B------:R-:W-:Y:S01]  /*184a0*/  IMAD.MOV.U32 R51, RZ, RZ, R37 ;  /* 0x000000ffff337224 */ /* 0x000fe200078e0025 */
[----:B------:R-:W-:Y:S01]  /*184b0*/  MOV R15, R39 ;  /* 0x00000027000f7202 */ /* 0x000fe20000000f00 */
[----:B------:R-:W-:Y:S02]  /*184c0*/  IMAD.MOV.U32 R50, RZ, RZ, R38 ;  /* 0x000000ffff327224 */ /* 0x000fe400078e0026 */
[----:B------:R-:W-:Y:S02]  /*184d0*/  IMAD.MOV.U32 R47, RZ, RZ, R36 ;  /* 0x000000ffff2f7224 */ /* 0x000fe400078e0024 */
[----:B------:R-:W-:Y:S01]  /*184e0*/  HMMA.16816.F32 R36, R4, R32, R124 ;  /* 0x000000200424723c */ /* 0x000fe2000000187c */
[----:B------:R-:W-:-:S07]  /*184f0*/  IMAD.MOV.U32 R142, RZ, RZ, R46 ;  /* 0x000000ffff8e7224 */ /* 0x000fce00078e002e */
[----:B-1----:R-:W-:Y:S11]  /*18500*/  HMMA.16816.F32 R176, R4, R26, R96 ;  /* 0x0000001a04b0723c */ /* 0x002ff60000001860 */
[----:B------:R-:W-:Y:S05]  /*18510*/  @!UPT UIADD3 URZ, URZ, URZ, URZ ;  /* 0x0000003f3f3ff290 */ /* 0x000fea000fffe03f */
[----:B------:R-:W-:Y:S01]  /*18520*/  IMAD.MOV.U32 R46, RZ, RZ, R37 ;  /* 0x000000ffff2e7224 */ /* 0x000fe200078e0025 */
[----:B------:R-:W-:-:S03]  /*18530*/  MOV R37, R36 ;  /* 0x0000002400257202 */ /* 0x000fc60000000f00 */
[----:B------:R-:W-:Y:S02]  /*18540*/  IMAD.MOV.U32 R97, RZ, RZ, R46 ;  /* 0x000000ffff617224 */ /* 0x000fe400078e002e */
[----:B------:R-:W-:Y:S02]  /*18550*/  IMAD.MOV.U32 R46, RZ, RZ, R3 ;  /* 0x000000ffff2e7224 */ /* 0x000fe400078e0003 */
[----:B------:R-:W-:Y:S01]  /*18560*/  IMAD.WIDE.U32 R2, R2, -0x2daee0ad, RZ ;  /* 0xd2511f5302027825 */ /* 0x000fe200078e00ff */
[----:B------:R-:W-:-:S03]  /*18570*/  MOV R96, R37 ;  /* 0x0000002500607202 */ /* 0x000fc60000000f00 */
[----:B------:R-:W-:Y:S01]  /*18580*/  IMAD.MOV.U32 R37, RZ, RZ, R0 ;  /* 0x000000ffff257224 */ /* 0x000fe200078e0000 */
[----:B------:R-:W-:Y:S01]  /*18590*/  LOP3.LUT R0, R3, R249, R10, 0x96, !PT ;  /* 0x000000f903007212 */ /* 0x000fe200078e960a */
[----:B------:R-:W-:Y:S01]  /*185a0*/  HMMA.16816.F32 R180, R4, R24, R104 ;  /* 0x0000001804b4723c */ /* 0x000fe20000001868 */
[----:B------:R-:W-:Y:S02]  /*185b0*/  LOP3.LUT R3, R2, 0xffff, RZ, 0xc0, !PT ;  /* 0x0000ffff02037812 */ /* 0x000fe400078ec0ff */
[C---:B------:R-:W-:Y:S02]  /*185c0*/  LOP3.LUT R8, R0.reuse, 0xffff, RZ, 0xc0, !PT ;  /* 0x0000ffff00087812 */ /* 0x040fe400078ec0ff */
[--C-:B------:R-:W-:Y:S02]  /*185d0*/  SHF.R.U32.HI R9, RZ, 0x10, R0.reuse ;  /* 0x00000010ff097819 */ /* 0x100fe40000011600 */
[----:B------:R-:W-:Y:S01]  /*185e0*/  IMAD.MOV.U32 R105, RZ, RZ, R51 ;  /* 0x000000ffff697224 */ /* 0x000fe200078e0033 */
[----:B------:R-:W-:Y:S01]  /*185f0*/  SHF.R.U32.HI R13, RZ, 0x18, R0 ;  /* 0x00000018ff0d7819 */ /* 0x000fe20000011600 */
[----:B------:R-:W-:Y:S01]  /*18600*/  IMAD.MOV.U32 R51, RZ, RZ, R14 ;  /* 0x000000ffff337224 */ /* 0x000fe200078e000e */
[----:B------:R-:W-:-:S02]  /*18610*/  LOP3.LUT R14, R0, 0xff, RZ, 0xc0, !PT ;  /* 0x000000ff000e7812 */ /* 0x000fc400078ec0ff */
[----:B------:R-:W-:Y:S02]  /*18620*/  SHF.R.U32.HI R0, RZ, 0x8, R3 ;  /* 0x00000008ff007819 */ /* 0x000fe40000011603 */
[----:B------:R-:W-:Y:S02]  /*18630*/  SHF.R.U32.HI R3, RZ, 0x8, R8 ;  /* 0x00000008ff037819 */ /* 0x000fe40000011608 */
[----:B------:R-:W-:Y:S02]  /*18640*/  LOP3.LUT R8, R9, 0xff, RZ, 0xc0, !PT ;  /* 0x000000ff09087812 */ /* 0x000fe400078ec0ff */
[--C-:B------:R-:W-:Y:S02]  /*18650*/  SHF.R.U32.HI R10, RZ, 0x10, R2.reuse ;  /* 0x00000010ff0a7819 */ /* 0x100fe40000011602 */
[----:B------:R-:W-:Y:S02]  /*18660*/  LOP3.LUT R11, R2, 0xff, RZ, 0xc0, !PT ;  /* 0x000000ff020b7812 */ /* 0x000fe400078ec0ff */
[----:B------:R-:W-:-:S02]  /*18670*/  SHF.R.U32.HI R12, RZ, 0x18, R2 ;  /* 0x00000018ff0c7819 */ /* 0x000fc40000011602 */
[----:B------:R-:W-:Y:S02]  /*18680*/  PRMT R2, R8, 0x5410, R13 ;  /* 0x0000541008027816 */ /* 0x000fe4000000000d */
[----:B------:R-:W-:Y:S02]  /*18690*/  LOP3.LUT R8, R10, 0xff, RZ, 0xc0, !PT ;  /* 0x000000ff0a087812 */ /* 0x000fe400078ec0ff */
[----:B------:R-:W-:Y:S01]  /*186a0*/  PRMT R9, R11, 0x5410, R0 ;  /* 0x000054100b097816 */ /* 0x000fe20000000000 */
[----:B------:R-:W-:Y:S01]  /*186b0*/  IMAD.MOV.U32 R159, RZ, RZ, R174 ;  /* 0x000000ffff9f7224 */ /* 0x000fe200078e00ae */
[----:B------:R-:W-:Y:S02]  /*186c0*/  PRMT R0, R14, 0x5410, R3 ;  /* 0x000054100e007816 */ /* 0x000fe40000000003 */
[----:B------:R-:W-:Y:S01]  /*186d0*/  PRMT R8, R8, 0x5410, R12 ;  /* 0x0000541008087816 */ /* 0x000fe2000000000c */
[--C-:B------:R-:W-:Y:S01]  /*186e0*/  HSET2.LE.AND R2, R2, R134.reuse, PT ;  /* 0x0000008602027233 */ /* 0x100fe20003803000 */
[----:B------:R-:W-:Y:S01]  /*186f0*/  MOV R131, R159 ;  /* 0x0000009f00837202 */ /* 0x000fe20000000f00 */
[----:B------:R-:W-:-:S02]  /*18700*/  HSET2.LE.AND R0, R0, R134, PT ;  /* 0x0000008600007233 */ /* 0x000fc40003803000 */
[--C-:B------:R-:W-:Y:S02]  /*18710*/  HSET2.LE.AND R3, R9, R134.reuse, PT ;  /* 0x0000008609037233 */ /* 0x100fe40003803000 */
[----:B------:R-:W-:Y:S01]  /*18720*/  HSET2.LE.AND R8, R8, R134, PT ;  /* 0x0000008608087233 */ /* 0x000fe20003803000 */
[----:B------:R-:W-:Y:S02]  /*18730*/  LOP3.LUT R129, R198, R2, RZ, 0xc0, !PT ;  /* 0x00000002c6817212 */ /* 0x000fe400078ec0ff */
[----:B------:R-:W-:Y:S01]  /*18740*/  LOP3.LUT R128, R131, R0, RZ, 0xc0, !PT ;  /* 0x0000000083807212 */ /* 0x000fe200078ec0ff */
[----:B------:R2:W5:Y:S01]  /*18750*/  LDL.LU R198, [R1+0x160] ;  /* 0x0001600001c67983 */ /* 0x0005620000300800 */
[----:B------:R-:W-:Y:S02]  /*18760*/  LOP3.LUT R130, R197, R3, RZ, 0xc0, !PT ;  /* 0x00000003c5827212 */ /* 0x000fe400078ec0ff */
[----:B------:R-:W-:Y:S01]  /*18770*/  LOP3.LUT R131, R192, R8, RZ, 0xc0, !PT ;  /* 0x00000008c0837212 */ /* 0x000fe200078ec0ff */
[----:B------:R2:W5:Y:S04]  /*18780*/  LDL.LU R197, [R1+0x15c] ;  /* 0x00015c0001c57983 */ /* 0x0005680000300800 */
[----:B------:R2:W5:Y:S01]  /*18790*/  LDL.LU R192, [R1+0x158] ;  /* 0x0001580001c07983 */ /* 0x0005620000300800 */
[C---:B------:R-:W-:Y:S03]  /*187a0*/  HMMA.16816.F32 R72, R4.reuse, R30, R72 ;  /* 0x0000001e0448723c */ /* 0x040fe60000001848 */
[----:B------:R-:W1:Y:S05]  /*187b0*/  LDSM.16.MT88.4 R28, [R196+0x1d000] ;  /* 0x01d00000c41c783b */ /* 0x000e6a0000004200 */
[C---:B------:R-:W-:Y:S08]  /*187c0*/  HMMA.16816.F32 R144, R4.reuse, R20, R144 ;  /* 0x000000140490723c */ /* 0x040ff00000001890 */
[C---:B------:R-:W-:Y:S01]  /*187d0*/  HMMA.16816.F32 R100, R4.reuse, R22, R184 ;  /* 0x000000160464723c */ /* 0x040fe200000018b8 */
[----:B------:R-:W3:Y:S07]  /*187e0*/  LDSM.16.MT88.4 R20, [R193+0x1f000] ;  /* 0x01f00000c114783b */ /* 0x000eee0000004200 */
[----:B------:R-:W-:Y:S01]  /*187f0*/  HMMA.16816.F32 R32, R4, R34, R120 ;  /* 0x000000220420723c */ /* 0x000fe20000001878 */
        /* <DEDUP_REMOVED lines=8> */
[----:B------:R-:W4:Y:S01]  /*18880*/  LDSM.16.MT88.4 R164, [R193+0x19800] ;  /* 0x01980000c1a4783b */ /* 0x000f220000004200 */
[----:B------:R-:W-:Y:S02]  /*18890*/  IMAD.MOV.U32 R45, RZ, RZ, R38 ;  /* 0x000000ffff2d7224 */ /* 0x000fe400078e0026 */
[----:B------:R-:W-:Y:S01]  /*188a0*/  IMAD.MOV.U32 R44, RZ, RZ, R39 ;  /* 0x000000ffff2c7224 */ /* 0x000fe200078e0027 */
[----:B------:R-:W2:Y:S01]  /*188b0*/  LDSM.16.MT88.4 R40, [R196+0x1f000] ;  /* 0x01f00000c428783b */ /* 0x000ea20000004200 */
[----:B------:R-:W-:Y:S01]  /*188c0*/  IMAD.MOV.U32 R222, RZ, RZ, R17 ;  /* 0x000000ffffde7224 */ /* 0x000fe200078e0011 */
[----:B------:R-:W-:Y:S01]  /*188d0*/  MOV R123, R157 ;  /* 0x0000009d007b7202 */ /* 0x000fe20000000f00 */
[----:B------:R-:W-:-:S02]  /*188e0*/  IMAD.MOV.U32 R219, RZ, RZ, R18 ;  /* 0x000000ffffdb7224 */ /* 0x000fc400078e0012 */
[----:B------:R-:W-:Y:S01]  /*188f0*/  IMAD.MOV.U32 R191, RZ, RZ, R19 ;  /* 0x000000ffffbf7224 */ /* 0x000fe200078e0013 */
[----:B-1----:R-:W-:Y:S01]  /*18900*/  HMMA.16816.F32 R240, R4, R28, R112 ;  /* 0x0000001c04f0723c */ /* 0x002fe20000001870 */
[----:B------:R-:W1:Y:S01]  /*18910*/  LDSM.16.MT88.4 R16, [R194+0x1f000] ;  /* 0x01f00000c210783b */ /* 0x000e620000004200 */
[----:B------:R-:W-:Y:S02]  /*18920*/  IMAD.MOV.U32 R122, RZ, RZ, R158 ;  /* 0x000000ffff7a7224 */ /* 0x000fe400078e009e */
[----:B------:R-:W-:Y:S01]  /*18930*/  IMAD.MOV.U32 R120, RZ, RZ, R32 ;  /* 0x000000ffff787224 */ /* 0x000fe200078e0020 */
[----:B------:R-:W-:Y:S01]  /*18940*/  MOV R36, R35 ;  /* 0x0000002300247202 */ /* 0x000fe20000000f00 */
[----:B------:R-:W-:Y:S02]  /*18950*/  IMAD.MOV.U32 R39, RZ, RZ, R33 ;  /* 0x000000ffff277224 */ /* 0x000fe400078e0021 */
[----:B------:R-:W-:Y:S02]  /*18960*/  IMAD.MOV.U32 R38, RZ, RZ, R34 ;  /* 0x000000ffff267224 */ /* 0x000fe400078e0022 */
[----:B------:R-:W-:-:S02]  /*18970*/  IMAD.MOV.U32 R115, RZ, RZ, R156 ;  /* 0x000000ffff737224 */ /* 0x000fc400078e009c */
[----:B------:R-:W-:Y:S01]  /*18980*/  LDSM.16.MT88.4 R156, [R194+0x19800] ;  /* 0x01980000c29c783b */ /* 0x000fe20000004200 */
[C---:B---3--:R-:W-:Y:S08]  /*18990*/  HMMA.16816.F32 R172, R4.reuse, R20, R80 ;  /* 0x0000001404ac723c */ /* 0x048ff00000001850 */
[----:B------:R-:W-:Y:S01]  /*189a0*/  HMMA.16816.F32 R32, R4, R22, R76 ;  /* 0x000000160420723c */ /* 0x000fe2000000184c */
[----:B------:R-:W3:Y:S01]  /*189b0*/  LDSM.16.MT88.4 R20, [R195+0x1f000] ;  /* 0x01f00000c314783b */ /* 0x000ee20000004200 */
        /* <DEDUP_REMOVED lines=8> */
[----:B----4-:R-:W-:Y:S01]  /*18a40*/  HMMA.16816.F32 R168, R128, R164, R168 ;  /* 0x000000a480a8723c */ /* 0x010fe200000018a8 */
[----:B------:R-:W-:Y:S01]  /*18a50*/  IMAD.MOV.U32 R113, RZ, RZ, R142 ;  /* 0x000000ffff717224 */ /* 0x000fe200078e008e */
[----:B------:R-:W-:Y:S01]  /*18a60*/  LDSM.16.MT88.4 R80, [R194+0x1d800] ;  /* 0x01d80000c250783b */ /* 0x000fe20000004200 */
[----:B------:R-:W-:Y:S02]  /*18a70*/  IMAD.MOV.U32 R45, RZ, RZ, R151 ;  /* 0x000000ffff2d7224 */ /* 0x000fe400078e0097 */
[----:B------:R-:W-:Y:S01]  /*18a80*/  IMAD.MOV.U32 R47, RZ, RZ, R150 ;  /* 0x000000ffff2f7224 */ /* 0x000fe200078e0096 */
[----:B------:R-:W-:Y:S01]  /*18a90*/  LDSM.16.MT88.4 R140, [R195+0x19800] ;  /* 0x01980000c38c783b */ /* 0x000fe20000004200 */
[----:B------:R-:W-:-:S03]  /*18aa0*/  IMAD.MOV.U32 R44, RZ, RZ, R149 ;  /* 0x000000ffff2c7224 */ /* 0x000fc600078e0095 */
[----:B------:R-:W4:Y:S01]  /*18ab0*/  LDSM.16.MT88.4 R148, [R196+0x19800] ;  /* 0x01980000c494783b */ /* 0x000f220000004200 */
[----:B------:R-:W-:Y:S01]  /*18ac0*/  HMMA.16816.F32 R184, R4, R30, R108 ;  /* 0x0000001e04b8723c */ /* 0x000fe2000000186c */
[----:B------:R-:W-:Y:S01]  /*18ad0*/  IMAD.MOV.U32 R76, RZ, RZ, R96 ;  /* 0x000000ffff4c7224 */ /* 0x000fe200078e0060 */
[----:B------:R-:W-:Y:S01]  /*18ae0*/  MOV R79, R99 ;  /* 0x00000063004f7202 */ /* 0x000fe20000000f00 */
[----:B------:R-:W-:Y:S01]  /*18af0*/  IMAD.MOV.U32 R77, RZ, RZ, R97 ;  /* 0x000000ffff4d7224 */ /* 0x000fe200078e0061 */
[----:B------:R-:W-:Y:S01]  /*18b00*/  MOV R8, R115 ;  /* 0x0000007300087202 */ /* 0x000fe20000000f00 */
[----:B------:R-:W-:-:S03]  /*18b10*/  IMAD.MOV.U32 R78, RZ, RZ, R98 ;  /* 0x000000ffff4e7224 */ /* 0x000fc600078e0062 */
[----:B--2---:R-:W-:Y:S01]  /*18b20*/  HMMA.16816.F32 R24, R4, R40, R52 ;  /* 0x000000280418723c */ /* 0x004fe20000001834 */
[----:B------:R-:W-:Y:S01]  /*18b30*/  IMAD.MOV.U32 R12, RZ, RZ, R104 ;  /* 0x000000ffff0c7224 */ /* 0x000fe200078e0068 */
[----:B------:R-:W-:Y:S01]  /*18b40*/  LDSM.16.MT88.4 R96, [R195+0x1d800] ;  /* 0x01d80000c360783b */ /* 0x000fe20000004200 */
[----:B------:R-:W-:Y:S02]  /*18b50*/  IMAD.MOV.U32 R13, RZ, RZ, R105 ;  /* 0x000000ffff0d7224 */ /* 0x000fe400078e0069 */
[----:B------:R-:W-:Y:S02]  /*18b60*/  IMAD.MOV.U32 R14, RZ, RZ, R106 ;  /* 0x000000ffff0e7224 */ /* 0x000fe400078e006a */
[----:B------:R-:W-:Y:S01]  /*18b70*/  IMAD.MOV.U32 R53, RZ, RZ, R50 ;  /* 0x000000ffff357224 */ /* 0x000fe200078e0032 */
[----:B------:R-:W-:Y:S01]  /*18b80*/  HMMA.16816.F32 R164, R128, R166, R60 ;  /* 0x000000a680a4723c */ /* 0x000fe2000000183c */
[----:B------:R-:W-:Y:S02]  /*18b90*/  IMAD.MOV.U32 R54, RZ, RZ, R51 ;  /* 0x000000ffff367224 */ /* 0x000fe400078e0033 */
[----:B------:R-:W-:-:S02]  /*18ba0*/  IMAD.MOV.U32 R9, RZ, RZ, R121 ;  /* 0x000000ffff097224 */ /* 0x000fc400078e0079 */
[----:B------:R-:W-:Y:S02]  /*18bb0*/  IMAD.MOV.U32 R10, RZ, RZ, R122 ;  /* 0x000000ffff0a7224 */ /* 0x000fe400078e007a */
[----:B------:R-:W-:Y:S01]  /*18bc0*/  MOV R62, R49 ;  /* 0x00000031003e7202 */ /* 0x000fe20000000f00 */
[----:B-1----:R-:W-:Y:S01]  /*18bd0*/  HMMA.16816.F32 R108, R4, R16, R68 ;  /* 0x00000010046c723c */ /* 0x002fe20000001844 */
[----:B------:R-:W-:Y:S02]  /*18be0*/  IMAD.MOV.U32 R63, RZ, RZ, R48 ;  /* 0x000000ffff3f7224 */ /* 0x000fe400078e0030 */
[----:B------:R-:W1:Y:S01]  /*18bf0*/  LDSM.16.MT88.4 R48, [R194+0x1b800] ;  /* 0x01b80000c230783b */ /* 0x000e620000004200 */
[----:B------:R-:W-:-:S04]  /*18c00*/  IMAD.MOV.U32 R11, RZ, RZ, R123 ;  /* 0x000000ffff0b7224 */ /* 0x000fc800078e007b */
[C---:B------:R-:W-:Y:S01]  /*18c10*/  HMMA.16816.F32 R28, R4.reuse, R18, R56 ;  /* 0x00000012041c723c */ /* 0x040fe20000001838 */
[----:B------:R-:W2:Y:S01]  /*18c20*/  LDSM.16.MT88.4 R56, [R196+0x1b800] ;  /* 0x01b80000c438783b */ /* 0x000ea20000004200 */
[----:B------:R-:W-:Y:S01]  /*18c30*/  MOV R68, R107 ;  /* 0x0000006b00447202 */ /* 0x000fe20000000f00 */
[----:B------:R-:W-:Y:S02]  /*18c40*/  IMAD.MOV.U32 R69, RZ, RZ, R112 ;  /* 0x000000ffff457224 */ /* 0x000fe400078e0070 */
[----:B------:R-:W-:Y:S01]  /*18c50*/  IMAD.MOV.U32 R70, RZ, RZ, R113 ;  /* 0x000000ffff467224 */ /* 0x000fe200078e0071 */
[----:B------:R-:W-:Y:S01]  /*18c60*/  LDSM.16.MT88.4 R104, [R193+0x1f800] ;  /* 0x01f80000c168783b */ /* 0x000fe20000004200 */
[----:B------:R-:W-:Y:S01]  /*18c70*/  IMAD.MOV.U32 R71, RZ, RZ, R114 ;  /* 0x000000ffff477224 */ /* 0x000fe200078e0072 */
[C---:B------:R-:W-:Y:S02]  /*18c80*/  HMMA.16816.F32 R16, R4.reuse, R42, R64 ;  /* 0x0000002a0410723c */ /* 0x040fe40000001840 */
[----:B------:R-:W1:Y:S04]  /*18c90*/  LDSM.16.MT88.4 R40, [R193+0x1b800] ;  /* 0x01b80000c128783b */ /* 0x000e680000004200 */
[----:B------:R-:W1:Y:S02]  /*18ca0*/  LDSM.16.MT88.4 R64, [R195+0x1b800] ;  /* 0x01b80000c340783b */ /* 0x000e640000004200 */
[----:B---3--:R-:W-:Y:S02]  /*18cb0*/  HMMA.16816.F32 R124, R4, R20, R92 ;  /* 0x00000014047c723c */ /* 0x008fe4000000185c */
[----:B------:R-:W-:Y:S05]  /*18cc0*/  LDSM.16.MT88.4 R112, [R194+0x1f800] ;  /* 0x01f80000c270783b */ /* 0x000fea0000004200 */
[----:B------:R-:W-:Y:S01]  /*18cd0*/  MOV R92, R120 ;  /* 0x00000078005c7202 */ /* 0x000fe20000000f00 */
[----:B------:R-:W-:Y:S01]  /*18ce0*/  HMMA.16816.F32 R160, R128, R156, R160 ;  /* 0x0000009c80a0723c */ /* 0x000fe200000018a0 */
[----:B------:R-:W-:Y:S07]  /*18cf0*/  LDSM.16.MT88.4 R120, [R196+0x1f800] ;  /* 0x01f80000c478783b */ /* 0x000fee0000004200 */
[----:B------:R-:W-:Y:S01]  /*18d00*/  HMMA.16816.F32 R20, R4, R22, R88 ;  /* 0x000000160414723c */ /* 0x000fe20000001858 */
[----:B------:R-:W-:Y:S04]  /*18d10*/  LDSM.16.MT88.4 R88, [R196+0x1d800] ;  /* 0x01d80000c458783b */ /* 0x000fe80000004200 */
        /* <DEDUP_REMOVED lines=8> */
[----:B----4-:R-:W-:Y:S01]  /*18da0*/  HMMA.16816.F32 R152, R128, R148, R152 ;  /* 0x000000948098723c */ /* 0x010fe20000001898 */
[----:B------:R-:W-:Y:S02]  /*18db0*/  IMAD.MOV.U32 R94, RZ, RZ, R38 ;  /* 0x000000ffff5e7224 */ /* 0x000fe400078e0026 */
[----:B------:R-:W-:Y:S02]  /*18dc0*/  IMAD.MOV.U32 R95, RZ, RZ, R36 ;  /* 0x000000ffff5f7224 */ /* 0x000fe400078e0024 */
[----:B------:R-:W-:-:S03]  /*18dd0*/  IMAD.MOV.U32 R60, RZ, RZ, R248 ;  /* 0x000000ffff3c7224 */ /* 0x000fc600078e00f8 */
[----:B------:R-:W-:Y:S01]  /*18de0*/  HMMA.16816.F32 R144, R128, R140, R144 ;  /* 0x0000008c8090723c */ /* 0x000fe20000001890 */
[----:B------:R-:W-:-:S07]  /*18df0*/  IMAD.MOV.U32 R61, RZ, RZ, R246 ;  /* 0x000000ffff3d7224 */ /* 0x000fce00078e00f6 */
[C---:B------:R-:W-:Y:S07]  /*18e00*/  HMMA.16816.F32 R148, R128.reuse, R150, R84 ;  /* 0x000000968094723c */ /* 0x040fee0000001854 */
[----:B------:R-:W-:Y:S01]  /*18e10*/  IMAD.MOV.U32 R84, RZ, RZ, R223 ;  /* 0x000000ffff547224 */ /* 0x000fe200078e00df */
        /* <DEDUP_REMOVED lines=33> */
[----:B------:R-:W-:-:S03]  /*19030*/  IMAD.MOV.U32 R135, RZ, RZ, R247 ;  /* 0x000000ffff877224 */ /* 0x000fc600078e00f7 */
[----:B------:R-:W-:-:S03]  /*19040*/  IADD3.X R223, R189, -0x1, RZ, P0, !PT ;  /* 0xffffffffbddf7810 */ /* 0x000fc600007fe4ff */
.L_x_1937:
[----:B------:R-:W2:Y:S02]  /*19050*/  LDL R0, [R1+0xf0] ;  /* 0x0000f00001007983 */ /* 0x000ea40000100800 */
[----:B--2---:R-:W-:-:S13]  /*19060*/  ISETP.GT.AND P0, PT, R135, R0, PT ;  /* 0x000000008700720c */ /* 0x004fda0003f04270 */
[----:B------:R-:W-:Y:S05]  /*19070*/  @!P0 BRA `(.L_x_1946) ;  /* 0x000069e000008947 */ /* 0x000fea0003800000 */
[----:B------:R-:W2:Y:S04]  /*19080*/  LDL.LU.64 R12, [R1+0x130] ;  /* 0x00013000010c7983 */ /* 0x000ea80000300a00 */
[----:B------:R-:W2:Y:S04]  /*19090*/  LDL.LU R2, [R1+0x148] ;  /* 0x0001480001027983 */ /* 0x000ea80000300800 */
[----:B------:R-:W3:Y:S04]  /*190a0*/  LDL.LU.64 R10, [R1+0x138] ;  /* 0x00013800010a7983 */ /* 0x000ee80000300a00 */
[----:B------:R-:W3:Y:S04]  /*190b0*/  LDL.LU R3, [R1+0x140] ;  /* 0x0001400001037983 */ /* 0x000ee80000300800 */
[----:B------:R-:W4:Y:S04]  /*190c0*/  LDL.LU R9, [R1+0x150] ;  /* 0x0001500001097983 */ /* 0x000f280000300800 */
[----:B------:R-:W4:Y:S04]  /*190d0*/  LDL.LU R5, [R1+0x14c] ;  /* 0x00014c0001057983 */ /* 0x000f280000300800 */
[----:B------:R-:W4:Y:S04]  /*190e0*/  LDL.LU R8, [R1+0x154] ;  /* 0x0001540001087983 */ /* 0x000f280000300800 */
[----:B------:R-:W4:Y:S04]  /*190f0*/  LDL.LU R7, [R1+0x144] ;  /* 0x0001440001077983 */ /* 0x000f280000300800 */
[----:B------:R-:W4:Y:S01]  /*19100*/  LDL.LU R6, [R1+0x12c] ;  /* 0x00012c0001067983 */ /* 0x000f220000300800 */
[----:B------:R-:W-:-:S02]  /*19110*/  IMAD.MOV.U32 R134, RZ, RZ, R132 ;  /* 0x000000ffff867224 */ /* 0x000fc400078e0084 */
[----:B------:R-:W-:Y:S01]  /*19120*/  IMAD.MOV.U32 R248, RZ, RZ, RZ ;  /* 0x000000fffff87224 */ /* 0x000fe200078e00ff */
[----:B------:R-:W1:Y:S02]  /*19130*/  S2R R0, SR_TID.X ;  /* 0x0000000000007919 */ /* 0x000e640000002100 */
[----:B-1----:R-:W-:-:S04]  /*19140*/  SHF.R.S32.HI R4, RZ, 0x1f, R0 ;  /* 0x0000001fff047819 */ /* 0x002fc80000011400 */
[----:B------:R-:W-:-:S04]  /*19150*/  LEA.HI R4, R4, R0, RZ, 0x3 ;  /* 0x0000000004047211 */ /* 0x000fc800078f18ff */
[----:B------:R-:W-:-:S05]  /*19160*/  LOP3.LUT R241, R4, 0xfffffff8, RZ, 0xc0, !PT ;  /* 0xfffffff804f17812 */ /* 0x000fca00078ec0ff */
[----:B------:R-:W-:-:S04]  /*19170*/  IMAD.IADD R241, R0, 0x1, -R241 ;  /* 0x0000000100f17824 */ /* 0x000fc800078e0af1 */
[----:B------:R-:W-:-:S05]  /*19180*/  IMAD.SHL.U32 R241, R241, 0x8, RZ ;  /* 0x00000008f1f17824 */ /* 0x000fca00078e00ff */
[----:B------:R-:W-:Y:S02]  /*19190*/  SHF.R.S32.HI R0, RZ, 0x1f, R241 ;  /* 0x0000001fff007819 */ /* 0x000fe400000114f1 */
[-C--:B--2---:R-:W-:Y:S02]  /*191a0*/  IADD3 R2, P3, P2, R2, R241.reuse, R12 ;  /* 0x000000f102027210 */ /* 0x084fe40007a7e00c */
[----:B---3--:R-:W-:Y:S02]  /*191b0*/  IADD3 R3, P1, P0, R3, R241, R10 ;  /* 0x000000f103037210 */ /* 0x008fe4000783e00a */
[----:B----4-:R-:W-:Y:S02]  /*191c0*/  IADD3.X R5, R5, R0, R9, P3, P2 ;  /* 0x0000000005057210 */ /* 0x010fe40001fe4409 */
[----:B-----5:R-:W-:-:S04]  /*191d0*/  LEA R9, P2, R2, R244, 0x1 ;  /* 0x000000f402097211 */ /* 0x020fc800078408ff */
[----:B------:R-:W-:Y:S01]  /*191e0*/  LEA.HI.X R5, R2, R245, R5, 0x1, P2 ;  /* 0x000000f502057211 */ /* 0x000fe200010f0c05 */
[----:B------:R-:W-:Y:S01]  /*191f0*/  STL [R1+0xa8], R9 ;  /* 0x0000a80901007387 */ /* 0x000fe20000100800 */
[----:B------:R-:W-:Y:S02]  /*19200*/  IADD3.X R0, R7, R0, R8, P1, P0 ;  /* 0x0000000007007210 */ /* 0x000fe40000fe0408 */
[C---:B------:R-:W-:Y:S02]  /*19210*/  LEA R7, P0, R3.reuse, R250, 0x1 ;  /* 0x000000fa03077211 */ /* 0x040fe400078008ff */
[----:B------:R-:W-:Y:S02]  /*19220*/  SHF.R.S32.HI R2, RZ, 0x1f, R6 ;  /* 0x0000001fff027819 */ /* 0x000fe40000011406 */
[----:B------:R-:W-:Y:S01]  /*19230*/  LEA.HI.X R3, R3, R251, R0, 0x1, P0 ;  /* 0x000000fb03037211 */ /* 0x000fe200000f0c00 */
[----:B------:R-:W-:Y:S01]  /*19240*/  STL [R1+0xa4], R7 ;  /* 0x0000a40701007387 */ /* 0x000fe20000100800 */
[----:B------:R-:W-:-:S02]  /*19250*/  SHF.R.S32.HI R0, RZ, 0x3, R4 ;  /* 0x00000003ff007819 */ /* 0x000fc40000011404 */
[C---:B------:R-:W-:Y:S01]  /*19260*/  SHF.L.U64.HI R4, R6.reuse, 0x1, R2 ;  /* 0x0000000106047819 */ /* 0x040fe20000010202 */
[----:B------:R-:W-:Y:S01]  /*19270*/  IMAD.SHL.U32 R2, R6, 0x2, RZ ;  /* 0x0000000206027824 */ /* 0x000fe200078e00ff */
[----:B------:R-:W-:Y:S01]  /*19280*/  STL [R1+0xa0], R5 ;  /* 0x0000a00501007387 */ /* 0x000fe20000100800 */
[----:B------:R-:W-:Y:S02]  /*19290*/  IADD3 R246, P0, R0, 0x20, RZ ;  /* 0x0000002000f67810 */ /* 0x000fe40007f1e0ff */
[----:B------:R-:W-:Y:S01]  /*192a0*/  SHF.R.S32.HI R0, RZ, 0x1f, R0 ;  /* 0x0000001fff007819 */ /* 0x000fe20000011400 */
[----:B------:R1:W-:Y:S04]  /*192b0*/  STL [R1+0x94], R3 ;  /* 0x0000940301007387 */ /* 0x0003e80000100800 */
[----:B------:R2:W-:Y:S01]  /*192c0*/  STL [R1+0xb4], R4 ;  /* 0x0000b40401007387 */ /* 0x0005e20000100800 */
[----:B------:R-:W-:-:S03]  /*192d0*/  IMAD.X R247, RZ, RZ, R0, P0 ;  /* 0x000000fffff77224 */ /* 0x000fc600000e0600 */
[----:B------:R3:W-:Y:S01]  /*192e0*/  STL [R1+0xb8], R2 ;  /* 0x0000b80201007387 */ /* 0x0007e20000100800 */
[----:B-1----:R-:W-:Y:S01]  /*192f0*/  IMAD.MOV.U32 R3, RZ, RZ, R133 ;  /* 0x000000ffff037224 */ /* 0x002fe200078e0085 */
[C---:B--2---:R-:W-:Y:S02]  /*19300*/  IADD3 R4, R135.reuse, -0x2, RZ ;  /* 0xfffffffe87047810 */ /* 0x044fe40007ffe0ff */
[----:B---3--:R-:W-:-:S03]  /*19310*/  IADD3 R2, R135, -0x1, RZ ;  /* 0xffffffff87027810 */ /* 0x008fc60007ffe0ff */
[----:B------:R1:W-:Y:S04]  /*19320*/  STL [R1+0xb0], R4 ;  /* 0x0000b00401007387 */ /* 0x0003e80000100800 */
[----:B------:R1:W-:Y:S02]  /*19330*/  STL [R1+0xac], R2 ;  /* 0x0000ac0201007387 */ /* 0x0003e40000100800 */
.L_x_1949:
[----:B------:R-:W2:Y:S01]  /*19340*/  LDL R0, [R1+0xac] ;  /* 0x0000ac0001007983 */ /* 0x000ea20000100800 */
[----:B------:R-:W-:Y:S01]  /*19350*/  IADD3 R236, R135, -0x1, RZ ;  /* 0xffffffff87ec7810 */ /* 0x000fe20007ffe0ff */
[----:B------:R-:W-:Y:S04]  /*19360*/  DEPBAR.LE SB0, 0x0 ;  /* 0x000080000000791a */ /* 0x000fe80000000000 */
[----:B------:R-:W3:Y:S01]  /*19370*/  LDL.64 R138, [R1+0x88] ;  /* 0x00008800018a7983 */ /* 0x000ee20000100a00 */
[C---:B-1----:R-:W-:Y:S01]  /*19380*/  SHF.L.U64.HI R2, R234.reuse, 0x6, R235 ;  /* 0x00000006ea027819 */ /* 0x042fe200000102eb */
[----:B------:R-:W-:Y:S01]  /*19390*/  WARPSYNC 0xffffffff ;  /* 0xffffffff00007948 */ /* 0x000fe20003800000 */
[----:B------:R-:W-:Y:S01]  /*193a0*/  ISETP.GE.AND P4, PT, R241, R226, PT ;  /* 0x000000e2f100720c */ /* 0x000fe20003f86270 */
[----:B------:R-:W4:Y:S01]  /*193b0*/  LDL.64 R4, [R1+0xf8] ;  /* 0x0000f80001047983 */ /* 0x000f220000100a00 */
[----:B------:R-:W-:Y:S01]  /*193c0*/  SHF.R.S32.HI R10, RZ, 0x1f, R236 ;  /* 0x0000001fff0a7819 */ /* 0x000fe200000114ec */
[----:B------:R-:W-:Y:S01]  /*193d0*/  IMAD.SHL.U32 R11, R234, 0x40, RZ ;  /* 0x00000040ea0b7824 */ /* 0x000fe200078e00ff */
[----:B------:R-:W-:Y:S01]  /*193e0*/  BSSY B0, `(.L_x_1947) ;  /* 0x0000174000007945 */ /* 0x000fe20003800000 */
[----:B-----5:R-:W5:Y:S01]  /*193f0*/  LDL R20, [R1+0xa4] ;  /* 0x0000a40001147983 */ /* 0x020f620000100800 */
[----:B------:R-:W-:Y:S03]  /*19400*/  IMAD R2, R2, R236, RZ ;  /* 0x000000ec02027224 */ /* 0x000fe600078e02ff */
[----:B------:R-:W5:Y:S04]  /*19410*/  LDL R19, [R1+0x94] ;  /* 0x0000940001137983 */ /* 0x000f680000100800 */
[----:B------:R-:W5:Y:S04]  /*19420*/  LDL R18, [R1+0x80] ;  /* 0x0000800001127983 */ /* 0x000f680000100800 */
[----:B------:R-:W5:Y:S04]  /*19430*/  LDL R17, [R1+0x7c] ;  /* 0x00007c0001117983 */ /* 0x000f680000100800 */
[----:B------:R-:W5:Y:S04]  /*19440*/  LDL R16, [R1+0x90] ;  /* 0x0000900001107983 */ /* 0x000f680000100800 */
[----:B------:R-:W-:Y:S06]  /*19450*/  BAR.SYNC.DEFER_BLOCKING 0x0 ;  /* 0x0000000000007b1d */ /* 0x000fec0000010000 */
[----:B------:R-:W-:Y:S04]  /*19460*/  @P4 STS.128 [R220+0x18000], RZ ;  /* 0x018000ffdc004388 */ /* 0x000fe80000000c00 */
[----:B------:R-:W5:Y:S04]  /*19470*/  LDL R182, [R1+0xa8] ;  /* 0x0000a80001b67983 */ /* 0x000f680000100800 */
[----:B------:R-:W5:Y:S04]  /*19480*/  LDL R181, [R1+0xa0] ;  /* 0x0000a00001b57983 */ /* 0x000f680000100800 */
[----:B------:R-:W5:Y:S01]  /*19490*/  LDL R180, [R1+0xf0] ;  /* 0x0000f00001b47983 */ /* 0x000f620000100800 */
[----:B--2---:R-:W-:Y:S05]  /*194a0*/  IMAD.IADD R0, R0, 0x1, -R248 ;  /* 0x0000000100007824 */ /* 0x004fea00078e0af8 */
[C---:B---3--:R-:W-:Y:S01]  /*194b0*/  LEA R6, P1, R0.reuse, R138, 0x6 ;  /* 0x0000008a00067211 */ /* 0x048fe200078230ff */
[----:B----4-:R-:W-:Y:S01]  /*194c0*/  IMAD.MOV.U32 R8, RZ, RZ, R4 ;  /* 0x000000ffff087224 */ /* 0x010fe200078e0004 */
[C---:B------:R-:W-:Y:S01]  /*194d0*/  LEA R4, P0, R0.reuse, R246, 0x6 ;  /* 0x000000f600047211 */ /* 0x040fe200078030ff */
[----:B------:R-:W-:Y:S01]  /*194e0*/  IMAD.MOV.U32 R9, RZ, RZ, R5 ;  /* 0x000000ffff097224 */ /* 0x000fe200078e0005 */
[----:B------:R-:W-:Y:S01]  /*194f0*/  LEA.HI.X.SX32 R7, R0, R139, 0x6, P1 ;  /* 0x0000008b00077211 */ /* 0x000fe200008f36ff */
[----:B------:R-:W-:Y:S01]  /*19500*/  IMAD.WIDE.U32 R14, R234, R6, RZ ;  /* 0x00000006ea0e7225 */ /* 0x000fe200078e00ff */
[----:B------:R-:W-:Y:S03]  /*19510*/  LEA.HI.X.SX32 R5, R0, R247, 0x6, P0 ;  /* 0x000000f700057211 */ /* 0x000fe600000f36ff */
[-C--:B------:R-:W-:Y:S04]  /*19520*/  IMAD.WIDE.U32 R8, R236, R11.reuse, R8 ;  /* 0x0000000bec087225 */ /* 0x080fe800078e0008 */
[----:B------:R-:W-:Y:S01]  /*19530*/  IMAD R0, R10, R11, R2 ;  /* 0x0000000b0a007224 */ /* 0x000fe200078e0202 */
[----:B------:R-:W-:Y:S01]  /*19540*/  @!P4 LEA R2, P2, R234, R8, 0x5 ;  /* 0x00000008ea02c211 */ /* 0x000fe200078428ff */
[----:B------:R-:W-:Y:S02]  /*19550*/  IMAD R10, R235, R6, RZ ;  /* 0x00000006eb0a7224 */ /* 0x000fe400078e02ff */
[----:B------:R-:W-:Y:S01]  /*19560*/  IMAD.IADD R0, R9, 0x1, R0 ;  /* 0x0000000109007824 */ /* 0x000fe200078e0200 */
[-C--:B------:R-:W-:Y:S01]  /*19570*/  @!P4 LEA R6, P0, R2, R250.reuse, 0x1 ;  /* 0x000000fa0206c211 */ /* 0x080fe200078008ff */
[----:B------:R-:W-:Y:S01]  /*19580*/  IMAD R7, R234, R7, R10 ;  /* 0x00000007ea077224 */ /* 0x000fe200078e020a */
[----:B------:R-:W-:Y:S01]  /*19590*/  @!P4 LEA R10, P1, R8, R250, 0x1 ;  /* 0x000000fa080ac211 */ /* 0x000fe200078208ff */
[----:B------:R-:W-:Y:S02]  /*195a0*/  IMAD R11, R235, R4, RZ ;  /* 0x00000004eb0b7224 */ /* 0x000fe400078e02ff */
[----:B------:R-:W-:Y:S02]  /*195b0*/  IMAD.IADD R15, R15, 0x1, R7 ;  /* 0x000000010f0f7824 */ /* 0x000fe400078e0207 */
[C---:B------:R-:W-:Y:S01]  /*195c0*/  IMAD R11, R234.reuse, R5, R11 ;  /* 0x00000005ea0b7224 */ /* 0x040fe200078e020b */
[C---:B------:R-:W-:Y:S01]  /*195d0*/  @!P4 LEA.HI.X R5, R234.reuse, R0, R235, 0x5, P2 ;  /* 0x00000000ea05c211 */ /* 0x040fe200010f2ceb */
[----:B------:R-:W-:Y:S01]  /*195e0*/  IMAD.WIDE.U32 R12, R234, R4, RZ ;  /* 0x00000004ea0c7225 */ /* 0x000fe200078e00ff */
[----:B-----5:R-:W-:Y:S02]  /*195f0*/  LEA R4, P3, R14, R20, 0x1 ;  /* 0x000000140e047211 */ /* 0x020fe400078608ff */
[----:B------:R-:W-:Y:S01]  /*19600*/  @!P4 LEA.HI.X R7, R2, R251, R5, 0x1, P0 ;  /* 0x000000fb0207c211 */ /* 0x000fe200000f0c05 */
[----:B------:R-:W-:Y:S01]  /*19610*/  IMAD.IADD R9, R13, 0x1, R11 ;  /* 0x000000010d097824 */ /* 0x000fe200078e020b */
[----:B------:R-:W-:Y:S02]  /*19620*/  LEA.HI.X R5, R14, R19, R15, 0x1, P3 ;  /* 0x000000130e057211 */ /* 0x000fe400018f0c0f */
[----:B------:R-:W-:Y:S02]  /*19630*/  ISETP.GE.AND P3, PT, R18, R226, PT ;  /* 0x000000e21200720c */ /* 0x000fe40003f66270 */
[----:B------:R-:W-:Y:S02]  /*19640*/  LEA R28, P2, R12, R20, 0x1 ;  /* 0x000000140c1c7211 */ /* 0x000fe400078408ff */
[----:B------:R-:W-:Y:S02]  /*19650*/  @!P4 LEA.HI.X R11, R8, R251, R0, 0x1, P1 ;  /* 0x000000fb080bc211 */ /* 0x000fe400008f0c00 */
[----:B------:R-:W-:Y:S01]  /*19660*/  LEA.HI.X R29, R12, R19, R9, 0x1, P2 ;  /* 0x000000130c1d7211 */ /* 0x000fe200010f0c09 */
[----:B------:R-:W2:Y:S01]  /*19670*/  LDL R0, [R1+0xb0] ;  /* 0x0000b00001007983 */ /* 0x000ea20000100800 */
[-C--:B------:R-:W-:Y:S02]  /*19680*/  ISETP.GE.AND P2, PT, R17, R226.reuse, PT ;  /* 0x000000e21100720c */ /* 0x080fe40003f46270 */
[----:B------:R-:W-:Y:S01]  /*19690*/  ISETP.GE.AND P1, PT, R16, R226, PT ;  /* 0x000000e21000720c */ /* 0x000fe20003f26270 */
        /* <DEDUP_REMOVED lines=40> */
[----:B-1----:R-:W3:Y:S04]  /*19920*/  LDSM.16.M88.4 R8, [R192+0x10000] ;  /* 0x01000000c008783b */ /* 0x002ee80000000200 */
[----:B------:R-:W1:Y:S04]  /*19930*/  LDSM.16.M88.4 R16, [R192+0x10800] ;  /* 0x01080000c010783b */ /* 0x000e680000000200 */
[----:B------:R-:W5:Y:S04]  /*19940*/  LDSM.16.M88.4 R24, [R192+0x11000] ;  /* 0x01100000c018783b */ /* 0x000f680000000200 */
[----:B------:R-:W0:Y:S04]  /*19950*/  LDGDEPBAR ;  /* 0x00000000000079af */ /* 0x000e280000000000 */
[----:B------:R-:W4:Y:S04]  /*19960*/  LDSM.16.M88.4 R172, [R192+0x11800] ;  /* 0x01180000c0ac783b */ /* 0x000f280000000200 */
[----:B------:R-:W-:Y:S01]  /*19970*/  LDSM.16.M88.4 R176, [R203] ;  /* 0x00000000cbb0783b */ /* 0x000fe20000000200 */
[C---:B---3--:R-:W-:Y:S08]  /*19980*/  HMMA.16816.F32 R4, R32.reuse, R8, RZ ;  /* 0x000000082004723c */ /* 0x048ff000000018ff */
[C---:B------:R-:W-:Y:S08]  /*19990*/  HMMA.16816.F32 R8, R32.reuse, R10, RZ ;  /* 0x0000000a2008723c */ /* 0x040ff000000018ff */
[C---:B-1----:R-:W-:Y:S08]  /*199a0*/  HMMA.16816.F32 R12, R32.reuse, R16, RZ ;  /* 0x00000010200c723c */ /* 0x042ff000000018ff */
[C---:B------:R-:W-:Y:S08]  /*199b0*/  HMMA.16816.F32 R16, R32.reuse, R18, RZ ;  /* 0x000000122010723c */ /* 0x040ff000000018ff */
[C---:B-----5:R-:W-:Y:S08]  /*199c0*/  HMMA.16816.F32 R20, R32.reuse, R24, RZ ;  /* 0x000000182014723c */ /* 0x060ff000000018ff */
[C---:B------:R-:W-:Y:S08]  /*199d0*/  HMMA.16816.F32 R24, R32.reuse, R26, RZ ;  /* 0x0000001a2018723c */ /* 0x040ff000000018ff */
[C---:B----4-:R-:W-:Y:S08]  /*199e0*/  HMMA.16816.F32 R28, R32.reuse, R172, RZ ;  /* 0x000000ac201c723c */ /* 0x050ff000000018ff */
[----:B------:R-:W-:Y:S01]  /*199f0*/  HMMA.16816.F32 R32, R32, R174, RZ ;  /* 0x000000ae2020723c */ /* 0x000fe200000018ff */
[----:B------:R-:W1:Y:S07]  /*19a00*/  LDSM.16.M88.4 R172, [R200] ;  /* 0x00000000c8ac783b */ /* 0x000e6e0000000200 */
[C---:B-1----:R-:W-:Y:S08]  /*19a10*/  HMMA.16816.F32 R4, R172.reuse, R176, R4 ;  /* 0x000000b0ac04723c */ /* 0x042ff00000001804 */
[C---:B------:R-:W-:Y:S01]  /*19a20*/  HMMA.16816.F32 R8, R172.reuse, R178, R8 ;  /* 0x000000b2ac08723c */ /* 0x040fe20000001808 */
[----:B------:R-:W1:Y:S07]  /*19a30*/  LDSM.16.M88.4 R176, [R218] ;  /* 0x00000000dab0783b */ /* 0x000e6e0000000200 */
[C---:B-1----:R-:W-:Y:S08]  /*19a40*/  HMMA.16816.F32 R12, R172.reuse, R176, R12 ;  /* 0x000000b0ac0c723c */ /* 0x042ff0000000180c */
[C---:B------:R-:W-:Y:S01]  /*19a50*/  HMMA.16816.F32 R16, R172.reuse, R178, R16 ;  /* 0x000000b2ac10723c */ /* 0x040fe20000001810 */
[----:B------:R-:W1:Y:S03]  /*19a60*/  LDSM.16.M88.4 R176, [R217] ;  /* 0x00000000d9b0783b */ /* 0x000e660000000200 */
[----:B--2---:R-:W-:Y:S04]  /*19a70*/  IMAD.IADD R0, R0, 0x1, -R248 ;  /* 0x0000000100007824 */ /* 0x004fe800078e0af8 */
[C---:B-1----:R-:W-:Y:S04]  /*19a80*/  HMMA.16816.F32 R20, R172.reuse, R176, R20 ;  /* 0x000000b0ac14723c */ /* 0x042fe80000001814 */
[C---:B------:R-:W-:Y:S04]  /*19a90*/  LEA R132, P0, R0.reuse, R138, 0x6 ;  /* 0x0000008a00847211 */ /* 0x040fe800078030ff */
[----:B------:R-:W-:Y:S01]  /*19aa0*/  LEA.HI.X.SX32 R133, R0, R139, 0x6, P0 ;  /* 0x0000008b00857211 */ /* 0x000fe200000f36ff */
[C---:B------:R-:W-:Y:S01]  /*19ab0*/  HMMA.16816.F32 R24, R172.reuse, R178, R24 ;  /* 0x000000b2ac18723c */ /* 0x040fe20000001818 */
[----:B------:R-:W1:Y:S02]  /*19ac0*/  LDSM.16.M88.4 R176, [R216] ;  /* 0x00000000d8b0783b */ /* 0x000e640000000200 */
[-C--:B------:R-:W-:Y:S04]  /*19ad0*/  IMAD R2, R233, R132.reuse, RZ ;  /* 0x00000084e9027224 */ /* 0x080fe800078e02ff */
[C---:B------:R-:W-:Y:S02]  /*19ae0*/  IMAD R2, R232.reuse, R133, R2 ;  /* 0x00000085e8027224 */ /* 0x040fe400078e0202 */
[----:B------:R-:W-:Y:S04]  /*19af0*/  IMAD.WIDE.U32 R132, R232, R132, RZ ;  /* 0x00000084e8847225 */ /* 0x000fe800078e00ff */
[----:B------:R-:W-:Y:S01]  /*19b00*/  IMAD.IADD R2, R133, 0x1, R2 ;  /* 0x0000000185027824 */ /* 0x000fe200078e0202 */
[C---:B------:R-:W-:Y:S04]  /*19b10*/  LEA R138, P0, R132.reuse, R182, 0x1 ;  /* 0x000000b6848a7211 */ /* 0x040fe800078008ff */
[----:B------:R-:W-:Y:S02]  /*19b20*/  LEA.HI.X R139, R132, R181, R2, 0x1, P0 ;  /* 0x000000b5848b7211 */ /* 0x000fe400000f0c02 */
[C---:B------:R-:W-:Y:S04]  /*19b30*/  LEA R132, P0, R0.reuse, R246, 0x6 ;  /* 0x000000f600847211 */ /* 0x040fe800078030ff */
[----:B------:R-:W-:Y:S01]  /*19b40*/  LEA.HI.X.SX32 R133, R0, R247, 0x6, P0 ;  /* 0x000000f700857211 */ /* 0x000fe200000f36ff */
[-C--:B------:R-:W-:Y:S04]  /*19b50*/  IMAD R0, R233, R132.reuse, RZ ;  /* 0x00000084e9007224 */ /* 0x080fe800078e02ff */
[C---:B------:R-:W-:Y:S01]  /*19b60*/  IMAD R0, R232.reuse, R133, R0 ;  /* 0x00000085e8007224 */ /* 0x040fe200078e0200 */
        /* <DEDUP_REMOVED lines=186> */
[----:B------:R-:W-:Y:S05]  /*1a710*/  IMAD.WIDE.U32 R172, R232, R132, RZ ;  /* 0x00000084e8ac7225 */ /* 0x000fea00078e00ff */
[C---:B------:R-:W-:Y:S01]  /*1a720*/  LEA R132, P0, R172.reuse, R182, 0x1 ;  /* 0x000000b6ac847211 */ /* 0x040fe200078008ff */
[----:B------:R-:W-:Y:S05]  /*1a730*/  IMAD.IADD R0, R173, 0x1, R0 ;  /* 0x00000001ad007824 */ /* 0x000fea00078e0200 */
[----:B------:R-:W-:Y:S02]  /*1a740*/  LEA.HI.X R133, R172, R181, R0, 0x1, P0 ;  /* 0x000000b5ac857211 */ /* 0x000fe400000f0c00 */
[----:B------:R-:W-:Y:S11]  /*1a750*/  ISETP.GT.AND P0, PT, R236, R180, PT ;  /* 0x000000b4ec00720c */ /* 0x000ff60003f04270 */
[----:B------:R-:W-:Y:S02]  /*1a760*/  @!UPT UIADD3 URZ, URZ, URZ, URZ ;  /* 0x0000003f3f3ff290 */ /* 0x000fe4000fffe03f */
[----:B------:R-:W-:-:S05]  /*1a770*/  @!P0 BRA `(.L_x_1948) ;  /* 0x000003a000008947 */ /* 0x000fca0003800000 */
[----:B------:R-:W2:Y:S01]  /*1a780*/  LDL.64 R180, [R1+0xe8] ;  /* 0x0000e80001b47983 */ /* 0x000ea20000100a00 */
[----:B------:R-:W-:Y:S01]  /*1a790*/  IADD3 R172, R135, -0x2, RZ ;  /* 0xfffffffe87ac7810 */ /* 0x000fe20007ffe0ff */
[C---:B------:R-:W-:Y:S02]  /*1a7a0*/  IMAD.SHL.U32 R135, R232.reuse, 0x20, RZ ;  /* 0x00000020e8877824 */ /* 0x040fe400078e00ff */
[----:B------:R1:W-:Y:S01]  /*1a7b0*/  @P4 STS.128 [R220+0x10000], RZ ;  /* 0x010000ffdc004388 */ /* 0x0003e20000000c00 */
[----:B------:R-:W-:Y:S01]  /*1a7c0*/  SHF.R.S32.HI R0, RZ, 0x1f, R172 ;  /* 0x0000001fff007819 */ /* 0x000fe200000114ac */
[-C--:B------:R-:W-:Y:S02]  /*1a7d0*/  IMAD R2, R233, R172.reuse, RZ ;  /* 0x000000ace9027224 */ /* 0x080fe400078e02ff */
[C---:B------:R-:W-:Y:S04]  /*1a7e0*/  IMAD.WIDE.U32 R172, R232.reuse, R172, RZ ;  /* 0x000000ace8ac7225 */ /* 0x040fe800078e00ff */
[----:B------:R-:W-:Y:S04]  /*1a7f0*/  IMAD R2, R232, R0, R2 ;  /* 0x00000000e8027224 */ /* 0x000fe800078e0202 */
[----:B------:R-:W-:Y:S01]  /*1a800*/  IMAD.IADD R2, R173, 0x1, R2 ;  /* 0x00000001ad027824 */ /* 0x000fe200078e0202 */
[C---:B--2---:R-:W-:Y:S04]  /*1a810*/  LEA R0, P0, R172.reuse, R180, 0x6 ;  /* 0x000000b4ac007211 */ /* 0x044fe800078030ff */
[----:B------:R-:W-:Y:S02]  /*1a820*/  LEA.HI.X R2, R172, R181, R2, 0x6, P0 ;  /* 0x000000b5ac027211 */ /* 0x000fe400000f3402 */
[C---:B------:R-:W-:Y:S04]  /*1a830*/  @!P4 LEA R172, P0, R0.reuse, R244, 0x1 ;  /* 0x000000f400acc211 */ /* 0x040fe800078008ff */
[-CC-:B------:R-:W-:Y:S02]  /*1a840*/  @!P4 LEA.HI.X R173, R0, R245.reuse, R2.reuse, 0x1, P0 ;  /* 0x000000f500adc211 */ /* 0x180fe400000f0c02 */
[----:B------:R-:W-:Y:S02]  /*1a850*/  @!P4 IADD3 R0, P0, R135, R0, RZ ;  /* 0x000000008700c210 */ /* 0x000fe40007f1e0ff */
[----:B------:R-:W-:Y:S01]  /*1a860*/  SHF.L.U64.HI R135, R232, 0x5, R233 ;  /* 0x00000005e8877819 */ /* 0x000fe200000102e9 */
[----:B------:R-:W-:Y:S01]  /*1a870*/  @!PT LDS RZ, [RZ] ;  /* 0x00000000fffff984 */ /* 0x000fe20000000800 */
[----:B------:R-:W-:Y:S01]  /*1a880*/  @!PT LDS RZ, [RZ] ;  /* 0x00000000fffff984 */ /* 0x000fe20000000800 */
[----:B------:R-:W-:Y:S01]  /*1a890*/  @!PT LDS RZ, [RZ] ;  /* 0x00000000fffff984 */ /* 0x000fe20000000800 */
[----:B------:R1:W-:Y:S04]  /*1a8a0*/  @!P4 LDGSTS.E.BYPASS.LTC128B.128 [R220+0x10000], [R172.64] ;  /* 0x10000000acdccfae */ /* 0x0003e8000b901d44 */
[----:B------:R1:W-:Y:S01]  /*1a8b0*/  @P3 STS.128 [R220+0x12000], RZ ;  /* 0x012000ffdc003388 */ /* 0x0003e20000000c00 */
[----:B------:R-:W-:Y:S03]  /*1a8c0*/  @!P4 IMAD.X R2, R135, 0x1, R2, P0 ;  /* 0x000000018702c824 */ /* 0x000fe600000e0602 */
        /* <DEDUP_REMOVED lines=15> */
[C---:B--2---:R-:W-:Y:S04]  /*1a9c0*/  @!P4 LEA R138, P0, R0.reuse, R244, 0x1 ;  /* 0x000000f4008ac211 */ /* 0x044fe800078008ff */
[----:B------:R-:W-:Y:S05]  /*1a9d0*/  @!P4 LEA.HI.X R139, R0, R245, R2, 0x1, P0 ;  /* 0x000000f5008bc211 */ /* 0x000fea00000f0c02 */
        /* <DEDUP_REMOVED lines=19> */
[----:B------:R-:W0:Y:S02]  /*1ab10*/  LDGDEPBAR ;  /* 0x00000000000079af */ /* 0x000e240000000000 */
.L_x_1948:
[----:B------:R-:W-:Y:S05]  /*1ab20*/  BSYNC B0 ;  /* 0x0000000000007941 */ /* 0x000fea0003800000 */
.L_x_1947:
[----:B------:R-:W-:Y:S01]  /*1ab30*/  LOP3.LUT R219, R219, 0xffffffef, RZ, 0xc0, !PT ;  /* 0xffffffefdbdb7812 */ /* 0x000fe200078ec0ff */
[----:B------:R-:W2:Y:S01]  /*1ab40*/  S2R R0, SR_TID.X ;  /* 0x0000000000007919 */ /* 0x000ea20000002100 */
[----:B------:R-:W-:Y:S07]  /*1ab50*/  IADD3 R248, R248, 0x1, RZ ;  /* 0x00000001f8f87810 */ /* 0x000fee0007ffe0ff */
[----:B------:R3:W-:Y:S01]  /*1ab60*/  STL [R1+0x158], R192 ;  /* 0x000158c001007387 */ /* 0x0007e20000100800 */
[----:B--2---:R-:W-:Y:S05]  /*1ab70*/  IMAD.SHL.U32 R0, R0, 0x2, RZ ;  /* 0x0000000200007824 */ /* 0x004fea00078e00ff */
[----:B------:R-:W-:Y:S01]  /*1ab80*/  LOP3.LUT R0, R0, 0x6, RZ, 0xc0, !PT ;  /* 0x0000000600007812 */ /* 0x000fe200078ec0ff */
[----:B---3--:R-:W2:Y:S04]  /*1ab90*/  LDL.LU R192, [R1+0xbc] ;  /* 0x0000bc0001c07983 */ /* 0x008ea80000300800 */
[----:B------:R-:W-:Y:S04]  /*1aba0*/  IMAD R0, R236, 0x40, R0 ;  /* 0x00000040ec007824 */ /* 0x000fe800078e0200 */
[--C-:B------:R-:W-:Y:S01]  /*1abb0*/  IMAD.IADD R2, R225, 0x1, -R0.reuse ;  /* 0x00000001e1027824 */ /* 0x100fe200078e0a00 */
[----:B-1----:R-:W-:Y:S04]  /*1abc0*/  IADD3 R132, R0, 0x1, RZ ;  /* 0x0000000100847810 */ /* 0x002fe80007ffe0ff */
[----:B------:R-:W-:Y:S02]  /*1abd0*/  IABS R2, R2 ;  /* 0x0000000200027213 */ /* 0x000fe40000000000 */
[C---:B------:R-:W-:Y:S02]  /*1abe0*/  ISETP.GE.AND P3, PT, R132.reuse, R228, PT ;  /* 0x000000e48400720c */ /* 0x040fe40003f66270 */
[C---:B------:R-:W-:Y:S01]  /*1abf0*/  ISETP.GE.AND P0, PT, R132.reuse, R227, PT ;  /* 0x000000e38400720c */ /* 0x040fe20003f06270 */
[----:B------:R1:W3:Y:S01]  /*1ac00*/  I2F R135, R2 ;  /* 0x0000000200877306 */ /* 0x0002e20000201400 */
[C---:B------:R-:W-:Y:S02]  /*1ac10*/  ISETP.GE.OR P3, PT, R132.reuse, R231, !P3 ;  /* 0x000000e78400720c */ /* 0x040fe40005f66670 */
[----:B------:R-:W-:Y:S11]  /*1ac20*/  ISETP.GE.OR P0, PT, R132, R230, !P0 ;  /* 0x000000e68400720c */ /* 0x000ff60004706670 */
[----:B------:R-:W-:Y:S02]  /*1ac30*/  @!UPT UIADD3 URZ, URZ, URZ, URZ ;  /* 0x0000003f3f3ff290 */ /* 0x000fe4000fffe03f */
[----:B------:R-:W-:Y:S04]  /*1ac40*/  @P0 LOP3.LUT R219, R219, 0x10, RZ, 0xfc, !PT ;  /* 0x00000010dbdb0812 */ /* 0x000fe800078efcff */
[----:B------:R-:W-:Y:S01]  /*1ac50*/  LOP3.LUT R219, R219, 0xfffffff7, RZ, 0xc0, !PT ;  /* 0xfffffff7dbdb7812 */ /* 0x000fe200078ec0ff */
[----:B-1----:R-:W-:Y:S02]  /*1ac60*/  IMAD.IADD R2, R229, 0x1, -R0 ;  /* 0x00000001e5027824 */ /* 0x002fe400078e0a00 */
[----:B---3--:R-:W-:Y:S03]  /*1ac70*/  FFMA.FTZ R4, R135, -R224, R4 ;  /* 0x800000e087047223 */ /* 0x008fe60000010004 */
[----:B------:R-:W-:Y:S05]  /*1ac80*/  IABS R2, R2 ;  /* 0x0000000200027213 */ /* 0x000fea0000000000 */
[----:B------:R-:W-:Y:S02]  /*1ac90*/  IMAD.MOV.U32 R133, RZ, RZ, R2 ;  /* 0x000000ffff857224 */ /* 0x000fe400078e0002 */
[----:B------:R-:W-:Y:S02]  /*1aca0*/  IMAD.IADD R2, R225, 0x1, -R132 ;  /* 0x00000001e1027824 */ /* 0x000fe400078e0a84 */
[----:B------:R-:W1:Y:S03]  /*1acb0*/  I2F R135, R133 ;  /* 0x0000008500877306 */ /* 0x000e660000201400 */
[----:B------:R-:W-:Y:S07]  /*1acc0*/  IABS R2, R2 ;  /* 0x0000000200027213 */ /* 0x000fee0000000000 */
[----:B------:R3:W4:Y:S01]  /*1acd0*/  I2F R133, R2 ;  /* 0x0000000200857306 */ /* 0x0007220000201400 */
[-C--:B-1----:R-:W-:Y:S02]  /*1ace0*/  FFMA.FTZ R6, R135, -R224.reuse, R6 ;  /* 0x800000e087067223 */ /* 0x082fe40000010006 */
[----:B------:R-:W-:Y:S01]  /*1acf0*/  IMAD.IADD R135, R229, 0x1, -R132 ;  /* 0x00000001e5877824 */ /* 0x000fe200078e0a84 */
[----:B---3--:R-:W-:Y:S01]  /*1ad00*/  IADD3 R2, R0, 0x8, RZ ;  /* 0x0000000800027810 */ /* 0x008fe20007ffe0ff */
[----:B----4-:R-:W-:Y:S03]  /*1ad10*/  FFMA.FTZ R5, R133, -R224, R5 ;  /* 0x800000e085057223 */ /* 0x010fe60000010005 */
[C---:B------:R-:W-:Y:S01]  /*1ad20*/  ISETP.GE.AND P1, PT, R2.reuse, R228, PT ;  /* 0x000000e40200720c */ /* 0x040fe20003f26270 */
[----:B------:R-:W-:Y:S01]  /*1ad30*/  IMAD.IADD R133, R225, 0x1, -R2 ;  /* 0x00000001e1857824 */ /* 0x000fe200078e0a02 */
[C---:B------:R-:W-:Y:S02]  /*1ad40*/  ISETP.GE.AND P0, PT, R2.reuse, R227, PT ;  /* 0x000000e30200720c */ /* 0x040fe40003f06270 */
[C---:B------:R-:W-:Y:S02]  /*1ad50*/  ISETP.GE.OR P1, PT, R2.reuse, R231, !P1 ;  /* 0x000000e70200720c */ /* 0x040fe40004f26670 */
[----:B------:R-:W-:Y:S02]  /*1ad60*/  IABS R133, R133 ;  /* 0x0000008500857213 */ /* 0x000fe40000000000 */
[----:B------:R-:W-:Y:S02]  /*1ad70*/  ISETP.GE.OR P0, PT, R2, R230, !P0 ;  /* 0x000000e60200720c */ /* 0x000fe40004706670 */
[----:B------:R1:W3:Y:S11]  /*1ad80*/  I2F R132, R133 ;  /* 0x0000008500847306 */ /* 0x0002f60000201400 */
[----:B------:R-:W-:Y:S04]  /*1ad90*/  @P0 LOP3.LUT R219, R219, 0x8, RZ, 0xfc, !PT ;  /* 0x00000008dbdb0812 */ /* 0x000fe800078efcff */
[----:B------:R-:W-:Y:S02]  /*1ada0*/  LOP3.LUT R219, R219, 0xfffffffb, RZ, 0xc0, !PT ;  /* 0xfffffffbdbdb7812 */ /* 0x000fe400078ec0ff */
[----:B-1----:R-:W-:Y:S01]  /*1adb0*/  IABS R133, R135 ;  /* 0x0000008700857213 */ /* 0x002fe20000000000 */
[----:B---3--:R-:W-:Y:S01]  /*1adc0*/  FFMA.FTZ R8, R132, -R224, R8 ;  /* 0x800000e084087223 */ /* 0x008fe20000010008 */
[----:B------:R-:W-:Y:S01]  /*1add0*/  IADD3 R132, R0, 0x9, RZ ;  /* 0x0000000900847810 */ /* 0x000fe20007ffe0ff */
[----:B------:R-:W-:Y:S03]  /*1ade0*/  IMAD.IADD R135, R229, 0x1, -R2 ;  /* 0x00000001e5877824 */ /* 0x000fe600078e0a02 */
[C---:B------:R-:W-:Y:S01]  /*1adf0*/  ISETP.GE.AND P2, PT, R132.reuse, R228, PT ;  /* 0x000000e48400720c */ /* 0x040fe20003f46270 */
[----:B------:R-:W1:Y:S01]  /*1ae00*/  I2F R133, R133 ;  /* 0x0000008500857306 */ /* 0x000e620000201400 */
[C---:B------:R-:W-:Y:S02]  /*1ae10*/  ISETP.GE.AND P0, PT, R132.reuse, R227, PT ;  /* 0x000000e38400720c */ /* 0x040fe40003f06270 */
[CC--:B------:R-:W-:Y:S02]  /*1ae20*/  ISETP.GE.OR P2, PT, R132.reuse, R231.reuse, !P2 ;  /* 0x000000e78400720c */ /* 0x0c0fe40005746670 */
[----:B------:R-:W-:Y:S02]  /*1ae30*/  ISETP.GE.OR P0, PT, R132, R230, !P0 ;  /* 0x000000e68400720c */ /* 0x000fe40004706670 */
[----:B------:R-:W-:Y:S11]  /*1ae40*/  FSEL R8, R8, -INF , !P1 ;  /* 0xff80000008087808 */ /* 0x000ff60004800000 */
[----:B------:R-:W-:Y:S02]  /*1ae50*/  @P0 LOP3.LUT R219, R219, 0x4, RZ, 0xfc, !PT ;  /* 0x00000004dbdb0812 */ /* 0x000fe400078efcff */
[C---:B------:R-:W-:Y:S02]  /*1ae60*/  ISETP.GE.AND P0, PT, R0.reuse, R228, PT ;  /* 0x000000e40000720c */ /* 0x040fe40003f06270 */
[----:B------:R-:W-:Y:S01]  /*1ae70*/  LOP3.LUT R219, R219, 0xfffffffd, RZ, 0xc0, !PT ;  /* 0xfffffffddbdb7812 */ /* 0x000fe200078ec0ff */
[----:B-1----:R-:W-:Y:S01]  /*1ae80*/  FFMA.FTZ R7, R133, -R224, R7 ;  /* 0x800000e085077223 */ /* 0x002fe20000010007 */
[----:B------:R-:W-:Y:S01]  /*1ae90*/  ISETP.GE.OR P0, PT, R0, R231, !P0 ;  /* 0x000000e70000720c */ /* 0x000fe20004706670 */
[--C-:B------:R-:W-:Y:S03]  /*1aea0*/  IMAD.IADD R133, R225, 0x1, -R132.reuse ;  /* 0x00000001e1857824 */ /* 0x100fe600078e0a84 */
[----:B------:R-:W-:Y:S02]  /*1aeb0*/  FSEL R139, R4, -INF , !P0 ;  /* 0xff800000048b7808 */ /* 0x000fe40004000000 */
[----:B------:R-:W-:Y:S02]  /*1aec0*/  IABS R133, R133 ;  /* 0x0000008500857213 */ /* 0x000fe40000000000 */
[C---:B------:R-:W-:Y:S02]  /*1aed0*/  ISETP.GE.AND P0, PT, R0.reuse, R227, PT ;  /* 0x000000e30000720c */ /* 0x040fe40003f06270 */
[----:B------:R1:W3:Y:S01]  /*1aee0*/  I2F R2, R133 ;  /* 0x0000008500027306 */ /* 0x0002e20000201400 */
[C---:B------:R-:W-:Y:S02]  /*1aef0*/  IADD3 R4, R0.reuse, 0x11, RZ ;  /* 0x0000001100047810 */ /* 0x040fe40007ffe0ff */
[----:B------:R-:W-:Y:S02]  /*1af00*/  ISETP.GE.OR P0, PT, R0, R230, !P0 ;  /* 0x000000e60000720c */ /* 0x000fe40004706670 */
[----:B------:R-:W-:Y:S02]  /*1af10*/  ISETP.GE.AND P1, PT, R4, R228, PT ;  /* 0x000000e40400720c */ /* 0x000fe40003f26270 */
[----:B------:R-:W-:Y:S02]  /*1af20*/  FSEL R138, R6, -INF , !P0 ;  /* 0xff800000068a7808 */ /* 0x000fe40004000000 */
[----:B------:R-:W-:Y:S02]  /*1af30*/  ISETP.GE.OR P1, PT, R4, R231, !P1 ;  /* 0x000000e70400720c */ /* 0x000fe40004f26670 */
[----:B-1----:R-:W-:Y:S01]  /*1af40*/  IABS R133, R135 ;  /* 0x0000008700857213 */ /* 0x002fe20000000000 */
[----:B---3--:R-:W-:Y:S01]  /*1af50*/  FFMA.FTZ R9, R2, -R224, R9 ;  /* 0x800000e002097223 */ /* 0x008fe20000010009 */
[----:B------:R-:W-:Y:S01]  /*1af60*/  IADD3 R2, R0, 0x10, RZ ;  /* 0x0000001000027810 */ /* 0x000fe20007ffe0ff */
[C---:B------:R-:W-:Y:S03]  /*1af70*/  IMAD.IADD R135, R229.reuse, 0x1, -R132 ;  /* 0x00000001e5877824 */ /* 0x040fe600078e0a84 */
[----:B------:R-:W1:Y:S01]  /*1af80*/  I2F R133, R133 ;  /* 0x0000008500857306 */ /* 0x000e620000201400 */
[C---:B------:R-:W-:Y:S01]  /*1af90*/  ISETP.GE.AND P0, PT, R2.reuse, R228, PT ;  /* 0x000000e40200720c */ /* 0x040fe20003f06270 */
[----:B------:R-:W-:Y:S01]  /*1afa0*/  IMAD.IADD R6, R229, 0x1, -R2 ;  /* 0x00000001e5067824 */ /* 0x000fe200078e0a02 */
[----:B------:R-:W-:Y:S02]  /*1afb0*/  FSEL R9, R9, -INF , !P2 ;  /* 0xff80000009097808 */ /* 0x000fe40005000000 */
[----:B------:R-:W-:Y:S02]  /*1afc0*/  ISETP.GE.OR P0, PT, R2, R231, !P0 ;  /* 0x000000e70200720c */ /* 0x000fe40004706670 */
[C---:B------:R-:W-:Y:S04]  /*1afd0*/  ISETP.GE.AND P2, PT, R4.reuse, R227, PT ;  /* 0x000000e30400720c */ /* 0x040fe80003f46270 */
[----:B------:R-:W-:Y:S01]  /*1afe0*/  ISETP.GE.OR P2, PT, R4, R230, !P2 ;  /* 0x000000e60400720c */ /* 0x000fe20005746670 */
[-C--:B-1----:R-:W-:Y:S02]  /*1aff0*/  FFMA.FTZ R10, R133, -R224.reuse, R10 ;  /* 0x800000e0850a7223 */ /* 0x082fe4000001000a */
[C---:B------:R-:W-:Y:S05]  /*1b000*/  IMAD.IADD R133, R225.reuse, 0x1, -R2 ;  /* 0x00000001e1857824 */ /* 0x040fea00078e0a02 */
[----:B------:R-:W-:Y:S04]  /*1b010*/  IABS R133, R133 ;  /* 0x0000008500857213 */ /* 0x000fe80000000000 */
[----:B------:R-:W1:Y:S02]  /*1b020*/  I2F R132, R133 ;  /* 0x0000008500847306 */ /* 0x000e640000201400 */
[----:B-1----:R-:W-:Y:S01]  /*1b030*/  FFMA.FTZ R12, R132, -R224, R12 ;  /* 0x800000e0840c7223 */ /* 0x002fe2000001000c */
[----:B------:R-:W-:Y:S01]  /*1b040*/  IABS R133, R135 ;  /* 0x0000008700857213 */ /* 0x000fe20000000000 */
[--C-:B------:R-:W-:Y:S01]  /*1b050*/  IMAD.IADD R132, R225, 0x1, -R4.reuse ;  /* 0x00000001e1847824 */ /* 0x100fe200078e0a04 */
[----:B------:R-:W-:Y:S02]  /*1b060*/  FSEL R135, R5, -INF , !P3 ;  /* 0xff80000005877808 */ /* 0x000fe40005800000 */
[CC--:B------:R-:W-:Y:S02]  /*1b070*/  ISETP.GE.AND P3, PT, R2.reuse, R227.reuse, PT ;  /* 0x000000e30200720c */ /* 0x0c0fe40003f66270 */
[----:B------:R-:W-:Y:S01]  /*1b080*/  IABS R5, R132 ;  /* 0x0000008400057213 */ /* 0x000fe20000000000 */
[----:B------:R-:W1:Y:S01]  /*1b090*/  I2F R133, R133 ;  /* 0x0000008500857306 */ /* 0x000e620000201400 */
[----:B------:R-:W-:Y:S02]  /*1b0a0*/  ISETP.GE.OR P3, PT, R2, R230, !P3 ;  /* 0x000000e60200720c */ /* 0x000fe40005f66670 */
[----:B------:R-:W-:Y:S07]  /*1b0b0*/  FSEL R12, R12, -INF , !P0 ;  /* 0xff8000000c0c7808 */ /* 0x000fee0004000000 */
[----:B------:R3:W4:Y:S04]  /*1b0c0*/  I2F R2, R5 ;  /* 0x0000000500027306 */ /* 0x0007280000201400 */
[----:B------:R-:W-:Y:S04]  /*1b0d0*/  @P3 LOP3.LUT R219, R219, 0x2, RZ, 0xfc, !PT ;  /* 0x00000002dbdb3812 */ /* 0x000fe800078efcff */
[----:B------:R-:W-:Y:S04]  /*1b0e0*/  LOP3.LUT R219, R219, 0xfffffffe, RZ, 0xc0, !PT ;  /* 0xfffffffedbdb7812 */ /* 0x000fe800078ec0ff */
[----:B------:R-:W-:Y:S01]  /*1b0f0*/  @P2 LOP3.LUT R219, R219, 0x1, RZ, 0xfc, !PT ;  /* 0x00000001dbdb2812 */ /* 0x000fe200078efcff */
[----:B-1----:R-:W-:Y:S03]  /*1b100*/  FFMA.FTZ R11, R133, -R224, R11 ;  /* 0x800000e0850b7223 */ /* 0x002fe6000001000b */
[----:B------:R-:W-:Y:S02]  /*1b110*/  LOP3.LUT R219, R219, 0xffffffdf, RZ, 0xc0, !PT ;  /* 0xffffffdfdbdb7812 */ /* 0x000fe400078ec0ff */
[----:B---3--:R-:W-:Y:S01]  /*1b120*/  IABS R5, R6 ;  /* 0x0000000600057213 */ /* 0x008fe20000000000 */
[----:B----4-:R-:W-:Y:S01]  /*1b130*/  FFMA.FTZ R13, R2, -R224, R13 ;  /* 0x800000e0020d7223 */ /* 0x010fe2000001000d */
[----:B------:R-:W-:Y:S01]  /*1b140*/  IADD3 R2, R0, 0x18, RZ ;  /* 0x0000001800027810 */ /* 0x000fe20007ffe0ff */
[----:B------:R-:W-:Y:S03]  /*1b150*/  IMAD.IADD R6, R229, 0x1, -R4 ;  /* 0x00000001e5067824 */ /* 0x000fe600078e0a04 */
[----:B------:R-:W1:Y:S01]  /*1b160*/  I2F R5, R5 ;  /* 0x0000000500057306 */ /* 0x000e620000201400 */
[C---:B------:R-:W-:Y:S02]  /*1b170*/  ISETP.GE.AND P0, PT, R2.reuse, R228, PT ;  /* 0x000000e40200720c */ /* 0x040fe40003f06270 */
[C---:B------:R-:W-:Y:S02]  /*1b180*/  ISETP.GE.AND P6, PT, R2.reuse, R227, PT ;  /* 0x000000e30200720c */ /* 0x040fe40003fc6270 */
[C---:B------:R-:W-:Y:S02]  /*1b190*/  ISETP.GE.OR P0, PT, R2.reuse, R231, !P0 ;  /* 0x000000e70200720c */ /* 0x040fe40004706670 */
[----:B------:R-:W-:Y:S02]  /*1b1a0*/  ISETP.GE.OR P6, PT, R2, R230, !P6 ;  /* 0x000000e60200720c */ /* 0x000fe400077c6670 */
[----:B------:R-:W-:Y:S11]  /*1b1b0*/  FSEL R13, R13, -INF , !P1 ;  /* 0xff8000000d0d7808 */ /* 0x000ff60004800000 */
[----:B------:R-:W-:Y:S01]  /*1b1c0*/  @P6 LOP3.LUT R219, R219, 0x20, RZ, 0xfc, !PT ;  /* 0x00000020dbdb6812 */ /* 0x000fe200078efcff */
[----:B-1----:R-:W-:Y:S03]  /*1b1d0*/  FFMA.FTZ R14, R5, -R224, R14 ;  /* 0x800000e0050e7223 */ /* 0x002fe6000001000e */
[----:B------:R-:W-:Y:S01]  /*1b1e0*/  LOP3.LUT P6, RZ, R219, 0x2, RZ, 0xc0, !PT ;  /* 0x00000002dbff7812 */ /* 0x000fe200078cc0ff */
[--C-:B------:R-:W-:Y:S01]  /*1b1f0*/  IMAD.IADD R5, R225, 0x1, -R2.reuse ;  /* 0x00000001e1057824 */ /* 0x100fe200078e0a02 */
[----:B------:R-:W-:Y:S01]  /*1b200*/  LOP3.LUT R219, R219, 0xffffffbf, RZ, 0xc0, !PT ;  /* 0xffffffbfdbdb7812 */ /* 0x000fe200078ec0ff */
[----:B------:R-:W-:Y:S03]  /*1b210*/  IMAD.IADD R2, R229, 0x1, -R2 ;  /* 0x00000001e5027824 */ /* 0x000fe600078e0a02 */
[----:B------:R-:W-:Y:S04]  /*1b220*/  IABS R5, R5 ;  /* 0x0000000500057213 */ /* 0x000fe80000000000 */
[----:B------:R1:W3:Y:S03]  /*1b230*/  I2F R4, R5 ;  /* 0x0000000500047306 */ /* 0x0002e60000201400 */
[----:B------:R-:W-:Y:S04]  /*1b240*/  @P6 LOP3.LUT R219, R219, 0x40, RZ, 0xfc, !PT ;  /* 0x00000040dbdb6812 */ /* 0x000fe800078efcff */
[C---:B------:R-:W-:Y:S02]  /*1b250*/  LOP3.LUT P6, RZ, R219.reuse, 0x4, RZ, 0xc0, !PT ;  /* 0x00000004dbff7812 */ /* 0x040fe400078cc0ff */
[----:B------:R-:W-:Y:S11]  /*1b260*/  LOP3.LUT R219, R219, 0xffffff7f, RZ, 0xc0, !PT ;  /* 0xffffff7fdbdb7812 */ /* 0x000ff600078ec0ff */
[----:B------:R-:W-:Y:S02]  /*1b270*/  @P6 LOP3.LUT R219, R219, 0x80, RZ, 0xfc, !PT ;  /* 0x00000080dbdb6812 */ /* 0x000fe400078efcff */
[----:B-1----:R-:W-:Y:S01]  /*1b280*/  IABS R5, R6 ;  /* 0x0000000600057213 */ /* 0x002fe20000000000 */
[----:B---3--:R-:W-:Y:S01]  /*1b290*/  FFMA.FTZ R16, R4, -R224, R16 ;  /* 0x800000e004107223 */ /* 0x008fe20000010010 */
[----:B------:R-:W-:Y:S02]  /*1b2a0*/  IADD3 R4, R0, 0x19, RZ ;  /* 0x0000001900047810 */ /* 0x000fe40007ffe0ff */
[----:B------:R-:W-:Y:S02]  /*1b2b0*/  IABS R6, R2 ;  /* 0x0000000200067213 */ /* 0x000fe40000000000 */
[----:B------:R-:W1:Y:S01]  /*1b2c0*/  I2F R5, R5 ;  /* 0x0000000500057306 */ /* 0x000e620000201400 */
[--C-:B------:R-:W-:Y:S01]  /*1b2d0*/  IMAD.IADD R2, R229, 0x1, -R4.reuse ;  /* 0x00000001e5027824 */ /* 0x100fe200078e0a04 */
[----:B------:R-:W-:Y:S02]  /*1b2e0*/  FSEL R16, R16, -INF , !P0 ;  /* 0xff80000010107808 */ /* 0x000fe40004000000 */
[C---:B------:R-:W-:Y:S02]  /*1b2f0*/  ISETP.GE.AND P0, PT, R4.reuse, R228, PT ;  /* 0x000000e40400720c */ /* 0x040fe40003f06270 */
[----:B------:R-:W-:Y:S02]  /*1b300*/  IABS R2, R2 ;  /* 0x0000000200027213 */ /* 0x000fe40000000000 */
[C---:B------:R-:W-:Y:S02]  /*1b310*/  ISETP.GE.AND P5, PT, R4.reuse, R227, PT ;  /* 0x000000e30400720c */ /* 0x040fe40003fa6270 */
[----:B------:R-:W3:Y:S01]  /*1b320*/  I2F R6, R6 ;  /* 0x0000000600067306 */ /* 0x000ee20000201400 */
[C---:B------:R-:W-:Y:S02]  /*1b330*/  ISETP.GE.OR P0, PT, R4.reuse, R231, !P0 ;  /* 0x000000e70400720c */ /* 0x040fe40004706670 */
[----:B------:R-:W-:Y:S02]  /*1b340*/  ISETP.GE.OR P5, PT, R4, R230, !P5 ;  /* 0x000000e60400720c */ /* 0x000fe40006fa6670 */
[C---:B------:R-:W-:Y:S02]  /*1b350*/  LOP3.LUT P6, RZ, R219.reuse, 0x8, RZ, 0xc0, !PT ;  /* 0x00000008dbff7812 */ /* 0x040fe400078cc0ff */
[----:B------:R-:W-:Y:S01]  /*1b360*/  LOP3.LUT R219, R219, 0xfffffeff, RZ, 0xc0, !PT ;  /* 0xfffffeffdbdb7812 */ /* 0x000fe200078ec0ff */
[-C--:B-1----:R-:W-:Y:S02]  /*1b370*/  FFMA.FTZ R15, R5, -R224.reuse, R15 ;  /* 0x800000e0050f7223 */ /* 0x082fe4000001000f */
[----:B------:R-:W-:Y:S08]  /*1b380*/  IMAD.IADD R5, R225, 0x1, -R4 ;  /* 0x00000001e1057824 */ /* 0x000ff000078e0a04 */
[----:B------:R-:W-:Y:S02]  /*1b390*/  @P6 LOP3.LUT R219, R219, 0x100, RZ, 0xfc, !PT ;  /* 0x00000100dbdb6812 */ /* 0x000fe400078efcff */
[----:B------:R-:W-:Y:S02]  /*1b3a0*/  IABS R5, R5 ;  /* 0x0000000500057213 */ /* 0x000fe40000000000 */
[----:B------:R-:W-:Y:S01]  /*1b3b0*/  LOP3.LUT P6, RZ, R219, 0x10, RZ, 0xc0, !PT ;  /* 0x00000010dbff7812 */ /* 0x000fe200078cc0ff */
[-C--:B---3--:R-:W-:Y:S03]  /*1b3c0*/  FFMA.FTZ R18, R6, -R224.reuse, R18 ;  /* 0x800000e006127223 */ /* 0x088fe60000010012 */
[----:B------:R-:W1:Y:S01]  /*1b3d0*/  I2F R5, R5 ;  /* 0x0000000500057306 */ /* 0x000e620000201400 */
[----:B------:R-:W-:Y:S02]  /*1b3e0*/  FSEL R7, R7, -INF , !P6 ;  /* 0xff80000007077808 */ /* 0x000fe40007000000 */
[C---:B------:R-:W-:Y:S04]  /*1b3f0*/  LOP3.LUT P6, RZ, R219.reuse, 0x100, RZ, 0xc0, !PT ;  /* 0x00000100dbff7812 */ /* 0x040fe800078cc0ff */
[----:B------:R-:W-:Y:S02]  /*1b400*/  FSEL R10, R10, -INF , !P6 ;  /* 0xff8000000a0a7808 */ /* 0x000fe40007000000 */
[----:B------:R-:W-:Y:S04]  /*1b410*/  LOP3.LUT P6, RZ, R219, 0x80, RZ, 0xc0, !PT ;  /* 0x00000080dbff7812 */ /* 0x000fe800078cc0ff */
[----:B------:R-:W-:Y:S02]  /*1b420*/  FSEL R11, R11, -INF , !P6 ;  /* 0xff8000000b0b7808 */ /* 0x000fe40007000000 */
[C---:B------:R-:W-:Y:S04]  /*1b430*/  LOP3.LUT P6, RZ, R219.reuse, 0x40, RZ, 0xc0, !PT ;  /* 0x00000040dbff7812 */ /* 0x040fe800078cc0ff */
[----:B------:R-:W-:Y:S02]  /*1b440*/  FSEL R14, R14, -INF , !P6 ;  /* 0xff8000000e0e7808 */ /* 0x000fe40007000000 */
[----:B------:R-:W-:Y:S01]  /*1b450*/  LOP3.LUT P6, RZ, R219, 0x20, RZ, 0xc0, !PT ;  /* 0x00000020dbff7812 */ /* 0x000fe200078cc0ff */
[-C--:B-1----:R-:W-:Y:S03]  /*1b460*/  FFMA.FTZ R17, R5, -R224.reuse, R17 ;  /* 0x800000e005117223 */ /* 0x082fe60000010011 */
[----:B------:R-:W-:Y:S01]  /*1b470*/  FSEL R18, R18, -INF , !P6 ;  /* 0xff80000012127808 */ /* 0x000fe20007000000 */
[----:B------:R1:W3:Y:S01]  /*1b480*/  I2F R5, R2 ;  /* 0x0000000200057306 */ /* 0x0002e20000201400 */
[----:B------:R-:W-:Y:S02]  /*1b490*/  FSEL R17, R17, -INF , !P0 ;  /* 0xff80000011117808 */ /* 0x000fe40004000000 */
[----:B-1----:R-:W-:Y:S01]  /*1b4a0*/  IADD3 R2, R0, 0x20, RZ ;  /* 0x0000002000027810 */ /* 0x002fe20007ffe0ff */
[----:B---3--:R-:W-:Y:S03]  /*1b4b0*/  FFMA.FTZ R19, R5, -R224, R19 ;  /* 0x800000e005137223 */ /* 0x008fe60000010013 */
[C---:B------:R-:W-:Y:S01]  /*1b4c0*/  ISETP.GE.AND P0, PT, R2.reuse, R228, PT ;  /* 0x000000e40200720c */ /* 0x040fe20003f06270 */
[--C-:B------:R-:W-:Y:S01]  /*1b4d0*/  IMAD.IADD R5, R225, 0x1, -R2.reuse ;  /* 0x00000001e1057824 */ /* 0x100fe200078e0a02 */
[C---:B------:R-:W-:Y:S01]  /*1b4e0*/  ISETP.GE.AND P4, PT, R2.reuse, R227, PT ;  /* 0x000000e30200720c */ /* 0x040fe20003f86270 */
[----:B------:R-:W-:Y:S01]  /*1b4f0*/  IMAD.IADD R4, R229, 0x1, -R2 ;  /* 0x00000001e5047824 */ /* 0x000fe200078e0a02 */
[C---:B------:R-:W-:Y:S02]  /*1b500*/  ISETP.GE.OR P0, PT, R2.reuse, R231, !P0 ;  /* 0x000000e70200720c */ /* 0x040fe40004706670 */
[----:B------:R-:W-:Y:S02]  /*1b510*/  IABS R5, R5 ;  /* 0x0000000500057213 */ /* 0x000fe40000000000 */
[----:B------:R-:W-:Y:S02]  /*1b520*/  IABS R4, R4 ;  /* 0x0000000400047213 */ /* 0x000fe40000000000 */
[----:B------:R-:W-:Y:S02]  /*1b530*/  ISETP.GE.OR P4, PT, R2, R230, !P4 ;  /* 0x000000e60200720c */ /* 0x000fe40006786670 */
[----:B------:R-:W1:Y:S01]  /*1b540*/  I2F R5, R5 ;  /* 0x0000000500057306 */ /* 0x000e620000201400 */
[----:B------:R-:W-:Y:S09]  /*1b550*/  FSEL R19, R19, -INF , !P5 ;  /* 0xff80000013137808 */ /* 0x000ff20006800000 */
[----:B------:R-:W3:Y:S01]  /*1b560*/  I2F R4, R4 ;  /* 0x0000000400047306 */ /* 0x000ee20000201400 */
[----:B-1----:R-:W-:Y:S01]  /*1b570*/  FFMA.FTZ R20, R5, -R224, R20 ;  /* 0x800000e005147223 */ /* 0x002fe20000010014 */
[----:B------:R-:W-:Y:S04]  /*1b580*/  IADD3 R5, R0, 0x21, RZ ;  /* 0x0000002100057810 */ /* 0x000fe80007ffe0ff */
[----:B------:R-:W-:Y:S01]  /*1b590*/  FSEL R20, R20, -INF , !P0 ;  /* 0xff80000014147808 */ /* 0x000fe20004000000 */
[--C-:B------:R-:W-:Y:S01]  /*1b5a0*/  IMAD.IADD R6, R225, 0x1, -R5.reuse ;  /* 0x00000001e1067824 */ /* 0x100fe200078e0a05 */
[----:B------:R-:W-:Y:S01]  /*1b5b0*/  ISETP.GE.AND P3, PT, R5, R227, PT ;  /* 0x000000e30500720c */ /* 0x000fe20003f66270 */
[----:B------:R-:W-:Y:S01]  /*1b5c0*/  IMAD.IADD R2, R229, 0x1, -R5 ;  /* 0x00000001e5027824 */ /* 0x000fe200078e0a05 */
[C---:B------:R-:W-:Y:S01]  /*1b5d0*/  ISETP.GE.AND P0, PT, R5.reuse, R228, PT ;  /* 0x000000e40500720c */ /* 0x040fe20003f06270 */
[----:B---3--:R-:W-:Y:S01]  /*1b5e0*/  FFMA.FTZ R22, R4, -R224, R22 ;  /* 0x800000e004167223 */ /* 0x008fe20000010016 */
[----:B------:R-:W-:Y:S02]  /*1b5f0*/  IABS R6, R6 ;  /* 0x0000000600067213 */ /* 0x000fe40000000000 */
[----:B------:R-:W-:Y:S02]  /*1b600*/  IADD3 R4, R0, 0x28, RZ ;  /* 0x0000002800047810 */ /* 0x000fe40007ffe0ff */
[----:B------:R-:W-:Y:S02]  /*1b610*/  IABS R2, R2 ;  /* 0x0000000200027213 */ /* 0x000fe40000000000 */
[----:B------:R-:W1:Y:S01]  /*1b620*/  I2F R6, R6 ;  /* 0x0000000600067306 */ /* 0x000e620000201400 */
[CC--:B------:R-:W-:Y:S02]  /*1b630*/  ISETP.GE.OR P3, PT, R5.reuse, R230.reuse, !P3 ;  /* 0x000000e60500720c */ /* 0x0c0fe40005f66670 */
[----:B------:R-:W-:Y:S01]  /*1b640*/  ISETP.GE.OR P0, PT, R5, R231, !P0 ;  /* 0x000000e70500720c */ /* 0x000fe20004706670 */
[--C-:B------:R-:W-:Y:S01]  /*1b650*/  IMAD.IADD R5, R229, 0x1, -R4.reuse ;  /* 0x00000001e5057824 */ /* 0x100fe200078e0a04 */
[----:B------:R-:W-:Y:S02]  /*1b660*/  ISETP.GE.AND P2, PT, R4, R227, PT ;  /* 0x000000e30400720c */ /* 0x000fe40003f46270 */
[----:B------:R-:W-:Y:S02]  /*1b670*/  FSEL R22, R22, -INF , !P4 ;  /* 0xff80000016167808 */ /* 0x000fe40006000000 */
[----:B------:R-:W-:Y:S01]  /*1b680*/  IABS R5, R5 ;  /* 0x0000000500057213 */ /* 0x000fe20000000000 */
[----:B------:R-:W3:Y:S01]  /*1b690*/  I2F R2, R2 ;  /* 0x0000000200027306 */ /* 0x000ee20000201400 */
[----:B------:R-:W-:Y:S09]  /*1b6a0*/  ISETP.GE.OR P2, PT, R4, R230, !P2 ;  /* 0x000000e60400720c */ /* 0x000ff20005746670 */
[----:B------:R-:W4:Y:S01]  /*1b6b0*/  I2F R5, R5 ;  /* 0x0000000500057306 */ /* 0x000f220000201400 */
[----:B-1----:R-:W-:Y:S02]  /*1b6c0*/  FFMA.FTZ R21, R6, -R224, R21 ;  /* 0x800000e006157223 */ /* 0x002fe40000010015 */
[----:B------:R-:W-:Y:S03]  /*1b6d0*/  IMAD.IADD R6, R225, 0x1, -R4 ;  /* 0x00000001e1067824 */ /* 0x000fe600078e0a04 */
[----:B------:R-:W-:Y:S02]  /*1b6e0*/  FSEL R21, R21, -INF , !P0 ;  /* 0xff80000015157808 */ /* 0x000fe40004000000 */
[----:B------:R-:W-:Y:S02]  /*1b6f0*/  IABS R6, R6 ;  /* 0x0000000600067213 */ /* 0x000fe40000000000 */
[----:B------:R-:W-:Y:S01]  /*1b700*/  ISETP.GE.AND P0, PT, R4, R228, PT ;  /* 0x000000e40400720c */ /* 0x000fe20003f06270 */
[-C--:B---3--:R-:W-:Y:S01]  /*1b710*/  FFMA.FTZ R23, R2, -R224.reuse, R23 ;  /* 0x800000e002177223 */ /* 0x088fe20000010017 */
[----:B------:R-:W-:Y:S02]  /*1b720*/  IADD3 R2, R0, 0x29, RZ ;  /* 0x0000002900027810 */ /* 0x000fe40007ffe0ff */
[----:B------:R-:W1:Y:S01]  /*1b730*/  I2F R6, R6 ;  /* 0x0000000600067306 */ /* 0x000e620000201400 */
[----:B------:R-:W-:Y:S02]  /*1b740*/  ISETP.GE.OR P0, PT, R4, R231, !P0 ;  /* 0x000000e70400720c */ /* 0x000fe40004706670 */
[----:B------:R-:W-:Y:S01]  /*1b750*/  IMAD.IADD R4, R229, 0x1, -R2 ;  /* 0x00000001e5047824 */ /* 0x000fe200078e0a02 */
[C---:B------:R-:W-:Y:S02]  /*1b760*/  ISETP.GE.AND P1, PT, R2.reuse, R227, PT ;  /* 0x000000e30200720c */ /* 0x040fe40003f26270 */
[----:B------:R-:W-:Y:S01]  /*1b770*/  FSEL R23, R23, -INF , !P3 ;  /* 0xff80000017177808 */ /* 0x000fe20005800000 */
[----:B----4-:R-:W-:Y:S01]  /*1b780*/  FFMA.FTZ R26, R5, -R224, R26 ;  /* 0x800000e0051a7223 */ /* 0x010fe2000001001a */
[----:B------:R-:W-:Y:S02]  /*1b790*/  IABS R4, R4 ;  /* 0x0000000400047213 */ /* 0x000fe40000000000 */
[----:B------:R-:W-:Y:S02]  /*1b7a0*/  ISETP.GE.OR P1, PT, R2, R230, !P1 ;  /* 0x000000e60200720c */ /* 0x000fe40004f26670 */
[----:B------:R-:W-:Y:S02]  /*1b7b0*/  FSEL R26, R26, -INF , !P2 ;  /* 0xff8000001a1a7808 */ /* 0x000fe40005000000 */
[----:B------:R-:W3:Y:S01]  /*1b7c0*/  I2F R4, R4 ;  /* 0x0000000400047306 */ /* 0x000ee20000201400 */
[----:B-1----:R-:W-:Y:S02]  /*1b7d0*/  FFMA.FTZ R24, R6, -R224, R24 ;  /* 0x800000e006187223 */ /* 0x002fe40000010018 */
[----:B------:R-:W-:Y:S03]  /*1b7e0*/  IMAD.IADD R6, R225, 0x1, -R2 ;  /* 0x00000001e1067824 */ /* 0x000fe600078e0a02 */
[----:B------:R-:W-:Y:S02]  /*1b7f0*/  FSEL R24, R24, -INF , !P0 ;  /* 0xff80000018187808 */ /* 0x000fe40004000000 */
[----:B------:R-:W-:Y:S02]  /*1b800*/  IABS R6, R6 ;  /* 0x0000000600067213 */ /* 0x000fe40000000000 */
[----:B------:R-:W-:Y:S04]  /*1b810*/  ISETP.GE.AND P0, PT, R2, R228, PT ;  /* 0x000000e40200720c */ /* 0x000fe80003f06270 */
[----:B------:R-:W1:Y:S01]  /*1b820*/  I2F R6, R6 ;  /* 0x0000000600067306 */ /* 0x000e620000201400 */
[-C--:B---3--:R-:W-:Y:S01]  /*1b830*/  FFMA.FTZ R27, R4, -R224.reuse, R27 ;  /* 0x800000e0041b7223 */ /* 0x088fe2000001001b */
[----:B------:R-:W-:Y:S04]  /*1b840*/  ISETP.GE.OR P0, PT, R2, R231, !P0 ;  /* 0x000000e70200720c */ /* 0x000fe80004706670 */
[----:B------:R-:W-:Y:S01]  /*1b850*/  FSEL R27, R27, -INF , !P1 ;  /* 0xff8000001b1b7808 */ /* 0x000fe20004800000 */
[----:B-1----:R-:W-:Y:S01]  /*1b860*/  FFMA.FTZ R25, R6, -R224, R25 ;  /* 0x800000e006197223 */ /* 0x002fe20000010019 */
[----:B------:R-:W-:Y:S04]  /*1b870*/  IADD3 R6, R0, 0x30, RZ ;  /* 0x0000003000067810 */ /* 0x000fe80007ffe0ff */
[----:B------:R-:W-:Y:S01]  /*1b880*/  FSEL R25, R25, -INF , !P0 ;  /* 0xff80000019197808 */ /* 0x000fe20004000000 */
[--C-:B------:R-:W-:Y:S01]  /*1b890*/  IMAD.IADD R5, R225, 0x1, -R6.reuse ;  /* 0x00000001e1057824 */ /* 0x100fe200078e0a06 */
[C---:B------:R-:W-:Y:S01]  /*1b8a0*/  ISETP.GE.AND P0, PT, R6.reuse, R228, PT ;  /* 0x000000e40600720c */ /* 0x040fe20003f06270 */
[----:B------:R-:W-:Y:S03]  /*1b8b0*/  IMAD.IADD R2, R229, 0x1, -R6 ;  /* 0x00000001e5027824 */ /* 0x000fe600078e0a06 */
[----:B------:R-:W-:Y:S02]  /*1b8c0*/  IABS R5, R5 ;  /* 0x0000000500057213 */ /* 0x000fe40000000000 */
[----:B------:R-:W-:Y:S02]  /*1b8d0*/  IABS R2, R2 ;  /* 0x0000000200027213 */ /* 0x000fe40000000000 */
[----:B------:R-:W-:Y:S02]  /*1b8e0*/  ISETP.GE.OR P0, PT, R6, R231, !P0 ;  /* 0x000000e70600720c */ /* 0x000fe40004706670 */
[----:B------:R-:W1:Y:S10]  /*1b8f0*/  I2F R5, R5 ;  /* 0x0000000500057306 */ /* 0x000e740000201400 */
[----:B------:R-:W3:Y:S01]  /*1b900*/  I2F R2, R2 ;  /* 0x0000000200027306 */ /* 0x000ee20000201400 */
[----:B-1----:R-:W-:Y:S01]  /*1b910*/  FFMA.FTZ R28, R5, -R224, R28 ;  /* 0x800000e0051c7223 */ /* 0x002fe2000001001c */
[----:B------:R-:W-:Y:S04]  /*1b920*/  IADD3 R5, R0, 0x31, RZ ;  /* 0x0000003100057810 */ /* 0x000fe80007ffe0ff */
[----:B------:R-:W-:Y:S01]  /*1b930*/  FSEL R28, R28, -INF , !P0 ;  /* 0xff8000001c1c7808 */ /* 0x000fe20004000000 */
[--C-:B------:R-:W-:Y:S01]  /*1b940*/  IMAD.IADD R4, R225, 0x1, -R5.reuse ;  /* 0x00000001e1047824 */ /* 0x100fe200078e0a05 */
[C---:B------:R-:W-:Y:S02]  /*1b950*/  ISETP.GE.AND P6, PT, R5.reuse, R227, PT ;  /* 0x000000e30500720c */ /* 0x040fe40003fc6270 */
[C---:B------:R-:W-:Y:S01]  /*1b960*/  ISETP.GE.AND P0, PT, R5.reuse, R228, PT ;  /* 0x000000e40500720c */ /* 0x040fe20003f06270 */
[----:B---3--:R-:W-:Y:S01]  /*1b970*/  FFMA.FTZ R30, R2, -R224, R30 ;  /* 0x800000e0021e7223 */ /* 0x008fe2000001001e */
[----:B------:R-:W-:Y:S02]  /*1b980*/  IABS R4, R4 ;  /* 0x0000000400047213 */ /* 0x000fe40000000000 */
[C---:B------:R-:W-:Y:S02]  /*1b990*/  ISETP.GE.OR P6, PT, R5.reuse, R230, !P6 ;  /* 0x000000e60500720c */ /* 0x040fe400077c6670 */
[----:B------:R-:W-:Y:S01]  /*1b9a0*/  ISETP.GE.OR P0, PT, R5, R231, !P0 ;  /* 0x000000e70500720c */ /* 0x000fe20004706670 */
[----:B------:R-:W-:Y:S01]  /*1b9b0*/  IMAD.IADD R5, R229, 0x1, -R5 ;  /* 0x00000001e5057824 */ /* 0x000fe200078e0a05 */
[----:B------:R-:W1:Y:S02]  /*1b9c0*/  I2F R4, R4 ;  /* 0x0000000400047306 */ /* 0x000e640000201400 */
[----:B-1----:R-:W-:Y:S01]  /*1b9d0*/  FFMA.FTZ R29, R4, -R224, R29 ;  /* 0x800000e0041d7223 */ /* 0x002fe2000001001d */
[----:B------:R-:W-:Y:S04]  /*1b9e0*/  IADD3 R4, R0, 0x38, RZ ;  /* 0x0000003800047810 */ /* 0x000fe80007ffe0ff */
[----:B------:R-:W-:Y:S01]  /*1b9f0*/  FSEL R29, R29, -INF , !P0 ;  /* 0xff8000001d1d7808 */ /* 0x000fe20004000000 */
[--C-:B------:R-:W-:Y:S01]  /*1ba00*/  IMAD.IADD R2, R225, 0x1, -R4.reuse ;  /* 0x00000001e1027824 */ /* 0x100fe200078e0a04 */
[C---:B------:R-:W-:Y:S02]  /*1ba10*/  ISETP.GE.AND P0, PT, R4.reuse, R228, PT ;  /* 0x000000e40400720c */ /* 0x040fe40003f06270 */
[C---:B------:R-:W-:Y:S02]  /*1ba20*/  ISETP.GE.AND P5, PT, R4.reuse, R227, PT ;  /* 0x000000e30400720c */ /* 0x040fe40003fa6270 */
[----:B------:R-:W-:Y:S02]  /*1ba30*/  IABS R2, R2 ;  /* 0x0000000200027213 */ /* 0x000fe40000000000 */
[C---:B------:R-:W-:Y:S02]  /*1ba40*/  ISETP.GE.OR P0, PT, R4.reuse, R231, !P0 ;  /* 0x000000e70400720c */ /* 0x040fe40004706670 */
[----:B------:R-:W-:Y:S01]  /*1ba50*/  ISETP.GE.OR P5, PT, R4, R230, !P5 ;  /* 0x000000e60400720c */ /* 0x000fe20006fa6670 */
[----:B------:R-:W-:Y:S01]  /*1ba60*/  IMAD.IADD R4, R229, 0x1, -R4 ;  /* 0x00000001e5047824 */ /* 0x000fe200078e0a04 */
[----:B------:R-:W1:Y:S04]  /*1ba70*/  I2F R2, R2 ;  /* 0x0000000200027306 */ /* 0x000e680000201400 */
[----:B------:R-:W-:Y:S06]  /*1ba80*/  IABS R4, R4 ;  /* 0x0000000400047213 */ /* 0x000fec0000000000 */
[----:B------:R-:W3:Y:S01]  /*1ba90*/  I2F R4, R4 ;  /* 0x0000000400047306 */ /* 0x000ee20000201400 */
[----:B-1----:R-:W-:Y:S01]  /*1baa0*/  FFMA.FTZ R32, R2, -R224, R32 ;  /* 0x800000e002207223 */ /* 0x002fe20000010020 */
[----:B------:R-:W-:Y:S04]  /*1bab0*/  IADD3 R2, R0, 0x39, RZ ;  /* 0x0000003900027810 */ /* 0x000fe80007ffe0ff */
[----:B------:R-:W-:Y:S01]  /*1bac0*/  FSEL R32, R32, -INF , !P0 ;  /* 0xff80000020207808 */ /* 0x000fe20004000000 */
[----:B------:R-:W-:Y:S01]  /*1bad0*/  IMAD.IADD R0, R225, 0x1, -R2 ;  /* 0x00000001e1007824 */ /* 0x000fe200078e0a02 */
[C---:B------:R-:W-:Y:S02]  /*1bae0*/  ISETP.GE.AND P0, PT, R2.reuse, R228, PT ;  /* 0x000000e40200720c */ /* 0x040fe40003f06270 */
[----:B------:R-:W-:Y:S01]  /*1baf0*/  ISETP.GE.AND P4, PT, R2, R227, PT ;  /* 0x000000e30200720c */ /* 0x000fe20003f86270 */
[----:B---3--:R-:W-:Y:S01]  /*1bb00*/  FFMA.FTZ R34, R4, -R224, R34 ;  /* 0x800000e004227223 */ /* 0x008fe20000010022 */
[----:B------:R-:W-:Y:S02]  /*1bb10*/  IABS R0, R0 ;  /* 0x0000000000007213 */ /* 0x000fe40000000000 */
[C---:B------:R-:W-:Y:S02]  /*1bb20*/  ISETP.GE.OR P0, PT, R2.reuse, R231, !P0 ;  /* 0x000000e70200720c */ /* 0x040fe40004706670 */
[----:B------:R-:W-:Y:S02]  /*1bb30*/  ISETP.GE.OR P4, PT, R2, R230, !P4 ;  /* 0x000000e60200720c */ /* 0x000fe40006786670 */
[----:B------:R-:W1:Y:S01]  /*1bb40*/  I2F R0, R0 ;  /* 0x0000000000007306 */ /* 0x000e620000201400 */
[----:B------:R-:W-:Y:S01]  /*1bb50*/  FSEL R34, R34, -INF , !P5 ;  /* 0xff80000022227808 */ /* 0x000fe20006800000 */
[----:B-1----:R-:W-:Y:S01]  /*1bb60*/  FFMA.FTZ R33, R0, -R224, R33 ;  /* 0x800000e000217223 */ /* 0x002fe20000010021 */
[----:B------:R-:W-:Y:S04]  /*1bb70*/  FMNMX.FTZ R0, R139, R3, !PT ;  /* 0x000000038b007209 */ /* 0x000fe80007810000 */
[----:B------:R-:W-:Y:S02]  /*1bb80*/  FMNMX.FTZ R0, R135, R0, !PT ;  /* 0x0000000087007209 */ /* 0x000fe40007810000 */
[----:B------:R-:W-:Y:S02]  /*1bb90*/  FSEL R33, R33, -INF , !P0 ;  /* 0xff80000021217808 */ /* 0x000fe40004000000 */
[----:B------:R-:W-:Y:S02]  /*1bba0*/  FMNMX.FTZ R0, R8, R0, !PT ;  /* 0x0000000008007209 */ /* 0x000fe40007810000 */
[----:B------:R-:W-:Y:S02]  /*1bbb0*/  LOP3.LUT P0, RZ, R219, 0x1, RZ, 0xc0, !PT ;  /* 0x00000001dbff7812 */ /* 0x000fe4000780c0ff */
[----:B------:R-:W-:Y:S02]  /*1bbc0*/  FMNMX.FTZ R0, R9, R0, !PT ;  /* 0x0000000009007209 */ /* 0x000fe40007810000 */
[----:B------:R-:W-:Y:S02]  /*1bbd0*/  FSEL R15, R15, -INF , !P0 ;  /* 0xff8000000f0f7808 */ /* 0x000fe40004000000 */
[----:B------:R-:W-:Y:S02]  /*1bbe0*/  FMNMX.FTZ R0, R12, R0, !PT ;  /* 0x000000000c007209 */ /* 0x000fe40007810000 */
[C---:B------:R-:W-:Y:S02]  /*1bbf0*/  ISETP.GE.AND P0, PT, R6.reuse, R227, PT ;  /* 0x000000e30600720c */ /* 0x040fe40003f06270 */
[----:B------:R-:W-:Y:S02]  /*1bc00*/  FMNMX.FTZ R0, R13, R0, !PT ;  /* 0x000000000d007209 */ /* 0x000fe40007810000 */
[----:B------:R-:W-:Y:S02]  /*1bc10*/  ISETP.GE.OR P0, PT, R6, R230, !P0 ;  /* 0x000000e60600720c */ /* 0x000fe40004706670 */
[----:B------:R-:W-:Y:S02]  /*1bc20*/  FMNMX.FTZ R133, R16, R0, !PT ;  /* 0x0000000010857209 */ /* 0x000fe40007810000 */
[----:B------:R-:W-:Y:S01]  /*1bc30*/  IABS R0, R5 ;  /* 0x0000000500007213 */ /* 0x000fe20000000000 */
[----:B------:R-:W-:Y:S01]  /*1bc40*/  IMAD.IADD R5, R229, 0x1, -R2 ;  /* 0x00000001e5057824 */ /* 0x000fe200078e0a02 */
[----:B------:R-:W-:Y:S02]  /*1bc50*/  FMNMX.FTZ R133, R17, R133, !PT ;  /* 0x0000008511857209 */ /* 0x000fe40007810000 */
[----:B------:R-:W-:Y:S02]  /*1bc60*/  P2R R6, PR, RZ, 0x1 ;  /* 0x00000001ff067803 */ /* 0x000fe40000000000 */
[----:B------:R-:W-:Y:S01]  /*1bc70*/  FMNMX.FTZ R133, R20, R133, !PT ;  /* 0x0000008514857209 */ /* 0x000fe20007810000 */
[----:B------:R-:W1:Y:S01]  /*1bc80*/  I2F R0, R0 ;  /* 0x0000000000007306 */ /* 0x000e620000201400 */
[----:B------:R-:W-:Y:S02]  /*1bc90*/  ISETP.NE.AND P3, PT, R6, RZ, PT ;  /* 0x000000ff0600720c */ /* 0x000fe40003f65270 */
[----:B------:R-:W-:Y:S02]  /*1bca0*/  FMNMX.FTZ R133, R21, R133, !PT ;  /* 0x0000008515857209 */ /* 0x000fe40007810000 */
[----:B------:R-:W-:Y:S02]  /*1bcb0*/  FSEL R30, R30, -INF , !P3 ;  /* 0xff8000001e1e7808 */ /* 0x000fe40005800000 */
[----:B------:R-:W-:Y:S04]  /*1bcc0*/  FMNMX.FTZ R133, R24, R133, !PT ;  /* 0x0000008518857209 */ /* 0x000fe80007810000 */
[----:B------:R-:W-:Y:S04]  /*1bcd0*/  FMNMX.FTZ R133, R25, R133, !PT ;  /* 0x0000008519857209 */ /* 0x000fe80007810000 */
[----:B------:R-:W-:Y:S04]  /*1bce0*/  FMNMX.FTZ R133, R28, R133, !PT ;  /* 0x000000851c857209 */ /* 0x000fe80007810000 */
[----:B------:R-:W-:Y:S04]  /*1bcf0*/  FMNMX.FTZ R133, R29, R133, !PT ;  /* 0x000000851d857209 */ /* 0x000fe80007810000 */
[----:B------:R-:W-:Y:S01]  /*1bd00*/  FMNMX.FTZ R133, R32, R133, !PT ;  /* 0x0000008520857209 */ /* 0x000fe20007810000 */
[----:B-1----:R-:W-:Y:S03]  /*1bd10*/  FFMA.FTZ R31, R0, -R224, R31 ;  /* 0x800000e0001f7223 */ /* 0x002fe6000001001f */
[----:B------:R-:W-:Y:S02]  /*1bd20*/  FMNMX.FTZ R133, R33, R133, !PT ;  /* 0x0000008521857209 */ /* 0x000fe40007810000 */
[----:B------:R-:W-:Y:S03]  /*1bd30*/  FSEL R31, R31, -INF , !P6 ;  /* 0xff8000001f1f7808 */ /* 0x000fe60007000000 */
[----:B------:R-:W1:Y:S02]  /*1bd40*/  SHFL.BFLY PT, R0, R133, 0x2, 0x1f ;  /* 0x0c401f0085007f89 */ /* 0x000e6400000e0000 */
[----:B-1----:R-:W-:Y:S06]  /*1bd50*/  FMNMX.FTZ R133, R133, R0, !PT ;  /* 0x0000000085857209 */ /* 0x002fec0007810000 */
[----:B------:R-:W3:Y:S04]  /*1bd60*/  LD.E R0, [R136.64+0xdc] ;  /* 0x0000dc0488007980 */ /* 0x000ee8000c101900 */
[----:B------:R-:W1:Y:S02]  /*1bd70*/  SHFL.BFLY PT, R4, R133, 0x1, 0x1f ;  /* 0x0c201f0085047f89 */ /* 0x000e6400000e0000 */
[----:B-1----:R-:W-:Y:S02]  /*1bd80*/  FMNMX.FTZ R133, R133, R4, !PT ;  /* 0x0000000485857209 */ /* 0x002fe40007810000 */
[----:B------:R-:W-:Y:S02]  /*1bd90*/  FMNMX.FTZ R4, R138, R134, !PT ;  /* 0x000000868a047209 */ /* 0x000fe40007810000 */
[----:B------:R-:W-:Y:S02]  /*1bda0*/  FSETP.NEU.FTZ.AND P0, PT, R133, -INF , PT ;  /* 0xff8000008500780b */ /* 0x000fe40003f1d000 */
[----:B------:R-:W-:Y:S04]  /*1bdb0*/  FMNMX.FTZ R4, R7, R4, !PT ;  /* 0x0000000407047209 */ /* 0x000fe80007810000 */
[----:B------:R-:W-:Y:S02]  /*1bdc0*/  FMNMX.FTZ R2, R10, R4, !PT ;  /* 0x000000040a027209 */ /* 0x000fe40007810000 */
[----:B------:R-:W-:Y:S02]  /*1bdd0*/  IABS R4, R5 ;  /* 0x0000000500047213 */ /* 0x000fe40000000000 */
[----:B------:R-:W-:Y:S04]  /*1bde0*/  FMNMX.FTZ R2, R11, R2, !PT ;  /* 0x000000020b027209 */ /* 0x000fe80007810000 */
[----:B------:R-:W-:Y:S01]  /*1bdf0*/  FMNMX.FTZ R2, R14, R2, !PT ;  /* 0x000000020e027209 */ /* 0x000fe20007810000 */
[----:B------:R-:W1:Y:S03]  /*1be00*/  I2F R4, R4 ;  /* 0x0000000400047306 */ /* 0x000e660000201400 */
[----:B------:R-:W-:Y:S04]  /*1be10*/  FMNMX.FTZ R2, R15, R2, !PT ;  /* 0x000000020f027209 */ /* 0x000fe80007810000 */
[----:B------:R-:W-:Y:S04]  /*1be20*/  FMNMX.FTZ R2, R18, R2, !PT ;  /* 0x0000000212027209 */ /* 0x000fe80007810000 */
[----:B------:R-:W-:Y:S04]  /*1be30*/  FMNMX.FTZ R2, R19, R2, !PT ;  /* 0x0000000213027209 */ /* 0x000fe80007810000 */
[----:B------:R-:W-:Y:S04]  /*1be40*/  FMNMX.FTZ R2, R22, R2, !PT ;  /* 0x0000000216027209 */ /* 0x000fe80007810000 */
[----:B------:R-:W-:Y:S04]  /*1be50*/  FMNMX.FTZ R2, R23, R2, !PT ;  /* 0x0000000217027209 */ /* 0x000fe80007810000 */
[----:B------:R-:W-:Y:S01]  /*1be60*/  FMNMX.FTZ R2, R26, R2, !PT ;  /* 0x000000021a027209 */ /* 0x000fe20007810000 */
[----:B-1----:R-:W-:Y:S03]  /*1be70*/  FFMA.FTZ R35, R4, -R224, R35 ;  /* 0x800000e004237223 */ /* 0x002fe60000010023 */
[----:B------:R-:W-:Y:S02]  /*1be80*/  FMNMX.FTZ R4, R27, R2, !PT ;  /* 0x000000021b047209 */ /* 0x000fe40007810000 */
[----:B------:R-:W-:Y:S02]  /*1be90*/  FSEL R2, R133, RZ, P0 ;  /* 0x000000ff85027208 */ /* 0x000fe40000000000 */
[----:B------:R-:W-:Y:S02]  /*1bea0*/  FMNMX.FTZ R4, R30, R4, !PT ;  /* 0x000000041e047209 */ /* 0x000fe40007810000 */
[----:B------:R-:W-:Y:S01]  /*1beb0*/  FSEL R35, R35, -INF , !P4 ;  /* 0xff80000023237808 */ /* 0x000fe20006000000 */
[----:B------:R-:W-:Y:S01]  /*1bec0*/  FADD.FTZ R3, -R2, R3 ;  /* 0x0000000302037221 */ /* 0x000fe20000010100 */
[----:B------:R-:W-:Y:S04]  /*1bed0*/  FMNMX.FTZ R4, R31, R4, !PT ;  /* 0x000000041f047209 */ /* 0x000fe80007810000 */
[----:B------:R-:W-:Y:S04]  /*1bee0*/  FMNMX.FTZ R4, R34, R4, !PT ;  /* 0x0000000422047209 */ /* 0x000fe80007810000 */
[----:B------:R-:W-:Y:S01]  /*1bef0*/  FMNMX.FTZ R132, R35, R4, !PT ;  /* 0x0000000423847209 */ /* 0x000fe20007810000 */
[----:B---3--:R-:W-:Y:S05]  /*1bf00*/  FMUL.FTZ R2, R0, R133 ;  /* 0x0000008500027220 */ /* 0x008fea0000410000 */
[----:B------:R-:W-:Y:S05]  /*1bf10*/  FSEL R2, R2, RZ, P0 ;  /* 0x000000ff02027208 */ /* 0x000fea0000000000 */
[-CC-:B------:R-:W-:Y:S02]  /*1bf20*/  FFMA.FTZ R179, R20, R0.reuse, -R2.reuse ;  /* 0x0000000014b37223 */ /* 0x180fe40000010802 */
[-CC-:B------:R-:W-:Y:S02]  /*1bf30*/  FFMA.FTZ R187, R28, R0.reuse, -R2.reuse ;  /* 0x000000001cbb7223 */ /* 0x180fe40000010802 */
[-CC-:B------:R-:W-:Y:S02]  /*1bf40*/  FFMA.FTZ R191, R32, R0.reuse, -R2.reuse ;  /* 0x0000000020bf7223 */ /* 0x180fe40000010802 */
[-CC-:B------:R-:W-:Y:S02]  /*1bf50*/  FFMA.FTZ R139, R139, R0.reuse, -R2.reuse ;  /* 0x000000008b8b7223 */ /* 0x180fe40000010802 */
[-CC-:B------:R-:W-:Y:S02]  /*1bf60*/  FFMA.FTZ R6, R135, R0.reuse, -R2.reuse ;  /* 0x0000000087067223 */ /* 0x180fe40000010802 */
[-CC-:B------:R-:W-:Y:S02]  /*1bf70*/  FFMA.FTZ R8, R8, R0.reuse, -R2.reuse ;  /* 0x0000000008087223 */ /* 0x180fe40000010802 */
[-CC-:B------:R-:W-:Y:S01]  /*1bf80*/  FFMA.FTZ R9, R9, R0.reuse, -R2.reuse ;  /* 0x0000000009097223 */ /* 0x180fe20000010802 */
[----:B------:R-:W-:Y:S01]  /*1bf90*/  MUFU.EX2 R139, R139 ;  /* 0x0000008b008b7308 */ /* 0x000fe20000000800 */
        /* <DEDUP_REMOVED lines=9> */
[----:B------:R-:W-:Y:S02]  /*1c030*/  FFMA.FTZ R237, R33, R0, -R2 ;  /* 0x0000000021ed7223 */ /* 0x000fe40000010802 */
[----:B------:R-:W1:Y:S01]  /*1c040*/  SHFL.BFLY PT, R2, R132, 0x2, 0x1f ;  /* 0x0c401f0084027f89 */ /* 0x000e6200000e0000 */
[----:B------:R-:W-:Y:S10]  /*1c050*/  MUFU.EX2 R6, R6 ;  /* 0x0000000600067308 */ /* 0x000ff40000000800 */
[----:B------:R-:W-:Y:S10]  /*1c060*/  MUFU.EX2 R172, R13 ;  /* 0x0000000d00ac7308 */ /* 0x000ff40000000800 */
[----:B------:R-:W-:Y:S01]  /*1c070*/  MUFU.EX2 R174, R17 ;  /* 0x0000001100ae7308 */ /* 0x000fe20000000800 */
[----:B-1----:R-:W-:Y:S05]  /*1c080*/  FMNMX.FTZ R132, R132, R2, !PT ;  /* 0x0000000284847209 */ /* 0x002fea0007810000 */
[----:B------:R-:W1:Y:S04]  /*1c090*/  SHFL.BFLY PT, R2, R132, 0x1, 0x1f ;  /* 0x0c201f0084027f89 */ /* 0x000e6800000e0000 */
[----:B------:R-:W-:Y:S10]  /*1c0a0*/  MUFU.EX2 R135, R12 ;  /* 0x0000000c00877308 */ /* 0x000ff40000000800 */
[----:B------:R-:W-:Y:S01]  /*1c0b0*/  MUFU.EX2 R176, R16 ;  /* 0x0000001000b07308 */ /* 0x000fe20000000800 */
[----:B-1----:R-:W-:Y:S04]  /*1c0c0*/  FMNMX.FTZ R132, R132, R2, !PT ;  /* 0x0000000284847209 */ /* 0x002fe80007810000 */
[----:B------:R-:W-:Y:S01]  /*1c0d0*/  FSETP.NEU.FTZ.AND P0, PT, R132, -INF , PT ;  /* 0xff8000008400780b */ /* 0x000fe20003f1d000 */
[----:B------:R-:W-:Y:S03]  /*1c0e0*/  FMUL.FTZ R5, R0, R132 ;  /* 0x0000008400057220 */ /* 0x000fe60000410000 */
[----:B------:R-:W-:Y:S02]  /*1c0f0*/  FSEL R2, R132, RZ, P0 ;  /* 0x000000ff84027208 */ /* 0x000fe40000000000 */
[----:B------:R-:W-:Y:S03]  /*1c100*/  FSEL R5, R5, RZ, P0 ;  /* 0x000000ff05057208 */ /* 0x000fe60000000000 */
[----:B------:R-:W-:Y:S02]  /*1c110*/  FADD.FTZ R4, -R2, R134 ;  /* 0x0000008602047221 */ /* 0x000fe40000010100 */
[-CC-:B------:R-:W-:Y:S01]  /*1c120*/  FFMA.FTZ R2, R138, R0.reuse, -R5.reuse ;  /* 0x000000008a027223 */ /* 0x180fe20000010805 */
[----:B------:R-:W-:Y:S01]  /*1c130*/  MUFU.EX2 R134, R9 ;  /* 0x0000000900867308 */ /* 0x000fe20000000800 */
[-CC-:B------:R-:W-:Y:S02]  /*1c140*/  FFMA.FTZ R7, R7, R0.reuse, -R5.reuse ;  /* 0x0000000007077223 */ /* 0x180fe40000010805 */
[-CC-:B------:R-:W-:Y:S02]  /*1c150*/  FFMA.FTZ R10, R10, R0.reuse, -R5.reuse ;  /* 0x000000000a0a7223 */ /* 0x180fe40000010805 */
[-CC-:B------:R-:W-:Y:S02]  /*1c160*/  FFMA.FTZ R11, R11, R0.reuse, -R5.reuse ;  /* 0x000000000b0b7223 */ /* 0x180fe40000010805 */
[-CC-:B------:R-:W-:Y:S02]  /*1c170*/  FFMA.FTZ R14, R14, R0.reuse, -R5.reuse ;  /* 0x000000000e0e7223 */ /* 0x180fe40000010805 */
[-CC-:B------:R-:W-:Y:S01]  /*1c180*/  FFMA.FTZ R15, R15, R0.reuse, -R5.reuse ;  /* 0x000000000f0f7223 */ /* 0x180fe20000010805 */
[----:B------:R1:W-:Y:S01]  /*1c190*/  MUFU.EX2 R138, R2 ;  /* 0x00000002008a7308 */ /* 0x0003e20000000800 */
        /* <DEDUP_REMOVED lines=10> */
[----:B------:R-:W-:Y:S01]  /*1c240*/  FFMA.FTZ R182, R27, R0, -R5 ;  /* 0x000000001bb67223 */ /* 0x000fe20000010805 */
[----:B------:R-:W-:Y:S01]  /*1c250*/  MUFU.EX2 R240, R10 ;  /* 0x0000000a00f07308 */ /* 0x000fe20000000800 */
[C---:B-1----:R-:W-:Y:S02]  /*1c260*/  FMUL.FTZ R2, R0.reuse, R3 ;  /* 0x0000000300027220 */ /* 0x042fe40000410000 */
[----:B------:R-:W-:Y:S07]  /*1c270*/  FMUL.FTZ R3, R0, R4 ;  /* 0x0000000400037220 */ /* 0x000fee0000410000 */
[----:B------:R-:W1:Y:S01]  /*1c280*/  MUFU.EX2 R2, R2 ;  /* 0x0000000200027308 */ /* 0x000e620000000800 */
[----:B---3--:R-:W3:Y:S09]  /*1c290*/  LDL.LU R7, [R1+0xc0] ;  /* 0x0000c00001077983 */ /* 0x008ef20000300800 */
[----:B------:R-:W-:Y:S10]  /*1c2a0*/  MUFU.EX2 R3, R3 ;  /* 0x0000000300037308 */ /* 0x000ff40000000800 */
[----:B------:R-:W-:Y:S01]  /*1c2b0*/  MUFU.EX2 R239, R11 ;  /* 0x0000000b00ef7308 */ /* 0x000fe20000000800 */
[C---:B-1----:R-:W-:Y:S02]  /*1c2c0*/  FMUL.FTZ R20, R2.reuse, R152 ;  /* 0x0000009802147220 */ /* 0x042fe40000410000 */
[----:B------:R-:W4:Y:S01]  /*1c2d0*/  LDL R152, [R1+0xf4] ;  /* 0x0000f40001987983 */ /* 0x000f220000100800 */
[C---:B------:R-:W-:Y:S02]  /*1c2e0*/  FMUL.FTZ R28, R2.reuse, R144 ;  /* 0x00000090021c7220 */ /* 0x040fe40000410000 */
[C---:B------:R-:W-:Y:S01]  /*1c2f0*/  FMUL.FTZ R33, R2.reuse, R141 ;  /* 0x0000008d02217220 */ /* 0x040fe20000410000 */
[----:B------:R-:W4:Y:S01]  /*1c300*/  LDL R144, [R1+0x100] ;  /* 0x0001000001907983 */ /* 0x000f220000100800 */
[C---:B------:R-:W-:Y:S02]  /*1c310*/  FMUL.FTZ R24, R2.reuse, R148 ;  /* 0x0000009402187220 */ /* 0x040fe40000410000 */
[----:B------:R-:W-:Y:S01]  /*1c320*/  MUFU.EX2 R243, R14 ;  /* 0x0000000e00f37308 */ /* 0x000fe20000000800 */
[C---:B------:R-:W-:Y:S01]  /*1c330*/  FMUL.FTZ R25, R2.reuse, R149 ;  /* 0x0000009502197220 */ /* 0x040fe20000410000 */
[----:B------:R-:W4:Y:S01]  /*1c340*/  LDL R141, [R1+0x104] ;  /* 0x00010400018d7983 */ /* 0x000f220000100800 */
[C---:B------:R-:W-:Y:S02]  /*1c350*/  FMUL.FTZ R29, R2.reuse, R145 ;  /* 0x00000091021d7220 */ /* 0x040fe40000410000 */
[C---:B--2---:R-:W-:Y:S01]  /*1c360*/  FFMA.FTZ R0, R2.reuse, R192, R139 ;  /* 0x000000c002007223 */ /* 0x044fe2000001008b */
[----:B------:R-:W4:Y:S01]  /*1c370*/  LDL.64 R148, [R1+0x98] ;  /* 0x0000980001947983 */ /* 0x000f220000100a00 */
[----:B------:R-:W-:Y:S01]  /*1c380*/  FMUL.FTZ R13, R2, R161 ;  /* 0x000000a1020d7220 */ /* 0x000fe20000410000 */
[----:B------:R-:W-:Y:S01]  /*1c390*/  F2FP.PACK_AB R139, R6, R139 ;  /* 0x0000008b068b723e */ /* 0x000fe200000000ff */
[C---:B------:R-:W-:Y:S01]  /*1c3a0*/  FMUL.FTZ R4, R2.reuse, R168 ;  /* 0x000000a802047220 */ /* 0x040fe20000410000 */
[----:B------:R-:W1:Y:S01]  /*1c3b0*/  MUFU.EX2 R242, R15 ;  /* 0x0000000f00f27308 */ /* 0x000e620000000800 */
[C---:B------:R-:W-:Y:S01]  /*1c3c0*/  FMUL.FTZ R5, R2.reuse, R169 ;  /* 0x000000a902057220 */ /* 0x040fe20000410000 */
[----:B------:R-:W4:Y:S01]  /*1c3d0*/  LDL R192, [R1+0xd8] ;  /* 0x0000d80001c07983 */ /* 0x000f220000100800 */
[C---:B------:R-:W-:Y:S02]  /*1c3e0*/  FMUL.FTZ R8, R2.reuse, R164 ;  /* 0x000000a402087220 */ /* 0x040fe40000410000 */
[C---:B------:R-:W-:Y:S01]  /*1c3f0*/  FMUL.FTZ R9, R2.reuse, R165 ;  /* 0x000000a502097220 */ /* 0x040fe20000410000 */
[----:B------:R-:W4:Y:S01]  /*1c400*/  LDL R161, [R1+0xd4] ;  /* 0x0000d40001a17983 */ /* 0x000f220000100800 */
[C---:B------:R-:W-:Y:S02]  /*1c410*/  FMUL.FTZ R12, R2.reuse, R160 ;  /* 0x000000a0020c7220 */ /* 0x040fe40000410000 */
[C---:B------:R-:W-:Y:S01]  /*1c420*/  FMUL.FTZ R16, R2.reuse, R156 ;  /* 0x0000009c02107220 */ /* 0x040fe20000410000 */
[----:B------:R1:W-:Y:S01]  /*1c430*/  MUFU.EX2 R175, R18 ;  /* 0x0000001200af7308 */ /* 0x0003e20000000800 */
        /* <DEDUP_REMOVED lines=54> */
[----:B------:R-:W-:Y:S02]  /*1c7a0*/  FMUL.FTZ R10, R3, R166 ;  /* 0x000000a6030a7220 */ /* 0x000fe40000410000 */
[----:B------:R-:W-:Y:S02]  /*1c7b0*/  FADD.FTZ R2, R173, R2 ;  /* 0x00000002ad027221 */ /* 0x000fe40000010000 */
[C---:B------:R-:W-:Y:S02]  /*1c7c0*/  FMUL.FTZ R11, R3.reuse, R167 ;  /* 0x000000a7030b7220 */ /* 0x040fe40000410000 */
[----:B------:R-:W-:Y:S02]  /*1c7d0*/  FADD.FTZ R140, R134, R2 ;  /* 0x00000002868c7221 */ /* 0x000fe40000010000 */
[C---:B------:R-:W-:Y:S02]  /*1c7e0*/  FMUL.FTZ R6, R3.reuse, R170 ;  /* 0x000000aa03067220 */ /* 0x040fe40000410000 */
[C---:B------:R-:W-:Y:S01]  /*1c7f0*/  FMUL.FTZ R14, R3.reuse, R162 ;  /* 0x000000a2030e7220 */ /* 0x040fe20000410000 */
[----:B------:R-:W2:Y:S01]  /*1c800*/  LDL R170, [R1+0xc8] ;  /* 0x0000c80001aa7983 */ /* 0x000ea20000100800 */
[C---:B------:R-:W-:Y:S02]  /*1c810*/  FMUL.FTZ R15, R3.reuse, R163 ;  /* 0x000000a3030f7220 */ /* 0x040fe40000410000 */
[C---:B------:R-:W-:Y:S02]  /*1c820*/  FMUL.FTZ R18, R3.reuse, R158 ;  /* 0x0000009e03127220 */ /* 0x040fe40000410000 */
[C---:B------:R-:W-:Y:S02]  /*1c830*/  FMUL.FTZ R19, R3.reuse, R159 ;  /* 0x0000009f03137220 */ /* 0x040fe40000410000 */
[C---:B------:R-:W-:Y:S02]  /*1c840*/  FMUL.FTZ R22, R3.reuse, R154 ;  /* 0x0000009a03167220 */ /* 0x040fe40000410000 */
[----:B------:R-:W-:Y:S01]  /*1c850*/  FMUL.FTZ R23, R3, R155 ;  /* 0x0000009b03177220 */ /* 0x000fe20000410000 */
[----:B------:R-:W-:Y:S01]  /*1c860*/  F2FP.PACK_AB R155, R239, R240 ;  /* 0x000000f0ef9b723e */ /* 0x000fe200000000ff */
        /* <DEDUP_REMOVED lines=54> */
[----:B------:R-:W-:Y:S02]  /*1cbd0*/  IMAD.SHL.U32 R2, R236, 0x2, RZ ;  /* 0x00000002ec027824 */ /* 0x000fe400078e00ff */
[----:B------:R-:W-:Y:S01]  /*1cbe0*/  FADD.FTZ R140, R135, R140 ;  /* 0x0000008c878c7221 */ /* 0x000fe20000010000 */
[C---:B------:R-:W-:Y:S03]  /*1cbf0*/  F2FP.PACK_AB R135, R172.reuse, R135 ;  /* 0x00000087ac87723e */ /* 0x040fe600000000ff */
[----:B------:R-:W-:Y:S04]  /*1cc00*/  FADD.FTZ R146, R172, R140 ;  /* 0x0000008cac927221 */ /* 0x000fe80000010000 */
[----:B------:R-:W-:Y:S01]  /*1cc10*/  FADD.FTZ R146, R176, R146 ;  /* 0x00000092b0927221 */ /* 0x000fe20000010000 */
[C---:B------:R-:W-:Y:S03]  /*1cc20*/  F2FP.PACK_AB R176, R174.reuse, R176 ;  /* 0x000000b0aeb0723e */ /* 0x040fe600000000ff */
[----:B------:R-:W-:Y:S02]  /*1cc30*/  FADD.FTZ R146, R174, R146 ;  /* 0x00000092ae927221 */ /* 0x000fe40000010000 */
[C---:B---3--:R-:W-:Y:S01]  /*1cc40*/  FFMA.FTZ R0, R3.reuse, R7, R138 ;  /* 0x0000000703007223 */ /* 0x048fe2000001008a */
[C---:B------:R-:W-:Y:S01]  /*1cc50*/  F2FP.PACK_AB R138, R238.reuse, R138 ;  /* 0x0000008aee8a723e */ /* 0x040fe200000000ff */
[----:B------:R-:W-:Y:S02]  /*1cc60*/  FMUL.FTZ R7, R3, R171 ;  /* 0x000000ab03077220 */ /* 0x000fe40000410000 */
[----:B------:R-:W-:Y:S01]  /*1cc70*/  FADD.FTZ R3, R238, R0 ;  /* 0x00000000ee037221 */ /* 0x000fe20000010000 */
[----:B------:R-:W-:Y:S01]  /*1cc80*/  F2FP.PACK_AB R0, R134, R173 ;  /* 0x000000ad8600723e */ /* 0x000fe200000000ff */
[----:B------:R-:W3:Y:S01]  /*1cc90*/  LDL R238, [R1+0xcc] ;  /* 0x0000cc0001ee7983 */ /* 0x000ee20000100800 */
[----:B------:R1:W-:Y:S01]  /*1cca0*/  MUFU.EX2 R134, R179 ;  /* 0x000000b300867308 */ /* 0x0003e20000000800 */
[----:B------:R-:W-:Y:S02]  /*1ccb0*/  FADD.FTZ R3, R240, R3 ;  /* 0x00000003f0037221 */ /* 0x000fe40000010000 */
[----:B------:R-:W2:Y:S02]  /*1ccc0*/  LDL R173, [R1+0xdc] ;  /* 0x0000dc0001ad7983 */ /* 0x000ea40000100800 */
[----:B------:R-:W-:Y:S01]  /*1ccd0*/  FADD.FTZ R143, R239, R3 ;  /* 0x00000003ef8f7221 */ /* 0x000fe20000010000 */
[----:B------:R-:W-:Y:S01]  /*1cce0*/  IADD3 R3, R2, 0x1, RZ ;  /* 0x0000000102037810 */ /* 0x000fe20007ffe0ff */
[----:B------:R-:W3:Y:S04]  /*1ccf0*/  LDL R240, [R1+0xe0] ;  /* 0x0000e00001f07983 */ /* 0x000ee80000100800 */
[----:B------:R-:W3:Y:S01]  /*1cd00*/  LDL R239, [R1+0xd0] ;  /* 0x0000d00001ef7983 */ /* 0x000ee20000100800 */
[----:B----4-:R-:W-:Y:S05]  /*1cd10*/  IMAD.WIDE.U32 R166, R152, -0x326172a9, RZ ;  /* 0xcd9e8d5798a67825 */ /* 0x010fea00078e00ff */
[----:B------:R-:W-:Y:S02]  /*1cd20*/  LOP3.LUT R156, R144, R167, RZ, 0x3c, !PT ;  /* 0x000000a7909c7212 */ /* 0x000fe400078e3cff */
[----:B------:R-:W-:Y:S01]  /*1cd30*/  MUFU.EX2 R144, R180 ;  /* 0x000000b400907308 */ /* 0x000fe20000000800 */
[----:B------:R-:W-:Y:S01]  /*1cd40*/  IMAD.WIDE.U32 R140, R141, -0x2daee0ad, RZ ;  /* 0xd2511f538d8c7825 */ /* 0x000fe200078e00ff */
[----:B-1----:R-:W4:Y:S03]  /*1cd50*/  LDL R179, [R1+0x84] ;  /* 0x0000840001b37983 */ /* 0x002f260000100800 */
[----:B------:R-:W-:Y:S01]  /*1cd60*/  IMAD.WIDE.U32 R156, R156, -0x2daee0ad, RZ ;  /* 0xd2511f539c9c7825 */ /* 0x000fe200078e00ff */
[C---:B------:R-:W-:Y:S02]  /*1cd70*/  LOP3.LUT R142, R149.reuse, R2, RZ, 0x3c, !PT ;  /* 0x00000002958e7212 */ /* 0x040fe400078e3cff */
[----:B------:R-:W-:Y:S02]  /*1cd80*/  IADD3 R2, R149, -0x4498517b, RZ ;  /* 0xbb67ae8595027810 */ /* 0x000fe40007ffe0ff */
[----:B------:R-:W-:Y:S01]  /*1cd90*/  LOP3.LUT R142, R142, R141, RZ, 0x3c, !PT ;  /* 0x0000008d8e8e7212 */ /* 0x000fe200078e3cff */
[----:B------:R-:W-:Y:S01]  /*1cda0*/  MUFU.EX2 R148, R184 ;  /* 0x000000b800947308 */ /* 0x000fe20000000800 */
[----:B------:R-:W-:Y:S01]  /*1cdb0*/  LOP3.LUT R152, R157, R2, R140, 0x96, !PT ;  /* 0x000000029d987212 */ /* 0x000fe200078e968c */
[----:B------:R-:W-:Y:S01]  /*1cdc0*/  FADD.FTZ R140, R243, R143 ;  /* 0x0000008ff38c7221 */ /* 0x000fe20000010000 */
[----:B------:R1:W3:Y:S01]  /*1cdd0*/  LDL.S16 R157, [R1+0x74] ;  /* 0x00007400019d7983 */ /* 0x0002e20000100600 */
[----:B------:R-:W-:Y:S02]  /*1cde0*/  LOP3.LUT R3, R149, R3, RZ, 0x3c, !PT ;  /* 0x0000000395037212 */ /* 0x000fe400078e3cff */
[----:B------:R-:W-:Y:S01]  /*1cdf0*/  FADD.FTZ R147, R242, R140 ;  /* 0x0000008cf2937221 */ /* 0x000fe20000010000 */
[----:B------:R-:W3:Y:S01]  /*1ce00*/  LDL R243, [R1+0xc4] ;  /* 0x0000c40001f37983 */ /* 0x000ee20000100800 */
[----:B------:R-:W-:Y:S01]  /*1ce10*/  LOP3.LUT R160, R3, R141, RZ, 0x3c, !PT ;  /* 0x0000008d03a07212 */ /* 0x000fe200078e3cff */
[----:B------:R-:W-:Y:S01]  /*1ce20*/  IMAD.WIDE.U32 R2, R142, -0x326172a9, RZ ;  /* 0xcd9e8d578e027825 */ /* 0x000fe200078e00ff */
[----:B------:R-:W-:Y:S01]  /*1ce30*/  MUFU.EX2 R141, R177 ;  /* 0x000000b1008d7308 */ /* 0x000fe20000000800 */
[----:B------:R-:W3:Y:S02]  /*1ce40*/  LDL R242, [R1+0xe4] ;  /* 0x0000e40001f27983 */ /* 0x000ee40000100800 */
[----:B------:R-:W-:Y:S01]  /*1ce50*/  IMAD.WIDE.U32 R152, R152, -0x326172a9, RZ ;  /* 0xcd9e8d5798987825 */ /* 0x000fe200078e00ff */
[----:B------:R-:W-:Y:S05]  /*1ce60*/  LOP3.LUT R142, R3, R192, R166, 0x96, !PT ;  /* 0x000000c0038e7212 */ /* 0x000fea00078e96a6 */
[----:B------:R-:W-:Y:S01]  /*1ce70*/  IMAD.WIDE.U32 R142, R142, -0x2daee0ad, RZ ;  /* 0xd2511f538e8e7825 */ /* 0x000fe200078e00ff */
[----:B------:R-:W1:Y:S04]  /*1ce80*/  MUFU.EX2 R140, R178 ;  /* 0x000000b2008c7308 */ /* 0x000e680000000800 */
[----:B------:R-:W-:Y:S06]  /*1ce90*/  LOP3.LUT R143, R143, R161, R156, 0x96, !PT ;  /* 0x000000a18f8f7212 */ /* 0x000fec00078e969c */
[----:B------:R-:W2:Y:S01]  /*1cea0*/  MUFU.EX2 R149, R183 ;  /* 0x000000b700957308 */ /* 0x000ea20000000800 */
[----:B-1----:R-:W-:Y:S02]  /*1ceb0*/  F2FP.PACK_AB R168, R140, R141 ;  /* 0x0000008d8ca8723e */ /* 0x002fe400000000ff */
[----:B--2---:R-:W-:Y:S01]  /*1cec0*/  LOP3.LUT R3, R153, R173, R2, 0x96, !PT ;  /* 0x000000ad99037212 */ /* 0x004fe200078e9602 */
[----:B------:R-:W-:Y:S01]  /*1ced0*/  FADD.FTZ R2, R175, R147 ;  /* 0x00000093af027221 */ /* 0x000fe20000010000 */
[C---:B------:R-:W-:Y:S03]  /*1cee0*/  F2FP.PACK_AB R175, R145.reuse, R175 ;  /* 0x000000af91af723e */ /* 0x040fe600000000ff */
[----:B------:R-:W-:Y:S02]  /*1cef0*/  FADD.FTZ R145, R145, R2 ;  /* 0x0000000291917221 */ /* 0x000fe40000010000 */
[----:B------:R-:W-:Y:S05]  /*1cf00*/  IMAD.WIDE.U32 R2, R3, -0x2daee0ad, RZ ;  /* 0xd2511f5303027825 */ /* 0x000fea00078e00ff */
[----:B---3--:R-:W-:Y:S01]  /*1cf10*/  LOP3.LUT R147, R3, R242, R142, 0x96, !PT ;  /* 0x000000f203937212 */ /* 0x008fe200078e968e */
[----:B------:R-:W-:Y:S04]  /*1cf20*/  IMAD.WIDE.U32 R142, R143, -0x326172a9, RZ ;  /* 0xcd9e8d578f8e7825 */ /* 0x000fe800078e00ff */
[----:B------:R-:W-:Y:S01]  /*1cf30*/  FADD.FTZ R3, R134, R146 ;  /* 0x0000009286037221 */ /* 0x000fe20000010000 */
[C---:B------:R-:W-:Y:S03]  /*1cf40*/  F2FP.PACK_AB R134, R144.reuse, R134 ;  /* 0x000000869086723e */ /* 0x040fe600000000ff */
[----:B------:R-:W-:Y:S01]  /*1cf50*/  FADD.FTZ R151, R144, R3 ;  /* 0x0000000390977221 */ /* 0x000fe20000010000 */
[----:B------:R-:W-:Y:S01]  /*1cf60*/  LOP3.LUT R3, R143, R243, R152, 0x96, !PT ;  /* 0x000000f38f037212 */ /* 0x000fe200078e9698 */
[----:B------:R-:W-:Y:S01]  /*1cf70*/  FADD.FTZ R143, R141, R145 ;  /* 0x000000918d8f7221 */ /* 0x000fe20000010000 */
[----:B------:R1:W-:Y:S03]  /*1cf80*/  MUFU.EX2 R144, R187 ;  /* 0x000000bb00907308 */ /* 0x0003e60000000800 */
[----:B------:R-:W-:Y:S02]  /*1cf90*/  FADD.FTZ R150, R140, R143 ;  /* 0x0000008f8c967221 */ /* 0x000fe40000010000 */
[----:B------:R-:W-:Y:S05]  /*1cfa0*/  IMAD.WIDE.U32 R140, R3, -0x2daee0ad, RZ ;  /* 0xd2511f53038c7825 */ /* 0x000fea00078e00ff */
[----:B------:R-:W-:Y:S01]  /*1cfb0*/  LOP3.LUT R158, R141, R240, R2, 0x96, !PT ;  /* 0x000000f08d9e7212 */ /* 0x000fe200078e9602 */
[----:B------:R-:W-:Y:S01]  /*1cfc0*/  IMAD.WIDE.U32 R2, R147, -0x326172a9, RZ ;  /* 0xcd9e8d5793027825 */ /* 0x000fe200078e00ff */
[----:B------:R-:W2:Y:S03]  /*1cfd0*/  MUFU.EX2 R145, R181 ;  /* 0x000000b500917308 */ /* 0x000ea60000000800 */
[----:B------:R-:W-:Y:S01]  /*1cfe0*/  IMAD.WIDE.U32 R158, R158, -0x326172a9, RZ ;  /* 0xcd9e8d579e9e7825 */ /* 0x000fe200078e00ff */
[----:B------:R-:W-:Y:S02]  /*1cff0*/  LOP3.LUT R142, R3, R239, R142, 0x96, !PT ;  /* 0x000000ef038e7212 */ /* 0x000fe400078e968e */
[----:B------:R-:W-:Y:S02]  /*1d000*/  F2FP.PACK_AB R3, R148, R149 ;  /* 0x000000959403723e */ /* 0x000fe400000000ff */
[----:B------:R-:W-:Y:S01]  /*1d010*/  LOP3.LUT R154, R159, R170, R2, 0x96, !PT ;  /* 0x000000aa9f9a7212 */ /* 0x000fe200078e9602 */
[----:B------:R-:W-:Y:S01]  /*1d020*/  IMAD.WIDE.U32 R162, R142, -0x2daee0ad, RZ ;  /* 0xd2511f538ea27825 */ /* 0x000fe200078e00ff */
[----:B------:R3:W3:Y:S01]  /*1d030*/  LDL.S16 R159, [R1+0x70] ;  /* 0x00007000019f7983 */ /* 0x0006e20000100600 */
[----:B------:R-:W4:Y:S02]  /*1d040*/  MUFU.EX2 R143, R182 ;  /* 0x000000b6008f7308 */ /* 0x000f240000000800 */
[----:B------:R-:W-:Y:S01]  /*1d050*/  FADD.FTZ R2, R149, R151 ;  /* 0x0000009795027221 */ /* 0x000fe20000010000 */
[----:B-1----:R1:W3:Y:S01]  /*1d060*/  LDL.S16 R187, [R1+0x78] ;  /* 0x0000780001bb7983 */ /* 0x0022e20000100600 */
[----:B------:R-:W-:Y:S02]  /*1d070*/  LOP3.LUT R146, R163, R238, R140, 0x96, !PT ;  /* 0x000000eea3927212 */ /* 0x000fe400078e968c */
[----:B------:R-:W-:Y:S01]  /*1d080*/  FADD.FTZ R148, R148, R2 ;  /* 0x0000000294947221 */ /* 0x000fe20000010000 */
[----:B------:R-:W3:Y:S01]  /*1d090*/  LDL R151, [R1+0xb8] ;  /* 0x0000b80001977983 */ /* 0x000ee20000100800 */
[----:B------:R-:W-:Y:S01]  /*1d0a0*/  PRMT R140, R139, 0x7632, R140 ;  /* 0x000076328b8c7816 */ /* 0x000fe2000000008c */
[----:B------:R-:W-:Y:S01]  /*1d0b0*/  IMAD.WIDE.U32 R146, R146, -0x326172a9, RZ ;  /* 0xcd9e8d5792927825 */ /* 0x000fe200078e00ff */
[----:B------:R-:W1:Y:S03]  /*1d0c0*/  MUFU.EX2 R142, R188 ;  /* 0x000000bc008e7308 */ /* 0x000e660000000800 */
[----:B--2---:R-:W-:Y:S01]  /*1d0d0*/  FADD.FTZ R2, R145, R150 ;  /* 0x0000009691027221 */ /* 0x004fe20000010000 */
[----:B----4-:R-:W-:Y:S01]  /*1d0e0*/  LOP3.LUT R141, R147, R179, R158, 0x96, !PT ;  /* 0x000000b3938d7212 */ /* 0x010fe200078e969e */
[----:B------:R-:W2:Y:S02]  /*1d0f0*/  LDL R181, [R1+0xb4] ;  /* 0x0000b40001b57983 */ /* 0x000ea40000100800 */
[----:B------:R-:W-:Y:S01]  /*1d100*/  FADD.FTZ R149, R143, R2 ;  /* 0x000000028f957221 */ /* 0x000fe20000010000 */
[----:B------:R-:W-:Y:S02]  /*1d110*/  LOP3.LUT R2, R141, 0xff, RZ, 0xc0, !PT ;  /* 0x000000ff8d027812 */ /* 0x000fe400078ec0ff */
[----:B------:R-:W-:Y:S01]  /*1d120*/  F2FP.PACK_AB R165, R143, R145 ;  /* 0x000000918fa5723e */ /* 0x000fe200000000ff */
[----:B------:R-:W-:Y:S01]  /*1d130*/  FADD.FTZ R143, R144, R148 ;  /* 0x00000094908f7221 */ /* 0x000fe20000010000 */
[----:B------:R-:W-:Y:S01]  /*1d140*/  ISETP.GE.U32.AND P0, PT, R221, R2, PT ;  /* 0x00000002dd00720c */ /* 0x000fe20003f06070 */
[----:B------:R-:W-:Y:S01]  /*1d150*/  MUFU.EX2 R148, R185 ;  /* 0x000000b900947308 */ /* 0x000fe20000000800 */
[C---:B-1----:R-:W-:Y:S11]  /*1d160*/  F2FP.PACK_AB R2, R142.reuse, R144 ;  /* 0x000000908e02723e */ /* 0x042ff600000000ff */
[----:B------:R-:W-:Y:S05]  /*1d170*/  @!P0 HADD2 R157, -R139.H0_H0, -RZ.H0_H0 ;  /* 0xa00000ff8b9d8230 */ /* 0x000fea0000000900 */
[----:B------:R1:W-:Y:S01]  /*1d180*/  @!P0 STL.S16 [R1+0x74], R157 ;  /* 0x0000749d01008387 */ /* 0x0003e20000100600 */
[----:B------:R-:W-:Y:S01]  /*1d190*/  PRMT R145, R157, 0x7610, R145 ;  /* 0x000076109d917816 */ /* 0x000fe20000000091 */
[----:B-1----:R-:W-:Y:S01]  /*1d1a0*/  FADD.FTZ R157, R142, R143 ;  /* 0x0000008f8e9d7221 */ /* 0x002fe20000010000 */
[----:B------:R-:W-:Y:S01]  /*1d1b0*/  PRMT R142, R139, 0x5410, R140 ;  /* 0x000054108b8e7816 */ /* 0x000fe2000000008c */
[----:B------:R-:W1:Y:S01]  /*1d1c0*/  MUFU.EX2 R143, R186 ;  /* 0x000000ba008f7308 */ /* 0x000e620000000800 */
[----:B------:R-:W-:Y:S05]  /*1d1d0*/  @!P0 PRMT R139, R145, 0x5410, RZ ;  /* 0x00005410918b8816 */ /* 0x000fea00000000ff */
[----:B------:R4:W-:Y:S01]  /*1d1e0*/  ST.E.U16 [R222.64], R139 ;  /* 0x0000008bde007985 */ /* 0x0009e2000c101504 */
[----:B-1----:R-:W-:Y:S02]  /*1d1f0*/  F2FP.PACK_AB R163, R143, R148 ;  /* 0x000000948fa3723e */ /* 0x002fe400000000ff */
[----:B----4-:R-:W-:Y:S04]  /*1d200*/  LOP3.LUT R139, R141, 0xffff, RZ, 0xc0, !PT ;  /* 0x0000ffff8d8b7812 */ /* 0x010fe800078ec0ff */
        /* <DEDUP_REMOVED lines=9> */
[----:B---3--:R-:W-:Y:S10]  /*1d2a0*/  @!P3 HADD2 R159, -R140.H0_H0, -RZ.H0_H0 ;  /* 0xa00000ff8c9fb230 */ /* 0x008ff40000000900 */
[----:B------:R-:W-:Y:S01]  /*1d2b0*/  @!P2 HADD2 R187, -R138.H0_H0, -RZ.H0_H0 ;  /* 0xa00000ff8abba230 */ /* 0x000fe20000000900 */
[----:B------:R-:W-:Y:S01]  /*1d2c0*/  @!P3 STL.S16 [R1+0x70], R159 ;  /* 0x0000709f0100b387 */ /* 0x000fe20000100600 */
[----:B------:R-:W-:Y:S02]  /*1d2d0*/  PRMT R150, R159, 0x7610, R150 ;  /* 0x000076109f967816 */ /* 0x000fe40000000096 */
[----:B------:R-:W-:Y:S01]  /*1d2e0*/  IADD3 R144, P0, R222, R151, RZ ;  /* 0x00000097de907210 */ /* 0x000fe20007f1e0ff */
[----:B------:R-:W-:Y:S01]  /*1d2f0*/  @!P2 STL.S16 [R1+0x78], R187 ;  /* 0x000078bb0100a387 */ /* 0x000fe20000100600 */
[----:B------:R-:W-:Y:S02]  /*1d300*/  PRMT R178, R187, 0x7610, R178 ;  /* 0x00007610bbb27816 */ /* 0x000fe400000000b2 */
[----:B------:R-:W-:Y:S01]  /*1d310*/  @!P3 PRMT R140, R150, 0x5410, RZ ;  /* 0x00005410968cb816 */ /* 0x000fe200000000ff */
[----:B------:R1:W3:Y:S01]  /*1d320*/  LDL.S16 R186, [R1+0x6c] ;  /* 0x00006c0001ba7983 */ /* 0x0002e20000100600 */
[----:B------:R-:W-:Y:S01]  /*1d330*/  PRMT R150, R138, 0x5410, R139 ;  /* 0x000054108a967816 */ /* 0x000fe2000000008b */
[----:B--2---:R-:W-:Y:S02]  /*1d340*/  IMAD.X R145, R223, 0x1, R181, P0 ;  /* 0x00000001df917824 */ /* 0x004fe400000e06b5 */
[----:B------:R1:W2:Y:S01]  /*1d350*/  LDL.S16 R185, [R1+0x68] ;  /* 0x0000680001b97983 */ /* 0x0002a20000100600 */
[----:B------:R-:W-:Y:S03]  /*1d360*/  @!P2 PRMT R138, R178, 0x5410, RZ ;  /* 0x00005410b28aa816 */ /* 0x000fe600000000ff */
[----:B------:R1:W4:Y:S04]  /*1d370*/  LDL.S16 R181, [R1+0x64] ;  /* 0x0000640001b57983 */ /* 0x0003280000100600 */
[----:B------:R1:W4:Y:S04]  /*1d380*/  LDL.S16 R151, [R1+0x60] ;  /* 0x0000600001977983 */ /* 0x0003280000100600 */
[----:B------:R1:W-:Y:S04]  /*1d390*/  ST.E.U16 [R222.64+0x2], R140 ;  /* 0x0000028cde007985 */ /* 0x0003e8000c101504 */
[----:B------:R1:W4:Y:S04]  /*1d3a0*/  LDL.S16 R178, [R1+0x5c] ;  /* 0x00005c0001b27983 */ /* 0x0003280000100600 */
[----:B------:R1:W-:Y:S02]  /*1d3b0*/  ST.E.U16 [R144.64], R138 ;  /* 0x0000008a90007985 */ /* 0x0003e4000c101504 */
[----:B-1----:R-:W-:Y:S04]  /*1d3c0*/  FADD.FTZ R140, R148, R149 ;  /* 0x00000095948c7221 */ /* 0x002fe80000010000 */
[--C-:B------:R-:W-:Y:S01]  /*1d3d0*/  FADD.FTZ R159, R143, R140.reuse ;  /* 0x0000008c8f9f7221 */ /* 0x100fe20000010000 */
[----:B------:R-:W-:Y:S02]  /*1d3e0*/  PRMT R140, R0, 0x7632, R140 ;  /* 0x00007632008c7816 */ /* 0x000fe4000000008c */
[----:B------:R-:W-:Y:S02]  /*1d3f0*/  LOP3.LUT R138, R146, 0xff, RZ, 0xc0, !PT ;  /* 0x000000ff928a7812 */ /* 0x000fe400078ec0ff */
[----:B------:R-:W-:Y:S02]  /*1d400*/  PRMT R149, R0, 0x5410, R140 ;  /* 0x0000541000957816 */ /* 0x000fe4000000008c */
[----:B------:R-:W-:Y:S02]  /*1d410*/  ISETP.GE.U32.AND P0, PT, R221, R138, PT ;  /* 0x0000008add00720c */ /* 0x000fe40003f06070 */
[----:B------:R-:W-:Y:S01]  /*1d420*/  PRMT R138, R155, 0x7610, R138 ;  /* 0x000076109b8a7816 */ /* 0x000fe2000000008a */
[----:B---3--:R-:W-:Y:S10]  /*1d430*/  @!P1 HADD2 R186, -R139.H0_H0, -RZ.H0_H0 ;  /* 0xa00000ff8bba9230 */ /* 0x008ff40000000900 */
[----:B--2---:R-:W-:Y:S01]  /*1d440*/  @!P0 HADD2 R185, -R0.H0_H0, -RZ.H0_H0 ;  /* 0xa00000ff00b98230 */ /* 0x004fe20000000900 */
[----:B------:R-:W-:Y:S01]  /*1d450*/  @!P1 STL.S16 [R1+0x6c], R186 ;  /* 0x00006cba01009387 */ /* 0x000fe20000100600 */
[----:B------:R-:W-:Y:S03]  /*1d460*/  PRMT R148, R186, 0x7610, R148 ;  /* 0x00007610ba947816 */ /* 0x000fe60000000094 */
[----:B------:R-:W-:Y:S01]  /*1d470*/  PRMT R143, R185, 0x7610, R143 ;  /* 0x00007610b98f7816 */ /* 0x000fe2000000008f */
[----:B------:R-:W-:Y:S01]  /*1d480*/  @!P0 STL.S16 [R1+0x68], R185 ;  /* 0x000068b901008387 */ /* 0x000fe20000100600 */
[----:B------:R-:W-:Y:S02]  /*1d490*/  @!P1 PRMT R139, R148, 0x5410, RZ ;  /* 0x00005410948b9816 */ /* 0x000fe400000000ff */
[----:B------:R-:W-:Y:S02]  /*1d4a0*/  @!P0 PRMT R0, R143, 0x5410, RZ ;  /* 0x000054108f008816 */ /* 0x000fe400000000ff */
[----:B------:R1:W2:Y:S04]  /*1d4b0*/  LDL.S16 R143, [R1+0x58] ;  /* 0x00005800018f7983 */ /* 0x0002a80000100600 */
[----:B------:R-:W-:Y:S04]  /*1d4c0*/  ST.E.U16 [R144.64+0x2], R139 ;  /* 0x0000028b90007985 */ /* 0x000fe8000c101504 */
[----:B------:R3:W-:Y:S02]  /*1d4d0*/  ST.E.U16 [R222.64+0x10], R0 ;  /* 0x00001000de007985 */ /* 0x0007e4000c101504 */
        /* <DEDUP_REMOVED lines=8> */
[----:B----4-:R-:W-:Y:S01]  /*1d560*/  @!P1 HADD2 R181, -R140.H0_H0, -RZ.H0_H0 ;  /* 0xa00000ff8cb59230 */ /* 0x010fe20000000900 */
[----:B------:R-:W-:Y:S02]  /*1d570*/  IMAD.WIDE.U32 R154, R154, -0x2daee0ad, RZ ;  /* 0xd2511f539a9a7825 */ /* 0x000fe400078e00ff */
[----:B------:R-:W-:Y:S02]  /*1d580*/  PRMT R148, R138, 0x5410, R0 ;  /* 0x000054108a947816 */ /* 0x000fe40000000000 */
[----:B------:R-:W-:Y:S01]  /*1d590*/  PRMT R141, R181, 0x7610, R141 ;  /* 0x00007610b58d7816 */ /* 0x000fe2000000008d */
[----:B------:R-:W-:Y:S03]  /*1d5a0*/  @!P1 STL.S16 [R1+0x64], R181 ;  /* 0x000064b501009387 */ /* 0x000fe60000100600 */
[----:B------:R-:W-:Y:S01]  /*1d5b0*/  @!P1 PRMT R140, R141, 0x5410, RZ ;  /* 0x000054108d8c9816 */ /* 0x000fe200000000ff */
[----:B------:R-:W-:Y:S01]  /*1d5c0*/  @!P0 HADD2 R151, -R138.H0_H0, -RZ.H0_H0 ;  /* 0xa00000ff8a978230 */ /* 0x000fe20000000900 */
[----:B------:R-:W-:Y:S03]  /*1d5d0*/  MUFU.EX2 R141, R191 ;  /* 0x000000bf008d7308 */ /* 0x000fe60000000800 */
[----:B------:R3:W-:Y:S01]  /*1d5e0*/  ST.E.U16 [R222.64+0x12], R140 ;  /* 0x0000128cde007985 */ /* 0x0007e2000c101504 */
[----:B------:R-:W-:Y:S03]  /*1d5f0*/  PRMT R139, R151, 0x7610, R139 ;  /* 0x00007610978b7816 */ /* 0x000fe6000000008b */
[----:B------:R-:W-:Y:S01]  /*1d600*/  @!P0 STL.S16 [R1+0x60], R151 ;  /* 0x0000609701008387 */ /* 0x000fe20000100600 */
[----:B------:R-:W-:Y:S05]  /*1d610*/  @!P0 PRMT R138, R139, 0x5410, RZ ;  /* 0x000054108b8a8816 */ /* 0x000fea00000000ff */
[----:B------:R4:W-:Y:S01]  /*1d620*/  ST.E.U16 [R144.64+0x10], R138 ;  /* 0x0000108a90007985 */ /* 0x0009e2000c101504 */
[----:B---3--:R-:W3:Y:S01]  /*1d630*/  MUFU.EX2 R140, R237 ;  /* 0x000000ed008c7308 */ /* 0x008ee20000000800 */
[----:B----4-:R-:W-:Y:S05]  /*1d640*/  IMAD.WIDE.U32 R138, R160, -0x326172a9, RZ ;  /* 0xcd9e8d57a08a7825 */ /* 0x010fea00078e00ff */
[----:B------:R-:W-:Y:S02]  /*1d650*/  LOP3.LUT R151, R139, R192, R166, 0x96, !PT ;  /* 0x000000c08b977212 */ /* 0x000fe400078e96a6 */
[----:B------:R-:W-:Y:S01]  /*1d660*/  SHF.R.U32.HI R139, RZ, 0x18, R146 ;  /* 0x00000018ff8b7819 */ /* 0x000fe20000011692 */
[----:B------:R1:W5:Y:S01]  /*1d670*/  LDL.LU R192, [R1+0x158] ;  /* 0x0001580001c07983 */ /* 0x0003620000300800 */
[----:B------:R-:W-:Y:S02]  /*1d680*/  LOP3.LUT R160, R153, R173, R138, 0x96, !PT ;  /* 0x000000ad99a07212 */ /* 0x000fe400078e968a */
[----:B------:R-:W-:Y:S02]  /*1d690*/  ISETP.GE.U32.AND P0, PT, R221, R139, PT ;  /* 0x0000008bdd00720c */ /* 0x000fe40003f06070 */
[----:B------:R-:W-:Y:S02]  /*1d6a0*/  LOP3.LUT R139, R155, R249, R162, 0x96, !PT ;  /* 0x000000f99b8b7212 */ /* 0x000fe400078e96a2 */
[C---:B------:R-:W-:Y:S04]  /*1d6b0*/  PRMT R138, R135.reuse, 0x7632, R138 ;  /* 0x00007632878a7816 */ /* 0x040fe8000000008a */
[----:B------:R-:W-:Y:S05]  /*1d6c0*/  PRMT R153, R135, 0x5410, R138 ;  /* 0x0000541087997816 */ /* 0x000fea000000008a */
[----:B------:R-:W-:Y:S05]  /*1d6d0*/  @!P0 HADD2 R178, -R0.H0_H0, -RZ.H0_H0 ;  /* 0xa00000ff00b28230 */ /* 0x000fea0000000900 */
[----:B------:R-:W-:Y:S01]  /*1d6e0*/  PRMT R172, R178, 0x7610, R172 ;  /* 0x00007610b2ac7816 */ /* 0x000fe200000000ac */
[----:B------:R-:W-:Y:S03]  /*1d6f0*/  @!P0 STL.S16 [R1+0x5c], R178 ;  /* 0x00005cb201008387 */ /* 0x000fe60000100600 */
[----:B------:R-:W-:Y:S05]  /*1d700*/  @!P0 PRMT R0, R172, 0x5410, RZ ;  /* 0x00005410ac008816 */ /* 0x000fea00000000ff */
[----:B------:R4:W-:Y:S02]  /*1d710*/  ST.E.U16 [R144.64+0x12], R0 ;  /* 0x0000120090007985 */ /* 0x0009e4000c101504 */
[----:B----4-:R-:W-:Y:S04]  /*1d720*/  LOP3.LUT R0, R139, 0xff, RZ, 0xc0, !PT ;  /* 0x000000ff8b007812 */ /* 0x010fe800078ec0ff */
[----:B------:R-:W-:Y:S02]  /*1d730*/  ISETP.GE.U32.AND P0, PT, R221, R0, PT ;  /* 0x00000000dd00720c */ /* 0x000fe40003f06070 */
[C---:B---3--:R-:W-:Y:S11]  /*1d740*/  F2FP.PACK_AB R0, R140.reuse, R141 ;  /* 0x0000008d8c00723e */ /* 0x048ff600000000ff */
[----:B--2---:R-:W-:Y:S05]  /*1d750*/  @!P0 HADD2 R143, -R135.H0_H0, -RZ.H0_H0 ;  /* 0xa00000ff878f8230 */ /* 0x004fea0000000900 */
[----:B------:R2:W-:Y:S01]  /*1d760*/  @!P0 STL.S16 [R1+0x58], R143 ;  /* 0x0000588f01008387 */ /* 0x0005e20000100600 */
[----:B------:R-:W-:Y:S04]  /*1d770*/  PRMT R167, R143, 0x7610, R167 ;  /* 0x000076108fa77816 */ /* 0x000fe800000000a7 */
[----:B------:R-:W-:Y:S05]  /*1d780*/  @!P0 PRMT R135, R167, 0x5410, RZ ;  /* 0x00005410a7878816 */ /* 0x000fea00000000ff */
[----:B------:R3:W-:Y:S01]  /*1d790*/  ST.E.U16 [R222.64+0x20], R135 ;  /* 0x00002087de007985 */ /* 0x0007e2000c101504 */
[----:B--2---:R-:W-:Y:S04]  /*1d7a0*/  FADD.FTZ R143, R141, R157 ;  /* 0x0000009d8d8f7221 */ /* 0x004fe80000010000 */
[----:B------:R-:W-:Y:S02]  /*1d7b0*/  FADD.FTZ R140, R140, R143 ;  /* 0x0000008f8c8c7221 */ /* 0x000fe40000010000 */
[----:B------:R-:W2:Y:S03]  /*1d7c0*/  MUFU.EX2 R143, R189 ;  /* 0x000000bd008f7308 */ /* 0x000ea60000000800 */
[----:B------:R4:W-:Y:S01]  /*1d7d0*/  STL [R1+0xbc], R140 ;  /* 0x0000bc8c01007387 */ /* 0x0009e20000100800 */
[----:B---3--:R-:W-:Y:S03]  /*1d7e0*/  LOP3.LUT R135, R139, 0xffff, RZ, 0xc0, !PT ;  /* 0x0000ffff8b877812 */ /* 0x008fe600078ec0ff */
[----:B------:R1:W3:Y:S01]  /*1d7f0*/  LDL.S16 R173, [R1+0x54] ;  /* 0x0000540001ad7983 */ /* 0x0002e20000100600 */
[----:B------:R-:W-:Y:S03]  /*1d800*/  SHF.R.U32.HI R135, RZ, 0x8, R135 ;  /* 0x00000008ff877819 */ /* 0x000fe60000011687 */
[----:B------:R1:W2:Y:S01]  /*1d810*/  LDL.S16 R172, [R1+0x50] ;  /* 0x0000500001ac7983 */ /* 0x0002a20000100600 */
[----:B------:R-:W-:Y:S03]  /*1d820*/  LOP3.LUT R135, R135, 0xffff, RZ, 0xc0, !PT ;  /* 0x0000ffff87877812 */ /* 0x000fe600078ec0ff */
[----:B------:R1:W2:Y:S01]  /*1d830*/  LDL.S16 R167, [R1+0x4c] ;  /* 0x00004c0001a77983 */ /* 0x0002a20000100600 */
[C---:B------:R-:W-:Y:S03]  /*1d840*/  ISETP.GE.U32.AND P6, PT, R221.reuse, R135, PT ;  /* 0x00000087dd00720c */ /* 0x040fe60003fc6070 */
[----:B------:R1:W2:Y:S01]  /*1d850*/  LDL.S16 R187, [R1+0x48] ;  /* 0x0000480001bb7983 */ /* 0x0002a20000100600 */
[--C-:B------:R-:W-:Y:S02]  /*1d860*/  SHF.R.U32.HI R135, RZ, 0x18, R139.reuse ;  /* 0x00000018ff877819 */ /* 0x100fe4000001168b */
[----:B------:R-:W-:Y:S01]  /*1d870*/  SHF.R.U32.HI R139, RZ, 0x10, R139 ;  /* 0x00000010ff8b7819 */ /* 0x000fe2000001168b */
[----:B------:R1:W2:Y:S01]  /*1d880*/  LDL.S16 R186, [R1+0x44] ;  /* 0x0000440001ba7983 */ /* 0x0002a20000100600 */
[----:B------:R-:W-:Y:S02]  /*1d890*/  ISETP.GE.U32.AND P4, PT, R221, R135, PT ;  /* 0x00000087dd00720c */ /* 0x000fe40003f86070 */
[----:B------:R-:W-:Y:S01]  /*1d8a0*/  LOP3.LUT R135, R154, 0xff, RZ, 0xc0, !PT ;  /* 0x000000ff9a877812 */ /* 0x000fe200078ec0ff */
[----:B------:R1:W2:Y:S01]  /*1d8b0*/  LDL.S16 R185, [R1+0x40] ;  /* 0x0000400001b97983 */ /* 0x0002a20000100600 */
[----:B----4-:R-:W-:Y:S01]  /*1d8c0*/  IMAD.WIDE.U32 R140, R151, -0x2daee0ad, RZ ;  /* 0xd2511f53978c7825 */ /* 0x010fe200078e00ff */
[----:B------:R-:W-:Y:S02]  /*1d8d0*/  LOP3.LUT R139, R139, 0xff, RZ, 0xc0, !PT ;  /* 0x000000ff8b8b7812 */ /* 0x000fe400078ec0ff */
[----:B------:R-:W-:Y:S02]  /*1d8e0*/  ISETP.GE.U32.AND P3, PT, R221, R135, PT ;  /* 0x00000087dd00720c */ /* 0x000fe40003f66070 */
[----:B------:R-:W-:Y:S02]  /*1d8f0*/  SHF.R.U32.HI R135, RZ, 0x10, R154 ;  /* 0x00000010ff877819 */ /* 0x000fe4000001169a */
[----:B------:R-:W-:Y:S01]  /*1d900*/  LOP3.LUT R156, R141, R161, R156, 0x96, !PT ;  /* 0x000000a18d9c7212 */ /* 0x000fe200078e969c */
[----:B------:R-:W-:Y:S01]  /*1d910*/  IMAD.WIDE.U32 R160, R160, -0x2daee0ad, RZ ;  /* 0xd2511f53a0a07825 */ /* 0x000fe200078e00ff */
[----:B------:R-:W-:Y:S02]  /*1d920*/  LOP3.LUT R135, R135, 0xff, RZ, 0xc0, !PT ;  /* 0x000000ff87877812 */ /* 0x000fe400078ec0ff */
[C---:B------:R-:W-:Y:S01]  /*1d930*/  ISETP.GE.U32.AND P5, PT, R221.reuse, R139, PT ;  /* 0x0000008bdd00720c */ /* 0x040fe20003fa6070 */
[----:B------:R-:W-:Y:S01]  /*1d940*/  IMAD.WIDE.U32 R156, R156, -0x326172a9, RZ ;  /* 0xcd9e8d579c9c7825 */ /* 0x000fe200078e00ff */
[----:B------:R-:W-:Y:S01]  /*1d950*/  ISETP.GE.U32.AND P1, PT, R221, R135, PT ;  /* 0x00000087dd00720c */ /* 0x000fe20003f26070 */
[----:B------:R-:W2:Y:S01]  /*1d960*/  MUFU.EX2 R139, R190 ;  /* 0x000000be008b7308 */ /* 0x000ea20000000800 */
[----:B------:R-:W-:Y:S02]  /*1d970*/  SHF.R.U32.HI R135, RZ, 0x18, R154 ;  /* 0x00000018ff877819 */ /* 0x000fe4000001169a */
[----:B------:R-:W-:Y:S02]  /*1d980*/  LOP3.LUT R161, R161, R242, R140, 0x96, !PT ;  /* 0x000000f2a1a17212 */ /* 0x000fe400078e968c */
[----:B------:R-:W-:Y:S02]  /*1d990*/  ISETP.GE.U32.AND P0, PT, R221, R135, PT ;  /* 0x00000087dd00720c */ /* 0x000fe40003f06070 */
[----:B------:R-:W-:Y:S02]  /*1d9a0*/  LOP3.LUT R135, R154, 0xffff, RZ, 0xc0, !PT ;  /* 0x0000ffff9a877812 */ /* 0x000fe400078ec0ff */
[----:B------:R-:W-:Y:S02]  /*1d9b0*/  LOP3.LUT R140, R157, R243, R152, 0x96, !PT ;  /* 0x000000f39d8c7212 */ /* 0x000fe400078e9698 */
[----:B------:R-:W-:Y:S03]  /*1d9c0*/  SHF.R.U32.HI R135, RZ, 0x8, R135 ;  /* 0x00000008ff877819 */ /* 0x000fe60000011687 */
[----:B------:R-:W-:Y:S01]  /*1d9d0*/  IMAD.WIDE.U32 R140, R140, -0x2daee0ad, RZ ;  /* 0xd2511f538c8c7825 */ /* 0x000fe200078e00ff */
[----:B------:R-:W-:Y:S04]  /*1d9e0*/  LOP3.LUT R135, R135, 0xffff, RZ, 0xc0, !PT ;  /* 0x0000ffff87877812 */ /* 0x000fe800078ec0ff */
[----:B------:R-:W-:Y:S02]  /*1d9f0*/  ISETP.GE.U32.AND P2, PT, R221, R135, PT ;  /* 0x00000087dd00720c */ /* 0x000fe40003f46070 */
[C---:B------:R-:W-:Y:S02]  /*1da00*/  PRMT R135, R164.reuse, 0x7610, R135 ;  /* 0x00007610a4877816 */ /* 0x040fe40000000087 */
[----:B------:R-:W-:Y:S01]  /*1da10*/  LOP3.LUT R151, R141, R240, R160, 0x96, !PT ;  /* 0x000000f08d977212 */ /* 0x000fe200078e96a0 */
[----:B------:R-:W-:Y:S01]  /*1da20*/  IMAD.WIDE.U32 R160, R161, -0x326172a9, RZ ;  /* 0xcd9e8d57a1a07825 */ /* 0x000fe200078e00ff */
[----:B------:R-:W-:Y:S04]  /*1da30*/  PRMT R141, R164, 0x7632, R141 ;  /* 0x00007632a48d7816 */ /* 0x000fe8000000008d */
[----:B------:R-:W-:Y:S01]  /*1da40*/  LOP3.LUT R156, R161, R239, R156, 0x96, !PT ;  /* 0x000000efa19c7212 */ /* 0x000fe200078e969c */
[----:B---3--:R-:W-:Y:S02]  /*1da50*/  @!P6 HADD2 R173, -R138.H0_H0, -RZ.H0_H0 ;  /* 0xa00000ff8aade230 */ /* 0x008fe40000000900 */
[----:B--2---:R-:W-:Y:S03]  /*1da60*/  @!P5 HADD2 R172, -R135.H0_H0, -RZ.H0_H0 ;  /* 0xa00000ff87acd230 */ /* 0x004fe60000000900 */
[----:B------:R-:W-:Y:S01]  /*1da70*/  @!P6 STL.S16 [R1+0x54], R173 ;  /* 0x000054ad0100e387 */ /* 0x000fe20000100600 */
[----:B------:R-:W-:Y:S01]  /*1da80*/  PRMT R152, R173, 0x7610, R152 ;  /* 0x00007610ad987816 */ /* 0x000fe20000000098 */
[----:B------:R-:W-:Y:S02]  /*1da90*/  @!P4 HADD2 R167, -R141.H0_H0, -RZ.H0_H0 ;  /* 0xa00000ff8da7c230 */ /* 0x000fe40000000900 */
[----:B------:R2:W-:Y:S01]  /*1daa0*/  @!P5 STL.S16 [R1+0x50], R172 ;  /* 0x000050ac0100d387 */ /* 0x0005e20000100600 */
[----:B------:R-:W-:Y:S02]  /*1dab0*/  @!P6 PRMT R138, R152, 0x5410, RZ ;  /* 0x00005410988ae816 */ /* 0x000fe400000000ff */
[----:B------:R-:W-:Y:S01]  /*1dac0*/  PRMT R166, R172, 0x7610, R166 ;  /* 0x00007610aca67816 */ /* 0x000fe200000000a6 */
[----:B------:R3:W-:Y:S01]  /*1dad0*/  @!P4 STL.S16 [R1+0x4c], R167 ;  /* 0x00004ca70100c387 */ /* 0x0007e20000100600 */
[----:B------:R-:W-:Y:S02]  /*1dae0*/  PRMT R152, R135, 0x5410, R141 ;  /* 0x0000541087987816 */ /* 0x000fe4000000008d */
[----:B------:R-:W-:Y:S01]  /*1daf0*/  @!P5 PRMT R135, R166, 0x5410, RZ ;  /* 0x00005410a687d816 */ /* 0x000fe200000000ff */
[----:B------:R1:W4:Y:S01]  /*1db00*/  LDL.S16 R181, [R1+0x3c] ;  /* 0x00003c0001b57983 */ /* 0x0003220000100600 */
[----:B------:R-:W-:Y:S03]  /*1db10*/  PRMT R157, R167, 0x7610, R157 ;  /* 0x00007610a79d7816 */ /* 0x000fe6000000009d */
[----:B------:R1:W4:Y:S01]  /*1db20*/  LDL.S16 R178, [R1+0x38] ;  /* 0x0000380001b27983 */ /* 0x0003220000100600 */
[----:B------:R-:W-:Y:S03]  /*1db30*/  @!P4 PRMT R141, R157, 0x5410, RZ ;  /* 0x000054109d8dc816 */ /* 0x000fe600000000ff */
[----:B------:R1:W-:Y:S04]  /*1db40*/  ST.E.U16 [R222.64+0x22], R138 ;  /* 0x0000228ade007985 */ /* 0x0003e8000c101504 */
[----:B------:R1:W-:Y:S04]  /*1db50*/  ST.E.U16 [R144.64+0x20], R135 ;  /* 0x0000208790007985 */ /* 0x0003e8000c101504 */
[----:B------:R-:W-:Y:S01]  /*1db60*/  ST.E.U16 [R144.64+0x22], R141 ;  /* 0x0000228d90007985 */ /* 0x000fe2000c101504 */
[----:B--2---:R-:W-:Y:S04]  /*1db70*/  IMAD.WIDE.U32 R172, R156, -0x2daee0ad, RZ ;  /* 0xd2511f539cac7825 */ /* 0x004fe800078e00ff */
[----:B---3--:R-:W-:Y:S01]  /*1db80*/  IMAD.WIDE.U32 R166, R151, -0x326172a9, RZ ;  /* 0xcd9e8d5797a67825 */ /* 0x008fe200078e00ff */
[----:B------:R-:W-:Y:S03]  /*1db90*/  LOP3.LUT R161, R173, R238, R140, 0x96, !PT ;  /* 0x000000eeada17212 */ /* 0x000fe600078e968c */
[----:B------:R-:W-:Y:S01]  /*1dba0*/  FADD.FTZ R140, R143, R159 ;  /* 0x0000009f8f8c7221 */ /* 0x000fe20000010000 */
[----:B------:R-:W-:Y:S02]  /*1dbb0*/  F2FP.PACK_AB R143, R139, R143 ;  /* 0x0000008f8b8f723e */ /* 0x000fe400000000ff */
[----:B------:R-:W-:Y:S01]  /*1dbc0*/  LOP3.LUT R170, R167, R170, R160, 0x96, !PT ;  /* 0x000000aaa7aa7212 */ /* 0x000fe200078e96a0 */
[--C-:B------:R-:W-:Y:S01]  /*1dbd0*/  FADD.FTZ R188, R139, R140.reuse ;  /* 0x0000008c8bbc7221 */ /* 0x100fe20000010000 */
[----:B------:R-:W-:Y:S01]  /*1dbe0*/  PRMT R139, R175, 0x7610, R139 ;  /* 0x00007610af8b7816 */ /* 0x000fe2000000008b */
[----:B------:R-:W-:Y:S01]  /*1dbf0*/  IMAD.WIDE.U32 R160, R161, -0x326172a9, RZ ;  /* 0xcd9e8d57a1a07825 */ /* 0x000fe200078e00ff */
[----:B------:R-:W-:Y:S02]  /*1dc00*/  PRMT R140, R175, 0x7632, R140 ;  /* 0x00007632af8c7816 */ /* 0x000fe4000000008c */
[----:B------:R-:W-:Y:S01]  /*1dc10*/  STL [R1+0xc0], R188 ;  /* 0x0000c0bc01007387 */ /* 0x000fe20000100800 */
[C---:B-1----:R-:W-:Y:S01]  /*1dc20*/  PRMT R138, R176.reuse, 0x7610, R138 ;  /* 0x00007610b08a7816 */ /* 0x042fe2000000008a */
[----:B------:R-:W-:Y:S01]  /*1dc30*/  @!P1 HADD2 R185, -R139.H0_H0, -RZ.H0_H0 ;  /* 0xa00000ff8bb99230 */ /* 0x000fe20000000900 */
[----:B------:R-:W-:Y:S03]  /*1dc40*/  PRMT R135, R176, 0x7632, R135 ;  /* 0x00007632b0877816 */ /* 0x000fe60000000087 */
[----:B------:R-:W-:Y:S01]  /*1dc50*/  @!P3 HADD2 R187, -R138.H0_H0, -RZ.H0_H0 ;  /* 0xa00000ff8abbb230 */ /* 0x000fe20000000900 */
[----:B------:R-:W-:Y:S02]  /*1dc60*/  PRMT R183, R185, 0x7610, R183 ;  /* 0x00007610b9b77816 */ /* 0x000fe400000000b7 */
[----:B------:R-:W-:Y:S01]  /*1dc70*/  PRMT R157, R138, 0x5410, R135 ;  /* 0x000054108a9d7816 */ /* 0x000fe20000000087 */
[----:B------:R-:W-:Y:S01]  /*1dc80*/  @!P2 HADD2 R186, -R135.H0_H0, -RZ.H0_H0 ;  /* 0xa00000ff87baa230 */ /* 0x000fe20000000900 */
[----:B------:R-:W-:Y:S01]  /*1dc90*/  @!P3 STL.S16 [R1+0x48], R187 ;  /* 0x000048bb0100b387 */ /* 0x000fe20000100600 */
[----:B------:R-:W-:Y:S03]  /*1dca0*/  PRMT R184, R187, 0x7610, R184 ;  /* 0x00007610bbb87816 */ /* 0x000fe600000000b8 */
[----:B------:R1:W-:Y:S01]  /*1dcb0*/  @!P2 STL.S16 [R1+0x44], R186 ;  /* 0x000044ba0100a387 */ /* 0x0003e20000100600 */
[----:B------:R-:W-:Y:S02]  /*1dcc0*/  PRMT R156, R186, 0x7610, R156 ;  /* 0x00007610ba9c7816 */ /* 0x000fe4000000009c */
[----:B------:R-:W-:Y:S01]  /*1dcd0*/  @!P3 PRMT R138, R184, 0x5410, RZ ;  /* 0x00005410b88ab816 */ /* 0x000fe200000000ff */
[----:B------:R2:W-:Y:S01]  /*1dce0*/  @!P1 STL.S16 [R1+0x40], R185 ;  /* 0x000040b901009387 */ /* 0x0005e20000100600 */
[----:B------:R-:W-:Y:S02]  /*1dcf0*/  @!P2 PRMT R135, R156, 0x5410, RZ ;  /* 0x000054109c87a816 */ /* 0x000fe400000000ff */
[----:B------:R-:W-:Y:S01]  /*1dd00*/  PRMT R156, R139, 0x5410, R140 ;  /* 0x000054108b9c7816 */ /* 0x000fe2000000008c */
[----:B------:R3:W-:Y:S01]  /*1dd10*/  ST.E.U16 [R222.64+0x30], R138 ;  /* 0x0000308ade007985 */ /* 0x0007e2000c101504 */
[----:B------:R-:W-:Y:S03]  /*1dd20*/  @!P1 PRMT R139, R183, 0x5410, RZ ;  /* 0x00005410b78b9816 */ /* 0x000fe600000000ff */
[----:B------:R3:W-:Y:S04]  /*1dd30*/  ST.E.U16 [R222.64+0x32], R135 ;  /* 0x00003287de007985 */ /* 0x0007e8000c101504 */
[----:B------:R4:W-:Y:S04]  /*1dd40*/  ST.E.U16 [R144.64+0x30], R139 ;  /* 0x0000308b90007985 */ /* 0x0009e8000c101504 */
[----:B-1----:R1:W4:Y:S04]  /*1dd50*/  LDL.S16 R186, [R1+0x34] ;  /* 0x0000340001ba7983 */ /* 0x0023280000100600 */
[----:B--2---:R1:W4:Y:S01]  /*1dd60*/  LDL.S16 R185, [R1+0x30] ;  /* 0x0000300001b97983 */ /* 0x0043220000100600 */
[----:B---3--:R-:W-:Y:S04]  /*1dd70*/  LOP3.LUT R138, R161, R179, R166, 0x96, !PT ;  /* 0x000000b3a18a7212 */ /* 0x008fe800078e96a6 */
[----:B------:R-:W-:Y:S04]  /*1dd80*/  LOP3.LUT R135, R138, 0xff, RZ, 0xc0, !PT ;  /* 0x000000ff8a877812 */ /* 0x000fe800078ec0ff */
[----:B------:R-:W-:Y:S02]  /*1dd90*/  ISETP.GE.U32.AND P1, PT, R221, R135, PT ;  /* 0x00000087dd00720c */ /* 0x000fe40003f26070 */
[----:B------:R-:W-:Y:S01]  /*1dda0*/  PRMT R135, R134, 0x7632, R135 ;  /* 0x0000763286877816 */ /* 0x000fe20000000087 */
[----:B----4-:R-:W-:Y:S10]  /*1ddb0*/  @!P0 HADD2 R181, -R140.H0_H0, -RZ.H0_H0 ;  /* 0xa00000ff8cb58230 */ /* 0x010ff40000000900 */
[----:B------:R-:W-:Y:S01]  /*1ddc0*/  @!P1 HADD2 R178, -R134.H0_H0, -RZ.H0_H0 ;  /* 0xa00000ff86b29230 */ /* 0x000fe20000000900 */
[----:B------:R3:W-:Y:S01]  /*1ddd0*/  @!P0 STL.S16 [R1+0x3c], R181 ;  /* 0x00003cb501008387 */ /* 0x0007e20000100600 */
[----:B------:R-:W-:Y:S03]  /*1dde0*/  PRMT R139, R181, 0x7610, R139 ;  /* 0x00007610b58b7816 */ /* 0x000fe6000000008b */
[----:B------:R4:W-:Y:S01]  /*1ddf0*/  @!P1 STL.S16 [R1+0x38], R178 ;  /* 0x000038b201009387 */ /* 0x0009e20000100600 */
[----:B------:R-:W-:Y:S02]  /*1de00*/  PRMT R171, R178, 0x7610, R171 ;  /* 0x00007610b2ab7816 */ /* 0x000fe400000000ab */
[----:B------:R-:W-:Y:S01]  /*1de10*/  @!P0 PRMT R140, R139, 0x5410, RZ ;  /* 0x000054108b8c8816 */ /* 0x000fe200000000ff */
[----:B------:R1:W2:Y:S01]  /*1de20*/  LDL.S16 R184, [R1+0x28] ;  /* 0x0000280001b87983 */ /* 0x0002a20000100600 */
[----:B------:R-:W-:Y:S02]  /*1de30*/  PRMT R139, R134, 0x5410, R135 ;  /* 0x00005410868b7816 */ /* 0x000fe40000000087 */
[----:B------:R-:W-:Y:S01]  /*1de40*/  @!P1 PRMT R134, R171, 0x5410, RZ ;  /* 0x00005410ab869816 */ /* 0x000fe200000000ff */
[----:B------:R1:W2:Y:S04]  /*1de50*/  LDL.S16 R183, [R1+0x2c] ;  /* 0x00002c0001b77983 */ /* 0x0002a80000100600 */
[----:B------:R1:W2:Y:S04]  /*1de60*/  LDL.S16 R171, [R1+0x1c] ;  /* 0x00001c0001ab7983 */ /* 0x0002a80000100600 */
[----:B------:R1:W-:Y:S04]  /*1de70*/  ST.E.U16 [R144.64+0x32], R140 ;  /* 0x0000328c90007985 */ /* 0x0003e8000c101504 */
[----:B------:R4:W-:Y:S04]  /*1de80*/  ST.E.U16 [R222.64+0x40], R134 ;  /* 0x00004086de007985 */ /* 0x0009e8000c101504 */
[----:B---3--:R3:W3:Y:S04]  /*1de90*/  LDL.S16 R181, [R1+0x24] ;  /* 0x0000240001b57983 */ /* 0x0086e80000100600 */
[----:B----4-:R4:W4:Y:S01]  /*1dea0*/  LDL.S16 R178, [R1+0x20] ;  /* 0x0000200001b27983 */ /* 0x0109220000100600 */
[----:B-1----:R-:W-:Y:S02]  /*1deb0*/  SHF.R.U32.HI R140, RZ, 0x10, R160 ;  /* 0x00000010ff8c7819 */ /* 0x002fe400000116a0 */
[----:B------:R-:W-:Y:S02]  /*1dec0*/  LOP3.LUT R134, R138, 0xffff, RZ, 0xc0, !PT ;  /* 0x0000ffff8a867812 */ /* 0x000fe400078ec0ff */
[----:B------:R-:W-:Y:S02]  /*1ded0*/  LOP3.LUT R140, R140, 0xff, RZ, 0xc0, !PT ;  /* 0x000000ff8c8c7812 */ /* 0x000fe400078ec0ff */
[----:B------:R-:W-:Y:S04]  /*1dee0*/  SHF.R.U32.HI R134, RZ, 0x8, R134 ;  /* 0x00000008ff867819 */ /* 0x000fe80000011686 */
[----:B------:R-:W-:Y:S04]  /*1def0*/  LOP3.LUT R134, R134, 0xffff, RZ, 0xc0, !PT ;  /* 0x0000ffff86867812 */ /* 0x000fe800078ec0ff */
[C---:B------:R-:W-:Y:S02]  /*1df00*/  ISETP.GE.U32.AND P1, PT, R221.reuse, R134, PT ;  /* 0x00000086dd00720c */ /* 0x040fe40003f26070 */
[--C-:B------:R-:W-:Y:S02]  /*1df10*/  SHF.R.U32.HI R134, RZ, 0x10, R138.reuse ;  /* 0x00000010ff867819 */ /* 0x100fe4000001168a */
[----:B------:R-:W-:Y:S02]  /*1df20*/  SHF.R.U32.HI R138, RZ, 0x18, R138 ;  /* 0x00000018ff8a7819 */ /* 0x000fe4000001168a */
[----:B------:R-:W-:Y:S02]  /*1df30*/  LOP3.LUT R134, R134, 0xff, RZ, 0xc0, !PT ;  /* 0x000000ff86867812 */ /* 0x000fe400078ec0ff */
[C---:B------:R-:W-:Y:S02]  /*1df40*/  ISETP.GE.U32.AND P4, PT, R221.reuse, R138, PT ;  /* 0x0000008add00720c */ /* 0x040fe40003f86070 */
[C---:B------:R-:W-:Y:S02]  /*1df50*/  ISETP.GE.U32.AND P0, PT, R221.reuse, R134, PT ;  /* 0x00000086dd00720c */ /* 0x040fe40003f06070 */
[C---:B------:R-:W-:Y:S01]  /*1df60*/  LOP3.LUT R134, R160.reuse, 0xff, RZ, 0xc0, !PT ;  /* 0x000000ffa0867812 */ /* 0x040fe200078ec0ff */
[----:B------:R-:W-:Y:S03]  /*1df70*/  @!P1 HADD2 R186, -R135.H0_H0, -RZ.H0_H0 ;  /* 0xa00000ff87ba9230 */ /* 0x000fe60000000900 */
[C---:B------:R-:W-:Y:S02]  /*1df80*/  ISETP.GE.U32.AND P3, PT, R221.reuse, R134, PT ;  /* 0x00000086dd00720c */ /* 0x040fe40003f66070 */
[----:B------:R-:W-:Y:S01]  /*1df90*/  LOP3.LUT R134, R160, 0xffff, RZ, 0xc0, !PT ;  /* 0x0000ffffa0867812 */ /* 0x000fe200078ec0ff */
[----:B------:R-:W-:Y:S01]  /*1dfa0*/  @!P1 STL.S16 [R1+0x34], R186 ;  /* 0x000034ba01009387 */ /* 0x000fe20000100600 */
[----:B------:R-:W-:Y:S02]  /*1dfb0*/  PRMT R164, R186, 0x7610, R164 ;  /* 0x00007610baa47816 */ /* 0x000fe400000000a4 */
[----:B------:R-:W-:Y:S02]  /*1dfc0*/  SHF.R.U32.HI R134, RZ, 0x8, R134 ;  /* 0x00000008ff867819 */ /* 0x000fe40000011686 */
[----:B------:R-:W-:Y:S02]  /*1dfd0*/  @!P1 PRMT R135, R164, 0x5410, RZ ;  /* 0x00005410a4879816 */ /* 0x000fe400000000ff */
[----:B------:R-:W-:Y:S02]  /*1dfe0*/  LOP3.LUT R138, R134, 0xffff, RZ, 0xc0, !PT ;  /* 0x0000ffff868a7812 */ /* 0x000fe400078ec0ff */
[C---:B------:R-:W-:Y:S01]  /*1dff0*/  PRMT R134, R168.reuse, 0x7610, R134 ;  /* 0x00007610a8867816 */ /* 0x040fe20000000086 */
[----:B------:R1:W-:Y:S01]  /*1e000*/  ST.E.U16 [R222.64+0x42], R135 ;  /* 0x00004287de007985 */ /* 0x0003e2000c101504 */
[C---:B------:R-:W-:Y:S02]  /*1e010*/  ISETP.GE.U32.AND P2, PT, R221.reuse, R138, PT ;  /* 0x0000008add00720c */ /* 0x040fe40003f46070 */
[----:B------:R-:W-:Y:S01]  /*1e020*/  PRMT R138, R168, 0x7632, R138 ;  /* 0x00007632a88a7816 */ /* 0x000fe2000000008a */
[----:B------:R-:W-:Y:S01]  /*1e030*/  @!P0 HADD2 R185, -R134.H0_H0, -RZ.H0_H0 ;  /* 0xa00000ff86b98230 */ /* 0x000fe20000000900 */
[----:B------:R-:W-:Y:S02]  /*1e040*/  ISETP.GE.U32.AND P1, PT, R221, R140, PT ;  /* 0x0000008cdd00720c */ /* 0x000fe40003f26070 */
[----:B------:R-:W-:Y:S02]  /*1e050*/  PRMT R164, R134, 0x5410, R138 ;  /* 0x0000541086a47816 */ /* 0x000fe4000000008a */
[----:B------:R-:W-:Y:S01]  /*1e060*/  PRMT R169, R185, 0x7610, R169 ;  /* 0x00007610b9a97816 */ /* 0x000fe200000000a9 */
[----:B------:R-:W-:Y:S03]  /*1e070*/  @!P0 STL.S16 [R1+0x30], R185 ;  /* 0x000030b901008387 */ /* 0x000fe60000100600 */
[----:B------:R-:W-:Y:S02]  /*1e080*/  @!P0 PRMT R134, R169, 0x5410, RZ ;  /* 0x00005410a9868816 */ /* 0x000fe400000000ff */
[----:B------:R2:W4:Y:S04]  /*1e090*/  LDL.S16 R169, [R1+0x18] ;  /* 0x0000180001a97983 */ /* 0x0005280000100600 */
[----:B------:R1:W-:Y:S02]  /*1e0a0*/  ST.E.U16 [R144.64+0x40], R134 ;  /* 0x0000408690007985 */ /* 0x0003e4000c101504 */
[----:B-1----:R-:W-:Y:S02]  /*1e0b0*/  PRMT R135, R3, 0x7632, R135 ;  /* 0x0000763203877816 */ /* 0x002fe40000000087 */
[----:B------:R-:W-:Y:S04]  /*1e0c0*/  SHF.R.U32.HI R134, RZ, 0x18, R160 ;  /* 0x00000018ff867819 */ /* 0x000fe800000116a0 */
[----:B------:R-:W-:Y:S02]  /*1e0d0*/  ISETP.GE.U32.AND P0, PT, R221, R134, PT ;  /* 0x00000086dd00720c */ /* 0x000fe40003f06070 */
[----:B------:R-:W-:Y:S01]  /*1e0e0*/  PRMT R134, R165, 0x7610, R134 ;  /* 0x00007610a5867816 */ /* 0x000fe20000000086 */
[----:B--2---:R-:W-:Y:S02]  /*1e0f0*/  @!P4 HADD2 R184, -R138.H0_H0, -RZ.H0_H0 ;  /* 0xa00000ff8ab8c230 */ /* 0x004fe40000000900 */
[----:B------:R-:W-:Y:S03]  /*1e100*/  @!P3 HADD2 R183, -R3.H0_H0, -RZ.H0_H0 ;  /* 0xa00000ff03b7b230 */ /* 0x000fe60000000900 */
[----:B------:R-:W-:Y:S01]  /*1e110*/  PRMT R182, R184, 0x7610, R182 ;  /* 0x00007610b8b67816 */ /* 0x000fe200000000b6 */
[----:B------:R-:W-:Y:S03]  /*1e120*/  @!P4 STL.S16 [R1+0x28], R184 ;  /* 0x000028b80100c387 */ /* 0x000fe60000100600 */
[----:B------:R-:W-:Y:S01]  /*1e130*/  @!P4 PRMT R138, R182, 0x5410, RZ ;  /* 0x00005410b68ac816 */ /* 0x000fe200000000ff */
[----:B------:R-:W-:Y:S01]  /*1e140*/  @!P3 STL.S16 [R1+0x2c], R183 ;  /* 0x00002cb70100b387 */ /* 0x000fe20000100600 */
[----:B------:R-:W-:Y:S03]  /*1e150*/  PRMT R180, R183, 0x7610, R180 ;  /* 0x00007610b7b47816 */ /* 0x000fe600000000b4 */
[----:B------:R1:W-:Y:S01]  /*1e160*/  ST.E.U16 [R144.64+0x42], R138 ;  /* 0x0000428a90007985 */ /* 0x0003e2000c101504 */
[----:B---3--:R-:W-:Y:S02]  /*1e170*/  @!P2 HADD2 R181, -R135.H0_H0, -RZ.H0_H0 ;  /* 0xa00000ff87b5a230 */ /* 0x008fe40000000900 */
[----:B----4-:R-:W-:Y:S03]  /*1e180*/  @!P1 HADD2 R178, -R134.H0_H0, -RZ.H0_H0 ;  /* 0xa00000ff86b29230 */ /* 0x010fe60000000900 */
[----:B------:R-:W-:Y:S02]  /*1e190*/  PRMT R176, R181, 0x7610, R176 ;  /* 0x00007610b5b07816 */ /* 0x000fe400000000b0 */
[----:B------:R-:W-:Y:S02]  /*1e1a0*/  PRMT R175, R178, 0x7610, R175 ;  /* 0x00007610b2af7816 */ /* 0x000fe400000000af */
[----:B-1----:R-:W-:Y:S02]  /*1e1b0*/  PRMT R138, R3, 0x5410, R135 ;  /* 0x00005410038a7816 */ /* 0x002fe40000000087 */
[----:B------:R-:W-:Y:S02]  /*1e1c0*/  @!P3 PRMT R3, R180, 0x5410, RZ ;  /* 0x00005410b403b816 */ /* 0x000fe400000000ff */
[----:B------:R1:W2:Y:S01]  /*1e1d0*/  LDL.S16 R180, [R1+0x14] ;  /* 0x0000140001b47983 */ /* 0x0002a20000100600 */
[----:B------:R-:W-:Y:S03]  /*1e1e0*/  @!P2 PRMT R135, R176, 0x5410, RZ ;  /* 0x00005410b087a816 */ /* 0x000fe600000000ff */
[----:B------:R3:W-:Y:S04]  /*1e1f0*/  ST.E.U16 [R222.64+0x50], R3 ;  /* 0x00005003de007985 */ /* 0x0007e8000c101504 */
[----:B------:R-:W-:Y:S04]  /*1e200*/  @!P2 STL.S16 [R1+0x24], R181 ;  /* 0x000024b50100a387 */ /* 0x000fe80000100600 */
[----:B------:R-:W-:Y:S04]  /*1e210*/  @!P1 STL.S16 [R1+0x20], R178 ;  /* 0x000020b201009387 */ /* 0x000fe80000100600 */
[----:B------:R4:W-:Y:S01]  /*1e220*/  ST.E.U16 [R222.64+0x52], R135 ;  /* 0x00005287de007985 */ /* 0x0009e2000c101504 */
[----:B---3--:R-:W-:Y:S05]  /*1e230*/  PRMT R3, R165, 0x7632, R3 ;  /* 0x00007632a5037816 */ /* 0x008fea0000000003 */
[----:B------:R-:W-:Y:S05]  /*1e240*/  @!P0 HADD2 R171, -R3.H0_H0, -RZ.H0_H0 ;  /* 0xa00000ff03ab8230 */ /* 0x000fea0000000900 */
[----:B------:R3:W-:Y:S01]  /*1e250*/  @!P0 STL.S16 [R1+0x1c], R171 ;  /* 0x00001cab01008387 */ /* 0x0007e20000100600 */
[----:B------:R-:W-:Y:S02]  /*1e260*/  PRMT R165, R171, 0x7610, R165 ;  /* 0x00007610aba57816 */ /* 0x000fe400000000a5 */
[----:B----4-:R-:W-:Y:S01]  /*1e270*/  PRMT R135, R134, 0x5410, R3 ;  /* 0x0000541086877816 */ /* 0x010fe20000000003 */
[----:B------:R1:W4:Y:S01]  /*1e280*/  LDL.S16 R178, [R1+0x10] ;  /* 0x0000100001b27983 */ /* 0x0003220000100600 */
[----:B------:R-:W-:Y:S02]  /*1e290*/  @!P1 PRMT R134, R175, 0x5410, RZ ;  /* 0x00005410af869816 */ /* 0x000fe400000000ff */
[----:B------:R-:W-:Y:S01]  /*1e2a0*/  @!P0 PRMT R3, R165, 0x5410, RZ ;  /* 0x00005410a5038816 */ /* 0x000fe200000000ff */
[----:B------:R1:W4:Y:S04]  /*1e2b0*/  LDL.S16 R176, [R1+0xc] ;  /* 0x00000c0001b07983 */ /* 0x0003280000100600 */
[----:B------:R1:W4:Y:S04]  /*1e2c0*/  LDL.S16 R175, [R1+0x8] ;  /* 0x0000080001af7983 */ /* 0x0003280000100600 */
[----:B------:R1:W-:Y:S04]  /*1e2d0*/  ST.E.U16 [R144.64+0x50], R134 ;  /* 0x0000508690007985 */ /* 0x0003e8000c101504 */
[----:B------:R1:W-:Y:S01]  /*1e2e0*/  ST.E.U16 [R144.64+0x52], R3 ;  /* 0x0000520390007985 */ /* 0x0003e2000c101504 */
[----:B---3--:R-:W-:Y:S05]  /*1e2f0*/  IMAD.WIDE.U32 R170, R170, -0x2daee0ad, RZ ;  /* 0xd2511f53aaaa7825 */ /* 0x008fea00078e00ff */
[----:B-1----:R-:W-:Y:S04]  /*1e300*/  LOP3.LUT R134, R171, R249, R172, 0x96, !PT ;  /* 0x000000f9ab867212 */ /* 0x002fe800078e96ac */
[----:B------:R-:W-:Y:S04]  /*1e310*/  LOP3.LUT R3, R134, 0xff, RZ, 0xc0, !PT ;  /* 0x000000ff86037812 */ /* 0x000fe800078ec0ff */
[----:B------:R-:W-:Y:S02]  /*1e320*/  ISETP.GE.U32.AND P0, PT, R221, R3, PT ;  /* 0x00000003dd00720c */ /* 0x000fe40003f06070 */
[C---:B------:R-:W-:Y:S11]  /*1e330*/  PRMT R3, R2.reuse, 0x7632, R3 ;  /* 0x0000763202037816 */ /* 0x040ff60000000003 */
[----:B------:R-:W-:Y:S05]  /*1e340*/  @!P0 HADD2 R169, -R2.H0_H0, -RZ.H0_H0 ;  /* 0xa00000ff02a98230 */ /* 0x000fea0000000900 */
[----:B------:R1:W-:Y:S01]  /*1e350*/  @!P0 STL.S16 [R1+0x18], R169 ;  /* 0x000018a901008387 */ /* 0x0003e20000100600 */
[----:B------:R-:W-:Y:S03]  /*1e360*/  PRMT R141, R169, 0x7610, R141 ;  /* 0x00007610a98d7816 */ /* 0x000fe6000000008d */
[----:B------:R3:W3:Y:S01]  /*1e370*/  LDL.S16 R165, [R1+0x4] ;  /* 0x0000040001a57983 */ /* 0x0006e20000100600 */
[----:B-1----:R-:W-:Y:S02]  /*1e380*/  PRMT R169, R2, 0x5410, R3 ;  /* 0x0000541002a97816 */ /* 0x002fe40000000003 */
[----:B------:R-:W-:Y:S02]  /*1e390*/  @!P0 PRMT R2, R141, 0x5410, RZ ;  /* 0x000054108d028816 */ /* 0x000fe400000000ff */
[----:B------:R1:W3:Y:S04]  /*1e3a0*/  LDL.S16 R141, [R1] ;  /* 0x00000000018d7983 */ /* 0x0002e80000100600 */
[----:B------:R1:W-:Y:S02]  /*1e3b0*/  ST.E.U16 [R222.64+0x60], R2 ;  /* 0x00006002de007985 */ /* 0x0003e4000c101504 */
[----:B-1----:R-:W-:Y:S04]  /*1e3c0*/  LOP3.LUT R2, R134, 0xffff, RZ, 0xc0, !PT ;  /* 0x0000ffff86027812 */ /* 0x002fe800078ec0ff */
        /* <DEDUP_REMOVED lines=8> */
[C---:B------:R-:W-:Y:S02]  /*1e450*/  PRMT R2, R163.reuse, 0x7610, R2 ;  /* 0x00007610a3027816 */ /* 0x040fe40000000002 */
[----:B------:R-:W-:Y:S01]  /*1e460*/  PRMT R134, R163, 0x7632, R134 ;  /* 0x00007632a3867816 */ /* 0x000fe20000000086 */
[----:B--2---:R-:W-:Y:S05]  /*1e470*/  @!P2 HADD2 R180, -R3.H0_H0, -RZ.H0_H0 ;  /* 0xa00000ff03b4a230 */ /* 0x004fea0000000900 */
[----:B------:R-:W-:Y:S01]  /*1e480*/  PRMT R168, R180, 0x7610, R168 ;  /* 0x00007610b4a87816 */ /* 0x000fe200000000a8 */
[----:B------:R-:W-:Y:S03]  /*1e490*/  @!P2 STL.S16 [R1+0x14], R180 ;  /* 0x000014b40100a387 */ /* 0x000fe60000100600 */
[----:B------:R-:W-:Y:S02]  /*1e4a0*/  @!P2 PRMT R3, R168, 0x5410, RZ ;  /* 0x00005410a803a816 */ /* 0x000fe400000000ff */
[----:B------:R-:W-:Y:S03]  /*1e4b0*/  PRMT R168, R2, 0x5410, R134 ;  /* 0x0000541002a87816 */ /* 0x000fe60000000086 */
[----:B------:R1:W-:Y:S02]  /*1e4c0*/  ST.E.U16 [R222.64+0x62], R3 ;  /* 0x00006203de007985 */ /* 0x0003e4000c101504 */
[----:B-1----:R-:W-:Y:S01]  /*1e4d0*/  PRMT R3, R143, 0x7632, R3 ;  /* 0x000076328f037816 */ /* 0x002fe20000000003 */
[----:B----4-:R-:W-:Y:S02]  /*1e4e0*/  @!P1 HADD2 R178, -R2.H0_H0, -RZ.H0_H0 ;  /* 0xa00000ff02b29230 */ /* 0x010fe40000000900 */
[----:B------:R-:W-:Y:S03]  /*1e4f0*/  @!P0 HADD2 R176, -R134.H0_H0, -RZ.H0_H0 ;  /* 0xa00000ff86b08230 */ /* 0x000fe60000000900 */
[----:B------:R-:W-:Y:S01]  /*1e500*/  PRMT R177, R178, 0x7610, R177 ;  /* 0x00007610b2b17816 */ /* 0x000fe200000000b1 */
[----:B------:R-:W-:Y:S03]  /*1e510*/  @!P1 STL.S16 [R1+0x10], R178 ;  /* 0x000010b201009387 */ /* 0x000fe60000100600 */
[----:B------:R-:W-:Y:S01]  /*1e520*/  @!P1 PRMT R2, R177, 0x5410, RZ ;  /* 0x00005410b1029816 */ /* 0x000fe200000000ff */
[----:B------:R-:W-:Y:S01]  /*1e530*/  @!P0 STL.S16 [R1+0xc], R176 ;  /* 0x00000cb001008387 */ /* 0x000fe20000100600 */
[----:B------:R-:W-:Y:S03]  /*1e540*/  PRMT R174, R176, 0x7610, R174 ;  /* 0x00007610b0ae7816 */ /* 0x000fe600000000ae */
[----:B------:R1:W-:Y:S01]  /*1e550*/  ST.E.U16 [R144.64+0x60], R2 ;  /* 0x0000600290007985 */ /* 0x0003e2000c101504 */
[----:B------:R-:W-:Y:S05]  /*1e560*/  @!P0 PRMT R134, R174, 0x5410, RZ ;  /* 0x00005410ae868816 */ /* 0x000fea00000000ff */
[----:B------:R2:W-:Y:S01]  /*1e570*/  ST.E.U16 [R144.64+0x62], R134 ;  /* 0x0000628690007985 */ /* 0x0005e2000c101504 */
[----:B-1----:R-:W-:Y:S04]  /*1e580*/  LOP3.LUT R2, R170, 0xff, RZ, 0xc0, !PT ;  /* 0x000000ffaa027812 */ /* 0x002fe800078ec0ff */
[----:B------:R-:W-:Y:S02]  /*1e590*/  ISETP.GE.U32.AND P1, PT, R221, R2, PT ;  /* 0x00000002dd00720c */ /* 0x000fe40003f26070 */
[C---:B------:R-:W-:Y:S04]  /*1e5a0*/  PRMT R2, R0.reuse, 0x7632, R2 ;  /* 0x0000763200027816 */ /* 0x040fe80000000002 */
[----:B--2---:R-:W-:Y:S07]  /*1e5b0*/  PRMT R134, R0, 0x5410, R2 ;  /* 0x0000541000867816 */ /* 0x004fee0000000002 */
[----:B------:R-:W-:Y:S05]  /*1e5c0*/  @!P1 HADD2 R175, -R0.H0_H0, -RZ.H0_H0 ;  /* 0xa00000ff00af9230 */ /* 0x000fea0000000900 */
[----:B------:R-:W-:Y:S01]  /*1e5d0*/  PRMT R173, R175, 0x7610, R173 ;  /* 0x00007610afad7816 */ /* 0x000fe200000000ad */
[----:B------:R-:W-:Y:S03]  /*1e5e0*/  @!P1 STL.S16 [R1+0x8], R175 ;  /* 0x000008af01009387 */ /* 0x000fe60000100600 */
[----:B------:R-:W-:Y:S02]  /*1e5f0*/  @!P1 PRMT R0, R173, 0x5410, RZ ;  /* 0x00005410ad009816 */ /* 0x000fe400000000ff */
[C---:B------:R-:W-:Y:S03]  /*1e600*/  PRMT R173, R221.reuse, 0x7054, R221 ;  /* 0x00007054ddad7816 */ /* 0x040fe600000000dd */
[----:B------:R1:W-:Y:S02]  /*1e610*/  ST.E.U16 [R222.64+0x70], R0 ;  /* 0x00007000de007985 */ /* 0x0003e4000c101504 */
[----:B-1----:R-:W-:Y:S04]  /*1e620*/  LOP3.LUT R0, R170, 0xffff, RZ, 0xc0, !PT ;  /* 0x0000ffffaa007812 */ /* 0x002fe800078ec0ff */
[----:B------:R-:W-:Y:S04]  /*1e630*/  SHF.R.U32.HI R0, RZ, 0x8, R0 ;  /* 0x00000008ff007819 */ /* 0x000fe80000011600 */
[----:B------:R-:W-:Y:S04]  /*1e640*/  LOP3.LUT R0, R0, 0xffff, RZ, 0xc0, !PT ;  /* 0x0000ffff00007812 */ /* 0x000fe800078ec0ff */
[C---:B------:R-:W-:Y:S02]  /*1e650*/  ISETP.GE.U32.AND P1, PT, R221.reuse, R0, PT ;  /* 0x00000000dd00720c */ /* 0x040fe40003f26070 */
[----:B------:R-:W-:Y:S04]  /*1e660*/  SHF.R.U32.HI R0, RZ, 0x10, R170 ;  /* 0x00000010ff007819 */ /* 0x000fe800000116aa */
[----:B------:R-:W-:Y:S04]  /*1e670*/  LOP3.LUT R0, R0, 0xff, RZ, 0xc0, !PT ;  /* 0x000000ff00007812 */ /* 0x000fe800078ec0ff */
[----:B------:R-:W-:Y:S02]  /*1e680*/  ISETP.GE.U32.AND P0, PT, R221, R0, PT ;  /* 0x00000000dd00720c */ /* 0x000fe40003f06070 */
[----:B------:R-:W-:Y:S01]  /*1e690*/  PRMT R0, R143, 0x7610, R0 ;  /* 0x000076108f007816 */ /* 0x000fe20000000000 */
[----:B---3--:R-:W-:Y:S05]  /*1e6a0*/  @!P1 HADD2 R165, -R2.H0_H0, -RZ.H0_H0 ;  /* 0xa00000ff02a59230 */ /* 0x008fea0000000900 */
[----:B------:R-:W-:Y:S01]  /*1e6b0*/  PRMT R151, R165, 0x7610, R151 ;  /* 0x00007610a5977816 */ /* 0x000fe20000000097 */
[----:B------:R-:W-:Y:S03]  /*1e6c0*/  @!P1 STL.S16 [R1+0x4], R165 ;  /* 0x000004a501009387 */ /* 0x000fe60000100600 */
[----:B------:R-:W-:Y:S01]  /*1e6d0*/  @!P1 PRMT R2, R151, 0x5410, RZ ;  /* 0x0000541097029816 */ /* 0x000fe200000000ff */
[----:B------:R-:W-:Y:S04]  /*1e6e0*/  @!P0 HADD2 R141, -R0.H0_H0, -RZ.H0_H0 ;  /* 0xa00000ff008d8230 */ /* 0x000fe80000000900 */
[----:B------:R1:W-:Y:S01]  /*1e6f0*/  ST.E.U16 [R222.64+0x72], R2 ;  /* 0x00007202de007985 */ /* 0x0003e2000c101504 */
[----:B------:R-:W-:Y:S03]  /*1e700*/  PRMT R140, R141, 0x7610, R140 ;  /* 0x000076108d8c7816 */ /* 0x000fe6000000008c */
[----:B------:R2:W-:Y:S04]  /*1e710*/  @!P0 STL.S16 [R1], R141 ;  /* 0x0000008d01008387 */ /* 0x0005e80000100600 */
[----:B------:R-:W3:Y:S01]  /*1e720*/  LDL R238, [R1+0xf0] ;  /* 0x0000f00001ee7983 */ /* 0x000ee20000100800 */
[----:B-1----:R-:W-:Y:S02]  /*1e730*/  PRMT R2, R0, 0x5410, R3 ;  /* 0x0000541000027816 */ /* 0x002fe40000000003 */
[----:B------:R-:W-:Y:S02]  /*1e740*/  @!P0 PRMT R0, R140, 0x5410, RZ ;  /* 0x000054108c008816 */ /* 0x000fe400000000ff */
[----:B--2---:R-:W-:Y:S02]  /*1e750*/  LOP3.LUT R141, R147, R179, R158, 0x96, !PT ;  /* 0x000000b3938d7212 */ /* 0x004fe400078e969e */
[----:B------:R-:W-:Y:S01]  /*1e760*/  SHF.R.U32.HI R140, RZ, 0x18, R170 ;  /* 0x00000018ff8c7819 */ /* 0x000fe200000116aa */
[----:B------:R1:W-:Y:S03]  /*1e770*/  ST.E.U16 [R144.64+0x70], R0 ;  /* 0x0000700090007985 */ /* 0x0003e6000c101504 */
[----:B------:R-:W-:Y:S02]  /*1e780*/  ISETP.GE.U32.AND P0, PT, R221, R140, PT ;  /* 0x0000008cdd00720c */ /* 0x000fe40003f06070 */
[C---:B------:R-:W-:Y:S11]  /*1e790*/  LOP3.LUT R140, R141.reuse, 0xff, RZ, 0xc0, !PT ;  /* 0x000000ff8d8c7812 */ /* 0x040ff600078ec0ff */
[----:B------:R-:W-:Y:S05]  /*1e7a0*/  @!P0 HADD2 R252, -R3.H0_H0, -RZ.H0_H0 ;  /* 0xa00000ff03fc8230 */ /* 0x000fea0000000900 */
[----:B------:R-:W-:Y:S02]  /*1e7b0*/  @!P0 PRMT R3, R252, 0x5410, RZ ;  /* 0x00005410fc038816 */ /* 0x000fe400000000ff */
[----:B------:R-:W-:Y:S03]  /*1e7c0*/  IADD3 R222, P0, R222, -0x80, RZ ;  /* 0xffffff80dede7810 */ /* 0x000fe60007f1e0ff */
[----:B------:R2:W-:Y:S01]  /*1e7d0*/  ST.E.U16 [R144.64+0x72], R3 ;  /* 0x0000720390007985 */ /* 0x0005e2000c101504 */
[----:B-1----:R-:W-:Y:S02]  /*1e7e0*/  LOP3.LUT R0, R141, 0xffff, RZ, 0xc0, !PT ;  /* 0x0000ffff8d007812 */ /* 0x002fe400078ec0ff */
[----:B------:R-:W-:Y:S01]  /*1e7f0*/  IADD3.X R223, R223, -0x1, RZ, P0, !PT ;  /* 0xffffffffdfdf7810 */ /* 0x000fe200007fe4ff */
[----:B------:R-:W-:Y:S01]  /*1e800*/  LDSM.16.MT88.4 R180, [R194+0x1b800] ;  /* 0x01b80000c2b4783b */ /* 0x000fe20000004200 */
[----:B------:R-:W-:Y:S04]  /*1e810*/  SHF.R.U32.HI R0, RZ, 0x8, R0 ;  /* 0x00000008ff007819 */ /* 0x000fe80000011600 */
[----:B------:R-:W-:Y:S02]  /*1e820*/  PRMT R140, R140, 0x5410, R0 ;  /* 0x000054108c8c7816 */ /* 0x000fe40000000000 */
[--C-:B------:R-:W-:Y:S01]  /*1e830*/  SHF.R.U32.HI R0, RZ, 0x10, R141.reuse ;  /* 0x00000010ff007819 */ /* 0x100fe2000001168d */
[----:B------:R-:W-:Y:S01]  /*1e840*/  LDSM.16.MT88.4 R184, [R196+0x1b800] ;  /* 0x01b80000c4b8783b */ /* 0x000fe20000004200 */
[----:B------:R-:W-:Y:S01]  /*1e850*/  SHF.R.U32.HI R141, RZ, 0x18, R141 ;  /* 0x00000018ff8d7819 */ /* 0x000fe2000001168d */
[--C-:B------:R-:W-:Y:S01]  /*1e860*/  HSET2.LE.AND R140, R140, R173.reuse, PT ;  /* 0x000000ad8c8c7233 */ /* 0x100fe20003803000 */
[----:B------:R-:W-:Y:S04]  /*1e870*/  LOP3.LUT R0, R0, 0xff, RZ, 0xc0, !PT ;  /* 0x000000ff00007812 */ /* 0x000fe800078ec0ff */
[----:B------:R-:W-:Y:S01]  /*1e880*/  PRMT R143, R0, 0x5410, R141 ;  /* 0x00005410008f7816 */ /* 0x000fe2000000008d */
[----:B------:R-:W-:Y:S01]  /*1e890*/  LDSM.16.MT88.4 R188, [R195+0x1b800] ;  /* 0x01b80000c3bc783b */ /* 0x000fe20000004200 */
[C---:B------:R-:W-:Y:S02]  /*1e8a0*/  LOP3.LUT R0, R146.reuse, 0xffff, RZ, 0xc0, !PT ;  /* 0x0000ffff92007812 */ /* 0x040fe400078ec0ff */
[----:B------:R-:W-:Y:S02]  /*1e8b0*/  LOP3.LUT R141, R146, 0xff, RZ, 0xc0, !PT ;  /* 0x000000ff928d7812 */ /* 0x000fe400078ec0ff */
[----:B------:R-:W-:Y:S02]  /*1e8c0*/  SHF.R.U32.HI R0, RZ, 0x8, R0 ;  /* 0x00000008ff007819 */ /* 0x000fe40000011600 */
[----:B------:R-:W-:Y:S02]  /*1e8d0*/  LOP3.LUT R140, R142, R140, RZ, 0xc0, !PT ;  /* 0x0000008c8e8c7212 */ /* 0x000fe400078ec0ff */
[----:B------:R-:W-:Y:S01]  /*1e8e0*/  PRMT R142, R141, 0x5410, R0 ;  /* 0x000054108d8e7816 */ /* 0x000fe20000000000 */
[--C-:B------:R-:W-:Y:S01]  /*1e8f0*/  HSET2.LE.AND R141, R143, R173.reuse, PT ;  /* 0x000000ad8f8d7233 */ /* 0x100fe20003803000 */
        /* <DEDUP_REMOVED lines=9> */
[----:B------:R-:W-:Y:S02]  /*1e990*/  LOP3.LUT R0, R155, R249, R162, 0x96, !PT ;  /* 0x000000f99b007212 */ /* 0x000fe400078e96a2 */
[----:B--2---:R-:W-:Y:S02]  /*1e9a0*/  LOP3.LUT R3, R154, 0xffff, RZ, 0xc0, !PT ;  /* 0x0000ffff9a037812 */ /* 0x004fe400078ec0ff */
[----:B------:R-:W-:Y:S02]  /*1e9b0*/  LOP3.LUT R143, R148, R143, RZ, 0xc0, !PT ;  /* 0x0000008f948f7212 */ /* 0x000fe400078ec0ff */
[----:B------:R-:W2:Y:S01]  /*1e9c0*/  LDSM.16.MT88.4 R148, [R194+0x18000] ;  /* 0x01800000c294783b */ /* 0x000ea20000004200 */
[----:B------:R-:W-:Y:S02]  /*1e9d0*/  LOP3.LUT R155, R154, 0xff, RZ, 0xc0, !PT ;  /* 0x000000ff9a9b7812 */ /* 0x000fe400078ec0ff */
[----:B------:R-:W-:Y:S04]  /*1e9e0*/  SHF.R.U32.HI R3, RZ, 0x8, R3 ;  /* 0x00000008ff037819 */ /* 0x000fe80000011603 */
[----:B------:R-:W-:Y:S02]  /*1e9f0*/  PRMT R155, R155, 0x5410, R3 ;  /* 0x000054109b9b7816 */ /* 0x000fe40000000003 */
[----:B------:R-:W-:Y:S04]  /*1ea00*/  LOP3.LUT R3, R0, 0xffff, RZ, 0xc0, !PT ;  /* 0x0000ffff00037812 */ /* 0x000fe800078ec0ff */
[----:B------:R-:W-:Y:S01]  /*1ea10*/  SHF.R.U32.HI R3, RZ, 0x8, R3 ;  /* 0x00000008ff037819 */ /* 0x000fe20000011603 */
        /* <DEDUP_REMOVED lines=21> */
[C---:B--2---:R-:W-:Y:S01]  /*1eb70*/  HMMA.16816.F32 R60, R140.reuse, R148, R60 ;  /* 0x000000948c3c723c */ /* 0x044fe2000000183c */
[----:B---3--:R-:W-:Y:S07]  /*1eb80*/  ISETP.GT.AND P1, PT, R236, R238, PT ;  /* 0x000000eeec00720c */ /* 0x008fee0003f24270 */
        /* <DEDUP_REMOVED lines=20> */
[C---:B-1----:R-:W-:Y:S07]  /*1ecd0*/  HMMA.16816.F32 R116, R140.reuse, R144, R116 ;  /* 0x000000908c74723c */ /* 0x042fee0000001874 */
[--C-:B------:R-:W-:Y:S01]  /*1ece0*/  SHF.R.U32.HI R144, RZ, 0x10, R154.reuse ;  /* 0x00000010ff907819 */ /* 0x100fe2000001169a */
[C---:B------:R-:W-:Y:S01]  /*1ecf0*/  HMMA.16816.F32 R120, R140.reuse, R146, R120 ;  /* 0x000000928c78723c */ /* 0x040fe20000001878 */
[----:B------:R-:W-:Y:S07]  /*1ed00*/  SHF.R.U32.HI R154, RZ, 0x18, R154 ;  /* 0x00000018ff9a7819 */ /* 0x000fee000001169a */
[C---:B--2---:R-:W-:Y:S07]  /*1ed10*/  HMMA.16816.F32 R124, R140.reuse, R148, R124 ;  /* 0x000000948c7c723c */ /* 0x044fee000000187c */
[----:B------:R-:W-:Y:S01]  /*1ed20*/  LOP3.LUT R148, R144, 0xff, RZ, 0xc0, !PT ;  /* 0x000000ff90947812 */ /* 0x000fe200078ec0ff */
[----:B------:R-:W-:Y:S01]  /*1ed30*/  HMMA.16816.F32 R128, R140, R150, R128 ;  /* 0x000000968c80723c */ /* 0x000fe20000001880 */
[----:B------:R-:W1:Y:S03]  /*1ed40*/  LDSM.16.MT88.4 R144, [R193+0x18800] ;  /* 0x01880000c190783b */ /* 0x000e660000004200 */
[----:B------:R-:W-:Y:S02]  /*1ed50*/  PRMT R154, R148, 0x5410, R154 ;  /* 0x00005410949a7816 */ /* 0x000fe4000000009a */
[----:B------:R-:W-:Y:S01]  /*1ed60*/  LOP3.LUT R148, R0, 0xff, RZ, 0xc0, !PT ;  /* 0x000000ff00947812 */ /* 0x000fe200078ec0ff */
[--C-:B------:R-:W-:Y:S02]  /*1ed70*/  HSET2.LE.AND R142, R155, R173.reuse, PT ;  /* 0x000000ad9b8e7233 */ /* 0x100fe40003803000 */
[--C-:B------:R-:W-:Y:S03]  /*1ed80*/  HSET2.LE.AND R143, R154, R173.reuse, PT ;  /* 0x000000ad9a8f7233 */ /* 0x100fe60003803000 */
[----:B------:R-:W-:Y:S02]  /*1ed90*/  PRMT R149, R148, 0x5410, R3 ;  /* 0x0000541094957816 */ /* 0x000fe40000000003 */
[--C-:B------:R-:W-:Y:S02]  /*1eda0*/  SHF.R.U32.HI R148, RZ, 0x10, R0.reuse ;  /* 0x00000010ff947819 */ /* 0x100fe40000011600 */
[----:B------:R-:W-:Y:S01]  /*1edb0*/  SHF.R.U32.HI R3, RZ, 0x18, R0 ;  /* 0x00000018ff037819 */ /* 0x000fe20000011600 */
[--C-:B------:R-:W-:Y:S01]  /*1edc0*/  HSET2.LE.AND R140, R149, R173.reuse, PT ;  /* 0x000000ad958c7233 */ /* 0x100fe20003803000 */
[----:B------:R-:W-:Y:S02]  /*1edd0*/  LOP3.LUT R0, R148, 0xff, RZ, 0xc0, !PT ;  /* 0x000000ff94007812 */ /* 0x000fe400078ec0ff */
[----:B------:R-:W2:Y:S01]  /*1ede0*/  LDSM.16.MT88.4 R148, [R194+0x18800] ;  /* 0x01880000c294783b */ /* 0x000ea20000004200 */
[----:B------:R-:W-:Y:S02]  /*1edf0*/  LOP3.LUT R142, R157, R142, RZ, 0xc0, !PT ;  /* 0x0000008e9d8e7212 */ /* 0x000fe400078ec0ff */
[----:B------:R-:W-:Y:S02]  /*1ee00*/  PRMT R0, R0, 0x5410, R3 ;  /* 0x0000541000007816 */ /* 0x000fe40000000003 */
[----:B------:R-:W-:Y:S02]  /*1ee10*/  LOP3.LUT R140, R153, R140, RZ, 0xc0, !PT ;  /* 0x0000008c998c7212 */ /* 0x000fe400078ec0ff */
[----:B------:R-:W-:Y:S01]  /*1ee20*/  LOP3.LUT R143, R156, R143, RZ, 0xc0, !PT ;  /* 0x0000008f9c8f7212 */ /* 0x000fe200078ec0ff */
[--C-:B------:R-:W-:Y:S01]  /*1ee30*/  HSET2.LE.AND R141, R0, R173.reuse, PT ;  /* 0x000000ad008d7233 */ /* 0x100fe20003803000 */
[----:B------:R-:W-:Y:S01]  /*1ee40*/  LDSM.16.MT88.4 R156, [R195+0x18800] ;  /* 0x01880000c39c783b */ /* 0x000fe20000004200 */
[----:B------:R-:W-:Y:S03]  /*1ee50*/  LOP3.LUT R0, R161, R179, R166, 0x96, !PT ;  /* 0x000000b3a1007212 */ /* 0x000fe600078e96a6 */
[----:B------:R-:W-:Y:S02]  /*1ee60*/  LOP3.LUT R141, R152, R141, RZ, 0xc0, !PT ;  /* 0x0000008d988d7212 */ /* 0x000fe400078ec0ff */
[----:B------:R-:W-:Y:S02]  /*1ee70*/  LOP3.LUT R3, R0, 0xff, RZ, 0xc0, !PT ;  /* 0x000000ff00037812 */ /* 0x000fe400078ec0ff */
[----:B------:R-:W3:Y:S03]  /*1ee80*/  LDSM.16.MT88.4 R152, [R196+0x18800] ;  /* 0x01880000c498783b */ /* 0x000ee60000004200 */
[C---:B-1----:R-:W-:Y:S05]  /*1ee90*/  HMMA.16816.F32 R4, R140.reuse, R144, R4 ;  /* 0x000000908c04723c */ /* 0x042fea0000001804 */
[----:B------:R-:W-:Y:S03]  /*1eea0*/  LDSM.16.MT88.4 R176, [R193+0x1b800] ;  /* 0x01b80000c1b0783b */ /* 0x000fe60000004200 */
[C---:B------:R-:W-:Y:S05]  /*1eeb0*/  HMMA.16816.F32 R8, R140.reuse, R146, R8 ;  /* 0x000000928c08723c */ /* 0x040fea0000001808 */
[----:B------:R-:W1:Y:S03]  /*1eec0*/  LDSM.16.MT88.4 R144, [R193+0x1a800] ;  /* 0x01a80000c190783b */ /* 0x000e660000004200 */
        /* <DEDUP_REMOVED lines=33> */
[C---:B---3--:R-:W-:Y:S07]  /*1f0e0*/  HMMA.16816.F32 R100, R140.reuse, R156, R100 ;  /* 0x0000009c8c64723c */ /* 0x048fee0000001864 */
[C---:B------:R-:W-:Y:S01]  /*1f0f0*/  LOP3.LUT R156, R160.reuse, 0xff, RZ, 0xc0, !PT ;  /* 0x000000ffa09c7812 */ /* 0x040fe200078ec0ff */
[C---:B------:R-:W-:Y:S08]  /*1f100*/  HMMA.16816.F32 R104, R140.reuse, R158, R104 ;  /* 0x0000009e8c68723c */ /* 0x040ff00000001868 */
[C---:B-1----:R-:W-:Y:S08]  /*1f110*/  HMMA.16816.F32 R108, R140.reuse, R144, R108 ;  /* 0x000000908c6c723c */ /* 0x042ff0000000186c */
[C---:B------:R-:W-:Y:S01]  /*1f120*/  HMMA.16816.F32 R112, R140.reuse, R146, R112 ;  /* 0x000000928c70723c */ /* 0x040fe20000001870 */
[----:B------:R-:W1:Y:S07]  /*1f130*/  LDSM.16.MT88.4 R144, [R193+0x19000] ;  /* 0x01900000c190783b */ /* 0x000e6e0000004200 */
[C---:B------:R-:W-:Y:S07]  /*1f140*/  HMMA.16816.F32 R116, R140.reuse, R148, R116 ;  /* 0x000000948c74723c */ /* 0x040fee0000001874 */
[----:B------:R-:W-:Y:S01]  /*1f150*/  LOP3.LUT R149, R160, 0xffff, RZ, 0xc0, !PT ;  /* 0x0000ffffa0957812 */ /* 0x000fe200078ec0ff */
[C---:B------:R-:W-:Y:S01]  /*1f160*/  HMMA.16816.F32 R120, R140.reuse, R150, R120 ;  /* 0x000000968c78723c */ /* 0x040fe20000001878 */
[----:B------:R-:W-:Y:S04]  /*1f170*/  LOP3.LUT R148, R0, 0xffff, RZ, 0xc0, !PT ;  /* 0x0000ffff00947812 */ /* 0x000fe800078ec0ff */
[----:B------:R-:W-:Y:S02]  /*1f180*/  SHF.R.U32.HI R148, RZ, 0x8, R148 ;  /* 0x00000008ff947819 */ /* 0x000fe40000011694 */
[--C-:B------:R-:W-:Y:S01]  /*1f190*/  SHF.R.U32.HI R150, RZ, 0x10, R160.reuse ;  /* 0x00000010ff967819 */ /* 0x100fe200000116a0 */
[C---:B--2---:R-:W-:Y:S01]  /*1f1a0*/  HMMA.16816.F32 R124, R140.reuse, R152, R124 ;  /* 0x000000988c7c723c */ /* 0x044fe2000000187c */
[----:B------:R-:W-:Y:S06]  /*1f1b0*/  SHF.R.U32.HI R160, RZ, 0x18, R160 ;  /* 0x00000018ffa07819 */ /* 0x000fec00000116a0 */
[----:B------:R-:W-:Y:S01]  /*1f1c0*/  PRMT R152, R3, 0x5410, R148 ;  /* 0x0000541003987816 */ /* 0x000fe20000000094 */
[----:B------:R-:W-:Y:S01]  /*1f1d0*/  HMMA.16816.F32 R128, R140, R154, R128 ;  /* 0x0000009a8c80723c */ /* 0x000fe20000001880 */
[--C-:B------:R-:W-:Y:S03]  /*1f1e0*/  SHF.R.U32.HI R3, RZ, 0x10, R0.reuse ;  /* 0x00000010ff037819 */ /* 0x100fe60000011600 */
[----:B------:R-:W-:Y:S02]  /*1f1f0*/  SHF.R.U32.HI R0, RZ, 0x18, R0 ;  /* 0x00000018ff007819 */ /* 0x000fe40000011600 */
[----:B------:R-:W-:Y:S01]  /*1f200*/  LOP3.LUT R3, R3, 0xff, RZ, 0xc0, !PT ;  /* 0x000000ff03037812 */ /* 0x000fe200078ec0ff */
[--C-:B------:R-:W-:Y:S01]  /*1f210*/  HSET2.LE.AND R140, R152, R173.reuse, PT ;  /* 0x000000ad988c7233 */ /* 0x100fe20003803000 */
[----:B------:R-:W-:Y:S01]  /*1f220*/  SHF.R.U32.HI R141, RZ, 0x8, R149 ;  /* 0x00000008ff8d7819 */ /* 0x000fe20000011695 */
[----:B------:R-:W-:Y:S03]  /*1f230*/  LDSM.16.MT88.4 R152, [R196+0x19000] ;  /* 0x01900000c498783b */ /* 0x000fe60000004200 */
[----:B------:R-:W-:Y:S02]  /*1f240*/  LOP3.LUT R142, R150, 0xff, RZ, 0xc0, !PT ;  /* 0x000000ff968e7812 */ /* 0x000fe400078ec0ff */
[----:B------:R-:W-:Y:S02]  /*1f250*/  PRMT R141, R156, 0x5410, R141 ;  /* 0x000054109c8d7816 */ /* 0x000fe4000000008d */
[----:B------:R-:W-:Y:S01]  /*1f260*/  PRMT R143, R142, 0x5410, R160 ;  /* 0x000054108e8f7816 */ /* 0x000fe200000000a0 */
[----:B------:R-:W2:Y:S01]  /*1f270*/  LDSM.16.MT88.4 R148, [R194+0x19000] ;  /* 0x01900000c294783b */ /* 0x000ea20000004200 */
[----:B------:R-:W-:Y:S01]  /*1f280*/  PRMT R3, R3, 0x5410, R0 ;  /* 0x0000541003037816 */ /* 0x000fe20000000000 */
[--C-:B------:R-:W-:Y:S01]  /*1f290*/  HSET2.LE.AND R142, R141, R173.reuse, PT ;  /* 0x000000ad8d8e7233 */ /* 0x100fe20003803000 */
[----:B------:R-:W-:Y:S01]  /*1f2a0*/  LOP3.LUT R140, R139, R140, RZ, 0xc0, !PT ;  /* 0x0000008c8b8c7212 */ /* 0x000fe200078ec0ff */
[--C-:B------:R-:W-:Y:S01]  /*1f2b0*/  HSET2.LE.AND R143, R143, R173.reuse, PT ;  /* 0x000000ad8f8f7233 */ /* 0x100fe20003803000 */
[----:B------:R-:W-:Y:S01]  /*1f2c0*/  LOP3.LUT R0, R171, R249, R172, 0x96, !PT ;  /* 0x000000f9ab007212 */ /* 0x000fe200078e96ac */
[--C-:B------:R-:W-:Y:S01]  /*1f2d0*/  HSET2.LE.AND R141, R3, R173.reuse, PT ;  /* 0x000000ad038d7233 */ /* 0x100fe20003803000 */
[----:B------:R-:W-:Y:S01]  /*1f2e0*/  LOP3.LUT R142, R138, R142, RZ, 0xc0, !PT ;  /* 0x0000008e8a8e7212 */ /* 0x000fe200078ec0ff */
[----:B------:R-:W3:Y:S01]  /*1f2f0*/  LDSM.16.MT88.4 R156, [R195+0x19000] ;  /* 0x01900000c39c783b */ /* 0x000ee20000004200 */
[----:B------:R-:W-:Y:S02]  /*1f300*/  LOP3.LUT R143, R135, R143, RZ, 0xc0, !PT ;  /* 0x0000008f878f7212 */ /* 0x000fe400078ec0ff */
[----:B------:R-:W-:Y:S02]  /*1f310*/  LOP3.LUT R141, R164, R141, RZ, 0xc0, !PT ;  /* 0x0000008da48d7212 */ /* 0x000fe400078ec0ff */
[----:B------:R-:W-:Y:S02]  /*1f320*/  LOP3.LUT R138, R170, 0xffff, RZ, 0xc0, !PT ;  /* 0x0000ffffaa8a7812 */ /* 0x000fe400078ec0ff */
[----:B------:R-:W-:Y:S01]  /*1f330*/  LOP3.LUT R3, R0, 0xffff, RZ, 0xc0, !PT ;  /* 0x0000ffff00037812 */ /* 0x000fe200078ec0ff */
[----:B------:R-:W4:Y:S01]  /*1f340*/  LDSM.16.MT88.4 R160, [R193+0x1b000] ;  /* 0x01b00000c1a0783b */ /* 0x000f220000004200 */
[----:B------:R-:W-:Y:S01]  /*1f350*/  SHF.R.U32.HI R138, RZ, 0x8, R138 ;  /* 0x00000008ff8a7819 */ /* 0x000fe2000001168a */
[C---:B-1----:R-:W-:Y:S01]  /*1f360*/  HMMA.16816.F32 R4, R140.reuse, R144, R4 ;  /* 0x000000908c04723c */ /* 0x042fe20000001804 */
[----:B------:R-:W-:Y:S02]  /*1f370*/  SHF.R.U32.HI R3, RZ, 0x8, R3 ;  /* 0x00000008ff037819 */ /* 0x000fe40000011603 */
[----:B------:R-:W-:Y:S02]  /*1f380*/  SHF.R.U32.HI R135, RZ, 0x10, R170 ;  /* 0x00000010ff877819 */ /* 0x000fe400000116aa */
[----:B------:R-:W-:Y:S01]  /*1f390*/  SHF.R.U32.HI R139, RZ, 0x10, R0 ;  /* 0x00000010ff8b7819 */ /* 0x000fe20000011600 */
[----:B------:R-:W1:Y:S01]  /*1f3a0*/  LDSM.16.MT88.4 R164, [R194+0x1b000] ;  /* 0x01b00000c2a4783b */ /* 0x000e620000004200 */
[----:B------:R-:W-:Y:S01]  /*1f3b0*/  LOP3.LUT R135, R135, 0xff, RZ, 0xc0, !PT ;  /* 0x000000ff87877812 */ /* 0x000fe200078ec0ff */
[C---:B------:R-:W-:Y:S01]  /*1f3c0*/  HMMA.16816.F32 R8, R140.reuse, R146, R8 ;  /* 0x000000928c08723c */ /* 0x040fe20000001808 */
[----:B------:R-:W-:Y:S05]  /*1f3d0*/  LOP3.LUT R139, R139, 0xff, RZ, 0xc0, !PT ;  /* 0x000000ff8b8b7812 */ /* 0x000fea00078ec0ff */
[----:B------:R-:W1:Y:S02]  /*1f3e0*/  LDSM.16.MT88.4 R144, [R196+0x1b000] ;  /* 0x01b00000c490783b */ /* 0x000e640000004200 */
        /* <DEDUP_REMOVED lines=28> */
[C---:B------:R-:W-:Y:S08]  /*1f5b0*/  HMMA.16816.F32 R88, R140.reuse, R162, R88 ;  /* 0x000000a28c58723c */ /* 0x040ff00000001858 */
[C---:B-1----:R-:W-:Y:S07]  /*1f5c0*/  HMMA.16816.F32 R92, R140.reuse, R144, R92 ;  /* 0x000000908c5c723c */ /* 0x042fee000000185c */
[----:B------:R-:W-:Y:S01]  /*1f5d0*/  LOP3.LUT R145, R170, 0xff, RZ, 0xc0, !PT ;  /* 0x000000ffaa917812 */ /* 0x000fe200078ec0ff */
[C---:B------:R-:W-:Y:S01]  /*1f5e0*/  HMMA.16816.F32 R96, R140.reuse, R146, R96 ;  /* 0x000000928c60723c */ /* 0x040fe20000001860 */
[----:B------:R-:W-:Y:S03]  /*1f5f0*/  LOP3.LUT R144, R0, 0xff, RZ, 0xc0, !PT ;  /* 0x000000ff00907812 */ /* 0x000fe600078ec0ff */
[----:B------:R-:W-:Y:S02]  /*1f600*/  PRMT R138, R145, 0x5410, R138 ;  /* 0x00005410918a7816 */ /* 0x000fe4000000008a */
[----:B------:R-:W-:Y:S02]  /*1f610*/  PRMT R3, R144, 0x5410, R3 ;  /* 0x0000541090037816 */ /* 0x000fe40000000003 */
[C---:B--2---:R-:W-:Y:S01]  /*1f620*/  HMMA.16816.F32 R100, R140.reuse, R148, R100 ;  /* 0x000000948c64723c */ /* 0x044fe20000001864 */
[----:B------:R-:W1:Y:S03]  /*1f630*/  LDSM.16.MT88.4 R144, [R193+0x19800] ;  /* 0x01980000c190783b */ /* 0x000e660000004200 */
[----:B------:R-:W-:Y:S01]  /*1f640*/  SHF.R.U32.HI R170, RZ, 0x18, R170 ;  /* 0x00000018ffaa7819 */ /* 0x000fe200000116aa */
[--C-:B------:R-:W-:Y:S01]  /*1f650*/  HSET2.LE.AND R174, R138, R173.reuse, PT ;  /* 0x000000ad8aae7233 */ /* 0x100fe20003803000 */
[----:B------:R-:W-:Y:S01]  /*1f660*/  SHF.R.U32.HI R0, RZ, 0x18, R0 ;  /* 0x00000018ff007819 */ /* 0x000fe20000011600 */
[--C-:B------:R-:W-:Y:S01]  /*1f670*/  HSET2.LE.AND R172, R3, R173.reuse, PT ;  /* 0x000000ad03ac7233 */ /* 0x100fe20003803000 */
[C---:B------:R-:W-:Y:S01]  /*1f680*/  HMMA.16816.F32 R104, R140.reuse, R150, R104 ;  /* 0x000000968c68723c */ /* 0x040fe20000001868 */
[----:B------:R-:W-:Y:S03]  /*1f690*/  LDSM.16.MT88.4 R148, [R196+0x19800] ;  /* 0x01980000c494783b */ /* 0x000fe60000004200 */
[----:B------:R-:W-:Y:S01]  /*1f6a0*/  PRMT R135, R135, 0x5410, R170 ;  /* 0x0000541087877816 */ /* 0x000fe200000000aa */
[----:B------:R-:W-:Y:S01]  /*1f6b0*/  IMAD.MOV.U32 R3, RZ, RZ, R133 ;  /* 0x000000ffff037224 */ /* 0x000fe200078e0085 */
[----:B------:R-:W-:Y:S02]  /*1f6c0*/  LOP3.LUT R172, R169, R172, RZ, 0xc0, !PT ;  /* 0x000000aca9ac7212 */ /* 0x000fe400078ec0ff */
[C---:B------:R-:W-:Y:S01]  /*1f6d0*/  HMMA.16816.F32 R108, R140.reuse, R152, R108 ;  /* 0x000000988c6c723c */ /* 0x040fe2000000186c */
[----:B------:R-:W-:Y:S03]  /*1f6e0*/  LOP3.LUT R174, R134, R174, RZ, 0xc0, !PT ;  /* 0x000000ae86ae7212 */ /* 0x000fe600078ec0ff */
[--C-:B------:R-:W-:Y:S01]  /*1f6f0*/  HSET2.LE.AND R175, R135, R173.reuse, PT ;  /* 0x000000ad87af7233 */ /* 0x100fe20003803000 */
[----:B------:R-:W-:Y:S01]  /*1f700*/  PRMT R0, R139, 0x5410, R0 ;  /* 0x000054108b007816 */ /* 0x000fe20000000000 */
[----:B------:R-:W-:Y:S02]  /*1f710*/  IMAD.MOV.U32 R135, RZ, RZ, R236 ;  /* 0x000000ffff877224 */ /* 0x000fe400078e00ec */
[C---:B------:R-:W-:Y:S01]  /*1f720*/  HMMA.16816.F32 R112, R140.reuse, R154, R112 ;  /* 0x0000009a8c70723c */ /* 0x040fe20000001870 */
[----:B------:R-:W-:Y:S03]  /*1f730*/  LOP3.LUT R175, R2, R175, RZ, 0xc0, !PT ;  /* 0x000000af02af7212 */ /* 0x000fe600078ec0ff */
[----:B------:R-:W-:Y:S01]  /*1f740*/  HSET2.LE.AND R173, R0, R173, PT ;  /* 0x000000ad00ad7233 */ /* 0x000fe20003803000 */
[----:B------:R-:W-:Y:S03]  /*1f750*/  IMAD.MOV.U32 R134, RZ, RZ, R132 ;  /* 0x000000ffff867224 */ /* 0x000fe600078e0084 */
[C---:B---3--:R-:W-:Y:S01]  /*1f760*/  HMMA.16816.F32 R116, R140.reuse, R156, R116 ;  /* 0x0000009c8c74723c */ /* 0x048fe20000001874 */
[----:B------:R-:W-:Y:S07]  /*1f770*/  LOP3.LUT R173, R168, R173, RZ, 0xc0, !PT ;  /* 0x000000ada8ad7212 */ /* 0x000fee00078ec0ff */
[C---:B------:R-:W-:Y:S01]  /*1f780*/  HMMA.16816.F32 R120, R140.reuse, R158, R120 ;  /* 0x0000009e8c78723c */ /* 0x040fe20000001878 */
[----:B------:R-:W2:Y:S07]  /*1f790*/  LDSM.16.MT88.4 R156, [R194+0x19800] ;  /* 0x01980000c29c783b */ /* 0x000eae0000004200 */
[C---:B------:R-:W-:Y:S08]  /*1f7a0*/  HMMA.16816.F32 R124, R140.reuse, R164, R124 ;  /* 0x000000a48c7c723c */ /* 0x040ff0000000187c */
[----:B------:R-:W-:Y:S01]  /*1f7b0*/  HMMA.16816.F32 R128, R140, R166, R128 ;  /* 0x000000a68c80723c */ /* 0x000fe20000001880 */
[----:B------:R-:W3:Y:S07]  /*1f7c0*/  LDSM.16.MT88.4 R140, [R195+0x19800] ;  /* 0x01980000c38c783b */ /* 0x000eee0000004200 */
[C---:B-1----:R-:W-:Y:S01]  /*1f7d0*/  HMMA.16816.F32 R168, R172.reuse, R144, R4 ;  /* 0x00000090aca8723c */ /* 0x042fe20000001804 */
[----:B------:R-:W1:Y:S07]  /*1f7e0*/  LDSM.16.MT88.4 R4, [R193+0x1d800] ;  /* 0x01d80000c104783b */ /* 0x000e6e0000004200 */
[C---:B------:R-:W-:Y:S01]  /*1f7f0*/  HMMA.16816.F32 R164, R172.reuse, R146, R8 ;  /* 0x00000092aca4723c */ /* 0x040fe20000001808 */
[----:B------:R-:W4:Y:S07]  /*1f800*/  LDSM.16.MT88.4 R8, [R194+0x1d800] ;  /* 0x01d80000c208783b */ /* 0x000f2e0000004200 */
[C---:B--2---:R-:W-:Y:S01]  /*1f810*/  HMMA.16816.F32 R160, R172.reuse, R156, R12 ;  /* 0x0000009caca0723c */ /* 0x044fe2000000180c */
[----:B------:R-:W2:Y:S07]  /*1f820*/  LDSM.16.MT88.4 R12, [R196+0x1d800] ;  /* 0x01d80000c40c783b */ /* 0x000eae0000004200 */
[C---:B------:R-:W-:Y:S01]  /*1f830*/  HMMA.16816.F32 R156, R172.reuse, R158, R16 ;  /* 0x0000009eac9c723c */ /* 0x040fe20000001810 */
[----:B------:R-:W1:Y:S07]  /*1f840*/  LDSM.16.MT88.4 R16, [R195+0x1d800] ;  /* 0x01d80000c310783b */ /* 0x000e6e0000004200 */
[C---:B------:R-:W-:Y:S01]  /*1f850*/  HMMA.16816.F32 R152, R172.reuse, R148, R20 ;  /* 0x00000094ac98723c */ /* 0x040fe20000001814 */
[----:B------:R-:W1:Y:S07]  /*1f860*/  LDSM.16.MT88.4 R20, [R193+0x1f800] ;  /* 0x01f80000c114783b */ /* 0x000e6e0000004200 */
[C---:B------:R-:W-:Y:S01]  /*1f870*/  HMMA.16816.F32 R148, R172.reuse, R150, R24 ;  /* 0x00000096ac94723c */ /* 0x040fe20000001818 */
[----:B------:R-:W1:Y:S07]  /*1f880*/  LDSM.16.MT88.4 R24, [R194+0x1f800] ;  /* 0x01f80000c218783b */ /* 0x000e6e0000004200 */
[C---:B---3--:R-:W-:Y:S01]  /*1f890*/  HMMA.16816.F32 R144, R172.reuse, R140, R28 ;  /* 0x0000008cac90723c */ /* 0x048fe2000000181c */
[----:B------:R-:W3:Y:S07]  /*1f8a0*/  LDSM.16.MT88.4 R28, [R196+0x1f800] ;  /* 0x01f80000c41c783b */ /* 0x000eee0000004200 */
[C---:B------:R-:W-:Y:S01]  /*1f8b0*/  HMMA.16816.F32 R140, R172.reuse, R142, R32 ;  /* 0x0000008eac8c723c */ /* 0x040fe20000001820 */
[----:B------:R-:W1:Y:S07]  /*1f8c0*/  LDSM.16.MT88.4 R32, [R195+0x1f800] ;  /* 0x01f80000c320783b */ /* 0x000e6e0000004200 */
        /* <DEDUP_REMOVED lines=23> */
[----:B------:R-:W-:Y:S01]  /*1fa40*/  HMMA.16816.F32 R128, R172, R34, R128 ;  /* 0x00000022ac80723c */ /* 0x000fe20000001880 */
[----:B------:R-:W-:-:S07]  /*1fa50*/  @P1 BRA `(.L_x_1949) ;  /* 0xffff98e000001947 */ /* 0x000fce000383ffff */
.L_x_1946:
[----:B------:R-:W-:Y:S02]  /*1fa60*/  @!UPT UIADD3 URZ, URZ, URZ, URZ ;  /* 0x0000003f3f3ff290 */ /* 0x000fe4000fffe03f */
[----:B-----5:R1:W5:Y:S04]  /*1fa70*/  LD.E R181, [R136.64+0xd8] ;  /* 0x0000d80488b57980 */ /* 0x020368000c101900 */
[----:B------:R1:W5:Y:S01]  /*1fa80*/  LD.E R5, [R136.64+0x17c] ;  /* 0x00017c0488057980 */ /* 0x000362000c101900 */
[----:B------:R-:W-:-:S02]  /*1fa90*/  MOV R8, 0x1f ;  /* 0x0000001f00087802 */ /* 0x000fc40000000f00 */
[----:B------:R-:W-:Y:S01]  /*1faa0*/  MOV R7, 0xffffffff ;  /* 0xffffffff00077802 */ /* 0x000fe20000000f00 */
[----:B------:R-:W-:Y:S06]  /*1fab0*/  BRA.DIV ~URZ, `(.L_x_1950) ;  /* 0x000022627f007947 */ /* 0x000fec000b800000 */
[----:B------:R-:W2:Y:S04]  /*1fac0*/  LDL R2, [R1+0xbc] ;  /* 0x0000bc0001027983 */ /* 0x000ea80000100800 */
[----:B--2---:R2:W3:Y:S02]  /*1fad0*/  SHFL.BFLY PT, R0, R2, 0x2, 0x1f ;  /* 0x0c401f0002007f89 */ /* 0x0044e400000e0000 */
.L_x_1965:
[----:B--2---:R-:W2:Y:S02]  /*1fae0*/  LDL.LU R2, [R1+0xbc] ;  /* 0x0000bc0001027983 */ /* 0x004ea40000300800 */
[----:B--23--:R-:W-:Y:S01]  /*1faf0*/  FADD.FTZ R0, R0, R2 ;  /* 0x0000000200007221 */ /* 0x00cfe20000010000 */
[----:B------:R-:W-:Y:S05]  /*1fb00*/  BRA.DIV ~URZ, `(.L_x_1951) ;  /* 0x000022727f007947 */ /* 0x000fea000b800000 */
[----:B------:R-:W2:Y:S04]  /*1fb10*/  LDL.LU R6, [R1+0xc0] ;  /* 0x0000c00001067983 */ /* 0x000ea80000300800 */
[----:B------:R-:W3:Y:S02]  /*1fb20*/  SHFL.BFLY PT, R3, R0, 0x1, 0x1f ;  /* 0x0c201f0000037f89 */ /* 0x000ee400000e0000 */
[----:B---3--:R-:W-:-:S02]  /*1fb30*/  FADD.FTZ R135, R0, R3 ;  /* 0x0000000300877221 */ /* 0x008fc40000010000 */
[----:B--2---:R-:W2:Y:S02]  /*1fb40*/  SHFL.BFLY PT, R4, R6, 0x2, 0x1f ;  /* 0x0c401f0006047f89 */ /* 0x004ea400000e0000 */
[----:B--2---:R-:W-:-:S05]  /*1fb50*/  FADD.FTZ R4, R4, R6 ;  /* 0x0000000604047221 */ /* 0x004fca0000010000 */
[----:B------:R2:W3:Y:S02]  /*1fb60*/  SHFL.BFLY PT, R2, R4, 0x1, 0x1f ;  /* 0x0c201f0004027f89 */ /* 0x0004e400000e0000 */
.L_x_1966:
[----:B------:R-:W4:Y:S01]  /*1fb70*/  LDL R185, [R1+0x110] ;  /* 0x0001100001b97983 */ /* 0x000f220000100800 */
[----:B------:R-:W-:Y:S01]  /*1fb80*/  FSETP.NE.FTZ.AND P3, PT, R135, RZ, PT ;  /* 0x000000ff8700720b */ /* 0x000fe20003f75000 */
[----:B---3--:R-:W-:Y:S01]  /*1fb90*/  FADD.FTZ R134, R2, R4 ;  /* 0x0000000402867221 */ /* 0x008fe20000010000 */
[----:B------:R-:W-:Y:S02]  /*1fba0*/  MOV R2, 0x3f800000 ;  /* 0x3f80000000027802 */ /* 0x000fe40000000f00 */
[----:B------:R-:W-:Y:S02]  /*1fbb0*/  MOV R0, 0x3f800000 ;  /* 0x3f80000000007802 */ /* 0x000fe40000000f00 */
[----:B------:R-:W-:-:S07]  /*1fbc0*/  FSETP.NE.FTZ.AND P0, PT, R134, RZ, PT ;  /* 0x000000ff8600720b */ /* 0x000fce0003f15000 */
[----:B------:R-:W3:Y:S08]  /*1fbd0*/  @P3 MUFU.RCP R2, R135 ;  /* 0x0000008700023308 */ /* 0x000ef00000001000 */
[----:B------:R-:W1:Y:S01]  /*1fbe0*/  @P0 MUFU.RCP R0, R134 ;  /* 0x0000008600000308 */ /* 0x000e620000001000 */
[----:B---3-5:R-:W-:-:S04]  /*1fbf0*/  FMUL.FTZ R2, R5, R2 ;  /* 0x0000000205027220 */ /* 0x028fc80000410000 */
[C---:B------:R-:W-:Y:S02]  /*1fc00*/  FMUL.FTZ R35, R2.reuse, R89 ;  /* 0x0000005902237220 */ /* 0x040fe40000410000 */
[----:B------:R-:W3:Y:S01]  /*1fc10*/  S2R R89, SR_TID.X ;  /* 0x0000000000597919 */ /* 0x000ee20000002100 */
[C---:B------:R-:W-:Y:S02]  /*1fc20*/  FMUL.FTZ R177, R2.reuse, R148 ;  /* 0x0000009402b17220 */ /* 0x040fe40000410000 */
[----:B-1----:R-:W-:Y:S02]  /*1fc30*/  FMUL.FTZ R0, R5, R0 ;  /* 0x0000000005007220 */ /* 0x002fe40000410000 */
[----:B------:R-:W-:Y:S02]  /*1fc40*/  FMUL.FTZ R148, R2, R60 ;  /* 0x0000003c02947220 */ /* 0x000fe40000410000 */
[C---:B------:R-:W-:Y:S02]  /*1fc50*/  FMUL.FTZ R3, R0.reuse, R38 ;  /* 0x0000002600037220 */ /* 0x040fe40000410000 */
[----:B------:R-:W-:-:S02]  /*1fc60*/  FMUL.FTZ R60, R0, R39 ;  /* 0x00000027003c7220 */ /* 0x000fc40000410000 */
[----:B------:R-:W-:Y:S02]  /*1fc70*/  FMUL.FTZ R180, R2, R160 ;  /* 0x000000a002b47220 */ /* 0x000fe40000410000 */
[----:B------:R-:W-:Y:S01]  /*1fc80*/  FMUL.FTZ R34, R0, R91 ;  /* 0x0000005b00227220 */ /* 0x000fe20000410000 */
[----:B------:R-:W-:Y:S01]  /*1fc90*/  F2FP.PACK_AB R60, R60, R3 ;  /* 0x000000033c3c723e */ /* 0x000fe200000000ff */
[C---:B------:R-:W-:Y:S02]  /*1fca0*/  FMUL.FTZ R173, R2.reuse, R140 ;  /* 0x0000008c02ad7220 */ /* 0x040fe40000410000 */
[C---:B------:R-:W-:Y:S02]  /*1fcb0*/  FMUL.FTZ R160, R2.reuse, R45 ;  /* 0x0000002d02a07220 */ /* 0x040fe40000410000 */
[C---:B------:R-:W-:Y:S02]  /*1fcc0*/  FMUL.FTZ R45, R2.reuse, R69 ;  /* 0x00000045022d7220 */ /* 0x040fe40000410000 */
[----:B------:R-:W-:-:S02]  /*1fcd0*/  FMUL.FTZ R140, R2, R72 ;  /* 0x00000048028c7220 */ /* 0x000fc40000410000 */
[C---:B------:R-:W-:Y:S01]  /*1fce0*/  FMUL.FTZ R72, R0.reuse, R50 ;  /* 0x0000003200487220 */ /* 0x040fe20000410000 */
[----:B---3--:R-:W-:Y:S01]  /*1fcf0*/  SHF.R.S32.HI R91, RZ, 0x1f, R89 ;  /* 0x0000001fff5b7819 */ /* 0x008fe20000011459 */
[----:B------:R-:W-:Y:S02]  /*1fd00*/  FMUL.FTZ R69, R0, R51 ;  /* 0x0000003300457220 */ /* 0x000fe40000410000 */
[C---:B------:R-:W-:Y:S01]  /*1fd10*/  FMUL.FTZ R182, R2.reuse, R164 ;  /* 0x000000a402b67220 */ /* 0x040fe20000410000 */
[----:B------:R-:W-:Y:S01]  /*1fd20*/  LEA.HI R3, R91, R89, RZ, 0x2 ;  /* 0x000000595b037211 */ /* 0x000fe200078f10ff */
        /* <DEDUP_REMOVED lines=54> */
[----:B------:R-:W-:Y:S01]  /*20090*/  LEA.HI R88, R91, R89, RZ, 0x5 ;  /* 0x000000595b587211 */ /* 0x000fe200078f28ff */
        /* <DEDUP_REMOVED lines=32> */
[----:B------:R-:W-:Y:S01]  /*202a0*/  SHF.R.S32.HI R69, RZ, 0x2, R3 ;  /* 0x00000002ff457819 */ /* 0x000fe20000011403 */
[----:B--2---:R-:W-:-:S02]  /*202b0*/  FMUL.FTZ R4, R0, R171 ;  /* 0x000000ab00047220 */ /* 0x004fc40000410000 */
[C---:B------:R-:W-:Y:S02]  /*202c0*/  FMUL.FTZ R166, R0.reuse, R166 ;  /* 0x000000a600a67220 */ /* 0x040fe40000410000 */
[----:B------:R-:W-:Y:S01]  /*202d0*/  FMUL.FTZ R8, R0, R167 ;  /* 0x000000a700087220 */ /* 0x000fe20000410000 */
[----:B------:R-:W-:Y:S01]  /*202e0*/  F2FP.PACK_AB R4, R4, R170 ;  /* 0x000000aa0404723e */ /* 0x000fe200000000ff */
[C---:B------:R-:W-:Y:S02]  /*202f0*/  FMUL.FTZ R162, R0.reuse, R162 ;  /* 0x000000a200a27220 */ /* 0x040fe40000410000 */
[----:B------:R-:W-:Y:S01]  /*20300*/  FMUL.FTZ R11, R0, R163 ;  /* 0x000000a3000b7220 */ /* 0x000fe20000410000 */
        /* <DEDUP_REMOVED lines=30> */
[----:B------:R-:W-:Y:S01]  /*204f0*/  SHF.R.S32.HI R14, RZ, 0x5, R88 ;  /* 0x00000005ff0e7819 */ /* 0x000fe20000011458 */
        /* <DEDUP_REMOVED lines=53> */
[----:B------:R-:W-:-:S04]  /*20850*/  SHF.R.S32.HI R0, RZ, 0x1f, R3 ;  /* 0x0000001fff007819 */ /* 0x000fc80000011403 */
[----:B------:R-:W-:-:S04]  /*20860*/  LEA.HI R0, R0, R69, RZ, 0x3 ;  /* 0x0000004500007211 */ /* 0x000fc800078f18ff */
[----:B------:R-:W-:-:S04]  /*20870*/  LOP3.LUT R0, R0, 0xfffffff8, RZ, 0xc0, !PT ;  /* 0xfffffff800007812 */ /* 0x000fc800078ec0ff */
        /* <DEDUP_REMOVED lines=13> */
[C---:B------:R-:W-:Y:S01]  /*20950*/  IADD3 R2, R0.reuse, -0x10, RZ ;  /* 0xfffffff000027810 */ /* 0x040fe20007ffe0ff */
[----:B------:R1:W-:Y:S01]  /*20960*/  STS [R0], R5 ;  /* 0x0000000500007388 */ /* 0x0003e20000000800 */
[----:B------:R-:W-:Y:S02]  /*20970*/  SEL R3, R3, 0xffffffe0, !P1 ;  /* 0xffffffe003037807 */ /* 0x000fe40004800000 */
[----:B------:R-:W-:Y:S01]  /*20980*/  @P4 IADD3 R2, R0, 0x10, RZ ;  /* 0x0000001000024810 */ /* 0x000fe20007ffe0ff */
[----:B------:R2:W-:Y:S01]  /*20990*/  STS [R0+0x400], R4 ;  /* 0x0004000400007388 */ /* 0x0005e20000000800 */
[----:B----4-:R-:W-:Y:S02]  /*209a0*/  ISETP.NE.AND P1, PT, R185, -0x1, PT ;  /* 0xffffffffb900780c */ /* 0x010fe40003f25270 */
[----:B------:R-:W-:Y:S01]  /*209b0*/  F2FP.PACK_AB R14, R127, R126 ;  /* 0x0000007e7f0e723e */ /* 0x000fe200000000ff */
[----:B------:R3:W-:Y:S01]  /*209c0*/  STS [R2], R6 ;  /* 0x0000000602007388 */ /* 0x0007e20000000800 */
[----:B------:R-:W-:-:S03]  /*209d0*/  F2FP.PACK_AB R13, R131, R130 ;  /* 0x00000082830d723e */ /* 0x000fc600000000ff */
[----:B------:R4:W-:Y:S01]  /*209e0*/  STS [R2+0x400], R8 ;  /* 0x0004000802007388 */ /* 0x0009e20000000800 */
[----:B-1----:R-:W-:Y:S02]  /*209f0*/  MOV R5, 0x40 ;  /* 0x0000004000057802 */ /* 0x002fe40000000f00 */
        /* <DEDUP_REMOVED lines=64> */
[----:B------:R-:W-:Y:S04]  /*20e00*/  STS [R6+0xc400], R14 ;  /* 0x00c4000e06007388 */ /* 0x000fe80000000800 */
[----:B------:R3:W-:Y:S04]  /*20e10*/  STS [R5+0xc000], R16 ;  /* 0x00c0001005007388 */ /* 0x0007e80000000800 */
[----:B------:R3:W-:Y:S04]  /*20e20*/  STS [R5+0xc400], R13 ;  /* 0x00c4000d05007388 */ /* 0x0007e80000000800 */
[----:B-1----:R-:W4:Y:S04]  /*20e30*/  @!P1 LD.E.64 R2, [R136.64+0x80] ;  /* 0x0000800488029980 */ /* 0x002f28000c101b00 */
[----:B------:R-:W4:Y:S04]  /*20e40*/  LD.E.U16 R0, [R136.64+0x1c8] ;  /* 0x0001c80488007980 */ /* 0x000f28000c101500 */
[----:B--2---:R1:W5:Y:S04]  /*20e50*/  LD.E.64 R20, [R136.64+0x90] ;  /* 0x0000900488147980 */ /* 0x004368000c101b00 */
[----:B---3--:R1:W5:Y:S04]  /*20e60*/  LD.E.64 R16, [R136.64+0x70] ;  /* 0x0000700488107980 */ /* 0x008368000c101b00 */
[----:B------:R-:W2:Y:S04]  /*20e70*/  @P1 LD.E.64 R4, [R136.64+0x88] ;  /* 0x0000880488041980 */ /* 0x000ea8000c101b00 */
[----:B------:R-:W4:Y:S01]  /*20e80*/  S2R R184, SR_CTAID.Y ;  /* 0x0000000000b87919 */ /* 0x000f220000002600 */
[----:B------:R-:W3:Y:S08]  /*20e90*/  @P3 MUFU.LG2 R9, R135 ;  /* 0x0000008700093308 */ /* 0x000ef00000000c00 */
[----:B------:R-:W1:Y:S01]  /*20ea0*/  @P0 MUFU.LG2 R12, R134 ;  /* 0x00000086000c0308 */ /* 0x000e620000000c00 */
[----:B--2---:R-:W-:-:S02]  /*20eb0*/  @P1 IMAD R8, R5, R185, RZ ;  /* 0x000000b905081224 */ /* 0x004fc400078e02ff */
[----:B------:R-:W-:Y:S02]  /*20ec0*/  @P1 IMAD.WIDE.U32 R6, R4, R185, RZ ;  /* 0x000000b904061225 */ /* 0x000fe400078e00ff */
[----:B------:R2:W5:Y:S02]  /*20ed0*/  @!P1 LD.E.64 R4, [R136.64+0x88] ;  /* 0x0000880488049980 */ /* 0x000564000c101b00 */
[----:B----4-:R-:W-:Y:S01]  /*20ee0*/  @!P1 IMAD R10, R3, R184, RZ ;  /* 0x000000b8030a9224 */ /* 0x010fe200078e02ff */
[C---:B------:R-:W-:Y:S02]  /*20ef0*/  PRMT R3, R0.reuse, 0x7770, RZ ;  /* 0x0000777000037816 */ /* 0x040fe400000000ff */
[----:B------:R-:W-:Y:S02]  /*20f00*/  PRMT R0, R0, 0x7771, RZ ;  /* 0x0000777100007816 */ /* 0x000fe400000000ff */
[----:B------:R-:W-:-:S04]  /*20f10*/  ISETP.NE.AND P2, PT, R3, RZ, PT ;  /* 0x000000ff0300720c */ /* 0x000fc80003f45270 */
[----:B------:R-:W-:Y:S02]  /*20f20*/  ISETP.NE.OR P5, PT, R0, RZ, !P2 ;  /* 0x000000ff0000720c */ /* 0x000fe400057a5670 */
[----:B------:R-:W-:Y:S01]  /*20f30*/  @!P1 SHF.R.S32.HI R11, RZ, 0x1f, R184 ;  /* 0x0000001fff0b9819 */ /* 0x000fe200000114b8 */
[----:B---3--:R-:W-:Y:S01]  /*20f40*/  @P3 FMUL.FTZ R9, R9, 0.69314718246459960938 ;  /* 0x3f31721809093820 */ /* 0x008fe20000410000 */
[----:B------:R-:W-:-:S03]  /*20f50*/  @P1 MOV R15, R6 ;  /* 0x00000006000f1202 */ /* 0x000fc60000000f00 */
[C---:B------:R-:W-:Y:S02]  /*20f60*/  @!P1 IMAD R10, R2.reuse, R11, R10 ;  /* 0x0000000b020a9224 */ /* 0x040fe400078e020a */
[----:B------:R-:W-:Y:S01]  /*20f70*/  @!P1 IMAD.WIDE.U32 R2, R2, R184, RZ ;  /* 0x000000b802029225 */ /* 0x000fe200078e00ff */
[----:B------:R-:W-:Y:S01]  /*20f80*/  BSSY B1, `(.L_x_1952) ;  /* 0x0000017000017945 */ /* 0x000fe20003800000 */
[----:B------:R-:W-:Y:S02]  /*20f90*/  @P1 IADD3 R19, R7, R8, RZ ;  /* 0x0000000807131210 */ /* 0x000fe40007ffe0ff */
[----:B-1----:R-:W-:Y:S01]  /*20fa0*/  @P0 FMUL.FTZ R6, R12, 0.69314718246459960938 ;  /* 0x3f3172180c060820 */ /* 0x002fe20000410000 */
[----:B------:R-:W-:Y:S01]  /*20fb0*/  MOV R13, 0x7f800000 ;  /* 0x7f800000000d7802 */ /* 0x000fe20000000f00 */
[C---:B------:R-:W-:Y:S01]  /*20fc0*/  @P3 FFMA.FTZ R13, R181.reuse, R133, R9 ;  /* 0x00000085b50d3223 */ /* 0x040fe20000010009 */
[----:B------:R-:W-:Y:S01]  /*20fd0*/  MOV R14, 0x7f800000 ;  /* 0x7f800000000e7802 */ /* 0x000fe20000000f00 */
[----:B------:R-:W-:Y:S01]  /*20fe0*/  @P0 FFMA.FTZ R14, R181, R132, R6 ;  /* 0x00000084b50e0223 */ /* 0x000fe20000010006 */
[----:B------:R-:W-:-:S02]  /*20ff0*/  @!P1 IADD3 R19, R3, R10, RZ ;  /* 0x0000000a03139210 */ /* 0x000fc40007ffe0ff */
[----:B------:R-:W-:Y:S02]  /*21000*/  @!P1 MOV R15, R2 ;  /* 0x00000002000f9202 */ /* 0x000fe40000000f00 */
[----:B------:R-:W-:Y:S01]  /*21010*/  PLOP3.LUT P4, PT, PT, PT, PT, 0x8, 0x0 ;  /* 0x000000000000781c */ /* 0x000fe20003f8e170 */
[----:B------:R-:W-:Y:S01]  /*21020*/  CS2R R2, SRZ ;  /* 0x0000000000027805 */ /* 0x000fe2000001ff00 */
[----:B------:R-:W-:Y:S06]  /*21030*/  @P5 BRA `(.L_x_1953) ;  /* 0x000000b000005947 */ /* 0x000fec0003800000 */
[----:B--2---:R-:W-:Y:S01]  /*21040*/  ISETP.NE.AND P0, PT, R185, -0x1, PT ;  /* 0xffffffffb900780c */ /* 0x004fe20003f05270 */
[----:B------:R-:W-:-:S12]  /*21050*/  BSSY B0, `(.L_x_1954) ;  /* 0x0000005000007945 */ /* 0x000fd80003800000 */
[----:B------:R-:W-:Y:S05]  /*21060*/  @P0 BRA `(.L_x_1955) ;  /* 0x0000003000000947 */ /* 0x000fea0003800000 */
[----:B------:R-:W2:Y:S02]  /*21070*/  LD.E R0, [R136.64+0xb4] ;  /* 0x0000b40488007980 */ /* 0x000ea4000c101900 */
[----:B--2---:R-:W-:-:S05]  /*21080*/  IMAD R185, R0, R184, RZ ;  /* 0x000000b800b97224 */ /* 0x004fca00078e02ff */
[----:B------:R1:W-:Y:S02]  /*21090*/  STL [R1+0x110], R185 ;  /* 0x000110b901007387 */ /* 0x0003e40000100800 */
.L_x_1955:
[----:B------:R-:W-:Y:S05]  /*210a0*/  BSYNC B0 ;  /* 0x0000000000007941 */ /* 0x000fea0003800000 */
.L_x_1954:
[----:B------:R-:W-:Y:S01]  /*210b0*/  PLOP3.LUT P4, PT, PT, PT, PT, 0x80, 0x0 ;  /* 0x000000000000781c */ /* 0x000fe20003f8f070 */
[--C-:B------:R-:W-:Y:S01]  /*210c0*/  IMAD.MOV.U32 R2, RZ, RZ, R185.reuse ;  /* 0x000000ffff027224 */ /* 0x100fe200078e00b9 */
[----:B------:R-:W-:Y:S02]  /*210d0*/  SHF.R.S32.HI R3, RZ, 0x1f, R185 ;  /* 0x0000001fff037819 */ /* 0x000fe400000114b9 */
[----:B------:R-:W-:-:S04]  /*210e0*/  PRMT R0, RZ, 0x7610, R0 ;  /* 0x00007610ff007816 */ /* 0x000fc80000000000 */
.L_x_1953:
[----:B--2---:R-:W-:Y:S05]  /*210f0*/  BSYNC B1 ;  /* 0x0000000000017941 */ /* 0x004fea0003800000 */
.L_x_1952:
[----:B------:R-:W-:Y:S01]  /*21100*/  LOP3.LUT P0, RZ, R0, 0xff, RZ, 0xc0, !PT ;  /* 0x000000ff00ff7812 */ /* 0x000fe2000780c0ff */
[----:B------:R2:W5:-:S12]  /*21110*/  LD.E.64 R10, [R136.64+0xa0] ;  /* 0x0000a004880a7980 */ /* 0x000558000c101b00 */
[----:B------:R-:W3:Y:S01]  /*21120*/  @P0 LD.E.64 R8, [R136.64+0xb0] ;  /* 0x0000b00488080980 */ /* 0x000ee2000c101b00 */
[----:B------:R-:W-:Y:S01]  /*21130*/  @P0 MOV R6, 0x1 ;  /* 0x0000000100060802 */ /* 0x000fe20000000f00 */
[----:B---3--:R-:W-:Y:S01]  /*21140*/  @P0 IMAD R0, R9, R8, RZ ;  /* 0x0000000809000224 */ /* 0x008fe200078e02ff */
[----:B------:R-:W-:Y:S05]  /*21150*/  @P0 BRA `(.L_x_1956) ;  /* 0x0000005000000947 */ /* 0x000fea0003800000 */
[----:B--2---:R-:W2:Y:S04]  /*21160*/  @P2 LD.E R0, [R136.64+0xd4] ;  /* 0x0000d40488002980 */ /* 0x004ea8000c101900 */
[----:B------:R-:W2:Y:S04]  /*21170*/  LD.E R6, [R136.64+0x60] ;  /* 0x0000600488067980 */ /* 0x000ea8000c101900 */
[----:B------:R-:W2:Y:S01]  /*21180*/  @!P2 LD.E R0, [R136.64+0xb4] ;  /* 0x0000b4048800a980 */ /* 0x000ea2000c101900 */
[----:B------:R-:W-:Y:S01]  /*21190*/  MOV R8, 0x1 ;  /* 0x0000000100087802 */ /* 0x000fe20000000f00 */
[----:B--2---:R-:W-:-:S02]  /*211a0*/  IMAD R6, R0, R6, RZ ;  /* 0x0000000600067224 */ /* 0x004fc400078e02ff */
.L_x_1956:
[----:B--2---:R2:W5:Y:S01]  /*211b0*/  LDL R95, [R1+0x128] ;  /* 0x00012800015f7983 */ /* 0x0045620000100800 */
[----:B------:R-:W-:Y:S01]  /*211c0*/  WARPSYNC 0xffffffff ;  /* 0xffffffff00007948 */ /* 0x000fe20003800000 */
[----:B------:R-:W-:-:S02]  /*211d0*/  IMAD R6, R184, R6, RZ ;  /* 0x00000006b8067224 */ /* 0x000fc400078e02ff */
[----:B------:R-:W-:Y:S06]  /*211e0*/  BAR.SYNC.DEFER_BLOCKING 0x0 ;  /* 0x0000000000007b1d */ /* 0x000fec0000010000 */
[----:B------:R-:W3:Y:S04]  /*211f0*/  S2R R94, SR_CTAID.X ;  /* 0x00000000005e7919 */ /* 0x000ee80000002500 */
[----:B------:R-:W4:Y:S01]  /*21200*/  S2R R90, SR_CTAID.Z ;  /* 0x00000000005a7919 */ /* 0x000f220000002700 */
[----:B------:R-:W-:-:S03]  /*21210*/  LOP3.LUT R7, R88, 0xffffffe0, RZ, 0xc0, !PT ;  /* 0xffffffe058077812 */ /* 0x000fc600078ec0ff */
[----:B------:R2:W1:Y:S04]  /*21220*/  LDS.128 R36, [R220] ;  /* 0x00000000dc247984 */ /* 0x0004680000000c00 */
        /* <DEDUP_REMOVED lines=15> */
[----:B------:R-:W-:Y:S01]  /*21320*/  IMAD.IADD R7, R89, 0x1, -R7 ;  /* 0x0000000159077824 */ /* 0x000fe200078e0a07 */
[----:B------:R-:W-:Y:S01]  /*21330*/  SEL R6, R6, RZ, !P4 ;  /* 0x000000ff06067207 */ /* 0x000fe20006000000 */
[----:B---3--:R-:W-:-:S03]  /*21340*/  IMAD R9, R94, R8, RZ ;  /* 0x000000085e097224 */ /* 0x008fc600078e02ff */
[----:B------:R-:W-:Y:S01]  /*21350*/  LOP3.LUT P2, RZ, R7, 0x3, RZ, 0xc0, !PT ;  /* 0x0000000307ff7812 */ /* 0x000fe2000784c0ff */
[----:B----4-:R-:W-:Y:S02]  /*21360*/  IMAD R6, R90, R0, R6 ;  /* 0x000000005a067224 */ /* 0x010fe400078e0206 */
[----:B------:R-:W-:Y:S01]  /*21370*/  IMAD.SHL.U32 R0, R9, 0x80, RZ ;  /* 0x0000008009007824 */ /* 0x000fe200078e00ff */
[----:B------:R-:W-:Y:S04]  /*21380*/  BSSY B0, `(.L_x_1957) ;  /* 0x0000024000007945 */ /* 0x000fe80003800000 */
[----:B------:R-:W-:Y:S02]  /*21390*/  IADD3 R7, P1, P0, R0, R2, R6 ;  /* 0x0000000200077210 */ /* 0x000fe4000783e006 */
[----:B------:R-:W-:-:S02]  /*213a0*/  SHF.R.S32.HI R2, RZ, 0x1f, R0 ;  /* 0x0000001fff027819 */ /* 0x000fc40000011400 */
[----:B------:R-:W-:-:S04]  /*213b0*/  SHF.R.S32.HI R0, RZ, 0x1f, R6 ;  /* 0x0000001fff007819 */ /* 0x000fc80000011406 */
[----:B------:R-:W-:Y:S01]  /*213c0*/  IADD3.X R9, R2, R3, R0, P1, P0 ;  /* 0x0000000302097210 */ /* 0x000fe20000fe0400 */
[----:B------:R-:W-:Y:S05]  /*213d0*/  @P2 BRA `(.L_x_1958) ;  /* 0x000001e000002947 */ /* 0x000fea0003800000 */
[----:B--2---:R-:W2:Y:S02]  /*213e0*/  S2R R6, SR_TID.X ;  /* 0x0000000000067919 */ /* 0x004ea40000002100 */
        /* <DEDUP_REMOVED lines=12> */
[----:B------:R-:W-:Y:S02]  /*214b0*/  IMAD R0, R2, 0x10, R0 ;  /* 0x0000001002007824 */ /* 0x000fe400078e0200 */
[----:B-----5:R-:W-:-:S03]  /*214c0*/  IMAD R2, R94, -0x80, R95 ;  /* 0xffffff805e027824 */ /* 0x020fc600078e025f */
[C---:B------:R-:W-:Y:S02]  /*214d0*/  IADD3 R3, R0.reuse, 0x8, RZ ;  /* 0x0000000800037810 */ /* 0x040fe40007ffe0ff */
[-C--:B------:R-:W-:Y:S02]  /*214e0*/  ISETP.GE.AND P3, PT, R0, R2.reuse, PT ;  /* 0x000000020000720c */ /* 0x080fe40003f66270 */
[----:B------:R-:W-:-:S11]  /*214f0*/  ISETP.GE.AND P2, PT, R3, R2, PT ;  /* 0x000000020300720c */ /* 0x000fd60003f46270 */
[-C--:B------:R-:W-:Y:S02]  /*21500*/  @!P3 IMAD R0, R0, R8.reuse, RZ ;  /* 0x000000080000b224 */ /* 0x080fe400078e02ff */
[----:B------:R-:W-:-:S03]  /*21510*/  @!P2 IMAD R2, R3, R8, RZ ;  /* 0x000000080302a224 */ /* 0x000fc600078e02ff */
[-C--:B------:R-:W-:Y:S02]  /*21520*/  @!P3 IADD3 R3, P1, R0, R7.reuse, RZ ;  /* 0x000000070003b210 */ /* 0x080fe40007f3e0ff */
[----:B------:R-:W-:Y:S02]  /*21530*/  @!P2 IADD3 R8, P0, R2, R7, RZ ;  /* 0x000000070208a210 */ /* 0x000fe40007f1e0ff */
[-C--:B------:R-:W-:Y:S02]  /*21540*/  @!P3 LEA.HI.X.SX32 R7, R0, R9.reuse, 0x1, P1 ;  /* 0x000000090007b211 */ /* 0x080fe400008f0eff */
[-C--:B------:R-:W-:Y:S02]  /*21550*/  @!P3 LEA R6, P1, R3, R10.reuse, 0x2 ;  /* 0x0000000a0306b211 */ /* 0x080fe400078210ff */
[----:B------:R-:W-:Y:S02]  /*21560*/  @!P2 LEA.HI.X.SX32 R0, R2, R9, 0x1, P0 ;  /* 0x000000090200a211 */ /* 0x000fe400000f0eff */
[----:B------:R-:W-:-:S02]  /*21570*/  @!P2 LEA R2, P0, R8, R10, 0x2 ;  /* 0x0000000a0802a211 */ /* 0x000fc400078010ff */
[-C--:B------:R-:W-:Y:S02]  /*21580*/  @!P3 LEA.HI.X R7, R3, R11.reuse, R7, 0x2, P1 ;  /* 0x0000000b0307b211 */ /* 0x080fe400008f1407 */
[----:B------:R-:W-:-:S03]  /*21590*/  @!P2 LEA.HI.X R3, R8, R11, R0, 0x2, P0 ;  /* 0x0000000b0803a211 */ /* 0x000fc600000f1400 */
[----:B------:R2:W-:Y:S04]  /*215a0*/  @!P3 ST.E [R6.64], R13 ;  /* 0x0000000d0600b985 */ /* 0x0005e8000c101904 */
[----:B------:R2:W-:Y:S02]  /*215b0*/  @!P2 ST.E [R2.64], R14 ;  /* 0x0000000e0200a985 */ /* 0x0005e4000c101904 */
.L_x_1958:
[----:B--2---:R-:W-:Y:S05]  /*215c0*/  BSYNC B0 ;  /* 0x0000000000007941 */ /* 0x004fea0003800000 */
.L_x_1957:
[----:B------:R2:W5:Y:S04]  /*215d0*/  LDL.64 R92, [R1+0x118] ;  /* 0x00011800015c7983 */ /* 0x0005680000100a00 */
[----:B------:R2:W5:Y:S04]  /*215e0*/  LDL R88, [R1+0x80] ;  /* 0x0000800001587983 */ /* 0x0005680000100800 */
[----:B------:R2:W5:Y:S04]  /*215f0*/  LDL R23, [R1+0x7c] ;  /* 0x00007c0001177983 */ /* 0x0005680000100800 */
[----:B------:R2:W5:Y:S04]  /*21600*/  LDL R22, [R1+0x90] ;  /* 0x0000900001167983 */ /* 0x0005680000100800 */
[----:B------:R2:W5:Y:S01]  /*21610*/  LD.E R0, [R136.64+0xc0] ;  /* 0x0000c00488007980 */ /* 0x000562000c101900 */
[----:B------:R-:W-:Y:S01]  /*21620*/  LEA.HI R18, R91, R89, RZ, 0x3 ;  /* 0x000000595b127211 */ /* 0x000fe200078f18ff */
[----:B-----5:R-:W-:Y:S01]  /*21630*/  IMAD R7, R21, R90, RZ ;  /* 0x0000005a15077224 */ /* 0x020fe200078e02ff */
[----:B------:R-:W-:Y:S01]  /*21640*/  SHF.R.S32.HI R8, RZ, 0x1f, R90 ;  /* 0x0000001fff087819 */ /* 0x000fe2000001145a */
[----:B------:R-:W3:Y:S01]  /*21650*/  S2R R3, SR_TID.X ;  /* 0x0000000000037919 */ /* 0x000ee20000002100 */
[----:B------:R-:W-:Y:S01]  /*21660*/  SHF.R.S32.HI R6, RZ, 0x3, R18 ;  /* 0x00000003ff067819 */ /* 0x000fe20000011412 */
[----:B------:R-:W-:Y:S02]  /*21670*/  BSSY B0, `(.L_x_1959) ;  /* 0x000001e000007945 */ /* 0x000fe40003800000 */
[----:B------:R-:W-:Y:S01]  /*21680*/  IMAD R7, R20, R8, R7 ;  /* 0x0000000814077224 */ /* 0x000fe200078e0207 */
[----:B---3--:R-:W-:-:S04]  /*21690*/  SHF.R.S32.HI R2, RZ, 0x1f, R3 ;  /* 0x0000001fff027819 */ /* 0x008fc80000011403 */
[----:B------:R-:W-:-:S04]  /*216a0*/  LEA.HI R2, R2, R3, RZ, 0x3 ;  /* 0x0000000302027211 */ /* 0x000fc800078f18ff */
[----:B------:R-:W-:-:S05]  /*216b0*/  LOP3.LUT R2, R2, 0xfffffff8, RZ, 0xc0, !PT ;  /* 0xfffffff802027812 */ /* 0x000fca00078ec0ff */
[----:B------:R-:W-:-:S04]  /*216c0*/  IMAD.IADD R2, R3, 0x1, -R2 ;  /* 0x0000000103027824 */ /* 0x000fc800078e0a02 */
[----:B------:R-:W-:-:S05]  /*216d0*/  IMAD.SHL.U32 R12, R2, 0x8, RZ ;  /* 0x00000008020c7824 */ /* 0x000fca00078e00ff */
[----:B------:R-:W-:Y:S01]  /*216e0*/  IADD3 R2, P0, R12, R15, RZ ;  /* 0x0000000f0c027210 */ /* 0x000fe20007f1e0ff */
[----:B------:R-:W-:Y:S01]  /*216f0*/  IMAD R15, R94, -0x80, R95 ;  /* 0xffffff805e0f7824 */ /* 0x000fe200078e025f */
[----:B------:R-:W-:-:S05]  /*21700*/  SHF.R.S32.HI R3, RZ, 0x1f, R12 ;  /* 0x0000001fff037819 */ /* 0x000fca000001140c */
[----:B------:R-:W-:Y:S01]  /*21710*/  IMAD.X R3, R3, 0x1, R19, P0 ;  /* 0x0000000103037824 */ /* 0x000fe200000e0613 */
[----:B------:R-:W-:-:S03]  /*21720*/  ISETP.GE.AND P0, PT, R6, R15, PT ;  /* 0x0000000f0600720c */ /* 0x000fc60003f06270 */
[----:B------:R-:W-:-:S04]  /*21730*/  IMAD.WIDE.U32 R10, R20, R90, R2 ;  /* 0x0000005a140a7225 */ /* 0x000fc800078e0002 */
[----:B------:R-:W-:-:S06]  /*21740*/  IMAD.IADD R7, R11, 0x1, R7 ;  /* 0x000000010b077824 */ /* 0x000fcc00078e0207 */
[----:B------:R-:W-:Y:S05]  /*21750*/  @P0 BRA `(.L_x_1960) ;  /* 0x000000f000000947 */ /* 0x000fea0003800000 */
[----:B--2---:R-:W-:Y:S01]  /*21760*/  IMAD R2, R93, R4, RZ ;  /* 0x000000045d027224 */ /* 0x004fe200078e02ff */
[-C--:B------:R-:W-:Y:S01]  /*21770*/  ISETP.GE.AND P4, PT, R12, R0.reuse, PT ;  /* 0x000000000c00720c */ /* 0x080fe20003f86270 */
[----:B------:R-:W-:Y:S01]  /*21780*/  IMAD.MOV.U32 R6, RZ, RZ, R10 ;  /* 0x000000ffff067224 */ /* 0x000fe200078e000a */
[-C--:B------:R-:W-:Y:S01]  /*21790*/  ISETP.GE.AND P3, PT, R88, R0.reuse, PT ;  /* 0x000000005800720c */ /* 0x080fe20003f66270 */
[C---:B------:R-:W-:Y:S01]  /*217a0*/  IMAD R2, R92.reuse, R5, R2 ;  /* 0x000000055c027224 */ /* 0x040fe200078e0202 */
[----:B------:R-:W-:Y:S01]  /*217b0*/  ISETP.GE.AND P2, PT, R23, R0, PT ;  /* 0x000000001700720c */ /* 0x000fe20003f46270 */
[----:B------:R-:W-:Y:S01]  /*217c0*/  IMAD.WIDE.U32 R8, R92, R4, R6 ;  /* 0x000000045c087225 */ /* 0x000fe200078e0006 */
[----:B------:R-:W-:-:S03]  /*217d0*/  ISETP.GE.AND P1, PT, R22, R0, PT ;  /* 0x000000001600720c */ /* 0x000fc60003f26270 */
[----:B------:R-:W-:Y:S01]  /*217e0*/  IMAD.IADD R3, R9, 0x1, R2 ;  /* 0x0000000109037824 */ /* 0x000fe200078e0202 */
[----:B------:R-:W-:-:S04]  /*217f0*/  LEA R2, P0, R8, R16, 0x1 ;  /* 0x0000001008027211 */ /* 0x000fc800078008ff */
[----:B------:R-:W-:-:S05]  /*21800*/  LEA.HI.X R3, R8, R17, R3, 0x1, P0 ;  /* 0x0000001108037211 */ /* 0x000fca00000f0c03 */
[----:B-1----:R1:W-:Y:S04]  /*21810*/  @!P4 ST.E.128 [R2.64], R36 ;  /* 0x000000240200c985 */ /* 0x0023e8000c101d04 */
[----:B------:R1:W-:Y:S04]  /*21820*/  @!P3 ST.E.128 [R2.64+0x80], R32 ;  /* 0x000080200200b985 */ /* 0x0003e8000c101d04 */
[----:B------:R1:W-:Y:S04]  /*21830*/  @!P2 ST.E.128 [R2.64+0x100], R28 ;  /* 0x0001001c0200a985 */ /* 0x0003e8000c101d04 */
[----:B------:R1:W-:Y:S02]  /*21840*/  @!P1 ST.E.128 [R2.64+0x180], R24 ;  /* 0x0001801802009985 */ /* 0x0003e4000c101d04 */
.L_x_1960:
[----:B--2---:R-:W-:Y:S05]  /*21850*/  BSYNC B0 ;  /* 0x0000000000007941 */ /* 0x004fea0003800000 */
.L_x_1959:
[----:B-1----:R-:W-:Y:S01]  /*21860*/  LEA.HI.SX32 R2, R18, 0x20, 0x1d ;  /* 0x0000002012027811 */ /* 0x002fe200078feaff */
[----:B------:R-:W-:Y:S03]  /*21870*/  BSSY B0, `(.L_x_1961) ;  /* 0x0000015000007945 */ /* 0x000fe60003800000 */
[----:B------:R-:W-:-:S13]  /*21880*/  ISETP.GE.AND P0, PT, R2, R15, PT ;  /* 0x0000000f0200720c */ /* 0x000fda0003f06270 */
[----:B------:R-:W-:Y:S05]  /*21890*/  @P0 BRA `(.L_x_1962) ;  /* 0x0000012000000947 */ /* 0x000fea0003800000 */
[----:B------:R-:W-:Y:S01]  /*218a0*/  IADD3 R13, P0, R92, 0x20, RZ ;  /* 0x000000205c0d7810 */ /* 0x000fe20007f1e0ff */
[----:B------:R-:W-:Y:S01]  /*218b0*/  IMAD.MOV.U32 R3, RZ, RZ, R7 ;  /* 0x000000ffff037224 */ /* 0x000fe200078e0007 */
[-C--:B------:R-:W-:Y:S02]  /*218c0*/  ISETP.GE.AND P3, PT, R12, R0.reuse, PT ;  /* 0x000000000c00720c */ /* 0x080fe40003f66270 */
[-C--:B------:R-:W-:Y:S01]  /*218d0*/  ISETP.GE.AND P2, PT, R88, R0.reuse, PT ;  /* 0x000000005800720c */ /* 0x080fe20003f46270 */
[----:B------:R-:W-:Y:S01]  /*218e0*/  IMAD.X R2, RZ, RZ, R93, P0 ;  /* 0x000000ffff027224 */ /* 0x000fe200000e065d */
[-C--:B------:R-:W-:Y:S02]  /*218f0*/  ISETP.GE.AND P1, PT, R23, R0.reuse, PT ;  /* 0x000000001700720c */ /* 0x080fe40003f26270 */
[----:B------:R-:W-:Y:S01]  /*21900*/  ISETP.GE.AND P0, PT, R22, R0, PT ;  /* 0x000000001600720c */ /* 0x000fe20003f06270 */
[----:B------:R-:W-:Y:S02]  /*21910*/  IMAD R14, R2, R4, RZ ;  /* 0x00000004020e7224 */ /* 0x000fe400078e02ff */
[----:B------:R-:W-:-:S04]  /*21920*/  IMAD.MOV.U32 R2, RZ, RZ, R10 ;  /* 0x000000ffff027224 */ /* 0x000fc800078e000a */
[----:B------:R-:W-:-:S04]  /*21930*/  IMAD.WIDE.U32 R8, R4, R13, R2 ;  /* 0x0000000d04087225 */ /* 0x000fc800078e0002 */
[----:B------:R-:W-:Y:S01]  /*21940*/  IMAD R3, R5, R13, R14 ;  /* 0x0000000d05037224 */ /* 0x000fe200078e020e */
[----:B------:R-:W-:-:S03]  /*21950*/  LEA R2, P4, R8, R16, 0x1 ;  /* 0x0000001008027211 */ /* 0x000fc600078808ff */
[----:B------:R-:W-:-:S05]  /*21960*/  IMAD.IADD R3, R9, 0x1, R3 ;  /* 0x0000000109037824 */ /* 0x000fca00078e0203 */
[----:B------:R-:W-:-:S05]  /*21970*/  LEA.HI.X R3, R8, R17, R3, 0x1, P4 ;  /* 0x0000001108037211 */ /* 0x000fca00020f0c03 */
[----:B------:R1:W-:Y:S04]  /*21980*/  @!P3 ST.E.128 [R2.64], R52 ;  /* 0x000000340200b985 */ /* 0x0003e8000c101d04 */
[----:B------:R1:W-:Y:S04]  /*21990*/  @!P2 ST.E.128 [R2.64+0x80], R48 ;  /* 0x000080300200a985 */ /* 0x0003e8000c101d04 */
[----:B------:R1:W-:Y:S04]  /*219a0*/  @!P1 ST.E.128 [R2.64+0x100], R44 ;  /* 0x0001002c02009985 */ /* 0x0003e8000c101d04 */
[----:B------:R1:W-:Y:S02]  /*219b0*/  @!P0 ST.E.128 [R2.64+0x180], R40 ;  /* 0x0001802802008985 */ /* 0x0003e4000c101d04 */
.L_x_1962:
[----:B------:R-:W-:Y:S05]  /*219c0*/  BSYNC B0 ;  /* 0x0000000000007941 */ /* 0x000fea0003800000 */
.L_x_1961:
        /* <DEDUP_REMOVED lines=22> */
.L_x_1964:
[----:B------:R-:W-:Y:S05]  /*21b30*/  BSYNC B0 ;  /* 0x0000000000007941 */ /* 0x000fea0003800000 */
.L_x_1963:
[----:B-1----:R-:W-:Y:S01]  /*21b40*/  LEA.HI.SX32 R2, R18, 0x60, 0x1d ;  /* 0x0000006012027811 */ /* 0x002fe200078feaff */
[----:B------:R-:W-:Y:S01]  /*21b50*/  IMAD.MOV.U32 R3, RZ, RZ, 0x0 ;  /* 0x00000000ff037424 */ /* 0x000fe200078e00ff */
[----:B------:R-:W-:-:S02]  /*21b60*/  MOV R13, 0x70 ;  /* 0x00000070000d7802 */ /* 0x000fc40000000f00 */
[----:B------:R-:W-:-:S03]  /*21b70*/  ISETP.GE.AND P0, PT, R2, R15, PT ;  /* 0x0000000f0200720c */ /* 0x000fc60003f06270 */
[----:B------:R-:W-:-:S10]  /*21b80*/  IMAD.MOV.U32 R2, RZ, RZ, R13 ;  /* 0x000000ffff027224 */ /* 0x000fd400078e000d */
[----:B------:R-:W-:Y:S05]  /*21b90*/  @P0 RET.REL.NODEC R2 `(_ZN5flash16flash_fwd_kernelI23Flash_fwd_kernel_traitsILi256ELi128ELi64ELi8ELb0ELb0EN7cutlass6half_tE19Flash_kernel_traitsILi256ELi128ELi64ELi8ES3_EELb1ELb0ELb1ELb1ELb0ELb0ELb0ELb1EEEvNS_16Flash_fwd_paramsE) ;  /* 0xfffde46002000950 */ /* 0x000fea0003c3ffff */
[----:B------:R-:W-:Y:S01]  /*21ba0*/  IADD3 R8, P0, R92, 0x60, RZ ;  /* 0x000000605c087810 */ /* 0x000fe20007f1e0ff */
[----:B------:R-:W-:Y:S01]  /*21bb0*/  IMAD.MOV.U32 R3, RZ, RZ, R7 ;  /* 0x000000ffff037224 */ /* 0x000fe200078e0007 */
[-C--:B------:R-:W-:Y:S02]  /*21bc0*/  ISETP.GE.AND P2, PT, R12, R0.reuse, PT ;  /* 0x000000000c00720c */ /* 0x080fe40003f46270 */
[-C--:B------:R-:W-:Y:S01]  /*21bd0*/  ISETP.GE.AND P1, PT, R88, R0.reuse, PT ;  /* 0x000000005800720c */ /* 0x080fe20003f26270 */
[----:B------:R-:W-:Y:S01]  /*21be0*/  IMAD.X R2, RZ, RZ, R93, P0 ;  /* 0x000000ffff027224 */ /* 0x000fe200000e065d */
[----:B------:R-:W-:-:S03]  /*21bf0*/  ISETP.GE.AND P0, PT, R23, R0, PT ;  /* 0x000000001700720c */ /* 0x000fc60003f06270 */
[----:B------:R-:W-:Y:S02]  /*21c00*/  IMAD R9, R2, R4, RZ ;  /* 0x0000000402097224 */ /* 0x000fe400078e02ff */
[----:B------:R-:W-:-:S04]  /*21c10*/  IMAD.MOV.U32 R2, RZ, RZ, R10 ;  /* 0x000000ffff027224 */ /* 0x000fc800078e000a */
[----:B------:R-:W-:-:S04]  /*21c20*/  IMAD.WIDE.U32 R6, R4, R8, R2 ;  /* 0x0000000804067225 */ /* 0x000fc800078e0002 */
[----:B------:R-:W-:Y:S01]  /*21c30*/  IMAD R3, R5, R8, R9 ;  /* 0x0000000805037224 */ /* 0x000fe200078e0209 */
[----:B------:R-:W-:Y:S01]  /*21c40*/  LEA R2, P3, R6, R16, 0x1 ;  /* 0x0000001006027211 */ /* 0x000fe200078608ff */
[----:B------:R-:W-:Y:S01]  /*21c50*/  IMAD.MOV.U32 R4, RZ, RZ, R13 ;  /* 0x000000ffff047224 */ /* 0x000fe200078e000d */
[----:B------:R-:W-:Y:S02]  /*21c60*/  MOV R5, 0x0 ;  /* 0x0000000000057802 */ /* 0x000fe40000000f00 */
[----:B------:R-:W-:-:S04]  /*21c70*/  IADD3 R3, R7, R3, RZ ;  /* 0x0000000307037210 */ /* 0x000fc80007ffe0ff */
[----:B------:R-:W-:-:S05]  /*21c80*/  LEA.HI.X R3, R6, R17, R3, 0x1, P3 ;  /* 0x0000001106037211 */ /* 0x000fca00018f0c03 */
[----:B------:R1:W-:Y:S01]  /*21c90*/  @!P0 ST.E.128 [R2.64+0x100], R76 ;  /* 0x0001004c02008985 */ /* 0x0003e2000c101d04 */
[----:B------:R-:W-:-:S03]  /*21ca0*/  ISETP.GE.AND P0, PT, R22, R0, PT ;  /* 0x000000001600720c */ /* 0x000fc60003f06270 */
[----:B------:R1:W-:Y:S04]  /*21cb0*/  @!P2 ST.E.128 [R2.64], R84 ;  /* 0x000000540200a985 */ /* 0x0003e8000c101d04 */
[----:B------:R1:W-:Y:S06]  /*21cc0*/  @!P1 ST.E.128 [R2.64+0x80], R80 ;  /* 0x0000805002009985 */ /* 0x0003ec000c101d04 */
[----:B------:R-:W-:Y:S05]  /*21cd0*/  @P0 RET.REL.NODEC R4 `(_ZN5flash16flash_fwd_kernelI23Flash_fwd_kernel_traitsILi256ELi128ELi64ELi8ELb0ELb0EN7cutlass6half_tE19Flash_kernel_traitsILi256ELi128ELi64ELi8ES3_EELb1ELb0ELb1ELb1ELb0ELb0ELb0ELb1EEEvNS_16Flash_fwd_paramsE) ;  /* 0xfffde32004000950 */ /* 0x000fea0003c3ffff */
[----:B------:R2:W-:Y:S02]  /*21ce0*/  ST.E.128 [R2.64+0x180], R72 ;  /* 0x0001804802007985 */ /* 0x0005e4000c101d04 */
[----:B-12---:R-:W-:-:S02]  /*21cf0*/  MOV R2, R13 ;  /* 0x0000000d00027202 */ /* 0x006fc40000000f00 */
[----:B------:R-:W-:-:S04]  /*21d00*/  MOV R3, 0x0 ;  /* 0x0000000000037802 */ /* 0x000fc80000000f00 */
[----:B------:R-:W-:Y:S05]  /*21d10*/  RET.REL.NODEC R2 `(_ZN5flash16flash_fwd_kernelI23Flash_fwd_kernel_traitsILi256ELi128ELi64ELi8ELb0ELb0EN7cutlass6half_tE19Flash_kernel_traitsILi256ELi128ELi64ELi8ES3_EELb1ELb0ELb1ELb1ELb0ELb0ELb0ELb1EEEvNS_16Flash_fwd_paramsE) ;  /* 0xfffde2e002007950 */ /* 0x000fea0003c3ffff */
.L_x_1950:
[----:B------:R2:W5:Y:S01]  /*21d20*/  LDL R0, [R1+0xbc] ;  /* 0x0000bc0001007983 */ /* 0x0005620000100800 */
[----:B------:R-:W-:Y:S02]  /*21d30*/  MOV R3, 0x2 ;  /* 0x0000000200037802 */ /* 0x000fe40000000f00 */
[----:B------:R-:W-:Y:S02]  /*21d40*/  MOV R2, 0x21d60 ;  /* 0x00021d6000027802 */ /* 0x000fe40000000f00 */
[----:B-12--5:R-:W-:Y:S05]  /*21d50*/  CALL.REL.NOINC `($__internal_0_$__cuda_sm70_shflsync_bfly_p) ;  /* 0x0000012000007944 */ /* 0x026fea0003c00000 */
[----:B------:R-:W-:Y:S01]  /*21d60*/  MOV R0, R6 ;  /* 0x0000000600007202 */ /* 0x000fe20000000f00 */
[----:B------:R-:W-:Y:S05]  /*21d70*/  BRA `(.L_x_1965) ;  /* 0xffffdd6000007947 */ /* 0x000fea000383ffff */
.L_x_1951:
[----:B------:R-:W-:Y:S02]  /*21d80*/  MOV R3, 0x1 ;  /* 0x0000000100037802 */ /* 0x000fe40000000f00 */
[----:B------:R-:W-:Y:S02]  /*21d90*/  MOV R2, 0x21db0 ;  /* 0x00021db000027802 */ /* 0x000fe40000000f00 */
[----:B-1---5:R-:W-:Y:S05]  /*21da0*/  CALL.REL.NOINC `($__internal_0_$__cuda_sm70_shflsync_bfly_p) ;  /* 0x000000d000007944 */ /* 0x022fea0003c00000 */
[----:B------:R-:W-:Y:S02]  /*21db0*/  FADD.FTZ R135, R0, R6 ;  /* 0x0000000600877221 */ /* 0x000fe40000010000 */
[----:B------:R1:W5:Y:S01]  /*21dc0*/  LDL R0, [R1+0xc0] ;  /* 0x0000c00001007983 */ /* 0x0003620000100800 */
[----:B------:R-:W-:Y:S02]  /*21dd0*/  MOV R3, 0x2 ;  /* 0x0000000200037802 */ /* 0x000fe40000000f00 */
[----:B------:R-:W-:-:S02]  /*21de0*/  MOV R2, 0x21e00 ;  /* 0x00021e0000027802 */ /* 0x000fc40000000f00 */
[----:B-1---5:R-:W-:Y:S05]  /*21df0*/  CALL.REL.NOINC `($__internal_0_$__cuda_sm70_shflsync_bfly_p) ;  /* 0x0000008000007944 */ /* 0x022fea0003c00000 */
[----:B------:R-:W2:Y:S01]  /*21e00*/  LDL.LU R0, [R1+0xc0] ;  /* 0x0000c00001007983 */ /* 0x000ea20000300800 */
[----:B------:R-:W-:-:S02]  /*21e10*/  MOV R3, 0x1 ;  /* 0x0000000100037802 */ /* 0x000fc40000000f00 */
[----:B------:R-:W-:Y:S01]  /*21e20*/  MOV R2, 0x21e60 ;  /* 0x00021e6000027802 */ /* 0x000fe20000000f00 */
[----:B--2---:R-:W-:-:S05]  /*21e30*/  FADD.FTZ R4, R0, R6 ;  /* 0x0000000600047221 */ /* 0x004fca0000010000 */
[----:B------:R-:W-:Y:S02]  /*21e40*/  MOV R0, R4 ;  /* 0x0000000400007202 */ /* 0x000fe40000000f00 */
[----:B------:R-:W-:Y:S05]  /*21e50*/  CALL.REL.NOINC `($__internal_0_$__cuda_sm70_shflsync_bfly_p) ;  /* 0x0000002000007944 */ /* 0x000fea0003c00000 */
[----:B------:R-:W-:Y:S01]  /*21e60*/  MOV R2, R6 ;  /* 0x0000000600027202 */ /* 0x000fe20000000f00 */
[----:B------:R-:W-:Y:S05]  /*21e70*/  BRA `(.L_x_1966) ;  /* 0xffffdcf000007947 */ /* 0x000fea000383ffff */
        .weak           $__internal_0_$__cuda_sm70_shflsync_bfly_p
        .type           $__internal_0_$__cuda_sm70_shflsync_bfly_p,@function
        .size           $__internal_0_$__cuda_sm70_shflsync_bfly_p,(.L_x_2021 - $__internal_0_$__cuda_sm70_shflsync_bfly_p)
$__internal_0_$__cuda_sm70_shflsync_bfly_p:
[----:B------:R-:W-:Y:S04]  /*21e80*/  WARPSYNC R7 ;  /* 0x0000000700007348 */ /* 0x000fe80003800000 */
[----:B------:R1:W2:Y:S02]  /*21e90*/  SHFL.BFLY PT, R6, R0, R3, R8 ;  /* 0x0c00000300067389 */ /* 0x0002a400000e0008 */
[----:B-1----:R-:W-:-:S04]  /*21ea0*/  MOV R3, 0x0 ;  /* 0x0000000000037802 */ /* 0x002fc80000000f00 */
[----:B--2---:R-:W-:Y:S05]  /*21eb0*/  RET.REL.NODEC R2 `(_ZN5flash16flash_fwd_kernelI23Flash_fwd_kernel_traitsILi256ELi128ELi64ELi8ELb0ELb0EN7cutlass6half_tE19Flash_kernel_traitsILi256ELi128ELi64ELi8ES3_EELb1ELb0ELb1ELb1ELb0ELb0ELb0ELb1EEEvNS_16Flash_fwd_paramsE) ;  /* 0xfffde14002007950 */ /* 0x004fea0003c3ffff */
.L_x_1967:
        /* <DEDUP_REMOVED lines=12> */
.L_x_2021:


//--------------------- .text._ZN5flash16flash_fwd_kernelI23Flash_fwd_kernel_traitsILi256ELi128ELi64ELi8ELb0ELb0EN7cutlass6half_tE19Flash_kernel_traitsILi256ELi128ELi64ELi8ES3_EELb0ELb0ELb1ELb1ELb0ELb0ELb1ELb0EEEvNS_16Flash_fwd_paramsE --------------------------
	.section	.text._ZN5flash16flash_fwd_kernelI23Flash_fwd_kernel_traitsILi256ELi128ELi64ELi8ELb0ELb0EN7cutlass6half_tE19Flash_kernel_traitsILi256ELi128ELi64ELi8ES3_EELb0ELb0ELb1ELb1ELb0ELb0ELb1ELb0EEEvNS_16Flash_fwd_paramsE,"ax",@progbits
	.sectioninfo	@"SHI_REGISTERS=255"
	.align	128
        .global         _ZN5flash16flash_fwd_kernelI23Flash_fwd_kernel_traitsILi256ELi128ELi64ELi8ELb0ELb0EN7cutlass6half_tE19Flash_kernel_traitsILi256ELi128ELi64ELi8ES3_EELb0ELb0ELb1ELb1ELb0ELb0ELb1ELb0EEEvNS_16Flash_fwd_paramsE
        .type           _ZN5flash16flash_fwd_kernelI23Flash_fwd_kernel_traitsILi256ELi128ELi64ELi8ELb0ELb0EN7cutlass6half_tE19Flash_kernel_traitsILi256ELi128ELi64ELi8ES3_EELb0ELb0ELb1ELb1ELb0ELb0ELb1ELb0EEEvNS_16Flash_fwd_paramsE,@function
        .size           _ZN5flash16flash_fwd_kernelI23Flash_fwd_kernel_traitsILi256ELi128ELi64ELi8ELb0ELb0EN7cutlass6half_tE19Flash_kernel_traitsILi256ELi128ELi64ELi8ES3_EELb0ELb0ELb1ELb1ELb0ELb0ELb1ELb0EEEvNS_16Flash_fwd_paramsE,(.L_x_2065 - _ZN5flash16flash_fwd_kernelI23Flash_fwd_kernel_traitsILi256ELi128ELi64ELi8ELb0ELb0EN7cutlass6half_tE19Flash_kernel_traitsILi256ELi128ELi64ELi8ES3_EELb0ELb0ELb1ELb1ELb0ELb0ELb1ELb0EEEvNS_16Flash_fwd_paramsE)
        .other          _ZN5flash16flash_fwd_kernelI23Flash_fwd_kernel_traitsILi256ELi128ELi64ELi8ELb0ELb0EN7cutlass6half_tE19Flash_kernel_traitsILi256ELi128ELi64ELi8ES3_EELb0ELb0ELb1ELb1ELb0ELb0ELb1ELb0EEEvNS_16Flash_fwd_paramsE,@"STO_CUDA_ENTRY STV_DEFAULT"
_ZN5flash16flash_fwd_kernelI23Flash_fwd_kernel_traitsILi256ELi128ELi64ELi8ELb0ELb0EN7cutlass6half_tE19Flash_kernel_traitsILi256ELi128ELi64ELi8ES3_EELb0ELb0ELb1ELb1ELb0ELb0ELb1ELb0EEEvNS_16Flash_fwd_paramsE:
.text._ZN5flash16flash_fwd_kernelI23Flash_fwd_kernel_traitsILi256ELi128ELi64ELi8ELb0ELb0EN7cutlass6half_tE19Flash_kernel_traitsILi256ELi128ELi64ELi8ES3_EELb0ELb0ELb1ELb1ELb0ELb0ELb1ELb0EEEvNS_16Flash_fwd_paramsE:
        /* <DEDUP_REMOVED lines=56> */
.L_x_1968:
[----:B-1----:R-:W-:Y:S02]  /*0380*/  ULDC UR6, c[0x0][0x218] ;  /* 0x0000860000067ab9 */ /* 0x002fe40000000800 */
.L_x_1969:
        /* <DEDUP_REMOVED lines=125> */
.L_x_1972:
[----:B------:R-:W-:Y:S05]  /*0b60*/  BSYNC B0 ;  /* 0x0000000000007941 */ /* 0x000fea0003800000 */
.L_x_1971:
        /* <DEDUP_REMOVED lines=22> */
.L_x_1974:
[----:B------:R-:W-:Y:S05]  /*0cd0*/  BSYNC B0 ;  /* 0x0000000000007941 */ /* 0x000fea0003800000 */
.L_x_1973:
        /* <DEDUP_REMOVED lines=22> */
.L_x_1976:
[----:B------:R-:W-:Y:S05]  /*0e40*/  BSYNC B0 ;  /* 0x0000000000007941 */ /* 0x000fea0003800000 */
.L_x_1975:
        /* <DEDUP_REMOVED lines=21> */
.L_x_1978:
[----:B------:R-:W-:Y:S05]  /*0fa0*/  BSYNC B0 ;  /* 0x0000000000007941 */ /* 0x000fea0003800000 */
.L_x_1977:
        /* <DEDUP_REMOVED lines=35> */
.L_x_1970:
        /* <DEDUP_REMOVED lines=33> */
.L_x_1979:
        /* <DEDUP_REMOVED lines=51> */
.L_x_1980:
        /* <DEDUP_REMOVED lines=132> */
.L_x_1982:
[----:B------:R-:W-:Y:S05]  /*1f60*/  BSYNC B0 ;  /* 0x0000000000007941 */ /* 0x000fea0003800000 */
.L_x_1981:
        /* <DEDUP_REMOVED lines=45> */
.L_x_1984:
[----:B------:R-:W-:Y:S05]  /*2240*/  BSYNC B0 ;  /* 0x0000000000007941 */ /* 0x000fea0003800000 */
.L_x_1983:
        /* <DEDUP_REMOVED lines=45> */
.L_x_1986:
[----:B------:R-:W-:Y:S05]  /*2520*/  BSYNC B0 ;  /* 0x0000000000007941 */ /* 0x000fea0003800000 */
.L_x_1985:
        /* <DEDUP_REMOVED lines=48> */
.L_x_1988:
[----:B------:R-:W-:Y:S05]  /*2830*/  BSYNC B0 ;  /* 0x0000000000007941 */ /* 0x000fea0003800000 */
.L_x_1987:
        /* <DEDUP_REMOVED lines=48> */
.L_x_1990:
[----:B------:R-:W-:Y:S05]  /*2b40*/  BSYNC B0 ;  /* 0x0000000000007941 */ /* 0x000fea0003800000 */
.L_x_1989:
        /* <DEDUP_REMOVED lines=42> */
.L_x_1992:
[----:B------:R-:W-:Y:S05]  /*2df0*/  BSYNC B0 ;  /* 0x0000000000007941 */ /* 0x000fea0003800000 */
.L_x_1991:
        /* <DEDUP_REMOVED lines=84> */
.L_x_1994:
[----:B-1----:R-:W-:Y:S05]  /*3340*/  BSYNC B0 ;  /* 0x0000000000007941 */ /* 0x002fea0003800000 */
.L_x_1993:
        /* <DEDUP_REMOVED lines=45> */
.L_x_1996:
[----:B------:R-:W-:Y:S05]  /*3620*/  BSYNC B0 ;  /* 0x0000000000007941 */ /* 0x000fea0003800000 */
.L_x_1995:
        /* <DEDUP_REMOVED lines=22> */
[----:B------:R-:W-:-:S02]  /*3790*/  IADD3 R211, R200, 0x10020, RZ ;  /* 0x00010020c8d37810 */ /* 0x000fc40007ffe0ff */
[----:B------:R-:W-:Y:S01]  /*37a0*/  @P1 IADD3 R211, R2, -0x20, RZ ;  /* 0xffffffe002d31810 */ /* 0x000fe20007ffe0ff */
[----:B------:R-:W4:Y:S01]  /*37b0*/  LDSM.16.M88.4 R20, [R200+0x11000] ;  /* 0x01100000c814783b */ /* 0x000f220000000200 */
[----:B------:R-:W-:Y:S02]  /*37c0*/  IMAD.MOV.U32 R2, RZ, RZ, 0x40 ;  /* 0x00000040ff027424 */ /* 0x000fe400078e00ff */
[C---:B------:R-:W-:Y:S01]  /*37d0*/  IADD3 R226, R211.reuse, 0x800, RZ ;  /* 0x00000800d3e27810 */ /* 0x040fe20007ffe0ff */
[----:B------:R-:W5:Y:S01]  /*37e0*/  LDSM.16.M88.4 R16, [R200+0x10800] ;  /* 0x01080000c810783b */ /* 0x000f620000000200 */
[C---:B------:R-:W-:Y:S02]  /*37f0*/  IADD3 R225, R211.reuse, 0x1000, RZ ;  /* 0x00001000d3e17810 */ /* 0x040fe40007ffe0ff */
[----:B------:R-:W-:Y:S01]  /*3800*/  SEL R2, R2, 0xffffffc0, !P2 ;  /* 0xffffffc002027807 */ /* 0x000fe20005000000 */
[----:B------:R-:W1:Y:S01]  /*3810*/  LDSM.16.M88.4 R44, [R200+0x11800] ;  /* 0x01180000c82c783b */ /* 0x000e620000000200 */
[----:B------:R-:W-:-:S02]  /*3820*/  IADD3 R224, R211, 0x1800, RZ ;  /* 0x00001800d3e07810 */ /* 0x000fc40007ffe0ff */
[C---:B------:R-:W-:Y:S01]  /*3830*/  IADD3 R223, R211.reuse, 0x2000, RZ ;  /* 0x00002000d3df7810 */ /* 0x040fe20007ffe0ff */
[----:B------:R-:W-:Y:S01]  /*3840*/  LDSM.16.M88.4 R40, [R211] ;  /* 0x00000000d328783b */ /* 0x000fe20000000200 */
[----:B------:R-:W-:Y:S01]  /*3850*/  IMAD.IADD R206, R200, 0x1, R2 ;  /* 0x00000001c8ce7824 */ /* 0x000fe200078e0202 */
[C---:B------:R-:W-:Y:S01]  /*3860*/  IADD3 R222, R211.reuse, 0x2800, RZ ;  /* 0x00002800d3de7810 */ /* 0x040fe20007ffe0ff */
[----:B------:R-:W-:Y:S01]  /*3870*/  IMAD.IADD R205, R2, 0x1, R211 ;  /* 0x0000000102cd7824 */ /* 0x000fe200078e02d3 */
[----:B------:R-:W-:Y:S01]  /*3880*/  LDSM.16.M88.4 R60, [R211+0x1000] ;  /* 0x00100000d33c783b */ /* 0x000fe20000000200 */
[----:B------:R-:W-:Y:S01]  /*3890*/  IMAD.U32 R2, RZ, RZ, UR31 ;  /* 0x0000001fff027e24 */ /* 0x000fe2000f8e00ff */
[C---:B------:R-:W-:Y:S02]  /*38a0*/  IADD3 R221, R211.reuse, 0x3000, RZ ;  /* 0x00003000d3dd7810 */ /* 0x040fe40007ffe0ff */
[----:B------:R-:W-:Y:S01]  /*38b0*/  LDSM.16.M88.4 R32, [R211+0x800] ;  /* 0x00080000d320783b */ /* 0x000fe20000000200 */
        /* <DEDUP_REMOVED lines=8> */
[----:B------:R-:W-:Y:S01]  /*3940*/  LDSM.16.M88.4 R88, [R206+0x11000] ;  /* 0x01100000ce58783b */ /* 0x000fe20000000200 */
[----:B------:R-:W-:Y:S02]  /*3950*/  IADD3 R100, R7, 0x20, RZ ;  /* 0x0000002007647810 */ /* 0x000fe40007ffe0ff */
[C---:B------:R-:W-:Y:S01]  /*3960*/  IADD3 R218, R211.reuse, 0x4800, RZ ;  /* 0x00004800d3da7810 */ /* 0x040fe20007ffe0ff */
[----:B--2---:R-:W-:Y:S01]  /*3970*/  HMMA.16816.F32 R48, R12, R8, RZ ;  /* 0x000000080c30723c */ /* 0x004fe200000018ff */
[----:B------:R-:W-:Y:S01]  /*3980*/  LDSM.16.M88.4 R84, [R206+0x10800] ;  /* 0x01080000ce54783b */ /* 0x000fe20000000200 */
[----:B------:R-:W-:-:S02]  /*3990*/  IADD3 R217, R211, 0x5000, RZ ;  /* 0x00005000d3d97810 */ /* 0x000fc40007ffe0ff */
[C---:B------:R-:W-:Y:S01]  /*39a0*/  IADD3 R216, R211.reuse, 0x5800, RZ ;  /* 0x00005800d3d87810 */ /* 0x040fe20007ffe0ff */
[----:B------:R-:W-:Y:S01]  /*39b0*/  LDSM.16.M88.4 R80, [R206+0x11800] ;  /* 0x01180000ce50783b */ /* 0x000fe20000000200 */
[C---:B------:R-:W-:Y:S02]  /*39c0*/  IADD3 R215, R211.reuse, 0x6000, RZ ;  /* 0x00006000d3d77810 */ /* 0x040fe40007ffe0ff */
[----:B------:R-:W-:Y:S01]  /*39d0*/  HMMA.16816.F32 R52, R12, R10, RZ ;  /* 0x0000000a0c34723c */ /* 0x000fe200000018ff */
[----:B------:R-:W2:Y:S01]  /*39e0*/  LDSM.16.M88.4 R8, [R208] ;  /* 0x00000000d008783b */ /* 0x000ea20000000200 */
[C---:B------:R-:W-:Y:S02]  /*39f0*/  IADD3 R214, R211.reuse, 0x6800, RZ ;  /* 0x00006800d3d67810 */ /* 0x040fe40007ffe0ff */
[C---:B------:R-:W-:Y:S01]  /*3a00*/  IADD3 R213, R211.reuse, 0x7000, RZ ;  /* 0x00007000d3d57810 */ /* 0x040fe20007ffe0ff */
[----:B------:R-:W-:Y:S01]  /*3a10*/  LDSM.16.M88.4 R92, [R200+0x13000] ;  /* 0x01300000c85c783b */ /* 0x000fe20000000200 */
[----:B------:R-:W-:-:S02]  /*3a20*/  IADD3 R212, R211, 0x7800, RZ ;  /* 0x00007800d3d47810 */ /* 0x000fc40007ffe0ff */
[C---:B----4-:R-:W-:Y:S01]  /*3a30*/  HMMA.16816.F32 R24, R12.reuse, R20, RZ ;  /* 0x000000140c18723c */ /* 0x050fe200000018ff */
[----:B------:R-:W-:Y:S07]  /*3a40*/  LDSM.16.M88.4 R96, [R211+0x2000] ;  /* 0x00200000d360783b */ /* 0x000fee0000000200 */
[C---:B-----5:R-:W-:Y:S08]  /*3a50*/  HMMA.16816.F32 R36, R12.reuse, R16, RZ ;  /* 0x000000100c24723c */ /* 0x060ff000000018ff */
[C---:B------:R-:W-:Y:S01]  /*3a60*/  HMMA.16816.F32 R28, R12.reuse, R18, RZ ;  /* 0x000000120c1c723c */ /* 0x040fe200000018ff */
[----:B------:R-:W4:Y:S07]  /*3a70*/  LDSM.16.M88.4 R16, [R210] ;  /* 0x00000000d210783b */ /* 0x000f2e0000000200 */
[C---:B------:R-:W-:Y:S08]  /*3a80*/  HMMA.16816.F32 R20, R12.reuse, R22, RZ ;  /* 0x000000160c14723c */ /* 0x040ff000000018ff */
[C---:B-1----:R-:W-:Y:S08]  /*3a90*/  HMMA.16816.F32 R56, R12.reuse, R44, RZ ;  /* 0x0000002c0c38723c */ /* 0x042ff000000018ff */
[----:B------:R-:W-:Y:S08]  /*3aa0*/  HMMA.16816.F32 R12, R12, R46, RZ ;  /* 0x0000002e0c0c723c */ /* 0x000ff000000018ff */
[C---:B--2---:R-:W-:Y:S08]  /*3ab0*/  HMMA.16816.F32 R48, R8.reuse, R40, R48 ;  /* 0x000000280830723c */ /* 0x044ff00000001830 */
[C---:B------:R-:W-:Y:S08]  /*3ac0*/  HMMA.16816.F32 R44, R8.reuse, R60, R24 ;  /* 0x0000003c082c723c */ /* 0x040ff00000001818 */
[C---:B------:R-:W-:Y:S08]  /*3ad0*/  HMMA.16816.F32 R68, R8.reuse, R42, R52 ;  /* 0x0000002a0844723c */ /* 0x040ff00000001834 */
[C---:B------:R-:W-:Y:S08]  /*3ae0*/  HMMA.16816.F32 R64, R8.reuse, R32, R36 ;  /* 0x000000200840723c */ /* 0x040ff00000001824 */
[C---:B------:R-:W-:Y:S01]  /*3af0*/  HMMA.16816.F32 R52, R8.reuse, R34, R28 ;  /* 0x000000220834723c */ /* 0x040fe2000000181c */
[----:B------:R-:W-:Y:S07]  /*3b00*/  LDSM.16.M88.4 R28, [R205] ;  /* 0x00000000cd1c783b */ /* 0x000fee0000000200 */
[C---:B------:R-:W-:Y:S01]  /*3b10*/  HMMA.16816.F32 R32, R8.reuse, R74, R12 ;  /* 0x0000004a0820723c */ /* 0x040fe2000000180c */
[----:B------:R-:W1:Y:S07]  /*3b20*/  LDSM.16.M88.4 R12, [R209] ;  /* 0x00000000d10c783b */ /* 0x000e6e0000000200 */
[C---:B------:R-:W-:Y:S01]  /*3b30*/  HMMA.16816.F32 R40, R8.reuse, R62, R20 ;  /* 0x0000003e0828723c */ /* 0x040fe20000001814 */
[----:B------:R-:W-:Y:S07]  /*3b40*/  LDSM.16.M88.4 R60, [R205+0x1000] ;  /* 0x00100000cd3c783b */ /* 0x000fee0000000200 */
[----:B------:R-:W-:Y:S01]  /*3b50*/  HMMA.16816.F32 R36, R8, R72, R56 ;  /* 0x000000480824723c */ /* 0x000fe20000001838 */
[----:B------:R-:W-:Y:S07]  /*3b60*/  LDSM.16.M88.4 R8, [R207+0x4000] ;  /* 0x00400000cf08783b */ /* 0x000fee0000000200 */
[C---:B----4-:R-:W-:Y:S08]  /*3b70*/  HMMA.16816.F32 R24, R16.reuse, R76, R48 ;  /* 0x0000004c1018723c */ /* 0x050ff00000001830 */
[C---:B------:R-:W-:Y:S01]  /*3b80*/  HMMA.16816.F32 R72, R16.reuse, R88, R44 ;  /* 0x000000581048723c */ /* 0x040fe2000000182c */
[----:B------:R-:W2:Y:S07]  /*3b90*/  LDSM.16.M88.4 R44, [R205+0x800] ;  /* 0x00080000cd2c783b */ /* 0x000eae0000000200 */
[C---:B------:R-:W-:Y:S01]  /*3ba0*/  HMMA.16816.F32 R20, R16.reuse, R78, R68 ;  /* 0x0000004e1014723c */ /* 0x040fe20000001844 */
[----:B------:R-:W4:Y:S07]  /*3bb0*/  LDSM.16.M88.4 R76, [R205+0x1800] ;  /* 0x00180000cd4c783b */ /* 0x000f2e0000000200 */
[C---:B------:R-:W-:Y:S08]  /*3bc0*/  HMMA.16816.F32 R56, R16.reuse, R84, R64 ;  /* 0x000000541038723c */ /* 0x040ff00000001840 */
[C---:B------:R-:W-:Y:S01]  /*3bd0*/  HMMA.16816.F32 R52, R16.reuse, R86, R52 ;  /* 0x000000561034723c */ /* 0x040fe20000001834 */
[----:B------:R-:W5:Y:S07]  /*3be0*/  LDSM.16.M88.4 R84, [R200+0x12000] ;  /* 0x01200000c854783b */ /* 0x000f6e0000000200 */
[C---:B------:R-:W-:Y:S01]  /*3bf0*/  HMMA.16816.F32 R68, R16.reuse, R90, R40 ;  /* 0x0000005a1044723c */ /* 0x040fe20000001828 */
[----:B------:R-:W-:Y:S07]  /*3c00*/  LDSM.16.M88.4 R88, [R200+0x13800] ;  /* 0x01380000c858783b */ /* 0x000fee0000000200 */
[C---:B------:R-:W-:Y:S08]  /*3c10*/  HMMA.16816.F32 R64, R16.reuse, R80, R36 ;  /* 0x000000501040723c */ /* 0x040ff00000001824 */
[----:B------:R-:W-:Y:S01]  /*3c20*/  HMMA.16816.F32 R48, R16, R82, R32 ;  /* 0x000000521030723c */ /* 0x000fe20000001820 */
[----:B------:R-:W3:Y:S04]  /*3c30*/  LDSM.16.M88.4 R80, [R200+0x12800] ;  /* 0x01280000c850783b */ /* 0x000ee80000000200 */
[----:B------:R-:W3:Y:S03]  /*3c40*/  LDSM.16.M88.4 R16, [R208+0x4000] ;  /* 0x00400000d010783b */ /* 0x000ee60000000200 */
[C---:B-1----:R-:W-:Y:S08]  /*3c50*/  HMMA.16816.F32 R40, R12.reuse, R28, R24 ;  /* 0x0000001c0c28723c */ /* 0x042ff00000001818 */
[C---:B------:R-:W-:Y:S08]  /*3c60*/  HMMA.16816.F32 R32, R12.reuse, R30, R20 ;  /* 0x0000001e0c20723c */ /* 0x040ff00000001814 */
[C---:B--2---:R-:W-:Y:S01]  /*3c70*/  HMMA.16816.F32 R28, R12.reuse, R44, R56 ;  /* 0x0000002c0c1c723c */ /* 0x044fe20000001838 */
[----:B------:R-:W1:Y:S07]  /*3c80*/  LDSM.16.M88.4 R56, [R211+0x2800] ;  /* 0x00280000d338783b */ /* 0x000e6e0000000200 */
[C---:B------:R-:W-:Y:S08]  /*3c90*/  HMMA.16816.F32 R24, R12.reuse, R46, R52 ;  /* 0x0000002e0c18723c */ /* 0x040ff00000001834 */
[C---:B------:R-:W-:Y:S01]  /*3ca0*/  HMMA.16816.F32 R20, R12.reuse, R60, R72 ;  /* 0x0000003c0c14723c */ /* 0x040fe20000001848 */
[----:B------:R-:W-:Y:S07]  /*3cb0*/  LDSM.16.M88.4 R72, [R206+0x12800] ;  /* 0x01280000ce48783b */ /* 0x000fee0000000200 */
[C---:B------:R-:W-:Y:S01]  /*3cc0*/  HMMA.16816.F32 R36, R12.reuse, R62, R68 ;  /* 0x0000003e0c24723c */ /* 0x040fe20000001844 */
[----:B------:R-:W-:Y:S07]  /*3cd0*/  LDSM.16.M88.4 R68, [R206+0x13800] ;  /* 0x01380000ce44783b */ /* 0x000fee0000000200 */
[C---:B----4-:R-:W-:Y:S01]  /*3ce0*/  HMMA.16816.F32 R44, R12.reuse, R76, R64 ;  /* 0x0000004c0c2c723c */ /* 0x050fe20000001840 */
[----:B------:R-:W2:Y:S07]  /*3cf0*/  LDSM.16.M88.4 R64, [R211+0x3000] ;  /* 0x00300000d340783b */ /* 0x000eae0000000200 */
[----:B------:R-:W-:Y:S01]  /*3d00*/  HMMA.16816.F32 R12, R12, R78, R48 ;  /* 0x0000004e0c0c723c */ /* 0x000fe20000001830 */
[----:B------:R-:W4:Y:S07]  /*3d10*/  LDSM.16.M88.4 R76, [R211+0x3800] ;  /* 0x00380000d34c783b */ /* 0x000f2e0000000200 */
[C---:B-----5:R-:W-:Y:S08]  /*3d20*/  HMMA.16816.F32 R40, R8.reuse, R84, R40 ;  /* 0x000000540828723c */ /* 0x060ff00000001828 */
[C---:B------:R-:W-:Y:S01]  /*3d30*/  HMMA.16816.F32 R52, R8.reuse, R86, R32 ;  /* 0x000000560834723c */ /* 0x040fe20000001820 */
[----:B------:R-:W-:Y:S07]  /*3d40*/  LDSM.16.M88.4 R84, [R205+0x2000] ;  /* 0x00200000cd54783b */ /* 0x000fee0000000200 */
[C---:B---3--:R-:W-:Y:S08]  /*3d50*/  HMMA.16816.F32 R60, R8.reuse, R80, R28 ;  /* 0x00000050083c723c */ /* 0x048ff0000000181c */
[C---:B------:R-:W-:Y:S01]  /*3d60*/  HMMA.16816.F32 R48, R8.reuse, R82, R24 ;  /* 0x000000520830723c */ /* 0x040fe20000001818 */
[----:B------:R-:W-:Y:S07]  /*3d70*/  LDSM.16.M88.4 R80, [R205+0x2800] ;  /* 0x00280000cd50783b */ /* 0x000fee0000000200 */
[C---:B------:R-:W-:Y:S07]  /*3d80*/  HMMA.16816.F32 R32, R8.reuse, R92, R20 ;  /* 0x0000005c0820723c */ /* 0x040fee0000001814 */
[C---:B------:R-:W-:Y:S01]  /*3d90*/  IADD3 R93, R7.reuse, 0x19, RZ ;  /* 0x00000019075d7810 */ /* 0x040fe20007ffe0ff */
[----:B------:R-:W-:Y:S01]  /*3da0*/  HMMA.16816.F32 R28, R8, R94, R36 ;  /* 0x0000005e081c723c */ /* 0x000fe20000001824 */
[----:B------:R-:W-:-:S06]  /*3db0*/  IADD3 R92, R7, 0x21, RZ ;  /* 0x00000021075c7810 */ /* 0x000fcc0007ffe0ff */
[C---:B------:R-:W-:Y:S01]  /*3dc0*/  IADD3 R95, R7.reuse, 0x9, RZ ;  /* 0x00000009075f7810 */ /* 0x040fe20007ffe0ff */
[----:B------:R-:W-:Y:S01]  /*3dd0*/  HMMA.16816.F32 R20, R8, R90, R12 ;  /* 0x0000005a0814723c */ /* 0x000fe2000000180c */
[----:B------:R-:W-:Y:S01]  /*3de0*/  LDSM.16.M88.4 R12, [R210+0x4000] ;  /* 0x00400000d20c783b */ /* 0x000fe20000000200 */
[----:B------:R-:W-:-:S06]  /*3df0*/  IADD3 R94, R7, 0x11, RZ ;  /* 0x00000011075e7810 */ /* 0x000fcc0007ffe0ff */
[----:B------:R-:W-:Y:S01]  /*3e00*/  HMMA.16816.F32 R36, R16, R96, R40 ;  /* 0x000000601024723c */ /* 0x000fe20000001828 */
[----:B------:R-:W3:Y:S06]  /*3e10*/  LDSM.16.M88.4 R40, [R206+0x12000] ;  /* 0x01200000ce28783b */ /* 0x000eec0000000200 */
[C---:B------:R-:W-:Y:S01]  /*3e20*/  IADD3 R97, R7.reuse, 0x30, RZ ;  /* 0x0000003007617810 */ /* 0x040fe20007ffe0ff */
[----:B------:R-:W-:Y:S01]  /*3e30*/  HMMA.16816.F32 R24, R8, R88, R44 ;  /* 0x000000580818723c */ /* 0x000fe2000000182c */
[----:B------:R-:W5:Y:S01]  /*3e40*/  LDSM.16.M88.4 R88, [R206+0x13000] ;  /* 0x01300000ce58783b */ /* 0x000f620000000200 */
[----:B------:R-:W-:-:S03]  /*3e50*/  IADD3 R96, R7, 0x31, RZ ;  /* 0x0000003107607810 */ /* 0x000fc60007ffe0ff */
[----:B------:R-:W3:Y:S03]  /*3e60*/  LDSM.16.M88.4 R8, [R209+0x4000] ;  /* 0x00400000d108783b */ /* 0x000ee60000000200 */
[C---:B------:R-:W-:Y:S07]  /*3e70*/  HMMA.16816.F32 R44, R16.reuse, R98, R52 ;  /* 0x00000062102c723c */ /* 0x040fee0000001834 */
[C---:B------:R-:W-:Y:S01]  /*3e80*/  IADD3 R99, R7.reuse, 0x28, RZ ;  /* 0x0000002807637810 */ /* 0x040fe20007ffe0ff */
[----:B-1----:R-:W-:Y:S01]  /*3e90*/  HMMA.16816.F32 R60, R16, R56, R60 ;  /* 0x00000038103c723c */ /* 0x002fe2000000183c */
[----:B------:R-:W-:-:S07]  /*3ea0*/  IADD3 R98, R7, 0x29, RZ ;  /* 0x0000002907627810 */ /* 0x000fce0007ffe0ff */
[C---:B------:R-:W-:Y:S08]  /*3eb0*/  HMMA.16816.F32 R56, R16.reuse, R58, R48 ;  /* 0x0000003a1038723c */ /* 0x040ff00000001830 */
[C---:B--2---:R-:W-:Y:S08]  /*3ec0*/  HMMA.16816.F32 R52, R16.reuse, R64, R32 ;  /* 0x000000401034723c */ /* 0x044ff00000001820 */
[C---:B------:R-:W-:Y:S08]  /*3ed0*/  HMMA.16816.F32 R48, R16.reuse, R66, R28 ;  /* 0x000000421030723c */ /* 0x040ff0000000181c */
[C---:B----4-:R-:W-:Y:S08]  /*3ee0*/  HMMA.16816.F32 R64, R16.reuse, R76, R24 ;  /* 0x0000004c1040723c */ /* 0x050ff00000001818 */
[----:B------:R-:W-:Y:S01]  /*3ef0*/  HMMA.16816.F32 R32, R16, R78, R20 ;  /* 0x0000004e1020723c */ /* 0x000fe20000001814 */
[----:B------:R-:W1:Y:S04]  /*3f00*/  LDSM.16.M88.4 R76, [R205+0x3000] ;  /* 0x00300000cd4c783b */ /* 0x000e680000000200 */
[----:B------:R-:W-:Y:S03]  /*3f10*/  LDSM.16.M88.4 R16, [R207+0x8000] ;  /* 0x00800000cf10783b */ /* 0x000fe60000000200 */
[C---:B---3--:R-:W-:Y:S08]  /*3f20*/  HMMA.16816.F32 R28, R12.reuse, R40, R36 ;  /* 0x000000280c1c723c */ /* 0x048ff00000001824 */
[C---:B------:R-:W-:Y:S08]  /*3f30*/  HMMA.16816.F32 R24, R12.reuse, R42, R44 ;  /* 0x0000002a0c18723c */ /* 0x040ff0000000182c */
[C---:B------:R-:W-:Y:S01]  /*3f40*/  HMMA.16816.F32 R20, R12.reuse, R72, R60 ;  /* 0x000000480c14723c */ /* 0x040fe2000000183c */
[----:B------:R-:W2:Y:S07]  /*3f50*/  LDSM.16.M88.4 R60, [R205+0x3800] ;  /* 0x00380000cd3c783b */ /* 0x000eae0000000200 */
[C---:B-----5:R-:W-:Y:S08]  /*3f60*/  HMMA.16816.F32 R52, R12.reuse, R88, R52 ;  /* 0x000000580c34723c */ /* 0x060ff00000001834 */
[C---:B------:R-:W-:Y:S01]  /*3f70*/  HMMA.16816.F32 R48, R12.reuse, R90, R48 ;  /* 0x0000005a0c30723c */ /* 0x040fe20000001830 */
[----:B------:R-:W3:Y:S07]  /*3f80*/  LDSM.16.M88.4 R88, [R200+0x14000] ;  /* 0x01400000c858783b */ /* 0x000eee0000000200 */
[C---:B------:R-:W-:Y:S08]  /*3f90*/  HMMA.16816.F32 R40, R12.reuse, R74, R56 ;  /* 0x0000004a0c28723c */ /* 0x040ff00000001838 */
[C---:B------:R-:W-:Y:S01]  /*3fa0*/  HMMA.16816.F32 R56, R12.reuse, R68, R64 ;  /* 0x000000440c38723c */ /* 0x040fe20000001840 */
[----:B------:R-:W4:Y:S07]  /*3fb0*/  LDSM.16.M88.4 R64, [R200+0x15000] ;  /* 0x01500000c840783b */ /* 0x000f2e0000000200 */
[----:B------:R-:W-:Y:S01]  /*3fc0*/  HMMA.16816.F32 R44, R12, R70, R32 ;  /* 0x000000460c2c723c */ /* 0x000fe20000001820 */
[----:B------:R-:W-:Y:S07]  /*3fd0*/  LDSM.16.M88.4 R68, [R200+0x14800] ;  /* 0x01480000c844783b */ /* 0x000fee0000000200 */
[C---:B------:R-:W-:Y:S08]  /*3fe0*/  HMMA.16816.F32 R36, R8.reuse, R84, R28 ;  /* 0x000000540824723c */ /* 0x040ff0000000181c */
[C---:B------:R-:W-:Y:S01]  /*3ff0*/  HMMA.16816.F32 R32, R8.reuse, R86, R24 ;  /* 0x000000560820723c */ /* 0x040fe20000001818 */
[----:B------:R-:W5:Y:S07]  /*4000*/  LDSM.16.M88.4 R84, [R200+0x15800] ;  /* 0x01580000c854783b */ /* 0x000f6e0000000200 */
[C---:B-1----:R-:W-:Y:S08]  /*4010*/  HMMA.16816.F32 R12, R8.reuse, R78, R48 ;  /* 0x0000004e080c723c */ /* 0x042ff00000001830 */
[C---:B------:R-:W-:Y:S08]  /*4020*/  HMMA.16816.F32 R28, R8.reuse, R80, R20 ;  /* 0x00000050081c723c */ /* 0x040ff00000001814 */
[C---:B--2---:R-:W-:Y:S08]  /*4030*/  HMMA.16816.F32 R72, R8.reuse, R60, R56 ;  /* 0x0000003c0848723c */ /* 0x044ff00000001838 */
[C---:B------:R-:W-:Y:S01]  /*4040*/  HMMA.16816.F32 R24, R8.reuse, R82, R40 ;  /* 0x000000520818723c */ /* 0x040fe20000001828 */
[----:B------:R-:W-:Y:S07]  /*4050*/  LDSM.16.M88.4 R80, [R211+0x5000] ;  /* 0x00500000d350783b */ /* 0x000fee0000000200 */
[C---:B------:R-:W-:Y:S01]  /*4060*/  HMMA.16816.F32 R20, R8.reuse, R76, R52 ;  /* 0x0000004c0814723c */ /* 0x040fe20000001834 */
[----:B------:R-:W-:Y:S07]  /*4070*/  LDSM.16.M88.4 R76, [R211+0x4800] ;  /* 0x00480000d34c783b */ /* 0x000fee0000000200 */
[----:B------:R-:W-:Y:S01]  /*4080*/  HMMA.16816.F32 R56, R8, R62, R44 ;  /* 0x0000003e0838723c */ /* 0x000fe2000000182c */
[----:B------:R-:W-:Y:S04]  /*4090*/  LDSM.16.M88.4 R8, [R208+0x8000] ;  /* 0x00800000d008783b */ /* 0x000fe80000000200 */
[----:B------:R-:W1:Y:S03]  /*40a0*/  LDSM.16.M88.4 R60, [R211+0x4000] ;  /* 0x00400000d33c783b */ /* 0x000e660000000200 */
[C---:B---3--:R-:W-:Y:S08]  /*40b0*/  HMMA.16816.F32 R52, R16.reuse, R88, R36 ;  /* 0x000000581034723c */ /* 0x048ff00000001824 */
[C---:B------:R-:W-:Y:S01]  /*40c0*/  HMMA.16816.F32 R48, R16.reuse, R90, R32 ;  /* 0x0000005a1030723c */ /* 0x040fe20000001820 */
[----:B------:R-:W2:Y:S07]  /*40d0*/  LDSM.16.M88.4 R88, [R211+0x5800] ;  /* 0x00580000d358783b */ /* 0x000eae0000000200 */
[C---:B----4-:R-:W-:Y:S01]  /*40e0*/  HMMA.16816.F32 R36, R16.reuse, R66, R12 ;  /* 0x000000421024723c */ /* 0x050fe2000000180c */
[----:B------:R-:W-:Y:S07]  /*40f0*/  LDSM.16.M88.4 R12, [R210+0x8000] ;  /* 0x00800000d20c783b */ /* 0x000fee0000000200 */
[C---:B-----5:R-:W-:Y:S07]  /*4100*/  HMMA.16816.F32 R32, R16.reuse, R84, R72 ;  /* 0x000000541020723c */ /* 0x060fee0000001848 */
[----:B------:R-:W-:Y:S01]  /*4110*/  IMAD.IADD R85, R101, 0x1, R5 ;  /* 0x0000000165557824 */ /* 0x000fe200078e0205 */
[----:B------:R-:W-:Y:S01]  /*4120*/  HMMA.16816.F32 R28, R16, R68, R28 ;  /* 0x00000044101c723c */ /* 0x000fe2000000181c */
[----:B------:R-:W-:-:S03]  /*4130*/  IADD3 R101, R7, 0x1, RZ ;  /* 0x0000000107657810 */ /* 0x000fc60007ffe0ff */
[C---:B------:R-:W-:Y:S02]  /*4140*/  IADD3 R229, R85.reuse, UR4, RZ ;  /* 0x0000000455e57c10 */ /* 0x040fe4000fffe0ff */
[----:B------:R-:W-:Y:S02]  /*4150*/  IADD3 R84, R85, 0x8, RZ ;  /* 0x0000000855547810 */ /* 0x000fe40007ffe0ff */
[C---:B------:R-:W-:Y:S01]  /*4160*/  HMMA.16816.F32 R40, R16.reuse, R64, R20 ;  /* 0x000000401028723c */ /* 0x040fe20000001814 */
[----:B------:R-:W3:Y:S01]  /*4170*/  LDSM.16.M88.4 R64, [R206+0x14000] ;  /* 0x01400000ce40783b */ /* 0x000ee20000000200 */
[C---:B------:R-:W-:Y:S01]  /*4180*/  IMAD.IADD R2, R229.reuse, 0x1, -R7 ;  /* 0x00000001e5027824 */ /* 0x040fe200078e0a07 */
[----:B------:R-:W-:Y:S01]  /*4190*/  IADD3 R228, R84, UR4, RZ ;  /* 0x0000000454e47c10 */ /* 0x000fe2000fffe0ff */
[----:B------:R-:W-:Y:S01]  /*41a0*/  IMAD.IADD R6, R229, 0x1, -R101 ;  /* 0x00000001e5067824 */ /* 0x000fe200078e0a65 */
[----:B------:R-:W-:Y:S02]  /*41b0*/  ULDC UR4, c[0x0][0x2e8] ;  /* 0x0000ba0000047ab9 */ /* 0x000fe40000000800 */
[----:B------:R-:W-:Y:S01]  /*41c0*/  IABS R2, R2 ;  /* 0x0000000200027213 */ /* 0x000fe20000000000 */
[----:B------:R-:W-:Y:S01]  /*41d0*/  HMMA.16816.F32 R44, R16, R70, R24 ;  /* 0x00000046102c723c */ /* 0x000fe20000001818 */
[----:B------:R-:W4:Y:S01]  /*41e0*/  LDSM.16.M88.4 R68, [R206+0x14800] ;  /* 0x01480000ce44783b */ /* 0x000f220000000200 */
[----:B------:R-:W-:-:S02]  /*41f0*/  UIADD3 UR4, UR5, UR4, URZ ;  /* 0x0000000405047290 */ /* 0x000fc4000fffe03f */
[----:B------:R-:W-:Y:S01]  /*4200*/  IMAD.MOV.U32 R5, RZ, RZ, R2 ;  /* 0x000000ffff057224 */ /* 0x000fe200078e0002 */
[----:B------:R-:W-:Y:S01]  /*4210*/  IABS R2, R6 ;  /* 0x0000000600027213 */ /* 0x000fe20000000000 */
[----:B------:R-:W-:Y:S02]  /*4220*/  IMAD.IADD R6, R229, 0x1, -R104 ;  /* 0x00000001e5067824 */ /* 0x000fe400078e0a68 */
[----:B------:R-:W-:Y:S01]  /*4230*/  HMMA.16816.F32 R16, R16, R86, R56 ;  /* 0x000000561010723c */ /* 0x000fe20000001838 */
[----:B------:R5:W-:Y:S06]  /*4240*/  I2F R131, R5 ;  /* 0x0000000500837306 */ /* 0x000bec0000201400 */
[C---:B------:R-:W-:Y:S01]  /*4250*/  IADD3 R87, R7.reuse, 0x38, RZ ;  /* 0x0000003807577810 */ /* 0x040fe20007ffe0ff */
[----:B-1----:R-:W-:Y:S01]  /*4260*/  HMMA.16816.F32 R20, R8, R60, R52 ;  /* 0x0000003c0814723c */ /* 0x002fe20000001834 */
[----:B------:R-:W-:-:S07]  /*4270*/  IADD3 R86, R7, 0x39, RZ ;  /* 0x0000003907567810 */ /* 0x000fce0007ffe0ff */
[C---:B------:R-:W-:Y:S01]  /*4280*/  HMMA.16816.F32 R56, R8.reuse, R82, R36 ;  /* 0x000000520838723c */ /* 0x040fe20000001824 */
[----:B------:R-:W1:Y:S01]  /*4290*/  LDSM.16.M88.4 R36, [R206+0x15000] ;  /* 0x01500000ce24783b */ /* 0x000e620000000200 */
[----:B-----5:R-:W-:Y:S01]  /*42a0*/  IMAD.MOV.U32 R5, RZ, RZ, R2 ;  /* 0x000000ffff057224 */ /* 0x020fe200078e0002 */
[----:B------:R-:W-:Y:S01]  /*42b0*/  IABS R2, R6 ;  /* 0x0000000600027213 */ /* 0x000fe20000000000 */
[----:B------:R-:W-:Y:S02]  /*42c0*/  IMAD.IADD R6, R229, 0x1, -R95 ;  /* 0x00000001e5067824 */ /* 0x000fe400078e0a5f */
[----:B------:R5:W-:Y:S02]  /*42d0*/  I2F R133, R5 ;  /* 0x0000000500857306 */ /* 0x000be40000201400 */
[C---:B------:R-:W-:Y:S08]  /*42e0*/  HMMA.16816.F32 R24, R8.reuse, R62, R48 ;  /* 0x0000003e0818723c */ /* 0x040ff00000001830 */
[----:B--2---:R-:W-:Y:S01]  /*42f0*/  HMMA.16816.F32 R52, R8, R88, R32 ;  /* 0x000000580834723c */ /* 0x004fe20000001820 */
[----:B------:R-:W2:Y:S01]  /*4300*/  LDSM.16.M88.4 R32, [R206+0x15800] ;  /* 0x01580000ce20783b */ /* 0x000ea20000000200 */
[----:B-----5:R-:W-:Y:S01]  /*4310*/  IMAD.MOV.U32 R5, RZ, RZ, R2 ;  /* 0x000000ffff057224 */ /* 0x020fe200078e0002 */
[----:B------:R-:W-:-:S05]  /*4320*/  IABS R2, R6 ;  /* 0x0000000600027213 */ /* 0x000fca0000000000 */
[C---:B------:R-:W-:Y:S01]  /*4330*/  HMMA.16816.F32 R28, R8.reuse, R76, R28 ;  /* 0x0000004c081c723c */ /* 0x040fe2000000181c */
[C---:B------:R-:W-:Y:S01]  /*4340*/  IMAD.IADD R6, R229.reuse, 0x1, -R103 ;  /* 0x00000001e5067824 */ /* 0x040fe200078e0a67 */
[----:B------:R5:W-:Y:S06]  /*4350*/  I2F R123, R5 ;  /* 0x00000005007b7306 */ /* 0x000bec0000201400 */
[C---:B------:R-:W-:Y:S08]  /*4360*/  HMMA.16816.F32 R44, R8.reuse, R78, R44 ;  /* 0x0000004e082c723c */ /* 0x040ff0000000182c */
[----:B------:R-:W-:Y:S01]  /*4370*/  HMMA.16816.F32 R40, R8, R80, R40 ;  /* 0x000000500828723c */ /* 0x000fe20000001828 */
[----:B-----5:R-:W-:Y:S01]  /*4380*/  IMAD.MOV.U32 R5, RZ, RZ, R2 ;  /* 0x000000ffff057224 */ /* 0x020fe200078e0002 */
[----:B------:R-:W-:Y:S01]  /*4390*/  IABS R2, R6 ;  /* 0x0000000600027213 */ /* 0x000fe20000000000 */
[----:B------:R-:W-:-:S02]  /*43a0*/  IMAD.IADD R6, R229, 0x1, -R93 ;  /* 0x00000001e5067824 */ /* 0x000fc400078e0a5d */
[----:B------:R5:W-:Y:S03]  /*43b0*/  I2F R132, R5 ;  /* 0x0000000500847306 */ /* 0x000be60000201400 */
[----:B------:R-:W-:Y:S01]  /*43c0*/  HMMA.16816.F32 R48, R8, R90, R16 ;  /* 0x0000005a0830723c */ /* 0x000fe20000001810 */
[----:B------:R-:W-:Y:S04]  /*43d0*/  LDSM.16.M88.4 R8, [R209+0x8000] ;  /* 0x00800000d108783b */ /* 0x000fe80000000200 */
[----:B------:R-:W2:Y:S01]  /*43e0*/  LDSM.16.M88.4 R16, [R205+0x4000] ;  /* 0x00400000cd10783b */ /* 0x000ea20000000200 */
[----:B------:R1:W-:Y:S02]  /*43f0*/  I2F R122, R2 ;  /* 0x00000002007a7306 */ /* 0x0003e40000201400 */
[----:B---3--:R-:W-:Y:S01]  /*4400*/  HMMA.16816.F32 R60, R12, R64, R20 ;  /* 0x000000400c3c723c */ /* 0x008fe20000001814 */
[----:B------:R-:W3:Y:S01]  /*4410*/  LDSM.16.M88.4 R20, [R205+0x4800] ;  /* 0x00480000cd14783b */ /* 0x000ee20000000200 */
[----:B-----5:R-:W-:-:S06]  /*4420*/  IMAD.IADD R5, R229, 0x1, -R94 ;  /* 0x00000001e5057824 */ /* 0x020fcc00078e0a5e */
[----:B------:R-:W-:Y:S01]  /*4430*/  HMMA.16816.F32 R24, R12, R66, R24 ;  /* 0x000000420c18723c */ /* 0x000fe20000001818 */
[----:B------:R-:W-:Y:S01]  /*4440*/  IABS R5, R5 ;  /* 0x0000000500057213 */ /* 0x000fe20000000000 */
[----:B-1----:R-:W-:-:S03]  /*4450*/  IMAD.IADD R2, R229, 0x1, -R102 ;  /* 0x00000001e5027824 */ /* 0x002fc600078e0a66 */
[----:B------:R1:W-:Y:S03]  /*4460*/  I2F R121, R5 ;  /* 0x0000000500797306 */ /* 0x0003e60000201400 */
[----:B----4-:R-:W-:Y:S01]  /*4470*/  HMMA.16816.F32 R64, R12, R68, R28 ;  /* 0x000000440c40723c */ /* 0x010fe2000000181c */
[----:B------:R-:W4:Y:S01]  /*4480*/  LDSM.16.M88.4 R28, [R205+0x5000] ;  /* 0x00500000cd1c783b */ /* 0x000f220000000200 */
[----:B------:R-:W-:-:S06]  /*4490*/  IABS R2, R2 ;  /* 0x0000000200027213 */ /* 0x000fcc0000000000 */
[----:B------:R-:W-:Y:S01]  /*44a0*/  HMMA.16816.F32 R44, R12, R70, R44 ;  /* 0x000000460c2c723c */ /* 0x000fe2000000182c */
[----:B-1----:R-:W-:-:S07]  /*44b0*/  IMAD.MOV.U32 R5, RZ, RZ, R2 ;  /* 0x000000ffff057224 */ /* 0x002fce00078e0002 */
[C---:B------:R-:W-:Y:S01]  /*44c0*/  HMMA.16816.F32 R68, R12.reuse, R36, R40 ;  /* 0x000000240c44723c */ /* 0x040fe20000001828 */
[----:B------:R-:W-:Y:S01]  /*44d0*/  IABS R2, R6 ;  /* 0x0000000600027213 */ /* 0x000fe20000000000 */
[C---:B------:R-:W-:Y:S01]  /*44e0*/  IMAD.IADD R6, R229.reuse, 0x1, -R100 ;  /* 0x00000001e5067824 */ /* 0x040fe200078e0a64 */
[----:B------:R1:W-:Y:S05]  /*44f0*/  I2F R120, R5 ;  /* 0x0000000500787306 */ /* 0x0003ea0000201400 */
[C---:B------:R-:W-:Y:S08]  /*4500*/  HMMA.16816.F32 R40, R12.reuse, R38, R56 ;  /* 0x000000260c28723c */ /* 0x040ff00000001838 */
[----:B--2---:R-:W-:Y:S01]  /*4510*/  HMMA.16816.F32 R36, R12, R32, R52 ;  /* 0x000000200c24723c */ /* 0x004fe20000001834 */
[----:B-1----:R-:W-:Y:S01]  /*4520*/  IMAD.MOV.U32 R5, RZ, RZ, R2 ;  /* 0x000000ffff057224 */ /* 0x002fe200078e0002 */
[----:B------:R-:W-:Y:S01]  /*4530*/  IABS R2, R6 ;  /* 0x0000000600027213 */ /* 0x000fe20000000000 */
[----:B------:R-:W-:-:S02]  /*4540*/  IMAD.IADD R6, R229, 0x1, -R98 ;  /* 0x00000001e5067824 */ /* 0x000fc400078e0a62 */
[----:B------:R1:W-:Y:S03]  /*4550*/  I2F R130, R5 ;  /* 0x0000000500827306 */ /* 0x0003e60000201400 */
[----:B------:R-:W-:Y:S01]  /*4560*/  HMMA.16816.F32 R32, R12, R34, R48 ;  /* 0x000000220c20723c */ /* 0x000fe20000001830 */
[----:B------:R-:W2:Y:S04]  /*4570*/  LDSM.16.M88.4 R12, [R205+0x5800] ;  /* 0x00580000cd0c783b */ /* 0x000ea80000000200 */
[----:B------:R5:W-:Y:S03]  /*4580*/  I2F R129, R2 ;  /* 0x0000000200817306 */ /* 0x000be60000201400 */
[----:B------:R-:W-:Y:S01]  /*4590*/  HMMA.16816.F32 R48, R8, R18, R24 ;  /* 0x000000120830723c */ /* 0x000fe20000001818 */
[----:B------:R-:W-:Y:S01]  /*45a0*/  LDSM.16.M88.4 R24, [R200+0x16000] ;  /* 0x01600000c818783b */ /* 0x000fe20000000200 */
[----:B-1----:R-:W-:-:S06]  /*45b0*/  IMAD.IADD R5, R229, 0x1, -R92 ;  /* 0x00000001e5057824 */ /* 0x002fcc00078e0a5c */
[----:B---3--:R-:W-:Y:S01]  /*45c0*/  HMMA.16816.F32 R56, R8, R20, R64 ;  /* 0x000000140838723c */ /* 0x008fe20000001840 */
[----:B------:R-:W-:Y:S01]  /*45d0*/  IABS R5, R5 ;  /* 0x0000000500057213 */ /* 0x000fe20000000000 */
[----:B-----5:R-:W-:-:S06]  /*45e0*/  IMAD.IADD R2, R229, 0x1, -R99 ;  /* 0x00000001e5027824 */ /* 0x020fcc00078e0a63 */
[----:B------:R-:W-:Y:S01]  /*45f0*/  HMMA.16816.F32 R44, R8, R22, R44 ;  /* 0x00000016082c723c */ /* 0x000fe2000000182c */
[----:B------:R-:W1:Y:S01]  /*4600*/  LDSM.16.M88.4 R20, [R207+0xc000] ;  /* 0x00c00000cf14783b */ /* 0x000e620000000200 */
[----:B------:R3:W-:Y:S01]  /*4610*/  I2F R128, R5 ;  /* 0x0000000500807306 */ /* 0x0007e20000201400 */
[----:B------:R-:W-:-:S05]  /*4620*/  IABS R2, R2 ;  /* 0x0000000200027213 */ /* 0x000fca0000000000 */
[C---:B----4-:R-:W-:Y:S01]  /*4630*/  HMMA.16816.F32 R64, R8.reuse, R30, R40 ;  /* 0x0000001e0840723c */ /* 0x050fe20000001828 */
[----:B------:R-:W4:Y:S07]  /*4640*/  LDSM.16.M88.4 R40, [R200+0x16800] ;  /* 0x01680000c828783b */ /* 0x000f2e0000000200 */
[----:B------:R-:W-:Y:S01]  /*4650*/  HMMA.16816.F32 R60, R8, R16, R60 ;  /* 0x00000010083c723c */ /* 0x000fe2000000183c */
[----:B------:R-:W-:Y:S01]  /*4660*/  LDSM.16.M88.4 R16, [R208+0xc000] ;  /* 0x00c00000d010783b */ /* 0x000fe20000000200 */
[----:B---3--:R-:W-:Y:S01]  /*4670*/  IMAD.MOV.U32 R5, RZ, RZ, R2 ;  /* 0x000000ffff057224 */ /* 0x008fe200078e0002 */
[----:B------:R-:W-:Y:S01]  /*4680*/  IABS R2, R6 ;  /* 0x0000000600027213 */ /* 0x000fe20000000000 */
[----:B------:R-:W-:-:S02]  /*4690*/  IMAD.IADD R6, R229, 0x1, -R97 ;  /* 0x00000001e5067824 */ /* 0x000fc400078e0a61 */
[----:B------:R3:W-:Y:S02]  /*46a0*/  I2F R126, R5 ;  /* 0x00000005007e7306 */ /* 0x0007e40000201400 */
[C---:B------:R-:W-:Y:S01]  /*46b0*/  HMMA.16816.F32 R52, R8.reuse, R28, R68 ;  /* 0x0000001c0834723c */ /* 0x040fe20000001844 */
[----:B------:R-:W-:Y:S07]  /*46c0*/  LDSM.16.M88.4 R28, [R200+0x17000] ;  /* 0x01700000c81c783b */ /* 0x000fee0000000200 */
[----:B--2---:R-:W-:Y:S01]  /*46d0*/  HMMA.16816.F32 R68, R8, R12, R36 ;  /* 0x0000000c0844723c */ /* 0x004fe20000001824 */
[----:B------:R-:W2:Y:S01]  /*46e0*/  LDSM.16.M88.4 R36, [R211+0x6000] ;  /* 0x00600000d324783b */ /* 0x000ea20000000200 */
[----:B---3--:R-:W-:Y:S01]  /*46f0*/  IMAD.MOV.U32 R5, RZ, RZ, R2 ;  /* 0x000000ffff057224 */ /* 0x008fe200078e0002 */
[----:B------:R-:W-:Y:S01]  /*4700*/  IABS R2, R6 ;  /* 0x0000000600027213 */ /* 0x000fe20000000000 */
[----:B------:R-:W-:-:S04]  /*4710*/  IMAD.IADD R6, R229, 0x1, -R96 ;  /* 0x00000001e5067824 */ /* 0x000fc800078e0a60 */
[----:B------:R-:W-:Y:S01]  /*4720*/  HMMA.16816.F32 R88, R8, R14, R32 ;  /* 0x0000000e0858723c */ /* 0x000fe20000001820 */
[----:B------:R3:W-:Y:S01]  /*4730*/  I2F R127, R5 ;  /* 0x00000005007f7306 */ /* 0x0007e20000201400 */
[----:B------:R-:W-:Y:S01]  /*4740*/  LDSM.16.M88.4 R12, [R210+0xc000] ;  /* 0x00c00000d20c783b */ /* 0x000fe20000000200 */
[----:B------:R-:W-:-:S05]  /*4750*/  IABS R6, R6 ;  /* 0x0000000600067213 */ /* 0x000fca0000000000 */
[C---:B-1----:R-:W-:Y:S01]  /*4760*/  HMMA.16816.F32 R8, R20.reuse, R24, R60 ;  /* 0x000000181408723c */ /* 0x042fe2000000183c */
[----:B------:R1:W-:Y:S01]  /*4770*/  I2F R125, R2 ;  /* 0x00000002007d7306 */ /* 0x0003e20000201400 */
[----:B------:R-:W-:Y:S06]  /*4780*/  LDSM.16.M88.4 R60, [R211+0x6800] ;  /* 0x00680000d33c783b */ /* 0x000fec0000000200 */
[----:B------:R-:W-:Y:S01]  /*4790*/  HMMA.16816.F32 R32, R20, R26, R48 ;  /* 0x0000001a1420723c */ /* 0x000fe20000001830 */
[----:B---3--:R-:W-:-:S05]  /*47a0*/  IMAD.IADD R5, R229, 0x1, -R87 ;  /* 0x00000001e5057824 */ /* 0x008fca00078e0a57 */
[----:B------:R-:W-:Y:S02]  /*47b0*/  IABS R5, R5 ;  /* 0x0000000500057213 */ /* 0x000fe40000000000 */
[C---:B----4-:R-:W-:Y:S01]  /*47c0*/  HMMA.16816.F32 R48, R20.reuse, R40, R56 ;  /* 0x000000281430723c */ /* 0x050fe20000001838 */
[----:B-1----:R-:W-:Y:S01]  /*47d0*/  IMAD.MOV.U32 R2, RZ, RZ, R6 ;  /* 0x000000ffff027224 */ /* 0x002fe200078e0006 */
[----:B------:R-:W-:Y:S01]  /*47e0*/  I2F R119, R5 ;  /* 0x0000000500777306 */ /* 0x000fe20000201400 */
[----:B------:R-:W-:Y:S01]  /*47f0*/  IMAD.IADD R6, R228, 0x1, -R7 ;  /* 0x00000001e4067824 */ /* 0x000fe200078e0a07 */
[----:B------:R-:W-:Y:S04]  /*4800*/  LDSM.16.M88.4 R56, [R206+0x16800] ;  /* 0x01680000ce38783b */ /* 0x000fe80000000200 */
[----:B------:R-:W-:Y:S01]  /*4810*/  HMMA.16816.F32 R80, R20, R42, R44 ;  /* 0x0000002a1450723c */ /* 0x000fe2000000182c */
[----:B------:R-:W1:Y:S01]  /*4820*/  LDSM.16.M88.4 R40, [R206+0x16000] ;  /* 0x01600000ce28783b */ /* 0x000e620000000200 */
[----:B------:R3:W-:Y:S03]  /*4830*/  I2F R124, R2 ;  /* 0x00000002007c7306 */ /* 0x0007e60000201400 */
[----:B------:R-:W-:Y:S03]  /*4840*/  LDSM.16.M88.4 R44, [R205+0x6000] ;  /* 0x00600000cd2c783b */ /* 0x000fe60000000200 */
[----:B--2---:R-:W-:Y:S01]  /*4850*/  HMMA.16816.F32 R24, R16, R36, R8 ;  /* 0x000000241018723c */ /* 0x004fe20000001808 */
[----:B------:R-:W-:Y:S07]  /*4860*/  LDSM.16.M88.4 R8, [R209+0xc000] ;  /* 0x00c00000d108783b */ /* 0x000fee0000000200 */
[----:B------:R-:W-:Y:S01]  /*4870*/  HMMA.16816.F32 R76, R20, R28, R52 ;  /* 0x0000001c144c723c */ /* 0x000fe20000001834 */
[----:B------:R-:W2:Y:S01]  /*4880*/  LDSM.16.M88.4 R52, [R200+0x17800] ;  /* 0x01780000c834783b */ /* 0x000ea20000000200 */
[----:B---3--:R-:W-:-:S05]  /*4890*/  IMAD.IADD R2, R229, 0x1, -R86 ;  /* 0x00000001e5027824 */ /* 0x008fca00078e0a56 */
[----:B------:R-:W-:Y:S01]  /*48a0*/  IABS R2, R2 ;  /* 0x0000000200027213 */ /* 0x000fe20000000000 */
[----:B------:R-:W-:Y:S04]  /*48b0*/  HMMA.16816.F32 R72, R20, R30, R64 ;  /* 0x0000001e1448723c */ /* 0x000fe80000001840 */
[----:B------:R-:W-:Y:S01]  /*48c0*/  IMAD.MOV.U32 R5, RZ, RZ, R2 ;  /* 0x000000ffff057224 */ /* 0x000fe200078e0002 */
[----:B------:R-:W-:Y:S01]  /*48d0*/  IABS R2, R6 ;  /* 0x0000000600027213 */ /* 0x000fe20000000000 */
[C---:B------:R-:W-:Y:S02]  /*48e0*/  IMAD.IADD R6, R228.reuse, 0x1, -R101 ;  /* 0x00000001e4067824 */ /* 0x040fe400078e0a65 */
[----:B------:R3:W-:Y:S01]  /*48f0*/  I2F R118, R5 ;  /* 0x0000000500767306 */ /* 0x0007e20000201400 */
[----:B------:R-:W-:Y:S01]  /*4900*/  HMMA.16816.F32 R28, R16, R38, R32 ;  /* 0x00000026101c723c */ /* 0x000fe20000001820 */
[----:B------:R-:W-:Y:S07]  /*4910*/  LDSM.16.M88.4 R36, [R211+0x7800] ;  /* 0x00780000d324783b */ /* 0x000fee0000000200 */
[----:B-1----:R-:W-:Y:S01]  /*4920*/  HMMA.16816.F32 R24, R12, R40, R24 ;  /* 0x000000280c18723c */ /* 0x002fe20000001818 */
[----:B---3--:R-:W-:Y:S01]  /*4930*/  IMAD.MOV.U32 R5, RZ, RZ, R2 ;  /* 0x000000ffff057224 */ /* 0x008fe200078e0002 */
[----:B------:R-:W-:Y:S01]  /*4940*/  IABS R2, R6 ;  /* 0x0000000600027213 */ /* 0x000fe20000000000 */
[----:B------:R-:W-:-:S05]  /*4950*/  IMAD.IADD R6, R228, 0x1, -R103 ;  /* 0x00000001e4067824 */ /* 0x000fca00078e0a67 */
[----:B------:R-:W-:Y:S01]  /*4960*/  HMMA.16816.F32 R32, R16, R60, R48 ;  /* 0x0000003c1020723c */ /* 0x000fe20000001830 */
[----:B------:R1:W-:Y:S01]  /*4970*/  I2F R116, R5 ;  /* 0x0000000500747306 */ /* 0x0003e20000201400 */
[----:B------:R-:W3:Y:S06]  /*4980*/  LDSM.16.M88.4 R48, [R211+0x7000] ;  /* 0x00700000d330783b */ /* 0x000eec0000000200 */
[----:B------:R-:W-:Y:S01]  /*4990*/  HMMA.16816.F32 R28, R12, R42, R28 ;  /* 0x0000002a0c1c723c */ /* 0x000fe2000000181c */
[----:B------:R4:W-:Y:S07]  /*49a0*/  I2F R112, R2 ;  /* 0x0000000200707306 */ /* 0x0009ee0000201400 */
[----:B--2---:R-:W-:Y:S01]  /*49b0*/  HMMA.16816.F32 R68, R20, R52, R68 ;  /* 0x000000341444723c */ /* 0x004fe20000001844 */
[----:B-1----:R-:W-:-:S05]  /*49c0*/  IMAD.IADD R5, R228, 0x1, -R104 ;  /* 0x00000001e4057824 */ /* 0x002fca00078e0a68 */
[----:B------:R-:W-:Y:S02]  /*49d0*/  IABS R5, R5 ;  /* 0x0000000500057213 */ /* 0x000fe40000000000 */
[----:B------:R-:W-:Y:S01]  /*49e0*/  HMMA.16816.F32 R64, R20, R54, R88 ;  /* 0x000000361440723c */ /* 0x000fe20000001858 */
[C---:B----4-:R-:W-:Y:S01]  /*49f0*/  IMAD.IADD R2, R228.reuse, 0x1, -R95 ;  /* 0x00000001e4027824 */ /* 0x050fe200078e0a5f */
[----:B------:R1:W-:Y:S01]  /*4a00*/  I2F R111, R5 ;  /* 0x00000005006f7306 */ /* 0x0003e20000201400 */
[----:B------:R-:W2:Y:S03]  /*4a10*/  LDSM.16.M88.4 R52, [R205+0x6800] ;  /* 0x00680000cd34783b */ /* 0x000ea60000000200 */
[----:B------:R-:W-:Y:S02]  /*4a20*/  IABS R2, R2 ;  /* 0x0000000200027213 */ /* 0x000fe40000000000 */
[----:B------:R-:W-:Y:S08]  /*4a30*/  HMMA.16816.F32 R40, R8, R44, R24 ;  /* 0x0000002c0828723c */ /* 0x000ff00000001818 */
[----:B------:R-:W-:Y:S01]  /*4a40*/  HMMA.16816.F32 R20, R16, R62, R80 ;  /* 0x0000003e1014723c */ /* 0x000fe20000001850 */
[----:B-1----:R-:W-:Y:S01]  /*4a50*/  IMAD.MOV.U32 R5, RZ, RZ, R2 ;  /* 0x000000ffff057224 */ /* 0x002fe200078e0002 */
[----:B------:R-:W-:Y:S01]  /*4a60*/  IABS R2, R6 ;  /* 0x0000000600027213 */ /* 0x000fe20000000000 */
[----:B------:R-:W-:-:S02]  /*4a70*/  IMAD.IADD R6, R228, 0x1, -R94 ;  /* 0x00000001e4067824 */ /* 0x000fc400078e0a5e */
[----:B------:R1:W-:Y:S03]  /*4a80*/  I2F R109, R5 ;  /* 0x00000005006d7306 */ /* 0x0003e60000201400 */
[----:B------:R-:W-:Y:S08]  /*4a90*/  HMMA.16816.F32 R24, R12, R56, R32 ;  /* 0x000000380c18723c */ /* 0x000ff00000001820 */
[----:B------:R-:W-:Y:S01]  /*4aa0*/  HMMA.16816.F32 R28, R8, R46, R28 ;  /* 0x0000002e081c723c */ /* 0x000fe2000000181c */
[----:B------:R-:W4:Y:S01]  /*4ab0*/  LDSM.16.M88.4 R44, [R206+0x17000] ;  /* 0x01700000ce2c783b */ /* 0x000f220000000200 */
[----:B-1----:R-:W-:Y:S01]  /*4ac0*/  IMAD.MOV.U32 R5, RZ, RZ, R2 ;  /* 0x000000ffff057224 */ /* 0x002fe200078e0002 */
[----:B------:R-:W-:Y:S01]  /*4ad0*/  IABS R2, R6 ;  /* 0x0000000600027213 */ /* 0x000fe20000000000 */
[----:B------:R-:W-:-:S04]  /*4ae0*/  IMAD.IADD R6, R228, 0x1, -R100 ;  /* 0x00000001e4067824 */ /* 0x000fc800078e0a64 */
[----:B------:R-:W-:Y:S01]  /*4af0*/  HMMA.16816.F32 R20, R12, R58, R20 ;  /* 0x0000003a0c14723c */ /* 0x000fe20000001814 */
[----:B------:R1:W-:Y:S01]  /*4b00*/  I2F R114, R5 ;  /* 0x0000000500727306 */ /* 0x0003e20000201400 */
[----:B------:R-:W5:Y:S06]  /*4b10*/  LDSM.16.M88.4 R56, [R205+0x7000] ;  /* 0x00700000cd38783b */ /* 0x000f6c0000000200 */
[C---:B---3--:R-:W-:Y:S01]  /*4b20*/  HMMA.16816.F32 R32, R16.reuse, R48, R76 ;  /* 0x000000301020723c */ /* 0x048fe2000000184c */
[----:B------:R3:W-:Y:S07]  /*4b30*/  I2F R108, R2 ;  /* 0x00000002006c7306 */ /* 0x0007ee0000201400 */
[----:B------:R-:W-:Y:S01]  /*4b40*/  HMMA.16816.F32 R48, R16, R50, R72 ;  /* 0x000000321030723c */ /* 0x000fe20000001848 */
[----:B-1----:R-:W-:-:S05]  /*4b50*/  IMAD.IADD R5, R228, 0x1, -R102 ;  /* 0x00000001e4057824 */ /* 0x002fca00078e0a66 */
[----:B------:R-:W-:Y:S02]  /*4b60*/  IABS R5, R5 ;  /* 0x0000000500057213 */ /* 0x000fe40000000000 */
[----:B--2---:R-:W-:Y:S01]  /*4b70*/  HMMA.16816.F32 R20, R8, R54, R20 ;  /* 0x000000360814723c */ /* 0x004fe20000001814 */
[C---:B---3--:R-:W-:Y:S01]  /*4b80*/  IMAD.IADD R2, R228.reuse, 0x1, -R93 ;  /* 0x00000001e4027824 */ /* 0x048fe200078e0a5d */
[----:B------:R1:W-:Y:S04]  /*4b90*/  I2F R117, R5 ;  /* 0x0000000500757306 */ /* 0x0003e80000201400 */
[----:B------:R-:W-:Y:S02]  /*4ba0*/  IABS R2, R2 ;  /* 0x0000000200027213 */ /* 0x000fe40000000000 */
[----:B------:R-:W-:Y:S03]  /*4bb0*/  HMMA.16816.F32 R60, R16, R36, R68 ;  /* 0x00000024103c723c */ /* 0x000fe60000001844 */
[----:B-1----:R-:W-:Y:S01]  /*4bc0*/  IMAD.MOV.U32 R5, RZ, RZ, R2 ;  /* 0x000000ffff057224 */ /* 0x002fe200078e0002 */
[----:B------:R-:W-:Y:S01]  /*4bd0*/  IABS R2, R6 ;  /* 0x0000000600027213 */ /* 0x000fe20000000000 */
[----:B------:R-:W-:-:S02]  /*4be0*/  IMAD.IADD R6, R228, 0x1, -R92 ;  /* 0x00000001e4067824 */ /* 0x000fc400078e0a5c */
[----:B------:R1:W-:Y:S02]  /*4bf0*/  I2F R115, R5 ;  /* 0x0000000500737306 */ /* 0x0003e40000201400 */
[----:B-1----:R-:W-:Y:S01]  /*4c00*/  IMAD.MOV.U32 R5, RZ, RZ, R2 ;  /* 0x000000ffff057224 */ /* 0x002fe200078e0002 */
[----:B------:R-:W-:Y:S01]  /*4c10*/  IABS R2, R6 ;  /* 0x0000000600027213 */ /* 0x000fe20000000000 */
[----:B------:R-:W-:-:S04]  /*4c20*/  IMAD.IADD R6, R228, 0x1, -R99 ;  /* 0x00000001e4067824 */ /* 0x000fc800078e0a63 */
        /* <DEDUP_REMOVED lines=23> */
[----:B------:R-:W-:-:S04]  /*4da0*/  FMUL.FTZ R6, R20, c[0x0][0x2ec] ;  /* 0x0000bb0014067a20 */ /* 0x000fc80000410000 */
[----:B------:R1:W-:Y:S08]  /*4db0*/  I2F R89, R5 ;  /* 0x0000000500597306 */ /* 0x0003f00000201400 */
[----:B------:R2:W-:Y:S01]  /*4dc0*/  I2F R88, R2 ;  /* 0x0000000200587306 */ /* 0x0005e20000201400 */
[----:B-1----:R-:W-:-:S04]  /*4dd0*/  IADD3 R5, R229, -c[0x0][0x2e4], RZ ;  /* 0x8000b900e5057a10 */ /* 0x002fc80007ffe0ff */
[----:B------:R-:W-:Y:S02]  /*4de0*/  IMNMX R231, RZ, R5, !PT ;  /* 0x00000005ffe77217 */ /* 0x000fe40007800200 */
[----:B------:R-:W-:Y:S01]  /*4df0*/  IADD3 R5, R228, -c[0x0][0x2e4], RZ ;  /* 0x8000b900e4057a10 */ /* 0x000fe20007ffe0ff */
[----:B--2---:R-:W-:-:S03]  /*4e00*/  FMUL.FTZ R2, R40, c[0x0][0x2ec] ;  /* 0x0000bb0028027a20 */ /* 0x004fc60000410000 */
[----:B------:R-:W-:Y:S01]  /*4e10*/  IMNMX R230, RZ, R5, !PT ;  /* 0x00000005ffe67217 */ /* 0x000fe20007800200 */
[----:B------:R-:W-:Y:S01]  /*4e20*/  FMUL.FTZ R5, R23, c[0x0][0x2ec] ;  /* 0x0000bb0017057a20 */ /* 0x000fe20000410000 */
[----:B------:R1:W-:Y:S02]  /*4e30*/  MUFU.TANH R91, R2 ;  /* 0x00000002005b7308 */ /* 0x0003e40000002400 */
[----:B-1----:R-:W-:-:S06]  /*4e40*/  FMUL.FTZ R2, R41, c[0x0][0x2ec] ;  /* 0x0000bb0029027a20 */ /* 0x002fcc0000410000 */
[----:B------:R1:W-:Y:S02]  /*4e50*/  MUFU.TANH R80, R2 ;  /* 0x0000000200507308 */ /* 0x0003e40000002400 */
[----:B-1----:R-:W-:-:S06]  /*4e60*/  FMUL.FTZ R2, R42, c[0x0][0x2ec] ;  /* 0x0000bb002a027a20 */ /* 0x002fcc0000410000 */
[----:B------:R1:W-:Y:S02]  /*4e70*/  MUFU.TANH R76, R2 ;  /* 0x00000002004c7308 */ /* 0x0003e40000002400 */
[----:B-1----:R-:W-:Y:S02]  /*4e80*/  FMUL.FTZ R2, R43, c[0x0][0x2ec] ;  /* 0x0000bb002b027a20 */ /* 0x002fe40000410000 */
[----:B------:R-:W-:Y:S04]  /*4e90*/  HMMA.16816.F32 R40, R8, R52, R24 ;  /* 0x000000340828723c */ /* 0x000fe80000001818 */
[----:B------:R1:W-:Y:S04]  /*4ea0*/  MUFU.TANH R74, R2 ;  /* 0x00000002004a7308 */ /* 0x0003e80000002400 */
[----:B------:R-:W-:Y:S01]  /*4eb0*/  HMMA.16816.F32 R52, R16, R38, R64 ;  /* 0x000000261034723c */ /* 0x000fe20000001840 */
[----:B------:R-:W2:Y:S07]  /*4ec0*/  LDSM.16.M88.4 R36, [R206+0x17800] ;  /* 0x01780000ce24783b */ /* 0x000eae0000000200 */
[----:B----4-:R-:W-:Y:S01]  /*4ed0*/  HMMA.16816.F32 R24, R12, R44, R32 ;  /* 0x0000002c0c18723c */ /* 0x010fe20000001820 */
[----:B------:R-:W3:Y:S01]  /*4ee0*/  LDSM.16.M88.4 R32, [R205+0x7800] ;  /* 0x00780000cd20783b */ /* 0x000ee20000000200 */
[----:B-1----:R-:W-:Y:S01]  /*4ef0*/  FMUL.FTZ R2, R28, c[0x0][0x2ec] ;  /* 0x0000bb001c027a20 */ /* 0x002fe20000410000 */
[----:B------:R1:W-:Y:S01]  /*4f00*/  MUFU.TANH R44, R6 ;  /* 0x00000006002c7308 */ /* 0x0003e20000002400 */
[----:B------:R-:W-:-:S07]  /*4f10*/  DEPBAR.LE SB0, 0x0 ;  /* 0x000080000000791a */ /* 0x000fce0000000000 */
[----:B------:R4:W2:Y:S01]  /*4f20*/  MUFU.TANH R72, R2 ;  /* 0x0000000200487308 */ /* 0x0008a20000002400 */
[----:B-1----:R-:W-:Y:S11]  /*4f30*/  FMUL.FTZ R6, R21, c[0x0][0x2ec] ;  /* 0x0000bb0015067a20 */ /* 0x002ff60000410000 */
[----:B------:R-:W-:Y:S01]  /*4f40*/  @!UPT UIADD3 URZ, URZ, URZ, URZ ;  /* 0x0000003f3f3ff290 */ /* 0x000fe2000fffe03f */
[----:B-----5:R-:W-:Y:S01]  /*4f50*/  HMMA.16816.F32 R16, R8, R56, R24 ;  /* 0x000000380810723c */ /* 0x020fe20000001818 */
[----:B----4-:R-:W-:-:S04]  /*4f60*/  FMUL.FTZ R2, R29, c[0x0][0x2ec] ;  /* 0x0000bb001d027a20 */ /* 0x010fc80000410000 */
[----:B------:R1:W4:Y:S02]  /*4f70*/  MUFU.TANH R73, R2 ;  /* 0x0000000200497308 */ /* 0x0003240000002400 */
[----:B-1----:R-:W-:Y:S11]  /*4f80*/  FMUL.FTZ R2, R30, c[0x0][0x2ec] ;  /* 0x0000bb001e027a20 */ /* 0x002ff60000410000 */
[----:B------:R-:W-:Y:S06]  /*4f90*/  @!UPT UIADD3 URZ, URZ, URZ, URZ ;  /* 0x0000003f3f3ff290 */ /* 0x000fec000fffe03f */
[----:B------:R-:W-:Y:S01]  /*4fa0*/  FMUL.FTZ R19, R19, c[0x0][0x2ec] ;  /* 0x0000bb0013137a20 */ /* 0x000fe20000410000 */
[----:B------:R1:W-:Y:S01]  /*4fb0*/  MUFU.TANH R68, R2 ;  /* 0x0000000200447308 */ /* 0x0003e20000002400 */
[----:B------:R-:W-:Y:S02]  /*4fc0*/  FMUL.FTZ R18, R18, c[0x0][0x2ec] ;  /* 0x0000bb0012127a20 */ /* 0x000fe40000410000 */
[----:B-1----:R-:W-:Y:S02]  /*4fd0*/  FMUL.FTZ R2, R31, c[0x0][0x2ec] ;  /* 0x0000bb001f027a20 */ /* 0x002fe40000410000 */
[----:B------:R-:W-:Y:S03]  /*4fe0*/  HMMA.16816.F32 R28, R12, R46, R48 ;  /* 0x0000002e0c1c723c */ /* 0x000fe60000001830 */
[----:B------:R2:W-:Y:S08]  /*4ff0*/  MUFU.TANH R46, R6 ;  /* 0x00000006002e7308 */ /* 0x0005f00000002400 */
[----:B------:R1:W5:Y:S01]  /*5000*/  MUFU.TANH R70, R2 ;  /* 0x0000000200467308 */ /* 0x0003620000002400 */
[----:B--2---:R-:W-:Y:S11]  /*5010*/  FFMA.FTZ R6, R123, -UR23, R72 ;  /* 0x800000177b067c23 */ /* 0x004ff60008010048 */
[----:B------:R-:W-:Y:S01]  /*5020*/  @!UPT UIADD3 URZ, URZ, URZ, URZ ;  /* 0x0000003f3f3ff290 */ /* 0x000fe2000fffe03f */
[----:B------:R-:W-:Y:S01]  /*5030*/  HMMA.16816.F32 R24, R8, R58, R28 ;  /* 0x0000003a0818723c */ /* 0x000fe2000000181c */
[----:B-1----:R-:W-:Y:S02]  /*5040*/  FMUL.FTZ R2, R40, c[0x0][0x2ec] ;  /* 0x0000bb0028027a20 */ /* 0x002fe40000410000 */
[----:B------:R-:W-:Y:S08]  /*5050*/  MUFU.TANH R40, R18 ;  /* 0x0000001200287308 */ /* 0x000ff00000002400 */
[----:B------:R1:W2:Y:S11]  /*5060*/  MUFU.TANH R69, R2 ;  /* 0x0000000200457308 */ /* 0x0002b60000002400 */
[----:B------:R-:W-:Y:S02]  /*5070*/  @!UPT UIADD3 URZ, URZ, URZ, URZ ;  /* 0x0000003f3f3ff290 */ /* 0x000fe4000fffe03f */
[----:B------:R-:W-:Y:S02]  /*5080*/  FMUL.FTZ R27, R27, c[0x0][0x2ec] ;  /* 0x0000bb001b1b7a20 */ /* 0x000fe40000410000 */
[----:B------:R-:W-:Y:S02]  /*5090*/  FMUL.FTZ R26, R26, c[0x0][0x2ec] ;  /* 0x0000bb001a1a7a20 */ /* 0x000fe40000410000 */
[----:B-1----:R-:W-:Y:S02]  /*50a0*/  FMUL.FTZ R2, R41, c[0x0][0x2ec] ;  /* 0x0000bb0029027a20 */ /* 0x002fe40000410000 */
[----:B------:R-:W-:Y:S08]  /*50b0*/  MUFU.TANH R27, R27 ;  /* 0x0000001b001b7308 */ /* 0x000ff00000002400 */
[----:B------:R1:W-:Y:S08]  /*50c0*/  MUFU.TANH R71, R2 ;  /* 0x0000000200477308 */ /* 0x0003f00000002400 */
[----:B------:R-:W-:Y:S01]  /*50d0*/  MUFU.TANH R26, R26 ;  /* 0x0000001a001a7308 */ /* 0x000fe20000002400 */
[----:B-1----:R-:W-:-:S07]  /*50e0*/  FMUL.FTZ R2, R42, c[0x0][0x2ec] ;  /* 0x0000bb002a027a20 */ /* 0x002fce0000410000 */
[----:B------:R1:W1:Y:S02]  /*50f0*/  MUFU.TANH R64, R2 ;  /* 0x0000000200407308 */ /* 0x0002640000002400 */
[----:B-1----:R-:W-:-:S06]  /*5100*/  FMUL.FTZ R2, R43, c[0x0][0x2ec] ;  /* 0x0000bb002b027a20 */ /* 0x002fcc0000410000 */
[----:B------:R1:W-:Y:S08]  /*5110*/  MUFU.TANH R43, R5 ;  /* 0x00000005002b7308 */ /* 0x0003f00000002400 */
[----:B------:R2:W2:Y:S01]  /*5120*/  MUFU.TANH R47, R2 ;  /* 0x00000002002f7308 */ /* 0x0004a20000002400 */
[----:B-1----:R-:W-:-:S07]  /*5130*/  FMUL.FTZ R5, R16, c[0x0][0x2ec] ;  /* 0x0000bb0010057a20 */ /* 0x002fce0000410000 */
[----:B------:R1:W-:Y:S01]  /*5140*/  MUFU.TANH R42, R5 ;  /* 0x00000005002a7308 */ /* 0x0003e20000002400 */
[----:B--2---:R-:W-:-:S04]  /*5150*/  IADD3 R2, R85, UR4, RZ ;  /* 0x0000000455027c10 */ /* 0x004fc8000fffe0ff */
[----:B------:R-:W-:Y:S02]  /*5160*/  IMNMX R233, R2, UR18, PT ;  /* 0x0000001202e97c17 */ /* 0x000fe4000b800200 */
[----:B------:R-:W-:Y:S01]  /*5170*/  IADD3 R2, R84, UR4, RZ ;  /* 0x0000000454027c10 */ /* 0x000fe2000fffe0ff */
[----:B------:R-:W-:Y:S01]  /*5180*/  BAR.SYNC.DEFER_BLOCKING 0x0 ;  /* 0x0000000000007b1d */ /* 0x000fe20000010000 */
[C---:B------:R-:W-:Y:S02]  /*5190*/  ISETP.GE.AND P4, PT, R7.reuse, R233, PT ;  /* 0x000000e90700720c */ /* 0x040fe40003f86270 */
[----:B------:R-:W-:Y:S01]  /*51a0*/  IMNMX R232, R2, UR18, PT ;  /* 0x0000001202e87c17 */ /* 0x000fe2000b800200 */
[----:B------:R-:W-:Y:S01]  /*51b0*/  FMUL.FTZ R2, R22, c[0x0][0x2ec] ;  /* 0x0000bb0016027a20 */ /* 0x000fe20000410000 */
[----:B------:R-:W-:Y:S01]  /*51c0*/  ISETP.LT.OR P4, PT, R7, R231, P4 ;  /* 0x000000e70700720c */ /* 0x000fe20002781670 */
[----:B------:R-:W-:Y:S01]  /*51d0*/  HMMA.16816.F32 R20, R12, R36, R60 ;  /* 0x000000240c14723c */ /* 0x000fe2000000183c */
[-C--:B------:R-:W-:Y:S01]  /*51e0*/  ISETP.GE.AND P2, PT, R101, R232.reuse, PT ;  /* 0x000000e86500720c */ /* 0x080fe20003f46270 */
[----:B------:R2:W2:Y:S01]  /*51f0*/  MUFU.TANH R45, R2 ;  /* 0x00000002002d7308 */ /* 0x0004a20000002400 */
[----:B------:R-:W-:Y:S01]  /*5200*/  ISETP.GE.AND P5, PT, R7, R232, PT ;  /* 0x000000e80700720c */ /* 0x000fe20003fa6270 */
[----:B-1----:R-:W-:Y:S01]  /*5210*/  FFMA.FTZ R5, R116, -UR23, R76 ;  /* 0x8000001774057c23 */ /* 0x002fe2000801004c */
[----:B------:R-:W-:-:S02]  /*5220*/  ISETP.LT.OR P2, PT, R101, R230, P2 ;  /* 0x000000e66500720c */ /* 0x000fc40001741670 */
[----:B------:R-:W-:Y:S01]  /*5230*/  ISETP.LT.OR P5, PT, R7, R230, P5 ;  /* 0x000000e60700720c */ /* 0x000fe20002fa1670 */
[----:B------:R-:W-:Y:S01]  /*5240*/  HMMA.16816.F32 R12, R12, R38, R52 ;  /* 0x000000260c0c723c */ /* 0x000fe20000001834 */
[C---:B------:R-:W-:Y:S01]  /*5250*/  ISETP.GE.AND P0, PT, R104.reuse, R232, PT ;  /* 0x000000e86800720c */ /* 0x040fe20003f06270 */
[----:B------:R-:W-:Y:S01]  /*5260*/  FFMA.FTZ R7, R133, -UR23, R80 ;  /* 0x8000001785077c23 */ /* 0x000fe20008010050 */
[-C--:B------:R-:W-:Y:S01]  /*5270*/  ISETP.GE.AND P3, PT, R95, R233.reuse, PT ;  /* 0x000000e95f00720c */ /* 0x080fe20003f66270 */
[----:B------:R-:W1:Y:S01]  /*5280*/  MUFU.TANH R37, R19 ;  /* 0x0000001300257308 */ /* 0x000e620000002400 */
[-C--:B------:R-:W-:Y:S02]  /*5290*/  ISETP.GE.AND P6, PT, R101, R233.reuse, PT ;  /* 0x000000e96500720c */ /* 0x080fe40003fc6270 */
[C---:B------:R-:W-:Y:S02]  /*52a0*/  ISETP.GE.AND P1, PT, R104.reuse, R233, PT ;  /* 0x000000e96800720c */ /* 0x040fe40003f26270 */
[----:B------:R-:W-:Y:S01]  /*52b0*/  FSEL R30, R5, -INF , !P5 ;  /* 0xff800000051e7808 */ /* 0x000fe20006800000 */
[----:B--2---:R-:W-:Y:S01]  /*52c0*/  FFMA.FTZ R2, R131, -UR23, R91 ;  /* 0x8000001783027c23 */ /* 0x004fe2000801005b */
[----:B------:R-:W-:Y:S01]  /*52d0*/  ISETP.LT.OR P0, PT, R104, R230, P0 ;  /* 0x000000e66800720c */ /* 0x000fe20000701670 */
[----:B----4-:R-:W-:Y:S01]  /*52e0*/  FFMA.FTZ R5, R132, -UR23, R73 ;  /* 0x8000001784057c23 */ /* 0x010fe20008010049 */
[----:B------:R-:W-:-:S02]  /*52f0*/  ISETP.LT.OR P3, PT, R95, R231, P3 ;  /* 0x000000e75f00720c */ /* 0x000fc40001f61670 */
[----:B------:R-:W-:Y:S01]  /*5300*/  FSEL R36, R2, -INF , !P4 ;  /* 0xff80000002247808 */ /* 0x000fe20006000000 */
[----:B------:R-:W-:Y:S01]  /*5310*/  FMUL.FTZ R2, R17, c[0x0][0x2ec] ;  /* 0x0000bb0011027a20 */ /* 0x000fe20000410000 */
[C---:B---3--:R-:W-:Y:S01]  /*5320*/  HMMA.16816.F32 R20, R8.reuse, R32, R20 ;  /* 0x000000200814723c */ /* 0x048fe20000001814 */
[----:B------:R-:W-:Y:S02]  /*5330*/  ISETP.GE.AND P5, PT, R103, R233, PT ;  /* 0x000000e96700720c */ /* 0x000fe40003fa6270 */
[----:B------:R2:W-:Y:S01]  /*5340*/  MUFU.TANH R41, R2 ;  /* 0x0000000200297308 */ /* 0x0005e20000002400 */
[-C--:B------:R-:W-:Y:S02]  /*5350*/  ISETP.LT.OR P6, PT, R101, R231.reuse, P6 ;  /* 0x000000e76500720c */ /* 0x080fe400037c1670 */
[----:B------:R-:W-:Y:S02]  /*5360*/  ISETP.LT.OR P1, PT, R104, R231, P1 ;  /* 0x000000e76800720c */ /* 0x000fe40000f21670 */
[----:B------:R-:W-:Y:S01]  /*5370*/  HMMA.16816.F32 R8, R8, R34, R12 ;  /* 0x000000220808723c */ /* 0x000fe2000000180c */
[----:B------:R-:W-:-:S02]  /*5380*/  ISETP.GE.AND P4, PT, R95, R232, PT ;  /* 0x000000e85f00720c */ /* 0x000fc40003f86270 */
[----:B------:R-:W-:Y:S01]  /*5390*/  FSEL R18, R5, -INF , !P3 ;  /* 0xff80000005127808 */ /* 0x000fe20005800000 */
[----:B------:R-:W-:Y:S01]  /*53a0*/  FMUL.FTZ R5, R25, c[0x0][0x2ec] ;  /* 0x0000bb0019057a20 */ /* 0x000fe20000410000 */
[----:B------:R-:W-:Y:S02]  /*53b0*/  ISETP.LT.OR P5, PT, R103, R231, P5 ;  /* 0x000000e76700720c */ /* 0x000fe40002fa1670 */
[----:B------:R-:W-:Y:S01]  /*53c0*/  FSEL R28, R7, -INF , !P6 ;  /* 0xff800000071c7808 */ /* 0x000fe20007000000 */
[----:B------:R-:W-:Y:S01]  /*53d0*/  FMUL.FTZ R7, R24, c[0x0][0x2ec] ;  /* 0x0000bb0018077a20 */ /* 0x000fe20000410000 */
[----:B------:R-:W-:Y:S01]  /*53e0*/  FSEL R29, R6, -INF , !P1 ;  /* 0xff800000061d7808 */ /* 0x000fe20004800000 */
[----:B-----5:R-:W-:Y:S01]  /*53f0*/  FFMA.FTZ R6, R109, -UR23, R70 ;  /* 0x800000176d067c23 */ /* 0x020fe20008010046 */
[----:B------:R-:W-:Y:S01]  /*5400*/  ISETP.GE.AND P1, PT, R94, R232, PT ;  /* 0x000000e85e00720c */ /* 0x000fe20003f26270 */
[----:B--2---:R-:W-:Y:S01]  /*5410*/  FFMA.FTZ R2, R112, -UR23, R74 ;  /* 0x8000001770027c23 */ /* 0x004fe2000801004a */
[-C--:B------:R-:W-:Y:S01]  /*5420*/  ISETP.LT.OR P4, PT, R95, R230.reuse, P4 ;  /* 0x000000e65f00720c */ /* 0x080fe20002781670 */
[----:B------:R2:W-:Y:S01]  /*5430*/  MUFU.TANH R17, R5 ;  /* 0x0000000500117308 */ /* 0x0005e20000002400 */
[----:B------:R-:W-:Y:S01]  /*5440*/  ISETP.LT.OR P1, PT, R94, R230, P1 ;  /* 0x000000e65e00720c */ /* 0x000fe20000f21670 */
[----:B------:R-:W-:Y:S01]  /*5450*/  FMUL.FTZ R20, R20, c[0x0][0x2ec] ;  /* 0x0000bb0014147a20 */ /* 0x000fe20000410000 */
[----:B------:R-:W-:Y:S01]  /*5460*/  FSEL R31, R2, -INF , !P2 ;  /* 0xff800000021f7808 */ /* 0x000fe20005000000 */
[----:B------:R-:W-:Y:S01]  /*5470*/  FFMA.FTZ R2, R111, -UR23, R68 ;  /* 0x800000176f027c23 */ /* 0x000fe20008010044 */
[----:B------:R-:W-:Y:S01]  /*5480*/  ISETP.GE.AND P2, PT, R103, R232, PT ;  /* 0x000000e86700720c */ /* 0x000fe20003f46270 */
[----:B------:R-:W-:Y:S01]  /*5490*/  FMUL.FTZ R22, R22, c[0x0][0x2ec] ;  /* 0x0000bb0016167a20 */ /* 0x000fe20000410000 */
[-C--:B------:R-:W-:Y:S01]  /*54a0*/  ISETP.GE.AND P6, PT, R94, R233.reuse, PT ;  /* 0x000000e95e00720c */ /* 0x080fe20003fc6270 */
[----:B------:R3:W4:Y:S01]  /*54b0*/  MUFU.TANH R16, R7 ;  /* 0x0000000700107308 */ /* 0x0007220000002400 */
[----:B------:R-:W-:Y:S01]  /*54c0*/  FSEL R19, R2, -INF , !P0 ;  /* 0xff80000002137808 */ /* 0x000fe20004000000 */
[----:B------:R-:W-:Y:S01]  /*54d0*/  FFMA.FTZ R2, R122, -UR23, R69 ;  /* 0x800000177a027c23 */ /* 0x000fe20008010045 */
[----:B------:R-:W-:Y:S01]  /*54e0*/  ISETP.GE.AND P0, PT, R102, R233, PT ;  /* 0x000000e96600720c */ /* 0x000fe20003f06270 */
[----:B------:R-:W-:Y:S01]  /*54f0*/  FMUL.FTZ R23, R23, c[0x0][0x2ec] ;  /* 0x0000bb0017177a20 */ /* 0x000fe20000410000 */
[----:B------:R-:W-:Y:S01]  /*5500*/  ISETP.LT.OR P2, PT, R103, R230, P2 ;  /* 0x000000e66700720c */ /* 0x000fe20001741670 */
[----:B------:R-:W-:Y:S01]  /*5510*/  FMUL.FTZ R8, R8, c[0x0][0x2ec] ;  /* 0x0000bb0008087a20 */ /* 0x000fe20000410000 */
[----:B------:R-:W-:Y:S01]  /*5520*/  FSEL R123, R2, -INF , !P5 ;  /* 0xff800000027b7808 */ /* 0x000fe20006800000 */
[----:B--2---:R-:W-:Y:S01]  /*5530*/  FFMA.FTZ R5, R114, -UR23, R64 ;  /* 0x8000001772057c23 */ /* 0x004fe20008010040 */
[----:B------:R-:W-:Y:S01]  /*5540*/  FSEL R24, R6, -INF , !P4 ;  /* 0xff80000006187808 */ /* 0x000fe20006000000 */
[----:B------:R-:W-:Y:S01]  /*5550*/  FFMA.FTZ R2, R108, -UR23, R47 ;  /* 0x800000176c027c23 */ /* 0x000fe2000801002f */
[-C--:B------:R-:W-:Y:S01]  /*5560*/  ISETP.GE.AND P5, PT, R93, R232.reuse, PT ;  /* 0x000000e85d00720c */ /* 0x080fe20003fa6270 */
[----:B------:R-:W-:Y:S01]  /*5570*/  FFMA.FTZ R6, R120, -UR23, R44 ;  /* 0x8000001778067c23 */ /* 0x000fe2000801002c */
[CC--:B------:R-:W-:Y:S01]  /*5580*/  ISETP.LT.OR P0, PT, R102.reuse, R231.reuse, P0 ;  /* 0x000000e76600720c */ /* 0x0c0fe20000701670 */
[----:B------:R-:W-:Y:S01]  /*5590*/  MUFU.TANH R20, R20 ;  /* 0x0000001400147308 */ /* 0x000fe20000002400 */
[----:B------:R-:W-:Y:S01]  /*55a0*/  ISETP.GE.AND P3, PT, R102, R232, PT ;  /* 0x000000e86600720c */ /* 0x000fe20003f66270 */
[----:B---3--:R-:W-:Y:S01]  /*55b0*/  FFMA.FTZ R7, R121, -UR23, R71 ;  /* 0x8000001779077c23 */ /* 0x008fe20008010047 */
[----:B------:R-:W-:Y:S01]  /*55c0*/  FSEL R121, R5, -INF , !P2 ;  /* 0xff80000005797808 */ /* 0x000fe20005000000 */
[----:B------:R-:W-:Y:S01]  /*55d0*/  FFMA.FTZ R5, R117, -UR23, R45 ;  /* 0x8000001775057c23 */ /* 0x000fe2000801002d */
[----:B------:R-:W-:Y:S01]  /*55e0*/  FSEL R122, R2, -INF , !P1 ;  /* 0xff800000027a7808 */ /* 0x000fe20004800000 */
[----:B------:R-:W-:Y:S01]  /*55f0*/  FFMA.FTZ R2, R115, -UR23, R43 ;  /* 0x8000001773027c23 */ /* 0x000fe2000801002b */
[----:B------:R-:W-:Y:S01]  /*5600*/  ISETP.LT.OR P6, PT, R94, R231, P6 ;  /* 0x000000e75e00720c */ /* 0x000fe200037c1670 */
[----:B------:R-:W-:Y:S01]  /*5610*/  MUFU.TANH R22, R22 ;  /* 0x0000001600167308 */ /* 0x000fe20000002400 */
[-C--:B------:R-:W-:Y:S01]  /*5620*/  ISETP.GE.AND P2, PT, R100, R233.reuse, PT ;  /* 0x000000e96400720c */ /* 0x080fe20003f46270 */
[----:B------:R-:W-:Y:S01]  /*5630*/  FMUL.FTZ R10, R10, c[0x0][0x2ec] ;  /* 0x0000bb000a0a7a20 */ /* 0x000fe20000410000 */
[-C--:B------:R-:W-:Y:S01]  /*5640*/  ISETP.LT.OR P5, PT, R93, R230.reuse, P5 ;  /* 0x000000e65d00720c */ /* 0x080fe20002fa1670 */
[----:B------:R-:W-:Y:S01]  /*5650*/  FMUL.FTZ R21, R21, c[0x0][0x2ec] ;  /* 0x0000bb0015157a20 */ /* 0x000fe20000410000 */
[----:B------:R-:W-:Y:S01]  /*5660*/  ISETP.GE.AND P4, PT, R93, R233, PT ;  /* 0x000000e95d00720c */ /* 0x000fe20003f86270 */
[----:B------:R-:W-:Y:S01]  /*5670*/  FMUL.FTZ R9, R9, c[0x0][0x2ec] ;  /* 0x0000bb0009097a20 */ /* 0x000fe20000410000 */
[----:B------:R-:W-:Y:S01]  /*5680*/  FSEL R120, R6, -INF , !P0 ;  /* 0xff80000006787808 */ /* 0x000fe20004000000 */
[----:B------:R-:W-:Y:S01]  /*5690*/  FFMA.FTZ R6, R129, -UR23, R42 ;  /* 0x8000001781067c23 */ /* 0x000fe2000801002a */
[----:B------:R-:W-:Y:S01]  /*56a0*/  ISETP.LT.OR P3, PT, R102, R230, P3 ;  /* 0x000000e66600720c */ /* 0x000fe20001f61670 */
[----:B------:R-:W-:Y:S01]  /*56b0*/  MUFU.TANH R23, R23 ;  /* 0x0000001700177308 */ /* 0x000fe20000002400 */
[----:B------:R-:W-:Y:S01]  /*56c0*/  ISETP.GE.AND P0, PT, R92, R232, PT ;  /* 0x000000e85c00720c */ /* 0x000fe20003f06270 */
[----:B------:R-:W-:Y:S01]  /*56d0*/  FMUL.FTZ R11, R11, c[0x0][0x2ec] ;  /* 0x0000bb000b0b7a20 */ /* 0x000fe20000410000 */
[----:B------:R-:W-:Y:S01]  /*56e0*/  FSEL R95, R7, -INF , !P6 ;  /* 0xff800000075f7808 */ /* 0x000fe20007000000 */
[----:B------:R-:W-:Y:S01]  /*56f0*/  FFMA.FTZ R7, R130, -UR23, R46 ;  /* 0x8000001782077c23 */ /* 0x000fe2000801002e */
[----:B------:R-:W-:-:S02]  /*5700*/  ISETP.LT.OR P2, PT, R100, R231, P2 ;  /* 0x000000e76400720c */ /* 0x000fc40001741670 */
[----:B------:R-:W-:Y:S01]  /*5710*/  ISETP.GE.AND P6, PT, R92, R233, PT ;  /* 0x000000e95c00720c */ /* 0x000fe20003fc6270 */
[----:B------:R-:W-:Y:S01]  /*5720*/  MUFU.TANH R13, R8 ;  /* 0x00000008000d7308 */ /* 0x000fe20000002400 */
[----:B------:R-:W-:Y:S02]  /*5730*/  ISETP.GE.AND P1, PT, R100, R232, PT ;  /* 0x000000e86400720c */ /* 0x000fe40003f26270 */
[----:B------:R-:W-:Y:S01]  /*5740*/  FSEL R94, R2, -INF , !P5 ;  /* 0xff800000025e7808 */ /* 0x000fe20006800000 */
[----:B-1----:R-:W-:Y:S01]  /*5750*/  FFMA.FTZ R2, R107, -UR23, R37 ;  /* 0x800000176b027c23 */ /* 0x002fe20008010025 */
[----:B------:R-:W-:Y:S02]  /*5760*/  ISETP.LT.OR P4, PT, R93, R231, P4 ;  /* 0x000000e75d00720c */ /* 0x000fe40002781670 */
[----:B------:R-:W-:Y:S01]  /*5770*/  ISETP.LT.OR P0, PT, R92, R230, P0 ;  /* 0x000000e65c00720c */ /* 0x000fe20000701670 */
[----:B------:R-:W-:Y:S01]  /*5780*/  MUFU.TANH R8, R10 ;  /* 0x0000000a00087308 */ /* 0x000fe20000002400 */
[----:B------:R-:W-:Y:S01]  /*5790*/  FSEL R93, R5, -INF , !P3 ;  /* 0xff800000055d7808 */ /* 0x000fe20005800000 */
[----:B------:R-:W-:Y:S01]  /*57a0*/  FFMA.FTZ R5, R113, -UR23, R40 ;  /* 0x8000001771057c23 */ /* 0x000fe20008010028 */
[----:B------:R-:W-:-:S02]  /*57b0*/  ISETP.GE.AND P3, PT, R99, R233, PT ;  /* 0x000000e96300720c */ /* 0x000fc40003f66270 */
[----:B------:R-:W-:Y:S01]  /*57c0*/  FSEL R173, R6, -INF , !P2 ;  /* 0xff80000006ad7808 */ /* 0x000fe20005000000 */
[----:B----4-:R-:W-:Y:S01]  /*57d0*/  FFMA.FTZ R6, R126, -UR23, R16 ;  /* 0x800000177e067c23 */ /* 0x010fe20008010010 */
[----:B------:R-:W-:Y:S01]  /*57e0*/  ISETP.LT.OR P1, PT, R100, R230, P1 ;  /* 0x000000e66400720c */ /* 0x000fe20000f21670 */
[----:B------:R-:W1:Y:S01]  /*57f0*/  MUFU.TANH R21, R21 ;  /* 0x0000001500157308 */ /* 0x000e620000002400 */
[-C--:B------:R-:W-:Y:S02]  /*5800*/  ISETP.LT.OR P6, PT, R92, R231.reuse, P6 ;  /* 0x000000e75c00720c */ /* 0x080fe400037c1670 */
[----:B------:R-:W-:Y:S02]  /*5810*/  ISETP.GE.AND P2, PT, R98, R232, PT ;  /* 0x000000e86200720c */ /* 0x000fe40003f46270 */
[----:B------:R-:W-:Y:S01]  /*5820*/  FSEL R92, R7, -INF , !P4 ;  /* 0xff800000075c7808 */ /* 0x000fe20006000000 */
[----:B------:R-:W-:Y:S01]  /*5830*/  FFMA.FTZ R7, R128, -UR23, R41 ;  /* 0x8000001780077c23 */ /* 0x000fe20008010029 */
[----:B------:R-:W-:Y:S01]  /*5840*/  FSEL R193, R2, -INF , !P0 ;  /* 0xff80000002c17808 */ /* 0x000fe20004000000 */
[----:B------:R-:W-:Y:S01]  /*5850*/  FFMA.FTZ R2, R106, -UR23, R27 ;  /* 0x800000176a027c23 */ /* 0x000fe2000801001b */
[----:B------:R-:W-:Y:S01]  /*5860*/  ISETP.LT.OR P3, PT, R99, R231, P3 ;  /* 0x000000e76300720c */ /* 0x000fe20001f61670 */
[----:B------:R2:W3:Y:S01]  /*5870*/  MUFU.TANH R12, R9 ;  /* 0x00000009000c7308 */ /* 0x0004e20000002400 */
[----:B------:R-:W-:-:S02]  /*5880*/  ISETP.LT.OR P2, PT, R98, R230, P2 ;  /* 0x000000e66200720c */ /* 0x000fc40001741670 */
[----:B------:R-:W-:Y:S01]  /*5890*/  FSEL R175, R5, -INF , !P1 ;  /* 0xff80000005af7808 */ /* 0x000fe20004800000 */
[----:B------:R-:W-:Y:S01]  /*58a0*/  FFMA.FTZ R5, R110, -UR23, R26 ;  /* 0x800000176e057c23 */ /* 0x000fe2000801001a */
[-C--:B------:R-:W-:Y:S01]  /*58b0*/  ISETP.GE.AND P4, PT, R98, R233.reuse, PT ;  /* 0x000000e96200720c */ /* 0x080fe20003f86270 */
[----:B-1----:R-:W-:Y:S01]  /*58c0*/  FFMA.FTZ R10, R124, -UR23, R21 ;  /* 0x800000177c0a7c23 */ /* 0x002fe20008010015 */
[C---:B------:R-:W-:Y:S02]  /*58d0*/  ISETP.GE.AND P1, PT, R97.reuse, R233, PT ;  /* 0x000000e96100720c */ /* 0x040fe40003f26270 */
[----:B------:R-:W-:Y:S02]  /*58e0*/  ISETP.GE.AND P0, PT, R97, R232, PT ;  /* 0x000000e86100720c */ /* 0x000fe40003f06270 */
[----:B------:R-:W-:Y:S01]  /*58f0*/  FSEL R135, R7, -INF , !P6 ;  /* 0xff80000007877808 */ /* 0x000fe20007000000 */
[----:B------:R-:W-:Y:S01]  /*5900*/  FFMA.FTZ R7, R127, -UR23, R17 ;  /* 0x800000177f077c23 */ /* 0x000fe20008010011 */
[----:B------:R-:W-:Y:S01]  /*5910*/  FSEL R172, R6, -INF , !P3 ;  /* 0xff80000006ac7808 */ /* 0x000fe20005800000 */
[----:B------:R-:W-:Y:S01]  /*5920*/  FFMA.FTZ R6, R125, -UR23, R20 ;  /* 0x800000177d067c23 */ /* 0x000fe20008010014 */
[----:B------:R-:W-:Y:S01]  /*5930*/  FSEL R174, R2, -INF , !P2 ;  /* 0xff80000002ae7808 */ /* 0x000fe20005000000 */
[----:B------:R-:W-:Y:S01]  /*5940*/  FFMA.FTZ R2, R105, -UR23, R22 ;  /* 0x8000001769027c23 */ /* 0x000fe20008010016 */
[-C--:B------:R-:W-:Y:S01]  /*5950*/  ISETP.LT.OR P4, PT, R98, R231.reuse, P4 ;  /* 0x000000e76200720c */ /* 0x080fe20002781670 */
[----:B--2---:R-:W-:Y:S01]  /*5960*/  FFMA.FTZ R9, R119, -UR23, R13 ;  /* 0x8000001777097c23 */ /* 0x004fe2000801000d */
[----:B------:R-:W-:-:S02]  /*5970*/  ISETP.LT.OR P1, PT, R97, R231, P1 ;  /* 0x000000e76100720c */ /* 0x000fc40000f21670 */
[----:B------:R-:W-:Y:S02]  /*5980*/  ISETP.LT.OR P0, PT, R97, R230, P0 ;  /* 0x000000e66100720c */ /* 0x000fe40000701670 */
[-C--:B------:R-:W-:Y:S02]  /*5990*/  ISETP.GE.AND P3, PT, R96, R232.reuse, PT ;  /* 0x000000e86000720c */ /* 0x080fe40003f66270 */
[-C--:B------:R-:W-:Y:S02]  /*59a0*/  ISETP.GE.AND P2, PT, R87, R232.reuse, PT ;  /* 0x000000e85700720c */ /* 0x080fe40003f46270 */
[----:B------:R-:W-:Y:S01]  /*59b0*/  FSEL R134, R7, -INF , !P4 ;  /* 0xff80000007867808 */ /* 0x000fe20006000000 */
[----:B------:R-:W-:Y:S01]  /*59c0*/  FFMA.FTZ R7, R90, -UR23, R23 ;  /* 0x800000175a077c23 */ /* 0x000fe20008010017 */
[----:B------:R-:W-:Y:S01]  /*59d0*/  FSEL R137, R6, -INF , !P1 ;  /* 0xff80000006897808 */ /* 0x000fe20004800000 */
[----:B------:R-:W-:Y:S01]  /*59e0*/  FFMA.FTZ R6, R89, -UR23, R8 ;  /* 0x8000001759067c23 */ /* 0x000fe20008010008 */
[----:B------:R-:W-:Y:S01]  /*59f0*/  FSEL R2, R2, -INF , !P0 ;  /* 0xff80000002027808 */ /* 0x000fe20004000000 */
[----:B---3--:R-:W-:Y:S01]  /*5a00*/  FFMA.FTZ R8, R118, -UR23, R12 ;  /* 0x8000001776087c23 */ /* 0x008fe2000801000c */
[----:B------:R-:W-:Y:S01]  /*5a10*/  ISETP.GE.AND P5, PT, R99, R232, PT ;  /* 0x000000e86300720c */ /* 0x000fe20003fa6270 */
[----:B------:R-:W-:Y:S01]  /*5a20*/  STL [R1+0x18], R137 ;  /* 0x0000188901007387 */ /* 0x000fe20000100800 */
[----:B------:R-:W-:-:S02]  /*5a30*/  ISETP.LT.OR P3, PT, R96, R230, P3 ;  /* 0x000000e66000720c */ /* 0x000fc40001f61670 */
[-C--:B------:R-:W-:Y:S01]  /*5a40*/  ISETP.LT.OR P2, PT, R87, R230.reuse, P2 ;  /* 0x000000e65700720c */ /* 0x080fe20001741670 */
[----:B------:R1:W-:Y:S01]  /*5a50*/  STL [R1+0x3c], R2 ;  /* 0x00003c0201007387 */ /* 0x0003e20000100800 */
[----:B------:R-:W-:Y:S02]  /*5a60*/  ISETP.LT.OR P5, PT, R99, R230, P5 ;  /* 0x000000e66300720c */ /* 0x000fe40002fa1670 */
[----:B------:R-:W-:Y:S02]  /*5a70*/  FSEL R7, R7, -INF , !P3 ;  /* 0xff80000007077808 */ /* 0x000fe40005800000 */
[----:B------:R-:W-:Y:S02]  /*5a80*/  FSEL R192, R5, -INF , !P5 ;  /* 0xff80000005c07808 */ /* 0x000fe40006800000 */
[----:B------:R-:W2:Y:S01]  /*5a90*/  MUFU.TANH R5, R11 ;  /* 0x0000000b00057308 */ /* 0x000ea20000002400 */
[----:B------:R3:W-:Y:S01]  /*5aa0*/  STL [R1+0x1c], R7 ;  /* 0x00001c0701007387 */ /* 0x0007e20000100800 */
[----:B------:R-:W-:-:S02]  /*5ab0*/  PLOP3.LUT P0, PT, PT, PT, UP0, 0x80, 0x0 ;  /* 0x000000000000781c */ /* 0x000fc40003f0f008 */
[-C--:B------:R-:W-:Y:S02]  /*5ac0*/  ISETP.GE.AND P6, PT, R96, R233.reuse, PT ;  /* 0x000000e96000720c */ /* 0x080fe40003fc6270 */
[CC--:B------:R-:W-:Y:S02]  /*5ad0*/  ISETP.GE.AND P5, PT, R87.reuse, R233.reuse, PT ;  /* 0x000000e95700720c */ /* 0x0c0fe40003fa6270 */
[C---:B------:R-:W-:Y:S02]  /*5ae0*/  ISETP.GE.AND P4, PT, R86.reuse, R233, PT ;  /* 0x000000e95600720c */ /* 0x040fe40003f86270 */
[----:B------:R-:W-:Y:S02]  /*5af0*/  ISETP.GE.AND P1, PT, R86, R232, PT ;  /* 0x000000e85600720c */ /* 0x000fe40003f26270 */
[-C--:B------:R-:W-:Y:S02]  /*5b00*/  ISETP.LT.OR P6, PT, R96, R231.reuse, P6 ;  /* 0x000000e76000720c */ /* 0x080fe400037c1670 */
[-C--:B------:R-:W-:Y:S01]  /*5b10*/  ISETP.LT.OR P5, PT, R87, R231.reuse, P5 ;  /* 0x000000e75700720c */ /* 0x080fe20002fa1670 */
[----:B--2---:R-:W-:Y:S01]  /*5b20*/  FFMA.FTZ R5, R88, -UR23, R5 ;  /* 0x8000001758057c23 */ /* 0x004fe20008010005 */
[----:B------:R-:W-:-:S02]  /*5b30*/  ISETP.LT.OR P4, PT, R86, R231, P4 ;  /* 0x000000e75600720c */ /* 0x000fc40002781670 */
[----:B-1----:R-:W-:Y:S02]  /*5b40*/  FSEL R2, R6, -INF , !P2 ;  /* 0xff80000006027808 */ /* 0x002fe40005000000 */
[----:B------:R-:W-:Y:S02]  /*5b50*/  ISETP.LT.OR P1, PT, R86, R230, P1 ;  /* 0x000000e65600720c */ /* 0x000fe40000f21670 */
[----:B------:R-:W-:Y:S01]  /*5b60*/  FSEL R234, R10, -INF , !P6 ;  /* 0xff8000000aea7808 */ /* 0x000fe20007000000 */
[----:B------:R3:W-:Y:S01]  /*5b70*/  STL [R1+0x40], R2 ;  /* 0x0000400201007387 */ /* 0x0007e20000100800 */
        /* <DEDUP_REMOVED lines=11> */
[----:B---3--:R-:W-:Y:S01]  /*5c30*/  IMAD.WIDE.U32 R6, R136, UR5, R140 ;  /* 0x0000000588067c25 */ /* 0x008fe2000f8e008c */
        /* <DEDUP_REMOVED lines=62> */
.L_x_1999:
[----:B------:R-:W-:Y:S05]  /*6020*/  BSYNC B0 ;  /* 0x0000000000007941 */ /* 0x000fea0003800000 */
.L_x_1998:
[----:B------:R-:W0:Y:S02]  /*6030*/  LDGDEPBAR ;  /* 0x00000000000079af */ /* 0x000e240000000000 */
.L_x_1997:
[----:B------:R-:W-:Y:S04]  /*6040*/  STL [R1+0xac], R217 ;  /* 0x0000acd901007387 */ /* 0x000fe80000100800 */
[----:B------:R2:W-:Y:S04]  /*6050*/  STL [R1+0xa8], R216 ;  /* 0x0000a8d801007387 */ /* 0x0005e80000100800 */
[----:B--2---:R-:W2:Y:S04]  /*6060*/  LDL.LU R216, [R1+0x40] ;  /* 0x0000400001d87983 */ /* 0x004ea80000300800 */
[----:B------:R-:W-:Y:S04]  /*6070*/  STL [R1+0xa4], R215 ;  /* 0x0000a4d701007387 */ /* 0x000fe80000100800 */
[----:B------:R-:W-:Y:S04]  /*6080*/  STL [R1+0xa0], R214 ;  /* 0x0000a0d601007387 */ /* 0x000fe80000100800 */
[----:B------:R-:W-:Y:S04]  /*6090*/  STL [R1+0x9c], R213 ;  /* 0x00009cd501007387 */ /* 0x000fe80000100800 */
[----:B------:R-:W-:Y:S04]  /*60a0*/  STL [R1+0x98], R212 ;  /* 0x000098d401007387 */ /* 0x000fe80000100800 */
[----:B------:R-:W-:Y:S04]  /*60b0*/  STL [R1+0x94], R211 ;  /* 0x000094d301007387 */ /* 0x000fe80000100800 */
[----:B------:R-:W-:Y:S04]  /*60c0*/  STL [R1+0x90], R210 ;  /* 0x000090d201007387 */ /* 0x000fe80000100800 */
[----:B------:R4:W-:Y:S04]  /*60d0*/  STL [R1+0x8c], R209 ;  /* 0x00008cd101007387 */ /* 0x0009e80000100800 */
[----:B----4-:R-:W4:Y:S04]  /*60e0*/  LDL.LU R209, [R1+0x3c] ;  /* 0x00003c0001d17983 */ /* 0x010f280000300800 */
[----:B------:R-:W-:Y:S04]  /*60f0*/  STL [R1+0x88], R208 ;  /* 0x000088d001007387 */ /* 0x000fe80000100800 */
[----:B------:R-:W-:Y:S04]  /*6100*/  STL [R1+0x84], R207 ;  /* 0x000084cf01007387 */ /* 0x000fe80000100800 */
[----:B------:R-:W-:Y:S04]  /*6110*/  STL [R1+0x80], R206 ;  /* 0x000080ce01007387 */ /* 0x000fe80000100800 */
[----:B------:R-:W-:Y:S04]  /*6120*/  STL [R1+0x7c], R205 ;  /* 0x00007ccd01007387 */ /* 0x000fe80000100800 */
[----:B------:R1:W-:Y:S04]  /*6130*/  STL [R1+0x78], R200 ;  /* 0x000078c801007387 */ /* 0x0003e80000100800 */
[----:B-1-3--:R-:W3:Y:S01]  /*6140*/  LDL.LU R200, [R1+0x1c] ;  /* 0x00001c0001c87983 */ /* 0x00aee20000300800 */
[----:B------:R-:W-:-:S02]  /*6150*/  FMNMX.FTZ R2, R36, R28, !PT ;  /* 0x0000001c24027209 */ /* 0x000fc40007810000 */
        /* <DEDUP_REMOVED lines=48> */
[----:B----4-:R-:W-:-:S04]  /*6460*/  FMNMX.FTZ R2, R209, R2, !PT ;  /* 0x00000002d1027209 */ /* 0x010fc80007810000 */
[----:B---3--:R-:W-:-:S04]  /*6470*/  FMNMX.FTZ R2, R200, R2, !PT ;  /* 0x00000002c8027209 */ /* 0x008fc80007810000 */
[----:B--2---:R-:W-:-:S04]  /*6480*/  FMNMX.FTZ R2, R216, R2, !PT ;  /* 0x00000002d8027209 */ /* 0x004fc80007810000 */
[----:B------:R-:W-:-:S05]  /*6490*/  FMNMX.FTZ R2, R176, R2, !PT ;  /* 0x00000002b0027209 */ /* 0x000fca0007810000 */
[----:B------:R-:W1:Y:S02]  /*64a0*/  SHFL.BFLY PT, R5, R2, 0x2, 0x1f ;  /* 0x0c401f0002057f89 */ /* 0x000e6400000e0000 */
[----:B-1----:R-:W-:Y:S01]  /*64b0*/  FMNMX.FTZ R2, R2, R5, !PT ;  /* 0x0000000502027209 */ /* 0x002fe20007810000 */
[--C-:B------:R-:W-:Y:S02]  /*64c0*/  FFMA.FTZ R5, R36, c[0x0][0x23c], -R8.reuse ;  /* 0x00008f0024057a23 */ /* 0x100fe40000010808 */
[----:B------:R-:W-:Y:S02]  /*64d0*/  LDSM.16.MT88.4 R36, [R202+0x1a000] ;  /* 0x01a00000ca24783b */ /* 0x000fe40000004200 */
[----:B------:R1:W-:Y:S02]  /*64e0*/  MUFU.EX2 R210, R5 ;  /* 0x0000000500d27308 */ /* 0x0003e40000000800 */
[----:B------:R-:W2:Y:S01]  /*64f0*/  SHFL.BFLY PT, R132, R2, 0x1, 0x1f ;  /* 0x0c201f0002847f89 */ /* 0x000ea200000e0000 */
[----:B-1----:R-:W-:-:S05]  /*6500*/  FFMA.FTZ R5, R28, c[0x0][0x23c], -R8 ;  /* 0x00008f001c057a23 */ /* 0x002fca0000010808 */
[----:B------:R1:W-:Y:S01]  /*6510*/  MUFU.EX2 R217, R5 ;  /* 0x0000000500d97308 */ /* 0x0003e20000000800 */
[----:B--2---:R-:W-:-:S04]  /*6520*/  FMNMX.FTZ R132, R2, R132, !PT ;  /* 0x0000008402847209 */ /* 0x004fc80007810000 */
[C---:B------:R-:W-:Y:S01]  /*6530*/  FSETP.NEU.FTZ.AND P1, PT, R132.reuse, -INF , PT ;  /* 0xff8000008400780b */ /* 0x040fe20003f3d000 */
[----:B------:R-:W-:-:S05]  /*6540*/  FMUL.FTZ R2, R132, c[0x0][0x23c] ;  /* 0x00008f0084027a20 */ /* 0x000fca0000410000 */
[----:B------:R-:W-:Y:S01]  /*6550*/  FSEL R2, R2, RZ, P1 ;  /* 0x000000ff02027208 */ /* 0x000fe20000800000 */
[----:B-1----:R-:W-:-:S04]  /*6560*/  FFMA.FTZ R5, R29, c[0x0][0x23c], -R8 ;  /* 0x00008f001d057a23 */ /* 0x002fc80000010808 */
[--C-:B------:R-:W-:Y:S01]  /*6570*/  FFMA.FTZ R3, R19, c[0x0][0x23c], -R2.reuse ;  /* 0x00008f0013037a23 */ /* 0x100fe20000010802 */
[----:B------:R1:W-:Y:S01]  /*6580*/  MUFU.EX2 R207, R5 ;  /* 0x0000000500cf7308 */ /* 0x0003e20000000800 */
[--C-:B------:R-:W-:Y:S02]  /*6590*/  FFMA.FTZ R4, R30, c[0x0][0x23c], -R2.reuse ;  /* 0x00008f001e047a23 */ /* 0x100fe40000010802 */
[----:B------:R-:W-:-:S05]  /*65a0*/  FFMA.FTZ R0, R121, c[0x0][0x23c], -R2 ;  /* 0x00008f0079007a23 */ /* 0x000fca0000010802 */
[----:B------:R2:W-:Y:S01]  /*65b0*/  MUFU.EX2 R208, R3 ;  /* 0x0000000300d07308 */ /* 0x0005e20000000800 */
[----:B-1----:R-:W-:-:S07]  /*65c0*/  FFMA.FTZ R5, R18, c[0x0][0x23c], -R8 ;  /* 0x00008f0012057a23 */ /* 0x002fce0000010808 */
[----:B------:R1:W-:Y:S01]  /*65d0*/  MUFU.EX2 R211, R4 ;  /* 0x0000000400d37308 */ /* 0x0003e20000000800 */
[----:B------:R-:W3:Y:S01]  /*65e0*/  LDSM.16.MT88.4 R16, [R202+0x18000] ;  /* 0x01800000ca10783b */ /* 0x000ee20000004200 */
[----:B--2---:R-:W-:-:S06]  /*65f0*/  FFMA.FTZ R3, R24, c[0x0][0x23c], -R2 ;  /* 0x00008f0018037a23 */ /* 0x004fcc0000010802 */
[----:B------:R-:W2:Y:S01]  /*6600*/  MUFU.EX2 R177, R5 ;  /* 0x0000000500b17308 */ /* 0x000ea20000000800 */
[----:B------:R-:W4:Y:S01]  /*6610*/  LDSM.16.MT88.4 R24, [R203+0x18000] ;  /* 0x01800000cb18783b */ /* 0x000f220000004200 */
[----:B-1----:R-:W-:-:S06]  /*6620*/  FFMA.FTZ R4, R31, c[0x0][0x23c], -R2 ;  /* 0x00008f001f047a23 */ /* 0x002fcc0000010802 */
[----:B------:R-:W1:Y:S01]  /*6630*/  MUFU.EX2 R213, R3 ;  /* 0x0000000300d57308 */ /* 0x000e620000000800 */
[----:B------:R-:W-:Y:S01]  /*6640*/  LDSM.16.MT88.4 R28, [R203+0x1a000] ;  /* 0x01a00000cb1c783b */ /* 0x000fe20000004200 */
[----:B--2---:R-:W-:-:S06]  /*6650*/  F2FP.PACK_AB R6, R177, R207 ;  /* 0x000000cfb106723e */ /* 0x004fcc00000000ff */
[----:B------:R2:W2:Y:S01]  /*6660*/  MUFU.EX2 R206, R4 ;  /* 0x0000000400ce7308 */ /* 0x0004a20000000800 */
[----:B-1----:R-:W-:-:S07]  /*6670*/  F2FP.PACK_AB R7, R213, R208 ;  /* 0x000000d0d507723e */ /* 0x002fce00000000ff */
[----:B------:R1:W-:Y:S01]  /*6680*/  MUFU.EX2 R215, R0 ;  /* 0x0000000000d77308 */ /* 0x0003e20000000800 */
[----:B--2---:R-:W-:Y:S02]  /*6690*/  F2FP.PACK_AB R4, R217, R210 ;  /* 0x000000d2d904723e */ /* 0x004fe400000000ff */
[----:B------:R-:W-:-:S07]  /*66a0*/  F2FP.PACK_AB R5, R206, R211 ;  /* 0x000000d3ce05723e */ /* 0x000fce00000000ff */
[----:B---3--:R-:W-:Y:S01]  /*66b0*/  HMMA.16816.F32 R84, R4, R16, RZ ;  /* 0x000000100454723c */ /* 0x008fe200000018ff */
[----:B-1----:R-:W-:-:S04]  /*66c0*/  FFMA.FTZ R0, R122, c[0x0][0x23c], -R2 ;  /* 0x00008f007a007a23 */ /* 0x002fc80000010802 */
[----:B------:R1:W2:Y:S03]  /*66d0*/  MUFU.EX2 R3, R0 ;  /* 0x0000000000037308 */ /* 0x0002a60000000800 */
[C---:B------:R-:W-:Y:S01]  /*66e0*/  HMMA.16816.F32 R48, R4.reuse, R18, RZ ;  /* 0x000000120430723c */ /* 0x040fe200000018ff */
[----:B------:R-:W3:Y:S07]  /*66f0*/  LDSM.16.MT88.4 R16, [R202+0x1c000] ;  /* 0x01c00000ca10783b */ /* 0x000eee0000004200 */
[----:B----4-:R-:W-:Y:S01]  /*6700*/  HMMA.16816.F32 R76, R4, R24, RZ ;  /* 0x00000018044c723c */ /* 0x010fe200000018ff */
        /* <DEDUP_REMOVED lines=13> */
[C---:B------:R-:W-:Y:S08]  /*67e0*/  HMMA.16816.F32 R108, R4.reuse, R42, RZ ;  /* 0x0000002a046c723c */ /* 0x040ff000000018ff */
[C---:B------:R-:W-:Y:S08]  /*67f0*/  HMMA.16816.F32 R64, R4.reuse, R32, RZ ;  /* 0x000000200440723c */ /* 0x040ff000000018ff */
[C---:B------:R-:W-:Y:S01]  /*6800*/  HMMA.16816.F32 R40, R4.reuse, R34, RZ ;  /* 0x000000220428723c */ /* 0x040fe200000018ff */
[----:B------:R-:W2:Y:S07]  /*6810*/  LDSM.16.MT88.4 R32, [R202+0x1e000] ;  /* 0x01e00000ca20783b */ /* 0x000eae0000004200 */
        /* <DEDUP_REMOVED lines=18> */
[C---:B--2---:R-:W-:Y:S08]  /*6940*/  HMMA.16816.F32 R156, R4.reuse, R32, RZ ;  /* 0x00000020049c723c */ /* 0x044ff000000018ff */
[C---:B------:R-:W-:Y:S01]  /*6950*/  HMMA.16816.F32 R120, R4.reuse, R34, RZ ;  /* 0x000000220478723c */ /* 0x040fe200000018ff */
[----:B------:R-:W2:Y:S07]  /*6960*/  LDSM.16.MT88.4 R32, [R203+0x18800] ;  /* 0x01880000cb20783b */ /* 0x000eae0000004200 */
[C---:B------:R-:W-:Y:S08]  /*6970*/  HMMA.16816.F32 R148, R4.reuse, R36, RZ ;  /* 0x000000240494723c */ /* 0x040ff000000018ff */
[C---:B------:R-:W-:Y:S08]  /*6980*/  HMMA.16816.F32 R152, R4.reuse, R38, RZ ;  /* 0x000000260498723c */ /* 0x040ff000000018ff */
[C---:B---3--:R-:W-:Y:S08]  /*6990*/  HMMA.16816.F32 R160, R4.reuse, R16, RZ ;  /* 0x0000001004a0723c */ /* 0x048ff000000018ff */
[C---:B------:R-:W-:Y:S01]  /*69a0*/  HMMA.16816.F32 R164, R4.reuse, R18, RZ ;  /* 0x0000001204a4723c */ /* 0x040fe200000018ff */
[----:B------:R-:W3:Y:S07]  /*69b0*/  LDSM.16.MT88.4 R16, [R202+0x1a800] ;  /* 0x01a80000ca10783b */ /* 0x000eee0000004200 */
[C---:B-1----:R-:W-:Y:S08]  /*69c0*/  HMMA.16816.F32 R168, R4.reuse, R24, RZ ;  /* 0x0000001804a8723c */ /* 0x042ff000000018ff */
[----:B------:R-:W-:Y:S01]  /*69d0*/  HMMA.16816.F32 R188, R4, R26, RZ ;  /* 0x0000001a04bc723c */ /* 0x000fe200000018ff */
[----:B------:R-:W1:Y:S06]  /*69e0*/  LDSM.16.MT88.4 R24, [R201+0x1a800] ;  /* 0x01a80000c918783b */ /* 0x000e6c0000004200 */
[----:B------:R-:W-:-:S02]  /*69f0*/  F2FP.PACK_AB R4, R11, R214 ;  /* 0x000000d60b04723e */ /* 0x000fc400000000ff */
[----:B------:R-:W-:Y:S02]  /*6a00*/  F2FP.PACK_AB R5, R3, R215 ;  /* 0x000000d70305723e */ /* 0x000fe400000000ff */
[----:B------:R-:W-:Y:S02]  /*6a10*/  F2FP.PACK_AB R6, R205, R9 ;  /* 0x00000009cd06723e */ /* 0x000fe400000000ff */
[----:B----4-:R-:W-:-:S07]  /*6a20*/  F2FP.PACK_AB R7, R212, R10 ;  /* 0x0000000ad407723e */ /* 0x010fce00000000ff */
[C---:B------:R-:W-:Y:S08]  /*6a30*/  HMMA.16816.F32 R184, R4.reuse, R30, R116 ;  /* 0x0000001e04b8723c */ /* 0x040ff00000001874 */
[C---:B------:R-:W-:Y:S08]  /*6a40*/  HMMA.16816.F32 R116, R4.reuse, R12, R84 ;  /* 0x0000000c0474723c */ /* 0x040ff00000001854 */
[C---:B------:R-:W-:Y:S08]  /*6a50*/  HMMA.16816.F32 R180, R4.reuse, R14, R48 ;  /* 0x0000000e04b4723c */ /* 0x040ff00000001830 */
[C---:B------:R-:W-:Y:S08]  /*6a60*/  HMMA.16816.F32 R12, R4.reuse, R20, R80 ;  /* 0x00000014040c723c */ /* 0x040ff00000001850 */
[C---:B------:R-:W-:Y:S08]  /*6a70*/  HMMA.16816.F32 R196, R4.reuse, R28, R88 ;  /* 0x0000001c04c4723c */ /* 0x040ff00000001858 */
[----:B--2---:R-:W-:Y:S01]  /*6a80*/  HMMA.16816.F32 R28, R4, R34, R112 ;  /* 0x00000022041c723c */ /* 0x004fe20000001870 */
        /* <DEDUP_REMOVED lines=8> */
[C---:B---3--:R-:W-:Y:S07]  /*6b10*/  HMMA.16816.F32 R180, R4.reuse, R18, R104 ;  /* 0x0000001204b4723c */ /* 0x048fee0000001868 */
[----:B------:R-:W-:Y:S01]  /*6b20*/  IMAD.MOV.U32 R106, RZ, RZ, R0 ;  /* 0x000000ffff6a7224 */ /* 0x000fe200078e0000 */
[----:B------:R-:W-:Y:S01]  /*6b30*/  HMMA.16816.F32 R12, R4, R22, R44 ;  /* 0x00000016040c723c */ /* 0x000fe2000000182c */
[----:B------:R-:W-:Y:S01]  /*6b40*/  FFMA.FTZ R0, R173, c[0x0][0x23c], -R8 ;  /* 0x00008f00ad007a23 */ /* 0x000fe20000010808 */
[----:B------:R-:W-:-:S05]  /*6b50*/  MOV R107, R38 ;  /* 0x00000026006b7202 */ /* 0x000fca0000000f00 */
[----:B------:R-:W-:Y:S01]  /*6b60*/  MOV R47, R30 ;  /* 0x0000001e002f7202 */ /* 0x000fe20000000f00 */
[C---:B------:R-:W-:Y:S01]  /*6b70*/  HMMA.16816.F32 R20, R4.reuse, R32, R76 ;  /* 0x000000200414723c */ /* 0x040fe2000000184c */
[----:B------:R-:W2:Y:S01]  /*6b80*/  LDSM.16.MT88.4 R32, [R201+0x1c800] ;  /* 0x01c80000c920783b */ /* 0x000ea20000004200 */
[----:B------:R-:W-:Y:S01]  /*6b90*/  IMAD.MOV.U32 R46, RZ, RZ, R31 ;  /* 0x000000ffff2e7224 */ /* 0x000fe200078e001f */
[----:B------:R-:W-:Y:S01]  /*6ba0*/  MOV R45, R29 ;  /* 0x0000001d002d7202 */ /* 0x000fe20000000f00 */
[----:B------:R-:W-:Y:S01]  /*6bb0*/  IMAD.MOV.U32 R44, RZ, RZ, R28 ;  /* 0x000000ffff2c7224 */ /* 0x000fe200078e001c */
[----:B------:R-:W-:Y:S01]  /*6bc0*/  MOV R104, R47 ;  /* 0x0000002f00687202 */ /* 0x000fe20000000f00 */
[----:B------:R-:W3:Y:S01]  /*6bd0*/  LDSM.16.MT88.4 R28, [R202+0x1c800] ;  /* 0x01c80000ca1c783b */ /* 0x000ee20000004200 */
[----:B------:R-:W-:Y:S01]  /*6be0*/  IMAD.MOV.U32 R105, RZ, RZ, R46 ;  /* 0x000000ffff697224 */ /* 0x000fe200078e002e */
[----:B------:R-:W-:Y:S01]  /*6bf0*/  HMMA.16816.F32 R112, R4, R16, R68 ;  /* 0x000000100470723c */ /* 0x000fe20000001844 */
[----:B------:R-:W-:Y:S01]  /*6c00*/  MOV R76, R50 ;  /* 0x00000032004c7202 */ /* 0x000fe20000000f00 */
        /* <DEDUP_REMOVED lines=10> */
[----:B------:R-:W4:Y:S01]  /*6cb0*/  LDSM.16.MT88.4 R12, [R204+0x1a800] ;  /* 0x01a80000cc0c783b */ /* 0x000f220000004200 */
[----:B------:R-:W-:Y:S01]  /*6cc0*/  IMAD.MOV.U32 R68, RZ, RZ, R37 ;  /* 0x000000ffff447224 */ /* 0x000fe200078e0025 */
[C---:B-1----:R-:W-:Y:S01]  /*6cd0*/  HMMA.16816.F32 R244, R4.reuse, R24, R72 ;  /* 0x0000001804f4723c */ /* 0x042fe20000001848 */
[----:B------:R-:W-:Y:S01]  /*6ce0*/  MOV R91, R20 ;  /* 0x00000014005b7202 */ /* 0x000fe20000000f00 */
[----:B------:R-:W-:Y:S01]  /*6cf0*/  IMAD.MOV.U32 R90, RZ, RZ, R21 ;  /* 0x000000ffff5a7224 */ /* 0x000fe200078e0015 */
[----:B------:R-:W-:Y:S01]  /*6d00*/  MOV R89, R22 ;  /* 0x0000001600597202 */ /* 0x000fe20000000f00 */
[----:B------:R-:W-:Y:S01]  /*6d10*/  IMAD.MOV.U32 R88, RZ, RZ, R23 ;  /* 0x000000ffff587224 */ /* 0x000fe200078e0017 */
[----:B------:R-:W-:Y:S01]  /*6d20*/  MOV R70, R177 ;  /* 0x000000b100467202 */ /* 0x000fe20000000f00 */
[----:B------:R-:W1:Y:S01]  /*6d30*/  LDSM.16.MT88.4 R20, [R203+0x1a800] ;  /* 0x01a80000cb14783b */ /* 0x000e620000004200 */
[----:B------:R-:W-:Y:S01]  /*6d40*/  IMAD.MOV.U32 R173, RZ, RZ, R79 ;  /* 0x000000ffffad7224 */ /* 0x000fe200078e004f */
[C---:B------:R-:W-:Y:S02]  /*6d50*/  HMMA.16816.F32 R108, R4.reuse, R26, R108 ;  /* 0x0000001a046c723c */ /* 0x040fe4000000186c */
[----:B------:R-:W1:Y:S06]  /*6d60*/  LDSM.16.MT88.4 R24, [R202+0x1e800] ;  /* 0x01e80000ca18783b */ /* 0x000e6c0000004200 */
[C---:B--2---:R-:W-:Y:S07]  /*6d70*/  HMMA.16816.F32 R176, R4.reuse, R34, R96 ;  /* 0x0000002204b0723c */ /* 0x044fee0000001860 */
[----:B------:R-:W-:Y:S01]  /*6d80*/  IMAD.MOV.U32 R96, RZ, RZ, R91 ;  /* 0x000000ffff607224 */ /* 0x000fe200078e005b */
[----:B---3--:R-:W-:Y:S01]  /*6d90*/  HMMA.16816.F32 R72, R4, R28, R52 ;  /* 0x0000001c0448723c */ /* 0x008fe20000001834 */
[----:B------:R-:W-:Y:S01]  /*6da0*/  MOV R97, R90 ;  /* 0x0000005a00617202 */ /* 0x000fe20000000f00 */
[----:B------:R-:W-:Y:S01]  /*6db0*/  IMAD.MOV.U32 R98, RZ, RZ, R89 ;  /* 0x000000ffff627224 */ /* 0x000fe200078e0059 */
[----:B------:R-:W-:-:S05]  /*6dc0*/  MOV R99, R88 ;  /* 0x0000005800637202 */ /* 0x000fca0000000f00 */
[C---:B----4-:R-:W-:Y:S08]  /*6dd0*/  HMMA.16816.F32 R48, R4.reuse, R16, R140 ;  /* 0x000000100430723c */ /* 0x050ff0000000188c */
[C---:B------:R-:W-:Y:S08]  /*6de0*/  HMMA.16816.F32 R240, R4.reuse, R12, R64 ;  /* 0x0000000c04f0723c */ /* 0x040ff00000001840 */
[C---:B-1----:R-:W-:Y:S08]  /*6df0*/  HMMA.16816.F32 R236, R4.reuse, R20, R60 ;  /* 0x0000001404ec723c */ /* 0x042ff0000000183c */
[C---:B------:R-:W-:Y:S07]  /*6e00*/  HMMA.16816.F32 R248, R4.reuse, R22, R100 ;  /* 0x0000001604f8723c */ /* 0x040fee0000001864 */
[----:B------:R-:W-:Y:S01]  /*6e10*/  MOV R103, R45 ;  /* 0x0000002d00677202 */ /* 0x000fe20000000f00 */
[----:B------:R-:W-:Y:S01]  /*6e20*/  HMMA.16816.F32 R20, R4, R32, R56 ;  /* 0x000000200414723c */ /* 0x000fe20000001838 */
[----:B------:R-:W-:-:S02]  /*6e30*/  IMAD.MOV.U32 R102, RZ, RZ, R44 ;  /* 0x000000ffff667224 */ /* 0x000fc400078e002c */
[----:B------:R-:W-:Y:S02]  /*6e40*/  MOV R101, R103 ;  /* 0x0000006700657202 */ /* 0x000fe40000000f00 */
[----:B------:R-:W-:Y:S02]  /*6e50*/  MOV R103, R105 ;  /* 0x0000006900677202 */ /* 0x000fe40000000f00 */
[----:B------:R-:W-:Y:S01]  /*6e60*/  MOV R105, R84 ;  /* 0x0000005400697202 */ /* 0x000fe20000000f00 */
[C---:B------:R-:W-:Y:S01]  /*6e70*/  HMMA.16816.F32 R40, R4.reuse, R14, R40 ;  /* 0x0000000e0428723c */ /* 0x040fe20000001828 */
[----:B------:R-:W1:Y:S07]  /*6e80*/  LDSM.16.MT88.4 R12, [R204+0x1c800] ;  /* 0x01c80000cc0c783b */ /* 0x000e6e0000004200 */
[C---:B------:R-:W-:Y:S01]  /*6e90*/  HMMA.16816.F32 R60, R4.reuse, R30, R124 ;  /* 0x0000001e043c723c */ /* 0x040fe2000000187c */
[----:B------:R2:W-:Y:S01]  /*6ea0*/  MUFU.EX2 R126, R0 ;  /* 0x00000000007e7308 */ /* 0x0005e20000000800 */
[----:B------:R-:W-:Y:S06]  /*6eb0*/  LDSM.16.MT88.4 R28, [R204+0x1e800] ;  /* 0x01e80000cc1c783b */ /* 0x000fec0000004200 */
        /* <DEDUP_REMOVED lines=10> */
[----:B--2---:R-:W-:Y:S01]  /*6f60*/  FFMA.FTZ R0, R135, c[0x0][0x23c], -R8 ;  /* 0x00008f0087007a23 */ /* 0x004fe20000010808 */
[----:B------:R-:W-:Y:S01]  /*6f70*/  MOV R135, R217 ;  /* 0x000000d900877202 */ /* 0x000fe20000000f00 */
[----:B------:R-:W-:Y:S01]  /*6f80*/  IMAD.MOV.U32 R92, RZ, RZ, R40 ;  /* 0x000000ffff5c7224 */ /* 0x000fe200078e0028 */
[----:B------:R2:W5:Y:S01]  /*6f90*/  LDL.LU R217, [R1+0xac] ;  /* 0x0000ac0001d97983 */ /* 0x0005620000300800 */
[----:B------:R4:W-:Y:S01]  /*6fa0*/  MUFU.EX2 R127, R0 ;  /* 0x00000000007f7308 */ /* 0x0009e20000000800 */
[----:B------:R-:W-:Y:S01]  /*6fb0*/  MOV R93, R43 ;  /* 0x0000002b005d7202 */ /* 0x000fe20000000f00 */
        /* <DEDUP_REMOVED lines=9> */
[----:B-1----:R-:W-:Y:S01]  /*7050*/  HMMA.16816.F32 R44, R4, R12, R128 ;  /* 0x0000000c042c723c */ /* 0x002fe20000001880 */
[----:B------:R-:W-:-:S02]  /*7060*/  MOV R159, R52 ;  /* 0x00000034009f7202 */ /* 0x000fc40000000f00 */
[----:B------:R-:W-:Y:S01]  /*7070*/  MOV R125, R54 ;  /* 0x00000036007d7202 */ /* 0x000fe20000000f00 */
[----:B------:R-:W-:Y:S02]  /*7080*/  IMAD.MOV.U32 R124, RZ, RZ, R35 ;  /* 0x000000ffff7c7224 */ /* 0x000fe400078e0023 */
[--C-:B----4-:R-:W-:Y:S02]  /*7090*/  FFMA.FTZ R0, R172, c[0x0][0x23c], -R8.reuse ;  /* 0x00008f00ac007a23 */ /* 0x110fe40000010808 */
[C---:B------:R-:W-:Y:S01]  /*70a0*/  HMMA.16816.F32 R56, R4.reuse, R14, R136 ;  /* 0x0000000e0438723c */ /* 0x040fe20000001888 */
[----:B------:R-:W1:Y:S01]  /*70b0*/  LDSM.16.MT88.4 R12, [R203+0x1e800] ;  /* 0x01e80000cb0c783b */ /* 0x000e620000004200 */
[----:B------:R4:W-:Y:S06]  /*70c0*/  MUFU.EX2 R130, R0 ;  /* 0x0000000000827308 */ /* 0x0009ec0000000800 */
[C---:B------:R-:W-:Y:S01]  /*70d0*/  HMMA.16816.F32 R88, R4.reuse, R26, R120 ;  /* 0x0000001a0458723c */ /* 0x040fe20000001878 */
[----:B------:R-:W1:Y:S06]  /*70e0*/  LDSM.16.MT88.4 R24, [R202+0x19000] ;  /* 0x01900000ca18783b */ /* 0x000e6c0000004200 */
[----:B------:R-:W-:Y:S01]  /*70f0*/  MOV R120, R96 ;  /* 0x0000006000787202 */ /* 0x000fe20000000f00 */
[----:B---3--:R-:W-:Y:S01]  /*7100*/  HMMA.16816.F32 R36, R4, R20, R148 ;  /* 0x000000140424723c */ /* 0x008fe20000001894 */
[----:B------:R-:W-:Y:S01]  /*7110*/  IMAD.MOV.U32 R96, RZ, RZ, R71 ;  /* 0x000000ffff607224 */ /* 0x000fe200078e0047 */
[----:B------:R-:W-:Y:S01]  /*7120*/  MOV R122, R98 ;  /* 0x00000062007a7202 */ /* 0x000fe20000000f00 */
[----:B----4-:R-:W-:-:S02]  /*7130*/  FFMA.FTZ R0, R134, c[0x0][0x23c], -R8 ;  /* 0x00008f0086007a23 */ /* 0x010fc40000010808 */
[----:B------:R-:W-:Y:S01]  /*7140*/  IMAD.MOV.U32 R121, RZ, RZ, R97 ;  /* 0x000000ffff797224 */ /* 0x000fe200078e0061 */
[----:B------:R-:W-:Y:S01]  /*7150*/  MOV R97, R76 ;  /* 0x0000004c00617202 */ /* 0x000fe20000000f00 */
[----:B------:R-:W-:Y:S01]  /*7160*/  IMAD.MOV.U32 R151, RZ, RZ, R216 ;  /* 0x000000ffff977224 */ /* 0x000fe200078e00d8 */
[----:B------:R-:W-:Y:S01]  /*7170*/  MOV R150, R215 ;  /* 0x000000d700967202 */ /* 0x000fe20000000f00 */
[----:B------:R2:W5:Y:S01]  /*7180*/  LDL.LU R216, [R1+0xa8] ;  /* 0x0000a80001d87983 */ /* 0x0005620000300800 */
[----:B------:R-:W-:Y:S01]  /*7190*/  IMAD.MOV.U32 R149, RZ, RZ, R214 ;  /* 0x000000ffff957224 */ /* 0x000fe200078e00d6 */
[----:B------:R-:W-:Y:S01]  /*71a0*/  MOV R148, R213 ;  /* 0x000000d500947202 */ /* 0x000fe20000000f00 */
[----:B------:R3:W4:Y:S01]  /*71b0*/  MUFU.EX2 R100, R0 ;  /* 0x0000000000647308 */ /* 0x0007220000000800 */
[----:B------:R2:W5:Y:S01]  /*71c0*/  LDL.LU R215, [R1+0xa4] ;  /* 0x0000a40001d77983 */ /* 0x0005620000300800 */
[----:B------:R-:W-:Y:S01]  /*71d0*/  HMMA.16816.F32 R64, R4, R22, R152 ;  /* 0x000000160440723c */ /* 0x000fe20000001898 */
[----:B------:R-:W-:Y:S01]  /*71e0*/  IMAD.MOV.U32 R123, RZ, RZ, R99 ;  /* 0x000000ffff7b7224 */ /* 0x000fe200078e0063 */
[----:B------:R-:W-:Y:S01]  /*71f0*/  MOV R99, R78 ;  /* 0x0000004e00637202 */ /* 0x000fe20000000f00 */
[----:B------:R2:W5:Y:S01]  /*7200*/  LDL.LU R214, [R1+0xa0] ;  /* 0x0000a00001d67983 */ /* 0x0005620000300800 */
[----:B------:R-:W-:-:S03]  /*7210*/  IMAD.MOV.U32 R98, RZ, RZ, R77 ;  /* 0x000000ffff627224 */ /* 0x000fc600078e004d */
[----:B------:R2:W5:Y:S01]  /*7220*/  LDL.LU R213, [R1+0x9c] ;  /* 0x00009c0001d57983 */ /* 0x0005620000300800 */
[----:B------:R-:W-:Y:S01]  /*7230*/  IMAD.MOV.U32 R153, RZ, RZ, R107 ;  /* 0x000000ffff997224 */ /* 0x000fe200078e006b */
[----:B------:R-:W-:Y:S01]  /*7240*/  MOV R154, R68 ;  /* 0x00000044009a7202 */ /* 0x000fe20000000f00 */
[----:B------:R-:W-:Y:S01]  /*7250*/  IMAD.MOV.U32 R155, RZ, RZ, R69 ;  /* 0x000000ffff9b7224 */ /* 0x000fe200078e0045 */
[----:B------:R-:W2:Y:S01]  /*7260*/  LDL.LU R134, [R1+0x18] ;  /* 0x0000180001867983 */ /* 0x000ea20000300800 */
[----:B------:R-:W-:Y:S01]  /*7270*/  MOV R107, R70 ;  /* 0x00000046006b7202 */ /* 0x000fe20000000f00 */
[C---:B------:R-:W-:Y:S01]  /*7280*/  HMMA.16816.F32 R92, R4.reuse, R28, R160 ;  /* 0x0000001c045c723c */ /* 0x040fe200000018a0 */
[----:B---3--:R-:W-:Y:S01]  /*7290*/  FFMA.FTZ R0, R175, c[0x0][0x23c], -R2 ;  /* 0x00008f00af007a23 */ /* 0x008fe20000010802 */
[----:B----4-:R-:W-:Y:S01]  /*72a0*/  MOV R157, R100 ;  /* 0x00000064009d7202 */ /* 0x010fe20000000f00 */
[----:B------:R-:W-:Y:S01]  /*72b0*/  IMAD.MOV.U32 R100, RZ, RZ, R102 ;  /* 0x000000ffff647224 */ /* 0x000fe200078e0066 */
[----:B------:R-:W-:Y:S01]  /*72c0*/  MOV R140, R211 ;  /* 0x000000d3008c7202 */ /* 0x000fe20000000f00 */
[----:B------:R3:W4:Y:S01]  /*72d0*/  MUFU.EX2 R20, R0 ;  /* 0x0000000000147308 */ /* 0x0007220000000800 */
        /* <DEDUP_REMOVED lines=13> */
[----:B------:R-:W-:Y:S01]  /*73b0*/  IMAD.MOV.U32 R167, RZ, RZ, R127 ;  /* 0x000000ffffa77224 */ /* 0x000fe200078e007f */
[----:B------:R-:W-:Y:S01]  /*73c0*/  MOV R127, R34 ;  /* 0x00000022007f7202 */ /* 0x000fe20000000f00 */
[----:B---3--:R-:W-:Y:S01]  /*73d0*/  FFMA.FTZ R0, R193, c[0x0][0x23c], -R2 ;  /* 0x00008f00c1007a23 */ /* 0x008fe20000010802 */
[----:B----4-:R-:W-:Y:S01]  /*73e0*/  MOV R166, R20 ;  /* 0x0000001400a67202 */ /* 0x010fe20000000f00 */
[----:B------:R-:W-:Y:S01]  /*73f0*/  IMAD.MOV.U32 R126, RZ, RZ, R55 ;  /* 0x000000ffff7e7224 */ /* 0x000fe200078e0037 */
[----:B------:R-:W-:Y:S01]  /*7400*/  LDSM.16.MT88.4 R32, [R204+0x19000] ;  /* 0x01900000cc20783b */ /* 0x000fe20000004200 */
[----:B------:R1:W3:Y:S03]  /*7410*/  MUFU.EX2 R131, R0 ;  /* 0x0000000000837308 */ /* 0x0002e60000000800 */
[----:B------:R-:W-:Y:S01]  /*7420*/  LDSM.16.MT88.4 R20, [R203+0x19000] ;  /* 0x01900000cb14783b */ /* 0x000fe20000004200 */
[----:B------:R-:W-:Y:S01]  /*7430*/  IMAD.MOV.U32 R172, RZ, RZ, R212 ;  /* 0x000000ffffac7224 */ /* 0x000fe200078e00d4 */
[----:B------:R-:W-:Y:S02]  /*7440*/  HMMA.16816.F32 R52, R4, R14, R188 ;  /* 0x0000000e0434723c */ /* 0x000fe400000018bc */
[----:B------:R-:W4:Y:S01]  /*7450*/  LDSM.16.MT88.4 R12, [R202+0x1b000] ;  /* 0x01b00000ca0c783b */ /* 0x000f220000004200 */
[----:B------:R-:W-:Y:S01]  /*7460*/  IMAD.MOV.U32 R143, RZ, RZ, R208 ;  /* 0x000000ffff8f7224 */ /* 0x000fe200078e00d0 */
[----:B------:R-:W-:Y:S01]  /*7470*/  MOV R105, R205 ;  /* 0x000000cd00697202 */ /* 0x000fe20000000f00 */
[----:B------:R-:W-:Y:S01]  /*7480*/  IMAD.MOV.U32 R104, RZ, RZ, R206 ;  /* 0x000000ffff687224 */ /* 0x000fe200078e00ce */
[----:B------:R-:W-:Y:S01]  /*7490*/  LDSM.16.MT88.4 R28, [R203+0x1b000] ;  /* 0x01b00000cb1c783b */ /* 0x000fe20000004200 */
[----:B-1----:R-:W-:-:S03]  /*74a0*/  FFMA.FTZ R0, R192, c[0x0][0x23c], -R2 ;  /* 0x00008f00c0007a23 */ /* 0x002fc60000010802 */
[----:B------:R1:W5:Y:S01]  /*74b0*/  LDL.LU R212, [R1+0x98] ;  /* 0x0000980001d47983 */ /* 0x0003620000300800 */
[----:B------:R1:W-:Y:S01]  /*74c0*/  MUFU.EX2 R129, R0 ;  /* 0x0000000000817308 */ /* 0x0003e20000000800 */
[----:B------:R-:W-:Y:S01]  /*74d0*/  F2FP.PACK_AB R4, R167, R165 ;  /* 0x000000a5a704723e */ /* 0x000fe200000000ff */
[----:B------:R-:W-:Y:S01]  /*74e0*/  IMAD.MOV.U32 R106, RZ, RZ, R200 ;  /* 0x000000ffff6a7224 */ /* 0x000fe200078e00c8 */
[----:B---3--:R-:W-:Y:S01]  /*74f0*/  F2FP.PACK_AB R5, R131, R166 ;  /* 0x000000a68305723e */ /* 0x008fe200000000ff */
[----:B------:R-:W-:Y:S01]  /*7500*/  IMAD.MOV.U32 R193, RZ, RZ, R159 ;  /* 0x000000ffffc17224 */ /* 0x000fe200078e009f */
[----:B------:R-:W-:Y:S01]  /*7510*/  F2FP.PACK_AB R6, R157, R130 ;  /* 0x000000829d06723e */ /* 0x000fe200000000ff */
[----:B------:R-:W-:Y:S01]  /*7520*/  IMAD.MOV.U32 R175, RZ, RZ, R172 ;  /* 0x000000ffffaf7224 */ /* 0x000fe200078e00ac */
[----:B------:R-:W-:Y:S01]  /*7530*/  MOV R192, R158 ;  /* 0x0000009e00c07202 */ /* 0x000fe20000000f00 */
[----:B------:R3:W5:Y:S01]  /*7540*/  LDL.LU R211, [R1+0x94] ;  /* 0x0000940001d37983 */ /* 0x0007620000300800 */
[----:B-1----:R-:W-:Y:S01]  /*7550*/  FFMA.FTZ R0, R174, c[0x0][0x23c], -R2 ;  /* 0x00008f00ae007a23 */ /* 0x002fe20000010802 */
[----:B------:R-:W-:Y:S01]  /*7560*/  MOV R158, R140 ;  /* 0x0000008c009e7202 */ /* 0x000fe20000000f00 */
[----:B------:R-:W-:Y:S01]  /*7570*/  IMAD.MOV.U32 R159, RZ, RZ, R141 ;  /* 0x000000ffff9f7224 */ /* 0x000fe200078e008d */
[----:B------:R-:W-:Y:S01]  /*7580*/  MOV R172, R107 ;  /* 0x0000006b00ac7202 */ /* 0x000fe20000000f00 */
[----:B------:R-:W1:Y:S01]  /*7590*/  MUFU.EX2 R156, R0 ;  /* 0x00000000009c7308 */ /* 0x000e620000000800 */
[----:B------:R-:W-:Y:S01]  /*75a0*/  IMAD.MOV.U32 R164, RZ, RZ, R175 ;  /* 0x000000ffffa47224 */ /* 0x000fe200078e00af */
[----:B------:R3:W5:Y:S01]  /*75b0*/  LDL.LU R210, [R1+0x90] ;  /* 0x0000900001d27983 */ /* 0x0007620000300800 */
[----:B------:R-:W-:-:S02]  /*75c0*/  MOV R140, R142 ;  /* 0x0000008e008c7202 */ /* 0x000fc40000000f00 */
[----:B-1----:R-:W-:Y:S01]  /*75d0*/  F2FP.PACK_AB R7, R156, R129 ;  /* 0x000000819c07723e */ /* 0x002fe200000000ff */
[----:B------:R-:W-:Y:S01]  /*75e0*/  IMAD.MOV.U32 R141, RZ, RZ, R143 ;  /* 0x000000ffff8d7224 */ /* 0x000fe200078e008f */
[----:B------:R3:W5:Y:S05]  /*75f0*/  LDL.LU R209, [R1+0x8c] ;  /* 0x00008c0001d17983 */ /* 0x00076a0000300800 */
[C---:B------:R-:W-:Y:S08]  /*7600*/  HMMA.16816.F32 R136, R4.reuse, R16, R196 ;  /* 0x000000100488723c */ /* 0x040ff000000018c4 */
[----:B------:R-:W-:Y:S01]  /*7610*/  HMMA.16816.F32 R76, R4, R18, R184 ;  /* 0x00000012044c723c */ /* 0x000fe200000018b8 */
[----:B------:R-:W1:Y:S01]  /*7620*/  LDSM.16.MT88.4 R16, [R201+0x1b000] ;  /* 0x01b00000c910783b */ /* 0x000e620000004200 */
[----:B------:R-:W-:Y:S01]  /*7630*/  MOV R142, R128 ;  /* 0x00000080008e7202 */ /* 0x000fe20000000f00 */
[----:B------:R-:W-:-:S05]  /*7640*/  IMAD.MOV.U32 R128, RZ, RZ, R104 ;  /* 0x000000ffff807224 */ /* 0x000fca00078e0068 */
[C---:B------:R-:W-:Y:S01]  /*7650*/  HMMA.16816.F32 R144, R4.reuse, R24, R116 ;  /* 0x000000180490723c */ /* 0x040fe20000001874 */
[----:B------:R-:W-:Y:S01]  /*7660*/  IMAD.MOV.U32 R143, RZ, RZ, R106 ;  /* 0x000000ffff8f7224 */ /* 0x000fe200078e006a */
[----:B------:R3:W5:Y:S04]  /*7670*/  LDL.LU R208, [R1+0x88] ;  /* 0x0000880001d07983 */ /* 0x0007680000300800 */
[----:B------:R3:W5:Y:S02]  /*7680*/  LDL.LU R207, [R1+0x84] ;  /* 0x0000840001cf7983 */ /* 0x0007640000300800 */
[C---:B----4-:R-:W-:Y:S02]  /*7690*/  HMMA.16816.F32 R112, R4.reuse, R12, R112 ;  /* 0x0000000c0470723c */ /* 0x050fe40000001870 */
[----:B------:R3:W5:Y:S04]  /*76a0*/  LDL.LU R206, [R1+0x80] ;  /* 0x0000800001ce7983 */ /* 0x0007680000300800 */
[----:B------:R3:W5:Y:S02]  /*76b0*/  LDL.LU R205, [R1+0x7c] ;  /* 0x00007c0001cd7983 */ /* 0x0007640000300800 */
[C---:B------:R-:W-:Y:S02]  /*76c0*/  HMMA.16816.F32 R116, R4.reuse, R14, R180 ;  /* 0x0000000e0474723c */ /* 0x040fe400000018b4 */
[----:B------:R-:W4:Y:S04]  /*76d0*/  LDSM.16.MT88.4 R12, [R204+0x1d000] ;  /* 0x01d00000cc0c783b */ /* 0x000f280000004200 */
[----:B------:R3:W5:Y:S02]  /*76e0*/  LDL.LU R200, [R1+0x78] ;  /* 0x0000780001c87983 */ /* 0x0007640000300800 */
[C---:B------:R-:W-:Y:S02]  /*76f0*/  HMMA.16816.F32 R96, R4.reuse, R26, R96 ;  /* 0x0000001a0460723c */ /* 0x040fe40000001860 */
[----:B------:R-:W3:Y:S06]  /*7700*/  LDSM.16.MT88.4 R24, [R204+0x1b000] ;  /* 0x01b00000cc18783b */ /* 0x000eec0000004200 */
[C---:B-1----:R-:W-:Y:S08]  /*7710*/  HMMA.16816.F32 R108, R4.reuse, R18, R108 ;  /* 0x00000012046c723c */ /* 0x042ff0000000186c */
[C---:B------:R-:W-:Y:S08]  /*7720*/  HMMA.16816.F32 R152, R4.reuse, R32, R152 ;  /* 0x000000200498723c */ /* 0x040ff00000001898 */
[C---:B------:R-:W-:Y:S08]  /*7730*/  HMMA.16816.F32 R32, R4.reuse, R34, R160 ;  /* 0x000000220420723c */ /* 0x040ff000000018a0 */
[C---:B------:R-:W-:Y:S08]  /*7740*/  HMMA.16816.F32 R160, R4.reuse, R20, R120 ;  /* 0x0000001404a0723c */ /* 0x040ff00000001878 */
[C---:B------:R-:W-:Y:S01]  /*7750*/  HMMA.16816.F32 R100, R4.reuse, R22, R100 ;  /* 0x000000160464723c */ /* 0x040fe20000001864 */
[----:B------:R-:W1:Y:S07]  /*7760*/  LDSM.16.MT88.4 R20, [R201+0x1d000] ;  /* 0x01d00000c914783b */ /* 0x000e6e0000004200 */
[C---:B------:R-:W-:Y:S08]  /*7770*/  HMMA.16816.F32 R168, R4.reuse, R28, R236 ;  /* 0x0000001c04a8723c */ /* 0x040ff000000018ec */
[C---:B----4-:R-:W-:Y:S08]  /*7780*/  HMMA.16816.F32 R236, R4.reuse, R12, R44 ;  /* 0x0000000c04ec723c */ /* 0x050ff0000000182c */
[C---:B---3--:R-:W-:Y:S08]  /*7790*/  HMMA.16816.F32 R120, R4.reuse, R24, R240 ;  /* 0x000000180478723c */ /* 0x048ff000000018f0 */
[C---:B------:R-:W-:Y:S01]  /*77a0*/  HMMA.16816.F32 R124, R4.reuse, R26, R124 ;  /* 0x0000001a047c723c */ /* 0x040fe2000000187c */
[----:B------:R-:W-:Y:S07]  /*77b0*/  LDSM.16.MT88.4 R24, [R203+0x1d000] ;  /* 0x01d00000cb18783b */ /* 0x000fee0000004200 */
[C---:B------:R-:W-:Y:S01]  /*77c0*/  HMMA.16816.F32 R184, R4.reuse, R30, R248 ;  /* 0x0000001e04b8723c */ /* 0x040fe200000018f8 */
[----:B------:R-:W-:Y:S07]  /*77d0*/  LDSM.16.MT88.4 R28, [R201+0x1f000] ;  /* 0x01f00000c91c783b */ /* 0x000fee0000004200 */
[----:B-1----:R-:W-:Y:S01]  /*77e0*/  HMMA.16816.F32 R248, R4, R22, R176 ;  /* 0x0000001604f8723c */ /* 0x002fe200000018b0 */
[----:B--2---:R-:W-:-:S02]  /*77f0*/  MOV R174, R134 ;  /* 0x0000008600ae7202 */ /* 0x004fc40000000f00 */
[----:B------:R-:W-:-:S05]  /*7800*/  MOV R134, R105 ;  /* 0x0000006900867202 */ /* 0x000fca0000000f00 */
[----:B------:R-:W-:Y:S01]  /*7810*/  HMMA.16816.F32 R104, R4, R16, R244 ;  /* 0x000000100468723c */ /* 0x000fe200000018f4 */
[----:B------:R-:W1:Y:S01]  /*7820*/  LDSM.16.MT88.4 R16, [R202+0x1d000] ;  /* 0x01d00000ca10783b */ /* 0x000e620000004200 */
[----:B------:R-:W-:-:S04]  /*7830*/  FFMA.FTZ R0, R174, c[0x0][0x23c], -R8 ;  /* 0x00008f00ae007a23 */ /* 0x000fc80000010808 */
[----:B------:R2:W-:Y:S02]  /*7840*/  MUFU.EX2 R44, R0 ;  /* 0x00000000002c7308 */ /* 0x0005e40000000800 */
[----:B------:R-:W-:Y:S01]  /*7850*/  HMMA.16816.F32 R244, R4, R20, R192 ;  /* 0x0000001404f4723c */ /* 0x000fe200000018c0 */
[----:B--2---:R-:W-:-:S07]  /*7860*/  FFMA.FTZ R0, R234, c[0x0][0x23c], -R8 ;  /* 0x00008f00ea007a23 */ /* 0x004fce0000010808 */
[C---:B------:R-:W-:Y:S01]  /*7870*/  HMMA.16816.F32 R192, R4.reuse, R14, R56 ;  /* 0x0000000e04c0723c */ /* 0x040fe20000001838 */
[----:B------:R-:W-:Y:S07]  /*7880*/  LDSM.16.MT88.4 R12, [R204+0x1f000] ;  /* 0x01f00000cc0c783b */ /* 0x000fee0000004200 */
[C---:B-1----:R-:W-:Y:S08]  /*7890*/  HMMA.16816.F32 R240, R4.reuse, R16, R72 ;  /* 0x0000001004f0723c */ /* 0x042ff00000001848 */
[----:B------:R-:W-:Y:S01]  /*78a0*/  HMMA.16816.F32 R196, R4, R18, R60 ;  /* 0x0000001204c4723c */ /* 0x000fe2000000183c */
[----:B------:R-:W-:Y:S01]  /*78b0*/  MOV R75, R3 ;  /* 0x00000003004b7202 */ /* 0x000fe20000000f00 */
[----:B------:R-:W-:Y:S01]  /*78c0*/  IMAD.MOV.U32 R73, RZ, RZ, R9 ;  /* 0x000000ffff497224 */ /* 0x000fe200078e0009 */
[----:B------:R1:W-:Y:S01]  /*78d0*/  MUFU.EX2 R3, R0 ;  /* 0x0000000000037308 */ /* 0x0003e20000000800 */
[----:B------:R-:W2:Y:S01]  /*78e0*/  LDSM.16.MT88.4 R16, [R202+0x1f000] ;  /* 0x01f00000ca10783b */ /* 0x000ea20000004200 */
[----:B------:R-:W-:-:S02]  /*78f0*/  MOV R179, R134 ;  /* 0x0000008600b37202 */ /* 0x000fc40000000f00 */
[----:B------:R-:W-:Y:S01]  /*7900*/  MOV R22, R135 ;  /* 0x0000008700167202 */ /* 0x000fe20000000f00 */
[----:B------:R-:W-:Y:S01]  /*7910*/  IMAD.MOV.U32 R20, RZ, RZ, R159 ;  /* 0x000000ffff147224 */ /* 0x000fe200078e009f */
[----:B------:R-:W-:Y:S01]  /*7920*/  MOV R21, R158 ;  /* 0x0000009e00157202 */ /* 0x000fe20000000f00 */
[C---:B------:R-:W-:Y:S01]  /*7930*/  HMMA.16816.F32 R188, R4.reuse, R24, R48 ;  /* 0x0000001804bc723c */ /* 0x040fe20000001830 */
[----:B------:R-:W-:Y:S01]  /*7940*/  MOV R23, R150 ;  /* 0x0000009600177202 */ /* 0x000fe20000000f00 */
[----:B------:R-:W-:Y:S01]  /*7950*/  LDSM.16.MT88.4 R56, [R204+0x1b800] ;  /* 0x01b80000cc38783b */ /* 0x000fe20000004200 */
[----:B-1----:R-:W-:Y:S01]  /*7960*/  FFMA.FTZ R0, R235, c[0x0][0x23c], -R8 ;  /* 0x00008f00eb007a23 */ /* 0x002fe20000010808 */
[----:B------:R-:W-:Y:S01]  /*7970*/  MOV R72, R10 ;  /* 0x0000000a00487202 */ /* 0x000fe20000000f00 */
[----:B------:R-:W-:Y:S02]  /*7980*/  IMAD.MOV.U32 R74, RZ, RZ, R11 ;  /* 0x000000ffff4a7224 */ /* 0x000fe400078e000b */
[----:B------:R-:W-:Y:S01]  /*7990*/  IMAD.MOV.U32 R134, RZ, RZ, R151 ;  /* 0x000000ffff867224 */ /* 0x000fe200078e0097 */
[----:B------:R1:W3:Y:S01]  /*79a0*/  MUFU.EX2 R9, R0 ;  /* 0x0000000000097308 */ /* 0x0002e20000000800 */
        /* <DEDUP_REMOVED lines=8> */
[----:B------:R-:W-:Y:S01]  /*7a30*/  LDSM.16.MT88.4 R48, [R202+0x1b800] ;  /* 0x01b80000ca30783b */ /* 0x000fe20000004200 */
[----:B-1----:R-:W-:Y:S01]  /*7a40*/  FFMA.FTZ R0, R252, c[0x0][0x23c], -R8 ;  /* 0x00008f00fc007a23 */ /* 0x002fe20000010808 */
[----:B---3--:R-:W-:Y:S01]  /*7a50*/  MOV R252, R9 ;  /* 0x0000000900fc7202 */ /* 0x008fe20000000f00 */
[----:B------:R-:W-:Y:S01]  /*7a60*/  IMAD.MOV.U32 R176, RZ, RZ, R149 ;  /* 0x000000ffffb07224 */ /* 0x000fe200078e0095 */
[----:B------:R-:W1:Y:S01]  /*7a70*/  LDSM.16.MT88.4 R8, [R203+0x1f000] ;  /* 0x01f00000cb08783b */ /* 0x000e620000004200 */
[----:B------:R3:W-:Y:S01]  /*7a80*/  MUFU.EX2 R235, R0 ;  /* 0x0000000000eb7308 */ /* 0x0007e20000000800 */
[----:B--2---:R-:W-:Y:S01]  /*7a90*/  HMMA.16816.F32 R24, R4, R16, R80 ;  /* 0x000000100418723c */ /* 0x004fe20000001850 */
[----:B------:R-:W-:Y:S01]  /*7aa0*/  IMAD.MOV.U32 R60, RZ, RZ, R177 ;  /* 0x000000ffff3c7224 */ /* 0x000fe200078e00b1 */
[----:B------:R-:W-:Y:S01]  /*7ab0*/  MOV R47, R178 ;  /* 0x000000b2002f7202 */ /* 0x000fe20000000f00 */
[----:B------:R-:W-:Y:S01]  /*7ac0*/  IMAD.MOV.U32 R46, RZ, RZ, R179 ;  /* 0x000000ffff2e7224 */ /* 0x000fe200078e00b3 */
[----:B------:R-:W-:Y:S04]  /*7ad0*/  LDSM.16.MT88.4 R148, [R202+0x19800] ;  /* 0x01980000ca94783b */ /* 0x000fe80000004200 */
[----:B------:R-:W-:Y:S01]  /*7ae0*/  LDSM.16.MT88.4 R40, [R201+0x1b800] ;  /* 0x01b80000c928783b */ /* 0x000fe20000004200 */
[----:B---3--:R-:W-:-:S04]  /*7af0*/  FFMA.FTZ R0, R140, c[0x0][0x23c], -R2 ;  /* 0x00008f008c007a23 */ /* 0x008fc80000010802 */
[----:B------:R2:W-:Y:S01]  /*7b00*/  MUFU.EX2 R234, R0 ;  /* 0x0000000000ea7308 */ /* 0x0005e20000000800 */
[----:B------:R-:W-:Y:S01]  /*7b10*/  MOV R80, R156 ;  /* 0x0000009c00507202 */ /* 0x000fe20000000f00 */
[----:B------:R-:W-:Y:S02]  /*7b20*/  IMAD.MOV.U32 R81, RZ, RZ, R157 ;  /* 0x000000ffff517224 */ /* 0x000fe400078e009d */
[----:B--2---:R-:W-:Y:S01]  /*7b30*/  FFMA.FTZ R0, R143, c[0x0][0x23c], -R2 ;  /* 0x00008f008f007a23 */ /* 0x004fe20000010802 */
[----:B------:R-:W-:Y:S01]  /*7b40*/  MOV R82, R158 ;  /* 0x0000009e00527202 */ /* 0x000fe20000000f00 */
[----:B------:R-:W-:Y:S01]  /*7b50*/  IMAD.MOV.U32 R83, RZ, RZ, R159 ;  /* 0x000000ffff537224 */ /* 0x000fe200078e009f */
[----:B------:R-:W-:Y:S01]  /*7b60*/  HMMA.16816.F32 R172, R4, R28, R36 ;  /* 0x0000001c04ac723c */ /* 0x000fe20000001824 */
[----:B------:R2:W3:Y:S01]  /*7b70*/  MUFU.EX2 R135, R0 ;  /* 0x0000000000877308 */ /* 0x0004e20000000800 */
[----:B------:R-:W4:Y:S01]  /*7b80*/  LDSM.16.MT88.4 R156, [R204+0x19800] ;  /* 0x01980000cc9c783b */ /* 0x000f220000004200 */
[----:B------:R-:W-:-:S03]  /*7b90*/  MOV R61, R176 ;  /* 0x000000b0003d7202 */ /* 0x000fc60000000f00 */
[----:B------:R-:W-:Y:S01]  /*7ba0*/  LDSM.16.MT88.4 R140, [R201+0x19800] ;  /* 0x01980000c98c783b */ /* 0x000fe20000004200 */
[--C-:B--2---:R-:W-:Y:S02]  /*7bb0*/  FFMA.FTZ R0, R134, c[0x0][0x23c], -R2.reuse ;  /* 0x00008f0086007a23 */ /* 0x104fe40000010802 */
[----:B------:R-:W-:Y:S02]  /*7bc0*/  FFMA.FTZ R2, R63, c[0x0][0x23c], -R2 ;  /* 0x00008f003f027a23 */ /* 0x000fe40000010802 */
[----:B------:R2:W-:Y:S01]  /*7bd0*/  MUFU.EX2 R134, R0 ;  /* 0x0000000000867308 */ /* 0x0005e20000000800 */
[----:B------:R-:W-:Y:S01]  /*7be0*/  MOV R63, R22 ;  /* 0x00000016003f7202 */ /* 0x000fe20000000f00 */
[----:B------:R-:W-:Y:S01]  /*7bf0*/  HMMA.16816.F32 R28, R4, R30, R64 ;  /* 0x0000001e041c723c */ /* 0x000fe20000001840 */
[----:B--2---:R-:W-:Y:S02]  /*7c00*/  IMAD.MOV.U32 R0, RZ, RZ, R44 ;  /* 0x000000ffff007224 */ /* 0x004fe400078e002c */
[----:B------:R-:W-:-:S05]  /*7c10*/  IMAD.MOV.U32 R44, RZ, RZ, R21 ;  /* 0x000000ffff2c7224 */ /* 0x000fca00078e0015 */
[C---:B------:R-:W-:Y:S08]  /*7c20*/  HMMA.16816.F32 R20, R4.reuse, R12, R92 ;  /* 0x0000000c0414723c */ /* 0x040ff0000000185c */
[----:B------:R-:W-:Y:S07]  /*7c30*/  HMMA.16816.F32 R12, R4, R14, R84 ;  /* 0x0000000e040c723c */ /* 0x000fee0000001854 */
[----:B------:R-:W-:Y:S01]  /*7c40*/  IMAD.MOV.U32 R87, RZ, RZ, R72 ;  /* 0x000000ffff577224 */ /* 0x000fe200078e0048 */
[----:B------:R-:W-:Y:S01]  /*7c50*/  MOV R86, R73 ;  /* 0x0000004900567202 */ /* 0x000fe20000000f00 */
[----:B------:R-:W-:Y:S01]  /*7c60*/  IMAD.MOV.U32 R85, RZ, RZ, R75 ;  /* 0x000000ffff557224 */ /* 0x000fe200078e004b */
[----:B------:R-:W-:-:S02]  /*7c70*/  MOV R84, R74 ;  /* 0x0000004a00547202 */ /* 0x000fc40000000f00 */
[----:B------:R-:W2:Y:S01]  /*7c80*/  LDSM.16.MT88.4 R72, [R201+0x1d800] ;  /* 0x01d80000c948783b */ /* 0x000ea20000004200 */
[----:B------:R-:W-:Y:S01]  /*7c90*/  MOV R64, R128 ;  /* 0x0000008000407202 */ /* 0x000fe20000000f00 */
[----:B------:R-:W-:Y:S01]  /*7ca0*/  IMAD.MOV.U32 R65, RZ, RZ, R129 ;  /* 0x000000ffff417224 */ /* 0x000fe200078e0081 */
[----:B------:R-:W-:Y:S01]  /*7cb0*/  MOV R66, R130 ;  /* 0x0000008200427202 */ /* 0x000fe20000000f00 */
[----:B------:R-:W-:Y:S01]  /*7cc0*/  IMAD.MOV.U32 R67, RZ, RZ, R131 ;  /* 0x000000ffff437224 */ /* 0x000fe200078e0083 */
[----:B------:R-:W-:Y:S01]  /*7cd0*/  HMMA.16816.F32 R16, R4, R18, R88 ;  /* 0x000000120410723c */ /* 0x000fe20000001858 */
[----:B------:R-:W-:-:S06]  /*7ce0*/  IMAD.MOV.U32 R93, RZ, RZ, R64 ;  /* 0x000000ffff5d7224 */ /* 0x000fcc00078e0040 */
[----:B------:R-:W-:Y:S01]  /*7cf0*/  MOV R91, R3 ;  /* 0x00000003005b7202 */ /* 0x000fe20000000f00 */
[C---:B-1----:R-:W-:Y:S01]  /*7d00*/  HMMA.16816.F32 R176, R4.reuse, R8, R68 ;  /* 0x0000000804b0723c */ /* 0x042fe20000001844 */
[----:B------:R-:W1:Y:S07]  /*7d10*/  MUFU.EX2 R3, R2 ;  /* 0x0000000200037308 */ /* 0x000e6e0000000800 */
[----:B------:R-:W-:Y:S07]  /*7d20*/  HMMA.16816.F32 R8, R4, R10, R52 ;  /* 0x0000000a0408723c */ /* 0x000fee0000001834 */
[----:B------:R-:W-:Y:S01]  /*7d30*/  MOV R4, R65 ;  /* 0x0000004100047202 */ /* 0x000fe20000000f00 */
[----:B------:R-:W-:Y:S01]  /*7d40*/  IMAD.MOV.U32 R5, RZ, RZ, R66 ;  /* 0x000000ffff057224 */ /* 0x000fe200078e0042 */
[----:B------:R-:W-:-:S02]  /*7d50*/  MOV R6, R67 ;  /* 0x0000004300067202 */ /* 0x000fc40000000f00 */
[----:B------:R-:W2:Y:S01]  /*7d60*/  LDSM.16.MT88.4 R64, [R203+0x1b800] ;  /* 0x01b80000cb40783b */ /* 0x000ea20000004200 */
[----:B------:R-:W-:Y:S01]  /*7d70*/  F2FP.PACK_AB R128, R91, R0 ;  /* 0x000000005b80723e */ /* 0x000fe200000000ff */
[----:B------:R-:W-:Y:S01]  /*7d80*/  IMAD.MOV.U32 R38, RZ, RZ, R165 ;  /* 0x000000ffff267224 */ /* 0x000fe200078e00a5 */
[----:B---3--:R-:W-:Y:S02]  /*7d90*/  F2FP.PACK_AB R129, R135, R234 ;  /* 0x000000ea8781723e */ /* 0x008fe400000000ff */
[----:B------:R-:W-:Y:S02]  /*7da0*/  F2FP.PACK_AB R130, R235, R252 ;  /* 0x000000fceb82723e */ /* 0x000fe400000000ff */
[----:B-1----:R-:W-:Y:S02]  /*7db0*/  F2FP.PACK_AB R131, R3, R134 ;  /* 0x000000860383723e */ /* 0x002fe400000000ff */
[----:B------:R-:W-:Y:S02]  /*7dc0*/  MOV R39, R164 ;  /* 0x000000a400277202 */ /* 0x000fe40000000f00 */
[----:B------:R-:W-:Y:S01]  /*7dd0*/  MOV R37, R166 ;  /* 0x000000a600257202 */ /* 0x000fe20000000f00 */
[----:B------:R-:W-:Y:S01]  /*7de0*/  IMAD.MOV.U32 R71, RZ, RZ, R46 ;  /* 0x000000ffff477224 */ /* 0x000fe200078e002e */
[----:B------:R-:W-:Y:S01]  /*7df0*/  MOV R70, R39 ;  /* 0x0000002700467202 */ /* 0x000fe20000000f00 */
        /* <DEDUP_REMOVED lines=9> */
[----:B------:R-:W-:Y:S01]  /*7e90*/  MOV R2, R45 ;  /* 0x0000002d00027202 */ /* 0x000fe20000000f00 */
[----:B------:R-:W-:Y:S01]  /*7ea0*/  IMAD.MOV.U32 R90, RZ, RZ, R61 ;  /* 0x000000ffff5a7224 */ /* 0x000fe200078e003d */
[----:B------:R-:W-:Y:S04]  /*7eb0*/  LDSM.16.MT88.4 R120, [R204+0x1f800] ;  /* 0x01f80000cc78783b */ /* 0x000fe80000004200 */
[----:B------:R-:W-:Y:S01]  /*7ec0*/  MOV R127, R68 ;  /* 0x00000044007f7202 */ /* 0x000fe20000000f00 */
[----:B------:R-:W-:Y:S01]  /*7ed0*/  IMAD.MOV.U32 R126, RZ, RZ, R69 ;  /* 0x000000ffff7e7224 */ /* 0x000fe200078e0045 */
[----:B------:R-:W-:Y:S01]  /*7ee0*/  MOV R125, R70 ;  /* 0x00000046007d7202 */ /* 0x000fe20000000f00 */
[----:B----4-:R-:W-:Y:S01]  /*7ef0*/  HMMA.16816.F32 R152, R128, R156, R152 ;  /* 0x0000009c8098723c */ /* 0x010fe20000001898 */
[----:B------:R-:W-:-:S07]  /*7f00*/  MOV R124, R71 ;  /* 0x00000047007c7202 */ /* 0x000fce0000000f00 */
[C---:B--2---:R-:W-:Y:S07]  /*7f10*/  HMMA.16816.F32 R68, R128.reuse, R72, R244 ;  /* 0x000000488044723c */ /* 0x044fee00000018f4 */
[----:B------:R-:W-:Y:S01]  /*7f20*/  MOV R244, R92 ;  /* 0x0000005c00f47202 */ /* 0x000fe20000000f00 */
[----:B------:R-:W-:Y:S01]  /*7f30*/  HMMA.16816.F32 R156, R128, R158, R32 ;  /* 0x0000009e809c723c */ /* 0x000fe20000001820 */
[----:B------:R-:W-:Y:S01]  /*7f40*/  IMAD.MOV.U32 R245, RZ, RZ, R93 ;  /* 0x000000fffff57224 */ /* 0x000fe200078e005d */
[----:B------:R-:W-:-:S05]  /*7f50*/  MOV R246, R94 ;  /* 0x0000005e00f67202 */ /* 0x000fca0000000f00 */
[----:B------:R-:W-:Y:S01]  /*7f60*/  MOV R34, R0 ;  /* 0x0000000000227202 */ /* 0x000fe20000000f00 */
[----:B------:R-:W-:Y:S01]  /*7f70*/  IMAD.MOV.U32 R0, RZ, RZ, R44 ;  /* 0x000000ffff007224 */ /* 0x000fe200078e002c */
[----:B------:R-:W-:Y:S01]  /*7f80*/  MOV R247, R95 ;  /* 0x0000005f00f77202 */ /* 0x000fe20000000f00 */
[----:B------:R-:W-:Y:S01]  /*7f90*/  FADD.FTZ R2, R2, R244 ;  /* 0x000000f402027221 */ /* 0x000fe20000010000 */
[C---:B------:R-:W-:Y:S01]  /*7fa0*/  HMMA.16816.F32 R44, R128.reuse, R48, R112 ;  /* 0x00000030802c723c */ /* 0x040fe20000001870 */
[----:B------:R-:W-:Y:S02]  /*7fb0*/  FADD.FTZ R0, R0, R245 ;  /* 0x000000f500007221 */ /* 0x000fe40000010000 */
[----:B------:R-:W-:Y:S01]  /*7fc0*/  IMAD.MOV.U32 R36, RZ, RZ, R167 ;  /* 0x000000ffff247224 */ /* 0x000fe200078e00a7 */
[----:B------:R-:W-:Y:S01]  /*7fd0*/  MOV R32, R81 ;  /* 0x0000005100207202 */ /* 0x000fe20000000f00 */
[----:B------:R-:W-:Y:S01]  /*7fe0*/  IMAD.MOV.U32 R35, RZ, RZ, R91 ;  /* 0x000000ffff237224 */ /* 0x000fe200078e005b */
[----:B------:R-:W-:Y:S01]  /*7ff0*/  MOV R91, R62 ;  /* 0x0000003e005b7202 */ /* 0x000fe20000000f00 */
[----:B------:R-:W-:Y:S01]  /*8000*/  FADD.FTZ R2, R246, R2 ;  /* 0x00000002f6027221 */ /* 0x000fe20000010000 */
[----:B------:R-:W-:Y:S01]  /*8010*/  HMMA.16816.F32 R48, R128, R50, R116 ;  /* 0x000000328030723c */ /* 0x000fe20000001874 */
[----:B------:R-:W-:Y:S01]  /*8020*/  FADD.FTZ R0, R247, R0 ;  /* 0x00000000f7007221 */ /* 0x000fe20000010000 */
[----:B------:R-:W1:Y:S01]  /*8030*/  LDSM.16.MT88.4 R164, [R203+0x19800] ;  /* 0x01980000cba4783b */ /* 0x000e620000004200 */
[----:B------:R-:W-:-:S02]  /*8040*/  IMAD.MOV.U32 R33, RZ, RZ, R80 ;  /* 0x000000ffff217224 */ /* 0x000fc400078e0050 */
[----:B------:R-:W-:Y:S01]  /*8050*/  IMAD.MOV.U32 R7, RZ, RZ, R36 ;  /* 0x000000ffff077224 */ /* 0x000fe200078e0024 */
[----:B------:R-:W2:Y:S01]  /*8060*/  LDSM.16.MT88.4 R80, [R202+0x1d800] ;  /* 0x01d80000ca50783b */ /* 0x000ea20000004200 */
[----:B------:R-:W-:Y:S01]  /*8070*/  IMAD.MOV.U32 R116, RZ, RZ, R88 ;  /* 0x000000ffff747224 */ /* 0x000fe200078e0058 */
[----:B------:R-:W-:Y:S02]  /*8080*/  MOV R117, R89 ;  /* 0x0000005900757202 */ /* 0x000fe40000000f00 */
[----:B------:R-:W-:Y:S01]  /*8090*/  MOV R118, R90 ;  /* 0x0000005a00767202 */ /* 0x000fe20000000f00 */
[----:B------:R-:W-:Y:S01]  /*80a0*/  FADD.FTZ R2, R116, R2 ;  /* 0x0000000274027221 */ /* 0x000fe20000010000 */
[----:B------:R-:W-:Y:S01]  /*80b0*/  HMMA.16816.F32 R60, R128, R64, R168 ;  /* 0x00000040803c723c */ /* 0x000fe200000018a8 */
[----:B------:R-:W-:Y:S01]  /*80c0*/  IMAD.MOV.U32 R119, RZ, RZ, R91 ;  /* 0x000000ffff777224 */ /* 0x000fe200078e005b */
[----:B------:R-:W-:Y:S01]  /*80d0*/  LDSM.16.MT88.4 R112, [R202+0x1f800] ;  /* 0x01f80000ca70783b */ /* 0x000fe20000004200 */
[----:B------:R-:W-:-:S02]  /*80e0*/  FADD.FTZ R0, R117, R0 ;  /* 0x0000000075007221 */ /* 0x000fc40000010000 */
[----:B------:R-:W-:Y:S01]  /*80f0*/  FADD.FTZ R2, R118, R2 ;  /* 0x0000000276027221 */ /* 0x000fe20000010000 */
[----:B------:R-:W3:Y:S02]  /*8100*/  LDSM.16.MT88.4 R88, [R204+0x1d800] ;  /* 0x01d80000cc58783b */ /* 0x000ee40000004200 */
[----:B------:R-:W-:Y:S01]  /*8110*/  HMMA.16816.F32 R64, R128, R66, R184 ;  /* 0x000000428040723c */ /* 0x000fe200000018b8 */
[----:B------:R-:W-:-:S06]  /*8120*/  FADD.FTZ R0, R119, R0 ;  /* 0x0000000077007221 */ /* 0x000fcc0000010000 */
[----:B------:R-:W-:Y:S02]  /*8130*/  MOV R184, R84 ;  /* 0x0000005400b87202 */ /* 0x000fe40000000f00 */
[----:B------:R-:W-:Y:S01]  /*8140*/  MOV R185, R85 ;  /* 0x0000005500b97202 */ /* 0x000fe20000000f00 */
[----:B------:R-:W-:Y:S01]  /*8150*/  IMAD.MOV.U32 R186, RZ, RZ, R86 ;  /* 0x000000ffffba7224 */ /* 0x000fe200078e0056 */
[----:B------:R-:W-:Y:S01]  /*8160*/  MOV R187, R87 ;  /* 0x0000005700bb7202 */ /* 0x000fe20000000f00 */
[----:B------:R-:W-:Y:S02]  /*8170*/  FADD.FTZ R2, R184, R2 ;  /* 0x00000002b8027221 */ /* 0x000fe40000010000 */
[----:B------:R-:W-:Y:S02]  /*8180*/  FADD.FTZ R0, R185, R0 ;  /* 0x00000000b9007221 */ /* 0x000fe40000010000 */
[----:B------:R-:W-:Y:S02]  /*8190*/  FADD.FTZ R2, R186, R2 ;  /* 0x00000002ba027221 */ /* 0x000fe40000010000 */
[----:B------:R-:W-:-:S02]  /*81a0*/  FADD.FTZ R0, R187, R0 ;  /* 0x00000000bb007221 */ /* 0x000fc40000010000 */
[----:B------:R-:W-:Y:S02]  /*81b0*/  FADD.FTZ R2, R124, R2 ;  /* 0x000000027c027221 */ /* 0x000fe40000010000 */
[----:B------:R-:W-:Y:S01]  /*81c0*/  FADD.FTZ R0, R125, R0 ;  /* 0x000000007d007221 */ /* 0x000fe20000010000 */
[----:B------:R-:W-:Y:S01]  /*81d0*/  MOV R168, R7 ;  /* 0x0000000700a87202 */ /* 0x000fe20000000f00 */
[----:B------:R-:W-:Y:S02]  /*81e0*/  FADD.FTZ R2, R126, R2 ;  /* 0x000000027e027221 */ /* 0x000fe40000010000 */
[----:B------:R-:W-:Y:S02]  /*81f0*/  IMAD.MOV.U32 R169, RZ, RZ, R6 ;  /* 0x000000ffffa97224 */ /* 0x000fe400078e0006 */
[----:B------:R-:W-:Y:S01]  /*8200*/  FADD.FTZ R0, R127, R0 ;  /* 0x000000007f007221 */ /* 0x000fe20000010000 */
[----:B------:R-:W-:Y:S01]  /*8210*/  MOV R170, R5 ;  /* 0x0000000500aa7202 */ /* 0x000fe20000000f00 */
[----:B------:R-:W-:Y:S01]  /*8220*/  FADD.FTZ R2, R168, R2 ;  /* 0x00000002a8027221 */ /* 0x000fe20000010000 */
[----:B------:R-:W-:Y:S01]  /*8230*/  MOV R171, R4 ;  /* 0x0000000400ab7202 */ /* 0x000fe20000000f00 */
[----:B------:R-:W-:Y:S01]  /*8240*/  FADD.FTZ R0, R169, R0 ;  /* 0x00000000a9007221 */ /* 0x000fe20000010000 */
[----:B------:R-:W-:Y:S01]  /*8250*/  HMMA.16816.F32 R144, R128, R148, R144 ;  /* 0x000000948090723c */ /* 0x000fe20000001890 */
[----:B------:R-:W-:Y:S01]  /*8260*/  FADD.FTZ R2, R170, R2 ;  /* 0x00000002aa027221 */ /* 0x000fe20000010000 */
[----:B------:R-:W-:Y:S01]  /*8270*/  LDSM.16.MT88.4 R4, [R203+0x1f800] ;  /* 0x01f80000cb04783b */ /* 0x000fe20000004200 */
[----:B------:R-:W-:-:S05]  /*8280*/  FADD.FTZ R0, R171, R0 ;  /* 0x00000000ab007221 */ /* 0x000fca0000010000 */
[----:B------:R-:W-:Y:S01]  /*8290*/  HMMA.16816.F32 R148, R128, R150, R96 ;  /* 0x000000968094723c */ /* 0x000fe20000001860 */
[----:B------:R-:W4:Y:S01]  /*82a0*/  LDSM.16.MT88.4 R96, [R203+0x1d800] ;  /* 0x01d80000cb60783b */ /* 0x000f220000004200 */
[----:B------:R-:W-:-:S06]  /*82b0*/  FADD.FTZ R2, R32, R2 ;  /* 0x0000000220027221 */ /* 0x000fcc0000010000 */
[----:B------:R-:W-:Y:S01]  /*82c0*/  HMMA.16816.F32 R36, R128, R40, R104 ;  /* 0x000000288024723c */ /* 0x000fe20000001868 */
[----:B------:R-:W2:Y:S01]  /*82d0*/  LDSM.16.MT88.4 R104, [R201+0x1f800] ;  /* 0x01f80000c968783b */ /* 0x000ea20000004200 */
[----:B------:R-:W-:Y:S02]  /*82e0*/  FADD.FTZ R0, R33, R0 ;  /* 0x0000000021007221 */ /* 0x000fe40000010000 */
[----:B------:R-:W-:Y:S02]  /*82f0*/  FADD.FTZ R2, R34, R2 ;  /* 0x0000000222027221 */ /* 0x000fe40000010000 */
[----:B------:R-:W-:Y:S02]  /*8300*/  FADD.FTZ R0, R234, R0 ;  /* 0x00000000ea007221 */ /* 0x000fe40000010000 */
[----:B------:R-:W-:Y:S02]  /*8310*/  FADD.FTZ R2, R35, R2 ;  /* 0x0000000223027221 */ /* 0x000fe40000010000 */
[----:B------:R-:W-:-:S02]  /*8320*/  FADD.FTZ R0, R135, R0 ;  /* 0x0000000087007221 */ /* 0x000fc40000010000 */
[----:B------:R-:W-:Y:S02]  /*8330*/  FADD.FTZ R2, R252, R2 ;  /* 0x00000002fc027221 */ /* 0x000fe40000010000 */
[----:B------:R-:W-:Y:S01]  /*8340*/  FADD.FTZ R0, R134, R0 ;  /* 0x0000000086007221 */ /* 0x000fe20000010000 */
[----:B------:R-:W-:Y:S07]  /*8350*/  HMMA.16816.F32 R72, R128, R74, R248 ;  /* 0x0000004a8048723c */ /* 0x000fee00000018f8 */
[----:B------:R-:W-:-:S02]  /*8360*/  FADD.FTZ R248, R235, R2 ;  /* 0x00000002ebf87221 */ /* 0x000fc40000010000 */
[----:B------:R-:W-:-:S03]  /*8370*/  FADD.FTZ R249, R3, R0 ;  /* 0x0000000003f97221 */ /* 0x000fc60000010000 */
[----:B------:R2:W-:Y:S04]  /*8380*/  STL [R1+0x24], R248 ;  /* 0x000024f801007387 */ /* 0x0005e80000100800 */
[----:B------:R2:W-:Y:S01]  /*8390*/  STL [R1+0x30], R249 ;  /* 0x000030f901007387 */ /* 0x0005e20000100800 */
[C---:B------:R-:W-:Y:S08]  /*83a0*/  HMMA.16816.F32 R136, R128.reuse, R140, R136 ;  /* 0x0000008c8088723c */ /* 0x040ff00000001888 */
[C---:B-1----:R-:W-:Y:S08]  /*83b0*/  HMMA.16816.F32 R160, R128.reuse, R164, R160 ;  /* 0x000000a480a0723c */ /* 0x042ff000000018a0 */
[C---:B------:R-:W-:Y:S08]  /*83c0*/  HMMA.16816.F32 R140, R128.reuse, R142, R76 ;  /* 0x0000008e808c723c */ /* 0x040ff0000000184c */
        /* <DEDUP_REMOVED lines=256> */
[C---:B------:R-:W-:Y:S01]  /*93d0*/  HMMA.16816.F32 R188, R12.reuse, R178, R196 ;  /* 0x000000b20cbc723c */ /* 0x040fe200000018c4 */
[----:B------:R-:W4:Y:S07]  /*93e0*/  LDSM.16.M88.4 R196, [R200+0x17800] ;  /* 0x01780000c8c4783b */ /* 0x000f2e0000000200 */
[C---:B------:R-:W-:Y:S08]  /*93f0*/  HMMA.16816.F32 R192, R12.reuse, R172, R192 ;  /* 0x000000ac0cc0723c */ /* 0x040ff000000018c0 */
[----:B------:R-:W-:Y:S01]  /*9400*/  HMMA.16816.F32 R180, R12, R174, R168 ;  /* 0x000000ae0cb4723c */ /* 0x000fe200000018a8 */
[----:B------:R-:W-:Y:S07]  /*9410*/  LDSM.16.M88.4 R12, [R215] ;  /* 0x00000000d70c783b */ /* 0x000fee0000000200 */
[C---:B-1----:R-:W-:Y:S08]  /*9420*/  HMMA.16816.F32 R172, R8.reuse, R22, R28 ;  /* 0x0000001608ac723c */ /* 0x042ff0000000181c */
[C---:B--2---:R-:W-:Y:S01]  /*9430*/  HMMA.16816.F32 R28, R8.reuse, R18, R4 ;  /* 0x00000012081c723c */ /* 0x044fe20000001804 */
[----:B------:R-:W1:Y:S07]  /*9440*/  LDSM.16.M88.4 R4, [R208+0xc000] ;  /* 0x00c00000d004783b */ /* 0x000e6e0000000200 */
[C---:B------:R-:W-:Y:S01]  /*9450*/  HMMA.16816.F32 R168, R8.reuse, R16, R24 ;  /* 0x0000001008a8723c */ /* 0x040fe20000001818 */
[----:B------:R-:W2:Y:S07]  /*9460*/  LDSM.16.M88.4 R16, [R214] ;  /* 0x00000000d610783b */ /* 0x000eae0000000200 */
[C---:B------:R-:W-:Y:S01]  /*9470*/  HMMA.16816.F32 R176, R8.reuse, R20, R32 ;  /* 0x0000001408b0723c */ /* 0x040fe20000001820 */
[----:B------:R-:W2:Y:S07]  /*9480*/  LDSM.16.M88.4 R32, [R213] ;  /* 0x00000000d520783b */ /* 0x000eae0000000200 */
[C---:B---3--:R-:W-:Y:S01]  /*9490*/  HMMA.16816.F32 R24, R8.reuse, R184, R236 ;  /* 0x000000b80818723c */ /* 0x048fe200000018ec */
[----:B------:R-:W3:Y:S07]  /*94a0*/  LDSM.16.M88.4 R236, [R212] ;  /* 0x00000000d4ec783b */ /* 0x000eee0000000200 */
[C---:B------:R-:W-:Y:S08]  /*94b0*/  HMMA.16816.F32 R20, R8.reuse, R186, R188 ;  /* 0x000000ba0814723c */ /* 0x040ff000000018bc */
[C---:B----4-:R-:W-:Y:S08]  /*94c0*/  HMMA.16816.F32 R192, R8.reuse, R196, R192 ;  /* 0x000000c408c0723c */ /* 0x050ff000000018c0 */
[----:B------:R-:W-:Y:S01]  /*94d0*/  HMMA.16816.F32 R188, R8, R198, R180 ;  /* 0x000000c608bc723c */ /* 0x000fe200000018b4 */
[----:B------:R-:W-:Y:S07]  /*94e0*/  LDSM.16.M88.4 R8, [R210+0xc000] ;  /* 0x00c00000d208783b */ /* 0x000fee0000000200 */
[C---:B-1----:R-:W-:Y:S01]  /*94f0*/  HMMA.16816.F32 R196, R4.reuse, R12, R176 ;  /* 0x0000000c04c4723c */ /* 0x042fe200000018b0 */
[----:B------:R-:W1:Y:S07]  /*9500*/  LDSM.16.M88.4 R176, [R206+0x16000] ;  /* 0x01600000ceb0783b */ /* 0x000e6e0000000200 */
[C---:B--2---:R-:W-:Y:S08]  /*9510*/  HMMA.16816.F32 R240, R4.reuse, R16, R168 ;  /* 0x0000001004f0723c */ /* 0x044ff000000018a8 */
[C---:B------:R-:W-:Y:S01]  /*9520*/  HMMA.16816.F32 R184, R4.reuse, R18, R28 ;  /* 0x0000001204b8723c */ /* 0x040fe2000000181c */
[----:B------:R-:W2:Y:S07]  /*9530*/  LDSM.16.M88.4 R28, [R206+0x17000] ;  /* 0x01700000ce1c783b */ /* 0x000eae0000000200 */
[C---:B------:R-:W-:Y:S01]  /*9540*/  HMMA.16816.F32 R180, R4.reuse, R14, R172 ;  /* 0x0000000e04b4723c */ /* 0x040fe200000018ac */
[----:B------:R-:W4:Y:S07]  /*9550*/  LDSM.16.M88.4 R12, [R206+0x17800] ;  /* 0x01780000ce0c783b */ /* 0x000f2e0000000200 */
[C---:B------:R-:W-:Y:S08]  /*9560*/  HMMA.16816.F32 R168, R4.reuse, R32, R24 ;  /* 0x0000002004a8723c */ /* 0x040ff00000001818 */
[----:B------:R-:W-:Y:S01]  /*9570*/  HMMA.16816.F32 R24, R4, R34, R20 ;  /* 0x000000220418723c */ /* 0x000fe20000001814 */
[----:B------:R-:W4:Y:S01]  /*9580*/  LDSM.16.M88.4 R32, [R206+0x16800] ;  /* 0x01680000ce20783b */ /* 0x000f220000000200 */
[----:B------:R-:W-:-:S06]  /*9590*/  IMAD.SHL.U32 R252, R252, 0x2, RZ ;  /* 0x00000002fcfc7824 */ /* 0x000fcc00078e00ff */
[C---:B---3--:R-:W-:Y:S08]  /*95a0*/  HMMA.16816.F32 R20, R4.reuse, R236, R192 ;  /* 0x000000ec0414723c */ /* 0x048ff000000018c0 */
[----:B------:R-:W-:Y:S01]  /*95b0*/  HMMA.16816.F32 R16, R4, R238, R188 ;  /* 0x000000ee0410723c */ /* 0x000fe200000018bc */
[----:B------:R-:W-:Y:S01]  /*95c0*/  LOP3.LUT R252, R252, 0x6, RZ, 0xc0, !PT ;  /* 0x00000006fcfc7812 */ /* 0x000fe200078ec0ff */
[----:B------:R-:W-:Y:S04]  /*95d0*/  LDSM.16.M88.4 R4, [R209+0xc000] ;  /* 0x00c00000d104783b */ /* 0x000fe80000000200 */
[----:B------:R-:W-:-:S02]  /*95e0*/  IMAD R0, R0, 0x40, R252 ;  /* 0x0000004000007824 */ /* 0x000fc400078e02fc */
[----:B-1----:R-:W-:Y:S02]  /*95f0*/  HMMA.16816.F32 R172, R8, R176, R196 ;  /* 0x000000b008ac723c */ /* 0x002fe400000018c4 */
[----:B------:R-:W-:Y:S01]  /*9600*/  IMAD.IADD R2, R229, 0x1, -R0 ;  /* 0x00000001e5027824 */ /* 0x000fe200078e0a00 */
[----:B------:R-:W-:-:S05]  /*9610*/  IADD3 R3, R0, 0x1, RZ ;  /* 0x0000000100037810 */ /* 0x000fca0007ffe0ff */
[----:B--2---:R-:W-:Y:S01]  /*9620*/  HMMA.16816.F32 R196, R8, R28, R168 ;  /* 0x0000001c08c4723c */ /* 0x004fe200000018a8 */
[----:B------:R-:W-:-:S07]  /*9630*/  IABS R2, R2 ;  /* 0x0000000200027213 */ /* 0x000fce0000000000 */
[C---:B----4-:R-:W-:Y:S08]  /*9640*/  HMMA.16816.F32 R168, R8.reuse, R12, R20 ;  /* 0x0000000c08a8723c */ /* 0x050ff00000001814 */
[C---:B------:R-:W-:Y:S01]  /*9650*/  HMMA.16816.F32 R180, R8.reuse, R178, R180 ;  /* 0x000000b208b4723c */ /* 0x040fe200000018b4 */
[----:B------:R-:W1:Y:S07]  /*9660*/  LDSM.16.M88.4 R176, [R205+0x6000] ;  /* 0x00600000cdb0783b */ /* 0x000e6e0000000200 */
[C---:B------:R-:W-:Y:S08]  /*9670*/  HMMA.16816.F32 R192, R8.reuse, R32, R240 ;  /* 0x0000002008c0723c */ /* 0x040ff000000018f0 */
[C---:B------:R-:W-:Y:S01]  /*9680*/  HMMA.16816.F32 R184, R8.reuse, R34, R184 ;  /* 0x0000002208b8723c */ /* 0x040fe200000018b8 */
[----:B------:R-:W-:Y:S07]  /*9690*/  LDSM.16.M88.4 R32, [R205+0x6800] ;  /* 0x00680000cd20783b */ /* 0x000fee0000000200 */
[C---:B------:R-:W-:Y:S08]  /*96a0*/  HMMA.16816.F32 R188, R8.reuse, R30, R24 ;  /* 0x0000001e08bc723c */ /* 0x040ff00000001818 */
[----:B------:R-:W-:Y:S01]  /*96b0*/  HMMA.16816.F32 R20, R8, R14, R16 ;  /* 0x0000000e0814723c */ /* 0x000fe20000001810 */
[----:B------:R-:W2:Y:S04]  /*96c0*/  LDSM.16.M88.4 R12, [R205+0x7000] ;  /* 0x00700000cd0c783b */ /* 0x000ea80000000200 */
[----:B------:R-:W3:Y:S01]  /*96d0*/  LDSM.16.M88.4 R16, [R205+0x7800] ;  /* 0x00780000cd10783b */ /* 0x000ee20000000200 */
[-C--:B------:R-:W-:Y:S01]  /*96e0*/  ISETP.GE.AND P6, PT, R0, R233.reuse, PT ;  /* 0x000000e90000720c */ /* 0x080fe20003fc6270 */
[----:B------:R-:W-:Y:S01]  /*96f0*/  IMAD.IADD R9, R228, 0x1, -R0 ;  /* 0x00000001e4097824 */ /* 0x000fe200078e0a00 */
[----:B------:R-:W-:Y:S01]  /*9700*/  ISETP.GE.AND P1, PT, R0, R232, PT ;  /* 0x000000e80000720c */ /* 0x000fe20003f26270 */
[----:B------:R-:W-:Y:S01]  /*9710*/  IMAD.MOV.U32 R8, RZ, RZ, R2 ;  /* 0x000000ffff087224 */ /* 0x000fe200078e0002 */
[----:B-1----:R-:W-:Y:S01]  /*9720*/  HMMA.16816.F32 R172, R4, R176, R172 ;  /* 0x000000b004ac723c */ /* 0x002fe200000018ac */
[----:B------:R-:W-:Y:S01]  /*9730*/  ISETP.GE.AND P0, PT, R3, R233, PT ;  /* 0x000000e90300720c */ /* 0x000fe20003f06270 */
[----:B------:R-:W-:Y:S01]  /*9740*/  UISETP.GT.AND UP0, UPT, UR31, UR10, UPT ;  /* 0x0000000a1f00728c */ /* 0x000fe2000bf04270 */
[----:B------:R-:W-:Y:S01]  /*9750*/  IABS R2, R9 ;  /* 0x0000000900027213 */ /* 0x000fe20000000000 */
[----:B------:R-:W-:Y:S01]  /*9760*/  IMAD.IADD R9, R229, 0x1, -R3 ;  /* 0x00000001e5097824 */ /* 0x000fe200078e0a03 */
[----:B------:R1:W-:Y:S01]  /*9770*/  I2F R29, R8 ;  /* 0x00000008001d7306 */ /* 0x0003e20000201400 */
[----:B------:R-:W-:-:S04]  /*9780*/  DEPBAR.LE SB0, 0x0 ;  /* 0x000080000000791a */ /* 0x000fc80000000000 */
[----:B-1----:R-:W-:Y:S01]  /*9790*/  IMAD.MOV.U32 R8, RZ, RZ, R2 ;  /* 0x000000ffff087224 */ /* 0x002fe200078e0002 */
[----:B------:R-:W-:-:S03]  /*97a0*/  IABS R2, R9 ;  /* 0x0000000900027213 */ /* 0x000fc60000000000 */
[----:B------:R1:W-:Y:S02]  /*97b0*/  I2F R27, R8 ;  /* 0x00000008001b7306 */ /* 0x0003e40000201400 */
[----:B------:R-:W-:Y:S01]  /*97c0*/  IMAD.MOV.U32 R9, RZ, RZ, R2 ;  /* 0x000000ffff097224 */ /* 0x000fe200078e0002 */
[----:B------:R-:W-:-:S05]  /*97d0*/  IADD3 R2, R0, 0x8, RZ ;  /* 0x0000000800027810 */ /* 0x000fca0007ffe0ff */
[----:B------:R-:W-:Y:S02]  /*97e0*/  IMAD.IADD R10, R229, 0x1, -R2 ;  /* 0x00000001e50a7824 */ /* 0x000fe400078e0a02 */
[----:B-1----:R-:W-:Y:S01]  /*97f0*/  IMAD.IADD R8, R228, 0x1, -R3 ;  /* 0x00000001e4087824 */ /* 0x002fe200078e0a03 */
[----:B------:R1:W-:Y:S04]  /*9800*/  I2F R24, R9 ;  /* 0x0000000900187306 */ /* 0x0003e80000201400 */
[----:B------:R-:W-:-:S05]  /*9810*/  IABS R8, R8 ;  /* 0x0000000800087213 */ /* 0x000fca0000000000 */
        /* <DEDUP_REMOVED lines=8> */
[----:B------:R-:W-:Y:S01]  /*98a0*/  IABS R9, R9 ;  /* 0x0000000900097213 */ /* 0x000fe20000000000 */
[----:B--2---:R-:W-:Y:S04]  /*98b0*/  HMMA.16816.F32 R196, R4, R12, R196 ;  /* 0x0000000c04c4723c */ /* 0x004fe800000018c4 */
[----:B-1----:R-:W-:Y:S01]  /*98c0*/  IMAD.MOV.U32 R10, RZ, RZ, R9 ;  /* 0x000000ffff0a7224 */ /* 0x002fe200078e0009 */
[----:B------:R-:W-:-:S02]  /*98d0*/  IABS R9, R11 ;  /* 0x0000000b00097213 */ /* 0x000fc40000000000 */
[C---:B------:R-:W-:Y:S01]  /*98e0*/  IADD3 R13, R0.reuse, 0x10, RZ ;  /* 0x00000010000d7810 */ /* 0x040fe20007ffe0ff */
[----:B------:R1:W-:Y:S01]  /*98f0*/  I2F R28, R10 ;  /* 0x0000000a001c7306 */ /* 0x0003e20000201400 */
[----:B------:R-:W-:Y:S01]  /*9900*/  HMMA.16816.F32 R236, R4, R178, R180 ;  /* 0x000000b204ec723c */ /* 0x000fe200000018b4 */
[----:B------:R-:W-:-:S07]  /*9910*/  IADD3 R12, R0, 0x11, RZ ;  /* 0x00000011000c7810 */ /* 0x000fce0007ffe0ff */
[----:B------:R-:W-:Y:S01]  /*9920*/  HMMA.16816.F32 R244, R4, R32, R192 ;  /* 0x0000002004f4723c */ /* 0x000fe200000018c0 */
[----:B-1----:R-:W-:-:S04]  /*9930*/  IMAD.MOV.U32 R10, RZ, RZ, R9 ;  /* 0x000000ffff0a7224 */ /* 0x002fc800078e0009 */
[----:B------:R1:W-:Y:S03]  /*9940*/  I2F R180, R10 ;  /* 0x0000000a00b47306 */ /* 0x0003e60000201400 */
[C---:B------:R-:W-:Y:S08]  /*9950*/  HMMA.16816.F32 R240, R4.reuse, R34, R184 ;  /* 0x0000002204f0723c */ /* 0x040ff000000018b8 */
[----:B------:R-:W-:Y:S01]  /*9960*/  HMMA.16816.F32 R192, R4, R14, R188 ;  /* 0x0000000e04c0723c */ /* 0x000fe200000018bc */
[----:B-1----:R-:W-:-:S07]  /*9970*/  IMAD.IADD R10, R229, 0x1, -R13 ;  /* 0x00000001e50a7824 */ /* 0x002fce00078e0a0d */
[----:B---3--:R-:W-:Y:S01]  /*9980*/  HMMA.16816.F32 R188, R4, R16, R168 ;  /* 0x0000001004bc723c */ /* 0x008fe200000018a8 */
[----:B------:R-:W-:-:S07]  /*9990*/  IABS R10, R10 ;  /* 0x0000000a000a7213 */ /* 0x000fce0000000000 */
[----:B------:R-:W-:Y:S07]  /*99a0*/  HMMA.16816.F32 R184, R4, R18, R20 ;  /* 0x0000001204b8723c */ /* 0x000fee0000001814 */
[C---:B------:R-:W-:Y:S02]  /*99b0*/  IMAD.IADD R4, R228.reuse, 0x1, -R13 ;  /* 0x00000001e4047824 */ /* 0x040fe400078e0a0d */
[----:B------:R-:W-:Y:S02]  /*99c0*/  IMAD.MOV.U32 R5, RZ, RZ, R10 ;  /* 0x000000ffff057224 */ /* 0x000fe400078e000a */
[----:B------:R-:W-:Y:S01]  /*99d0*/  IMAD.IADD R6, R229, 0x1, -R12 ;  /* 0x00000001e5067824 */ /* 0x000fe200078e0a0c */
[----:B------:R-:W-:Y:S01]  /*99e0*/  IABS R4, R4 ;  /* 0x0000000400047213 */ /* 0x000fe20000000000 */
[----:B------:R-:W-:Y:S01]  /*99f0*/  IMAD.IADD R11, R228, 0x1, -R8 ;  /* 0x00000001e40b7824 */ /* 0x000fe200078e0a08 */
[----:B------:R1:W-:Y:S04]  /*9a00*/  I2F R17, R5 ;  /* 0x0000000500117306 */ /* 0x0003e80000201400 */
[----:B------:R-:W-:-:S02]  /*9a10*/  IABS R9, R11 ;  /* 0x0000000b00097213 */ /* 0x000fc40000000000 */
[----:B------:R-:W-:Y:S01]  /*9a20*/  IADD3 R11, R0, 0x18, RZ ;  /* 0x00000018000b7810 */ /* 0x000fe20007ffe0ff */
[----:B------:R-:W-:Y:S02]  /*9a30*/  FMUL.FTZ R7, R172, c[0x0][0x2ec] ;  /* 0x0000bb00ac077a20 */ /* 0x000fe40000410000 */
[----:B-1----:R-:W-:Y:S01]  /*9a40*/  IMAD.MOV.U32 R5, RZ, RZ, R4 ;  /* 0x000000ffff057224 */ /* 0x002fe200078e0004 */
[----:B------:R-:W-:Y:S01]  /*9a50*/  IABS R4, R6 ;  /* 0x0000000600047213 */ /* 0x000fe20000000000 */
[----:B------:R-:W-:Y:S02]  /*9a60*/  IMAD.IADD R6, R228, 0x1, -R12 ;  /* 0x00000001e4067824 */ /* 0x000fe400078e0a0c */
[----:B------:R1:W-:Y:S01]  /*9a70*/  I2F R178, R5 ;  /* 0x0000000500b27306 */ /* 0x0003e20000201400 */
[----:B------:R-:W-:-:S07]  /*9a80*/  FMUL.FTZ R14, R173, c[0x0][0x2ec] ;  /* 0x0000bb00ad0e7a20 */ /* 0x000fce0000410000 */
[----:B------:R2:W-:Y:S01]  /*9a90*/  I2F R179, R9 ;  /* 0x0000000900b37306 */ /* 0x0005e20000201400 */
[----:B-1----:R-:W-:Y:S01]  /*9aa0*/  IMAD.MOV.U32 R5, RZ, RZ, R4 ;  /* 0x000000ffff057224 */ /* 0x002fe200078e0004 */
[----:B------:R-:W-:Y:S01]  /*9ab0*/  IABS R4, R6 ;  /* 0x0000000600047213 */ /* 0x000fe20000000000 */
[----:B------:R-:W-:-:S05]  /*9ac0*/  IMAD.IADD R6, R229, 0x1, -R11 ;  /* 0x00000001e5067824 */ /* 0x000fca00078e0a0b */
[----:B------:R-:W1:Y:S01]  /*9ad0*/  MUFU.TANH R7, R7 ;  /* 0x0000000700077308 */ /* 0x000e620000002400 */
[----:B--2---:R-:W-:-:S07]  /*9ae0*/  FMUL.FTZ R9, R174, c[0x0][0x2ec] ;  /* 0x0000bb00ae097a20 */ /* 0x004fce0000410000 */
[----:B------:R2:W-:Y:S01]  /*9af0*/  I2F R177, R5 ;  /* 0x0000000500b17306 */ /* 0x0005e20000201400 */
[----:B------:R-:W-:-:S07]  /*9b00*/  IADD3 R10, R0, 0x19, RZ ;  /* 0x00000019000a7810 */ /* 0x000fce0007ffe0ff */
[----:B------:R-:W-:Y:S01]  /*9b10*/  MUFU.TANH R9, R9 ;  /* 0x0000000900097308 */ /* 0x000fe20000002400 */
[----:B--2---:R-:W-:Y:S01]  /*9b20*/  IMAD.MOV.U32 R5, RZ, RZ, R4 ;  /* 0x000000ffff057224 */ /* 0x004fe200078e0004 */
[----:B------:R-:W-:-:S06]  /*9b30*/  IABS R4, R6 ;  /* 0x0000000600047213 */ /* 0x000fcc0000000000 */
[----:B------:R-:W2:Y:S08]  /*9b40*/  MUFU.TANH R14, R14 ;  /* 0x0000000e000e7308 */ /* 0x000eb00000002400 */
[----:B------:R3:W-:Y:S01]  /*9b50*/  I2F R171, R4 ;  /* 0x0000000400ab7306 */ /* 0x0007e20000201400 */
[----:B------:R-:W-:Y:S01]  /*9b60*/  IMAD.IADD R6, R229, 0x1, -R10 ;  /* 0x00000001e5067824 */ /* 0x000fe200078e0a0a */
[----:B------:R-:W-:Y:S01]  /*9b70*/  ISETP.LT.OR P6, PT, R0, R231, P6 ;  /* 0x000000e70000720c */ /* 0x000fe200037c1670 */
[----:B-1----:R-:W-:-:S02]  /*9b80*/  FFMA.FTZ R7, R29, -UR23, R7 ;  /* 0x800000171d077c23 */ /* 0x002fc40008010007 */
[----:B---3--:R-:W-:-:S03]  /*9b90*/  IMAD.IADD R4, R228, 0x1, -R11 ;  /* 0x00000001e4047824 */ /* 0x008fc600078e0a0b */
[----:B------:R1:W-:Y:S02]  /*9ba0*/  I2F R176, R5 ;  /* 0x0000000500b07306 */ /* 0x0003e40000201400 */
[----:B------:R-:W-:Y:S01]  /*9bb0*/  IABS R4, R4 ;  /* 0x0000000400047213 */ /* 0x000fe20000000000 */
[----:B------:R-:W-:Y:S01]  /*9bc0*/  FMUL.FTZ R236, R236, c[0x0][0x2ec] ;  /* 0x0000bb00ecec7a20 */ /* 0x000fe20000410000 */
[----:B------:R-:W-:Y:S02]  /*9bd0*/  FSEL R22, R7, -INF , !P6 ;  /* 0xff80000007167808 */ /* 0x000fe40007000000 */
[----:B------:R-:W-:Y:S02]  /*9be0*/  ISETP.LT.OR P1, PT, R0, R230, P1 ;  /* 0x000000e60000720c */ /* 0x000fe40000f21670 */
[----:B------:R-:W3:Y:S01]  /*9bf0*/  MUFU.TANH R7, R236 ;  /* 0x000000ec00077308 */ /* 0x000ee20000002400 */
[----:B------:R-:W-:Y:S01]  /*9c00*/  ISETP.LT.OR P0, PT, R3, R231, P0 ;  /* 0x000000e70300720c */ /* 0x000fe20000701670 */
[----:B-1----:R-:W-:Y:S01]  /*9c10*/  IMAD.MOV.U32 R5, RZ, RZ, R4 ;  /* 0x000000ffff057224 */ /* 0x002fe200078e0004 */
[----:B------:R-:W-:Y:S01]  /*9c20*/  IABS R4, R6 ;  /* 0x0000000600047213 */ /* 0x000fe20000000000 */
[----:B--2---:R-:W-:-:S04]  /*9c30*/  FFMA.FTZ R6, R24, -UR23, R14 ;  /* 0x8000001718067c23 */ /* 0x004fc8000801000e */
[----:B------:R1:W-:Y:S01]  /*9c40*/  I2F R170, R5 ;  /* 0x0000000500aa7306 */ /* 0x0003e20000201400 */
[----:B------:R-:W-:Y:S02]  /*9c50*/  FSEL R24, R6, -INF , !P0 ;  /* 0xff80000006187808 */ /* 0x000fe40004000000 */
[----:B------:R-:W-:-:S05]  /*9c60*/  ISETP.GE.AND P0, PT, R2, R232, PT ;  /* 0x000000e80200720c */ /* 0x000fca0003f06270 */
[----:B------:R2:W-:Y:S01]  /*9c70*/  I2F R169, R4 ;  /* 0x0000000400a97306 */ /* 0x0005e20000201400 */
[----:B-1----:R-:W-:Y:S01]  /*9c80*/  FFMA.FTZ R5, R27, -UR23, R9 ;  /* 0x800000171b057c23 */ /* 0x002fe20008010009 */
[----:B------:R-:W-:-:S04]  /*9c90*/  IADD3 R9, R0, 0x20, RZ ;  /* 0x0000002000097810 */ /* 0x000fc80007ffe0ff */
[----:B------:R-:W-:Y:S02]  /*9ca0*/  FSEL R23, R5, -INF , !P1 ;  /* 0xff80000005177808 */ /* 0x000fe40004800000 */
[----:B------:R-:W-:Y:S01]  /*9cb0*/  ISETP.GE.AND P1, PT, R2, R233, PT ;  /* 0x000000e90200720c */ /* 0x000fe20003f26270 */
[----:B--2---:R-:W-:Y:S01]  /*9cc0*/  IMAD.IADD R4, R228, 0x1, -R10 ;  /* 0x00000001e4047824 */ /* 0x004fe200078e0a0a */
[C---:B------:R-:W-:Y:S02]  /*9cd0*/  ISETP.LT.OR P0, PT, R2.reuse, R230, P0 ;  /* 0x000000e60200720c */ /* 0x040fe40000701670 */
[----:B------:R-:W-:Y:S01]  /*9ce0*/  ISETP.LT.OR P1, PT, R2, R231, P1 ;  /* 0x000000e70200720c */ /* 0x000fe20000f21670 */
[----:B------:R-:W-:Y:S01]  /*9cf0*/  IMAD.IADD R2, R229, 0x1, -R9 ;  /* 0x00000001e5027824 */ /* 0x000fe200078e0a09 */
[----:B------:R-:W-:Y:S02]  /*9d00*/  ISETP.GE.AND P6, PT, R3, R232, PT ;  /* 0x000000e80300720c */ /* 0x000fe40003fc6270 */
[----:B------:R-:W-:-:S02]  /*9d10*/  IABS R4, R4 ;  /* 0x0000000400047213 */ /* 0x000fc40000000000 */
[----:B------:R-:W-:Y:S01]  /*9d20*/  ISETP.LT.OR P6, PT, R3, R230, P6 ;  /* 0x000000e60300720c */ /* 0x000fe200037c1670 */
[----:B---3--:R-:W-:Y:S01]  /*9d30*/  FFMA.FTZ R6, R25, -UR23, R7 ;  /* 0x8000001719067c23 */ /* 0x008fe20008010007 */
[----:B------:R-:W-:Y:S01]  /*9d40*/  IABS R2, R2 ;  /* 0x0000000200027213 */ /* 0x000fe20000000000 */
[----:B------:R-:W-:Y:S01]  /*9d50*/  IMAD.MOV.U32 R3, RZ, RZ, R4 ;  /* 0x000000ffff037224 */ /* 0x000fe200078e0004 */
[----:B------:R-:W-:Y:S01]  /*9d60*/  IADD3 R7, R0, 0x21, RZ ;  /* 0x0000002100077810 */ /* 0x000fe20007ffe0ff */
[----:B------:R-:W-:Y:S02]  /*9d70*/  IMAD.IADD R4, R228, 0x1, -R9 ;  /* 0x00000001e4047824 */ /* 0x000fe400078e0a09 */
[----:B------:R1:W-:Y:S01]  /*9d80*/  I2F R168, R3 ;  /* 0x0000000300a87306 */ /* 0x0003e20000201400 */
[----:B------:R-:W-:Y:S01]  /*9d90*/  FMUL.FTZ R175, R175, c[0x0][0x2ec] ;  /* 0x0000bb00afaf7a20 */ /* 0x000fe20000410000 */
[----:B------:R-:W-:-:S06]  /*9da0*/  FSEL R20, R6, -INF , !P1 ;  /* 0xff80000006147808 */ /* 0x000fcc0004800000 */
[----:B------:R-:W2:Y:S01]  /*9db0*/  MUFU.TANH R14, R175 ;  /* 0x000000af000e7308 */ /* 0x000ea20000002400 */
[----:B-1----:R-:W-:Y:S01]  /*9dc0*/  IMAD.MOV.U32 R3, RZ, RZ, R2 ;  /* 0x000000ffff037224 */ /* 0x002fe200078e0002 */
[----:B------:R-:W-:Y:S01]  /*9dd0*/  IABS R2, R4 ;  /* 0x0000000400027213 */ /* 0x000fe20000000000 */
[----:B------:R-:W-:-:S05]  /*9de0*/  IMAD.IADD R4, R229, 0x1, -R7 ;  /* 0x00000001e5047824 */ /* 0x000fca00078e0a07 */
[----:B------:R1:W-:Y:S01]  /*9df0*/  I2F R135, R3 ;  /* 0x0000000300877306 */ /* 0x0003e20000201400 */
[----:B------:R-:W-:Y:S01]  /*9e00*/  IADD3 R6, R0, 0x28, RZ ;  /* 0x0000002800067810 */ /* 0x000fe20007ffe0ff */
[----:B-1----:R-:W-:Y:S01]  /*9e10*/  IMAD.MOV.U32 R3, RZ, RZ, R2 ;  /* 0x000000ffff037224 */ /* 0x002fe200078e0002 */
[----:B------:R-:W-:Y:S01]  /*9e20*/  IABS R2, R4 ;  /* 0x0000000400027213 */ /* 0x000fe20000000000 */
[----:B------:R-:W-:-:S04]  /*9e30*/  IMAD.IADD R4, R228, 0x1, -R7 ;  /* 0x00000001e4047824 */ /* 0x000fc800078e0a07 */
[----:B------:R1:W-:Y:S01]  /*9e40*/  I2F R134, R3 ;  /* 0x0000000300867306 */ /* 0x0003e20000201400 */
[----:B--2---:R-:W-:Y:S02]  /*9e50*/  FFMA.FTZ R5, R26, -UR23, R14 ;  /* 0x800000171a057c23 */ /* 0x004fe4000801000e */
[----:B-1----:R-:W-:Y:S01]  /*9e60*/  IMAD.MOV.U32 R3, RZ, RZ, R2 ;  /* 0x000000ffff037224 */ /* 0x002fe200078e0002 */
[----:B------:R-:W-:Y:S01]  /*9e70*/  IABS R2, R4 ;  /* 0x0000000400027213 */ /* 0x000fe20000000000 */
[----:B------:R-:W-:-:S03]  /*9e80*/  IMAD.IADD R4, R229, 0x1, -R6 ;  /* 0x00000001e5047824 */ /* 0x000fc600078e0a06 */
[----:B------:R1:W-:Y:S01]  /*9e90*/  I2F R35, R3 ;  /* 0x0000000300237306 */ /* 0x0003e20000201400 */
[----:B------:R-:W-:Y:S02]  /*9ea0*/  FSEL R25, R5, -INF , !P6 ;  /* 0xff80000005197808 */ /* 0x000fe40007000000 */
[----:B------:R-:W-:Y:S01]  /*9eb0*/  IADD3 R5, R0, 0x29, RZ ;  /* 0x0000002900057810 */ /* 0x000fe20007ffe0ff */
[----:B-1----:R-:W-:Y:S01]  /*9ec0*/  IMAD.MOV.U32 R3, RZ, RZ, R2 ;  /* 0x000000ffff037224 */ /* 0x002fe200078e0002 */
[----:B------:R-:W-:-:S03]  /*9ed0*/  IABS R2, R4 ;  /* 0x0000000400027213 */ /* 0x000fc60000000000 */
[----:B------:R1:W-:Y:S01]  /*9ee0*/  I2F R34, R3 ;  /* 0x0000000300227306 */ /* 0x0003e20000201400 */
[----:B------:R-:W-:Y:S02]  /*9ef0*/  IMAD.IADD R4, R229, 0x1, -R5 ;  /* 0x00000001e5047824 */ /* 0x000fe400078e0a05 */
[----:B-1----:R-:W-:Y:S02]  /*9f00*/  IMAD.MOV.U32 R3, RZ, RZ, R2 ;  /* 0x000000ffff037224 */ /* 0x002fe400078e0002 */
[----:B------:R-:W-:-:S05]  /*9f10*/  IMAD.IADD R2, R228, 0x1, -R6 ;  /* 0x00000001e4027824 */ /* 0x000fca00078e0a06 */
[----:B------:R-:W-:Y:S01]  /*9f20*/  IABS R2, R2 ;  /* 0x0000000200027213 */ /* 0x000fe20000000000 */
[----:B------:R1:W-:Y:S01]  /*9f30*/  I2F R33, R3 ;  /* 0x0000000300217306 */ /* 0x0003e20000201400 */
[C---:B------:R-:W-:Y:S02]  /*9f40*/  ISETP.GE.AND P6, PT, R8.reuse, R233, PT ;  /* 0x000000e90800720c */ /* 0x040fe40003fc6270 */
[----:B------:R-:W-:Y:S01]  /*9f50*/  ISETP.GE.AND P1, PT, R8, R232, PT ;  /* 0x000000e80800720c */ /* 0x000fe20003f26270 */
[----:B------:R-:W-:Y:S02]  /*9f60*/  FMUL.FTZ R16, R238, c[0x0][0x2ec] ;  /* 0x0000bb00ee107a20 */ /* 0x000fe40000410000 */
[----:B-1----:R-:W-:Y:S01]  /*9f70*/  IMAD.MOV.U32 R3, RZ, RZ, R2 ;  /* 0x000000ffff037224 */ /* 0x002fe200078e0002 */
[----:B------:R-:W-:-:S03]  /*9f80*/  IABS R2, R4 ;  /* 0x0000000400027213 */ /* 0x000fc60000000000 */
[----:B------:R1:W-:Y:S01]  /*9f90*/  I2F R32, R3 ;  /* 0x0000000300207306 */ /* 0x0003e20000201400 */
[----:B------:R-:W-:Y:S02]  /*9fa0*/  IADD3 R4, R0, 0x30, RZ ;  /* 0x0000003000047810 */ /* 0x000fe40007ffe0ff */
[C---:B------:R-:W-:Y:S02]  /*9fb0*/  ISETP.LT.OR P6, PT, R8.reuse, R231, P6 ;  /* 0x000000e70800720c */ /* 0x040fe400037c1670 */
[----:B------:R-:W-:Y:S01]  /*9fc0*/  ISETP.LT.OR P1, PT, R8, R230, P1 ;  /* 0x000000e60800720c */ /* 0x000fe20000f21670 */
[----:B------:R-:W-:Y:S02]  /*9fd0*/  IMAD.IADD R8, R229, 0x1, -R4 ;  /* 0x00000001e5087824 */ /* 0x000fe400078e0a04 */
[----:B-1----:R-:W-:Y:S02]  /*9fe0*/  IMAD.MOV.U32 R3, RZ, RZ, R2 ;  /* 0x000000ffff037224 */ /* 0x002fe400078e0002 */
[----:B------:R-:W-:Y:S01]  /*9ff0*/  IMAD.IADD R2, R228, 0x1, -R5 ;  /* 0x00000001e4027824 */ /* 0x000fe200078e0a05 */
[----:B------:R-:W1:Y:S04]  /*a000*/  MUFU.TANH R16, R16 ;  /* 0x0000001000107308 */ /* 0x000e680000002400 */
[----:B------:R-:W-:-:S04]  /*a010*/  IABS R2, R2 ;  /* 0x0000000200027213 */ /* 0x000fc80000000000 */
[----:B------:R2:W-:Y:S02]  /*a020*/  I2F R31, R3 ;  /* 0x00000003001f7306 */ /* 0x0005e40000201400 */
[----:B--2---:R-:W-:Y:S01]  /*a030*/  IMAD.MOV.U32 R3, RZ, RZ, R2 ;  /* 0x000000ffff037224 */ /* 0x004fe200078e0002 */
[----:B------:R-:W-:-:S05]  /*a040*/  IABS R2, R8 ;  /* 0x0000000800027213 */ /* 0x000fca0000000000 */
[----:B------:R2:W-:Y:S01]  /*a050*/  I2F R30, R3 ;  /* 0x00000003001e7306 */ /* 0x0005e20000201400 */
[----:B------:R-:W-:Y:S02]  /*a060*/  IMAD.MOV.U32 R8, RZ, RZ, R2 ;  /* 0x000000ffff087224 */ /* 0x000fe400078e0002 */
[----:B------:R-:W-:Y:S02]  /*a070*/  IMAD.IADD R2, R228, 0x1, -R4 ;  /* 0x00000001e4027824 */ /* 0x000fe400078e0a04 */
[----:B-1----:R-:W-:-:S03]  /*a080*/  FFMA.FTZ R16, R28, -UR23, R16 ;  /* 0x800000171c107c23 */ /* 0x002fc60008010010 */
[----:B------:R-:W-:Y:S02]  /*a090*/  IABS R2, R2 ;  /* 0x0000000200027213 */ /* 0x000fe40000000000 */
[----:B--2---:R-:W-:Y:S01]  /*a0a0*/  IADD3 R3, R0, 0x31, RZ ;  /* 0x0000003100037810 */ /* 0x004fe20007ffe0ff */
[----:B------:R1:W-:Y:S04]  /*a0b0*/  I2F R28, R8 ;  /* 0x00000008001c7306 */ /* 0x0003e80000201400 */
[----:B------:R-:W-:Y:S02]  /*a0c0*/  IMAD.IADD R14, R229, 0x1, -R3 ;  /* 0x00000001e50e7824 */ /* 0x000fe400078e0a03 */
[----:B-1----:R-:W-:-:S03]  /*a0d0*/  IMAD.MOV.U32 R8, RZ, RZ, R2 ;  /* 0x000000ffff087224 */ /* 0x002fc600078e0002 */
[----:B------:R-:W-:Y:S01]  /*a0e0*/  IABS R2, R14 ;  /* 0x0000000e00027213 */ /* 0x000fe20000000000 */
[----:B------:R1:W-:Y:S04]  /*a0f0*/  I2F R29, R8 ;  /* 0x00000008001d7306 */ /* 0x0003e80000201400 */
[----:B------:R-:W-:Y:S01]  /*a100*/  IMAD.MOV.U32 R14, RZ, RZ, R2 ;  /* 0x000000ffff0e7224 */ /* 0x000fe200078e0002 */
[----:B------:R-:W-:-:S05]  /*a110*/  IADD3 R2, R0, 0x38, RZ ;  /* 0x0000003800027810 */ /* 0x000fca0007ffe0ff */
[----:B------:R-:W-:Y:S02]  /*a120*/  IMAD.IADD R15, R229, 0x1, -R2 ;  /* 0x00000001e50f7824 */ /* 0x000fe400078e0a02 */
[----:B-1----:R-:W-:Y:S01]  /*a130*/  IMAD.IADD R8, R228, 0x1, -R3 ;  /* 0x00000001e4087824 */ /* 0x002fe200078e0a03 */
[----:B------:R1:W-:Y:S04]  /*a140*/  I2F R27, R14 ;  /* 0x0000000e001b7306 */ /* 0x0003e80000201400 */
[----:B------:R-:W-:Y:S02]  /*a150*/  IABS R8, R8 ;  /* 0x0000000800087213 */ /* 0x000fe40000000000 */
[----:B------:R-:W-:-:S03]  /*a160*/  IADD3 R0, R0, 0x39, RZ ;  /* 0x0000003900007810 */ /* 0x000fc60007ffe0ff */
[----:B-1----:R-:W-:Y:S01]  /*a170*/  IMAD.MOV.U32 R14, RZ, RZ, R8 ;  /* 0x000000ffff0e7224 */ /* 0x002fe200078e0008 */
[----:B------:R-:W-:-:S03]  /*a180*/  IABS R8, R15 ;  /* 0x0000000f00087213 */ /* 0x000fc60000000000 */
[----:B------:R1:W-:Y:S01]  /*a190*/  I2F R26, R14 ;  /* 0x0000000e001a7306 */ /* 0x0003e20000201400 */
[----:B------:R-:W-:Y:S02]  /*a1a0*/  IMAD.IADD R15, R229, 0x1, -R0 ;  /* 0x00000001e50f7824 */ /* 0x000fe400078e0a00 */
[----:B-1----:R-:W-:Y:S02]  /*a1b0*/  IMAD.MOV.U32 R14, RZ, RZ, R8 ;  /* 0x000000ffff0e7224 */ /* 0x002fe400078e0008 */
[----:B------:R-:W-:-:S05]  /*a1c0*/  IMAD.IADD R8, R228, 0x1, -R2 ;  /* 0x00000001e4087824 */ /* 0x000fca00078e0a02 */
[----:B------:R-:W-:Y:S01]  /*a1d0*/  IABS R8, R8 ;  /* 0x0000000800087213 */ /* 0x000fe20000000000 */
[----:B------:R1:W-:Y:S04]  /*a1e0*/  I2F R21, R14 ;  /* 0x0000000e00157306 */ /* 0x0003e80000201400 */
[----:B-1----:R-:W-:Y:S01]  /*a1f0*/  IMAD.MOV.U32 R14, RZ, RZ, R8 ;  /* 0x000000ffff0e7224 */ /* 0x002fe200078e0008 */
[----:B------:R-:W-:-:S03]  /*a200*/  IABS R8, R15 ;  /* 0x0000000f00087213 */ /* 0x000fc60000000000 */
[----:B------:R1:W-:Y:S01]  /*a210*/  I2F R19, R14 ;  /* 0x0000000e00137306 */ /* 0x0003e20000201400 */
[----:B------:R-:W-:-:S07]  /*a220*/  FMUL.FTZ R15, R237, c[0x0][0x2ec] ;  /* 0x0000bb00ed0f7a20 */ /* 0x000fce0000410000 */
[----:B------:R2:W-:Y:S01]  /*a230*/  I2F R18, R8 ;  /* 0x0000000800127306 */ /* 0x0005e20000201400 */
[----:B-1----:R-:W-:Y:S02]  /*a240*/  FMUL.FTZ R14, R244, c[0x0][0x2ec] ;  /* 0x0000bb00f40e7a20 */ /* 0x002fe40000410000 */
[----:B--2---:R-:W-:-:S05]  /*a250*/  FMUL.FTZ R8, R239, c[0x0][0x2ec] ;  /* 0x0000bb00ef087a20 */ /* 0x004fca0000410000 */
[----:B------:R-:W-:Y:S01]  /*a260*/  MUFU.TANH R14, R14 ;  /* 0x0000000e000e7308 */ /* 0x000fe20000002400 */
[----:B------:R-:W-:-:S07]  /*a270*/  FMUL.FTZ R173, R246, c[0x0][0x2ec] ;  /* 0x0000bb00f6ad7a20 */ /* 0x000fce0000410000 */
[----:B------:R-:W1:Y:S08]  /*a280*/  MUFU.TANH R8, R8 ;  /* 0x0000000800087308 */ /* 0x000e700000002400 */
[----:B------:R-:W2:Y:S01]  /*a290*/  MUFU.TANH R15, R15 ;  /* 0x0000000f000f7308 */ /* 0x000ea20000002400 */
[----:B------:R-:W-:Y:S01]  /*a2a0*/  FSEL R16, R16, -INF , !P0 ;  /* 0xff80000010107808 */ /* 0x000fe20004000000 */
[----:B------:R-:W-:Y:S01]  /*a2b0*/  FMUL.FTZ R247, R247, c[0x0][0x2ec] ;  /* 0x0000bb00f7f77a20 */ /* 0x000fe20000410000 */
[----:B------:R-:W-:Y:S01]  /*a2c0*/  ISETP.GE.AND P0, PT, R13, R233, PT ;  /* 0x000000e90d00720c */ /* 0x000fe20003f06270 */
[----:B------:R-:W-:-:S04]  /*a2d0*/  FMUL.FTZ R240, R240, c[0x0][0x2ec] ;  /* 0x0000bb00f0f07a20 */ /* 0x000fc80000410000 */
[----:B------:R-:W3:Y:S01]  /*a2e0*/  MUFU.TANH R173, R173 ;  /* 0x000000ad00ad7308 */ /* 0x000ee20000002400 */
[----:B------:R-:W-:Y:S01]  /*a2f0*/  FMUL.FTZ R245, R245, c[0x0][0x2ec] ;  /* 0x0000bb00f5f57a20 */ /* 0x000fe20000410000 */
[----:B------:R-:W-:Y:S01]  /*a300*/  ISETP.LT.OR P0, PT, R13, R231, P0 ;  /* 0x000000e70d00720c */ /* 0x000fe20000701670 */
[----:B-1----:R-:W-:Y:S02]  /*a310*/  FFMA.FTZ R8, R179, -UR23, R8 ;  /* 0x80000017b3087c23 */ /* 0x002fe40008010008 */
[----:B------:R-:W-:Y:S02]  /*a320*/  FFMA.FTZ R14, R17, -UR23, R14 ;  /* 0x80000017110e7c23 */ /* 0x000fe4000801000e */
[----:B--2---:R-:W-:Y:S01]  /*a330*/  FFMA.FTZ R15, R180, -UR23, R15 ;  /* 0x80000017b40f7c23 */ /* 0x004fe2000801000f */
[----:B------:R-:W1:Y:S01]  /*a340*/  MUFU.TANH R247, R247 ;  /* 0x000000f700f77308 */ /* 0x000e620000002400 */
[----:B------:R-:W-:Y:S02]  /*a350*/  FSEL R17, R8, -INF , !P1 ;  /* 0xff80000008117808 */ /* 0x000fe40004800000 */
[----:B------:R-:W-:-:S02]  /*a360*/  FSEL R172, R14, -INF , !P0 ;  /* 0xff8000000eac7808 */ /* 0x000fc40004000000 */
[----:B------:R-:W-:-:S03]  /*a370*/  ISETP.GE.AND P1, PT, R12, R233, PT ;  /* 0x000000e90c00720c */ /* 0x000fc60003f26270 */
[----:B------:R-:W2:Y:S01]  /*a380*/  MUFU.TANH R240, R240 ;  /* 0x000000f000f07308 */ /* 0x000ea20000002400 */
[-C--:B------:R-:W-:Y:S02]  /*a390*/  ISETP.GE.AND P0, PT, R12, R232.reuse, PT ;  /* 0x000000e80c00720c */ /* 0x080fe40003f06270 */
[----:B------:R-:W-:Y:S01]  /*a3a0*/  FSEL R15, R15, -INF , !P6 ;  /* 0xff8000000f0f7808 */ /* 0x000fe20007000000 */
[----:B------:R-:W-:Y:S01]  /*a3b0*/  FMUL.FTZ R241, R241, c[0x0][0x2ec] ;  /* 0x0000bb00f1f17a20 */ /* 0x000fe20000410000 */
[----:B------:R-:W-:-:S03]  /*a3c0*/  ISETP.GE.AND P6, PT, R13, R232, PT ;  /* 0x000000e80d00720c */ /* 0x000fc60003fc6270 */
[----:B------:R-:W4:Y:S01]  /*a3d0*/  MUFU.TANH R245, R245 ;  /* 0x000000f500f57308 */ /* 0x000f220000002400 */
[----:B------:R-:W-:Y:S01]  /*a3e0*/  FMUL.FTZ R242, R242, c[0x0][0x2ec] ;  /* 0x0000bb00f2f27a20 */ /* 0x000fe20000410000 */
[C---:B------:R-:W-:Y:S02]  /*a3f0*/  ISETP.LT.OR P1, PT, R12.reuse, R231, P1 ;  /* 0x000000e70c00720c */ /* 0x040fe40000f21670 */
[-C--:B------:R-:W-:Y:S01]  /*a400*/  ISETP.LT.OR P0, PT, R12, R230.reuse, P0 ;  /* 0x000000e60c00720c */ /* 0x080fe20000701670 */
[----:B---3--:R-:W-:Y:S01]  /*a410*/  FFMA.FTZ R12, R178, -UR23, R173 ;  /* 0x80000017b20c7c23 */ /* 0x008fe200080100ad */
[----:B------:R-:W-:Y:S01]  /*a420*/  ISETP.LT.OR P6, PT, R13, R230, P6 ;  /* 0x000000e60d00720c */ /* 0x000fe200037c1670 */
[----:B------:R-:W-:Y:S01]  /*a430*/  FMUL.FTZ R243, R243, c[0x0][0x2ec] ;  /* 0x0000bb00f3f37a20 */ /* 0x000fe20000410000 */
[----:B------:R-:W-:Y:S02]  /*a440*/  MUFU.TANH R241, R241 ;  /* 0x000000f100f17308 */ /* 0x000fe40000002400 */
[----:B------:R-:W-:-:S02]  /*a450*/  FSEL R174, R12, -INF , !P6 ;  /* 0xff8000000cae7808 */ /* 0x000fc40007000000 */
[----:B------:R-:W-:-:S04]  /*a460*/  ISETP.GE.AND P6, PT, R11, R233, PT ;  /* 0x000000e90b00720c */ /* 0x000fc80003fc6270 */
[----:B------:R-:W3:Y:S01]  /*a470*/  MUFU.TANH R242, R242 ;  /* 0x000000f200f27308 */ /* 0x000ee20000002400 */
[----:B------:R-:W-:Y:S01]  /*a480*/  FMUL.FTZ R196, R196, c[0x0][0x2ec] ;  /* 0x0000bb00c4c47a20 */ /* 0x000fe20000410000 */
[----:B------:R-:W-:Y:S01]  /*a490*/  ISETP.LT.OR P6, PT, R11, R231, P6 ;  /* 0x000000e70b00720c */ /* 0x000fe200037c1670 */
[----:B-1----:R-:W-:Y:S02]  /*a4a0*/  FFMA.FTZ R8, R176, -UR23, R247 ;  /* 0x80000017b0087c23 */ /* 0x002fe400080100f7 */
[----:B--2---:R-:W-:Y:S02]  /*a4b0*/  FFMA.FTZ R13, R171, -UR23, R240 ;  /* 0x80000017ab0d7c23 */ /* 0x004fe400080100f0 */
[----:B----4-:R-:W-:Y:S01]  /*a4c0*/  FFMA.FTZ R14, R177, -UR23, R245 ;  /* 0x80000017b10e7c23 */ /* 0x010fe200080100f5 */
[----:B------:R-:W1:Y:S01]  /*a4d0*/  MUFU.TANH R243, R243 ;  /* 0x000000f300f37308 */ /* 0x000e620000002400 */
[----:B------:R-:W-:Y:S01]  /*a4e0*/  FMUL.FTZ R198, R198, c[0x0][0x2ec] ;  /* 0x0000bb00c6c67a20 */ /* 0x000fe20000410000 */
[----:B------:R-:W-:-:S02]  /*a4f0*/  FSEL R175, R8, -INF , !P0 ;  /* 0xff80000008af7808 */ /* 0x000fc40004000000 */
[----:B------:R-:W-:Y:S02]  /*a500*/  FSEL R173, R13, -INF , !P6 ;  /* 0xff8000000dad7808 */ /* 0x000fe40007000000 */
[C---:B------:R-:W-:Y:S02]  /*a510*/  ISETP.GE.AND P0, PT, R10.reuse, R233, PT ;  /* 0x000000e90a00720c */ /* 0x040fe40003f06270 */
[----:B------:R-:W2:Y:S01]  /*a520*/  MUFU.TANH R196, R196 ;  /* 0x000000c400c47308 */ /* 0x000ea20000002400 */
[-C--:B------:R-:W-:Y:S02]  /*a530*/  ISETP.GE.AND P6, PT, R10, R232.reuse, PT ;  /* 0x000000e80a00720c */ /* 0x080fe40003fc6270 */
[----:B------:R-:W-:Y:S02]  /*a540*/  FSEL R171, R14, -INF , !P1 ;  /* 0xff8000000eab7808 */ /* 0x000fe40004800000 */
[----:B------:R-:W-:-:S03]  /*a550*/  ISETP.GE.AND P1, PT, R11, R232, PT ;  /* 0x000000e80b00720c */ /* 0x000fc60003f26270 */
[----:B------:R-:W4:Y:S01]  /*a560*/  MUFU.TANH R198, R198 ;  /* 0x000000c600c67308 */ /* 0x000f220000002400 */
[C---:B------:R-:W-:Y:S01]  /*a570*/  ISETP.LT.OR P0, PT, R10.reuse, R231, P0 ;  /* 0x000000e70a00720c */ /* 0x040fe20000701670 */
[----:B------:R-:W-:Y:S01]  /*a580*/  FMUL.FTZ R199, R199, c[0x0][0x2ec] ;  /* 0x0000bb00c7c77a20 */ /* 0x000fe20000410000 */
[-C--:B------:R-:W-:Y:S01]  /*a590*/  ISETP.LT.OR P6, PT, R10, R230.reuse, P6 ;  /* 0x000000e60a00720c */ /* 0x080fe200037c1670 */
[----:B------:R-:W-:Y:S01]  /*a5a0*/  FMUL.FTZ R192, R192, c[0x0][0x2ec] ;  /* 0x0000bb00c0c07a20 */ /* 0x000fe20000410000 */
[----:B------:R-:W-:Y:S01]  /*a5b0*/  ISETP.LT.OR P1, PT, R11, R230, P1 ;  /* 0x000000e60b00720c */ /* 0x000fe20000f21670 */
[----:B---3--:R-:W-:Y:S02]  /*a5c0*/  FFMA.FTZ R8, R170, -UR23, R242 ;  /* 0x80000017aa087c23 */ /* 0x008fe400080100f2 */
[----:B------:R-:W-:Y:S02]  /*a5d0*/  FFMA.FTZ R10, R169, -UR23, R241 ;  /* 0x80000017a90a7c23 */ /* 0x000fe400080100f1 */
[----:B------:R-:W-:Y:S01]  /*a5e0*/  FMUL.FTZ R197, R197, c[0x0][0x2ec] ;  /* 0x0000bb00c5c57a20 */ /* 0x000fe20000410000 */
[----:B------:R-:W-:Y:S01]  /*a5f0*/  FSEL R170, R8, -INF , !P1 ;  /* 0xff80000008aa7808 */ /* 0x000fe20004800000 */
[----:B------:R-:W3:Y:S01]  /*a600*/  MUFU.TANH R199, R199 ;  /* 0x000000c700c77308 */ /* 0x000ee20000002400 */
[----:B------:R-:W-:Y:S01]  /*a610*/  FSEL R169, R10, -INF , !P0 ;  /* 0xff8000000aa97808 */ /* 0x000fe20004000000 */
[----:B-1----:R-:W-:Y:S01]  /*a620*/  FFMA.FTZ R8, R168, -UR23, R243 ;  /* 0x80000017a8087c23 */ /* 0x002fe200080100f3 */
[----:B------:R-:W-:-:S02]  /*a630*/  ISETP.GE.AND P1, PT, R9, R233, PT ;  /* 0x000000e90900720c */ /* 0x000fc40003f26270 */
[----:B------:R-:W-:-:S03]  /*a640*/  ISETP.GE.AND P0, PT, R9, R232, PT ;  /* 0x000000e80900720c */ /* 0x000fc60003f06270 */
[----:B------:R-:W1:Y:S01]  /*a650*/  MUFU.TANH R192, R192 ;  /* 0x000000c000c07308 */ /* 0x000e620000002400 */
[C---:B------:R-:W-:Y:S01]  /*a660*/  ISETP.LT.OR P1, PT, R9.reuse, R231, P1 ;  /* 0x000000e70900720c */ /* 0x040fe20000f21670 */
[----:B------:R-:W-:Y:S01]  /*a670*/  FMUL.FTZ R194, R194, c[0x0][0x2ec] ;  /* 0x0000bb00c2c27a20 */ /* 0x000fe20000410000 */
[----:B------:R-:W-:Y:S01]  /*a680*/  ISETP.LT.OR P0, PT, R9, R230, P0 ;  /* 0x000000e60900720c */ /* 0x000fe20000701670 */
[----:B--2---:R-:W-:-:S04]  /*a690*/  FFMA.FTZ R9, R135, -UR23, R196 ;  /* 0x8000001787097c23 */ /* 0x004fc800080100c4 */
[----:B------:R-:W2:Y:S01]  /*a6a0*/  MUFU.TANH R197, R197 ;  /* 0x000000c500c57308 */ /* 0x000ea20000002400 */
[----:B------:R-:W-:Y:S01]  /*a6b0*/  FSEL R168, R8, -INF , !P6 ;  /* 0xff80000008a87808 */ /* 0x000fe20007000000 */
[----:B----4-:R-:W-:Y:S01]  /*a6c0*/  FFMA.FTZ R8, R134, -UR23, R198 ;  /* 0x8000001786087c23 */ /* 0x010fe200080100c6 */
[----:B------:R-:W-:Y:S02]  /*a6d0*/  FSEL R236, R9, -INF , !P1 ;  /* 0xff80000009ec7808 */ /* 0x000fe40004800000 */
[CC--:B------:R-:W-:Y:S02]  /*a6e0*/  ISETP.GE.AND P6, PT, R7.reuse, R233.reuse, PT ;  /* 0x000000e90700720c */ /* 0x0c0fe40003fc6270 */
[----:B------:R-:W-:Y:S01]  /*a6f0*/  ISETP.GE.AND P1, PT, R7, R232, PT ;  /* 0x000000e80700720c */ /* 0x000fe20003f26270 */
[----:B------:R-:W4:Y:S01]  /*a700*/  MUFU.TANH R194, R194 ;  /* 0x000000c200c27308 */ /* 0x000f220000002400 */
[----:B------:R-:W-:Y:S01]  /*a710*/  FSEL R182, R8, -INF , !P0 ;  /* 0xff80000008b67808 */ /* 0x000fe20004000000 */
[----:B------:R-:W-:Y:S01]  /*a720*/  FMUL.FTZ R195, R195, c[0x0][0x2ec] ;  /* 0x0000bb00c3c37a20 */ /* 0x000fe20000410000 */
[----:B------:R-:W-:Y:S01]  /*a730*/  ISETP.GE.AND P0, PT, R6, R233, PT ;  /* 0x000000e90600720c */ /* 0x000fe20003f06270 */
[----:B------:R-:W-:Y:S01]  /*a740*/  FMUL.FTZ R13, R188, c[0x0][0x2ec] ;  /* 0x0000bb00bc0d7a20 */ /* 0x000fe20000410000 */
[-C--:B------:R-:W-:Y:S01]  /*a750*/  ISETP.LT.OR P6, PT, R7, R231.reuse, P6 ;  /* 0x000000e70700720c */ /* 0x080fe200037c1670 */
[----:B------:R-:W-:Y:S01]  /*a760*/  FMUL.FTZ R193, R193, c[0x0][0x2ec] ;  /* 0x0000bb00c1c17a20 */ /* 0x000fe20000410000 */
[----:B------:R-:W-:Y:S01]  /*a770*/  ISETP.LT.OR P1, PT, R7, R230, P1 ;  /* 0x000000e60700720c */ /* 0x000fe20000f21670 */
[----:B---3--:R-:W-:Y:S01]  /*a780*/  FFMA.FTZ R7, R34, -UR23, R199 ;  /* 0x8000001722077c23 */ /* 0x008fe200080100c7 */
[----:B------:R-:W-:Y:S01]  /*a790*/  ISETP.LT.OR P0, PT, R6, R231, P0 ;  /* 0x000000e70600720c */ /* 0x000fe20000701670 */
[----:B-1----:R-:W-:Y:S01]  /*a7a0*/  FFMA.FTZ R8, R33, -UR23, R192 ;  /* 0x8000001721087c23 */ /* 0x002fe200080100c0 */
[----:B------:R-:W1:Y:S01]  /*a7b0*/  MUFU.TANH R195, R195 ;  /* 0x000000c300c37308 */ /* 0x000e620000002400 */
[----:B--2---:R-:W-:Y:S01]  /*a7c0*/  FFMA.FTZ R9, R35, -UR23, R197 ;  /* 0x8000001723097c23 */ /* 0x004fe200080100c5 */
[----:B------:R-:W-:Y:S01]  /*a7d0*/  FSEL R251, R7, -INF , !P1 ;  /* 0xff80000007fb7808 */ /* 0x000fe20004800000 */
[----:B------:R-:W-:Y:S01]  /*a7e0*/  FMUL.FTZ R189, R189, c[0x0][0x2ec] ;  /* 0x0000bb00bdbd7a20 */ /* 0x000fe20000410000 */
[----:B------:R-:W-:-:S02]  /*a7f0*/  FSEL R252, R8, -INF , !P0 ;  /* 0xff80000008fc7808 */ /* 0x000fc40004000000 */
[C---:B------:R-:W-:Y:S02]  /*a800*/  ISETP.GE.AND P1, PT, R5.reuse, R233, PT ;  /* 0x000000e90500720c */ /* 0x040fe40003f26270 */
[----:B------:R-:W2:Y:S01]  /*a810*/  MUFU.TANH R13, R13 ;  /* 0x0000000d000d7308 */ /* 0x000ea20000002400 */
[-C--:B------:R-:W-:Y:S02]  /*a820*/  ISETP.GE.AND P0, PT, R5, R232.reuse, PT ;  /* 0x000000e80500720c */ /* 0x080fe40003f06270 */
[----:B------:R-:W-:Y:S01]  /*a830*/  FSEL R235, R9, -INF , !P6 ;  /* 0xff80000009eb7808 */ /* 0x000fe20007000000 */
[----:B------:R-:W-:Y:S01]  /*a840*/  FMUL.FTZ R12, R190, c[0x0][0x2ec] ;  /* 0x0000bb00be0c7a20 */ /* 0x000fe20000410000 */
[----:B------:R-:W-:-:S03]  /*a850*/  ISETP.GE.AND P6, PT, R6, R232, PT ;  /* 0x000000e80600720c */ /* 0x000fc60003fc6270 */
[----:B------:R-:W3:Y:S01]  /*a860*/  MUFU.TANH R193, R193 ;  /* 0x000000c100c17308 */ /* 0x000ee20000002400 */
[C---:B------:R-:W-:Y:S02]  /*a870*/  ISETP.LT.OR P1, PT, R5.reuse, R231, P1 ;  /* 0x000000e70500720c */ /* 0x040fe40000f21670 */
[-C--:B------:R-:W-:Y:S01]  /*a880*/  ISETP.LT.OR P0, PT, R5, R230.reuse, P0 ;  /* 0x000000e60500720c */ /* 0x080fe20000701670 */
[----:B----4-:R-:W-:Y:S01]  /*a890*/  FFMA.FTZ R5, R32, -UR23, R194 ;  /* 0x8000001720057c23 */ /* 0x010fe200080100c2 */
[----:B------:R-:W-:-:S03]  /*a8a0*/  ISETP.LT.OR P6, PT, R6, R230, P6 ;  /* 0x000000e60600720c */ /* 0x000fc600037c1670 */
[----:B------:R-:W4:Y:S01]  /*a8b0*/  MUFU.TANH R189, R189 ;  /* 0x000000bd00bd7308 */ /* 0x000f220000002400 */
[----:B------:R-:W-:Y:S01]  /*a8c0*/  FMUL.FTZ R9, R186, c[0x0][0x2ec] ;  /* 0x0000bb00ba097a20 */ /* 0x000fe20000410000 */
[----:B------:R-:W-:Y:S02]  /*a8d0*/  FSEL R181, R5, -INF , !P6 ;  /* 0xff80000005b57808 */ /* 0x000fe40007000000 */
[----:B------:R-:W-:-:S04]  /*a8e0*/  ISETP.GE.AND P6, PT, R4, R233, PT ;  /* 0x000000e90400720c */ /* 0x000fc80003fc6270 */
[----:B------:R-:W4:Y:S01]  /*a8f0*/  MUFU.TANH R12, R12 ;  /* 0x0000000c000c7308 */ /* 0x000f220000002400 */
[----:B-1----:R-:W-:Y:S01]  /*a900*/  FFMA.FTZ R7, R30, -UR23, R195 ;  /* 0x800000171e077c23 */ /* 0x002fe200080100c3 */
[----:B------:R-:W-:Y:S01]  /*a910*/  ISETP.LT.OR P6, PT, R4, R231, P6 ;  /* 0x000000e70400720c */ /* 0x000fe200037c1670 */
[----:B------:R-:W-:Y:S02]  /*a920*/  FMUL.FTZ R11, R191, c[0x0][0x2ec] ;  /* 0x0000bb00bf0b7a20 */ /* 0x000fe40000410000 */
[----:B------:R-:W-:Y:S02]  /*a930*/  FMUL.FTZ R10, R184, c[0x0][0x2ec] ;  /* 0x0000bb00b80a7a20 */ /* 0x000fe40000410000 */
[----:B--2---:R-:W-:Y:S01]  /*a940*/  FFMA.FTZ R8, R28, -UR23, R13 ;  /* 0x800000171c087c23 */ /* 0x004fe2000801000d */
[----:B------:R-:W1:Y:S01]  /*a950*/  MUFU.TANH R9, R9 ;  /* 0x0000000900097308 */ /* 0x000e620000002400 */
[----:B---3--:R-:W-:Y:S01]  /*a960*/  FFMA.FTZ R6, R31, -UR23, R193 ;  /* 0x800000171f067c23 */ /* 0x008fe200080100c1 */
[----:B------:R-:W-:Y:S01]  /*a970*/  FSEL R135, R7, -INF , !P0 ;  /* 0xff80000007877808 */ /* 0x000fe20004000000 */
[----:B------:R-:W-:Y:S01]  /*a980*/  BAR.SYNC.DEFER_BLOCKING 0x0 ;  /* 0x0000000000007b1d */ /* 0x000fe20000010000 */
[----:B------:R-:W-:-:S02]  /*a990*/  ISETP.GE.AND P0, PT, R3, R233, PT ;  /* 0x000000e90300720c */ /* 0x000fc40003f06270 */
[----:B------:R-:W-:Y:S02]  /*a9a0*/  FSEL R188, R8, -INF , !P6 ;  /* 0xff80000008bc7808 */ /* 0x000fe40007000000 */
[-C--:B------:R-:W-:Y:S01]  /*a9b0*/  ISETP.GE.AND P6, PT, R3, R232.reuse, PT ;  /* 0x000000e80300720c */ /* 0x080fe20003fc6270 */
[----:B------:R-:W2:Y:S01]  /*a9c0*/  MUFU.TANH R11, R11 ;  /* 0x0000000b000b7308 */ /* 0x000ea20000002400 */
[----:B------:R-:W-:Y:S01]  /*a9d0*/  FSEL R234, R6, -INF , !P1 ;  /* 0xff80000006ea7808 */ /* 0x000fe20004800000 */
[----:B------:R-:W-:Y:S01]  /*a9e0*/  IMAD.IADD R5, R228, 0x1, -R0 ;  /* 0x00000001e4057824 */ /* 0x000fe200078e0a00 */
[----:B------:R-:W-:Y:S01]  /*a9f0*/  ISETP.GE.AND P1, PT, R4, R232, PT ;  /* 0x000000e80400720c */ /* 0x000fe20003f26270 */
[----:B----4-:R-:W-:Y:S01]  /*aa00*/  FFMA.FTZ R6, R27, -UR23, R189 ;  /* 0x800000171b067c23 */ /* 0x010fe200080100bd */
[----:B------:R-:W-:-:S03]  /*aa10*/  ISETP.LT.OR P0, PT, R3, R231, P0 ;  /* 0x000000e70300720c */ /* 0x000fc60000701670 */
[----:B------:R-:W3:Y:S01]  /*aa20*/  MUFU.TANH R10, R10 ;  /* 0x0000000a000a7308 */ /* 0x000ee20000002400 */
[-C--:B------:R-:W-:Y:S01]  /*aa30*/  ISETP.LT.OR P6, PT, R3, R230.reuse, P6 ;  /* 0x000000e60300720c */ /* 0x080fe200037c1670 */
[----:B------:R-:W-:Y:S01]  /*aa40*/  FMUL.FTZ R8, R185, c[0x0][0x2ec] ;  /* 0x0000bb00b9087a20 */ /* 0x000fe20000410000 */
[----:B------:R-:W-:Y:S01]  /*aa50*/  ISETP.LT.OR P1, PT, R4, R230, P1 ;  /* 0x000000e60400720c */ /* 0x000fe20000f21670 */
[----:B------:R-:W-:Y:S01]  /*aa60*/  FFMA.FTZ R3, R29, -UR23, R12 ;  /* 0x800000171d037c23 */ /* 0x000fe2000801000c */
[----:B------:R-:W-:Y:S01]  /*aa70*/  IABS R5, R5 ;  /* 0x0000000500057213 */ /* 0x000fe20000000000 */
[----:B------:R-:W-:Y:S01]  /*aa80*/  FMUL.FTZ R187, R187, c[0x0][0x2ec] ;  /* 0x0000bb00bbbb7a20 */ /* 0x000fe20000410000 */
[----:B------:R-:W-:Y:S02]  /*aa90*/  FSEL R190, R6, -INF , !P0 ;  /* 0xff80000006be7808 */ /* 0x000fe40004000000 */
[C---:B------:R-:W-:Y:S01]  /*aaa0*/  ISETP.GE.AND P0, PT, R2.reuse, R232, PT ;  /* 0x000000e80200720c */ /* 0x040fe20003f06270 */
[----:B------:R3:W-:Y:S01]  /*aab0*/  I2F R7, R5 ;  /* 0x0000000500077306 */ /* 0x0007e20000201400 */
[----:B------:R-:W-:Y:S01]  /*aac0*/  FSEL R198, R3, -INF , !P1 ;  /* 0xff80000003c67808 */ /* 0x000fe20004800000 */
[----:B-1----:R-:W-:Y:S01]  /*aad0*/  FFMA.FTZ R3, R19, -UR23, R9 ;  /* 0x8000001713037c23 */ /* 0x002fe20008010009 */
[----:B------:R-:W-:-:S02]  /*aae0*/  ISETP.LT.OR P0, PT, R2, R230, P0 ;  /* 0x000000e60200720c */ /* 0x000fc40000701670 */
[----:B------:R-:W-:-:S03]  /*aaf0*/  ISETP.GE.AND P1, PT, R2, R233, PT ;  /* 0x000000e90200720c */ /* 0x000fc60003f26270 */
[----:B------:R-:W1:Y:S01]  /*ab00*/  MUFU.TANH R8, R8 ;  /* 0x0000000800087308 */ /* 0x000e620000002400 */
[----:B--2---:R-:W-:Y:S01]  /*ab10*/  FFMA.FTZ R4, R26, -UR23, R11 ;  /* 0x800000171a047c23 */ /* 0x004fe2000801000b */
[----:B------:R-:W-:-:S06]  /*ab20*/  FSEL R179, R3, -INF , !P0 ;  /* 0xff80000003b37808 */ /* 0x000fcc0004000000 */
[----:B------:R-:W2:Y:S01]  /*ab30*/  MUFU.TANH R6, R187 ;  /* 0x000000bb00067308 */ /* 0x000ea20000002400 */
[----:B---3--:R-:W-:Y:S01]  /*ab40*/  FFMA.FTZ R5, R21, -UR23, R10 ;  /* 0x8000001715057c23 */ /* 0x008fe2000801000a */
[----:B------:R-:W-:Y:S02]  /*ab50*/  ISETP.LT.OR P1, PT, R2, R231, P1 ;  /* 0x000000e70200720c */ /* 0x000fe40000f21670 */
[----:B------:R-:W-:Y:S02]  /*ab60*/  PLOP3.LUT P0, PT, PT, PT, UP0, 0x80, 0x0 ;  /* 0x000000000000781c */ /* 0x000fe40003f0f008 */
[----:B------:R-:W-:Y:S02]  /*ab70*/  FSEL R250, R4, -INF , !P6 ;  /* 0xff80000004fa7808 */ /* 0x000fe40007000000 */
[----:B------:R-:W-:Y:S02]  /*ab80*/  FSEL R134, R5, -INF , !P1 ;  /* 0xff80000005867808 */ /* 0x000fe40004800000 */
[----:B------:R-:W-:-:S02]  /*ab90*/  ISETP.GE.AND P6, PT, R0, R233, PT ;  /* 0x000000e90000720c */ /* 0x000fc40003fc6270 */
        /* <DEDUP_REMOVED lines=82> */
.L_x_2003:
[----:B------:R-:W-:Y:S05]  /*b0c0*/  BSYNC B0 ;  /* 0x0000000000007941 */ /* 0x000fea0003800000 */
.L_x_2002:
[----:B------:R-:W0:Y:S02]  /*b0d0*/  LDGDEPBAR ;  /* 0x00000000000079af */ /* 0x000e240000000000 */
.L_x_2001:
        /* <DEDUP_REMOVED lines=32> */
[----:B------:R-:W-:Y:S01]  /*b2e0*/  MOV R187, R248 ;  /* 0x000000f800bb7202 */ /* 0x000fe20000000f00 */
        /* <DEDUP_REMOVED lines=20> */
[C---:B------:R-:W-:Y:S01]  /*b430*/  FSETP.NEU.FTZ.AND P1, PT, R6.reuse, -INF , PT ;  /* 0xff8000000600780b */ /* 0x040fe20003f3d000 */
[----:B------:R2:W-:Y:S02]  /*b440*/  STL [R1+0x34], R6 ;  /* 0x0000340601007387 */ /* 0x0005e40000100800 */
[----:B------:R-:W-:Y:S01]  /*b450*/  FADD.FTZ R5, R133, -R5 ;  /* 0x8000000585057221 */ /* 0x000fe20000010000 */
[----:B------:R3:W-:Y:S01]  /*b460*/  MUFU.EX2 R177, R3 ;  /* 0x0000000300b17308 */ /* 0x0007e20000000800 */
[----:B------:R-:W-:Y:S02]  /*b470*/  FSEL R4, R6, RZ, P1 ;  /* 0x000000ff06047208 */ /* 0x000fe40000800000 */
[----:B------:R-:W-:-:S02]  /*b480*/  FMUL.FTZ R5, R5, c[0x0][0x23c] ;  /* 0x00008f0005057a20 */ /* 0x000fc40000410000 */
[----:B-1----:R-:W-:-:S03]  /*b490*/  FFMA.FTZ R0, R24, c[0x0][0x23c], -R2 ;  /* 0x00008f0018007a23 */ /* 0x002fc60000010802 */
[----:B------:R-:W1:Y:S01]  /*b4a0*/  MUFU.EX2 R8, R5 ;  /* 0x0000000500087308 */ /* 0x000e620000000800 */
[----:B---3--:R-:W-:-:S07]  /*b4b0*/  FFMA.FTZ R3, R15, c[0x0][0x23c], -R2 ;  /* 0x00008f000f037a23 */ /* 0x008fce0000010802 */
[----:B------:R3:W-:Y:S01]  /*b4c0*/  MUFU.EX2 R28, R0 ;  /* 0x00000000001c7308 */ /* 0x0007e20000000800 */
[----:B------:R-:W4:Y:S07]  /*b4d0*/  LDSM.16.MT88.4 R12, [R201+0x18000] ;  /* 0x01800000c90c783b */ /* 0x000f2e0000004200 */
[----:B------:R-:W2:Y:S01]  /*b4e0*/  MUFU.EX2 R180, R3 ;  /* 0x0000000300b47308 */ /* 0x000ea20000000800 */
[-C--:B-1----:R-:W-:Y:S02]  /*b4f0*/  FMUL.FTZ R136, R136, R8.reuse ;  /* 0x0000000888887220 */ /* 0x082fe40000410000 */
[----:B------:R-:W-:-:S02]  /*b500*/  FMUL.FTZ R137, R137, R8 ;  /* 0x0000000889897220 */ /* 0x000fc40000410000 */
[-C--:B------:R-:W-:Y:S02]  /*b510*/  FMUL.FTZ R140, R140, R8.reuse ;  /* 0x000000088c8c7220 */ /* 0x080fe40000410000 */
[-C--:B------:R-:W-:Y:S02]  /*b520*/  FMUL.FTZ R141, R141, R8.reuse ;  /* 0x000000088d8d7220 */ /* 0x080fe40000410000 */
[----:B---3--:R-:W-:Y:S02]  /*b530*/  FMUL.FTZ R0, R6, c[0x0][0x23c] ;  /* 0x00008f0006007a20 */ /* 0x008fe40000410000 */
[-C--:B------:R-:W-:Y:S02]  /*b540*/  FMUL.FTZ R144, R144, R8.reuse ;  /* 0x0000000890907220 */ /* 0x080fe40000410000 */
[-C--:B------:R-:W-:Y:S01]  /*b550*/  FMUL.FTZ R145, R145, R8.reuse ;  /* 0x0000000891917220 */ /* 0x080fe20000410000 */
[----:B------:R-:W-:Y:S01]  /*b560*/  FSEL R0, R0, RZ, P1 ;  /* 0x000000ff00007208 */ /* 0x000fe20000800000 */
[-C--:B------:R-:W-:Y:S01]  /*b570*/  FMUL.FTZ R148, R148, R8.reuse ;  /* 0x0000000894947220 */ /* 0x080fe20000410000 */
[----:B--2---:R-:W-:Y:S01]  /*b580*/  F2FP.PACK_AB R6, R180, R177 ;  /* 0x000000b1b406723e */ /* 0x004fe200000000ff */
[----:B------:R-:W-:-:S02]  /*b590*/  FMUL.FTZ R149, R149, R8 ;  /* 0x0000000895957220 */ /* 0x000fc40000410000 */
[----:B------:R-:W-:Y:S02]  /*b5a0*/  FFMA.FTZ R3, R23, c[0x0][0x23c], -R0 ;  /* 0x00008f0017037a23 */ /* 0x000fe40000010800 */
[----:B------:R-:W1:Y:S01]  /*b5b0*/  LDSM.16.MT88.4 R20, [R202+0x18000] ;  /* 0x01800000ca14783b */ /* 0x000e620000004200 */
[-C--:B------:R-:W-:Y:S01]  /*b5c0*/  FMUL.FTZ R152, R152, R8.reuse ;  /* 0x0000000898987220 */ /* 0x080fe20000410000 */
[----:B------:R2:W-:Y:S01]  /*b5d0*/  MUFU.EX2 R176, R3 ;  /* 0x0000000300b07308 */ /* 0x0005e20000000800 */
        /* <DEDUP_REMOVED lines=8> */
[----:B--2---:R-:W-:Y:S02]  /*b660*/  FFMA.FTZ R3, R25, c[0x0][0x23c], -R0 ;  /* 0x00008f0019037a23 */ /* 0x004fe40000010800 */
[----:B------:R-:W-:-:S02]  /*b670*/  FMUL.FTZ R37, R37, R8 ;  /* 0x0000000825257220 */ /* 0x000fc40000410000 */
[----:B------:R-:W2:Y:S01]  /*b680*/  MUFU.EX2 R27, R3 ;  /* 0x00000003001b7308 */ /* 0x000ea20000000800 */
        /* <DEDUP_REMOVED lines=8> */
[----:B--2---:R-:W-:Y:S01]  /*b710*/  F2FP.PACK_AB R5, R27, R176 ;  /* 0x000000b01b05723e */ /* 0x004fe200000000ff */
[----:B------:R-:W-:Y:S02]  /*b720*/  FFMA.FTZ R3, R16, c[0x0][0x23c], -R0 ;  /* 0x00008f0010037a23 */ /* 0x000fe40000010800 */
[-C--:B------:R-:W-:Y:S02]  /*b730*/  FMUL.FTZ R56, R56, R8.reuse ;  /* 0x0000000838387220 */ /* 0x080fe40000410000 */
[----:B------:R2:W-:Y:S01]  /*b740*/  MUFU.EX2 R178, R3 ;  /* 0x0000000300b27308 */ /* 0x0005e20000000800 */
        /* <DEDUP_REMOVED lines=8> */
[----:B--2---:R-:W-:Y:S02]  /*b7d0*/  FFMA.FTZ R3, R17, c[0x0][0x23c], -R0 ;  /* 0x00008f0011037a23 */ /* 0x004fe40000010800 */
[----:B------:R-:W2:Y:S01]  /*b7e0*/  LDSM.16.MT88.4 R16, [R204+0x18000] ;  /* 0x01800000cc10783b */ /* 0x000ea20000004200 */
[-C--:B------:R-:W-:Y:S01]  /*b7f0*/  FMUL.FTZ R73, R73, R8.reuse ;  /* 0x0000000849497220 */ /* 0x080fe20000410000 */
[----:B------:R-:W3:Y:S01]  /*b800*/  MUFU.EX2 R185, R3 ;  /* 0x0000000300b97308 */ /* 0x000ee20000000800 */
        /* <DEDUP_REMOVED lines=8> */
[----:B---3--:R-:W-:Y:S01]  /*b890*/  F2FP.PACK_AB R7, R185, R178 ;  /* 0x000000b2b907723e */ /* 0x008fe200000000ff */
[----:B------:R-:W-:Y:S01]  /*b8a0*/  FADD.FTZ R3, R132, -R4 ;  /* 0x8000000484037221 */ /* 0x000fe20000010000 */
[----:B------:R-:W-:Y:S01]  /*b8b0*/  F2FP.PACK_AB R4, R28, R186 ;  /* 0x000000ba1c04723e */ /* 0x000fe200000000ff */
[----:B------:R-:W-:-:S02]  /*b8c0*/  FMUL.FTZ R100, R100, R8 ;  /* 0x0000000864647220 */ /* 0x000fc40000410000 */
[----:B------:R-:W-:Y:S02]  /*b8d0*/  FMUL.FTZ R3, R3, c[0x0][0x23c] ;  /* 0x00008f0003037a20 */ /* 0x000fe40000410000 */
[-C--:B------:R-:W-:Y:S02]  /*b8e0*/  FMUL.FTZ R101, R101, R8.reuse ;  /* 0x0000000865657220 */ /* 0x080fe40000410000 */
[-C--:B------:R-:W-:Y:S02]  /*b8f0*/  FMUL.FTZ R104, R104, R8.reuse ;  /* 0x0000000868687220 */ /* 0x080fe40000410000 */
[----:B------:R-:W3:Y:S01]  /*b900*/  MUFU.EX2 R3, R3 ;  /* 0x0000000300037308 */ /* 0x000ee20000000800 */
        /* <DEDUP_REMOVED lines=8> */
[----:B---3--:R-:W-:-:S02]  /*b990*/  FMUL.FTZ R138, R138, R3 ;  /* 0x000000038a8a7220 */ /* 0x008fc40000410000 */
[-C--:B------:R-:W-:Y:S02]  /*b9a0*/  FMUL.FTZ R139, R139, R3.reuse ;  /* 0x000000038b8b7220 */ /* 0x080fe40000410000 */
[-C--:B------:R-:W-:Y:S02]  /*b9b0*/  FMUL.FTZ R142, R142, R3.reuse ;  /* 0x000000038e8e7220 */ /* 0x080fe40000410000 */
[-C--:B------:R-:W-:Y:S02]  /*b9c0*/  FMUL.FTZ R143, R143, R3.reuse ;  /* 0x000000038f8f7220 */ /* 0x080fe40000410000 */
[-C--:B------:R-:W-:Y:S01]  /*b9d0*/  FMUL.FTZ R146, R146, R3.reuse ;  /* 0x0000000392927220 */ /* 0x080fe20000410000 */
[----:B----4-:R-:W-:Y:S01]  /*b9e0*/  HMMA.16816.F32 R136, R4, R12, R136 ;  /* 0x0000000c0488723c */ /* 0x010fe20000001888 */
[-C--:B------:R-:W-:Y:S02]  /*b9f0*/  FMUL.FTZ R147, R147, R3.reuse ;  /* 0x0000000393937220 */ /* 0x080fe40000410000 */
[----:B------:R-:W-:-:S02]  /*ba00*/  FMUL.FTZ R150, R150, R3 ;  /* 0x0000000396967220 */ /* 0x000fc40000410000 */
[-C--:B------:R-:W-:Y:S02]  /*ba10*/  FMUL.FTZ R151, R151, R3.reuse ;  /* 0x0000000397977220 */ /* 0x080fe40000410000 */
[-C--:B------:R-:W-:Y:S01]  /*ba20*/  FMUL.FTZ R154, R154, R3.reuse ;  /* 0x000000039a9a7220 */ /* 0x080fe20000410000 */
[C---:B------:R-:W-:Y:S01]  /*ba30*/  HMMA.16816.F32 R32, R4.reuse, R14, R140 ;  /* 0x0000000e0420723c */ /* 0x040fe2000000188c */
[-C--:B------:R-:W-:Y:S02]  /*ba40*/  FMUL.FTZ R155, R155, R3.reuse ;  /* 0x000000039b9b7220 */ /* 0x080fe40000410000 */
[-C--:B------:R-:W-:Y:S02]  /*ba50*/  FMUL.FTZ R158, R158, R3.reuse ;  /* 0x000000039e9e7220 */ /* 0x080fe40000410000 */
[-C--:B------:R-:W-:Y:S02]  /*ba60*/  FMUL.FTZ R159, R159, R3.reuse ;  /* 0x000000039f9f7220 */ /* 0x080fe40000410000 */
[-C--:B------:R-:W-:Y:S01]  /*ba70*/  FMUL.FTZ R162, R162, R3.reuse ;  /* 0x00000003a2a27220 */ /* 0x080fe20000410000 */
[----:B-1----:R-:W-:Y:S01]  /*ba80*/  HMMA.16816.F32 R12, R4, R20, R144 ;  /* 0x00000014040c723c */ /* 0x002fe20000001890 */
[----:B------:R-:W-:-:S02]  /*ba90*/  FMUL.FTZ R163, R163, R3 ;  /* 0x00000003a3a37220 */ /* 0x000fc40000410000 */
[-C--:B------:R-:W-:Y:S02]  /*baa0*/  FMUL.FTZ R166, R166, R3.reuse ;  /* 0x00000003a6a67220 */ /* 0x080fe40000410000 */
[-C--:B------:R-:W-:Y:S02]  /*bab0*/  FMUL.FTZ R167, R167, R3.reuse ;  /* 0x00000003a7a77220 */ /* 0x080fe40000410000 */
[-C--:B------:R-:W-:Y:S01]  /*bac0*/  FMUL.FTZ R38, R38, R3.reuse ;  /* 0x0000000326267220 */ /* 0x080fe20000410000 */
[----:B------:R-:W-:Y:S01]  /*bad0*/  HMMA.16816.F32 R20, R4, R22, R148 ;  /* 0x000000160414723c */ /* 0x000fe20000001894 */
[-C--:B------:R-:W-:Y:S01]  /*bae0*/  FMUL.FTZ R39, R39, R3.reuse ;  /* 0x0000000327277220 */ /* 0x080fe20000410000 */
[----:B------:R-:W-:Y:S01]  /*baf0*/  MOV R146, R180 ;  /* 0x000000b400927202 */ /* 0x000fe20000000f00 */
[-C--:B------:R-:W-:Y:S01]  /*bb00*/  FMUL.FTZ R42, R42, R3.reuse ;  /* 0x000000032a2a7220 */ /* 0x080fe20000410000 */
[----:B------:R-:W-:Y:S01]  /*bb10*/  MOV R145, R178 ;  /* 0x000000b200917202 */ /* 0x000fe20000000f00 */
[----:B------:R-:W-:-:S02]  /*bb20*/  FMUL.FTZ R43, R43, R3 ;  /* 0x000000032b2b7220 */ /* 0x000fc40000410000 */
[-C--:B------:R-:W-:Y:S01]  /*bb30*/  FMUL.FTZ R46, R46, R3.reuse ;  /* 0x000000032e2e7220 */ /* 0x080fe20000410000 */
[C---:B--2---:R-:W-:Y:S01]  /*bb40*/  HMMA.16816.F32 R248, R4.reuse, R16, R152 ;  /* 0x0000001004f8723c */ /* 0x044fe20000001898 */
        /* <DEDUP_REMOVED lines=8> */
[----:B------:R-:W-:Y:S01]  /*bbd0*/  HMMA.16816.F32 R244, R4, R18, R156 ;  /* 0x0000001204f4723c */ /* 0x000fe2000000189c */
[----:B------:R-:W-:Y:S01]  /*bbe0*/  MOV R132, R13 ;  /* 0x0000000d00847202 */ /* 0x000fe20000000f00 */
[----:B------:R-:W1:Y:S01]  /*bbf0*/  LDSM.16.MT88.4 R16, [R202+0x1a000] ;  /* 0x01a00000ca10783b */ /* 0x000e620000004200 */
[----:B------:R-:W-:Y:S01]  /*bc00*/  MOV R31, R14 ;  /* 0x0000000e001f7202 */ /* 0x000fe20000000f00 */
[----:B------:R-:W-:Y:S01]  /*bc10*/  FMUL.FTZ R55, R55, R3 ;  /* 0x0000000337377220 */ /* 0x000fe20000410000 */
[----:B------:R-:W-:Y:S01]  /*bc20*/  MOV R30, R15 ;  /* 0x0000000f001e7202 */ /* 0x000fe20000000f00 */
[-C--:B------:R-:W-:Y:S01]  /*bc30*/  FMUL.FTZ R58, R58, R3.reuse ;  /* 0x000000033a3a7220 */ /* 0x080fe20000410000 */
[----:B------:R-:W2:Y:S01]  /*bc40*/  LDSM.16.MT88.4 R12, [R203+0x18000] ;  /* 0x01800000cb0c783b */ /* 0x000ea20000004200 */
        /* <DEDUP_REMOVED lines=8> */
[----:B------:R-:W3:Y:S01]  /*bcd0*/  LDSM.16.MT88.4 R20, [R201+0x1a000] ;  /* 0x01a00000c914783b */ /* 0x000ee20000004200 */
[----:B------:R-:W-:Y:S01]  /*bce0*/  MOV R9, R35 ;  /* 0x0000002300097202 */ /* 0x000fe20000000f00 */
[----:B------:R-:W-:-:S02]  /*bcf0*/  FMUL.FTZ R67, R67, R3 ;  /* 0x0000000343437220 */ /* 0x000fc40000410000 */
[-C--:B------:R-:W-:Y:S02]  /*bd00*/  FMUL.FTZ R70, R70, R3.reuse ;  /* 0x0000000346467220 */ /* 0x080fe40000410000 */
[-C--:B------:R-:W-:Y:S02]  /*bd10*/  FMUL.FTZ R71, R71, R3.reuse ;  /* 0x0000000347477220 */ /* 0x080fe40000410000 */
[-C--:B------:R-:W-:Y:S02]  /*bd20*/  FMUL.FTZ R74, R74, R3.reuse ;  /* 0x000000034a4a7220 */ /* 0x080fe40000410000 */
[-C--:B------:R-:W-:Y:S02]  /*bd30*/  FMUL.FTZ R75, R75, R3.reuse ;  /* 0x000000034b4b7220 */ /* 0x080fe40000410000 */
[----:B------:R-:W-:Y:S02]  /*bd40*/  IMAD.MOV.U32 R147, RZ, RZ, R181 ;  /* 0x000000ffff937224 */ /* 0x000fe400078e00b5 */
[----:B------:R-:W-:-:S02]  /*bd50*/  FMUL.FTZ R78, R78, R3 ;  /* 0x000000034e4e7220 */ /* 0x000fc40000410000 */
[-C--:B------:R-:W-:Y:S02]  /*bd60*/  FMUL.FTZ R79, R79, R3.reuse ;  /* 0x000000034f4f7220 */ /* 0x080fe40000410000 */
[-C--:B------:R-:W-:Y:S02]  /*bd70*/  FMUL.FTZ R82, R82, R3.reuse ;  /* 0x0000000352527220 */ /* 0x080fe40000410000 */
[-C--:B------:R-:W-:Y:S02]  /*bd80*/  FMUL.FTZ R83, R83, R3.reuse ;  /* 0x0000000353537220 */ /* 0x080fe40000410000 */
[-C--:B------:R-:W-:Y:S02]  /*bd90*/  FMUL.FTZ R94, R94, R3.reuse ;  /* 0x000000035e5e7220 */ /* 0x080fe40000410000 */
[-C--:B------:R-:W-:Y:S01]  /*bda0*/  FMUL.FTZ R95, R95, R3.reuse ;  /* 0x000000035f5f7220 */ /* 0x080fe20000410000 */
[----:B-1----:R-:W-:Y:S01]  /*bdb0*/  HMMA.16816.F32 R240, R4, R16, R44 ;  /* 0x0000001004f0723c */ /* 0x002fe2000000182c */
[----:B------:R-:W-:-:S02]  /*bdc0*/  FMUL.FTZ R98, R98, R3 ;  /* 0x0000000362627220 */ /* 0x000fc40000410000 */
[-C--:B------:R-:W-:Y:S02]  /*bdd0*/  FMUL.FTZ R99, R99, R3.reuse ;  /* 0x0000000363637220 */ /* 0x080fe40000410000 */
[----:B------:R-:W-:Y:S02]  /*bde0*/  FMUL.FTZ R102, R102, R3 ;  /* 0x0000000366667220 */ /* 0x000fe40000410000 */
[----:B------:R-:W-:Y:S01]  /*bdf0*/  MOV R44, R198 ;  /* 0x000000c6002c7202 */ /* 0x000fe20000000f00 */
[----:B--2---:R-:W-:Y:S01]  /*be00*/  HMMA.16816.F32 R160, R4, R12, R160 ;  /* 0x0000000c04a0723c */ /* 0x004fe200000018a0 */
[----:B------:R-:W-:Y:S01]  /*be10*/  MOV R47, R187 ;  /* 0x000000bb002f7202 */ /* 0x000fe20000000f00 */
[-C--:B------:R-:W-:Y:S01]  /*be20*/  FMUL.FTZ R103, R103, R3.reuse ;  /* 0x0000000367677220 */ /* 0x080fe20000410000 */
[----:B------:R-:W-:Y:S01]  /*be30*/  MOV R46, R186 ;  /* 0x000000ba002e7202 */ /* 0x000fe20000000f00 */
[-C--:B------:R-:W-:Y:S01]  /*be40*/  FMUL.FTZ R106, R106, R3.reuse ;  /* 0x000000036a6a7220 */ /* 0x080fe20000410000 */
[----:B------:R-:W-:Y:S01]  /*be50*/  MOV R45, R190 ;  /* 0x000000be002d7202 */ /* 0x000fe20000000f00 */
[----:B------:R-:W-:-:S02]  /*be60*/  FMUL.FTZ R107, R107, R3 ;  /* 0x000000036b6b7220 */ /* 0x000fc40000410000 */
[C---:B------:R-:W-:Y:S01]  /*be70*/  HMMA.16816.F32 R236, R4.reuse, R14, R164 ;  /* 0x0000000e04ec723c */ /* 0x040fe200000018a4 */
[----:B------:R-:W1:Y:S01]  /*be80*/  LDSM.16.MT88.4 R12, [R204+0x1a000] ;  /* 0x01a00000cc0c783b */ /* 0x000e620000004200 */
[-C--:B------:R-:W-:Y:S02]  /*be90*/  FMUL.FTZ R86, R86, R3.reuse ;  /* 0x0000000356567220 */ /* 0x080fe40000410000 */
[-C--:B------:R-:W-:Y:S02]  /*bea0*/  FMUL.FTZ R87, R87, R3.reuse ;  /* 0x0000000357577220 */ /* 0x080fe40000410000 */
[-C--:B------:R-:W-:Y:S02]  /*beb0*/  FMUL.FTZ R90, R90, R3.reuse ;  /* 0x000000035a5a7220 */ /* 0x080fe40000410000 */
[----:B---3--:R-:W-:Y:S01]  /*bec0*/  HMMA.16816.F32 R32, R4, R20, R36 ;  /* 0x000000140420723c */ /* 0x008fe20000001824 */
[-C--:B------:R-:W-:Y:S02]  /*bed0*/  FMUL.FTZ R91, R91, R3.reuse ;  /* 0x000000035b5b7220 */ /* 0x080fe40000410000 */
[----:B------:R-:W-:-:S02]  /*bee0*/  FMUL.FTZ R118, R118, R3 ;  /* 0x0000000376767220 */ /* 0x000fc40000410000 */
[----:B------:R-:W-:Y:S02]  /*bef0*/  FMUL.FTZ R119, R119, R3 ;  /* 0x0000000377777220 */ /* 0x000fe40000410000 */
        /* <DEDUP_REMOVED lines=27> */
[----:B------:R-:W-:Y:S02]  /*c0b0*/  FMUL.FTZ R131, R131, R3 ;  /* 0x0000000383837220 */ /* 0x000fe40000410000 */
[-C--:B------:R-:W-:Y:S02]  /*c0c0*/  FMUL.FTZ R108, R108, R8.reuse ;  /* 0x000000086c6c7220 */ /* 0x080fe40000410000 */
[----:B------:R-:W-:Y:S01]  /*c0d0*/  MOV R55, R9 ;  /* 0x0000000900377202 */ /* 0x000fe20000000f00 */
[C---:B------:R-:W-:Y:S01]  /*c0e0*/  HMMA.16816.F32 R184, R4.reuse, R14, R56 ;  /* 0x0000000e04b8723c */ /* 0x040fe20000001838 */
[----:B------:R-:W1:Y:S01]  /*c0f0*/  LDSM.16.MT88.4 R12, [R202+0x1c000] ;  /* 0x01c00000ca0c783b */ /* 0x000e620000004200 */
[----:B------:R-:W-:Y:S01]  /*c100*/  FFMA.FTZ R9, R172, c[0x0][0x23c], -R2 ;  /* 0x00008f00ac097a23 */ /* 0x000fe20000010802 */
        /* <DEDUP_REMOVED lines=8> */
[----:B--2---:R-:W-:Y:S01]  /*c190*/  HMMA.16816.F32 R180, R4, R20, R60 ;  /* 0x0000001404b4723c */ /* 0x004fe2000000183c */
[----:B------:R-:W-:Y:S01]  /*c1a0*/  MOV R59, R177 ;  /* 0x000000b1003b7202 */ /* 0x000fe20000000f00 */
[----:B------:R-:W-:Y:S01]  /*c1b0*/  FMUL.FTZ R113, R113, R8 ;  /* 0x0000000871717220 */ /* 0x000fe20000410000 */
[----:B------:R-:W-:Y:S01]  /*c1c0*/  MOV R56, R176 ;  /* 0x000000b000387202 */ /* 0x000fe20000000f00 */
[----:B------:R-:W-:-:S02]  /*c1d0*/  FMUL.FTZ R114, R114, R3 ;  /* 0x0000000372727220 */ /* 0x000fc40000410000 */
[----:B------:R-:W-:Y:S01]  /*c1e0*/  FMUL.FTZ R115, R115, R3 ;  /* 0x0000000373737220 */ /* 0x000fe20000410000 */
[----:B------:R-:W-:Y:S01]  /*c1f0*/  MOV R60, R179 ;  /* 0x000000b3003c7202 */ /* 0x000fe20000000f00 */
[----:B---3--:R-:W-:Y:S01]  /*c200*/  HMMA.16816.F32 R164, R4, R16, R68 ;  /* 0x0000001004a4723c */ /* 0x008fe20000001844 */
[----:B------:R-:W-:Y:S02]  /*c210*/  IMAD.MOV.U32 R52, RZ, RZ, R26 ;  /* 0x000000ffff347224 */ /* 0x000fe400078e001a */
[----:B------:R-:W-:-:S04]  /*c220*/  FFMA.FTZ R10, R10, c[0x0][0x23c], -R0 ;  /* 0x00008f000a0a7a23 */ /* 0x000fc80000010800 */
[----:B------:R-:W-:Y:S01]  /*c230*/  MOV R71, R141 ;  /* 0x0000008d00477202 */ /* 0x000fe20000000f00 */
[C---:B------:R-:W-:Y:S01]  /*c240*/  HMMA.16816.F32 R176, R4.reuse, R22, R64 ;  /* 0x0000001604b0723c */ /* 0x040fe20000001840 */
[----:B------:R-:W-:Y:S01]  /*c250*/  MOV R70, R142 ;  /* 0x0000008e00467202 */ /* 0x000fe20000000f00 */
[----:B------:R-:W2:Y:S01]  /*c260*/  LDSM.16.MT88.4 R20, [R204+0x1c000] ;  /* 0x01c00000cc14783b */ /* 0x000ea20000004200 */
[----:B------:R-:W-:Y:S02]  /*c270*/  MOV R69, R143 ;  /* 0x0000008f00457202 */ /* 0x000fe40000000f00 */
[----:B------:R-:W-:Y:S02]  /*c280*/  MOV R68, R134 ;  /* 0x0000008600447202 */ /* 0x000fe40000000f00 */
[----:B------:R-:W-:Y:S02]  /*c290*/  MOV R64, R140 ;  /* 0x0000008c00407202 */ /* 0x000fe40000000f00 */
[----:B------:R-:W-:Y:S01]  /*c2a0*/  HMMA.16816.F32 R140, R4, R18, R72 ;  /* 0x00000012048c723c */ /* 0x000fe20000001848 */
[----:B------:R-:W3:Y:S01]  /*c2b0*/  LDSM.16.MT88.4 R16, [R203+0x1c000] ;  /* 0x01c00000cb10783b */ /* 0x000ee20000004200 */
[----:B------:R-:W-:-:S02]  /*c2c0*/  MOV R67, R145 ;  /* 0x0000009100437202 */ /* 0x000fc40000000f00 */
[----:B------:R-:W-:Y:S02]  /*c2d0*/  MOV R66, R146 ;  /* 0x0000009200427202 */ /* 0x000fe40000000f00 */
[----:B------:R-:W-:Y:S02]  /*c2e0*/  MOV R65, R147 ;  /* 0x0000009300417202 */ /* 0x000fe40000000f00 */
[----:B-1----:R-:W-:Y:S01]  /*c2f0*/  HMMA.16816.F32 R156, R4, R12, R76 ;  /* 0x0000000c049c723c */ /* 0x002fe2000000184c */
[----:B------:R-:W-:Y:S02]  /*c300*/  MOV R75, R135 ;  /* 0x00000087004b7202 */ /* 0x000fe40000000f00 */
[----:B------:R-:W-:Y:S02]  /*c310*/  MOV R72, R27 ;  /* 0x0000001b00487202 */ /* 0x000fe40000000f00 */
[----:B------:R-:W-:Y:S01]  /*c320*/  LDSM.16.MT88.4 R24, [R201+0x18800] ;  /* 0x01880000c918783b */ /* 0x000fe20000004200 */
[----:B------:R-:W-:-:S02]  /*c330*/  MOV R74, R29 ;  /* 0x0000001d004a7202 */ /* 0x000fc40000000f00 */
[----:B------:R-:W-:Y:S01]  /*c340*/  HMMA.16816.F32 R152, R4, R14, R80 ;  /* 0x0000000e0498723c */ /* 0x000fe20000001850 */
[----:B------:R-:W1:Y:S01]  /*c350*/  LDSM.16.MT88.4 R12, [R201+0x1e000] ;  /* 0x01e00000c90c783b */ /* 0x000e620000004200 */
[----:B------:R4:W-:Y:S01]  /*c360*/  MUFU.EX2 R82, R9 ;  /* 0x0000000900527308 */ /* 0x0009e20000000800 */
[----:B------:R-:W-:Y:S02]  /*c370*/  MOV R73, R28 ;  /* 0x0000001c00497202 */ /* 0x000fe40000000f00 */
[----:B------:R-:W-:Y:S01]  /*c380*/  LDSM.16.MT88.4 R28, [R201+0x1a800] ;  /* 0x01a80000c91c783b */ /* 0x000fe20000004200 */
[----:B------:R-:W-:Y:S02]  /*c390*/  MOV R76, R69 ;  /* 0x00000045004c7202 */ /* 0x000fe40000000f00 */
[----:B------:R-:W-:Y:S02]  /*c3a0*/  MOV R81, R68 ;  /* 0x0000004400517202 */ /* 0x000fe40000000f00 */
[----:B------:R-:W-:-:S02]  /*c3b0*/  MOV R77, R70 ;  /* 0x00000046004d7202 */ /* 0x000fc40000000f00 */
[----:B------:R-:W-:Y:S02]  /*c3c0*/  MOV R78, R71 ;  /* 0x00000047004e7202 */ /* 0x000fe40000000f00 */
[----:B------:R-:W-:Y:S02]  /*c3d0*/  MOV R68, R56 ;  /* 0x0000003800447202 */ /* 0x000fe40000000f00 */
[----:B------:R-:W-:Y:S01]  /*c3e0*/  MOV R69, R57 ;  /* 0x0000003900457202 */ /* 0x000fe20000000f00 */
[----:B--2---:R-:W-:Y:S01]  /*c3f0*/  HMMA.16816.F32 R148, R4, R20, R84 ;  /* 0x000000140494723c */ /* 0x004fe20000001854 */
[----:B----4-:R-:W-:Y:S01]  /*c400*/  FFMA.FTZ R9, R171, c[0x0][0x23c], -R2 ;  /* 0x00008f00ab097a23 */ /* 0x010fe20000010802 */
[----:B------:R-:W-:Y:S02]  /*c410*/  MOV R70, R58 ;  /* 0x0000003a00467202 */ /* 0x000fe40000000f00 */
[----:B------:R-:W-:Y:S01]  /*c420*/  MOV R71, R59 ;  /* 0x0000003b00477202 */ /* 0x000fe20000000f00 */
[----:B------:R2:W-:Y:S01]  /*c430*/  MUFU.EX2 R63, R9 ;  /* 0x00000009003f7308 */ /* 0x0005e20000000800 */
[----:B------:R-:W-:-:S02]  /*c440*/  MOV R80, R75 ;  /* 0x0000004b00507202 */ /* 0x000fc40000000f00 */
[C---:B---3--:R-:W-:Y:S01]  /*c450*/  HMMA.16816.F32 R132, R4.reuse, R16, R92 ;  /* 0x000000100484723c */ /* 0x048fe2000000185c */
[----:B------:R-:W-:Y:S02]  /*c460*/  MOV R75, R60 ;  /* 0x0000003c004b7202 */ /* 0x000fe40000000f00 */
[----:B------:R-:W-:Y:S02]  /*c470*/  MOV R85, R72 ;  /* 0x0000004800557202 */ /* 0x000fe40000000f00 */
[----:B------:R-:W-:Y:S02]  /*c480*/  MOV R87, R74 ;  /* 0x0000004a00577202 */ /* 0x000fe40000000f00 */
[----:B------:R-:W-:Y:S01]  /*c490*/  MOV R86, R73 ;  /* 0x0000004900567202 */ /* 0x000fe20000000f00 */
[----:B------:R-:W-:Y:S01]  /*c4a0*/  HMMA.16816.F32 R96, R4, R18, R96 ;  /* 0x000000120460723c */ /* 0x000fe20000001860 */
[----:B------:R-:W3:Y:S01]  /*c4b0*/  LDSM.16.MT88.4 R16, [R204+0x1e000] ;  /* 0x01e00000cc10783b */ /* 0x000ee20000004200 */
[----:B------:R-:W-:-:S02]  /*c4c0*/  MOV R72, R65 ;  /* 0x0000004100487202 */ /* 0x000fc40000000f00 */
[----:B------:R-:W-:Y:S01]  /*c4d0*/  MOV R74, R67 ;  /* 0x00000043004a7202 */ /* 0x000fe20000000f00 */
[----:B--2---:R-:W-:Y:S01]  /*c4e0*/  FFMA.FTZ R9, R173, c[0x0][0x23c], -R2 ;  /* 0x00008f00ad097a23 */ /* 0x004fe20000010802 */
[----:B------:R-:W-:Y:S01]  /*c4f0*/  MOV R79, R64 ;  /* 0x00000040004f7202 */ /* 0x000fe20000000f00 */
[----:B------:R-:W-:Y:S01]  /*c500*/  IMAD.MOV.U32 R67, RZ, RZ, R47 ;  /* 0x000000ffff437224 */ /* 0x000fe200078e002f */
[----:B-1----:R-:W-:Y:S01]  /*c510*/  HMMA.16816.F32 R100, R4, R12, R100 ;  /* 0x0000000c0464723c */ /* 0x002fe20000001864 */
[----:B------:R1:W-:Y:S01]  /*c520*/  MUFU.EX2 R61, R9 ;  /* 0x00000009003d7308 */ /* 0x0003e20000000800 */
[----:B------:R-:W-:Y:S02]  /*c530*/  MOV R73, R66 ;  /* 0x0000004200497202 */ /* 0x000fe40000000f00 */
[----:B------:R-:W-:Y:S02]  /*c540*/  MOV R65, R45 ;  /* 0x0000002d00417202 */ /* 0x000fe40000000f00 */
[----:B------:R-:W-:-:S02]  /*c550*/  MOV R64, R44 ;  /* 0x0000002c00407202 */ /* 0x000fc40000000f00 */
[C---:B------:R-:W-:Y:S01]  /*c560*/  HMMA.16816.F32 R104, R4.reuse, R14, R104 ;  /* 0x0000000e0468723c */ /* 0x040fe20000001868 */
[----:B------:R-:W2:Y:S01]  /*c570*/  LDSM.16.MT88.4 R12, [R203+0x1e000] ;  /* 0x01e00000cb0c783b */ /* 0x000ea20000004200 */
[----:B------:R-:W-:Y:S02]  /*c580*/  MOV R66, R46 ;  /* 0x0000002e00427202 */ /* 0x000fe40000000f00 */
[----:B------:R-:W-:Y:S02]  /*c590*/  MOV R92, R85 ;  /* 0x00000055005c7202 */ /* 0x000fe40000000f00 */
[----:B------:R-:W-:Y:S02]  /*c5a0*/  MOV R93, R86 ;  /* 0x00000056005d7202 */ /* 0x000fe40000000f00 */
[----:B------:R-:W-:Y:S01]  /*c5b0*/  HMMA.16816.F32 R144, R4, R22, R88 ;  /* 0x000000160490723c */ /* 0x000fe20000001858 */
[----:B------:R-:W4:Y:S01]  /*c5c0*/  LDSM.16.MT88.4 R20, [R202+0x1e000] ;  /* 0x01e00000ca14783b */ /* 0x000f220000004200 */
[----:B-1----:R-:W-:Y:S01]  /*c5d0*/  FFMA.FTZ R9, R169, c[0x0][0x23c], -R2 ;  /* 0x00008f00a9097a23 */ /* 0x002fe20000010802 */
[----:B------:R-:W-:-:S02]  /*c5e0*/  MOV R94, R87 ;  /* 0x00000057005e7202 */ /* 0x000fc40000000f00 */
[----:B------:R-:W-:Y:S01]  /*c5f0*/  MOV R85, R68 ;  /* 0x0000004400557202 */ /* 0x000fe20000000f00 */
[----:B------:R1:W-:Y:S01]  /*c600*/  MUFU.EX2 R90, R9 ;  /* 0x00000009005a7308 */ /* 0x0003e20000000800 */
[----:B------:R-:W-:Y:S02]  /*c610*/  MOV R86, R69 ;  /* 0x0000004500567202 */ /* 0x000fe40000000f00 */
[----:B------:R-:W-:Y:S02]  /*c620*/  MOV R87, R70 ;  /* 0x0000004600577202 */ /* 0x000fe40000000f00 */
[----:B------:R-:W-:Y:S02]  /*c630*/  MOV R95, R80 ;  /* 0x00000050005f7202 */ /* 0x000fe40000000f00 */
[----:B------:R-:W-:Y:S02]  /*c640*/  MOV R91, R77 ;  /* 0x0000004d005b7202 */ /* 0x000fe40000000f00 */
[----:B------:R-:W-:Y:S01]  /*c650*/  MOV R88, R81 ;  /* 0x0000005100587202 */ /* 0x000fe20000000f00 */
[----:B---3--:R-:W-:Y:S01]  /*c660*/  HMMA.16816.F32 R116, R4, R16, R116 ;  /* 0x000000100474723c */ /* 0x008fe20000001874 */
[----:B------:R-:W-:-:S02]  /*c670*/  MOV R80, R78 ;  /* 0x0000004e00507202 */ /* 0x000fc40000000f00 */
[----:B------:R-:W-:Y:S01]  /*c680*/  MOV R81, R79 ;  /* 0x0000004f00517202 */ /* 0x000fe20000000f00 */
[----:B-1----:R-:W-:-:S04]  /*c690*/  FFMA.FTZ R9, R174, c[0x0][0x23c], -R0 ;  /* 0x00008f00ae097a23 */ /* 0x002fc80000010800 */
[C---:B------:R-:W-:Y:S01]  /*c6a0*/  HMMA.16816.F32 R120, R4.reuse, R18, R120 ;  /* 0x000000120478723c */ /* 0x040fe20000001878 */
[----:B------:R-:W1:Y:S01]  /*c6b0*/  LDSM.16.MT88.4 R16, [R204+0x18800] ;  /* 0x01880000cc10783b */ /* 0x000e620000004200 */
[----:B------:R3:W-:Y:S06]  /*c6c0*/  MUFU.EX2 R84, R9 ;  /* 0x0000000900547308 */ /* 0x0007ec0000000800 */
[C---:B--2---:R-:W-:Y:S08]  /*c6d0*/  HMMA.16816.F32 R124, R4.reuse, R12, R124 ;  /* 0x0000000c047c723c */ /* 0x044ff0000000187c */
[----:B------:R-:W-:Y:S01]  /*c6e0*/  HMMA.16816.F32 R40, R4, R14, R128 ;  /* 0x0000000e0428723c */ /* 0x000fe20000001880 */
[----:B------:R-:W2:Y:S01]  /*c6f0*/  LDSM.16.MT88.4 R12, [R203+0x18800] ;  /* 0x01880000cb0c783b */ /* 0x000ea20000004200 */
[----:B---3--:R-:W-:-:S04]  /*c700*/  FFMA.FTZ R9, R175, c[0x0][0x23c], -R0 ;  /* 0x00008f00af097a23 */ /* 0x008fc80000010800 */
[----:B------:R3:W5:Y:S02]  /*c710*/  MUFU.EX2 R62, R9 ;  /* 0x00000009003e7308 */ /* 0x0007640000000800 */
[C---:B----4-:R-:W-:Y:S08]  /*c720*/  HMMA.16816.F32 R108, R4.reuse, R20, R108 ;  /* 0x00000014046c723c */ /* 0x050ff0000000186c */
[----:B------:R-:W-:Y:S01]  /*c730*/  HMMA.16816.F32 R112, R4, R22, R112 ;  /* 0x000000160470723c */ /* 0x000fe20000001870 */
[----:B------:R-:W4:Y:S01]  /*c740*/  LDSM.16.MT88.4 R20, [R202+0x18800] ;  /* 0x01880000ca14783b */ /* 0x000f220000004200 */
[----:B---3--:R-:W-:-:S05]  /*c750*/  MOV R9, R91 ;  /* 0x0000005b00097202 */ /* 0x008fca0000000f00 */
[----:B------:R-:W-:Y:S01]  /*c760*/  FFMA.FTZ R4, R170, c[0x0][0x23c], -R0 ;  /* 0x00008f00aa047a23 */ /* 0x000fe20000010800 */
[----:B-----5:R-:W-:Y:S02]  /*c770*/  F2FP.PACK_AB R5, R62, R84 ;  /* 0x000000543e05723e */ /* 0x020fe400000000ff */
[----:B------:R-:W-:Y:S01]  /*c780*/  F2FP.PACK_AB R6, R90, R61 ;  /* 0x0000003d5a06723e */ /* 0x000fe200000000ff */
[----:B------:R3:W-:Y:S01]  /*c790*/  MUFU.EX2 R89, R4 ;  /* 0x0000000400597308 */ /* 0x0007e20000000800 */
[----:B------:R-:W-:Y:S02]  /*c7a0*/  FFMA.FTZ R9, R9, c[0x0][0x23c], -R2 ;  /* 0x00008f0009097a23 */ /* 0x000fe40000010802 */
[----:B---3--:R-:W-:-:S05]  /*c7b0*/  FFMA.FTZ R4, R168, c[0x0][0x23c], -R0 ;  /* 0x00008f00a8047a23 */ /* 0x008fca0000010800 */
[----:B------:R3:W5:Y:S02]  /*c7c0*/  MUFU.EX2 R83, R4 ;  /* 0x0000000400537308 */ /* 0x0007640000000800 */
[----:B---3--:R-:W-:Y:S02]  /*c7d0*/  F2FP.PACK_AB R4, R63, R82 ;  /* 0x000000523f04723e */ /* 0x008fe400000000ff */
[----:B-----5:R-:W-:-:S07]  /*c7e0*/  F2FP.PACK_AB R7, R83, R89 ;  /* 0x000000595307723e */ /* 0x020fce00000000ff */
[C---:B-1----:R-:W-:Y:S07]  /*c7f0*/  HMMA.16816.F32 R56, R4.reuse, R18, R244 ;  /* 0x000000120438723c */ /* 0x042fee00000018f4 */
[----:B------:R-:W-:Y:S01]  /*c800*/  MOV R246, R61 ;  /* 0x0000003d00f67202 */ /* 0x000fe20000000f00 */
[----:B--2---:R-:W-:Y:S01]  /*c810*/  HMMA.16816.F32 R160, R4, R12, R160 ;  /* 0x0000000c04a0723c */ /* 0x004fe200000018a0 */
[----:B------:R-:W-:Y:S02]  /*c820*/  MOV R245, R62 ;  /* 0x0000003e00f57202 */ /* 0x000fe40000000f00 */
[----:B------:R-:W-:-:S02]  /*c830*/  MOV R244, R63 ;  /* 0x0000003f00f47202 */ /* 0x000fc40000000f00 */
[----:B------:R-:W-:-:S03]  /*c840*/  MOV R247, R89 ;  /* 0x0000005900f77202 */ /* 0x000fc60000000f00 */
[C---:B------:R-:W-:Y:S01]  /*c850*/  HMMA.16816.F32 R60, R4.reuse, R14, R236 ;  /* 0x0000000e043c723c */ /* 0x040fe200000018ec */
[----:B------:R-:W1:Y:S06]  /*c860*/  LDSM.16.MT88.4 R12, [R201+0x1c800] ;  /* 0x01c80000c90c783b */ /* 0x000e6c0000004200 */
[----:B------:R-:W-:Y:S01]  /*c870*/  MOV R239, R84 ;  /* 0x0000005400ef7202 */ /* 0x000fe20000000f00 */
[----:B----4-:R-:W-:Y:S01]  /*c880*/  HMMA.16816.F32 R44, R4, R22, R36 ;  /* 0x00000016042c723c */ /* 0x010fe20000001824 */
[----:B------:R-:W-:Y:S02]  /*c890*/  MOV R238, R82 ;  /* 0x0000005200ee7202 */ /* 0x000fe40000000f00 */
[----:B------:R-:W-:-:S02]  /*c8a0*/  MOV R82, R72 ;  /* 0x0000004800527202 */ /* 0x000fc40000000f00 */
[----:B------:R-:W-:Y:S02]  /*c8b0*/  MOV R237, R74 ;  /* 0x0000004a00ed7202 */ /* 0x000fe40000000f00 */
[----:B------:R-:W-:Y:S01]  /*c8c0*/  MOV R84, R75 ;  /* 0x0000004b00547202 */ /* 0x000fe20000000f00 */
[C---:B------:R-:W-:Y:S01]  /*c8d0*/  HMMA.16816.F32 R136, R4.reuse, R24, R136 ;  /* 0x000000180488723c */ /* 0x040fe20000001888 */
[----:B------:R-:W-:Y:S02]  /*c8e0*/  MOV R236, R71 ;  /* 0x0000004700ec7202 */ /* 0x000fe40000000f00 */
[----:B------:R-:W-:Y:S02]  /*c8f0*/  MOV R72, R64 ;  /* 0x0000004000487202 */ /* 0x000fe40000000f00 */
[----:B------:R-:W-:Y:S02]  /*c900*/  MOV R74, R66 ;  /* 0x00000042004a7202 */ /* 0x000fe40000000f00 */
[----:B------:R-:W-:Y:S01]  /*c910*/  MOV R75, R67 ;  /* 0x00000043004b7202 */ /* 0x000fe20000000f00 */
[C---:B------:R-:W-:Y:S01]  /*c920*/  HMMA.16816.F32 R52, R4.reuse, R26, R52 ;  /* 0x0000001a0434723c */ /* 0x040fe20000001834 */
[----:B------:R-:W2:Y:S07]  /*c930*/  LDSM.16.MT88.4 R24, [R202+0x1a800] ;  /* 0x01a80000ca18783b */ /* 0x000eae0000004200 */
[C---:B------:R-:W-:Y:S01]  /*c940*/  HMMA.16816.F32 R36, R4.reuse, R16, R248 ;  /* 0x000000100424723c */ /* 0x040fe200000018f8 */
[----:B------:R-:W-:Y:S06]  /*c950*/  LDSM.16.MT88.4 R16, [R203+0x1a800] ;  /* 0x01a80000cb10783b */ /* 0x000fec0000004200 */
[----:B------:R-:W-:Y:S01]  /*c960*/  MOV R251, R73 ;  /* 0x0000004900fb7202 */ /* 0x000fe20000000f00 */
[----:B------:R-:W-:Y:S01]  /*c970*/  IMAD.MOV.U32 R73, RZ, RZ, R65 ;  /* 0x000000ffff497224 */ /* 0x000fe200078e0041 */
[----:B------:R-:W-:Y:S01]  /*c980*/  HMMA.16816.F32 R68, R4, R30, R192 ;  /* 0x0000001e0444723c */ /* 0x000fe200000018c0 */
[----:B------:R-:W-:-:S02]  /*c990*/  MOV R250, R76 ;  /* 0x0000004c00fa7202 */ /* 0x000fc40000000f00 */
[----:B------:R-:W-:Y:S02]  /*c9a0*/  MOV R249, R83 ;  /* 0x0000005300f97202 */ /* 0x000fe40000000f00 */
[----:B------:R-:W-:Y:S02]  /*c9b0*/  MOV R248, R90 ;  /* 0x0000005a00f87202 */ /* 0x000fe40000000f00 */
[----:B------:R-:W-:Y:S01]  /*c9c0*/  MOV R193, R80 ;  /* 0x0000005000c17202 */ /* 0x000fe20000000f00 */
[----:B------:R-:W-:Y:S01]  /*c9d0*/  HMMA.16816.F32 R64, R4, R28, R32 ;  /* 0x0000001c0440723c */ /* 0x000fe20000001820 */
[----:B------:R-:W3:Y:S01]  /*c9e0*/  LDSM.16.MT88.4 R28, [R202+0x1c800] ;  /* 0x01c80000ca1c783b */ /* 0x000ee20000004200 */
[----:B------:R-:W-:Y:S02]  /*c9f0*/  MOV R192, R81 ;  /* 0x0000005100c07202 */ /* 0x000fe40000000f00 */
[----:B------:R-:W-:Y:S01]  /*ca00*/  MOV R195, R82 ;  /* 0x0000005200c37202 */ /* 0x000fe20000000f00 */
[----:B------:R-:W-:Y:S01]  /*ca10*/  LDSM.16.MT88.4 R32, [R204+0x1c800] ;  /* 0x01c80000cc20783b */ /* 0x000fe20000004200 */
[----:B------:R-:W-:-:S02]  /*ca20*/  MOV R194, R88 ;  /* 0x0000005800c27202 */ /* 0x000fc40000000f00 */
[C---:B------:R-:W-:Y:S01]  /*ca30*/  HMMA.16816.F32 R48, R4.reuse, R20, R48 ;  /* 0x000000140430723c */ /* 0x040fe20000001830 */
[----:B------:R-:W4:Y:S07]  /*ca40*/  LDSM.16.MT88.4 R20, [R204+0x1a800] ;  /* 0x01a80000cc14783b */ /* 0x000f2e0000004200 */
        /* <DEDUP_REMOVED lines=8> */
[----:B------:R-:W-:-:S02]  /*cad0*/  MOV R242, R93 ;  /* 0x0000005d00f27202 */ /* 0x000fc40000000f00 */
[----:B------:R-:W-:Y:S02]  /*cae0*/  MOV R243, R92 ;  /* 0x0000005c00f37202 */ /* 0x000fe40000000f00 */
[----:B------:R-:W-:Y:S01]  /*caf0*/  MOV R196, R84 ;  /* 0x0000005400c47202 */ /* 0x000fe20000000f00 */
[C---:B---3--:R-:W-:Y:S01]  /*cb00*/  HMMA.16816.F32 R164, R4.reuse, R28, R156 ;  /* 0x0000001c04a4723c */ /* 0x048fe2000000189c */
[----:B------:R-:W-:Y:S02]  /*cb10*/  MOV R199, R87 ;  /* 0x0000005700c77202 */ /* 0x000fe40000000f00 */
[----:B------:R-:W-:Y:S02]  /*cb20*/  MOV R197, R85 ;  /* 0x0000005500c57202 */ /* 0x000fe40000000f00 */
[----:B------:R-:W-:Y:S02]  /*cb30*/  MOV R198, R86 ;  /* 0x0000005600c67202 */ /* 0x000fe40000000f00 */
[----:B------:R-:W-:Y:S01]  /*cb40*/  MOV R28, R196 ;  /* 0x000000c4001c7202 */ /* 0x000fe20000000f00 */
[----:B------:R-:W-:Y:S01]  /*cb50*/  HMMA.16816.F32 R156, R4, R30, R152 ;  /* 0x0000001e049c723c */ /* 0x000fe20000001898 */
[----:B------:R-:W-:-:S06]  /*cb60*/  MOV R196, R199 ;  /* 0x000000c700c47202 */ /* 0x000fcc0000000f00 */
[----:B------:R-:W-:Y:S01]  /*cb70*/  MOV R30, R240 ;  /* 0x000000f0001e7202 */ /* 0x000fe20000000f00 */
[C---:B----4-:R-:W-:Y:S01]  /*cb80*/  HMMA.16816.F32 R84, R4.reuse, R20, R188 ;  /* 0x000000140454723c */ /* 0x050fe200000018bc */
[----:B------:R-:W-:Y:S01]  /*cb90*/  MOV R240, R241 ;  /* 0x000000f100f07202 */ /* 0x000fe20000000f00 */
[----:B------:R-:W-:Y:S01]  /*cba0*/  IMAD.MOV.U32 R31, RZ, RZ, R197 ;  /* 0x000000ffff1f7224 */ /* 0x000fe200078e00c5 */
[----:B------:R-:W-:Y:S02]  /*cbb0*/  MOV R241, R242 ;  /* 0x000000f200f17202 */ /* 0x000fe40000000f00 */
[----:B------:R-:W-:Y:S02]  /*cbc0*/  MOV R242, R243 ;  /* 0x000000f300f27202 */ /* 0x000fe40000000f00 */
[----:B------:R-:W-:Y:S01]  /*cbd0*/  MOV R243, R236 ;  /* 0x000000ec00f37202 */ /* 0x000fe20000000f00 */
[----:B------:R-:W-:Y:S01]  /*cbe0*/  HMMA.16816.F32 R92, R4, R16, R180 ;  /* 0x00000010045c723c */ /* 0x000fe200000018b4 */
[----:B------:R2:W-:Y:S01]  /*cbf0*/  MUFU.EX2 R236, R9 ;  /* 0x0000000900ec7308 */ /* 0x0005e20000000800 */
[----:B------:R-:W-:-:S02]  /*cc00*/  MOV R189, R72 ;  /* 0x0000004800bd7202 */ /* 0x000fc40000000f00 */
[----:B------:R-:W-:Y:S02]  /*cc10*/  MOV R191, R73 ;  /* 0x0000004900bf7202 */ /* 0x000fe40000000f00 */
[----:B------:R-:W-:Y:S02]  /*cc20*/  MOV R188, R74 ;  /* 0x0000004a00bc7202 */ /* 0x000fe40000000f00 */
[----:B------:R-:W-:Y:S01]  /*cc30*/  MOV R190, R75 ;  /* 0x0000004b00be7202 */ /* 0x000fe20000000f00 */
[----:B------:R-:W-:Y:S03]  /*cc40*/  HMMA.16816.F32 R152, R4, R32, R148 ;  /* 0x000000200498723c */ /* 0x000fe60000001894 */
[----:B------:R-:W-:Y:S02]  /*cc50*/  MOV R29, R190 ;  /* 0x000000be001d7202 */ /* 0x000fe40000000f00 */
[----:B------:R-:W-:-:S02]  /*cc60*/  MOV R190, R198 ;  /* 0x000000c600be7202 */ /* 0x000fc40000000f00 */
[----:B------:R-:W-:Y:S01]  /*cc70*/  MOV R32, R29 ;  /* 0x0000001d00207202 */ /* 0x000fe20000000f00 */
[----:B--2---:R-:W-:Y:S01]  /*cc80*/  FFMA.FTZ R9, R235, c[0x0][0x23c], -R2 ;  /* 0x00008f00eb097a23 */ /* 0x004fe20000010802 */
[----:B------:R-:W-:Y:S01]  /*cc90*/  HMMA.16816.F32 R72, R4, R18, R176 ;  /* 0x000000120448723c */ /* 0x000fe200000018b0 */
[----:B------:R-:W2:Y:S01]  /*cca0*/  LDSM.16.MT88.4 R16, [R201+0x1e800] ;  /* 0x01e80000c910783b */ /* 0x000ea20000004200 */
[----:B------:R-:W-:Y:S01]  /*ccb0*/  MOV R33, R188 ;  /* 0x000000bc00217202 */ /* 0x000fe20000000f00 */
[----:B------:R3:W4:Y:S01]  /*ccc0*/  MUFU.EX2 R199, R9 ;  /* 0x0000000900c77308 */ /* 0x0007220000000800 */
[----:B------:R-:W-:-:S04]  /*ccd0*/  MOV R188, R193 ;  /* 0x000000c100bc7202 */ /* 0x000fc80000000f00 */
[C---:B------:R-:W-:Y:S01]  /*cce0*/  HMMA.16816.F32 R88, R4.reuse, R22, R184 ;  /* 0x000000160458723c */ /* 0x040fe200000018b8 */
[----:B------:R-:W5:Y:S02]  /*ccf0*/  LDSM.16.MT88.4 R20, [R202+0x1e800] ;  /* 0x01e80000ca14783b */ /* 0x000f640000004200 */
[----:B------:R-:W-:Y:S05]  /*cd00*/  MUFU.EX2 R193, R10 ;  /* 0x0000000a00c17308 */ /* 0x000fea0000000800 */
[----:B-1----:R-:W-:Y:S01]  /*cd10*/  HMMA.16816.F32 R168, R4, R12, R132 ;  /* 0x0000000c04a8723c */ /* 0x002fe20000001884 */
[----:B---3--:R-:W-:Y:S01]  /*cd20*/  FFMA.FTZ R9, R252, c[0x0][0x23c], -R2 ;  /* 0x00008f00fc097a23 */ /* 0x008fe20000010802 */
[----:B------:R-:W-:-:S03]  /*cd30*/  MOV R252, R32 ;  /* 0x0000002000fc7202 */ /* 0x000fc60000000f00 */
[----:B------:R1:W-:Y:S03]  /*cd40*/  MUFU.EX2 R198, R9 ;  /* 0x0000000900c67308 */ /* 0x0003e60000000800 */
[----:B------:R-:W-:Y:S01]  /*cd50*/  HMMA.16816.F32 R148, R4, R14, R96 ;  /* 0x0000000e0494723c */ /* 0x000fe20000001860 */
[----:B------:R-:W3:Y:S01]  /*cd60*/  LDSM.16.MT88.4 R12, [R203+0x1e800] ;  /* 0x01e80000cb0c783b */ /* 0x000ee20000004200 */
[----:B------:R-:W-:-:S06]  /*cd70*/  MOV R135, R30 ;  /* 0x0000001e00877202 */ /* 0x000fcc0000000f00 */
[----:B------:R-:W-:Y:S01]  /*cd80*/  HMMA.16816.F32 R144, R4, R34, R144 ;  /* 0x000000220490723c */ /* 0x000fe20000001890 */
[----:B-1----:R-:W-:-:S06]  /*cd90*/  FFMA.FTZ R9, R234, c[0x0][0x23c], -R2 ;  /* 0x00008f00ea097a23 */ /* 0x002fcc0000010802 */
[----:B------:R-:W-:Y:S01]  /*cda0*/  MOV R34, R31 ;  /* 0x0000001f00227202 */ /* 0x000fe20000000f00 */
[C---:B--2---:R-:W-:Y:S01]  /*cdb0*/  HMMA.16816.F32 R176, R4.reuse, R18, R104 ;  /* 0x0000001204b0723c */ /* 0x044fe20000001868 */
[----:B------:R-:W-:Y:S01]  /*cdc0*/  MOV R35, R28 ;  /* 0x0000001c00237202 */ /* 0x000fe20000000f00 */
[----:B------:R1:W-:Y:S01]  /*cdd0*/  MUFU.EX2 R197, R9 ;  /* 0x0000000900c57308 */ /* 0x0003e20000000800 */
[----:B------:R-:W2:Y:S01]  /*cde0*/  LDSM.16.MT88.4 R28, [R204+0x19000] ;  /* 0x01900000cc1c783b */ /* 0x000ea20000004200 */
[----:B------:R-:W-:Y:S02]  /*cdf0*/  MOV R234, R33 ;  /* 0x0000002100ea7202 */ /* 0x000fe40000000f00 */
[----:B------:R-:W-:Y:S02]  /*ce00*/  MOV R10, R35 ;  /* 0x00000023000a7202 */ /* 0x000fe40000000f00 */
[C---:B------:R-:W-:Y:S01]  /*ce10*/  HMMA.16816.F32 R172, R4.reuse, R16, R100 ;  /* 0x0000001004ac723c */ /* 0x040fe20000001864 */
[----:B------:R-:W-:Y:S01]  /*ce20*/  MOV R235, R34 ;  /* 0x0000002200eb7202 */ /* 0x000fe20000000f00 */
[----:B------:R-:W2:Y:S04]  /*ce30*/  LDSM.16.MT88.4 R16, [R202+0x19000] ;  /* 0x01900000ca10783b */ /* 0x000ea80000004200 */
[----:B------:R-:W-:Y:S01]  /*ce40*/  FFMA.FTZ R3, R240, R3, R235 ;  /* 0x00000003f0037223 */ /* 0x000fe200000100eb */
[----:B------:R-:W-:Y:S01]  /*ce50*/  LDSM.16.MT88.4 R32, [R201+0x1d000] ;  /* 0x01d00000c920783b */ /* 0x000fe20000004200 */
[----:B-----5:R-:W-:Y:S01]  /*ce60*/  HMMA.16816.F32 R184, R4, R20, R108 ;  /* 0x0000001404b8723c */ /* 0x020fe2000000186c */
[----:B-1----:R-:W-:-:S04]  /*ce70*/  FFMA.FTZ R9, R196, c[0x0][0x23c], -R0 ;  /* 0x00008f00c4097a23 */ /* 0x002fc80000010800 */
[----:B------:R1:W5:Y:S03]  /*ce80*/  MUFU.EX2 R196, R9 ;  /* 0x0000000900c47308 */ /* 0x0003660000000800 */
[C---:B------:R-:W-:Y:S01]  /*ce90*/  HMMA.16816.F32 R112, R4.reuse, R22, R112 ;  /* 0x000000160470723c */ /* 0x040fe20000001870 */
[----:B------:R-:W2:Y:S07]  /*cea0*/  LDSM.16.MT88.4 R20, [R201+0x19000] ;  /* 0x01900000c914783b */ /* 0x000eae0000004200 */
[----:B------:R-:W-:Y:S01]  /*ceb0*/  HMMA.16816.F32 R180, R4, R24, R116 ;  /* 0x0000001804b4723c */ /* 0x000fe20000001874 */
[----:B-1----:R-:W-:-:S07]  /*cec0*/  FFMA.FTZ R9, R195, c[0x0][0x23c], -R0 ;  /* 0x00008f00c3097a23 */ /* 0x002fce0000010800 */
[C---:B------:R-:W-:Y:S01]  /*ced0*/  HMMA.16816.F32 R104, R4.reuse, R26, R120 ;  /* 0x0000001a0468723c */ /* 0x040fe20000001878 */
[----:B------:R-:W-:Y:S01]  /*cee0*/  LDSM.16.MT88.4 R24, [R203+0x19000] ;  /* 0x01900000cb18783b */ /* 0x000fe20000004200 */
[----:B------:R1:W-:Y:S06]  /*cef0*/  MUFU.EX2 R195, R9 ;  /* 0x0000000900c37308 */ /* 0x0003ec0000000800 */
[C---:B---3--:R-:W-:Y:S08]  /*cf00*/  HMMA.16816.F32 R124, R4.reuse, R12, R124 ;  /* 0x0000000c047c723c */ /* 0x048ff0000000187c */
[----:B------:R-:W-:Y:S01]  /*cf10*/  HMMA.16816.F32 R40, R4, R14, R40 ;  /* 0x0000000e0428723c */ /* 0x000fe20000001828 */
[----:B------:R-:W3:Y:S01]  /*cf20*/  LDSM.16.MT88.4 R12, [R204+0x1b000] ;  /* 0x01b00000cc0c783b */ /* 0x000ee20000004200 */
[----:B-1----:R-:W-:Y:S01]  /*cf30*/  FFMA.FTZ R9, R135, c[0x0][0x23c], -R0 ;  /* 0x00008f0087097a23 */ /* 0x002fe20000010800 */
[----:B------:R-:W-:-:S03]  /*cf40*/  MOV R135, R194 ;  /* 0x000000c200877202 */ /* 0x000fc60000000f00 */
[----:B------:R-:W1:Y:S01]  /*cf50*/  MUFU.EX2 R194, R9 ;  /* 0x0000000900c27308 */ /* 0x000e620000000800 */
[----:B----4-:R-:W-:Y:S02]  /*cf60*/  F2FP.PACK_AB R4, R199, R236 ;  /* 0x000000ecc704723e */ /* 0x010fe400000000ff */
[----:B-----5:R-:W-:Y:S02]  /*cf70*/  F2FP.PACK_AB R5, R193, R196 ;  /* 0x000000c4c105723e */ /* 0x020fe400000000ff */
[----:B------:R-:W-:Y:S02]  /*cf80*/  F2FP.PACK_AB R6, R197, R198 ;  /* 0x000000c6c506723e */ /* 0x000fe400000000ff */
[----:B-1----:R-:W-:Y:S01]  /*cf90*/  F2FP.PACK_AB R7, R194, R195 ;  /* 0x000000c3c207723e */ /* 0x002fe200000000ff */
[----:B------:R-:W-:Y:S01]  /*cfa0*/  FFMA.FTZ R9, R188, c[0x0][0x23c], -R2 ;  /* 0x00008f00bc097a23 */ /* 0x000fe20000010802 */
[----:B------:R-:W-:Y:S02]  /*cfb0*/  MOV R188, R189 ;  /* 0x000000bd00bc7202 */ /* 0x000fe40000000f00 */
[----:B------:R-:W-:-:S02]  /*cfc0*/  MOV R189, R192 ;  /* 0x000000c000bd7202 */ /* 0x000fc40000000f00 */
[----:B------:R1:W-:Y:S01]  /*cfd0*/  MUFU.EX2 R192, R9 ;  /* 0x0000000900c07308 */ /* 0x0003e20000000800 */
[C---:B--2---:R-:W-:Y:S08]  /*cfe0*/  HMMA.16816.F32 R36, R4.reuse, R28, R36 ;  /* 0x0000001c0424723c */ /* 0x044ff00000001824 */
[----:B------:R-:W-:Y:S01]  /*cff0*/  HMMA.16816.F32 R56, R4, R30, R56 ;  /* 0x0000001e0438723c */ /* 0x000fe20000001838 */
[----:B------:R-:W2:Y:S01]  /*d000*/  LDSM.16.MT88.4 R28, [R203+0x1b000] ;  /* 0x01b00000cb1c783b */ /* 0x000ea20000004200 */
[----:B-1----:R-:W-:-:S06]  /*d010*/  FFMA.FTZ R9, R191, c[0x0][0x23c], -R2 ;  /* 0x00008f00bf097a23 */ /* 0x002fcc0000010802 */
[C---:B------:R-:W-:Y:S01]  /*d020*/  HMMA.16816.F32 R48, R4.reuse, R16, R48 ;  /* 0x000000100430723c */ /* 0x040fe20000001830 */
[----:B------:R1:W4:Y:S07]  /*d030*/  MUFU.EX2 R191, R9 ;  /* 0x0000000900bf7308 */ /* 0x00032e0000000800 */
[C---:B------:R-:W-:Y:S01]  /*d040*/  HMMA.16816.F32 R44, R4.reuse, R18, R44 ;  /* 0x00000012042c723c */ /* 0x040fe2000000182c */
[----:B------:R-:W5:Y:S07]  /*d050*/  LDSM.16.MT88.4 R16, [R202+0x1b000] ;  /* 0x01b00000ca10783b */ /* 0x000f6e0000004200 */
[C---:B------:R-:W-:Y:S08]  /*d060*/  HMMA.16816.F32 R136, R4.reuse, R20, R136 ;  /* 0x000000140488723c */ /* 0x040ff00000001888 */
[C---:B------:R-:W-:Y:S01]  /*d070*/  HMMA.16816.F32 R52, R4.reuse, R22, R52 ;  /* 0x000000160434723c */ /* 0x040fe20000001834 */
[----:B------:R-:W4:Y:S07]  /*d080*/  LDSM.16.MT88.4 R20, [R201+0x1b000] ;  /* 0x01b00000c914783b */ /* 0x000f2e0000004200 */
[C---:B---3--:R-:W-:Y:S08]  /*d090*/  HMMA.16816.F32 R84, R4.reuse, R12, R84 ;  /* 0x0000000c0454723c */ /* 0x048ff00000001854 */
[C---:B--2---:R-:W-:Y:S07]  /*d0a0*/  HMMA.16816.F32 R96, R4.reuse, R30, R72 ;  /* 0x0000001e0460723c */ /* 0x044fee0000001848 */
[----:B------:R-:W-:Y:S01]  /*d0b0*/  MOV R75, R135 ;  /* 0x00000087004b7202 */ /* 0x000fe20000000f00 */
[----:B------:R-:W-:Y:S01]  /*d0c0*/  HMMA.16816.F32 R88, R4, R14, R88 ;  /* 0x0000000e0458723c */ /* 0x000fe20000001858 */
[----:B------:R-:W2:Y:S03]  /*d0d0*/  LDSM.16.MT88.4 R12, [R204+0x1d000] ;  /* 0x01d00000cc0c783b */ /* 0x000ea60000004200 */
[--C-:B-1----:R-:W-:Y:S01]  /*d0e0*/  FFMA.FTZ R9, R75, c[0x0][0x23c], -R2.reuse ;  /* 0x00008f004b097a23 */ /* 0x102fe20000010802 */
[----:B------:R-:W-:Y:S01]  /*d0f0*/  MOV R75, R190 ;  /* 0x000000be004b7202 */ /* 0x000fe20000000f00 */
[----:B------:R-:W-:-:S02]  /*d100*/  FFMA.FTZ R2, R189, c[0x0][0x23c], -R2 ;  /* 0x00008f00bd027a23 */ /* 0x000fc40000010802 */
[----:B------:R-:W-:Y:S01]  /*d110*/  MUFU.EX2 R190, R9 ;  /* 0x0000000900be7308 */ /* 0x000fe20000000800 */
[C---:B-----5:R-:W-:Y:S07]  /*d120*/  HMMA.16816.F32 R76, R4.reuse, R16, R76 ;  /* 0x00000010044c723c */ /* 0x060fee000000184c */
[----:B------:R1:W3:Y:S01]  /*d130*/  MUFU.EX2 R189, R2 ;  /* 0x0000000200bd7308 */ /* 0x0002e20000000800 */
[C---:B------:R-:W-:Y:S01]  /*d140*/  HMMA.16816.F32 R80, R4.reuse, R18, R80 ;  /* 0x000000120450723c */ /* 0x040fe20000001850 */
[----:B------:R-:W5:Y:S07]  /*d150*/  LDSM.16.MT88.4 R16, [R202+0x1d000] ;  /* 0x01d00000ca10783b */ /* 0x000f6e0000004200 */
[----:B----4-:R-:W-:Y:S01]  /*d160*/  HMMA.16816.F32 R64, R4, R20, R64 ;  /* 0x000000140440723c */ /* 0x010fe20000001840 */
[----:B-1----:R-:W-:-:S07]  /*d170*/  FFMA.FTZ R2, R188, c[0x0][0x23c], -R0 ;  /* 0x00008f00bc027a23 */ /* 0x002fce0000010800 */
[C---:B------:R-:W-:Y:S01]  /*d180*/  HMMA.16816.F32 R68, R4.reuse, R22, R68 ;  /* 0x000000160444723c */ /* 0x040fe20000001844 */
[----:B------:R-:W1:Y:S01]  /*d190*/  LDSM.16.MT88.4 R20, [R203+0x1d000] ;  /* 0x01d00000cb14783b */ /* 0x000e620000004200 */
[----:B------:R4:W-:Y:S06]  /*d1a0*/  MUFU.EX2 R188, R2 ;  /* 0x0000000200bc7308 */ /* 0x0009ec0000000800 */
[C---:B--2---:R-:W-:Y:S08]  /*d1b0*/  HMMA.16816.F32 R120, R4.reuse, R12, R152 ;  /* 0x0000000c0478723c */ /* 0x044ff00000001898 */
[----:B------:R-:W-:Y:S01]  /*d1c0*/  HMMA.16816.F32 R132, R4, R14, R144 ;  /* 0x0000000e0484723c */ /* 0x000fe20000001890 */
[----:B------:R-:W2:Y:S01]  /*d1d0*/  LDSM.16.MT88.4 R12, [R203+0x1f000] ;  /* 0x01f00000cb0c783b */ /* 0x000ea20000004200 */
[----:B----4-:R-:W-:-:S04]  /*d1e0*/  FFMA.FTZ R2, R11, c[0x0][0x23c], -R0 ;  /* 0x00008f000b027a23 */ /* 0x010fc80000010800 */
[----:B------:R4:W4:Y:S02]  /*d1f0*/  MUFU.EX2 R11, R2 ;  /* 0x00000002000b7308 */ /* 0x0009240000000800 */
[C---:B------:R-:W-:Y:S07]  /*d200*/  HMMA.16816.F32 R100, R4.reuse, R32, R128 ;  /* 0x000000200464723c */ /* 0x040fee0000001880 */
[----:B------:R-:W-:Y:S01]  /*d210*/  F2FP.PACK_AB R128, R191, R192 ;  /* 0x000000c0bf80723e */ /* 0x000fe200000000ff */
[----:B-----5:R-:W-:Y:S01]  /*d220*/  HMMA.16816.F32 R116, R4, R18, R156 ;  /* 0x000000120474723c */ /* 0x020fe2000000189c */
[----:B------:R-:W5:Y:S01]  /*d230*/  LDSM.16.MT88.4 R156, [R204+0x19800] ;  /* 0x01980000cc9c783b */ /* 0x000f620000004200 */
[----:B---3--:R-:W-:Y:S01]  /*d240*/  F2FP.PACK_AB R130, R189, R190 ;  /* 0x000000bebd82723e */ /* 0x008fe200000000ff */
[--C-:B----4-:R-:W-:Y:S01]  /*d250*/  FFMA.FTZ R2, R10, c[0x0][0x23c], -R0.reuse ;  /* 0x00008f000a027a23 */ /* 0x110fe20000010800 */
[----:B------:R-:W-:Y:S01]  /*d260*/  F2FP.PACK_AB R129, R11, R188 ;  /* 0x000000bc0b81723e */ /* 0x000fe200000000ff */
[----:B------:R-:W-:-:S03]  /*d270*/  FFMA.FTZ R0, R75, c[0x0][0x23c], -R0 ;  /* 0x00008f004b007a23 */ /* 0x000fc60000010800 */
[C---:B-1----:R-:W-:Y:S01]  /*d280*/  HMMA.16816.F32 R168, R4.reuse, R20, R168 ;  /* 0x0000001404a8723c */ /* 0x042fe200000018a8 */
[----:B------:R-:W-:Y:S01]  /*d290*/  MUFU.EX2 R10, R2 ;  /* 0x00000002000a7308 */ /* 0x000fe20000000800 */
[----:B------:R-:W-:Y:S06]  /*d2a0*/  LDSM.16.MT88.4 R72, [R201+0x1d800] ;  /* 0x01d80000c948783b */ /* 0x000fec0000004200 */
[C---:B------:R-:W-:Y:S01]  /*d2b0*/  HMMA.16816.F32 R32, R4.reuse, R34, R140 ;  /* 0x000000220420723c */ /* 0x040fe2000000188c */
[----:B------:R1:W3:Y:S01]  /*d2c0*/  MUFU.EX2 R9, R0 ;  /* 0x0000000000097308 */ /* 0x0002e20000000800 */
[----:B------:R-:W4:Y:S06]  /*d2d0*/  LDSM.16.MT88.4 R140, [R201+0x19800] ;  /* 0x01980000c98c783b */ /* 0x000f2c0000004200 */
[C---:B------:R-:W-:Y:S01]  /*d2e0*/  HMMA.16816.F32 R20, R4.reuse, R22, R148 ;  /* 0x000000160414723c */ /* 0x040fe20000001894 */
[----:B------:R-:W4:Y:S07]  /*d2f0*/  LDSM.16.MT88.4 R148, [R202+0x19800] ;  /* 0x01980000ca94783b */ /* 0x000f2e0000004200 */
[----:B--2---:R-:W-:Y:S01]  /*d300*/  HMMA.16816.F32 R124, R4, R12, R124 ;  /* 0x0000000c047c723c */ /* 0x004fe2000000187c */
[----:B-1----:R-:W-:Y:S01]  /*d310*/  FFMA.FTZ R0, R252, R8, R234 ;  /* 0x00000008fc007223 */ /* 0x002fe200000100ea */
[----:B---3--:R-:W-:-:S03]  /*d320*/  F2FP.PACK_AB R131, R9, R10 ;  /* 0x0000000a0983723e */ /* 0x008fc600000000ff */
[----:B------:R-:W-:Y:S02]  /*d330*/  FADD.FTZ R2, R241, R0 ;  /* 0x00000000f1027221 */ /* 0x000fe40000010000 */
[----:B------:R-:W-:Y:S01]  /*d340*/  FADD.FTZ R0, R242, R3 ;  /* 0x00000003f2007221 */ /* 0x000fe20000010000 */
[----:B------:R-:W-:Y:S01]  /*d350*/  HMMA.16816.F32 R12, R4, R14, R40 ;  /* 0x0000000e040c723c */ /* 0x000fe20000001828 */
[----:B------:R-:W-:Y:S01]  /*d360*/  FADD.FTZ R2, R243, R2 ;  /* 0x00000002f3027221 */ /* 0x000fe20000010000 */
[----:B------:R-:W1:Y:S01]  /*d370*/  LDSM.16.MT88.4 R40, [R201+0x1b800] ;  /* 0x01b80000c928783b */ /* 0x000e620000004200 */
[----:B------:R-:W-:Y:S02]  /*d380*/  FADD.FTZ R0, R237, R0 ;  /* 0x00000000ed007221 */ /* 0x000fe40000010000 */
[----:B------:R-:W-:Y:S02]  /*d390*/  FADD.FTZ R2, R251, R2 ;  /* 0x00000002fb027221 */ /* 0x000fe40000010000 */
[----:B------:R-:W-:Y:S01]  /*d3a0*/  FADD.FTZ R0, R250, R0 ;  /* 0x00000000fa007221 */ /* 0x000fe20000010000 */
[----:B------:R-:W2:Y:S01]  /*d3b0*/  LDL R251, [R1+0x34] ;  /* 0x0000340001fb7983 */ /* 0x000ea20000100800 */
[C---:B-----5:R-:W-:Y:S03]  /*d3c0*/  HMMA.16816.F32 R152, R128.reuse, R156, R36 ;  /* 0x0000009c8098723c */ /* 0x060fe60000001824 */
[----:B------:R-:W3:Y:S05]  /*d3d0*/  LDL R250, [R1+0x38] ;  /* 0x0000380001fa7983 */ /* 0x000eea0000100800 */
[----:B------:R-:W-:Y:S01]  /*d3e0*/  HMMA.16816.F32 R156, R128, R158, R56 ;  /* 0x0000009e809c723c */ /* 0x000fe20000001838 */
[----:B------:R-:W5:Y:S07]  /*d3f0*/  LDSM.16.MT88.4 R56, [R204+0x1b800] ;  /* 0x01b80000cc38783b */ /* 0x000f6e0000004200 */
[C---:B------:R-:W-:Y:S08]  /*d400*/  HMMA.16816.F32 R160, R4.reuse, R24, R160 ;  /* 0x0000001804a0723c */ /* 0x040ff000000018a0 */
[C---:B------:R-:W-:Y:S01]  /*d410*/  HMMA.16816.F32 R60, R4.reuse, R26, R60 ;  /* 0x0000001a043c723c */ /* 0x040fe2000000183c */
[----:B------:R-:W1:Y:S07]  /*d420*/  LDSM.16.MT88.4 R24, [R201+0x1f000] ;  /* 0x01f00000c918783b */ /* 0x000e6e0000004200 */
[----:B------:R-:W-:Y:S01]  /*d430*/  HMMA.16816.F32 R108, R4, R16, R164 ;  /* 0x00000010046c723c */ /* 0x000fe200000018a4 */
[----:B------:R-:W5:Y:S04]  /*d440*/  LDSM.16.MT88.4 R164, [R203+0x19800] ;  /* 0x01980000cba4783b */ /* 0x000f680000004200 */
[----:B------:R-:W-:Y:S03]  /*d450*/  LDSM.16.MT88.4 R16, [R204+0x1f000] ;  /* 0x01f00000cc10783b */ /* 0x000fe60000004200 */
[C---:B----4-:R-:W-:Y:S08]  /*d460*/  HMMA.16816.F32 R136, R128.reuse, R140, R136 ;  /* 0x0000008c8088723c */ /* 0x050ff00000001888 */
[C---:B------:R-:W-:Y:S01]  /*d470*/  HMMA.16816.F32 R144, R128.reuse, R148, R48 ;  /* 0x000000948090723c */ /* 0x040fe20000001830 */
[----:B------:R-:W4:Y:S07]  /*d480*/  LDSM.16.MT88.4 R48, [R202+0x1b800] ;  /* 0x01b80000ca30783b */ /* 0x000f2e0000004200 */
[----:B------:R-:W-:Y:S08]  /*d490*/  HMMA.16816.F32 R140, R128, R142, R52 ;  /* 0x0000008e808c723c */ /* 0x000ff00000001834 */
[----:B------:R-:W-:Y:S01]  /*d4a0*/  HMMA.16816.F32 R92, R4, R28, R92 ;  /* 0x0000001c045c723c */ /* 0x000fe2000000185c */
[----:B------:R-:W4:Y:S07]  /*d4b0*/  LDSM.16.MT88.4 R28, [R202+0x1f000] ;  /* 0x01f00000ca1c783b */ /* 0x000f2e0000004200 */
[C---:B-1----:R-:W-:Y:S01]  /*d4c0*/  HMMA.16816.F32 R36, R128.reuse, R40, R64 ;  /* 0x000000288024723c */ /* 0x042fe20000001840 */
[----:B------:R-:W1:Y:S07]  /*d4d0*/  LDSM.16.MT88.4 R64, [R203+0x1b800] ;  /* 0x01b80000cb40783b */ /* 0x000e6e0000004200 */
[C---:B-----5:R-:W-:Y:S08]  /*d4e0*/  HMMA.16816.F32 R52, R128.reuse, R56, R84 ;  /* 0x000000388034723c */ /* 0x060ff00000001854 */
[----:B------:R-:W-:Y:S01]  /*d4f0*/  HMMA.16816.F32 R56, R128, R58, R88 ;  /* 0x0000003a8038723c */ /* 0x000fe20000001858 */
[----:B------:R-:W5:Y:S01]  /*d500*/  LDSM.16.MT88.4 R88, [R204+0x1d800] ;  /* 0x01d80000cc58783b */ /* 0x000f620000004200 */
        /* <DEDUP_REMOVED lines=10> */
[----:B------:R-:W-:Y:S02]  /*d5b0*/  FADD.FTZ R2, R236, R2 ;  /* 0x00000002ec027221 */ /* 0x000fe40000010000 */
[----:B------:R-:W-:Y:S02]  /*d5c0*/  FADD.FTZ R0, R196, R0 ;  /* 0x00000000c4007221 */ /* 0x000fe40000010000 */
[----:B------:R-:W-:Y:S02]  /*d5d0*/  FADD.FTZ R2, R199, R2 ;  /* 0x00000002c7027221 */ /* 0x000fe40000010000 */
[----:B------:R-:W-:Y:S01]  /*d5e0*/  FADD.FTZ R0, R193, R0 ;  /* 0x00000000c1007221 */ /* 0x000fe20000010000 */
[----:B------:R-:W-:Y:S01]  /*d5f0*/  HMMA.16816.F32 R160, R128, R164, R160 ;  /* 0x000000a480a0723c */ /* 0x000fe200000018a0 */
[----:B------:R-:W-:-:S02]  /*d600*/  FADD.FTZ R2, R198, R2 ;  /* 0x00000002c6027221 */ /* 0x000fc40000010000 */
[----:B------:R-:W-:-:S05]  /*d610*/  FADD.FTZ R0, R195, R0 ;  /* 0x00000000c3007221 */ /* 0x000fca0000010000 */
[----:B----4-:R-:W-:Y:S01]  /*d620*/  HMMA.16816.F32 R44, R128, R48, R76 ;  /* 0x00000030802c723c */ /* 0x010fe2000000184c */
[----:B------:R-:W-:-:S07]  /*d630*/  FADD.FTZ R2, R197, R2 ;  /* 0x00000002c5027221 */ /* 0x000fce0000010000 */
[----:B------:R-:W-:Y:S01]  /*d640*/  HMMA.16816.F32 R24, R4, R26, R176 ;  /* 0x0000001a0418723c */ /* 0x000fe200000018b0 */
[----:B------:R-:W-:-:S07]  /*d650*/  FADD.FTZ R0, R194, R0 ;  /* 0x00000000c2007221 */ /* 0x000fce0000010000 */
[C---:B------:R-:W-:Y:S08]  /*d660*/  HMMA.16816.F32 R164, R128.reuse, R166, R60 ;  /* 0x000000a680a4723c */ /* 0x040ff0000000183c */
[----:B------:R-:W-:Y:S01]  /*d670*/  HMMA.16816.F32 R48, R128, R50, R80 ;  /* 0x000000328030723c */ /* 0x000fe20000001850 */
[----:B------:R-:W4:Y:S07]  /*d680*/  LDSM.16.MT88.4 R80, [R202+0x1d800] ;  /* 0x01d80000ca50783b */ /* 0x000f2e0000004200 */
[C---:B------:R-:W-:Y:S08]  /*d690*/  HMMA.16816.F32 R176, R4.reuse, R28, R184 ;  /* 0x0000001c04b0723c */ /* 0x040ff000000018b8 */
        /* <DEDUP_REMOVED lines=9> */
[----:B-----5:R-:W-:Y:S01]  /*d730*/  HMMA.16816.F32 R84, R128, R88, R120 ;  /* 0x000000588054723c */ /* 0x020fe20000001878 */
        /* <DEDUP_REMOVED lines=10> */
[C---:B----4-:R-:W-:Y:S02]  /*d7e0*/  HMMA.16816.F32 R76, R128.reuse, R80, R108 ;  /* 0x00000050804c723c */ /* 0x050fe4000000186c */
[----:B------:R4:W-:Y:S04]  /*d7f0*/  STL [R1+0x24], R244 ;  /* 0x000024f401007387 */ /* 0x0009e80000100800 */
[----:B------:R4:W-:Y:S02]  /*d800*/  STL [R1+0x30], R247 ;  /* 0x000030f701007387 */ /* 0x0009e40000100800 */
[C---:B------:R-:W-:Y:S08]  /*d810*/  HMMA.16816.F32 R68, R128.reuse, R72, R100 ;  /* 0x000000488044723c */ /* 0x040ff00000001864 */
[C---:B------:R-:W-:Y:S08]  /*d820*/  HMMA.16816.F32 R80, R128.reuse, R82, R116 ;  /* 0x000000528050723c */ /* 0x040ff00000001874 */
[C---:B-1----:R-:W-:Y:S08]  /*d830*/  HMMA.16816.F32 R92, R128.reuse, R96, R168 ;  /* 0x00000060805c723c */ /* 0x042ff000000018a8 */
[C---:B------:R-:W-:Y:S08]  /*d840*/  HMMA.16816.F32 R100, R128.reuse, R104, R172 ;  /* 0x000000688064723c */ /* 0x040ff000000018ac */
[C---:B------:R-:W-:Y:S08]  /*d850*/  HMMA.16816.F32 R108, R128.reuse, R112, R176 ;  /* 0x00000070806c723c */ /* 0x040ff000000018b0 */
[C---:B-----5:R-:W-:Y:S08]  /*d860*/  HMMA.16816.F32 R116, R128.reuse, R120, R180 ;  /* 0x000000788074723c */ /* 0x060ff000000018b4 */
[C---:B------:R-:W-:Y:S08]  /*d870*/  HMMA.16816.F32 R72, R128.reuse, R74, R32 ;  /* 0x0000004a8048723c */ /* 0x040ff00000001820 */
[C---:B------:R-:W-:Y:S08]  /*d880*/  HMMA.16816.F32 R88, R128.reuse, R90, R132 ;  /* 0x0000005a8058723c */ /* 0x040ff00000001884 */
[C---:B------:R-:W-:Y:S08]  /*d890*/  HMMA.16816.F32 R96, R128.reuse, R98, R20 ;  /* 0x000000628060723c */ /* 0x040ff00000001814 */
[----:B------:R-:W-:Y:S01]  /*d8a0*/  HMMA.16816.F32 R104, R128, R106, R24 ;  /* 0x0000006a8068723c */ /* 0x000fe20000001818 */
[----:B--2---:R-:W-:-:S07]  /*d8b0*/  MOV R132, R251 ;  /* 0x000000fb00847202 */ /* 0x004fce0000000f00 */
[----:B------:R-:W-:Y:S01]  /*d8c0*/  HMMA.16816.F32 R112, R128, R114, R28 ;  /* 0x000000728070723c */ /* 0x000fe2000000181c */
[----:B---3--:R-:W-:-:S07]  /*d8d0*/  MOV R133, R250 ;  /* 0x000000fa00857202 */ /* 0x008fce0000000f00 */
        /* <DEDUP_REMOVED lines=69> */
[----:B------:R-:W-:Y:S01]  /*dd30*/  IMAD.IADD R2, R229, 0x1, -R0 ;  /* 0x00000001e5027824 */ /* 0x000fe200078e0a00 */
[C---:B------:R-:W-:Y:S01]  /*dd40*/  IADD3 R3, R0.reuse, 0x1, RZ ;  /* 0x0000000100037810 */ /* 0x040fe20007ffe0ff */
[----:B------:R-:W-:Y:S01]  /*dd50*/  @P4 STS.128 [R227+0x1b000], RZ ;  /* 0x01b000ffe3004388 */ /* 0x000fe20000000c00 */
[C---:B------:R-:W-:Y:S02]  /*dd60*/  ISETP.GE.AND P6, PT, R0.reuse, R233, PT ;  /* 0x000000e90000720c */ /* 0x040fe40003fc6270 */
[----:B------:R-:W-:Y:S01]  /*dd70*/  IABS R2, R2 ;  /* 0x0000000200027213 */ /* 0x000fe20000000000 */
[----:B------:R-:W-:Y:S01]  /*dd80*/  @!PT LDS RZ, [RZ] ;  /* 0x00000000fffff984 */ /* 0x000fe20000000800 */
[----:B------:R-:W-:Y:S01]  /*dd90*/  @!PT LDS RZ, [RZ] ;  /* 0x00000000fffff984 */ /* 0x000fe20000000800 */
[----:B------:R-:W-:Y:S01]  /*dda0*/  @!PT LDS RZ, [RZ] ;  /* 0x00000000fffff984 */ /* 0x000fe20000000800 */
[----:B------:R1:W-:Y:S01]  /*ddb0*/  @!P4 LDGSTS.E.BYPASS.LTC128B.128 [R227+0x1b000], [R10.64+0x80] ;  /* 0x1b0000800ae3cfae */ /* 0x0003e2000b901d54 */
[----:B------:R-:W-:-:S02]  /*ddc0*/  ISETP.LT.OR P6, PT, R0, R231, P6 ;  /* 0x000000e70000720c */ /* 0x000fc400037c1670 */
[C---:B------:R-:W-:Y:S01]  /*ddd0*/  ISETP.GE.AND P1, PT, R0.reuse, R232, PT ;  /* 0x000000e80000720c */ /* 0x040fe20003f26270 */
[----:B------:R-:W-:Y:S01]  /*dde0*/  @P3 STS.128 [R227+0x1d000], RZ ;  /* 0x01d000ffe3003388 */ /* 0x000fe20000000c00 */
[C---:B------:R-:W-:Y:S02]  /*ddf0*/  ISETP.GE.AND P0, PT, R3.reuse, R233, PT ;  /* 0x000000e90300720c */ /* 0x040fe40003f06270 */
[----:B------:R-:W-:Y:S01]  /*de00*/  ISETP.LT.OR P1, PT, R0, R230, P1 ;  /* 0x000000e60000720c */ /* 0x000fe20000f21670 */
        /* <DEDUP_REMOVED lines=170> */
[C---:B-----5:R-:W-:Y:S08]  /*e8b0*/  HMMA.16816.F32 R188, R12.reuse, R168, R188 ;  /* 0x000000a80cbc723c */ /* 0x060ff000000018bc */
        /* <DEDUP_REMOVED lines=8> */
[----:B------:R-:W5:Y:S07]  /*e940*/  LDSM.16.M88.4 R32, [R213] ;  /* 0x00000000d520783b */ /* 0x000f6e0000000200 */
        /* <DEDUP_REMOVED lines=13> */
[C---:B-----5:R-:W-:Y:S08]  /*ea20*/  HMMA.16816.F32 R132, R4.reuse, R32, R24 ;  /* 0x000000200484723c */ /* 0x060ff00000001818 */
[C---:B------:R-:W-:Y:S01]  /*ea30*/  HMMA.16816.F32 R24, R4.reuse, R34, R20 ;  /* 0x000000220418723c */ /* 0x040fe20000001814 */
[----:B------:R-:W5:Y:S07]  /*ea40*/  LDSM.16.M88.4 R32, [R206+0x16800] ;  /* 0x01680000ce20783b */ /* 0x000f6e0000000200 */
[C---:B---3--:R-:W-:Y:S08]  /*ea50*/  HMMA.16816.F32 R20, R4.reuse, R196, R188 ;  /* 0x000000c40414723c */ /* 0x048ff000000018bc */
[----:B------:R-:W-:Y:S01]  /*ea60*/  HMMA.16816.F32 R16, R4, R198, R184 ;  /* 0x000000c60410723c */ /* 0x000fe200000018b8 */
[----:B------:R-:W-:Y:S07]  /*ea70*/  LDSM.16.M88.4 R4, [R209+0xc000] ;  /* 0x00c00000d104783b */ /* 0x000fee0000000200 */
[C---:B-1----:R-:W-:Y:S08]  /*ea80*/  HMMA.16816.F32 R168, R8.reuse, R172, R192 ;  /* 0x000000ac08a8723c */ /* 0x042ff000000018c0 */
[C---:B--2---:R-:W-:Y:S08]  /*ea90*/  HMMA.16816.F32 R192, R8.reuse, R28, R132 ;  /* 0x0000001c08c0723c */ /* 0x044ff00000001884 */
[C---:B----4-:R-:W-:Y:S08]  /*eaa0*/  HMMA.16816.F32 R132, R8.reuse, R12, R20 ;  /* 0x0000000c0884723c */ /* 0x050ff00000001814 */
[C---:B------:R-:W-:Y:S01]  /*eab0*/  HMMA.16816.F32 R176, R8.reuse, R174, R176 ;  /* 0x000000ae08b0723c */ /* 0x040fe200000018b0 */
[----:B------:R-:W1:Y:S07]  /*eac0*/  LDSM.16.M88.4 R172, [R205+0x6000] ;  /* 0x00600000cdac783b */ /* 0x000e6e0000000200 */
[C---:B-----5:R-:W-:Y:S08]  /*ead0*/  HMMA.16816.F32 R188, R8.reuse, R32, R236 ;  /* 0x0000002008bc723c */ /* 0x060ff000000018ec */
[C---:B------:R-:W-:Y:S01]  /*eae0*/  HMMA.16816.F32 R180, R8.reuse, R34, R180 ;  /* 0x0000002208b4723c */ /* 0x040fe200000018b4 */
[----:B------:R-:W2:Y:S07]  /*eaf0*/  LDSM.16.M88.4 R32, [R205+0x6800] ;  /* 0x00680000cd20783b */ /* 0x000eae0000000200 */
[C---:B------:R-:W-:Y:S08]  /*eb00*/  HMMA.16816.F32 R184, R8.reuse, R30, R24 ;  /* 0x0000001e08b8723c */ /* 0x040ff00000001818 */
[----:B------:R-:W-:Y:S01]  /*eb10*/  HMMA.16816.F32 R20, R8, R14, R16 ;  /* 0x0000000e0814723c */ /* 0x000fe20000001810 */
[----:B------:R-:W3:Y:S04]  /*eb20*/  LDSM.16.M88.4 R12, [R205+0x7000] ;  /* 0x00700000cd0c783b */ /* 0x000ee80000000200 */
[----:B------:R-:W4:Y:S01]  /*eb30*/  LDSM.16.M88.4 R16, [R205+0x7800] ;  /* 0x00780000cd10783b */ /* 0x000f220000000200 */
[----:B------:R-:W-:-:S04]  /*eb40*/  DEPBAR.LE SB0, 0x0 ;  /* 0x000080000000791a */ /* 0x000fc80000000000 */
[----:B------:R-:W-:Y:S01]  /*eb50*/  IMAD.IADD R9, R228, 0x1, -R0 ;  /* 0x00000001e4097824 */ /* 0x000fe200078e0a00 */
[----:B-1----:R-:W-:Y:S01]  /*eb60*/  HMMA.16816.F32 R168, R4, R172, R168 ;  /* 0x000000ac04a8723c */ /* 0x002fe200000018a8 */
[----:B------:R-:W-:-:S03]  /*eb70*/  IMAD.MOV.U32 R8, RZ, RZ, R2 ;  /* 0x000000ffff087224 */ /* 0x000fc600078e0002 */
[----:B------:R-:W-:Y:S01]  /*eb80*/  IABS R2, R9 ;  /* 0x0000000900027213 */ /* 0x000fe20000000000 */
[----:B------:R-:W-:Y:S01]  /*eb90*/  IMAD.IADD R9, R229, 0x1, -R3 ;  /* 0x00000001e5097824 */ /* 0x000fe200078e0a03 */
[----:B------:R1:W-:Y:S02]  /*eba0*/  I2F R29, R8 ;  /* 0x00000008001d7306 */ /* 0x0003e40000201400 */
[C---:B------:R-:W-:Y:S08]  /*ebb0*/  HMMA.16816.F32 R196, R4.reuse, R174, R176 ;  /* 0x000000ae04c4723c */ /* 0x040ff000000018b0 */
[----:B--2---:R-:W-:Y:S01]  /*ebc0*/  HMMA.16816.F32 R240, R4, R32, R188 ;  /* 0x0000002004f0723c */ /* 0x004fe200000018bc */
[----:B-1----:R-:W-:Y:S01]  /*ebd0*/  IMAD.MOV.U32 R8, RZ, RZ, R2 ;  /* 0x000000ffff087224 */ /* 0x002fe200078e0002 */
[----:B------:R-:W-:-:S06]  /*ebe0*/  IABS R2, R9 ;  /* 0x0000000900027213 */ /* 0x000fcc0000000000 */
[----:B------:R-:W-:Y:S01]  /*ebf0*/  HMMA.16816.F32 R236, R4, R34, R180 ;  /* 0x0000002204ec723c */ /* 0x000fe200000018b4 */
[----:B------:R-:W-:Y:S01]  /*ec00*/  FMUL.FTZ R171, R171, c[0x0][0x2ec] ;  /* 0x0000bb00abab7a20 */ /* 0x000fe20000410000 */
[----:B------:R1:W-:Y:S01]  /*ec10*/  I2F R25, R8 ;  /* 0x0000000800197306 */ /* 0x0003e20000201400 */
[----:B------:R-:W-:Y:S01]  /*ec20*/  IMAD.MOV.U32 R9, RZ, RZ, R2 ;  /* 0x000000ffff097224 */ /* 0x000fe200078e0002 */
[----:B------:R-:W-:-:S04]  /*ec30*/  IADD3 R2, R0, 0x8, RZ ;  /* 0x0000000800027810 */ /* 0x000fc80007ffe0ff */
[----:B---3--:R-:W-:Y:S01]  /*ec40*/  HMMA.16816.F32 R192, R4, R12, R192 ;  /* 0x0000000c04c0723c */ /* 0x008fe200000018c0 */
[----:B------:R-:W-:Y:S01]  /*ec50*/  FMUL.FTZ R196, R196, c[0x0][0x2ec] ;  /* 0x0000bb00c4c47a20 */ /* 0x000fe20000410000 */
[----:B------:R2:W-:Y:S01]  /*ec60*/  I2F R24, R9 ;  /* 0x0000000900187306 */ /* 0x0005e20000201400 */
[----:B------:R-:W-:-:S04]  /*ec70*/  IMAD.IADD R10, R229, 0x1, -R2 ;  /* 0x00000001e50a7824 */ /* 0x000fc800078e0a02 */
[C---:B------:R-:W-:Y:S01]  /*ec80*/  IADD3 R13, R0.reuse, 0x10, RZ ;  /* 0x00000010000d7810 */ /* 0x040fe20007ffe0ff */
[C---:B------:R-:W-:Y:S01]  /*ec90*/  HMMA.16816.F32 R188, R4.reuse, R14, R184 ;  /* 0x0000000e04bc723c */ /* 0x040fe200000018b8 */
[----:B------:R-:W-:Y:S01]  /*eca0*/  IADD3 R12, R0, 0x11, RZ ;  /* 0x00000011000c7810 */ /* 0x000fe20007ffe0ff */
[----:B-1----:R-:W-:Y:S02]  /*ecb0*/  IMAD.IADD R8, R228, 0x1, -R3 ;  /* 0x00000001e4087824 */ /* 0x002fe400078e0a03 */
[----:B------:R-:W-:Y:S02]  /*ecc0*/  FMUL.FTZ R243, R243, c[0x0][0x2ec] ;  /* 0x0000bb00f3f37a20 */ /* 0x000fe40000410000 */
[----:B------:R-:W-:Y:S01]  /*ecd0*/  FMUL.FTZ R241, R241, c[0x0][0x2ec] ;  /* 0x0000bb00f1f17a20 */ /* 0x000fe20000410000 */
[----:B------:R-:W-:Y:S01]  /*ece0*/  IABS R8, R8 ;  /* 0x0000000800087213 */ /* 0x000fe20000000000 */
[----:B----4-:R-:W-:Y:S01]  /*ecf0*/  HMMA.16816.F32 R184, R4, R16, R132 ;  /* 0x0000001004b8723c */ /* 0x010fe20000001884 */
[----:B------:R-:W-:Y:S01]  /*ed00*/  FMUL.FTZ R14, R169, c[0x0][0x2ec] ;  /* 0x0000bb00a90e7a20 */ /* 0x000fe20000410000 */
[----:B------:R-:W-:Y:S01]  /*ed10*/  MUFU.TANH R243, R243 ;  /* 0x000000f300f37308 */ /* 0x000fe20000002400 */
[----:B------:R-:W-:-:S02]  /*ed20*/  FMUL.FTZ R236, R236, c[0x0][0x2ec] ;  /* 0x0000bb00ecec7a20 */ /* 0x000fc40000410000 */
[----:B--2---:R-:W-:Y:S01]  /*ed30*/  IMAD.MOV.U32 R9, RZ, RZ, R8 ;  /* 0x000000ffff097224 */ /* 0x004fe200078e0008 */
[----:B------:R-:W-:Y:S01]  /*ed40*/  IABS R8, R10 ;  /* 0x0000000a00087213 */ /* 0x000fe20000000000 */
[----:B------:R-:W-:Y:S01]  /*ed50*/  FMUL.FTZ R16, R198, c[0x0][0x2ec] ;  /* 0x0000bb00c6107a20 */ /* 0x000fe20000410000 */
[----:B------:R-:W-:Y:S01]  /*ed60*/  HMMA.16816.F32 R180, R4, R18, R20 ;  /* 0x0000001204b4723c */ /* 0x000fe20000001814 */
[----:B------:R-:W-:Y:S01]  /*ed70*/  FMUL.FTZ R237, R237, c[0x0][0x2ec] ;  /* 0x0000bb00eded7a20 */ /* 0x000fe20000410000 */
[----:B------:R1:W-:Y:S01]  /*ed80*/  I2F R27, R9 ;  /* 0x00000009001b7306 */ /* 0x0003e20000201400 */
[----:B------:R-:W-:Y:S01]  /*ed90*/  IMAD.MOV.U32 R10, RZ, RZ, R8 ;  /* 0x000000ffff0a7224 */ /* 0x000fe200078e0008 */
[----:B------:R-:W-:Y:S01]  /*eda0*/  IADD3 R8, R0, 0x9, RZ ;  /* 0x0000000900087810 */ /* 0x000fe20007ffe0ff */
[----:B------:R-:W-:Y:S02]  /*edb0*/  FMUL.FTZ R238, R238, c[0x0][0x2ec] ;  /* 0x0000bb00eeee7a20 */ /* 0x000fe40000410000 */
[----:B------:R-:W-:-:S02]  /*edc0*/  IMAD.IADD R4, R228, 0x1, -R13 ;  /* 0x00000001e4047824 */ /* 0x000fc400078e0a0d */
[C---:B------:R-:W-:Y:S01]  /*edd0*/  IMAD.IADD R11, R229.reuse, 0x1, -R8 ;  /* 0x00000001e50b7824 */ /* 0x040fe200078e0a08 */
[----:B------:R2:W-:Y:S01]  /*ede0*/  I2F R26, R10 ;  /* 0x0000000a001a7306 */ /* 0x0005e20000201400 */
[----:B------:R-:W-:Y:S01]  /*edf0*/  IMAD.IADD R6, R229, 0x1, -R12 ;  /* 0x00000001e5067824 */ /* 0x000fe200078e0a0c */
[----:B------:R-:W-:Y:S01]  /*ee00*/  IABS R4, R4 ;  /* 0x0000000400047213 */ /* 0x000fe20000000000 */
[----:B------:R-:W-:Y:S02]  /*ee10*/  FMUL.FTZ R7, R168, c[0x0][0x2ec] ;  /* 0x0000bb00a8077a20 */ /* 0x000fe40000410000 */
[----:B------:R-:W-:Y:S02]  /*ee20*/  FMUL.FTZ R192, R192, c[0x0][0x2ec] ;  /* 0x0000bb00c0c07a20 */ /* 0x000fe40000410000 */
[----:B------:R-:W-:Y:S01]  /*ee30*/  FMUL.FTZ R239, R239, c[0x0][0x2ec] ;  /* 0x0000bb00efef7a20 */ /* 0x000fe20000410000 */
[----:B------:R-:W-:Y:S01]  /*ee40*/  MUFU.TANH R14, R14 ;  /* 0x0000000e000e7308 */ /* 0x000fe20000002400 */
[----:B-1----:R-:W-:-:S02]  /*ee50*/  IMAD.IADD R9, R228, 0x1, -R2 ;  /* 0x00000001e4097824 */ /* 0x002fc400078e0a02 */
[----:B------:R-:W-:Y:S02]  /*ee60*/  FMUL.FTZ R193, R193, c[0x0][0x2ec] ;  /* 0x0000bb00c1c17a20 */ /* 0x000fe40000410000 */
[----:B------:R-:W-:Y:S01]  /*ee70*/  FMUL.FTZ R194, R194, c[0x0][0x2ec] ;  /* 0x0000bb00c2c27a20 */ /* 0x000fe20000410000 */
[----:B------:R-:W-:Y:S01]  /*ee80*/  IABS R9, R9 ;  /* 0x0000000900097213 */ /* 0x000fe20000000000 */
[----:B------:R-:W-:Y:S01]  /*ee90*/  FMUL.FTZ R195, R195, c[0x0][0x2ec] ;  /* 0x0000bb00c3c37a20 */ /* 0x000fe20000410000 */
[----:B------:R-:W1:Y:S01]  /*eea0*/  MUFU.TANH R7, R7 ;  /* 0x0000000700077308 */ /* 0x000e620000002400 */
[----:B------:R-:W-:Y:S02]  /*eeb0*/  FMUL.FTZ R188, R188, c[0x0][0x2ec] ;  /* 0x0000bb00bcbc7a20 */ /* 0x000fe40000410000 */
[----:B--2---:R-:W-:Y:S01]  /*eec0*/  IMAD.MOV.U32 R10, RZ, RZ, R9 ;  /* 0x000000ffff0a7224 */ /* 0x004fe200078e0009 */
[----:B------:R-:W-:Y:S01]  /*eed0*/  IABS R9, R11 ;  /* 0x0000000b00097213 */ /* 0x000fe20000000000 */
[----:B------:R-:W-:-:S02]  /*eee0*/  IMAD.IADD R11, R228, 0x1, -R8 ;  /* 0x00000001e40b7824 */ /* 0x000fc400078e0a08 */
[----:B------:R-:W-:Y:S01]  /*eef0*/  FMUL.FTZ R190, R190, c[0x0][0x2ec] ;  /* 0x0000bb00bebe7a20 */ /* 0x000fe20000410000 */
[----:B------:R2:W-:Y:S01]  /*ef00*/  I2F R28, R10 ;  /* 0x0000000a001c7306 */ /* 0x0005e20000201400 */
[----:B------:R-:W-:Y:S02]  /*ef10*/  FMUL.FTZ R191, R191, c[0x0][0x2ec] ;  /* 0x0000bb00bfbf7a20 */ /* 0x000fe40000410000 */
[----:B------:R-:W-:Y:S02]  /*ef20*/  FMUL.FTZ R189, R189, c[0x0][0x2ec] ;  /* 0x0000bb00bdbd7a20 */ /* 0x000fe40000410000 */
[----:B------:R-:W-:Y:S02]  /*ef30*/  FMUL.FTZ R185, R185, c[0x0][0x2ec] ;  /* 0x0000bb00b9b97a20 */ /* 0x000fe40000410000 */
[----:B------:R-:W-:Y:S01]  /*ef40*/  FMUL.FTZ R183, R183, c[0x0][0x2ec] ;  /* 0x0000bb00b7b77a20 */ /* 0x000fe20000410000 */
[----:B------:R-:W3:Y:S01]  /*ef50*/  MUFU.TANH R16, R16 ;  /* 0x0000001000107308 */ /* 0x000ee20000002400 */
[----:B-1----:R-:W-:-:S05]  /*ef60*/  FFMA.FTZ R7, R29, -UR23, R7 ;  /* 0x800000171d077c23 */ /* 0x002fca0008010007 */
[----:B------:R-:W-:Y:S01]  /*ef70*/  FSEL R22, R7, -INF , !P6 ;  /* 0xff80000007167808 */ /* 0x000fe20007000000 */
[----:B--2---:R-:W-:Y:S01]  /*ef80*/  IMAD.MOV.U32 R10, RZ, RZ, R9 ;  /* 0x000000ffff0a7224 */ /* 0x004fe200078e0009 */
[----:B------:R-:W-:Y:S01]  /*ef90*/  IABS R9, R11 ;  /* 0x0000000b00097213 */ /* 0x000fe20000000000 */
[----:B------:R-:W-:Y:S01]  /*efa0*/  MUFU.TANH R7, R196 ;  /* 0x000000c400077308 */ /* 0x000fe20000002400 */
[----:B------:R-:W-:Y:S02]  /*efb0*/  IADD3 R11, R0, 0x18, RZ ;  /* 0x00000018000b7810 */ /* 0x000fe40007ffe0ff */
[----:B------:R-:W-:Y:S01]  /*efc0*/  ISETP.GE.AND P6, PT, R3, R232, PT ;  /* 0x000000e80300720c */ /* 0x000fe20003fc6270 */
[----:B---3--:R-:W-:-:S03]  /*efd0*/  FFMA.FTZ R16, R28, -UR23, R16 ;  /* 0x800000171c107c23 */ /* 0x008fc60008010010 */
[----:B------:R-:W-:Y:S01]  /*efe0*/  ISETP.LT.OR P6, PT, R3, R230, P6 ;  /* 0x000000e60300720c */ /* 0x000fe200037c1670 */
[----:B------:R1:W-:Y:S08]  /*eff0*/  I2F R177, R10 ;  /* 0x0000000a00b17306 */ /* 0x0003f00000201400 */
[----:B------:R2:W-:Y:S01]  /*f000*/  I2F R176, R9 ;  /* 0x0000000900b07306 */ /* 0x0005e20000201400 */
[----:B-1----:R-:W-:-:S07]  /*f010*/  IMAD.IADD R10, R229, 0x1, -R13 ;  /* 0x00000001e50a7824 */ /* 0x002fce00078e0a0d */
[----:B------:R-:W-:Y:S01]  /*f020*/  MUFU.TANH R236, R236 ;  /* 0x000000ec00ec7308 */ /* 0x000fe20000002400 */
[----:B------:R-:W-:Y:S01]  /*f030*/  IABS R10, R10 ;  /* 0x0000000a000a7213 */ /* 0x000fe20000000000 */
[----:B--2---:R-:W-:-:S06]  /*f040*/  FMUL.FTZ R9, R170, c[0x0][0x2ec] ;  /* 0x0000bb00aa097a20 */ /* 0x004fcc0000410000 */
[----:B------:R-:W-:Y:S01]  /*f050*/  MUFU.TANH R241, R241 ;  /* 0x000000f100f17308 */ /* 0x000fe20000002400 */
[----:B------:R-:W-:Y:S01]  /*f060*/  IMAD.MOV.U32 R5, RZ, RZ, R10 ;  /* 0x000000ffff057224 */ /* 0x000fe200078e000a */
[----:B------:R-:W-:Y:S01]  /*f070*/  IADD3 R10, R0, 0x19, RZ ;  /* 0x00000019000a7810 */ /* 0x000fe20007ffe0ff */
[----:B------:R-:W-:-:S05]  /*f080*/  FMUL.FTZ R170, R242, c[0x0][0x2ec] ;  /* 0x0000bb00f2aa7a20 */ /* 0x000fca0000410000 */
[----:B------:R1:W-:Y:S08]  /*f090*/  I2F R17, R5 ;  /* 0x0000000500117306 */ /* 0x0003f00000201400 */
[----:B------:R-:W2:Y:S01]  /*f0a0*/  MUFU.TANH R9, R9 ;  /* 0x0000000900097308 */ /* 0x000ea20000002400 */
[----:B-1----:R-:W-:Y:S01]  /*f0b0*/  IMAD.MOV.U32 R5, RZ, RZ, R4 ;  /* 0x000000ffff057224 */ /* 0x002fe200078e0004 */
[----:B------:R-:W-:Y:S01]  /*f0c0*/  IABS R4, R6 ;  /* 0x0000000600047213 */ /* 0x000fe20000000000 */
[----:B------:R-:W-:-:S05]  /*f0d0*/  IMAD.IADD R6, R228, 0x1, -R12 ;  /* 0x00000001e4067824 */ /* 0x000fca00078e0a0c */
[----:B------:R-:W-:Y:S08]  /*f0e0*/  MUFU.TANH R170, R170 ;  /* 0x000000aa00aa7308 */ /* 0x000ff00000002400 */
[----:B------:R1:W-:Y:S08]  /*f0f0*/  I2F R175, R5 ;  /* 0x0000000500af7306 */ /* 0x0003f00000201400 */
[----:B------:R-:W-:Y:S01]  /*f100*/  MUFU.TANH R237, R237 ;  /* 0x000000ed00ed7308 */ /* 0x000fe20000002400 */
        /* <DEDUP_REMOVED lines=11> */
[----:B------:R3:W-:Y:S01]  /*f1c0*/  I2F R173, R5 ;  /* 0x0000000500ad7306 */ /* 0x0007e20000201400 */
[----:B-1----:R-:W-:-:S07]  /*f1d0*/  IMAD.IADD R4, R228, 0x1, -R11 ;  /* 0x00000001e4047824 */ /* 0x002fce00078e0a0b */
[----:B------:R-:W-:Y:S01]  /*f1e0*/  MUFU.TANH R195, R195 ;  /* 0x000000c300c37308 */ /* 0x000fe20000002400 */
[----:B------:R-:W-:-:S07]  /*f1f0*/  IABS R4, R4 ;  /* 0x0000000400047213 */ /* 0x000fce0000000000 */
[----:B------:R-:W-:Y:S01]  /*f200*/  MUFU.TANH R188, R188 ;  /* 0x000000bc00bc7308 */ /* 0x000fe20000002400 */
[----:B---3--:R-:W-:Y:S01]  /*f210*/  IMAD.MOV.U32 R5, RZ, RZ, R4 ;  /* 0x000000ffff057224 */ /* 0x008fe200078e0004 */
[----:B------:R-:W-:Y:S01]  /*f220*/  IABS R4, R6 ;  /* 0x0000000600047213 */ /* 0x000fe20000000000 */
[----:B------:R-:W-:-:S05]  /*f230*/  FFMA.FTZ R6, R24, -UR23, R14 ;  /* 0x8000001718067c23 */ /* 0x000fca000801000e */
[----:B------:R2:W-:Y:S08]  /*f240*/  I2F R168, R5 ;  /* 0x0000000500a87306 */ /* 0x0005f00000201400 */
[----:B------:R1:W-:Y:S01]  /*f250*/  I2F R135, R4 ;  /* 0x0000000400877306 */ /* 0x0003e20000201400 */
[----:B--2---:R-:W-:Y:S01]  /*f260*/  FFMA.FTZ R5, R25, -UR23, R9 ;  /* 0x8000001719057c23 */ /* 0x004fe20008010009 */
[----:B------:R-:W-:Y:S01]  /*f270*/  FSEL R25, R6, -INF , !P0 ;  /* 0xff80000006197808 */ /* 0x000fe20004000000 */
[----:B------:R-:W-:Y:S01]  /*f280*/  FFMA.FTZ R6, R26, -UR23, R7 ;  /* 0x800000171a067c23 */ /* 0x000fe20008010007 */
[----:B------:R-:W-:-:S04]  /*f290*/  ISETP.GE.AND P0, PT, R2, R232, PT ;  /* 0x000000e80200720c */ /* 0x000fc80003f06270 */
[----:B------:R-:W2:Y:S01]  /*f2a0*/  MUFU.TANH R14, R171 ;  /* 0x000000ab000e7308 */ /* 0x000ea20000002400 */
[----:B------:R-:W-:Y:S02]  /*f2b0*/  FSEL R24, R5, -INF , !P1 ;  /* 0xff80000005187808 */ /* 0x000fe40004800000 */
[----:B------:R-:W-:Y:S01]  /*f2c0*/  ISETP.GE.AND P1, PT, R2, R233, PT ;  /* 0x000000e90200720c */ /* 0x000fe20003f26270 */
[----:B-1----:R-:W-:Y:S01]  /*f2d0*/  IMAD.IADD R4, R228, 0x1, -R10 ;  /* 0x00000001e4047824 */ /* 0x002fe200078e0a0a */
[----:B------:R-:W-:Y:S02]  /*f2e0*/  IADD3 R9, R0, 0x20, RZ ;  /* 0x0000002000097810 */ /* 0x000fe40007ffe0ff */
[C---:B------:R-:W-:Y:S01]  /*f2f0*/  ISETP.LT.OR P1, PT, R2.reuse, R231, P1 ;  /* 0x000000e70200720c */ /* 0x040fe20000f21670 */
[----:B------:R-:W-:Y:S01]  /*f300*/  MUFU.TANH R190, R190 ;  /* 0x000000be00be7308 */ /* 0x000fe20000002400 */
[----:B------:R-:W-:Y:S01]  /*f310*/  ISETP.LT.OR P0, PT, R2, R230, P0 ;  /* 0x000000e60200720c */ /* 0x000fe20000701670 */
[----:B------:R-:W-:Y:S01]  /*f320*/  IMAD.IADD R2, R229, 0x1, -R9 ;  /* 0x00000001e5027824 */ /* 0x000fe200078e0a09 */
[----:B------:R-:W-:-:S02]  /*f330*/  IABS R4, R4 ;  /* 0x0000000400047213 */ /* 0x000fc40000000000 */
[----:B------:R-:W-:Y:S02]  /*f340*/  IADD3 R7, R0, 0x21, RZ ;  /* 0x0000002100077810 */ /* 0x000fe40007ffe0ff */
[----:B------:R-:W-:Y:S01]  /*f350*/  IABS R2, R2 ;  /* 0x0000000200027213 */ /* 0x000fe20000000000 */
[----:B------:R-:W-:Y:S01]  /*f360*/  IMAD.MOV.U32 R3, RZ, RZ, R4 ;  /* 0x000000ffff037224 */ /* 0x000fe200078e0004 */
[----:B------:R-:W-:Y:S01]  /*f370*/  FSEL R21, R6, -INF , !P1 ;  /* 0xff80000006157808 */ /* 0x000fe20004800000 */
[----:B------:R-:W-:Y:S01]  /*f380*/  IMAD.IADD R4, R228, 0x1, -R9 ;  /* 0x00000001e4047824 */ /* 0x000fe200078e0a09 */
[----:B------:R-:W-:Y:S01]  /*f390*/  IADD3 R6, R0, 0x28, RZ ;  /* 0x0000002800067810 */ /* 0x000fe20007ffe0ff */
[----:B------:R1:W-:Y:S01]  /*f3a0*/  I2F R134, R3 ;  /* 0x0000000300867306 */ /* 0x0003e20000201400 */
[----:B--2---:R-:W-:Y:S01]  /*f3b0*/  FFMA.FTZ R5, R27, -UR23, R14 ;  /* 0x800000171b057c23 */ /* 0x004fe2000801000e */
[----:B------:R-:W-:Y:S01]  /*f3c0*/  BAR.SYNC.DEFER_BLOCKING 0x0 ;  /* 0x0000000000007b1d */ /* 0x000fe20000010000 */
[----:B------:R-:W-:-:S02]  /*f3d0*/  ISETP.GE.AND P1, PT, R8, R232, PT ;  /* 0x000000e80800720c */ /* 0x000fc40003f26270 */
[----:B------:R-:W-:Y:S02]  /*f3e0*/  FSEL R16, R16, -INF , !P0 ;  /* 0xff80000010107808 */ /* 0x000fe40004000000 */
[----:B------:R-:W-:Y:S01]  /*f3f0*/  FSEL R26, R5, -INF , !P6 ;  /* 0xff800000051a7808 */ /* 0x000fe20007000000 */
[----:B------:R-:W-:Y:S01]  /*f400*/  MUFU.TANH R191, R191 ;  /* 0x000000bf00bf7308 */ /* 0x000fe20000002400 */
[----:B------:R-:W-:Y:S02]  /*f410*/  IADD3 R5, R0, 0x29, RZ ;  /* 0x0000002900057810 */ /* 0x000fe40007ffe0ff */
[C---:B------:R-:W-:Y:S02]  /*f420*/  ISETP.GE.AND P6, PT, R8.reuse, R233, PT ;  /* 0x000000e90800720c */ /* 0x040fe40003fc6270 */
[C---:B------:R-:W-:Y:S02]  /*f430*/  ISETP.LT.OR P1, PT, R8.reuse, R230, P1 ;  /* 0x000000e60800720c */ /* 0x040fe40000f21670 */
[----:B------:R-:W-:Y:S01]  /*f440*/  ISETP.LT.OR P6, PT, R8, R231, P6 ;  /* 0x000000e70800720c */ /* 0x000fe200037c1670 */
[----:B-1----:R-:W-:Y:S01]  /*f450*/  IMAD.MOV.U32 R3, RZ, RZ, R2 ;  /* 0x000000ffff037224 */ /* 0x002fe200078e0002 */
[----:B------:R-:W-:Y:S01]  /*f460*/  IABS R2, R4 ;  /* 0x0000000400027213 */ /* 0x000fe20000000000 */
[----:B------:R-:W-:Y:S01]  /*f470*/  IMAD.IADD R4, R229, 0x1, -R7 ;  /* 0x00000001e5047824 */ /* 0x000fe200078e0a07 */
[C---:B------:R-:W-:Y:S01]  /*f480*/  ISETP.GE.AND P0, PT, R13.reuse, R233, PT ;  /* 0x000000e90d00720c */ /* 0x040fe20003f06270 */
[----:B------:R1:W-:Y:S03]  /*f490*/  I2F R133, R3 ;  /* 0x0000000300857306 */ /* 0x0003e60000201400 */
[----:B------:R-:W-:-:S05]  /*f4a0*/  ISETP.LT.OR P0, PT, R13, R231, P0 ;  /* 0x000000e70d00720c */ /* 0x000fca0000701670 */
[----:B------:R-:W-:Y:S01]  /*f4b0*/  MUFU.TANH R189, R189 ;  /* 0x000000bd00bd7308 */ /* 0x000fe20000002400 */
[----:B-1----:R-:W-:Y:S01]  /*f4c0*/  IMAD.MOV.U32 R3, RZ, RZ, R2 ;  /* 0x000000ffff037224 */ /* 0x002fe200078e0002 */
[----:B------:R-:W-:Y:S01]  /*f4d0*/  IABS R2, R4 ;  /* 0x0000000400027213 */ /* 0x000fe20000000000 */
[----:B------:R-:W-:-:S05]  /*f4e0*/  IMAD.IADD R4, R228, 0x1, -R7 ;  /* 0x00000001e4047824 */ /* 0x000fca00078e0a07 */
[----:B------:R-:W-:Y:S08]  /*f4f0*/  MUFU.TANH R185, R185 ;  /* 0x000000b900b97308 */ /* 0x000ff00000002400 */
        /* <DEDUP_REMOVED lines=9> */
[----:B-1----:R-:W-:Y:S02]  /*f590*/  IMAD.MOV.U32 R3, RZ, RZ, R2 ;  /* 0x000000ffff037224 */ /* 0x002fe400078e0002 */
[----:B------:R-:W-:-:S04]  /*f5a0*/  IMAD.IADD R2, R228, 0x1, -R6 ;  /* 0x00000001e4027824 */ /* 0x000fc800078e0a06 */
[----:B------:R1:W-:Y:S01]  /*f5b0*/  I2F R33, R3 ;  /* 0x0000000300217306 */ /* 0x0003e20000201400 */
[----:B------:R-:W-:-:S05]  /*f5c0*/  IABS R2, R2 ;  /* 0x0000000200027213 */ /* 0x000fca0000000000 */
[----:B-1----:R-:W-:Y:S01]  /*f5d0*/  IMAD.MOV.U32 R3, RZ, RZ, R2 ;  /* 0x000000ffff037224 */ /* 0x002fe200078e0002 */
[----:B------:R-:W-:Y:S02]  /*f5e0*/  IABS R2, R4 ;  /* 0x0000000400027213 */ /* 0x000fe40000000000 */
[----:B------:R-:W-:Y:S01]  /*f5f0*/  IADD3 R4, R0, 0x30, RZ ;  /* 0x0000003000047810 */ /* 0x000fe20007ffe0ff */
[----:B------:R1:W-:Y:S04]  /*f600*/  I2F R32, R3 ;  /* 0x0000000300207306 */ /* 0x0003e80000201400 */
[----:B------:R-:W-:Y:S02]  /*f610*/  IMAD.IADD R8, R229, 0x1, -R4 ;  /* 0x00000001e5087824 */ /* 0x000fe400078e0a04 */
[----:B-1----:R-:W-:-:S02]  /*f620*/  IMAD.MOV.U32 R3, RZ, RZ, R2 ;  /* 0x000000ffff037224 */ /* 0x002fc400078e0002 */
[----:B------:R-:W-:Y:S02]  /*f630*/  IMAD.IADD R2, R228, 0x1, -R5 ;  /* 0x00000001e4027824 */ /* 0x000fe400078e0a05 */
[----:B------:R1:W-:Y:S03]  /*f640*/  I2F R31, R3 ;  /* 0x00000003001f7306 */ /* 0x0003e60000201400 */
[----:B------:R-:W-:-:S05]  /*f650*/  IABS R2, R2 ;  /* 0x0000000200027213 */ /* 0x000fca0000000000 */
[----:B-1----:R-:W-:Y:S01]  /*f660*/  IMAD.MOV.U32 R3, RZ, RZ, R2 ;  /* 0x000000ffff037224 */ /* 0x002fe200078e0002 */
[----:B------:R-:W-:-:S03]  /*f670*/  IABS R2, R8 ;  /* 0x0000000800027213 */ /* 0x000fc60000000000 */
[----:B------:R1:W-:Y:S02]  /*f680*/  I2F R30, R3 ;  /* 0x00000003001e7306 */ /* 0x0003e40000201400 */
[----:B------:R-:W-:Y:S02]  /*f690*/  IMAD.MOV.U32 R8, RZ, RZ, R2 ;  /* 0x000000ffff087224 */ /* 0x000fe400078e0002 */
[----:B------:R-:W-:-:S04]  /*f6a0*/  IMAD.IADD R2, R228, 0x1, -R4 ;  /* 0x00000001e4027824 */ /* 0x000fc800078e0a04 */
[----:B------:R2:W-:Y:S01]  /*f6b0*/  I2F R28, R8 ;  /* 0x00000008001c7306 */ /* 0x0005e20000201400 */
[----:B------:R-:W-:Y:S02]  /*f6c0*/  IABS R2, R2 ;  /* 0x0000000200027213 */ /* 0x000fe40000000000 */
[----:B-1----:R-:W-:-:S05]  /*f6d0*/  IADD3 R3, R0, 0x31, RZ ;  /* 0x0000003100037810 */ /* 0x002fca0007ffe0ff */
[----:B------:R-:W-:Y:S02]  /*f6e0*/  IMAD.IADD R14, R229, 0x1, -R3 ;  /* 0x00000001e50e7824 */ /* 0x000fe400078e0a03 */
[----:B--2---:R-:W-:-:S03]  /*f6f0*/  IMAD.MOV.U32 R8, RZ, RZ, R2 ;  /* 0x000000ffff087224 */ /* 0x004fc600078e0002 */
[----:B------:R-:W-:Y:S01]  /*f700*/  IABS R2, R14 ;  /* 0x0000000e00027213 */ /* 0x000fe20000000000 */
[----:B------:R1:W-:Y:S04]  /*f710*/  I2F R29, R8 ;  /* 0x00000008001d7306 */ /* 0x0003e80000201400 */
[----:B------:R-:W-:Y:S01]  /*f720*/  IMAD.MOV.U32 R14, RZ, RZ, R2 ;  /* 0x000000ffff0e7224 */ /* 0x000fe200078e0002 */
[C---:B------:R-:W-:Y:S02]  /*f730*/  IADD3 R2, R0.reuse, 0x38, RZ ;  /* 0x0000003800027810 */ /* 0x040fe40007ffe0ff */
[----:B------:R-:W-:Y:S01]  /*f740*/  IADD3 R0, R0, 0x39, RZ ;  /* 0x0000003900007810 */ /* 0x000fe20007ffe0ff */
[----:B------:R2:W-:Y:S02]  /*f750*/  I2F R27, R14 ;  /* 0x0000000e001b7306 */ /* 0x0005e40000201400 */
[----:B------:R-:W-:-:S02]  /*f760*/  IMAD.IADD R15, R229, 0x1, -R2 ;  /* 0x00000001e50f7824 */ /* 0x000fc400078e0a02 */
[----:B-1----:R-:W-:-:S05]  /*f770*/  IMAD.IADD R8, R228, 0x1, -R3 ;  /* 0x00000001e4087824 */ /* 0x002fca00078e0a03 */
[----:B------:R-:W-:-:S05]  /*f780*/  IABS R8, R8 ;  /* 0x0000000800087213 */ /* 0x000fca0000000000 */
[----:B--2---:R-:W-:Y:S01]  /*f790*/  IMAD.MOV.U32 R14, RZ, RZ, R8 ;  /* 0x000000ffff0e7224 */ /* 0x004fe200078e0008 */
[----:B------:R-:W-:Y:S01]  /*f7a0*/  IABS R8, R15 ;  /* 0x0000000f00087213 */ /* 0x000fe20000000000 */
[----:B------:R-:W-:Y:S02]  /*f7b0*/  IMAD.IADD R15, R229, 0x1, -R0 ;  /* 0x00000001e50f7824 */ /* 0x000fe400078e0a00 */
[----:B------:R1:W-:Y:S02]  /*f7c0*/  I2F R23, R14 ;  /* 0x0000000e00177306 */ /* 0x0003e40000201400 */
[----:B-1----:R-:W-:Y:S02]  /*f7d0*/  IMAD.MOV.U32 R14, RZ, RZ, R8 ;  /* 0x000000ffff0e7224 */ /* 0x002fe400078e0008 */
[----:B------:R-:W-:-:S04]  /*f7e0*/  IMAD.IADD R8, R228, 0x1, -R2 ;  /* 0x00000001e4087824 */ /* 0x000fc800078e0a02 */
[----:B------:R1:W-:Y:S01]  /*f7f0*/  I2F R20, R14 ;  /* 0x0000000e00147306 */ /* 0x0003e20000201400 */
[----:B------:R-:W-:-:S05]  /*f800*/  IABS R8, R8 ;  /* 0x0000000800087213 */ /* 0x000fca0000000000 */
[----:B-1----:R-:W-:Y:S01]  /*f810*/  IMAD.MOV.U32 R14, RZ, RZ, R8 ;  /* 0x000000ffff0e7224 */ /* 0x002fe200078e0008 */
[----:B------:R-:W-:Y:S01]  /*f820*/  IABS R8, R15 ;  /* 0x0000000f00087213 */ /* 0x000fe20000000000 */
[----:B------:R-:W-:Y:S02]  /*f830*/  FMUL.FTZ R15, R197, c[0x0][0x2ec] ;  /* 0x0000bb00c50f7a20 */ /* 0x000fe40000410000 */
[----:B------:R1:W-:Y:S08]  /*f840*/  I2F R19, R14 ;  /* 0x0000000e00137306 */ /* 0x0003f00000201400 */
[----:B------:R2:W-:Y:S01]  /*f850*/  I2F R18, R8 ;  /* 0x0000000800127306 */ /* 0x0005e20000201400 */
[----:B-1----:R-:W-:-:S07]  /*f860*/  FMUL.FTZ R14, R240, c[0x0][0x2ec] ;  /* 0x0000bb00f00e7a20 */ /* 0x002fce0000410000 */
[----:B------:R-:W1:Y:S01]  /*f870*/  MUFU.TANH R15, R15 ;  /* 0x0000000f000f7308 */ /* 0x000e620000002400 */
[----:B--2---:R-:W-:-:S07]  /*f880*/  FMUL.FTZ R8, R199, c[0x0][0x2ec] ;  /* 0x0000bb00c7087a20 */ /* 0x004fce0000410000 */
[----:B------:R-:W2:Y:S08]  /*f890*/  MUFU.TANH R14, R14 ;  /* 0x0000000e000e7308 */ /* 0x000eb00000002400 */
[----:B------:R-:W3:Y:S01]  /*f8a0*/  MUFU.TANH R8, R8 ;  /* 0x0000000800087308 */ /* 0x000ee20000002400 */
[----:B-1----:R-:W-:-:S05]  /*f8b0*/  FFMA.FTZ R15, R177, -UR23, R15 ;  /* 0x80000017b10f7c23 */ /* 0x002fca000801000f */
[----:B------:R-:W-:Y:S01]  /*f8c0*/  FSEL R15, R15, -INF , !P6 ;  /* 0xff8000000f0f7808 */ /* 0x000fe20007000000 */
[----:B--2---:R-:W-:Y:S01]  /*f8d0*/  FFMA.FTZ R14, R17, -UR23, R14 ;  /* 0x80000017110e7c23 */ /* 0x004fe2000801000e */
[----:B------:R-:W-:-:S04]  /*f8e0*/  ISETP.GE.AND P6, PT, R13, R232, PT ;  /* 0x000000e80d00720c */ /* 0x000fc80003fc6270 */
[----:B------:R-:W-:Y:S01]  /*f8f0*/  FSEL R169, R14, -INF , !P0 ;  /* 0xff8000000ea97808 */ /* 0x000fe20004000000 */
[----:B------:R-:W-:Y:S01]  /*f900*/  FFMA.FTZ R14, R174, -UR23, R241 ;  /* 0x80000017ae0e7c23 */ /* 0x000fe200080100f1 */
[----:B------:R-:W-:Y:S01]  /*f910*/  ISETP.GE.AND P0, PT, R12, R232, PT ;  /* 0x000000e80c00720c */ /* 0x000fe20003f06270 */
[----:B---3--:R-:W-:Y:S01]  /*f920*/  FFMA.FTZ R8, R176, -UR23, R8 ;  /* 0x80000017b0087c23 */ /* 0x008fe20008010008 */
[-C--:B------:R-:W-:Y:S01]  /*f930*/  ISETP.LT.OR P6, PT, R13, R230.reuse, P6 ;  /* 0x000000e60d00720c */ /* 0x080fe200037c1670 */
[----:B------:R1:W2:Y:S01]  /*f940*/  MUFU.TANH R176, R192 ;  /* 0x000000c000b07308 */ /* 0x0002a20000002400 */
[----:B------:R-:W-:Y:S01]  /*f950*/  ISETP.LT.OR P0, PT, R12, R230, P0 ;  /* 0x000000e60c00720c */ /* 0x000fe20000701670 */
[----:B------:R-:W-:Y:S01]  /*f960*/  FFMA.FTZ R13, R172, -UR23, R236 ;  /* 0x80000017ac0d7c23 */ /* 0x000fe200080100ec */
[----:B------:R-:W-:Y:S01]  /*f970*/  FSEL R17, R8, -INF , !P1 ;  /* 0xff80000008117808 */ /* 0x000fe20004800000 */
[----:B------:R-:W-:Y:S01]  /*f980*/  FFMA.FTZ R8, R173, -UR23, R243 ;  /* 0x80000017ad087c23 */ /* 0x000fe200080100f3 */
[----:B------:R-:W-:-:S03]  /*f990*/  ISETP.GE.AND P1, PT, R12, R233, PT ;  /* 0x000000e90c00720c */ /* 0x000fc60003f26270 */
[----:B------:R3:W4:Y:S01]  /*f9a0*/  MUFU.TANH R174, R193 ;  /* 0x000000c100ae7308 */ /* 0x0007220000002400 */
[----:B------:R-:W-:Y:S01]  /*f9b0*/  ISETP.LT.OR P1, PT, R12, R231, P1 ;  /* 0x000000e70c00720c */ /* 0x000fe20000f21670 */
[----:B------:R-:W-:-:S03]  /*f9c0*/  FFMA.FTZ R12, R175, -UR23, R170 ;  /* 0x80000017af0c7c23 */ /* 0x000fc600080100aa */
[----:B------:R-:W-:Y:S02]  /*f9d0*/  FSEL R170, R14, -INF , !P1 ;  /* 0xff8000000eaa7808 */ /* 0x000fe40004800000 */
[C---:B------:R-:W-:Y:S02]  /*f9e0*/  ISETP.GE.AND P1, PT, R11.reuse, R232, PT ;  /* 0x000000e80b00720c */ /* 0x040fe40003f26270 */
[----:B-1----:R-:W-:Y:S01]  /*f9f0*/  FSEL R192, R12, -INF , !P6 ;  /* 0xff8000000cc07808 */ /* 0x002fe20007000000 */
[----:B------:R-:W-:Y:S01]  /*fa00*/  FMUL.FTZ R12, R186, c[0x0][0x2ec] ;  /* 0x0000bb00ba0c7a20 */ /* 0x000fe20000410000 */
[C---:B------:R-:W-:Y:S02]  /*fa10*/  ISETP.GE.AND P6, PT, R11.reuse, R233, PT ;  /* 0x000000e90b00720c */ /* 0x040fe40003fc6270 */
[C---:B------:R-:W-:Y:S02]  /*fa20*/  ISETP.LT.OR P1, PT, R11.reuse, R230, P1 ;  /* 0x000000e60b00720c */ /* 0x040fe40000f21670 */
[----:B------:R-:W-:Y:S01]  /*fa30*/  ISETP.LT.OR P6, PT, R11, R231, P6 ;  /* 0x000000e70b00720c */ /* 0x000fe200037c1670 */
[----:B------:R-:W-:Y:S01]  /*fa40*/  MUFU.TANH R12, R12 ;  /* 0x0000000c000c7308 */ /* 0x000fe20000002400 */
[----:B---3--:R-:W-:Y:S01]  /*fa50*/  FSEL R193, R8, -INF , !P0 ;  /* 0xff80000008c17808 */ /* 0x008fe20004000000 */
[----:B------:R-:W-:Y:S01]  /*fa60*/  FFMA.FTZ R8, R168, -UR23, R238 ;  /* 0x80000017a8087c23 */ /* 0x000fe200080100ee */
[----:B------:R-:W-:Y:S01]  /*fa70*/  FSEL R171, R13, -INF , !P6 ;  /* 0xff8000000dab7808 */ /* 0x000fe20007000000 */
[----:B------:R-:W-:Y:S01]  /*fa80*/  FMUL.FTZ R13, R184, c[0x0][0x2ec] ;  /* 0x0000bb00b80d7a20 */ /* 0x000fe20000410000 */
[C---:B------:R-:W-:Y:S01]  /*fa90*/  ISETP.GE.AND P0, PT, R10.reuse, R233, PT ;  /* 0x000000e90a00720c */ /* 0x040fe20003f06270 */
[----:B------:R-:W-:Y:S01]  /*faa0*/  FMUL.FTZ R11, R187, c[0x0][0x2ec] ;  /* 0x0000bb00bb0b7a20 */ /* 0x000fe20000410000 */
[----:B------:R-:W-:-:S02]  /*fab0*/  ISETP.GE.AND P6, PT, R10, R232, PT ;  /* 0x000000e80a00720c */ /* 0x000fc40003fc6270 */
[C---:B------:R-:W-:Y:S01]  /*fac0*/  ISETP.LT.OR P0, PT, R10.reuse, R231, P0 ;  /* 0x000000e70a00720c */ /* 0x040fe20000701670 */
[----:B------:R-:W1:Y:S01]  /*fad0*/  MUFU.TANH R13, R13 ;  /* 0x0000000d000d7308 */ /* 0x000e620000002400 */
[----:B------:R-:W-:Y:S01]  /*fae0*/  ISETP.LT.OR P6, PT, R10, R230, P6 ;  /* 0x000000e60a00720c */ /* 0x000fe200037c1670 */
[----:B------:R-:W-:Y:S01]  /*faf0*/  FFMA.FTZ R10, R135, -UR23, R237 ;  /* 0x80000017870a7c23 */ /* 0x000fe200080100ed */
[----:B------:R-:W-:Y:S01]  /*fb00*/  FSEL R168, R8, -INF , !P1 ;  /* 0xff80000008a87808 */ /* 0x000fe20004800000 */
[----:B------:R-:W-:Y:S01]  /*fb10*/  FFMA.FTZ R8, R134, -UR23, R239 ;  /* 0x8000001786087c23 */ /* 0x000fe200080100ef */
[C---:B------:R-:W-:Y:S02]  /*fb20*/  ISETP.GE.AND P1, PT, R9.reuse, R233, PT ;  /* 0x000000e90900720c */ /* 0x040fe40003f26270 */
[----:B------:R-:W-:Y:S01]  /*fb30*/  FSEL R135, R10, -INF , !P0 ;  /* 0xff8000000a877808 */ /* 0x000fe20004000000 */
[----:B------:R-:W-:Y:S01]  /*fb40*/  FMUL.FTZ R10, R180, c[0x0][0x2ec] ;  /* 0x0000bb00b40a7a20 */ /* 0x000fe20000410000 */
[C---:B------:R-:W-:Y:S01]  /*fb50*/  ISETP.GE.AND P0, PT, R9.reuse, R232, PT ;  /* 0x000000e80900720c */ /* 0x040fe20003f06270 */
[----:B------:R-:W3:Y:S01]  /*fb60*/  MUFU.TANH R11, R11 ;  /* 0x0000000b000b7308 */ /* 0x000ee20000002400 */
[----:B------:R-:W-:-:S02]  /*fb70*/  ISETP.LT.OR P1, PT, R9, R231, P1 ;  /* 0x000000e70900720c */ /* 0x000fc40000f21670 */
[----:B------:R-:W-:Y:S01]  /*fb80*/  ISETP.LT.OR P0, PT, R9, R230, P0 ;  /* 0x000000e60900720c */ /* 0x000fe20000701670 */
[----:B--2---:R-:W-:Y:S01]  /*fb90*/  FFMA.FTZ R9, R133, -UR23, R176 ;  /* 0x8000001785097c23 */ /* 0x004fe200080100b0 */
[----:B------:R-:W-:Y:S01]  /*fba0*/  FSEL R134, R8, -INF , !P6 ;  /* 0xff80000008867808 */ /* 0x000fe20007000000 */
[----:B------:R-:W-:Y:S01]  /*fbb0*/  FFMA.FTZ R8, R132, -UR23, R194 ;  /* 0x8000001784087c23 */ /* 0x000fe200080100c2 */
[-C--:B------:R-:W-:Y:S01]  /*fbc0*/  ISETP.GE.AND P6, PT, R7, R233.reuse, PT ;  /* 0x000000e90700720c */ /* 0x080fe20003fc6270 */
[----:B------:R-:W-:Y:S01]  /*fbd0*/  MUFU.TANH R10, R10 ;  /* 0x0000000a000a7308 */ /* 0x000fe20000002400 */
[----:B------:R-:W-:Y:S01]  /*fbe0*/  FSEL R235, R9, -INF , !P1 ;  /* 0xff80000009eb7808 */ /* 0x000fe20004800000 */
[----:B----4-:R-:W-:Y:S01]  /*fbf0*/  FFMA.FTZ R9, R35, -UR23, R174 ;  /* 0x8000001723097c23 */ /* 0x010fe200080100ae */
[----:B------:R-:W-:Y:S02]  /*fc00*/  ISETP.GE.AND P1, PT, R7, R232, PT ;  /* 0x000000e80700720c */ /* 0x000fe40003f26270 */
[----:B------:R-:W-:Y:S01]  /*fc10*/  FSEL R186, R8, -INF , !P0 ;  /* 0xff80000008ba7808 */ /* 0x000fe20004000000 */
[----:B------:R-:W-:Y:S01]  /*fc20*/  FFMA.FTZ R8, R33, -UR23, R188 ;  /* 0x8000001721087c23 */ /* 0x000fe200080100bc */
[----:B------:R-:W-:-:S02]  /*fc30*/  ISETP.GE.AND P0, PT, R6, R233, PT ;  /* 0x000000e90600720c */ /* 0x000fc40003f06270 */
[CC--:B------:R-:W-:Y:S02]  /*fc40*/  ISETP.LT.OR P6, PT, R7.reuse, R231.reuse, P6 ;  /* 0x000000e70700720c */ /* 0x0c0fe400037c1670 */
[----:B------:R-:W-:Y:S01]  /*fc50*/  ISETP.LT.OR P1, PT, R7, R230, P1 ;  /* 0x000000e60700720c */ /* 0x000fe20000f21670 */
[----:B------:R-:W-:Y:S01]  /*fc60*/  FFMA.FTZ R7, R34, -UR23, R195 ;  /* 0x8000001722077c23 */ /* 0x000fe200080100c3 */
[----:B------:R-:W-:Y:S02]  /*fc70*/  ISETP.LT.OR P0, PT, R6, R231, P0 ;  /* 0x000000e70600720c */ /* 0x000fe40000701670 */
[----:B------:R-:W-:Y:S01]  /*fc80*/  FSEL R195, R9, -INF , !P6 ;  /* 0xff80000009c37808 */ /* 0x000fe20007000000 */
[----:B------:R-:W-:Y:S01]  /*fc90*/  FMUL.FTZ R9, R182, c[0x0][0x2ec] ;  /* 0x0000bb00b6097a20 */ /* 0x000fe20000410000 */
[----:B------:R-:W-:Y:S01]  /*fca0*/  FSEL R249, R7, -INF , !P1 ;  /* 0xff80000007f97808 */ /* 0x000fe20004800000 */
[----:B------:R-:W-:Y:S01]  /*fcb0*/  FFMA.FTZ R7, R30, -UR23, R191 ;  /* 0x800000171e077c23 */ /* 0x000fe200080100bf */
[----:B------:R-:W-:Y:S01]  /*fcc0*/  FSEL R234, R8, -INF , !P0 ;  /* 0xff80000008ea7808 */ /* 0x000fe20004000000 */
[----:B-1----:R-:W-:Y:S01]  /*fcd0*/  FFMA.FTZ R8, R28, -UR23, R13 ;  /* 0x800000171c087c23 */ /* 0x002fe2000801000d */
[C---:B------:R-:W-:Y:S01]  /*fce0*/  ISETP.GE.AND P1, PT, R5.reuse, R233, PT ;  /* 0x000000e90500720c */ /* 0x040fe20003f26270 */
[----:B------:R-:W1:Y:S01]  /*fcf0*/  MUFU.TANH R9, R9 ;  /* 0x0000000900097308 */ /* 0x000e620000002400 */
[----:B------:R-:W-:-:S02]  /*fd00*/  ISETP.GE.AND P0, PT, R5, R232, PT ;  /* 0x000000e80500720c */ /* 0x000fc40003f06270 */
[----:B------:R-:W-:Y:S02]  /*fd10*/  ISETP.GE.AND P6, PT, R6, R232, PT ;  /* 0x000000e80600720c */ /* 0x000fe40003fc6270 */
[C---:B------:R-:W-:Y:S02]  /*fd20*/  ISETP.LT.OR P1, PT, R5.reuse, R231, P1 ;  /* 0x000000e70500720c */ /* 0x040fe40000f21670 */
[-C--:B------:R-:W-:Y:S01]  /*fd30*/  ISETP.LT.OR P0, PT, R5, R230.reuse, P0 ;  /* 0x000000e60500720c */ /* 0x080fe20000701670 */
[----:B------:R-:W-:Y:S01]  /*fd40*/  FFMA.FTZ R5, R32, -UR23, R190 ;  /* 0x8000001720057c23 */ /* 0x000fe200080100be */
[----:B------:R-:W-:Y:S01]  /*fd50*/  ISETP.LT.OR P6, PT, R6, R230, P6 ;  /* 0x000000e60600720c */ /* 0x000fe200037c1670 */
[----:B------:R-:W-:Y:S01]  /*fd60*/  FFMA.FTZ R6, R31, -UR23, R189 ;  /* 0x800000171f067c23 */ /* 0x000fe200080100bd */
[----:B------:R-:W-:Y:S02]  /*fd70*/  FSEL R252, R7, -INF , !P0 ;  /* 0xff80000007fc7808 */ /* 0x000fe40004000000 */
[----:B------:R-:W-:Y:S01]  /*fd80*/  FSEL R184, R5, -INF , !P6 ;  /* 0xff80000005b87808 */ /* 0x000fe20007000000 */
[----:B------:R-:W-:Y:S01]  /*fd90*/  IMAD.IADD R5, R228, 0x1, -R0 ;  /* 0x00000001e4057824 */ /* 0x000fe200078e0a00 */
[----:B------:R-:W-:-:S02]  /*fda0*/  ISETP.GE.AND P6, PT, R4, R233, PT ;  /* 0x000000e90400720c */ /* 0x000fc40003fc6270 */
[----:B------:R-:W-:Y:S02]  /*fdb0*/  ISETP.GE.AND P0, PT, R3, R233, PT ;  /* 0x000000e90300720c */ /* 0x000fe40003f06270 */
[----:B------:R-:W-:Y:S02]  /*fdc0*/  ISETP.LT.OR P6, PT, R4, R231, P6 ;  /* 0x000000e70400720c */ /* 0x000fe400037c1670 */
[----:B------:R-:W-:Y:S01]  /*fdd0*/  FSEL R194, R6, -INF , !P1 ;  /* 0xff80000006c27808 */ /* 0x000fe20004800000 */
[----:B------:R-:W-:Y:S01]  /*fde0*/  FFMA.FTZ R6, R27, -UR23, R185 ;  /* 0x800000171b067c23 */ /* 0x000fe200080100b9 */
[----:B------:R-:W-:Y:S01]  /*fdf0*/  FSEL R196, R8, -INF , !P6 ;  /* 0xff80000008c47808 */ /* 0x000fe20007000000 */
[----:B------:R-:W-:Y:S01]  /*fe00*/  FMUL.FTZ R8, R181, c[0x0][0x2ec] ;  /* 0x0000bb00b5087a20 */ /* 0x000fe20000410000 */
[-C--:B------:R-:W-:Y:S02]  /*fe10*/  ISETP.GE.AND P6, PT, R3, R232.reuse, PT ;  /* 0x000000e80300720c */ /* 0x080fe40003fc6270 */
[----:B------:R-:W-:-:S02]  /*fe20*/  ISETP.GE.AND P1, PT, R4, R232, PT ;  /* 0x000000e80400720c */ /* 0x000fc40003f26270 */
[C---:B------:R-:W-:Y:S01]  /*fe30*/  ISETP.LT.OR P0, PT, R3.reuse, R231, P0 ;  /* 0x000000e70300720c */ /* 0x040fe20000701670 */
[----:B------:R-:W2:Y:S01]  /*fe40*/  MUFU.TANH R8, R8 ;  /* 0x0000000800087308 */ /* 0x000ea20000002400 */
[-C--:B------:R-:W-:Y:S01]  /*fe50*/  ISETP.LT.OR P6, PT, R3, R230.reuse, P6 ;  /* 0x000000e60300720c */ /* 0x080fe200037c1670 */
[----:B------:R-:W-:Y:S01]  /*fe60*/  FFMA.FTZ R3, R29, -UR23, R12 ;  /* 0x800000171d037c23 */ /* 0x000fe2000801000c */
[----:B------:R-:W-:Y:S01]  /*fe70*/  ISETP.LT.OR P1, PT, R4, R230, P1 ;  /* 0x000000e60400720c */ /* 0x000fe20000f21670 */
[----:B---3--:R-:W-:Y:S01]  /*fe80*/  FFMA.FTZ R4, R23, -UR23, R11 ;  /* 0x8000001717047c23 */ /* 0x008fe2000801000b */
[----:B------:R-:W-:Y:S02]  /*fe90*/  IABS R5, R5 ;  /* 0x0000000500057213 */ /* 0x000fe40000000000 */
[----:B------:R-:W-:Y:S02]  /*fea0*/  FSEL R236, R6, -INF , !P0 ;  /* 0xff80000006ec7808 */ /* 0x000fe40004000000 */
[C---:B------:R-:W-:Y:S01]  /*feb0*/  ISETP.GE.AND P0, PT, R2.reuse, R232, PT ;  /* 0x000000e80200720c */ /* 0x040fe20003f06270 */
[----:B------:R3:W-:Y:S01]  /*fec0*/  I2F R7, R5 ;  /* 0x0000000500077306 */ /* 0x0007e20000201400 */
[----:B------:R-:W-:Y:S01]  /*fed0*/  FSEL R246, R3, -INF , !P1 ;  /* 0xff80000003f67808 */ /* 0x000fe20004800000 */
[----:B-1----:R-:W-:Y:S01]  /*fee0*/  FFMA.FTZ R3, R19, -UR23, R9 ;  /* 0x8000001713037c23 */ /* 0x002fe20008010009 */
[----:B------:R-:W-:-:S02]  /*fef0*/  ISETP.LT.OR P0, PT, R2, R230, P0 ;  /* 0x000000e60200720c */ /* 0x000fc40000701670 */
[C---:B------:R-:W-:Y:S02]  /*ff00*/  ISETP.GE.AND P1, PT, R2.reuse, R233, PT ;  /* 0x000000e90200720c */ /* 0x040fe40003f26270 */
[----:B------:R-:W-:Y:S01]  /*ff10*/  FSEL R177, R3, -INF , !P0 ;  /* 0xff80000003b17808 */ /* 0x000fe20004000000 */
[----:B------:R-:W1:Y:S01]  /*ff20*/  MUFU.TANH R6, R183 ;  /* 0x000000b700067308 */ /* 0x000e620000002400 */
[----:B------:R-:W-:Y:S01]  /*ff30*/  ISETP.LT.OR P1, PT, R2, R231, P1 ;  /* 0x000000e70200720c */ /* 0x000fe20000f21670 */
[----:B--2---:R-:W-:Y:S01]  /*ff40*/  FFMA.FTZ R2, R18, -UR23, R8 ;  /* 0x8000001712027c23 */ /* 0x004fe20008010008 */
[----:B------:R-:W-:Y:S02]  /*ff50*/  PLOP3.LUT P0, PT, PT, PT, UP0, 0x80, 0x0 ;  /* 0x000000000000781c */ /* 0x000fe40003f0f008 */
[----:B------:R-:W-:Y:S02]  /*ff60*/  FSEL R248, R4, -INF , !P6 ;  /* 0xff80000004f87808 */ /* 0x000fe40007000000 */
[----:B------:R-:W-:Y:S01]  /*ff70*/  ISETP.GE.AND P6, PT, R0, R233, PT ;  /* 0x000000e90000720c */ /* 0x000fe20003fc6270 */
[----:B---3--:R-:W-:-:S03]  /*ff80*/  FFMA.FTZ R5, R20, -UR23, R10 ;  /* 0x8000001714057c23 */ /* 0x008fc6000801000a */
[C---:B------:R-:W-:Y:S02]  /*ff90*/  ISETP.LT.OR P6, PT, R0.reuse, R231, P6 ;  /* 0x000000e70000720c */ /* 0x040fe400037c1670 */
[----:B------:R-:W-:Y:S02]  /*ffa0*/  FSEL R178, R5, -INF , !P1 ;  /* 0xff80000005b27808 */ /* 0x000fe40004800000 */
[----:B------:R-:W-:Y:S02]  /*ffb0*/  ISETP.GE.AND P1, PT, R0, R232, PT ;  /* 0x000000e80000720c */ /* 0x000fe40003f26270 */
[----:B------:R-:W-:Y:S02]  /*ffc0*/  FSEL R245, R2, -INF , !P6 ;  /* 0xff80000002f57808 */ /* 0x000fe40007000000 */
[----:B------:R-:W-:Y:S01]  /*ffd0*/  ISETP.LT.OR P1, PT, R0, R230, P1 ;  /* 0x000000e60000720c */ /* 0x000fe20000f21670 */
[----:B-1----:R-:W-:-:S05]  /*ffe0*/  FFMA.FTZ R0, R7, -UR23, R6 ;  /* 0x8000001707007c23 */ /* 0x002fca0008010006 */
        /* <DEDUP_REMOVED lines=76> */
.L_x_2006:
[----:B------:R-:W-:Y:S05]  /*104b0*/  BSYNC B0 ;  /* 0x0000000000007941 */ /* 0x000fea0003800000 */
.L_x_2005:
[----:B------:R-:W0:Y:S02]  /*104c0*/  LDGDEPBAR ;  /* 0x00000000000079af */ /* 0x000e240000000000 */
.L_x_2004:
        /* <DEDUP_REMOVED lines=57> */
[----:B------:R-:W-:Y:S01]  /*10860*/  LDSM.16.MT88.4 R20, [R202+0x18000] ;  /* 0x01800000ca14783b */ /* 0x000fe20000004200 */
        /* <DEDUP_REMOVED lines=8> */
[----:B------:R-:W1:Y:S01]  /*108f0*/  LDSM.16.MT88.4 R12, [R201+0x18000] ;  /* 0x01800000c90c783b */ /* 0x000e620000004200 */
[-C--:B------:R-:W-:Y:S01]  /*10900*/  FMUL.FTZ R144, R144, R8.reuse ;  /* 0x0000000890907220 */ /* 0x080fe20000410000 */
[----:B------:R-:W2:Y:S01]  /*10910*/  MUFU.EX2 R173, R3 ;  /* 0x0000000300ad7308 */ /* 0x000ea20000000800 */
[-C--:B------:R-:W-:Y:S02]  /*10920*/  FMUL.FTZ R145, R145, R8.reuse ;  /* 0x0000000891917220 */ /* 0x080fe40000410000 */
[-C--:B------:R-:W-:Y:S02]  /*10930*/  FMUL.FTZ R148, R148, R8.reuse ;  /* 0x0000000894947220 */ /* 0x080fe40000410000 */
[-C--:B------:R-:W-:Y:S02]  /*10940*/  FMUL.FTZ R149, R149, R8.reuse ;  /* 0x0000000895957220 */ /* 0x080fe40000410000 */
[-C--:B------:R-:W-:Y:S02]  /*10950*/  FMUL.FTZ R152, R152, R8.reuse ;  /* 0x0000000898987220 */ /* 0x080fe40000410000 */
[----:B------:R-:W-:-:S02]  /*10960*/  FMUL.FTZ R153, R153, R8 ;  /* 0x0000000899997220 */ /* 0x000fc40000410000 */
[-C--:B------:R-:W-:Y:S02]  /*10970*/  FMUL.FTZ R156, R156, R8.reuse ;  /* 0x000000089c9c7220 */ /* 0x080fe40000410000 */
[-C--:B------:R-:W-:Y:S02]  /*10980*/  FMUL.FTZ R157, R157, R8.reuse ;  /* 0x000000089d9d7220 */ /* 0x080fe40000410000 */
[-C--:B------:R-:W-:Y:S01]  /*10990*/  FMUL.FTZ R160, R160, R8.reuse ;  /* 0x00000008a0a07220 */ /* 0x080fe20000410000 */
[----:B--2---:R-:W-:Y:S01]  /*109a0*/  F2FP.PACK_AB R6, R173, R183 ;  /* 0x000000b7ad06723e */ /* 0x004fe200000000ff */
        /* <DEDUP_REMOVED lines=11> */
[----:B--2---:R-:W-:Y:S02]  /*10a60*/  FFMA.FTZ R3, R26, c[0x0][0x23c], -R0 ;  /* 0x00008f001a037a23 */ /* 0x004fe40000010800 */
[-C--:B------:R-:W-:Y:S02]  /*10a70*/  FMUL.FTZ R40, R40, R8.reuse ;  /* 0x0000000828287220 */ /* 0x080fe40000410000 */
[----:B------:R-:W2:Y:S01]  /*10a80*/  MUFU.EX2 R182, R3 ;  /* 0x0000000300b67308 */ /* 0x000ea20000000800 */
        /* <DEDUP_REMOVED lines=8> */
[----:B--2---:R-:W-:Y:S01]  /*10b10*/  F2FP.PACK_AB R5, R182, R181 ;  /* 0x000000b5b605723e */ /* 0x004fe200000000ff */
        /* <DEDUP_REMOVED lines=11> */
[----:B--2---:R-:W-:Y:S02]  /*10bd0*/  FFMA.FTZ R3, R17, c[0x0][0x23c], -R0 ;  /* 0x00008f0011037a23 */ /* 0x004fe40000010800 */
[----:B------:R-:W2:Y:S01]  /*10be0*/  LDSM.16.MT88.4 R16, [R204+0x18000] ;  /* 0x01800000cc10783b */ /* 0x000ea20000004200 */
[-C--:B------:R-:W-:Y:S01]  /*10bf0*/  FMUL.FTZ R84, R84, R8.reuse ;  /* 0x0000000854547220 */ /* 0x080fe20000410000 */
[----:B------:R-:W3:Y:S01]  /*10c00*/  MUFU.EX2 R174, R3 ;  /* 0x0000000300ae7308 */ /* 0x000ee20000000800 */
        /* <DEDUP_REMOVED lines=8> */
[----:B---3--:R-:W-:Y:S01]  /*10c90*/  F2FP.PACK_AB R7, R174, R172 ;  /* 0x000000acae07723e */ /* 0x008fe200000000ff */
[----:B------:R-:W-:Y:S01]  /*10ca0*/  FADD.FTZ R3, R251, -R4 ;  /* 0x80000004fb037221 */ /* 0x000fe20000010000 */
[----:B------:R-:W-:Y:S01]  /*10cb0*/  F2FP.PACK_AB R4, R180, R175 ;  /* 0x000000afb404723e */ /* 0x000fe200000000ff */
[-C--:B------:R-:W-:Y:S02]  /*10cc0*/  FMUL.FTZ R93, R93, R8.reuse ;  /* 0x000000085d5d7220 */ /* 0x080fe40000410000 */
[----:B------:R-:W-:Y:S02]  /*10cd0*/  FMUL.FTZ R3, R3, c[0x0][0x23c] ;  /* 0x00008f0003037a20 */ /* 0x000fe40000410000 */
[-C--:B------:R-:W-:Y:S02]  /*10ce0*/  FMUL.FTZ R96, R96, R8.reuse ;  /* 0x0000000860607220 */ /* 0x080fe40000410000 */
[----:B------:R-:W-:-:S02]  /*10cf0*/  FMUL.FTZ R97, R97, R8 ;  /* 0x0000000861617220 */ /* 0x000fc40000410000 */
[----:B------:R-:W3:Y:S01]  /*10d00*/  MUFU.EX2 R3, R3 ;  /* 0x0000000300037308 */ /* 0x000ee20000000800 */
        /* <DEDUP_REMOVED lines=8> */
[-C--:B---3--:R-:W-:Y:S02]  /*10d90*/  FMUL.FTZ R138, R138, R3.reuse ;  /* 0x000000038a8a7220 */ /* 0x088fe40000410000 */
[-C--:B------:R-:W-:Y:S02]  /*10da0*/  FMUL.FTZ R139, R139, R3.reuse ;  /* 0x000000038b8b7220 */ /* 0x080fe40000410000 */
        /* <DEDUP_REMOVED lines=15> */
[----:B------:R-:W-:Y:S01]  /*10ea0*/  MOV R143, R174 ;  /* 0x000000ae008f7202 */ /* 0x000fe20000000f00 */
[-C--:B------:R-:W-:Y:S02]  /*10eb0*/  FMUL.FTZ R166, R166, R3.reuse ;  /* 0x00000003a6a67220 */ /* 0x080fe40000410000 */
[----:B------:R-:W-:-:S02]  /*10ec0*/  FMUL.FTZ R167, R167, R3 ;  /* 0x00000003a7a77220 */ /* 0x000fc40000410000 */
[-C--:B------:R-:W-:Y:S01]  /*10ed0*/  FMUL.FTZ R38, R38, R3.reuse ;  /* 0x0000000326267220 */ /* 0x080fe20000410000 */
[C---:B------:R-:W-:Y:S01]  /*10ee0*/  HMMA.16816.F32 R20, R4.reuse, R22, R148 ;  /* 0x000000160414723c */ /* 0x040fe20000001894 */
[-C--:B------:R-:W-:Y:S02]  /*10ef0*/  FMUL.FTZ R39, R39, R3.reuse ;  /* 0x0000000327277220 */ /* 0x080fe40000410000 */
[-C--:B------:R-:W-:Y:S02]  /*10f00*/  FMUL.FTZ R46, R46, R3.reuse ;  /* 0x000000032e2e7220 */ /* 0x080fe40000410000 */
[-C--:B------:R-:W-:Y:S02]  /*10f10*/  FMUL.FTZ R47, R47, R3.reuse ;  /* 0x000000032f2f7220 */ /* 0x080fe40000410000 */
[----:B------:R-:W-:Y:S01]  /*10f20*/  FMUL.FTZ R50, R50, R3 ;  /* 0x0000000332327220 */ /* 0x000fe20000410000 */
[----:B------:R-:W-:Y:S01]  /*10f30*/  MOV R26, R28 ;  /* 0x0000001c001a7202 */ /* 0x000fe20000000f00 */
[C---:B--2---:R-:W-:Y:S01]  /*10f40*/  HMMA.16816.F32 R248, R4.reuse, R18, R156 ;  /* 0x0000001204f8723c */ /* 0x044fe2000000189c */
        /* <DEDUP_REMOVED lines=14> */
[----:B------:R-:W1:Y:S01]  /*11030*/  LDSM.16.MT88.4 R12, [R203+0x18000] ;  /* 0x01800000cb0c783b */ /* 0x000e620000004200 */
        /* <DEDUP_REMOVED lines=8> */
[----:B------:R-:W-:Y:S01]  /*110c0*/  HMMA.16816.F32 R20, R4, R16, R152 ;  /* 0x000000100414723c */ /* 0x000fe20000001898 */
[----:B------:R-:W-:Y:S01]  /*110d0*/  LDSM.16.MT88.4 R16, [R202+0x1a000] ;  /* 0x01a00000ca10783b */ /* 0x000fe20000004200 */
        /* <DEDUP_REMOVED lines=19> */
[----:B------:R-:W1:Y:S01]  /*11210*/  LDSM.16.MT88.4 R20, [R201+0x1a000] ;  /* 0x01a00000c914783b */ /* 0x000e620000004200 */
[----:B------:R-:W-:-:S02]  /*11220*/  FMUL.FTZ R90, R90, R3 ;  /* 0x000000035a5a7220 */ /* 0x000fc40000410000 */
[-C--:B------:R-:W-:Y:S02]  /*11230*/  FMUL.FTZ R91, R91, R3.reuse ;  /* 0x000000035b5b7220 */ /* 0x080fe40000410000 */
[-C--:B------:R-:W-:Y:S02]  /*11240*/  FMUL.FTZ R94, R94, R3.reuse ;  /* 0x000000035e5e7220 */ /* 0x080fe40000410000 */
[----:B------:R-:W-:Y:S01]  /*11250*/  HMMA.16816.F32 R240, R4, R14, R164 ;  /* 0x0000000e04f0723c */ /* 0x000fe200000018a4 */
[----:B------:R-:W2:Y:S01]  /*11260*/  LDSM.16.MT88.4 R12, [R204+0x1a000] ;  /* 0x01a00000cc0c783b */ /* 0x000ea20000004200 */
        /* <DEDUP_REMOVED lines=20> */
[----:B------:R-:W-:Y:S01]  /*113b0*/  MOV R38, R247 ;  /* 0x000000f700267202 */ /* 0x000fe20000000f00 */
[----:B--2---:R-:W-:Y:S01]  /*113c0*/  HMMA.16816.F32 R188, R4, R12, R52 ;  /* 0x0000000c04bc723c */ /* 0x004fe20000001834 */
[----:B------:R-:W-:Y:S01]  /*113d0*/  MOV R37, R246 ;  /* 0x000000f600257202 */ /* 0x000fe20000000f00 */
[----:B------:R-:W-:Y:S01]  /*113e0*/  FFMA.FTZ R10, R10, c[0x0][0x23c], -R0 ;  /* 0x00008f000a0a7a23 */ /* 0x000fe20000010800 */
[----:B------:R-:W-:-:S02]  /*113f0*/  MOV R36, R245 ;  /* 0x000000f500247202 */ /* 0x000fc40000000f00 */
[----:B------:R-:W-:Y:S02]  /*11400*/  MOV R39, R196 ;  /* 0x000000c400277202 */ /* 0x000fe40000000f00 */
[----:B------:R-:W-:Y:S01]  /*11410*/  MOV R55, R177 ;  /* 0x000000b100377202 */ /* 0x000fe20000000f00 */
[----:B------:R-:W-:Y:S01]  /*11420*/  HMMA.16816.F32 R244, R4, R16, R44 ;  /* 0x0000001004f4723c */ /* 0x000fe2000000182c */
[----:B------:R-:W-:-:S06]  /*11430*/  MOV R54, R179 ;  /* 0x000000b300367202 */ /* 0x000fcc0000000f00 */
[----:B------:R-:W-:Y:S01]  /*11440*/  MOV R46, R236 ;  /* 0x000000ec002e7202 */ /* 0x000fe20000000f00 */
        /* <DEDUP_REMOVED lines=9> */
[----:B------:R-:W-:Y:S01]  /*114e0*/  MOV R43, R142 ;  /* 0x0000008e002b7202 */ /* 0x000fe20000000f00 */
[----:B------:R-:W-:Y:S01]  /*114f0*/  IMAD.MOV.U32 R48, RZ, RZ, R180 ;  /* 0x000000ffff307224 */ /* 0x000fe200078e00b4 */
[----:B------:R-:W-:Y:S02]  /*11500*/  MOV R50, R186 ;  /* 0x000000ba00327202 */ /* 0x000fe40000000f00 */
[----:B------:R-:W-:Y:S02]  /*11510*/  MOV R49, R184 ;  /* 0x000000b800317202 */ /* 0x000fe40000000f00 */
[----:B------:R-:W-:Y:S01]  /*11520*/  HMMA.16816.F32 R184, R4, R14, R56 ;  /* 0x0000000e04b8723c */ /* 0x000fe20000001838 */
[----:B------:R-:W3:Y:S01]  /*11530*/  LDSM.16.MT88.4 R12, [R202+0x1c000] ;  /* 0x01c00000ca0c783b */ /* 0x000ee20000004200 */
[----:B------:R-:W-:-:S02]  /*11540*/  MOV R51, R181 ;  /* 0x000000b500337202 */ /* 0x000fc40000000f00 */
[----:B------:R-:W-:Y:S02]  /*11550*/  MOV R41, R141 ;  /* 0x0000008d00297202 */ /* 0x000fe40000000f00 */
[----:B------:R-:W-:Y:S02]  /*11560*/  MOV R40, R175 ;  /* 0x000000af00287202 */ /* 0x000fe40000000f00 */
[----:B------:R-:W-:Y:S02]  /*11570*/  MOV R142, R173 ;  /* 0x000000ad008e7202 */ /* 0x000fe40000000f00 */
[----:B------:R-:W-:Y:S02]  /*11580*/  MOV R141, R172 ;  /* 0x000000ac008d7202 */ /* 0x000fe40000000f00 */
[----:B------:R-:W-:Y:S02]  /*11590*/  MOV R59, R55 ;  /* 0x00000037003b7202 */ /* 0x000fe40000000f00 */
[----:B------:R-:W-:-:S02]  /*115a0*/  MOV R52, R48 ;  /* 0x0000003000347202 */ /* 0x000fc40000000f00 */
[----:B------:R-:W-:Y:S02]  /*115b0*/  MOV R53, R49 ;  /* 0x0000003100357202 */ /* 0x000fe40000000f00 */
[----:B------:R-:W-:Y:S02]  /*115c0*/  MOV R55, R51 ;  /* 0x0000003300377202 */ /* 0x000fe40000000f00 */
[----:B------:R-:W-:Y:S01]  /*115d0*/  MOV R48, R44 ;  /* 0x0000002c00307202 */ /* 0x000fe20000000f00 */
[----:B-1----:R-:W-:Y:S01]  /*115e0*/  HMMA.16816.F32 R180, R4, R20, R60 ;  /* 0x0000001404b4723c */ /* 0x002fe2000000183c */
[----:B------:R-:W-:Y:S02]  /*115f0*/  MOV R49, R45 ;  /* 0x0000002d00317202 */ /* 0x000fe40000000f00 */
[----:B------:R-:W-:Y:S02]  /*11600*/  MOV R51, R36 ;  /* 0x0000002400337202 */ /* 0x000fe40000000f00 */
[----:B------:R-:W-:-:S02]  /*11610*/  MOV R44, R37 ;  /* 0x00000025002c7202 */ /* 0x000fc40000000f00 */
[----:B------:R-:W-:Y:S01]  /*11620*/  MOV R45, R38 ;  /* 0x00000026002d7202 */ /* 0x000fe20000000f00 */
[C---:B------:R-:W-:Y:S01]  /*11630*/  HMMA.16816.F32 R176, R4.reuse, R22, R64 ;  /* 0x0000001604b0723c */ /* 0x040fe20000001840 */
[----:B------:R-:W1:Y:S01]  /*11640*/  LDSM.16.MT88.4 R20, [R204+0x1c000] ;  /* 0x01c00000cc14783b */ /* 0x000e620000004200 */
[----:B------:R-:W-:Y:S02]  /*11650*/  MOV R36, R151 ;  /* 0x0000009700247202 */ /* 0x000fe40000000f00 */
[----:B------:R-:W-:Y:S02]  /*11660*/  MOV R37, R150 ;  /* 0x0000009600257202 */ /* 0x000fe40000000f00 */
[----:B------:R-:W-:Y:S02]  /*11670*/  MOV R38, R149 ;  /* 0x0000009500267202 */ /* 0x000fe40000000f00 */
[----:B--2---:R-:W-:Y:S01]  /*11680*/  HMMA.16816.F32 R172, R4, R16, R68 ;  /* 0x0000001004ac723c */ /* 0x004fe20000001844 */
[----:B------:R-:W-:-:S02]  /*11690*/  MOV R56, R55 ;  /* 0x0000003700387202 */ /* 0x000fc40000000f00 */
[----:B------:R-:W-:Y:S01]  /*116a0*/  MOV R55, R9 ;  /* 0x0000000900377202 */ /* 0x000fe20000000f00 */
[----:B------:R-:W-:Y:S01]  /*116b0*/  FFMA.FTZ R9, R169, c[0x0][0x23c], -R2 ;  /* 0x00008f00a9097a23 */ /* 0x000fe20000010802 */
[----:B------:R-:W-:Y:S02]  /*116c0*/  MOV R67, R44 ;  /* 0x0000002c00437202 */ /* 0x000fe40000000f00 */
[----:B------:R-:W-:Y:S01]  /*116d0*/  MOV R66, R45 ;  /* 0x0000002d00427202 */ /* 0x000fe20000000f00 */
[----:B---3--:R-:W-:Y:S01]  /*116e0*/  HMMA.16816.F32 R164, R4, R12, R76 ;  /* 0x0000000c04a4723c */ /* 0x008fe2000000184c */
[----:B------:R2:W-:Y:S01]  /*116f0*/  MUFU.EX2 R78, R9 ;  /* 0x00000009004e7308 */ /* 0x0005e20000000800 */
[----:B------:R-:W-:Y:S01]  /*11700*/  MOV R71, R40 ;  /* 0x0000002800477202 */ /* 0x000fe20000000f00 */
[----:B------:R-:W-:Y:S01]  /*11710*/  IMAD.MOV.U32 R45, RZ, RZ, R42 ;  /* 0x000000ffff2d7224 */ /* 0x000fe200078e002a */
[----:B------:R-:W-:Y:S02]  /*11720*/  MOV R44, R41 ;  /* 0x00000029002c7202 */ /* 0x000fe40000000f00 */
[----:B------:R-:W-:-:S02]  /*11730*/  MOV R58, R53 ;  /* 0x00000035003a7202 */ /* 0x000fc40000000f00 */
[C---:B------:R-:W-:Y:S01]  /*11740*/  HMMA.16816.F32 R156, R4.reuse, R14, R80 ;  /* 0x0000000e049c723c */ /* 0x040fe20000001850 */
[----:B------:R-:W3:Y:S01]  /*11750*/  LDSM.16.MT88.4 R12, [R201+0x1e000] ;  /* 0x01e00000c90c783b */ /* 0x000ee20000004200 */
[----:B------:R-:W-:Y:S02]  /*11760*/  MOV R60, R51 ;  /* 0x00000033003c7202 */ /* 0x000fe40000000f00 */
[----:B------:R-:W-:Y:S02]  /*11770*/  MOV R51, R27 ;  /* 0x0000001b00337202 */ /* 0x000fe40000000f00 */
[----:B------:R-:W-:Y:S02]  /*11780*/  MOV R53, R25 ;  /* 0x0000001900357202 */ /* 0x000fe40000000f00 */
[----:B------:R-:W-:Y:S01]  /*11790*/  HMMA.16816.F32 R144, R4, R18, R72 ;  /* 0x000000120490723c */ /* 0x000fe20000001848 */
[----:B------:R-:W4:Y:S01]  /*117a0*/  LDSM.16.MT88.4 R16, [R203+0x1c000] ;  /* 0x01c00000cb10783b */ /* 0x000f220000004200 */
[----:B--2---:R-:W-:Y:S01]  /*117b0*/  FFMA.FTZ R9, R170, c[0x0][0x23c], -R2 ;  /* 0x00008f00aa097a23 */ /* 0x004fe20000010802 */
[----:B------:R-:W-:-:S02]  /*117c0*/  MOV R63, R48 ;  /* 0x00000030003f7202 */ /* 0x000fc40000000f00 */
[----:B------:R-:W-:Y:S01]  /*117d0*/  MOV R62, R49 ;  /* 0x00000031003e7202 */ /* 0x000fe20000000f00 */
[----:B------:R2:W-:Y:S01]  /*117e0*/  MUFU.EX2 R76, R9 ;  /* 0x00000009004c7308 */ /* 0x0005e20000000800 */
[----:B------:R-:W-:Y:S01]  /*117f0*/  MOV R64, R47 ;  /* 0x0000002f00407202 */ /* 0x000fe20000000f00 */
[----:B-1----:R-:W-:Y:S01]  /*11800*/  HMMA.16816.F32 R152, R4, R20, R84 ;  /* 0x000000140498723c */ /* 0x002fe20000001854 */
[----:B------:R-:W-:Y:S02]  /*11810*/  MOV R75, R62 ;  /* 0x0000003e004b7202 */ /* 0x000fe40000000f00 */
[----:B------:R-:W-:Y:S02]  /*11820*/  MOV R74, R63 ;  /* 0x0000003f004a7202 */ /* 0x000fe40000000f00 */
[----:B------:R-:W-:Y:S02]  /*11830*/  MOV R47, R31 ;  /* 0x0000001f002f7202 */ /* 0x000fe40000000f00 */
[----:B------:R-:W-:-:S02]  /*11840*/  MOV R84, R54 ;  /* 0x0000003600547202 */ /* 0x000fc40000000f00 */
[----:B------:R-:W-:Y:S02]  /*11850*/  MOV R54, R50 ;  /* 0x0000003200367202 */ /* 0x000fe40000000f00 */
[----:B------:R-:W-:Y:S01]  /*11860*/  MOV R50, R46 ;  /* 0x0000002e00327202 */ /* 0x000fe20000000f00 */
[----:B------:R-:W-:Y:S01]  /*11870*/  IMAD.MOV.U32 R46, RZ, RZ, R39 ;  /* 0x000000ffff2e7224 */ /* 0x000fe200078e0027 */
[----:B------:R-:W-:Y:S01]  /*11880*/  MOV R39, R148 ;  /* 0x0000009400277202 */ /* 0x000fe20000000f00 */
[----:B--2---:R-:W-:Y:S01]  /*11890*/  FFMA.FTZ R9, R171, c[0x0][0x23c], -R2 ;  /* 0x00008f00ab097a23 */ /* 0x004fe20000010802 */
[----:B------:R-:W-:Y:S01]  /*118a0*/  HMMA.16816.F32 R148, R4, R22, R88 ;  /* 0x000000160494723c */ /* 0x000fe20000001858 */
[----:B------:R-:W1:Y:S01]  /*118b0*/  LDSM.16.MT88.4 R20, [R202+0x1e000] ;  /* 0x01e00000ca14783b */ /* 0x000e620000004200 */
[----:B------:R-:W-:Y:S01]  /*118c0*/  MOV R65, R46 ;  /* 0x0000002e00417202 */ /* 0x000fe20000000f00 */
[----:B------:R2:W-:Y:S01]  /*118d0*/  MUFU.EX2 R80, R9 ;  /* 0x0000000900507308 */ /* 0x0005e20000000800 */
        /* <DEDUP_REMOVED lines=9> */
[----:B------:R-:W3:Y:S01]  /*11970*/  LDSM.16.MT88.4 R12, [R203+0x1e000] ;  /* 0x01e00000cb0c783b */ /* 0x000ee20000004200 */
[----:B--2---:R-:W-:Y:S01]  /*11980*/  FFMA.FTZ R9, R135, c[0x0][0x23c], -R2 ;  /* 0x00008f0087097a23 */ /* 0x004fe20000010802 */
[----:B------:R-:W-:-:S02]  /*11990*/  MOV R61, R50 ;  /* 0x00000032003d7202 */ /* 0x000fc40000000f00 */
[----:B------:R-:W-:Y:S01]  /*119a0*/  MOV R135, R60 ;  /* 0x0000003c00877202 */ /* 0x000fe20000000f00 */
[----:B------:R2:W-:Y:S01]  /*119b0*/  MUFU.EX2 R86, R9 ;  /* 0x0000000900567308 */ /* 0x0005e20000000800 */
[----:B------:R-:W-:Y:S01]  /*119c0*/  MOV R48, R30 ;  /* 0x0000001e00307202 */ /* 0x000fe20000000f00 */
[C---:B----4-:R-:W-:Y:S01]  /*119d0*/  HMMA.16816.F32 R140, R4.reuse, R16, R92 ;  /* 0x00000010048c723c */ /* 0x050fe2000000185c */
[----:B------:R-:W-:Y:S02]  /*119e0*/  MOV R49, R29 ;  /* 0x0000001d00317202 */ /* 0x000fe40000000f00 */
[----:B------:R-:W-:Y:S02]  /*119f0*/  MOV R50, R28 ;  /* 0x0000001c00327202 */ /* 0x000fe40000000f00 */
[----:B------:R-:W-:Y:S01]  /*11a00*/  LDSM.16.MT88.4 R28, [R201+0x1a800] ;  /* 0x01a80000c91c783b */ /* 0x000fe20000004200 */
[----:B------:R-:W-:Y:S02]  /*11a10*/  MOV R82, R56 ;  /* 0x0000003800527202 */ /* 0x000fe40000000f00 */
[----:B------:R-:W-:Y:S01]  /*11a20*/  HMMA.16816.F32 R96, R4, R18, R96 ;  /* 0x000000120460723c */ /* 0x000fe20000001860 */
[----:B------:R-:W4:Y:S01]  /*11a30*/  LDSM.16.MT88.4 R16, [R204+0x1e000] ;  /* 0x01e00000cc10783b */ /* 0x000f220000004200 */
[----:B------:R-:W-:-:S02]  /*11a40*/  MOV R95, R59 ;  /* 0x0000003b005f7202 */ /* 0x000fc40000000f00 */
[----:B------:R-:W-:Y:S02]  /*11a50*/  MOV R59, R52 ;  /* 0x00000034003b7202 */ /* 0x000fe40000000f00 */
[----:B------:R-:W-:Y:S01]  /*11a60*/  MOV R52, R26 ;  /* 0x0000001a00347202 */ /* 0x000fe20000000f00 */
[----:B--2---:R-:W-:Y:S01]  /*11a70*/  FFMA.FTZ R9, R192, c[0x0][0x23c], -R0 ;  /* 0x00008f00c0097a23 */ /* 0x004fe20000010800 */
[----:B-1----:R-:W-:Y:S01]  /*11a80*/  HMMA.16816.F32 R108, R4, R20, R108 ;  /* 0x00000014046c723c */ /* 0x002fe2000000186c */
[----:B------:R-:W-:Y:S01]  /*11a90*/  LDSM.16.MT88.4 R24, [R201+0x18800] ;  /* 0x01880000c918783b */ /* 0x000fe20000004200 */
[----:B------:R-:W-:Y:S01]  /*11aa0*/  MOV R83, R57 ;  /* 0x0000003900537202 */ /* 0x000fe20000000f00 */
[----:B------:R1:W-:Y:S01]  /*11ab0*/  MUFU.EX2 R77, R9 ;  /* 0x00000009004d7308 */ /* 0x0003e20000000800 */
[----:B------:R-:W-:Y:S02]  /*11ac0*/  MOV R72, R58 ;  /* 0x0000003a00487202 */ /* 0x000fe40000000f00 */
[----:B------:R-:W-:-:S02]  /*11ad0*/  MOV R73, R59 ;  /* 0x0000003b00497202 */ /* 0x000fc40000000f00 */
[C---:B------:R-:W-:Y:S01]  /*11ae0*/  HMMA.16816.F32 R112, R4.reuse, R22, R112 ;  /* 0x000000160470723c */ /* 0x040fe20000001870 */
[----:B------:R-:W-:Y:S01]  /*11af0*/  LDSM.16.MT88.4 R20, [R202+0x18800] ;  /* 0x01880000ca14783b */ /* 0x000fe20000004200 */
[----:B------:R-:W-:Y:S02]  /*11b00*/  MOV R170, R71 ;  /* 0x0000004700aa7202 */ /* 0x000fe40000000f00 */
[----:B------:R-:W-:Y:S02]  /*11b10*/  MOV R169, R64 ;  /* 0x0000004000a97202 */ /* 0x000fe40000000f00 */
[----:B------:R-:W-:Y:S02]  /*11b20*/  MOV R79, R66 ;  /* 0x00000042004f7202 */ /* 0x000fe40000000f00 */
[----:B------:R-:W-:Y:S01]  /*11b30*/  MOV R171, R91 ;  /* 0x0000005b00ab7202 */ /* 0x000fe20000000f00 */
[----:B---3--:R-:W-:Y:S01]  /*11b40*/  HMMA.16816.F32 R124, R4, R12, R124 ;  /* 0x0000000c047c723c */ /* 0x008fe2000000187c */
[----:B------:R-:W-:Y:S01]  /*11b50*/  MOV R192, R79 ;  /* 0x0000004f00c07202 */ /* 0x000fe20000000f00 */
[----:B-1----:R-:W-:Y:S01]  /*11b60*/  FFMA.FTZ R9, R193, c[0x0][0x23c], -R0 ;  /* 0x00008f00c1097a23 */ /* 0x002fe20000010800 */
[----:B------:R-:W-:-:S03]  /*11b70*/  MOV R193, R61 ;  /* 0x0000003d00c17202 */ /* 0x000fc60000000f00 */
[----:B------:R1:W2:Y:S02]  /*11b80*/  MUFU.EX2 R81, R9 ;  /* 0x0000000900517308 */ /* 0x0002a40000000800 */
[C---:B------:R-:W-:Y:S01]  /*11b90*/  HMMA.16816.F32 R40, R4.reuse, R14, R128 ;  /* 0x0000000e0428723c */ /* 0x040fe20000001880 */
[----:B------:R-:W3:Y:S07]  /*11ba0*/  LDSM.16.MT88.4 R12, [R203+0x18800] ;  /* 0x01880000cb0c783b */ /* 0x000eee0000004200 */
[----:B----4-:R-:W-:Y:S01]  /*11bb0*/  HMMA.16816.F32 R116, R4, R16, R116 ;  /* 0x000000100474723c */ /* 0x010fe20000001874 */
[----:B-1----:R-:W-:-:S07]  /*11bc0*/  MOV R9, R88 ;  /* 0x0000005800097202 */ /* 0x002fce0000000f00 */
[----:B------:R-:W-:Y:S01]  /*11bd0*/  HMMA.16816.F32 R120, R4, R18, R120 ;  /* 0x000000120478723c */ /* 0x000fe20000001878 */
[----:B------:R-:W1:Y:S06]  /*11be0*/  LDSM.16.MT88.4 R16, [R204+0x18800] ;  /* 0x01880000cc10783b */ /* 0x000e6c0000004200 */
[--C-:B------:R-:W-:Y:S01]  /*11bf0*/  FFMA.FTZ R4, R168, c[0x0][0x23c], -R0.reuse ;  /* 0x00008f00a8047a23 */ /* 0x100fe20000010800 */
[----:B--2---:R-:W-:Y:S02]  /*11c00*/  F2FP.PACK_AB R5, R81, R77 ;  /* 0x0000004d5105723e */ /* 0x004fe400000000ff */
[----:B------:R-:W-:Y:S01]  /*11c10*/  F2FP.PACK_AB R6, R86, R80 ;  /* 0x000000505606723e */ /* 0x000fe200000000ff */
[----:B------:R2:W-:Y:S01]  /*11c20*/  MUFU.EX2 R87, R4 ;  /* 0x0000000400577308 */ /* 0x0005e20000000800 */
[----:B------:R-:W-:Y:S01]  /*11c30*/  MOV R168, R65 ;  /* 0x0000004100a87202 */ /* 0x000fe20000000f00 */
[----:B--2---:R-:W-:Y:S01]  /*11c40*/  FFMA.FTZ R4, R134, c[0x0][0x23c], -R0 ;  /* 0x00008f0086047a23 */ /* 0x004fe20000010800 */
[----:B------:R-:W-:-:S05]  /*11c50*/  MOV R134, R67 ;  /* 0x0000004300867202 */ /* 0x000fca0000000f00 */
[----:B------:R2:W4:Y:S02]  /*11c60*/  MUFU.EX2 R85, R4 ;  /* 0x0000000400557308 */ /* 0x0005240000000800 */
[----:B--2---:R-:W-:Y:S02]  /*11c70*/  F2FP.PACK_AB R4, R76, R78 ;  /* 0x0000004e4c04723e */ /* 0x004fe400000000ff */
[----:B----4-:R-:W-:-:S07]  /*11c80*/  F2FP.PACK_AB R7, R85, R87 ;  /* 0x000000575507723e */ /* 0x010fce00000000ff */
[C---:B---3--:R-:W-:Y:S08]  /*11c90*/  HMMA.16816.F32 R160, R4.reuse, R12, R160 ;  /* 0x0000000c04a0723c */ /* 0x048ff000000018a0 */
[C---:B------:R-:W-:Y:S01]  /*11ca0*/  HMMA.16816.F32 R60, R4.reuse, R14, R240 ;  /* 0x0000000e043c723c */ /* 0x040fe200000018f0 */
[----:B------:R-:W2:Y:S06]  /*11cb0*/  LDSM.16.MT88.4 R12, [R201+0x1c800] ;  /* 0x01c80000c90c783b */ /* 0x000eac0000004200 */
[----:B------:R-:W-:Y:S01]  /*11cc0*/  MOV R242, R76 ;  /* 0x0000004c00f27202 */ /* 0x000fe20000000f00 */
[----:B------:R-:W-:Y:S01]  /*11cd0*/  HMMA.16816.F32 R136, R4, R24, R136 ;  /* 0x000000180488723c */ /* 0x000fe20000001888 */
[----:B------:R-:W-:-:S02]  /*11ce0*/  MOV R241, R77 ;  /* 0x0000004d00f17202 */ /* 0x000fc40000000f00 */
[----:B------:R-:W-:Y:S02]  /*11cf0*/  MOV R240, R78 ;  /* 0x0000004e00f07202 */ /* 0x000fe40000000f00 */
[----:B------:R-:W-:-:S03]  /*11d00*/  MOV R243, R81 ;  /* 0x0000005100f37202 */ /* 0x000fc60000000f00 */
[C---:B------:R-:W-:Y:S01]  /*11d10*/  HMMA.16816.F32 R52, R4.reuse, R26, R52 ;  /* 0x0000001a0434723c */ /* 0x040fe20000001834 */
[----:B------:R-:W3:Y:S07]  /*11d20*/  LDSM.16.MT88.4 R24, [R202+0x1a800] ;  /* 0x01a80000ca18783b */ /* 0x000eee0000004200 */
[C---:B-1----:R-:W-:Y:S08]  /*11d30*/  HMMA.16816.F32 R36, R4.reuse, R16, R36 ;  /* 0x000000100424723c */ /* 0x042ff00000001824 */
[C---:B------:R-:W-:Y:S01]  /*11d40*/  HMMA.16816.F32 R56, R4.reuse, R18, R248 ;  /* 0x000000120438723c */ /* 0x040fe200000018f8 */
[----:B------:R-:W1:Y:S06]  /*11d50*/  LDSM.16.MT88.4 R16, [R203+0x1a800] ;  /* 0x01a80000cb10783b */ /* 0x000e6c0000004200 */
[----:B------:R-:W-:Y:S01]  /*11d60*/  MOV R248, R80 ;  /* 0x0000005000f87202 */ /* 0x000fe20000000f00 */
[----:B------:R-:W-:Y:S01]  /*11d70*/  HMMA.16816.F32 R64, R4, R28, R32 ;  /* 0x0000001c0440723c */ /* 0x000fe20000001820 */
[----:B------:R-:W-:Y:S01]  /*11d80*/  MOV R251, R85 ;  /* 0x0000005500fb7202 */ /* 0x000fe20000000f00 */
[----:B------:R-:W-:Y:S01]  /*11d90*/  LDSM.16.MT88.4 R32, [R204+0x1c800] ;  /* 0x01c80000cc20783b */ /* 0x000fe20000004200 */
[----:B------:R-:W-:-:S02]  /*11da0*/  MOV R250, R86 ;  /* 0x0000005600fa7202 */ /* 0x000fc40000000f00 */
[----:B------:R-:W-:-:S03]  /*11db0*/  MOV R249, R87 ;  /* 0x0000005700f97202 */ /* 0x000fc60000000f00 */
[C---:B------:R-:W-:Y:S01]  /*11dc0*/  HMMA.16816.F32 R68, R4.reuse, R30, R196 ;  /* 0x0000001e0444723c */ /* 0x040fe200000018c4 */
[----:B------:R-:W4:Y:S06]  /*11dd0*/  LDSM.16.MT88.4 R28, [R202+0x1c800] ;  /* 0x01c80000ca1c783b */ /* 0x000f2c0000004200 */
[----:B------:R-:W-:Y:S01]  /*11de0*/  IMAD.MOV.U32 R198, RZ, RZ, R95 ;  /* 0x000000ffffc67224 */ /* 0x000fe200078e005f */
[----:B--2---:R-:W-:Y:S01]  /*11df0*/  HMMA.16816.F32 R128, R4, R12, R172 ;  /* 0x0000000c0480723c */ /* 0x004fe200000018ac */
[----:B------:R-:W-:Y:S02]  /*11e00*/  MOV R196, R90 ;  /* 0x0000005a00c47202 */ /* 0x000fe40000000f00 */
[----:B------:R-:W-:-:S02]  /*11e10*/  MOV R199, R89 ;  /* 0x0000005900c77202 */ /* 0x000fc40000000f00 */
[----:B------:R-:W-:-:S03]  /*11e20*/  MOV R197, R84 ;  /* 0x0000005400c57202 */ /* 0x000fc60000000f00 */
[C---:B------:R-:W-:Y:S01]  /*11e30*/  HMMA.16816.F32 R144, R4.reuse, R14, R144 ;  /* 0x0000000e0490723c */ /* 0x040fe20000001890 */
[----:B------:R-:W2:Y:S07]  /*11e40*/  LDSM.16.MT88.4 R12, [R203+0x1c800] ;  /* 0x01c80000cb0c783b */ /* 0x000eae0000004200 */
[C---:B------:R-:W-:Y:S08]  /*11e50*/  HMMA.16816.F32 R48, R4.reuse, R20, R48 ;  /* 0x000000140430723c */ /* 0x040ff00000001830 */
[C---:B------:R-:W-:Y:S01]  /*11e60*/  HMMA.16816.F32 R44, R4.reuse, R22, R44 ;  /* 0x00000016042c723c */ /* 0x040fe2000000182c */
[----:B------:R-:W5:Y:S07]  /*11e70*/  LDSM.16.MT88.4 R20, [R204+0x1a800] ;  /* 0x01a80000cc14783b */ /* 0x000f6e0000004200 */
[C---:B---3--:R-:W-:Y:S07]  /*11e80*/  HMMA.16816.F32 R76, R4.reuse, R24, R244 ;  /* 0x00000018044c723c */ /* 0x048fee00000018f4 */
        /* <DEDUP_REMOVED lines=8> */
[----:B------:R-:W-:-:S06]  /*11f10*/  MOV R25, R83 ;  /* 0x0000005300197202 */ /* 0x000fcc0000000f00 */
[C---:B------:R-:W-:Y:S07]  /*11f20*/  HMMA.16816.F32 R80, R4.reuse, R26, R236 ;  /* 0x0000001a0450723c */ /* 0x040fee00000018ec */
[----:B------:R-:W-:Y:S01]  /*11f30*/  MOV R238, R244 ;  /* 0x000000f400ee7202 */ /* 0x000fe20000000f00 */
[----:B------:R-:W-:Y:S01]  /*11f40*/  IMAD.MOV.U32 R244, RZ, RZ, R246 ;  /* 0x000000fffff47224 */ /* 0x000fe200078e00f6 */
[----:B------:R-:W-:Y:S01]  /*11f50*/  MOV R246, R196 ;  /* 0x000000c400f67202 */ /* 0x000fe20000000f00 */
[----:B----4-:R-:W-:Y:S01]  /*11f60*/  HMMA.16816.F32 R164, R4, R28, R164 ;  /* 0x0000001c04a4723c */ /* 0x010fe200000018a4 */
[----:B------:R-:W-:Y:S01]  /*11f70*/  MOV R196, R9 ;  /* 0x0000000900c47202 */ /* 0x000fe20000000f00 */
[----:B------:R-:W-:Y:S01]  /*11f80*/  FFMA.FTZ R9, R235, c[0x0][0x23c], -R2 ;  /* 0x00008f00eb097a23 */ /* 0x000fe20000010802 */
[----:B------:R-:W-:-:S02]  /*11f90*/  MOV R237, R25 ;  /* 0x0000001900ed7202 */ /* 0x000fc40000000f00 */
[----:B------:R-:W-:Y:S01]  /*11fa0*/  MOV R239, R245 ;  /* 0x000000f500ef7202 */ /* 0x000fe20000000f00 */
[----:B------:R3:W-:Y:S01]  /*11fb0*/  MUFU.EX2 R236, R9 ;  /* 0x0000000900ec7308 */ /* 0x0007e20000000800 */
[----:B------:R-:W-:Y:S01]  /*11fc0*/  MOV R29, R24 ;  /* 0x00000018001d7202 */ /* 0x000fe20000000f00 */
[----:B--2---:R-:W-:Y:S01]  /*11fd0*/  HMMA.16816.F32 R172, R4, R12, R140 ;  /* 0x0000000c04ac723c */ /* 0x004fe2000000188c */
[----:B------:R-:W-:Y:S01]  /*11fe0*/  LDSM.16.MT88.4 R24, [R204+0x1e800] ;  /* 0x01e80000cc18783b */ /* 0x000fe20000004200 */
[----:B------:R-:W-:Y:S02]  /*11ff0*/  MOV R245, R247 ;  /* 0x000000f700f57202 */ /* 0x000fe40000000f00 */
[----:B------:R-:W-:-:S04]  /*12000*/  MOV R247, R199 ;  /* 0x000000c700f77202 */ /* 0x000fc80000000f00 */
[----:B-----5:R-:W-:Y:S01]  /*12010*/  HMMA.16816.F32 R84, R4, R20, R188 ;  /* 0x000000140454723c */ /* 0x020fe200000018bc */
[----:B---3--:R-:W-:-:S07]  /*12020*/  FFMA.FTZ R9, R195, c[0x0][0x23c], -R2 ;  /* 0x00008f00c3097a23 */ /* 0x008fce0000010802 */
[C---:B------:R-:W-:Y:S01]  /*12030*/  HMMA.16816.F32 R88, R4.reuse, R22, R184 ;  /* 0x000000160458723c */ /* 0x040fe200000018b8 */
[----:B------:R-:W2:Y:S01]  /*12040*/  LDSM.16.MT88.4 R20, [R202+0x1e800] ;  /* 0x01e80000ca14783b */ /* 0x000ea20000004200 */
[----:B------:R3:W4:Y:S06]  /*12050*/  MUFU.EX2 R235, R9 ;  /* 0x0000000900eb7308 */ /* 0x00072c0000000800 */
[C---:B------:R-:W-:Y:S01]  /*12060*/  HMMA.16816.F32 R140, R4.reuse, R14, R96 ;  /* 0x0000000e048c723c */ /* 0x040fe20000001860 */
[----:B------:R-:W5:Y:S01]  /*12070*/  LDSM.16.MT88.4 R12, [R203+0x1e800] ;  /* 0x01e80000cb0c783b */ /* 0x000f620000004200 */
[----:B------:R4:W-:Y:S06]  /*12080*/  MUFU.EX2 R195, R10 ;  /* 0x0000000a00c37308 */ /* 0x0009ec0000000800 */
[----:B-1----:R-:W-:Y:S01]  /*12090*/  HMMA.16816.F32 R176, R4, R16, R100 ;  /* 0x0000001004b0723c */ /* 0x002fe20000001864 */
[----:B---3--:R-:W-:-:S04]  /*120a0*/  FFMA.FTZ R9, R234, c[0x0][0x23c], -R2 ;  /* 0x00008f00ea097a23 */ /* 0x008fc80000010802 */
[----:B------:R1:W-:Y:S03]  /*120b0*/  MUFU.EX2 R234, R9 ;  /* 0x0000000900ea7308 */ /* 0x0003e60000000800 */
[----:B------:R-:W-:Y:S01]  /*120c0*/  HMMA.16816.F32 R180, R4, R18, R104 ;  /* 0x0000001204b4723c */ /* 0x000fe20000001868 */
[----:B------:R-:W3:Y:S01]  /*120d0*/  LDSM.16.MT88.4 R16, [R202+0x19000] ;  /* 0x01900000ca10783b */ /* 0x000ee20000004200 */
[----:B----4-:R-:W-:-:S06]  /*120e0*/  MOV R10, R198 ;  /* 0x000000c6000a7202 */ /* 0x010fcc0000000f00 */
[----:B------:R-:W-:Y:S01]  /*120f0*/  HMMA.16816.F32 R152, R4, R32, R152 ;  /* 0x000000200498723c */ /* 0x000fe20000001898 */
[----:B-1----:R-:W-:-:S06]  /*12100*/  FFMA.FTZ R9, R194, c[0x0][0x23c], -R2 ;  /* 0x00008f00c2097a23 */ /* 0x002fcc0000010802 */
[----:B------:R-:W-:Y:S01]  /*12110*/  MOV R33, R29 ;  /* 0x0000001d00217202 */ /* 0x000fe20000000f00 */
[----:B------:R-:W-:Y:S01]  /*12120*/  HMMA.16816.F32 R156, R4, R30, R156 ;  /* 0x0000001e049c723c */ /* 0x000fe2000000189c */
[----:B------:R-:W1:Y:S01]  /*12130*/  LDSM.16.MT88.4 R28, [R204+0x19000] ;  /* 0x01900000cc1c783b */ /* 0x000e620000004200 */
[----:B------:R4:W-:Y:S01]  /*12140*/  MUFU.EX2 R199, R9 ;  /* 0x0000000900c77308 */ /* 0x0009e20000000800 */
[----:B------:R-:W-:-:S05]  /*12150*/  MOV R194, R168 ;  /* 0x000000a800c27202 */ /* 0x000fca0000000f00 */
[C---:B------:R-:W-:Y:S08]  /*12160*/  HMMA.16816.F32 R148, R4.reuse, R34, R148 ;  /* 0x000000220494723c */ /* 0x040ff00000001894 */
[----:B--2---:R-:W-:Y:S01]  /*12170*/  HMMA.16816.F32 R188, R4, R20, R108 ;  /* 0x0000001404bc723c */ /* 0x004fe2000000186c */
[----:B----4-:R-:W-:Y:S01]  /*12180*/  FFMA.FTZ R9, R237, c[0x0][0x23c], -R0 ;  /* 0x00008f00ed097a23 */ /* 0x010fe20000010800 */
[----:B------:R-:W-:-:S02]  /*12190*/  MOV R237, R238 ;  /* 0x000000ee00ed7202 */ /* 0x000fc40000000f00 */
[----:B------:R-:W-:Y:S02]  /*121a0*/  MOV R238, R239 ;  /* 0x000000ef00ee7202 */ /* 0x000fe40000000f00 */
[----:B------:R-:W-:Y:S02]  /*121b0*/  MOV R239, R244 ;  /* 0x000000f400ef7202 */ /* 0x000fe40000000f00 */
[C---:B------:R-:W-:Y:S01]  /*121c0*/  HMMA.16816.F32 R112, R4.reuse, R22, R112 ;  /* 0x000000160470723c */ /* 0x040fe20000001870 */
[----:B------:R-:W-:Y:S01]  /*121d0*/  MOV R244, R245 ;  /* 0x000000f500f47202 */ /* 0x000fe20000000f00 */
[----:B------:R-:W2:Y:S01]  /*121e0*/  LDSM.16.MT88.4 R20, [R201+0x19000] ;  /* 0x01900000c914783b */ /* 0x000ea20000004200 */
[----:B------:R-:W-:Y:S02]  /*121f0*/  MOV R245, R246 ;  /* 0x000000f600f57202 */ /* 0x000fe40000000f00 */
[----:B------:R-:W-:Y:S02]  /*12200*/  MOV R246, R247 ;  /* 0x000000f700f67202 */ /* 0x000fe40000000f00 */
[----:B------:R-:W-:Y:S01]  /*12210*/  MOV R247, R196 ;  /* 0x000000c400f77202 */ /* 0x000fe20000000f00 */
[----:B------:R-:W-:Y:S01]  /*12220*/  HMMA.16816.F32 R184, R4, R24, R116 ;  /* 0x0000001804b8723c */ /* 0x000fe20000001874 */
[----:B------:R-:W-:-:S02]  /*12230*/  MOV R196, R197 ;  /* 0x000000c500c47202 */ /* 0x000fc40000000f00 */
[----:B------:R4:W1:Y:S05]  /*12240*/  MUFU.EX2 R197, R9 ;  /* 0x0000000900c57308 */ /* 0x00086a0000000800 */
[C---:B------:R-:W-:Y:S01]  /*12250*/  HMMA.16816.F32 R104, R4.reuse, R26, R120 ;  /* 0x0000001a0468723c */ /* 0x040fe20000001878 */
[----:B------:R-:W-:Y:S07]  /*12260*/  LDSM.16.MT88.4 R24, [R203+0x19000] ;  /* 0x01900000cb18783b */ /* 0x000fee0000004200 */
[----:B-----5:R-:W-:Y:S01]  /*12270*/  HMMA.16816.F32 R124, R4, R12, R124 ;  /* 0x0000000c047c723c */ /* 0x020fe2000000187c */
[----:B----4-:R-:W-:Y:S01]  /*12280*/  FFMA.FTZ R9, R237, c[0x0][0x23c], -R0 ;  /* 0x00008f00ed097a23 */ /* 0x010fe20000010800 */
[----:B------:R-:W-:-:S03]  /*12290*/  MOV R237, R196 ;  /* 0x000000c400ed7202 */ /* 0x000fc60000000f00 */
[----:B------:R4:W-:Y:S03]  /*122a0*/  MUFU.EX2 R196, R9 ;  /* 0x0000000900c47308 */ /* 0x0009e60000000800 */
[----:B------:R-:W-:Y:S01]  /*122b0*/  HMMA.16816.F32 R40, R4, R14, R40 ;  /* 0x0000000e0428723c */ /* 0x000fe20000001828 */
[----:B------:R-:W5:Y:S06]  /*122c0*/  LDSM.16.MT88.4 R12, [R204+0x1b000] ;  /* 0x01b00000cc0c783b */ /* 0x000f6c0000004200 */
[----:B------:R-:W-:-:S02]  /*122d0*/  F2FP.PACK_AB R4, R235, R236 ;  /* 0x000000eceb04723e */ /* 0x000fc400000000ff */
[----:B-1----:R-:W-:Y:S02]  /*122e0*/  F2FP.PACK_AB R5, R195, R197 ;  /* 0x000000c5c305723e */ /* 0x002fe400000000ff */
[----:B------:R-:W-:Y:S01]  /*122f0*/  F2FP.PACK_AB R6, R199, R234 ;  /* 0x000000eac706723e */ /* 0x000fe200000000ff */
[----:B----4-:R-:W-:Y:S01]  /*12300*/  FFMA.FTZ R9, R252, c[0x0][0x23c], -R0 ;  /* 0x00008f00fc097a23 */ /* 0x010fe20000010800 */
[----:B------:R-:W-:Y:S02]  /*12310*/  MOV R252, R33 ;  /* 0x0000002100fc7202 */ /* 0x000fe40000000f00 */
[----:B------:R-:W-:Y:S01]  /*12320*/  LDSM.16.MT88.4 R32, [R201+0x1d000] ;  /* 0x01d00000c920783b */ /* 0x000fe20000004200 */
[----:B------:R-:W1:Y:S02]  /*12330*/  MUFU.EX2 R198, R9 ;  /* 0x0000000900c67308 */ /* 0x000e640000000800 */
[----:B-1----:R-:W-:Y:S01]  /*12340*/  F2FP.PACK_AB R7, R198, R196 ;  /* 0x000000c4c607723e */ /* 0x002fe200000000ff */
[----:B------:R-:W-:-:S05]  /*12350*/  FFMA.FTZ R9, R194, c[0x0][0x23c], -R2 ;  /* 0x00008f00c2097a23 */ /* 0x000fca0000010802 */
[----:B------:R1:W-:Y:S01]  /*12360*/  MUFU.EX2 R194, R9 ;  /* 0x0000000900c27308 */ /* 0x0003e20000000800 */
[C---:B---3--:R-:W-:Y:S08]  /*12370*/  HMMA.16816.F32 R48, R4.reuse, R16, R48 ;  /* 0x000000100430723c */ /* 0x048ff00000001830 */
[----:B------:R-:W-:Y:S01]  /*12380*/  HMMA.16816.F32 R44, R4, R18, R44 ;  /* 0x00000012042c723c */ /* 0x000fe2000000182c */
[----:B------:R-:W3:Y:S01]  /*12390*/  LDSM.16.MT88.4 R16, [R202+0x1b000] ;  /* 0x01b00000ca10783b */ /* 0x000ee20000004200 */
[----:B-1----:R-:W-:-:S06]  /*123a0*/  FFMA.FTZ R9, R193, c[0x0][0x23c], -R2 ;  /* 0x00008f00c1097a23 */ /* 0x002fcc0000010802 */
[C---:B------:R-:W-:Y:S01]  /*123b0*/  HMMA.16816.F32 R36, R4.reuse, R28, R36 ;  /* 0x0000001c0424723c */ /* 0x040fe20000001824 */
[----:B------:R1:W4:Y:S07]  /*123c0*/  MUFU.EX2 R193, R9 ;  /* 0x0000000900c17308 */ /* 0x00032e0000000800 */
[C---:B------:R-:W-:Y:S01]  /*123d0*/  HMMA.16816.F32 R56, R4.reuse, R30, R56 ;  /* 0x0000001e0438723c */ /* 0x040fe20000001838 */
[----:B------:R-:W1:Y:S07]  /*123e0*/  LDSM.16.MT88.4 R28, [R203+0x1b000] ;  /* 0x01b00000cb1c783b */ /* 0x000e6e0000004200 */
[C---:B--2---:R-:W-:Y:S08]  /*123f0*/  HMMA.16816.F32 R136, R4.reuse, R20, R136 ;  /* 0x000000140488723c */ /* 0x044ff00000001888 */
[C---:B------:R-:W-:Y:S01]  /*12400*/  HMMA.16816.F32 R52, R4.reuse, R22, R52 ;  /* 0x000000160434723c */ /* 0x040fe20000001834 */
[----:B------:R-:W2:Y:S07]  /*12410*/  LDSM.16.MT88.4 R20, [R201+0x1b000] ;  /* 0x01b00000c914783b */ /* 0x000eae0000004200 */
[C---:B-----5:R-:W-:Y:S08]  /*12420*/  HMMA.16816.F32 R84, R4.reuse, R12, R84 ;  /* 0x0000000c0454723c */ /* 0x060ff00000001854 */
[C---:B---3--:R-:W-:Y:S08]  /*12430*/  HMMA.16816.F32 R76, R4.reuse, R16, R76 ;  /* 0x00000010044c723c */ /* 0x048ff0000000184c */
[C---:B------:R-:W-:Y:S01]  /*12440*/  HMMA.16816.F32 R80, R4.reuse, R18, R80 ;  /* 0x000000120450723c */ /* 0x040fe20000001850 */
[----:B------:R-:W3:Y:S07]  /*12450*/  LDSM.16.MT88.4 R16, [R202+0x1d000] ;  /* 0x01d00000ca10783b */ /* 0x000eee0000004200 */
[C---:B------:R-:W-:Y:S01]  /*12460*/  HMMA.16816.F32 R88, R4.reuse, R14, R88 ;  /* 0x0000000e0458723c */ /* 0x040fe20000001858 */
[----:B------:R-:W5:Y:S07]  /*12470*/  LDSM.16.MT88.4 R12, [R204+0x1d000] ;  /* 0x01d00000cc0c783b */ /* 0x000f6e0000004200 */
[C---:B-1----:R-:W-:Y:S07]  /*12480*/  HMMA.16816.F32 R96, R4.reuse, R30, R72 ;  /* 0x0000001e0460723c */ /* 0x042fee0000001848 */
[----:B------:R-:W-:Y:S01]  /*12490*/  MOV R73, R171 ;  /* 0x000000ab00497202 */ /* 0x000fe20000000f00 */
[----:B--2---:R-:W-:Y:S01]  /*124a0*/  HMMA.16816.F32 R64, R4, R20, R64 ;  /* 0x000000140440723c */ /* 0x004fe20000001840 */
[----:B------:R-:W-:-:S02]  /*124b0*/  MOV R75, R170 ;  /* 0x000000aa004b7202 */ /* 0x000fc40000000f00 */
[----:B------:R-:W-:Y:S01]  /*124c0*/  MOV R74, R169 ;  /* 0x000000a9004a7202 */ /* 0x000fe20000000f00 */
[--C-:B------:R-:W-:Y:S01]  /*124d0*/  FFMA.FTZ R9, R73, c[0x0][0x23c], -R2.reuse ;  /* 0x00008f0049097a23 */ /* 0x100fe20000010802 */
[----:B------:R-:W-:Y:S01]  /*124e0*/  MOV R73, R237 ;  /* 0x000000ed00497202 */ /* 0x000fe20000000f00 */
[----:B------:R-:W-:Y:S01]  /*124f0*/  FFMA.FTZ R2, R135, c[0x0][0x23c], -R2 ;  /* 0x00008f0087027a23 */ /* 0x000fe20000010802 */
[----:B------:R-:W-:Y:S01]  /*12500*/  MOV R237, R192 ;  /* 0x000000c000ed7202 */ /* 0x000fe20000000f00 */
[----:B------:R-:W-:Y:S01]  /*12510*/  HMMA.16816.F32 R68, R4, R22, R68 ;  /* 0x000000160444723c */ /* 0x000fe20000001844 */
[----:B------:R-:W1:Y:S01]  /*12520*/  LDSM.16.MT88.4 R20, [R203+0x1d000] ;  /* 0x01d00000cb14783b */ /* 0x000e620000004200 */
[----:B------:R2:W-:Y:S02]  /*12530*/  MUFU.EX2 R135, R2 ;  /* 0x0000000200877308 */ /* 0x0005e40000000800 */
[----:B------:R-:W-:-:S04]  /*12540*/  FFMA.FTZ R3, R237, R3, R252 ;  /* 0x00000003ed037223 */ /* 0x000fc800000100fc */
[C---:B------:R-:W-:Y:S02]  /*12550*/  HMMA.16816.F32 R100, R4.reuse, R32, R128 ;  /* 0x000000200464723c */ /* 0x040fe40000001880 */
[----:B------:R-:W5:Y:S05]  /*12560*/  MUFU.EX2 R192, R9 ;  /* 0x0000000900c07308 */ /* 0x000f6a0000000800 */
[----:B----4-:R-:W-:Y:S01]  /*12570*/  F2FP.PACK_AB R128, R193, R194 ;  /* 0x000000c2c180723e */ /* 0x010fe200000000ff */
[----:B---3--:R-:W-:Y:S01]  /*12580*/  HMMA.16816.F32 R116, R4, R18, R156 ;  /* 0x000000120474723c */ /* 0x008fe2000000189c */
[----:B------:R-:W-:Y:S01]  /*12590*/  LDSM.16.MT88.4 R156, [R204+0x19800] ;  /* 0x01980000cc9c783b */ /* 0x000fe20000004200 */
[----:B--2---:R-:W-:-:S04]  /*125a0*/  FFMA.FTZ R2, R134, c[0x0][0x23c], -R0 ;  /* 0x00008f0086027a23 */ /* 0x004fc80000010800 */
[----:B------:R2:W-:Y:S02]  /*125b0*/  MUFU.EX2 R134, R2 ;  /* 0x0000000200867308 */ /* 0x0005e40000000800 */
[----:B-----5:R-:W-:Y:S01]  /*125c0*/  HMMA.16816.F32 R120, R4, R12, R152 ;  /* 0x0000000c0478723c */ /* 0x020fe20000001898 */
[----:B------:R-:W-:-:S07]  /*125d0*/  F2FP.PACK_AB R130, R135, R192 ;  /* 0x000000c08782723e */ /* 0x000fce00000000ff */
        /* <DEDUP_REMOVED lines=110> */
.L_x_2000:
[----:B----4-:R-:W-:-:S06]  /*12cc0*/  UISETP.GT.AND UP0, UPT, UR31, UR10, UPT ;  /* 0x0000000a1f00728c */ /* 0x010fcc000bf04270 */
        /* <DEDUP_REMOVED lines=43> */
[----:B------:R-:W1:Y:S04]  /*12f80*/  LDL.LU.64 R12, [R1+0x68] ;  /* 0x00006800010c7983 */ /* 0x000e680000300a00 */
[----:B------:R-:W2:Y:S04]  /*12f90*/  LDL.LU.64 R10, [R1+0x70] ;  /* 0x00007000010a7983 */ /* 0x000ea80000300a00 */
[----:B------:R-:W3:Y:S04]  /*12fa0*/  LDL R15, [R1+0x60] ;  /* 0x00006000010f7983 */ /* 0x000ee80000100800 */
[----:B------:R-:W4:Y:S04]  /*12fb0*/  LDL R14, [R1+0x44] ;  /* 0x00004400010e7983 */ /* 0x000f280000100800 */
[----:B------:R-:W4:Y:S01]  /*12fc0*/  LDL R9, [R1+0x64] ;  /* 0x0000640001097983 */ /* 0x000f220000100800 */
[----:B------:R-:W-:Y:S01]  /*12fd0*/  ISETP.GE.AND P5, PT, R16, c[0x0][0x220], PT ;  /* 0x0000880010007a0c */ /* 0x000fe20003fa6270 */
[----:B-1----:R-:W-:-:S02]  /*12fe0*/  IMAD.MOV.U32 R5, RZ, RZ, R13 ;  /* 0x000000ffff057224 */ /* 0x002fc400078e000d */
[----:B--2---:R-:W-:Y:S01]  /*12ff0*/  IMAD.MOV.U32 R4, RZ, RZ, R10 ;  /* 0x000000ffff047224 */ /* 0x004fe200078e000a */
[----:B---3--:R-:W-:-:S04]  /*13000*/  ISETP.GE.AND P4, PT, R15, c[0x0][0x220], PT ;  /* 0x000088000f007a0c */ /* 0x008fc80003f86270 */
[----:B------:R1:W-:Y:S01]  /*13010*/  STL.64 [R1+0x28], R4 ;  /* 0x0000280401007387 */ /* 0x0003e20000100a00 */
[----:B----4-:R-:W-:Y:S02]  /*13020*/  ISETP.GE.AND P3, PT, R14, c[0x0][0x220], PT ;  /* 0x000088000e007a0c */ /* 0x010fe40003f66270 */
[----:B------:R-:W-:Y:S01]  /*13030*/  ISETP.GE.AND P2, PT, R9, c[0x0][0x220], PT ;  /* 0x0000880009007a0c */ /* 0x000fe20003f46270 */
[----:B------:R-:W-:Y:S05]  /*13040*/  BRA `(.L_x_2008) ;  /* 0x000003e000007947 */ /* 0x000fea0003800000 */
.L_x_2010:
        /* <DEDUP_REMOVED lines=62> */
.L_x_2008:
[----:B------:R-:W2:Y:S01]  /*13430*/  LDL.64 R236, [R1+0x10] ;  /* 0x0000100001ec7983 */ /* 0x000ea20000100a00 */
[----:B------:R-:W-:Y:S04]  /*13440*/  DEPBAR.LE SB0, 0x0 ;  /* 0x000080000000791a */ /* 0x000fe80000000000 */
[----:B-1----:R-:W3:Y:S01]  /*13450*/  LDL.64 R4, [R1+0x28] ;  /* 0x0000280001047983 */ /* 0x002ee20000100a00 */
[----:B------:R-:W-:Y:S01]  /*13460*/  UIADD3 UR4, UR9, -UR12, URZ ;  /* 0x8000000c09047290 */ /* 0x000fe2000fffe03f */
[----:B------:R-:W-:Y:S01]  /*13470*/  MOV R2, UR22 ;  /* 0x0000001600027c02 */ /* 0x000fe20008000f00 */
[----:B------:R-:W-:Y:S02]  /*13480*/  UIADD3 UR8, UR31, -0x1, URZ ;  /* 0xffffffff1f087890 */ /* 0x000fe4000fffe03f */
[----:B------:R-:W4:Y:S02]  /*13490*/  LDL.64 R234, [R1+0x8] ;  /* 0x0000080001ea7983 */ /* 0x000f240000100a00 */
[----:B------:R-:W-:Y:S01]  /*134a0*/  MOV R0, UR4 ;  /* 0x0000000400007c02 */ /* 0x000fe20008000f00 */
[----:B------:R-:W-:Y:S02]  /*134b0*/  USHF.R.S32.HI UR5, URZ, 0x1f, UR8 ;  /* 0x0000001f3f057899 */ /* 0x000fe40008011408 */
[----:B------:R-:W4:Y:S01]  /*134c0*/  LDL R17, [R1+0x18] ;  /* 0x0000180001117983 */ /* 0x000f220000100800 */
[----:B------:R-:W-:Y:S02]  /*134d0*/  UIMAD UR4, UR7, UR8, URZ ;  /* 0x00000008070472a4 */ /* 0x000fe4000f8e023f */
[----:B------:R-:W-:Y:S02]  /*134e0*/  UISETP.GT.AND UP0, UPT, UR8, UR10, UPT ;  /* 0x0000000a0800728c */ /* 0x000fe4000bf04270 */
[----:B------:R-:W4:Y:S01]  /*134f0*/  LDL R16, [R1] ;  /* 0x0000000001107983 */ /* 0x000f220000100800 */
[----:B------:R-:W-:Y:S04]  /*13500*/  UIMAD UR4, UR5, UR22, UR4 ;  /* 0x00000016050472a4 */ /* 0x000fe8000f8e0204 */
[----:B------:R-:W-:Y:S06]  /*13510*/  BAR.SYNC.DEFER_BLOCKING 0x0 ;  /* 0x0000000000007b1d */ /* 0x000fec0000010000 */
[----:B------:R-:W-:Y:S05]  /*13520*/  @P5 STS.128 [R227+0x18000], RZ ;  /* 0x018000ffe3005388 */ /* 0x000fea0000000c00 */
[----:B------:R-:W4:Y:S01]  /*13530*/  LDL R133, [R1+0x20] ;  /* 0x0000200001857983 */ /* 0x000f220000100800 */
[C---:B--2---:R-:W-:Y:S04]  /*13540*/  LEA R6, P0, R0.reuse, R236, 0x6 ;  /* 0x000000ec00067211 */ /* 0x044fe800078030ff */
[----:B------:R-:W-:Y:S01]  /*13550*/  LEA.HI.X.SX32 R7, R0, R237, 0x6, P0 ;  /* 0x000000ed00077211 */ /* 0x000fe200000f36ff */
[----:B---3--:R-:W-:Y:S04]  /*13560*/  IMAD.WIDE.U32 R8, R2, UR8, R4 ;  /* 0x0000000802087c25 */ /* 0x008fe8000f8e0004 */
[----:B------:R-:W-:Y:S01]  /*13570*/  IMAD R7, R7, c[0x0][0x1a0], RZ ;  /* 0x0000680007077a24 */ /* 0x000fe200078e02ff */
[----:B----4-:R-:W-:Y:S01]  /*13580*/  LEA R4, P1, R0, R234, 0x6 ;  /* 0x000000ea00047211 */ /* 0x010fe200078230ff */
[----:B------:R-:W-:Y:S01]  /*13590*/  IMAD.WIDE.U32 R14, R6, c[0x0][0x1a0], RZ ;  /* 0x00006800060e7a25 */ /* 0x000fe200078e00ff */
[----:B------:R-:W-:Y:S02]  /*135a0*/  @!P5 LEA R10, P0, R8, c[0x0][0x170], 0x1 ;  /* 0x00005c00080ada11 */ /* 0x000fe400078008ff */
[----:B------:R-:W-:Y:S01]  /*135b0*/  LEA.HI.X.SX32 R5, R0, R235, 0x6, P1 ;  /* 0x000000eb00057211 */ /* 0x000fe200008f36ff */
[----:B------:R-:W-:Y:S01]  /*135c0*/  IMAD R7, R6, c[0x0][0x1a4], R7 ;  /* 0x0000690006077a24 */ /* 0x000fe200078e0207 */
[----:B------:R-:W-:Y:S01]  /*135d0*/  IADD3 R0, R9, UR4, RZ ;  /* 0x0000000409007c10 */ /* 0x000fe2000fffe0ff */
[----:B------:R-:W-:Y:S01]  /*135e0*/  IMAD.WIDE.U32 R12, R4, c[0x0][0x1a0], RZ ;  /* 0x00006800040c7a25 */ /* 0x000fe200078e00ff */
[----:B------:R-:W-:Y:S01]  /*135f0*/  LEA R6, P6, R14, R17, 0x1 ;  /* 0x000000110e067211 */ /* 0x000fe200078c08ff */
[----:B------:R-:W-:Y:S01]  /*13600*/  UIADD3 UR4, UR11, -UR12, URZ ;  /* 0x8000000c0b047290 */ /* 0x000fe2000fffe03f */
[C---:B------:R-:W-:Y:S01]  /*13610*/  @!P5 LEA.HI.X R11, R8.reuse, c[0x0][0x174], R0, 0x1, P0 ;  /* 0x00005d00080bda11 */ /* 0x040fe200000f0c00 */
[----:B------:R-:W-:Y:S01]  /*13620*/  IMAD R5, R5, c[0x0][0x1a0], RZ ;  /* 0x0000680005057a24 */ /* 0x000fe200078e02ff */
[----:B------:R-:W-:Y:S02]  /*13630*/  IADD3 R7, R15, R7, RZ ;  /* 0x000000070f077210 */ /* 0x000fe40007ffe0ff */
[----:B------:R-:W-:Y:S01]  /*13640*/  @!P5 IADD3 R2, P1, R8, UR24, RZ ;  /* 0x000000180802dc10 */ /* 0x000fe2000ff3e0ff */
[----:B------:R-:W-:Y:S01]  /*13650*/  @!PT LDS RZ, [RZ] ;  /* 0x00000000fffff984 */ /* 0x000fe20000000800 */
[----:B------:R-:W-:Y:S01]  /*13660*/  @!PT LDS RZ, [RZ] ;  /* 0x00000000fffff984 */ /* 0x000fe20000000800 */
[----:B------:R-:W-:Y:S01]  /*13670*/  @!PT LDS RZ, [RZ] ;  /* 0x00000000fffff984 */ /* 0x000fe20000000800 */
[----:B------:R1:W-:Y:S01]  /*13680*/  @!P5 LDGSTS.E.BYPASS.LTC128B.128 [R227+0x18000], [R10.64] ;  /* 0x180000000ae3dfae */ /* 0x0003e2000b901d54 */
[-C--:B------:R-:W-:Y:S01]  /*13690*/  LEA.HI.X R7, R14, R16.reuse, R7, 0x1, P6 ;  /* 0x000000100e077211 */ /* 0x080fe200030f0c07 */
[----:B------:R-:W-:Y:S01]  /*136a0*/  IMAD R5, R4, c[0x0][0x1a4], R5 ;  /* 0x0000690004057a24 */ /* 0x000fe200078e0205 */
[----:B------:R-:W-:Y:S02]  /*136b0*/  @!P5 LEA R8, P0, R2, c[0x0][0x170], 0x1 ;  /* 0x00005c000208da11 */ /* 0x000fe400078008ff */
[----:B------:R-:W-:Y:S01]  /*136c0*/  @P4 STS.128 [R227+0x1a000], RZ ;  /* 0x01a000ffe3004388 */ /* 0x000fe20000000c00 */
[----:B------:R-:W-:Y:S02]  /*136d0*/  @!P5 IADD3.X R0, R0, UR27, RZ, P1, !PT ;  /* 0x0000001b0000dc10 */ /* 0x000fe40008ffe4ff */
[----:B------:R-:W-:Y:S02]  /*136e0*/  LEA R4, P1, R12, R17, 0x1 ;  /* 0x000000110c047211 */ /* 0x000fe400078208ff */
[----:B------:R-:W-:Y:S01]  /*136f0*/  @!PT LDS RZ, [RZ] ;  /* 0x00000000fffff984 */ /* 0x000fe20000000800 */
[----:B------:R-:W-:Y:S01]  /*13700*/  @!PT LDS RZ, [RZ] ;  /* 0x00000000fffff984 */ /* 0x000fe20000000800 */
[----:B------:R-:W-:Y:S01]  /*13710*/  @!PT LDS RZ, [RZ] ;  /* 0x00000000fffff984 */ /* 0x000fe20000000800 */
[----:B------:R2:W-:Y:S01]  /*13720*/  @!P4 LDGSTS.E.BYPASS.LTC128B.128 [R227+0x1a000], [R6.64+0x80] ;  /* 0x1a00008006e3cfae */ /* 0x0005e2000b901d54 */
[----:B------:R-:W-:Y:S02]  /*13730*/  @!P5 LEA.HI.X R9, R2, c[0x0][0x174], R0, 0x1, P0 ;  /* 0x00005d000209da11 */ /* 0x000fe400000f0c00 */
[----:B------:R-:W-:Y:S02]  /*13740*/  IADD3 R5, R13, R5, RZ ;  /* 0x000000050d057210 */ /* 0x000fe40007ffe0ff */
[----:B------:R-:W-:Y:S01]  /*13750*/  @P3 STS.128 [R227+0x1c000], RZ ;  /* 0x01c000ffe3003388 */ /* 0x000fe20000000c00 */
[----:B------:R-:W-:Y:S02]  /*13760*/  MOV R0, UR4 ;  /* 0x0000000400007c02 */ /* 0x000fe40008000f00 */
[----:B------:R-:W-:Y:S02]  /*13770*/  LEA.HI.X R5, R12, R16, R5, 0x1, P1 ;  /* 0x000000100c057211 */ /* 0x000fe400008f0c05 */
        /* <DEDUP_REMOVED lines=29> */
[----:B-----5:R-:W-:Y:S05]  /*13950*/  LDSM.16.M88.4 R32, [R207] ;  /* 0x00000000cf20783b */ /* 0x020fea0000000200 */
[----:B-1----:R-:W2:Y:S05]  /*13960*/  LDSM.16.M88.4 R8, [R200+0x10000] ;  /* 0x01000000c808783b */ /* 0x002eaa0000000200 */
[----:B------:R-:W1:Y:S05]  /*13970*/  LDSM.16.M88.4 R16, [R200+0x10800] ;  /* 0x01080000c810783b */ /* 0x000e6a0000000200 */
[----:B------:R-:W3:Y:S05]  /*13980*/  LDSM.16.M88.4 R24, [R200+0x11000] ;  /* 0x01100000c818783b */ /* 0x000eea0000000200 */
[----:B------:R-:W4:Y:S05]  /*13990*/  LDL R2, [R1+0x1c] ;  /* 0x00001c0001027983 */ /* 0x000f2a0000100800 */
[----:B------:R-:W3:Y:S05]  /*139a0*/  LDSM.16.M88.4 R168, [R200+0x11800] ;  /* 0x01180000c8a8783b */ /* 0x000eea0000000200 */
[----:B------:R-:W0:Y:S05]  /*139b0*/  LDGDEPBAR ;  /* 0x00000000000079af */ /* 0x000e2a0000000000 */
[----:B------:R-:W-:Y:S05]  /*139c0*/  LDSM.16.M88.4 R172, [R208] ;  /* 0x00000000d0ac783b */ /* 0x000fea0000000200 */
[----:B------:R-:W3:Y:S01]  /*139d0*/  LDSM.16.M88.4 R176, [R211] ;  /* 0x00000000d3b0783b */ /* 0x000ee20000000200 */
[C---:B--2---:R-:W-:Y:S04]  /*139e0*/  HMMA.16816.F32 R4, R32.reuse, R8, RZ ;  /* 0x000000082004723c */ /* 0x044fe800000018ff */
[----:B------:R-:W2:Y:S05]  /*139f0*/  LDSM.16.M88.4 R180, [R226] ;  /* 0x00000000e2b4783b */ /* 0x000eaa0000000200 */
[----:B------:R-:W2:Y:S01]  /*13a00*/  LDSM.16.M88.4 R184, [R225] ;  /* 0x00000000e1b8783b */ /* 0x000ea20000000200 */
[C---:B------:R-:W-:Y:S04]  /*13a10*/  HMMA.16816.F32 R8, R32.reuse, R10, RZ ;  /* 0x0000000a2008723c */ /* 0x040fe800000018ff */
[----:B------:R-:W2:Y:S04]  /*13a20*/  LDSM.16.M88.4 R188, [R224] ;  /* 0x00000000e0bc783b */ /* 0x000ea80000000200 */
[C---:B-1----:R-:W-:Y:S01]  /*13a30*/  HMMA.16816.F32 R12, R32.reuse, R16, RZ ;  /* 0x00000010200c723c */ /* 0x042fe200000018ff */
[----:B------:R-:W-:Y:S05]  /*13a40*/  LDSM.16.M88.4 R192, [R206+0x10000] ;  /* 0x01000000cec0783b */ /* 0x000fea0000000200 */
[----:B------:R-:W-:Y:S02]  /*13a50*/  LDSM.16.M88.4 R196, [R206+0x10800] ;  /* 0x01080000cec4783b */ /* 0x000fe40000000200 */
[C---:B------:R-:W-:Y:S08]  /*13a60*/  HMMA.16816.F32 R16, R32.reuse, R18, RZ ;  /* 0x000000122010723c */ /* 0x040ff000000018ff */
[C---:B---3--:R-:W-:Y:S08]  /*13a70*/  HMMA.16816.F32 R20, R32.reuse, R24, RZ ;  /* 0x000000182014723c */ /* 0x048ff000000018ff */
[C---:B------:R-:W-:Y:S08]  /*13a80*/  HMMA.16816.F32 R24, R32.reuse, R26, RZ ;  /* 0x0000001a2018723c */ /* 0x040ff000000018ff */
[C---:B------:R-:W-:Y:S08]  /*13a90*/  HMMA.16816.F32 R28, R32.reuse, R168, RZ ;  /* 0x000000a8201c723c */ /* 0x040ff000000018ff */
[----:B------:R-:W-:Y:S01]  /*13aa0*/  HMMA.16816.F32 R32, R32, R170, RZ ;  /* 0x000000aa2020723c */ /* 0x000fe200000018ff */
[----:B------:R-:W1:Y:S07]  /*13ab0*/  LDSM.16.M88.4 R168, [R210] ;  /* 0x00000000d2a8783b */ /* 0x000e6e0000000200 */
[C---:B------:R-:W-:Y:S08]  /*13ac0*/  HMMA.16816.F32 R4, R172.reuse, R176, R4 ;  /* 0x000000b0ac04723c */ /* 0x040ff00000001804 */
[C---:B------:R-:W-:Y:S01]  /*13ad0*/  HMMA.16816.F32 R8, R172.reuse, R178, R8 ;  /* 0x000000b2ac08723c */ /* 0x040fe20000001808 */
[----:B------:R-:W3:Y:S07]  /*13ae0*/  LDSM.16.M88.4 R176, [R206+0x11000] ;  /* 0x01100000ceb0783b */ /* 0x000eee0000000200 */
[C---:B--2---:R-:W-:Y:S08]  /*13af0*/  HMMA.16816.F32 R12, R172.reuse, R180, R12 ;  /* 0x000000b4ac0c723c */ /* 0x044ff0000000180c */
[C---:B------:R-:W-:Y:S01]  /*13b00*/  HMMA.16816.F32 R16, R172.reuse, R182, R16 ;  /* 0x000000b6ac10723c */ /* 0x040fe20000001810 */
[----:B------:R-:W-:Y:S07]  /*13b10*/  LDSM.16.M88.4 R180, [R209] ;  /* 0x00000000d1b4783b */ /* 0x000fee0000000200 */
[C---:B------:R-:W-:Y:S08]  /*13b20*/  HMMA.16816.F32 R20, R172.reuse, R184, R20 ;  /* 0x000000b8ac14723c */ /* 0x040ff00000001814 */
[C---:B------:R-:W-:Y:S01]  /*13b30*/  HMMA.16816.F32 R24, R172.reuse, R186, R24 ;  /* 0x000000baac18723c */ /* 0x040fe20000001818 */
[----:B------:R-:W-:Y:S07]  /*13b40*/  LDSM.16.M88.4 R184, [R205] ;  /* 0x00000000cdb8783b */ /* 0x000fee0000000200 */
[C---:B------:R-:W-:Y:S08]  /*13b50*/  HMMA.16816.F32 R28, R172.reuse, R188, R28 ;  /* 0x000000bcac1c723c */ /* 0x040ff0000000181c */
[----:B------:R-:W-:Y:S01]  /*13b60*/  HMMA.16816.F32 R32, R172, R190, R32 ;  /* 0x000000beac20723c */ /* 0x000fe20000001820 */
[----:B------:R-:W2:Y:S05]  /*13b70*/  LDSM.16.M88.4 R172, [R206+0x11800] ;  /* 0x01180000ceac783b */ /* 0x000eaa0000000200 */
[----:B------:R-:W2:Y:S02]  /*13b80*/  LDSM.16.M88.4 R188, [R205+0x800] ;  /* 0x00080000cdbc783b */ /* 0x000ea40000000200 */
        /* <DEDUP_REMOVED lines=8> */
[----:B------:R-:W-:Y:S07]  /*13c10*/  LDSM.16.M88.4 R176, [R200+0x12800] ;  /* 0x01280000c8b0783b */ /* 0x000fee0000000200 */
[C---:B--2---:R-:W-:Y:S08]  /*13c20*/  HMMA.16816.F32 R28, R168.reuse, R172, R28 ;  /* 0x000000aca81c723c */ /* 0x044ff0000000181c */
[----:B------:R-:W-:Y:S01]  /*13c30*/  HMMA.16816.F32 R32, R168, R174, R32 ;  /* 0x000000aea820723c */ /* 0x000fe20000001820 */
[----:B------:R-:W-:Y:S05]  /*13c40*/  LDSM.16.M88.4 R168, [R207+0x4000] ;  /* 0x00400000cfa8783b */ /* 0x000fea0000000200 */
[----:B------:R-:W2:Y:S02]  /*13c50*/  LDSM.16.M88.4 R172, [R200+0x12000] ;  /* 0x01200000c8ac783b */ /* 0x000ea40000000200 */
[C---:B------:R-:W-:Y:S08]  /*13c60*/  HMMA.16816.F32 R4, R180.reuse, R184, R4 ;  /* 0x000000b8b404723c */ /* 0x040ff00000001804 */
        /* <DEDUP_REMOVED lines=8> */
[C---:B------:R-:W-:Y:S08]  /*13cf0*/  HMMA.16816.F32 R28, R180.reuse, R196, R28 ;  /* 0x000000c4b41c723c */ /* 0x040ff0000000181c */
[----:B------:R-:W-:Y:S01]  /*13d00*/  HMMA.16816.F32 R32, R180, R198, R32 ;  /* 0x000000c6b420723c */ /* 0x000fe20000001820 */
[----:B------:R-:W1:Y:S05]  /*13d10*/  LDSM.16.M88.4 R180, [R208+0x4000] ;  /* 0x00400000d0b4783b */ /* 0x000e6a0000000200 */
[----:B------:R-:W1:Y:S02]  /*13d20*/  LDSM.16.M88.4 R196, [R222] ;  /* 0x00000000dec4783b */ /* 0x000e640000000200 */
[C---:B--2---:R-:W-:Y:S08]  /*13d30*/  HMMA.16816.F32 R4, R168.reuse, R172, R4 ;  /* 0x000000aca804723c */ /* 0x044ff00000001804 */
[C---:B------:R-:W-:Y:S01]  /*13d40*/  HMMA.16816.F32 R8, R168.reuse, R174, R8 ;  /* 0x000000aea808723c */ /* 0x040fe20000001808 */
[----:B------:R-:W2:Y:S07]  /*13d50*/  LDSM.16.M88.4 R172, [R221] ;  /* 0x00000000ddac783b */ /* 0x000eae0000000200 */
        /* <DEDUP_REMOVED lines=8> */
[----:B------:R-:W3:Y:S05]  /*13de0*/  LDSM.16.M88.4 R168, [R220] ;  /* 0x00000000dca8783b */ /* 0x000eea0000000200 */
[----:B------:R-:W3:Y:S02]  /*13df0*/  LDSM.16.M88.4 R188, [R206+0x12800] ;  /* 0x01280000cebc783b */ /* 0x000ee40000000200 */
        /* <DEDUP_REMOVED lines=8> */
[----:B------:R-:W-:Y:S07]  /*13e80*/  LDSM.16.M88.4 R172, [R205+0x2000] ;  /* 0x00200000cdac783b */ /* 0x000fee0000000200 */
[C---:B---3--:R-:W-:Y:S08]  /*13e90*/  HMMA.16816.F32 R28, R180.reuse, R168, R28 ;  /* 0x000000a8b41c723c */ /* 0x048ff0000000181c */
[----:B------:R-:W-:Y:S01]  /*13ea0*/  HMMA.16816.F32 R32, R180, R170, R32 ;  /* 0x000000aab420723c */ /* 0x000fe20000001820 */
[----:B------:R-:W2:Y:S05]  /*13eb0*/  LDSM.16.M88.4 R168, [R209+0x4000] ;  /* 0x00400000d1a8783b */ /* 0x000eaa0000000200 */
[----:B------:R-:W3:Y:S02]  /*13ec0*/  LDSM.16.M88.4 R180, [R205+0x2800] ;  /* 0x00280000cdb4783b */ /* 0x000ee40000000200 */
[C---:B------:R-:W-:Y:S08]  /*13ed0*/  HMMA.16816.F32 R4, R176.reuse, R184, R4 ;  /* 0x000000b8b004723c */ /* 0x040ff00000001804 */
[C---:B------:R-:W-:Y:S01]  /*13ee0*/  HMMA.16816.F32 R8, R176.reuse, R186, R8 ;  /* 0x000000bab008723c */ /* 0x040fe20000001808 */
[----:B------:R-:W2:Y:S07]  /*13ef0*/  LDSM.16.M88.4 R184, [R205+0x3000] ;  /* 0x00300000cdb8783b */ /* 0x000eae0000000200 */
[C---:B------:R-:W-:Y:S08]  /*13f00*/  HMMA.16816.F32 R12, R176.reuse, R188, R12 ;  /* 0x000000bcb00c723c */ /* 0x040ff0000000180c */
[C---:B------:R-:W-:Y:S01]  /*13f10*/  HMMA.16816.F32 R16, R176.reuse, R190, R16 ;  /* 0x000000beb010723c */ /* 0x040fe20000001810 */
[----:B------:R-:W3:Y:S07]  /*13f20*/  LDSM.16.M88.4 R188, [R205+0x3800] ;  /* 0x00380000cdbc783b */ /* 0x000eee0000000200 */
[C---:B-1----:R-:W-:Y:S08]  /*13f30*/  HMMA.16816.F32 R20, R176.reuse, R192, R20 ;  /* 0x000000c0b014723c */ /* 0x042ff00000001814 */
[C---:B------:R-:W-:Y:S01]  /*13f40*/  HMMA.16816.F32 R24, R176.reuse, R194, R24 ;  /* 0x000000c2b018723c */ /* 0x040fe20000001818 */
[----:B------:R-:W-:Y:S07]  /*13f50*/  LDSM.16.M88.4 R192, [R200+0x14000] ;  /* 0x01400000c8c0783b */ /* 0x000fee0000000200 */
[C---:B------:R-:W-:Y:S08]  /*13f60*/  HMMA.16816.F32 R28, R176.reuse, R196, R28 ;  /* 0x000000c4b01c723c */ /* 0x040ff0000000181c */
[----:B------:R-:W-:Y:S01]  /*13f70*/  HMMA.16816.F32 R32, R176, R198, R32 ;  /* 0x000000c6b020723c */ /* 0x000fe20000001820 */
[----:B------:R-:W1:Y:S05]  /*13f80*/  LDSM.16.M88.4 R176, [R207+0x8000] ;  /* 0x00800000cfb0783b */ /* 0x000e6a0000000200 */
[----:B------:R-:W1:Y:S02]  /*13f90*/  LDSM.16.M88.4 R196, [R200+0x14800] ;  /* 0x01480000c8c4783b */ /* 0x000e640000000200 */
        /* <DEDUP_REMOVED lines=8> */
[----:B------:R-:W-:Y:S07]  /*14020*/  LDSM.16.M88.4 R184, [R219] ;  /* 0x00000000dbb8783b */ /* 0x000fee0000000200 */
[C---:B------:R-:W-:Y:S08]  /*14030*/  HMMA.16816.F32 R28, R168.reuse, R188, R28 ;  /* 0x000000bca81c723c */ /* 0x040ff0000000181c */
[----:B------:R-:W-:Y:S01]  /*14040*/  HMMA.16816.F32 R32, R168, R190, R32 ;  /* 0x000000bea820723c */ /* 0x000fe20000001820 */
[----:B------:R-:W3:Y:S05]  /*14050*/  LDSM.16.M88.4 R168, [R200+0x15800] ;  /* 0x01580000c8a8783b */ /* 0x000eea0000000200 */
[----:B------:R-:W3:Y:S02]  /*14060*/  LDSM.16.M88.4 R188, [R218] ;  /* 0x00000000dabc783b */ /* 0x000ee40000000200 */
[C---:B-1----:R-:W-:Y:S08]  /*14070*/  HMMA.16816.F32 R4, R176.reuse, R192, R4 ;  /* 0x000000c0b004723c */ /* 0x042ff00000001804 */
[C---:B------:R-:W-:Y:S01]  /*14080*/  HMMA.16816.F32 R8, R176.reuse, R194, R8 ;  /* 0x000000c2b008723c */ /* 0x040fe20000001808 */
[----:B------:R-:W1:Y:S07]  /*14090*/  LDSM.16.M88.4 R192, [R217] ;  /* 0x00000000d9c0783b */ /* 0x000e6e0000000200 */
[C---:B------:R-:W-:Y:S08]  /*140a0*/  HMMA.16816.F32 R12, R176.reuse, R196, R12 ;  /* 0x000000c4b00c723c */ /* 0x040ff0000000180c */
[C---:B------:R-:W-:Y:S01]  /*140b0*/  HMMA.16816.F32 R16, R176.reuse, R198, R16 ;  /* 0x000000c6b010723c */ /* 0x040fe20000001810 */
[----:B------:R-:W1:Y:S07]  /*140c0*/  LDSM.16.M88.4 R196, [R216] ;  /* 0x00000000d8c4783b */ /* 0x000e6e0000000200 */
        /* <DEDUP_REMOVED lines=31> */
[----:B------:R-:W3:Y:S05]  /*142c0*/  LDSM.16.M88.4 R168, [R205+0x5800] ;  /* 0x00580000cda8783b */ /* 0x000eea0000000200 */
        /* <DEDUP_REMOVED lines=10> */
[C---:B---3--:R-:W-:Y:S08]  /*14370*/  HMMA.16816.F32 R28, R180.reuse, R168, R28 ;  /* 0x000000a8b41c723c */ /* 0x048ff0000000181c */
[----:B------:R-:W-:Y:S01]  /*14380*/  HMMA.16816.F32 R32, R180, R170, R32 ;  /* 0x000000aab420723c */ /* 0x000fe20000001820 */
[----:B------:R-:W2:Y:S05]  /*14390*/  LDSM.16.M88.4 R168, [R208+0xc000] ;  /* 0x00c00000d0a8783b */ /* 0x000eaa0000000200 */
[----:B------:R-:W3:Y:S02]  /*143a0*/  LDSM.16.M88.4 R180, [R214] ;  /* 0x00000000d6b4783b */ /* 0x000ee40000000200 */
[C---:B------:R-:W-:Y:S08]  /*143b0*/  HMMA.16816.F32 R4, R176.reuse, R184, R4 ;  /* 0x000000b8b004723c */ /* 0x040ff00000001804 */
[C---:B------:R-:W-:Y:S01]  /*143c0*/  HMMA.16816.F32 R8, R176.reuse, R186, R8 ;  /* 0x000000bab008723c */ /* 0x040fe20000001808 */
[----:B------:R-:W2:Y:S07]  /*143d0*/  LDSM.16.M88.4 R184, [R213] ;  /* 0x00000000d5b8783b */ /* 0x000eae0000000200 */
[C---:B------:R-:W-:Y:S08]  /*143e0*/  HMMA.16816.F32 R12, R176.reuse, R188, R12 ;  /* 0x000000bcb00c723c */ /* 0x040ff0000000180c */
[C---:B------:R-:W-:Y:S01]  /*143f0*/  HMMA.16816.F32 R16, R176.reuse, R190, R16 ;  /* 0x000000beb010723c */ /* 0x040fe20000001810 */
[----:B------:R-:W3:Y:S07]  /*14400*/  LDSM.16.M88.4 R188, [R212] ;  /* 0x00000000d4bc783b */ /* 0x000eee0000000200 */
[C---:B-1----:R-:W-:Y:S08]  /*14410*/  HMMA.16816.F32 R20, R176.reuse, R192, R20 ;  /* 0x000000c0b014723c */ /* 0x042ff00000001814 */
        /* <DEDUP_REMOVED lines=16> */
[----:B------:R-:W4:Y:S05]  /*14520*/  LDSM.16.M88.4 R168, [R206+0x17800] ;  /* 0x01780000cea8783b */ /* 0x000f2a0000000200 */
[----:B------:R-:W4:Y:S02]  /*14530*/  LDSM.16.M88.4 R188, [R205+0x6000] ;  /* 0x00600000cdbc783b */ /* 0x000f240000000200 */
[C---:B-1----:R-:W-:Y:S08]  /*14540*/  HMMA.16816.F32 R4, R176.reuse, R192, R4 ;  /* 0x000000c0b004723c */ /* 0x042ff00000001804 */
[C---:B------:R-:W-:Y:S08]  /*14550*/  HMMA.16816.F32 R8, R176.reuse, R194, R8 ;  /* 0x000000c2b008723c */ /* 0x040ff00000001808 */
[C---:B--2---:R-:W-:Y:S08]  /*14560*/  HMMA.16816.F32 R12, R176.reuse, R172, R12 ;  /* 0x000000acb00c723c */ /* 0x044ff0000000180c */
[C---:B------:R-:W-:Y:S08]  /*14570*/  HMMA.16816.F32 R16, R176.reuse, R174, R16 ;  /* 0x000000aeb010723c */ /* 0x040ff00000001810 */
[C---:B---3--:R-:W-:Y:S08]  /*14580*/  HMMA.16816.F32 R20, R176.reuse, R180, R20 ;  /* 0x000000b4b014723c */ /* 0x048ff00000001814 */
[C---:B------:R-:W-:Y:S08]  /*14590*/  HMMA.16816.F32 R24, R176.reuse, R182, R24 ;  /* 0x000000b6b018723c */ /* 0x040ff00000001818 */
[C---:B----4-:R-:W-:Y:S08]  /*145a0*/  HMMA.16816.F32 R28, R176.reuse, R168, R28 ;  /* 0x000000a8b01c723c */ /* 0x050ff0000000181c */
        /* <DEDUP_REMOVED lines=36> */
[----:B------:R1:W1:Y:S01]  /*147f0*/  MUFU.TANH R174, R13 ;  /* 0x0000000d00ae7308 */ /* 0x0002620000002400 */
[----:B------:R-:W-:Y:S01]  /*14800*/  BAR.SYNC.DEFER_BLOCKING 0x0 ;  /* 0x0000000000007b1d */ /* 0x000fe20000010000 */
[C---:B----4-:R-:W-:Y:S07]  /*14810*/  HMMA.16816.F32 R20, R184.reuse, R4, R20 ;  /* 0x00000004b814723c */ /* 0x050fee0000001814 */
[C---:B------:R-:W-:Y:S01]  /*14820*/  LEA R4, P0, R0.reuse, R234, 0x6 ;  /* 0x000000ea00047211 */ /* 0x040fe200078030ff */
[----:B------:R4:W1:Y:S01]  /*14830*/  MUFU.TANH R189, R14 ;  /* 0x0000000e00bd7308 */ /* 0x0008620000002400 */
[C---:B------:R-:W-:Y:S03]  /*14840*/  HMMA.16816.F32 R24, R184.reuse, R6, R24 ;  /* 0x00000006b818723c */ /* 0x040fe60000001818 */
[C---:B------:R-:W-:Y:S02]  /*14850*/  LEA.HI.X.SX32 R5, R0.reuse, R235, 0x6, P0 ;  /* 0x000000eb00057211 */ /* 0x040fe400000f36ff */
[----:B------:R-:W-:Y:S02]  /*14860*/  PLOP3.LUT P0, PT, PT, PT, UP0, 0x80, 0x0 ;  /* 0x000000000000781c */ /* 0x000fe40003f0f008 */
[C---:B------:R-:W-:Y:S01]  /*14870*/  LEA R6, P1, R0.reuse, R236, 0x6 ;  /* 0x000000ec00067211 */ /* 0x040fe200078230ff */
[----:B------:R-:W-:Y:S01]  /*14880*/  IMAD R5, R5, c[0x0][0x198], RZ ;  /* 0x0000660005057a24 */ /* 0x000fe200078e02ff */
[----:B------:R4:W3:Y:S03]  /*14890*/  MUFU.TANH R171, R16 ;  /* 0x0000001000ab7308 */ /* 0x0008e60000002400 */
[----:B------:R-:W-:Y:S01]  /*148a0*/  LEA.HI.X.SX32 R7, R0, R237, 0x6, P1 ;  /* 0x000000ed00077211 */ /* 0x000fe200008f36ff */
[----:B------:R-:W-:Y:S02]  /*148b0*/  IMAD R5, R4, c[0x0][0x19c], R5 ;  /* 0x0000670004057a24 */ /* 0x000fe400078e0205 */
[----:B--2---:R-:W-:Y:S02]  /*148c0*/  FMUL.FTZ R15, R20, c[0x0][0x2ec] ;  /* 0x0000bb00140f7a20 */ /* 0x004fe40000410000 */
[----:B------:R-:W-:Y:S02]  /*148d0*/  FMUL.FTZ R21, R21, c[0x0][0x2ec] ;  /* 0x0000bb0015157a20 */ /* 0x000fe40000410000 */
[----:B------:R4:W2:Y:S01]  /*148e0*/  MUFU.TANH R172, R17 ;  /* 0x0000001100ac7308 */ /* 0x0008a20000002400 */
        /* <DEDUP_REMOVED lines=8> */
[----:B------:R-:W-:Y:S02]  /*14970*/  FMUL.FTZ R27, R27, c[0x0][0x2ec] ;  /* 0x0000bb001b1b7a20 */ /* 0x000fe40000410000 */
[----:B------:R-:W-:Y:S02]  /*14980*/  IMAD R0, R7, c[0x0][0x198], RZ ;  /* 0x0000660007007a24 */ /* 0x000fe400078e02ff */
[----:B------:R4:W1:Y:S01]  /*14990*/  MUFU.TANH R192, R19 ;  /* 0x0000001300c07308 */ /* 0x0008620000002400 */
[C---:B------:R-:W-:Y:S04]  /*149a0*/  IMAD.WIDE.U32 R10, R6.reuse, c[0x0][0x198], RZ ;  /* 0x00006600060a7a25 */ /* 0x040fe800078e00ff */
[----:B------:R-:W-:Y:S01]  /*149b0*/  IMAD R0, R6, c[0x0][0x19c], R0 ;  /* 0x0000670006007a24 */ /* 0x000fe200078e0200 */
[-C--:B------:R-:W-:Y:S01]  /*149c0*/  LEA R6, P6, R10, R133.reuse, 0x1 ;  /* 0x000000850a067211 */ /* 0x080fe200078c08ff */
[----:B------:R-:W-:Y:S03]  /*149d0*/  IMAD.WIDE.U32 R8, R4, c[0x0][0x198], RZ ;  /* 0x0000660004087a25 */ /* 0x000fe600078e00ff */
[----:B------:R-:W1:Y:S01]  /*149e0*/  MUFU.TANH R15, R15 ;  /* 0x0000000f000f7308 */ /* 0x000e620000002400 */
[----:B------:R-:W-:Y:S01]  /*149f0*/  FMUL.FTZ R28, R28, c[0x0][0x2ec] ;  /* 0x0000bb001c1c7a20 */ /* 0x000fe20000410000 */
[----:B------:R-:W-:Y:S01]  /*14a00*/  LEA R4, P1, R8, R133, 0x1 ;  /* 0x0000008508047211 */ /* 0x000fe200078208ff */
[----:B------:R-:W-:Y:S01]  /*14a10*/  FMUL.FTZ R29, R29, c[0x0][0x2ec] ;  /* 0x0000bb001d1d7a20 */ /* 0x000fe20000410000 */
[----:B------:R-:W-:Y:S01]  /*14a20*/  IADD3 R0, R11, R0, RZ ;  /* 0x000000000b007210 */ /* 0x000fe20007ffe0ff */
[----:B------:R-:W-:Y:S01]  /*14a30*/  FMUL.FTZ R30, R30, c[0x0][0x2ec] ;  /* 0x0000bb001e1e7a20 */ /* 0x000fe20000410000 */
[----:B------:R-:W-:Y:S01]  /*14a40*/  IADD3 R5, R9, R5, RZ ;  /* 0x0000000509057210 */ /* 0x000fe20007ffe0ff */
[----:B------:R-:W-:Y:S01]  /*14a50*/  FMUL.FTZ R31, R31, c[0x0][0x2ec] ;  /* 0x0000bb001f1f7a20 */ /* 0x000fe20000410000 */
[-C--:B------:R-:W-:Y:S01]  /*14a60*/  LEA.HI.X R7, R10, R2.reuse, R0, 0x1, P6 ;  /* 0x000000020a077211 */ /* 0x080fe200030f0c00 */
[----:B------:R-:W-:Y:S01]  /*14a70*/  FMUL.FTZ R32, R32, c[0x0][0x2ec] ;  /* 0x0000bb0020207a20 */ /* 0x000fe20000410000 */
[----:B------:R4:W1:Y:S01]  /*14a80*/  MUFU.TANH R177, R21 ;  /* 0x0000001500b17308 */ /* 0x0008620000002400 */
[----:B------:R-:W-:Y:S01]  /*14a90*/  FMUL.FTZ R33, R33, c[0x0][0x2ec] ;  /* 0x0000bb0021217a20 */ /* 0x000fe20000410000 */
[----:B------:R-:W-:Y:S01]  /*14aa0*/  LEA.HI.X R5, R8, R2, R5, 0x1, P1 ;  /* 0x0000000208057211 */ /* 0x000fe200008f0c05 */
[----:B------:R-:W-:Y:S02]  /*14ab0*/  FMUL.FTZ R34, R34, c[0x0][0x2ec] ;  /* 0x0000bb0022227a20 */ /* 0x000fe40000410000 */
[----:B------:R-:W-:Y:S05]  /*14ac0*/  FMUL.FTZ R35, R35, c[0x0][0x2ec] ;  /* 0x0000bb0023237a20 */ /* 0x000fea0000410000 */
        /* <DEDUP_REMOVED lines=15> */
.L_x_2009:
        /* <DEDUP_REMOVED lines=12> */
[C---:B------:R-:W-:Y:S02]  /*14c80*/  IADD3 R10, R0.reuse, 0x18, RZ ;  /* 0x00000018000a7810 */ /* 0x040fe40007ffe0ff */
[----:B------:R1:W-:Y:S01]  /*14c90*/  I2F R20, R2 ;  /* 0x0000000200147306 */ /* 0x0003e20000201400 */
[C---:B------:R-:W-:Y:S02]  /*14ca0*/  IADD3 R13, R0.reuse, 0x19, RZ ;  /* 0x00000019000d7810 */ /* 0x040fe40007ffe0ff */
[C---:B------:R-:W-:Y:S02]  /*14cb0*/  IADD3 R12, R0.reuse, 0x20, RZ ;  /* 0x00000020000c7810 */ /* 0x040fe40007ffe0ff */
[C---:B------:R-:W-:Y:S02]  /*14cc0*/  IADD3 R11, R0.reuse, 0x21, RZ ;  /* 0x00000021000b7810 */ /* 0x040fe40007ffe0ff */
[C---:B------:R-:W-:Y:S02]  /*14cd0*/  ISETP.GE.AND P0, PT, R5.reuse, R231, PT ;  /* 0x000000e70500720c */ /* 0x040fe40003f06270 */
[C---:B------:R-:W-:Y:S02]  /*14ce0*/  ISETP.GE.AND P6, PT, R5.reuse, R230, PT ;  /* 0x000000e60500720c */ /* 0x040fe40003fc6270 */
[C---:B------:R-:W-:Y:S02]  /*14cf0*/  ISETP.GE.OR P0, PT, R5.reuse, R233, !P0 ;  /* 0x000000e90500720c */ /* 0x040fe40004706670 */
[----:B------:R-:W-:Y:S02]  /*14d00*/  ISETP.GE.OR P6, PT, R5, R232, !P6 ;  /* 0x000000e80500720c */ /* 0x000fe400077c6670 */
[C---:B------:R-:W-:Y:S04]  /*14d10*/  ISETP.GE.AND P1, PT, R0.reuse, R231, PT ;  /* 0x000000e70000720c */ /* 0x040fe80003f26270 */
[----:B------:R-:W-:Y:S02]  /*14d20*/  ISETP.GE.OR P1, PT, R0, R233, !P1 ;  /* 0x000000e90000720c */ /* 0x000fe40004f26670 */
[----:B-1----:R-:W-:Y:S02]  /*14d30*/  IABS R2, R4 ;  /* 0x0000000400027213 */ /* 0x002fe40000000000 */
[C---:B------:R-:W-:Y:S02]  /*14d40*/  IADD3 R4, R229.reuse, -R5, RZ ;  /* 0x80000005e5047210 */ /* 0x040fe40007ffe0ff */
[----:B------:R1:W2:Y:S02]  /*14d50*/  I2F R14, R2 ;  /* 0x00000002000e7306 */ /* 0x0002a40000201400 */
[----:B-1----:R-:W-:Y:S01]  /*14d60*/  IABS R2, R4 ;  /* 0x0000000400027213 */ /* 0x002fe20000000000 */
[----:B--2---:R-:W-:Y:S01]  /*14d70*/  FFMA.FTZ R14, R14, -UR23, R132 ;  /* 0x800000170e0e7c23 */ /* 0x004fe20008010084 */
[C---:B------:R-:W-:Y:S06]  /*14d80*/  IADD3 R4, R0.reuse, 0x8, RZ ;  /* 0x0000000800047810 */ /* 0x040fec0007ffe0ff */
[----:B------:R1:W2:Y:S01]  /*14d90*/  I2F R17, R2 ;  /* 0x0000000200117306 */ /* 0x0002a20000201400 */
[----:B------:R-:W-:Y:S04]  /*14da0*/  IADD3 R6, R229, -R4, RZ ;  /* 0x80000004e5067210 */ /* 0x000fe80007ffe0ff */
[----:B------:R-:W-:Y:S05]  /*14db0*/  IABS R6, R6 ;  /* 0x0000000600067213 */ /* 0x000fea0000000000 */
[----:B------:R3:W4:Y:S01]  /*14dc0*/  I2F R16, R6 ;  /* 0x0000000600107306 */ /* 0x0007220000201400 */
[----:B-1----:R-:W-:Y:S01]  /*14dd0*/  IADD3 R2, R0, 0x9, RZ ;  /* 0x0000000900027810 */ /* 0x002fe20007ffe0ff */
[----:B--2---:R-:W-:Y:S03]  /*14de0*/  FFMA.FTZ R17, R17, -UR23, R181 ;  /* 0x8000001711117c23 */ /* 0x004fe600080100b5 */
[----:B------:R-:W-:Y:S02]  /*14df0*/  IADD3 R7, R229, -R2, RZ ;  /* 0x80000002e5077210 */ /* 0x000fe40007ffe0ff */
[----:B------:R-:W-:Y:S02]  /*14e00*/  FSEL R26, R17, -INF , !P0 ;  /* 0xff800000111a7808 */ /* 0x000fe40004000000 */
[----:B------:R-:W-:Y:S02]  /*14e10*/  ISETP.GE.AND P0, PT, R2, R231, PT ;  /* 0x000000e70200720c */ /* 0x000fe40003f06270 */
[----:B---3--:R-:W-:Y:S01]  /*14e20*/  IABS R6, R7 ;  /* 0x0000000700067213 */ /* 0x008fe20000000000 */
[----:B----4-:R-:W-:Y:S01]  /*14e30*/  FFMA.FTZ R16, R16, -UR23, R178 ;  /* 0x8000001710107c23 */ /* 0x010fe200080100b2 */
[----:B------:R-:W-:Y:S02]  /*14e40*/  IADD3 R7, R0, 0x10, RZ ;  /* 0x0000001000077810 */ /* 0x000fe40007ffe0ff */
[----:B------:R1:W-:Y:S01]  /*14e50*/  I2F R19, R6 ;  /* 0x0000000600137306 */ /* 0x0003e20000201400 */
[----:B------:R-:W-:Y:S02]  /*14e60*/  ISETP.GE.OR P0, PT, R2, R233, !P0 ;  /* 0x000000e90200720c */ /* 0x000fe40004706670 */
[C---:B------:R-:W-:Y:S04]  /*14e70*/  IADD3 R8, R229.reuse, -R7, RZ ;  /* 0x80000007e5087210 */ /* 0x040fe80007ffe0ff */
[----:B------:R-:W-:Y:S04]  /*14e80*/  IABS R8, R8 ;  /* 0x0000000800087213 */ /* 0x000fe80000000000 */
[----:B------:R2:W3:Y:S01]  /*14e90*/  I2F R18, R8 ;  /* 0x0000000800127306 */ /* 0x0004e20000201400 */
[----:B-1----:R-:W-:Y:S05]  /*14ea0*/  IADD3 R6, R0, 0x11, RZ ;  /* 0x0000001100067810 */ /* 0x002fea0007ffe0ff */
[C---:B------:R-:W-:Y:S05]  /*14eb0*/  IMAD.IADD R9, R229.reuse, 0x1, -R6 ;  /* 0x00000001e5097824 */ /* 0x040fea00078e0a06 */
[----:B--2---:R-:W-:Y:S01]  /*14ec0*/  IABS R8, R9 ;  /* 0x0000000900087213 */ /* 0x004fe20000000000 */
[----:B---3--:R-:W-:Y:S01]  /*14ed0*/  FFMA.FTZ R18, R18, -UR23, R168 ;  /* 0x8000001712127c23 */ /* 0x008fe200080100a8 */
[----:B------:R-:W-:Y:S02]  /*14ee0*/  IADD3 R9, R229, -R10, RZ ;  /* 0x8000000ae5097210 */ /* 0x000fe40007ffe0ff */
[----:B------:R1:W-:Y:S02]  /*14ef0*/  I2F R21, R8 ;  /* 0x0000000800157306 */ /* 0x0003e40000201400 */
[----:B-1----:R-:W-:Y:S02]  /*14f00*/  IABS R8, R9 ;  /* 0x0000000900087213 */ /* 0x002fe40000000000 */
[C---:B------:R-:W-:Y:S06]  /*14f10*/  IADD3 R9, R228.reuse, -R5, RZ ;  /* 0x80000005e4097210 */ /* 0x040fec0007ffe0ff */
[----:B------:R1:W2:Y:S02]  /*14f20*/  I2F R27, R8 ;  /* 0x00000008001b7306 */ /* 0x0002a40000201400 */
[----:B-1----:R-:W-:Y:S01]  /*14f30*/  IABS R8, R9 ;  /* 0x0000000900087213 */ /* 0x002fe20000000000 */
[----:B--2---:R-:W-:Y:S01]  /*14f40*/  FFMA.FTZ R17, R27, -UR23, R171 ;  /* 0x800000171b117c23 */ /* 0x004fe200080100ab */
[C---:B------:R-:W-:Y:S06]  /*14f50*/  IADD3 R9, R229.reuse, -R13, RZ ;  /* 0x8000000de5097210 */ /* 0x040fec0007ffe0ff */
[----:B------:R1:W-:Y:S02]  /*14f60*/  I2F R23, R8 ;  /* 0x0000000800177306 */ /* 0x0003e40000201400 */
[----:B-1----:R-:W-:Y:S02]  /*14f70*/  IABS R8, R9 ;  /* 0x0000000900087213 */ /* 0x002fe40000000000 */
[C---:B------:R-:W-:Y:S06]  /*14f80*/  IADD3 R9, R228.reuse, -R4, RZ ;  /* 0x80000004e4097210 */ /* 0x040fec0007ffe0ff */
[----:B------:R1:W-:Y:S02]  /*14f90*/  I2F R35, R8 ;  /* 0x0000000800237306 */ /* 0x0003e40000201400 */
[----:B-1----:R-:W-:Y:S01]  /*14fa0*/  IABS R8, R9 ;  /* 0x0000000900087213 */ /* 0x002fe20000000000 */
[C---:B------:R-:W-:Y:S07]  /*14fb0*/  IMAD.IADD R9, R229.reuse, 0x1, -R12 ;  /* 0x00000001e5097824 */ /* 0x040fee00078e0a0c */
[----:B------:R1:W-:Y:S02]  /*14fc0*/  I2F R33, R8 ;  /* 0x0000000800217306 */ /* 0x0003e40000201400 */
[----:B-1----:R-:W-:Y:S02]  /*14fd0*/  IABS R8, R9 ;  /* 0x0000000900087213 */ /* 0x002fe40000000000 */
[----:B------:R-:W-:Y:S06]  /*14fe0*/  IADD3 R9, R228, -R2, RZ ;  /* 0x80000002e4097210 */ /* 0x000fec0007ffe0ff */
[----:B------:R1:W2:Y:S02]  /*14ff0*/  I2F R34, R8 ;  /* 0x0000000800227306 */ /* 0x0002a40000201400 */
[----:B-1----:R-:W-:Y:S01]  /*15000*/  IABS R8, R9 ;  /* 0x0000000900087213 */ /* 0x002fe20000000000 */
[----:B--2---:R-:W-:Y:S01]  /*15010*/  FFMA.FTZ R15, R34, -UR23, R15 ;  /* 0x80000017220f7c23 */ /* 0x004fe2000801000f */
[----:B------:R-:W-:Y:S06]  /*15020*/  IADD3 R9, R229, -R11, RZ ;  /* 0x8000000be5097210 */ /* 0x000fec0007ffe0ff */
[----:B------:R1:W-:Y:S02]  /*15030*/  I2F R133, R8 ;  /* 0x0000000800857306 */ /* 0x0003e40000201400 */
[----:B-1----:R-:W-:Y:S01]  /*15040*/  IABS R8, R9 ;  /* 0x0000000900087213 */ /* 0x002fe20000000000 */
[----:B------:R-:W-:Y:S03]  /*15050*/  FFMA.FTZ R9, R20, -UR23, R176 ;  /* 0x8000001714097c23 */ /* 0x000fe600080100b0 */
[----:B------:R-:W-:Y:S02]  /*15060*/  MOV R5, R8 ;  /* 0x0000000800057202 */ /* 0x000fe40000000f00 */
[----:B------:R-:W-:Y:S02]  /*15070*/  IADD3 R8, R228, -R7, RZ ;  /* 0x80000007e4087210 */ /* 0x000fe40007ffe0ff */
[----:B------:R1:W2:Y:S01]  /*15080*/  I2F R132, R5 ;  /* 0x0000000500847306 */ /* 0x0002a20000201400 */
[----:B------:R-:W-:Y:S02]  /*15090*/  FSEL R28, R9, -INF , !P1 ;  /* 0xff800000091c7808 */ /* 0x000fe40004800000 */
[C---:B------:R-:W-:Y:S02]  /*150a0*/  IADD3 R9, R0.reuse, 0x28, RZ ;  /* 0x0000002800097810 */ /* 0x040fe40007ffe0ff */
[C---:B------:R-:W-:Y:S04]  /*150b0*/  ISETP.GE.AND P1, PT, R0.reuse, R230, PT ;  /* 0x000000e60000720c */ /* 0x040fe80003f26270 */
[----:B------:R-:W-:Y:S04]  /*150c0*/  ISETP.GE.OR P1, PT, R0, R232, !P1 ;  /* 0x000000e80000720c */ /* 0x000fe80004f26670 */
[----:B------:R-:W-:Y:S01]  /*150d0*/  FSEL R30, R14, -INF , !P1 ;  /* 0xff8000000e1e7808 */ /* 0x000fe20004800000 */
[----:B------:R-:W-:Y:S01]  /*150e0*/  FFMA.FTZ R14, R19, -UR23, R175 ;  /* 0x80000017130e7c23 */ /* 0x000fe200080100af */
[C---:B------:R-:W-:Y:S04]  /*150f0*/  ISETP.GE.AND P1, PT, R4.reuse, R231, PT ;  /* 0x000000e70400720c */ /* 0x040fe80003f26270 */
[----:B------:R-:W-:Y:S02]  /*15100*/  ISETP.GE.OR P1, PT, R4, R233, !P1 ;  /* 0x000000e90400720c */ /* 0x000fe40004f26670 */
[----:B------:R-:W-:Y:S02]  /*15110*/  FSEL R24, R14, -INF , !P0 ;  /* 0xff8000000e187808 */ /* 0x000fe40004000000 */
[----:B------:R-:W-:Y:S01]  /*15120*/  FSEL R25, R16, -INF , !P1 ;  /* 0xff80000010197808 */ /* 0x000fe20004800000 */
[----:B------:R-:W-:Y:S01]  /*15130*/  FFMA.FTZ R16, R23, -UR23, R183 ;  /* 0x8000001717107c23 */ /* 0x000fe200080100b7 */
[----:B-1----:R-:W-:Y:S01]  /*15140*/  IABS R5, R8 ;  /* 0x0000000800057213 */ /* 0x002fe20000000000 */
[----:B------:R-:W-:Y:S01]  /*15150*/  IMAD.IADD R8, R229, 0x1, -R9 ;  /* 0x00000001e5087824 */ /* 0x000fe200078e0a09 */
[CC--:B------:R-:W-:Y:S02]  /*15160*/  ISETP.GE.AND P1, PT, R7.reuse, R231.reuse, PT ;  /* 0x000000e70700720c */ /* 0x0c0fe40003f26270 */
[----:B------:R1:W-:Y:S01]  /*15170*/  I2F R32, R5 ;  /* 0x0000000500207306 */ /* 0x0003e20000201400 */
[C---:B------:R-:W-:Y:S02]  /*15180*/  ISETP.GE.AND P0, PT, R6.reuse, R231, PT ;  /* 0x000000e70600720c */ /* 0x040fe40003f06270 */
[-C--:B------:R-:W-:Y:S02]  /*15190*/  ISETP.GE.OR P1, PT, R7, R233.reuse, !P1 ;  /* 0x000000e90700720c */ /* 0x080fe40004f26670 */
[----:B------:R-:W-:Y:S02]  /*151a0*/  ISETP.GE.OR P0, PT, R6, R233, !P0 ;  /* 0x000000e90600720c */ /* 0x000fe40004706670 */
[----:B------:R-:W-:Y:S02]  /*151b0*/  FSEL R178, R18, -INF , !P1 ;  /* 0xff80000012b27808 */ /* 0x000fe40004800000 */
[----:B------:R-:W-:Y:S02]  /*151c0*/  ISETP.GE.AND P1, PT, R4, R230, PT ;  /* 0x000000e60400720c */ /* 0x000fe40003f26270 */
[----:B------:R-:W-:Y:S01]  /*151d0*/  FSEL R18, R16, -INF , !P6 ;  /* 0xff80000010127808 */ /* 0x000fe20007000000 */
[----:B------:R-:W-:Y:S01]  /*151e0*/  FFMA.FTZ R16, R33, -UR23, R188 ;  /* 0x8000001721107c23 */ /* 0x000fe200080100bc */
[----:B------:R-:W-:Y:S02]  /*151f0*/  ISETP.GE.OR P1, PT, R4, R232, !P1 ;  /* 0x000000e80400720c */ /* 0x000fe40004f26670 */
[C---:B------:R-:W-:Y:S04]  /*15200*/  ISETP.GE.AND P6, PT, R13.reuse, R231, PT ;  /* 0x000000e70d00720c */ /* 0x040fe80003fc6270 */
[----:B------:R-:W-:Y:S02]  /*15210*/  ISETP.GE.OR P6, PT, R13, R233, !P6 ;  /* 0x000000e90d00720c */ /* 0x000fe400077c6670 */
[----:B-1----:R-:W-:Y:S02]  /*15220*/  IABS R5, R8 ;  /* 0x0000000800057213 */ /* 0x002fe40000000000 */
[----:B------:R-:W-:Y:S02]  /*15230*/  IADD3 R8, R228, -R6, RZ ;  /* 0x80000006e4087210 */ /* 0x000fe40007ffe0ff */
[----:B------:R1:W-:Y:S02]  /*15240*/  I2F R19, R5 ;  /* 0x0000000500137306 */ /* 0x0003e40000201400 */
[----:B-1----:R-:W-:Y:S02]  /*15250*/  IABS R5, R8 ;  /* 0x0000000800057213 */ /* 0x002fe40000000000 */
[----:B------:R-:W-:Y:S06]  /*15260*/  IADD3 R8, R0, 0x29, RZ ;  /* 0x0000002900087810 */ /* 0x000fec0007ffe0ff */
[----:B------:R1:W-:Y:S01]  /*15270*/  I2F R31, R5 ;  /* 0x00000005001f7306 */ /* 0x0003e20000201400 */
[----:B------:R-:W-:Y:S04]  /*15280*/  IADD3 R14, R229, -R8, RZ ;  /* 0x80000008e50e7210 */ /* 0x000fe80007ffe0ff */
[----:B-1----:R-:W-:Y:S01]  /*15290*/  IABS R5, R14 ;  /* 0x0000000e00057213 */ /* 0x002fe20000000000 */
[----:B------:R-:W-:Y:S03]  /*152a0*/  FFMA.FTZ R14, R21, -UR23, R174 ;  /* 0x80000017150e7c23 */ /* 0x000fe600080100ae */
[----:B------:R-:W-:Y:S02]  /*152b0*/  MOV R4, R5 ;  /* 0x0000000500047202 */ /* 0x000fe40000000f00 */
[----:B------:R-:W-:Y:S02]  /*152c0*/  IADD3 R5, R228, -R10, RZ ;  /* 0x8000000ae4057210 */ /* 0x000fe40007ffe0ff */
[----:B------:R1:W3:Y:S01]  /*152d0*/  I2F R22, R4 ;  /* 0x0000000400167306 */ /* 0x0002e20000201400 */
[----:B------:R-:W-:Y:S02]  /*152e0*/  FSEL R181, R14, -INF , !P0 ;  /* 0xff8000000eb57808 */ /* 0x000fe40004000000 */
[C---:B------:R-:W-:Y:S04]  /*152f0*/  ISETP.GE.AND P0, PT, R10.reuse, R231, PT ;  /* 0x000000e70a00720c */ /* 0x040fe80003f06270 */
[----:B------:R-:W-:Y:S04]  /*15300*/  ISETP.GE.OR P0, PT, R10, R233, !P0 ;  /* 0x000000e90a00720c */ /* 0x000fe80004706670 */
[----:B------:R-:W-:Y:S02]  /*15310*/  FSEL R183, R17, -INF , !P0 ;  /* 0xff80000011b77808 */ /* 0x000fe40004000000 */
[----:B------:R-:W-:Y:S02]  /*15320*/  ISETP.GE.AND P0, PT, R2, R230, PT ;  /* 0x000000e60200720c */ /* 0x000fe40003f06270 */
[----:B------:R-:W-:Y:S02]  /*15330*/  FSEL R17, R16, -INF , !P1 ;  /* 0xff80000010117808 */ /* 0x000fe40004800000 */
[----:B------:R-:W-:Y:S02]  /*15340*/  ISETP.GE.OR P0, PT, R2, R232, !P0 ;  /* 0x000000e80200720c */ /* 0x000fe40004706670 */
[C---:B------:R-:W-:Y:S04]  /*15350*/  ISETP.GE.AND P1, PT, R7.reuse, R230, PT ;  /* 0x000000e60700720c */ /* 0x040fe80003f26270 */
[----:B------:R-:W-:Y:S01]  /*15360*/  ISETP.GE.OR P1, PT, R7, R232, !P1 ;  /* 0x000000e80700720c */ /* 0x000fe20004f26670 */
[----:B--2---:R-:W-:Y:S01]  /*15370*/  FFMA.FTZ R7, R132, -UR23, R177 ;  /* 0x8000001784077c23 */ /* 0x004fe200080100b1 */
[----:B-1----:R-:W-:Y:S02]  /*15380*/  IABS R4, R5 ;  /* 0x0000000500047213 */ /* 0x002fe40000000000 */
[----:B------:R-:W-:Y:S02]  /*15390*/  IADD3 R5, R0, 0x30, RZ ;  /* 0x0000003000057810 */ /* 0x000fe40007ffe0ff */
[----:B------:R1:W-:Y:S03]  /*153a0*/  I2F R29, R4 ;  /* 0x00000004001d7306 */ /* 0x0003e60000201400 */
[----:B------:R-:W-:Y:S05]  /*153b0*/  IMAD.IADD R14, R229, 0x1, -R5 ;  /* 0x00000001e50e7824 */ /* 0x000fea00078e0a05 */
[----:B-1----:R-:W-:Y:S01]  /*153c0*/  IABS R4, R14 ;  /* 0x0000000e00047213 */ /* 0x002fe20000000000 */
[----:B------:R-:W-:Y:S03]  /*153d0*/  FFMA.FTZ R14, R35, -UR23, R172 ;  /* 0x80000017230e7c23 */ /* 0x000fe600080100ac */
[----:B------:R-:W-:Y:S02]  /*153e0*/  MOV R2, R4 ;  /* 0x0000000400027202 */ /* 0x000fe40000000f00 */
[----:B------:R-:W-:Y:S02]  /*153f0*/  IADD3 R4, R228, -R13, RZ ;  /* 0x8000000de4047210 */ /* 0x000fe40007ffe0ff */
[----:B------:R1:W-:Y:S01]  /*15400*/  I2F R27, R2 ;  /* 0x00000002001b7306 */ /* 0x0003e20000201400 */
[----:B------:R-:W-:Y:S02]  /*15410*/  FSEL R184, R14, -INF , !P6 ;  /* 0xff8000000eb87808 */ /* 0x000fe40007000000 */
[C---:B------:R-:W-:Y:S04]  /*15420*/  ISETP.GE.AND P6, PT, R12.reuse, R231, PT ;  /* 0x000000e70c00720c */ /* 0x040fe80003fc6270 */
[----:B------:R-:W-:Y:S04]  /*15430*/  ISETP.GE.OR P6, PT, R12, R233, !P6 ;  /* 0x000000e90c00720c */ /* 0x000fe800077c6670 */
[----:B------:R-:W-:Y:S01]  /*15440*/  FSEL R198, R15, -INF , !P6 ;  /* 0xff8000000fc67808 */ /* 0x000fe20007000000 */
[----:B---3--:R-:W-:Y:S01]  /*15450*/  FFMA.FTZ R15, R22, -UR23, R179 ;  /* 0x80000017160f7c23 */ /* 0x008fe200080100b3 */
[C---:B------:R-:W-:Y:S04]  /*15460*/  ISETP.GE.AND P6, PT, R6.reuse, R230, PT ;  /* 0x000000e60600720c */ /* 0x040fe80003fc6270 */
[----:B------:R-:W-:Y:S02]  /*15470*/  ISETP.GE.OR P6, PT, R6, R232, !P6 ;  /* 0x000000e80600720c */ /* 0x000fe400077c6670 */
[----:B------:R-:W-:Y:S04]  /*15480*/  IADD3 R6, R228, -R12, RZ ;  /* 0x8000000ce4067210 */ /* 0x000fe80007ffe0ff */
[----:B------:R-:W-:Y:S02]  /*15490*/  IABS R6, R6 ;  /* 0x0000000600067213 */ /* 0x000fe40000000000 */
[----:B-1----:R-:W-:Y:S02]  /*154a0*/  IABS R2, R4 ;  /* 0x0000000400027213 */ /* 0x002fe40000000000 */
[----:B------:R-:W-:Y:S01]  /*154b0*/  IADD3 R4, R0, 0x31, RZ ;  /* 0x0000003100047810 */ /* 0x000fe20007ffe0ff */
[----:B------:R-:W-:Y:S03]  /*154c0*/  I2F R23, R6 ;  /* 0x0000000600177306 */ /* 0x000fe60000201400 */
[----:B------:R-:W-:Y:S07]  /*154d0*/  IADD3 R14, R229, -R4, RZ ;  /* 0x80000004e50e7210 */ /* 0x000fee0007ffe0ff */
[----:B------:R1:W2:Y:S02]  /*154e0*/  I2F R20, R2 ;  /* 0x0000000200147306 */ /* 0x0002a40000201400 */
[----:B-1----:R-:W-:Y:S01]  /*154f0*/  IABS R2, R14 ;  /* 0x0000000e00027213 */ /* 0x002fe20000000000 */
[----:B------:R-:W-:Y:S07]  /*15500*/  FFMA.FTZ R14, R133, -UR23, R191 ;  /* 0x80000017850e7c23 */ /* 0x000fee00080100bf */
[----:B------:R1:W3:Y:S01]  /*15510*/  I2F R21, R2 ;  /* 0x0000000200157306 */ /* 0x0002e20000201400 */
[----:B------:R-:W-:Y:S01]  /*15520*/  FSEL R16, R14, -INF , !P0 ;  /* 0xff8000000e107808 */ /* 0x000fe20004000000 */
[----:B------:R-:W-:Y:S01]  /*15530*/  FFMA.FTZ R14, R32, -UR23, R189 ;  /* 0x80000017200e7c23 */ /* 0x000fe200080100bd */
[C---:B------:R-:W-:Y:S04]  /*15540*/  ISETP.GE.AND P0, PT, R11.reuse, R231, PT ;  /* 0x000000e70b00720c */ /* 0x040fe80003f06270 */
[----:B------:R-:W-:Y:S02]  /*15550*/  ISETP.GE.OR P0, PT, R11, R233, !P0 ;  /* 0x000000e90b00720c */ /* 0x000fe40004706670 */
[----:B------:R-:W-:Y:S01]  /*15560*/  FSEL R176, R14, -INF , !P1 ;  /* 0xff8000000eb07808 */ /* 0x000fe20004800000 */
[----:B------:R-:W-:Y:S01]  /*15570*/  FFMA.FTZ R14, R19, -UR23, R180 ;  /* 0x80000017130e7c23 */ /* 0x000fe200080100b4 */
[----:B------:R-:W-:Y:S02]  /*15580*/  FSEL R199, R7, -INF , !P0 ;  /* 0xff80000007c77808 */ /* 0x000fe40004000000 */
[C---:B------:R-:W-:Y:S02]  /*15590*/  ISETP.GE.AND P0, PT, R9.reuse, R231, PT ;  /* 0x000000e70900720c */ /* 0x040fe40003f06270 */
[C---:B------:R-:W-:Y:S02]  /*155a0*/  ISETP.GE.AND P1, PT, R10.reuse, R230, PT ;  /* 0x000000e60a00720c */ /* 0x040fe40003f26270 */
[----:B------:R-:W-:Y:S02]  /*155b0*/  ISETP.GE.OR P0, PT, R9, R233, !P0 ;  /* 0x000000e90900720c */ /* 0x000fe40004706670 */
[----:B------:R-:W-:Y:S01]  /*155c0*/  ISETP.GE.OR P1, PT, R10, R232, !P1 ;  /* 0x000000e80a00720c */ /* 0x000fe20004f26670 */
[----:B------:R-:W-:Y:S01]  /*155d0*/  FFMA.FTZ R10, R31, -UR23, R196 ;  /* 0x800000171f0a7c23 */ /* 0x000fe200080100c4 */
[----:B------:R-:W-:Y:S01]  /*155e0*/  FSEL R191, R14, -INF , !P0 ;  /* 0xff8000000ebf7808 */ /* 0x000fe20004000000 */
[----:B--2---:R-:W-:Y:S01]  /*155f0*/  FFMA.FTZ R14, R20, -UR23, R192 ;  /* 0x80000017140e7c23 */ /* 0x004fe200080100c0 */
[C---:B-1----:R-:W-:Y:S02]  /*15600*/  IADD3 R2, R0.reuse, 0x38, RZ ;  /* 0x0000003800027810 */ /* 0x042fe40007ffe0ff */
[----:B------:R-:W-:Y:S02]  /*15610*/  IADD3 R0, R0, 0x39, RZ ;  /* 0x0000003900007810 */ /* 0x000fe40007ffe0ff */
[----:B------:R-:W-:Y:S01]  /*15620*/  FSEL R175, R10, -INF , !P6 ;  /* 0xff8000000aaf7808 */ /* 0x000fe20007000000 */
[----:B------:R-:W-:Y:S01]  /*15630*/  IMAD.IADD R7, R229, 0x1, -R2 ;  /* 0x00000001e5077824 */ /* 0x000fe200078e0a02 */
[----:B------:R-:W-:Y:S01]  /*15640*/  ISETP.GE.AND P6, PT, R8, R231, PT ;  /* 0x000000e70800720c */ /* 0x000fe20003fc6270 */
[----:B------:R-:W-:Y:S01]  /*15650*/  FFMA.FTZ R10, R29, -UR23, R190 ;  /* 0x800000171d0a7c23 */ /* 0x000fe200080100be */
[C---:B------:R-:W-:Y:S02]  /*15660*/  ISETP.GE.AND P0, PT, R13.reuse, R230, PT ;  /* 0x000000e60d00720c */ /* 0x040fe40003f06270 */
[----:B------:R-:W-:Y:S02]  /*15670*/  IABS R6, R7 ;  /* 0x0000000700067213 */ /* 0x000fe40000000000 */
[----:B------:R-:W-:Y:S02]  /*15680*/  IADD3 R7, R228, -R11, RZ ;  /* 0x8000000be4077210 */ /* 0x000fe40007ffe0ff */
[----:B------:R1:W2:Y:S01]  /*15690*/  I2F R19, R6 ;  /* 0x0000000600137306 */ /* 0x0002a20000201400 */
[----:B------:R-:W-:Y:S02]  /*156a0*/  ISETP.GE.OR P6, PT, R8, R233, !P6 ;  /* 0x000000e90800720c */ /* 0x000fe400077c6670 */
[----:B------:R-:W-:Y:S01]  /*156b0*/  ISETP.GE.OR P0, PT, R13, R232, !P0 ;  /* 0x000000e80d00720c */ /* 0x000fe20004706670 */
[----:B------:R-:W-:Y:S01]  /*156c0*/  FFMA.FTZ R13, R27, -UR23, R169 ;  /* 0x800000171b0d7c23 */ /* 0x000fe200080100a9 */
[----:B------:R-:W-:Y:S01]  /*156d0*/  FSEL R189, R15, -INF , !P6 ;  /* 0xff8000000fbd7808 */ /* 0x000fe20007000000 */
[----:B---3--:R-:W-:Y:S01]  /*156e0*/  FFMA.FTZ R15, R21, -UR23, R170 ;  /* 0x80000017150f7c23 */ /* 0x008fe200080100aa */
[C---:B------:R-:W-:Y:S02]  /*156f0*/  ISETP.GE.AND P6, PT, R5.reuse, R231, PT ;  /* 0x000000e70500720c */ /* 0x040fe40003fc6270 */
[----:B------:R-:W-:Y:S02]  /*15700*/  FSEL R174, R10, -INF , !P1 ;  /* 0xff8000000aae7808 */ /* 0x000fe40004800000 */
[----:B------:R-:W-:Y:S02]  /*15710*/  ISETP.GE.OR P6, PT, R5, R233, !P6 ;  /* 0x000000e90500720c */ /* 0x000fe400077c6670 */
[----:B------:R-:W-:Y:S02]  /*15720*/  ISETP.GE.AND P1, PT, R4, R231, PT ;  /* 0x000000e70400720c */ /* 0x000fe40003f26270 */
[----:B------:R-:W-:Y:S02]  /*15730*/  FSEL R190, R13, -INF , !P6 ;  /* 0xff8000000dbe7808 */ /* 0x000fe40007000000 */
[----:B------:R-:W-:Y:S02]  /*15740*/  ISETP.GE.AND P6, PT, R12, R230, PT ;  /* 0x000000e60c00720c */ /* 0x000fe40003fc6270 */
[----:B------:R-:W-:Y:S02]  /*15750*/  IADD3 R10, R228, -R5, RZ ;  /* 0x80000005e40a7210 */ /* 0x000fe40007ffe0ff */
[----:B------:R-:W-:Y:S02]  /*15760*/  ISETP.GE.OR P6, PT, R12, R232, !P6 ;  /* 0x000000e80c00720c */ /* 0x000fe400077c6670 */
[----:B------:R-:W-:Y:S02]  /*15770*/  ISETP.GE.OR P1, PT, R4, R233, !P1 ;  /* 0x000000e90400720c */ /* 0x000fe40004f26670 */
[----:B-1----:R-:W-:Y:S02]  /*15780*/  IABS R6, R7 ;  /* 0x0000000700067213 */ /* 0x002fe40000000000 */
[----:B------:R-:W-:Y:S02]  /*15790*/  IADD3 R7, R229, -R0, RZ ;  /* 0x80000000e5077210 */ /* 0x000fe40007ffe0ff */
[----:B------:R1:W-:Y:S01]  /*157a0*/  I2F R22, R6 ;  /* 0x0000000600167306 */ /* 0x0003e20000201400 */
[----:B------:R-:W-:Y:S02]  /*157b0*/  FSEL R245, R15, -INF , !P1 ;  /* 0xff8000000ff57808 */ /* 0x000fe40004800000 */
[----:B------:R-:W-:Y:S02]  /*157c0*/  FSEL R177, R14, -INF , !P0 ;  /* 0xff8000000eb17808 */ /* 0x000fe40004000000 */
[C---:B------:R-:W-:Y:S02]  /*157d0*/  ISETP.GE.AND P0, PT, R11.reuse, R230, PT ;  /* 0x000000e60b00720c */ /* 0x040fe40003f06270 */
[C---:B------:R-:W-:Y:S02]  /*157e0*/  ISETP.GE.AND P1, PT, R2.reuse, R231, PT ;  /* 0x000000e70200720c */ /* 0x040fe40003f26270 */
[----:B------:R-:W-:Y:S01]  /*157f0*/  ISETP.GE.OR P0, PT, R11, R232, !P0 ;  /* 0x000000e80b00720c */ /* 0x000fe20004706670 */
[----:B--2---:R-:W-:Y:S01]  /*15800*/  FFMA.FTZ R11, R19, -UR23, R173 ;  /* 0x80000017130b7c23 */ /* 0x004fe200080100ad */
[----:B------:R-:W-:Y:S04]  /*15810*/  ISETP.GE.OR P1, PT, R2, R233, !P1 ;  /* 0x000000e90200720c */ /* 0x000fe80004f26670 */
[----:B------:R-:W-:Y:S02]  /*15820*/  FSEL R244, R11, -INF , !P1 ;  /* 0xff8000000bf47808 */ /* 0x000fe40004800000 */
[C---:B------:R-:W-:Y:S04]  /*15830*/  ISETP.GE.AND P1, PT, R8.reuse, R230, PT ;  /* 0x000000e60800720c */ /* 0x040fe80003f26270 */
[----:B------:R-:W-:Y:S02]  /*15840*/  ISETP.GE.OR P1, PT, R8, R232, !P1 ;  /* 0x000000e80800720c */ /* 0x000fe40004f26670 */
[----:B-1----:R-:W-:Y:S02]  /*15850*/  IABS R6, R7 ;  /* 0x0000000700067213 */ /* 0x002fe40000000000 */
[----:B------:R-:W-:Y:S02]  /*15860*/  IADD3 R7, R228, -R9, RZ ;  /* 0x80000009e4077210 */ /* 0x000fe40007ffe0ff */
[----:B------:R1:W2:Y:S02]  /*15870*/  I2F R20, R6 ;  /* 0x0000000600147306 */ /* 0x0002a40000201400 */
[----:B-1----:R-:W-:Y:S01]  /*15880*/  IABS R6, R7 ;  /* 0x0000000700067213 */ /* 0x002fe20000000000 */
[----:B--2---:R-:W-:Y:S01]  /*15890*/  FFMA.FTZ R11, R20, -UR23, R182 ;  /* 0x80000017140b7c23 */ /* 0x004fe200080100b6 */
[C---:B------:R-:W-:Y:S01]  /*158a0*/  IADD3 R7, R228.reuse, -R8, RZ ;  /* 0x80000008e4077210 */ /* 0x040fe20007ffe0ff */
[C---:B------:R-:W-:Y:S05]  /*158b0*/  IMAD.IADD R8, R228.reuse, 0x1, -R4 ;  /* 0x00000001e4087824 */ /* 0x040fea00078e0a04 */
[----:B------:R1:W2:Y:S02]  /*158c0*/  I2F R13, R6 ;  /* 0x00000006000d7306 */ /* 0x0002a40000201400 */
[----:B-1----:R-:W-:Y:S01]  /*158d0*/  IABS R6, R7 ;  /* 0x0000000700067213 */ /* 0x002fe20000000000 */
[----:B------:R-:W-:Y:S02]  /*158e0*/  FFMA.FTZ R7, R23, -UR23, R193 ;  /* 0x8000001717077c23 */ /* 0x000fe400080100c1 */
[----:B--2---:R-:W-:Y:S05]  /*158f0*/  FFMA.FTZ R13, R13, -UR23, R195 ;  /* 0x800000170d0d7c23 */ /* 0x004fea00080100c3 */
[----:B------:R1:W2:Y:S01]  /*15900*/  I2F R12, R6 ;  /* 0x00000006000c7306 */ /* 0x0002a20000201400 */
[----:B------:R-:W-:Y:S02]  /*15910*/  FSEL R188, R7, -INF , !P6 ;  /* 0xff80000007bc7808 */ /* 0x000fe40007000000 */
[C---:B------:R-:W-:Y:S04]  /*15920*/  ISETP.GE.AND P6, PT, R9.reuse, R230, PT ;  /* 0x000000e60900720c */ /* 0x040fe80003fc6270 */
[----:B------:R-:W-:Y:S02]  /*15930*/  ISETP.GE.OR P6, PT, R9, R232, !P6 ;  /* 0x000000e80900720c */ /* 0x000fe400077c6670 */
[----:B------:R-:W-:Y:S02]  /*15940*/  IADD3 R9, R228, -R2, RZ ;  /* 0x80000002e4097210 */ /* 0x000fe40007ffe0ff */
[----:B------:R-:W-:Y:S02]  /*15950*/  FSEL R179, R13, -INF , !P6 ;  /* 0xff8000000db37808 */ /* 0x000fe40007000000 */
[C---:B------:R-:W-:Y:S04]  /*15960*/  ISETP.GE.AND P6, PT, R4.reuse, R230, PT ;  /* 0x000000e60400720c */ /* 0x040fe80003fc6270 */
[----:B------:R-:W-:Y:S02]  /*15970*/  ISETP.GE.OR P6, PT, R4, R232, !P6 ;  /* 0x000000e80400720c */ /* 0x000fe400077c6670 */
[----:B-1----:R-:W-:Y:S01]  /*15980*/  FMNMX.FTZ R6, R28, R3, !PT ;  /* 0x000000031c067209 */ /* 0x002fe20007810000 */
[----:B--2---:R-:W-:Y:S03]  /*15990*/  FFMA.FTZ R14, R12, -UR23, R194 ;  /* 0x800000170c0e7c23 */ /* 0x004fe600080100c2 */
[----:B------:R-:W-:Y:S02]  /*159a0*/  FMNMX.FTZ R7, R26, R6, !PT ;  /* 0x000000061a077209 */ /* 0x000fe40007810000 */
[----:B------:R-:W-:Y:S01]  /*159b0*/  IABS R6, R10 ;  /* 0x0000000a00067213 */ /* 0x000fe20000000000 */
[----:B------:R-:W-:Y:S01]  /*159c0*/  FFMA.FTZ R10, R22, -UR23, R197 ;  /* 0x80000017160a7c23 */ /* 0x000fe200080100c5 */
[----:B------:R-:W-:Y:S01]  /*159d0*/  FMNMX.FTZ R7, R25, R7, !PT ;  /* 0x0000000719077209 */ /* 0x000fe20007810000 */
[----:B------:R-:W-:Y:S01]  /*159e0*/  LDSM.16.MT88.4 R20, [R202+0x18000] ;  /* 0x01800000ca14783b */ /* 0x000fe20000004200 */
[----:B------:R1:W-:Y:S01]  /*159f0*/  I2F R15, R6 ;  /* 0x00000006000f7306 */ /* 0x0003e20000201400 */
[----:B------:R-:W-:Y:S02]  /*15a00*/  FSEL R180, R14, -INF , !P1 ;  /* 0xff8000000eb47808 */ /* 0x000fe40004800000 */
[----:B------:R-:W-:Y:S02]  /*15a10*/  FMNMX.FTZ R7, R24, R7, !PT ;  /* 0x0000000718077209 */ /* 0x000fe40007810000 */
[----:B------:R-:W-:Y:S02]  /*15a20*/  FSEL R182, R10, -INF , !P0 ;  /* 0xff8000000ab67808 */ /* 0x000fe40004000000 */
[----:B------:R-:W-:Y:S02]  /*15a30*/  FMNMX.FTZ R7, R178, R7, !PT ;  /* 0x00000007b2077209 */ /* 0x000fe40007810000 */
[----:B------:R-:W-:Y:S02]  /*15a40*/  ISETP.GE.AND P0, PT, R0, R231, PT ;  /* 0x000000e70000720c */ /* 0x000fe40003f06270 */
[----:B------:R-:W-:Y:S02]  /*15a50*/  ISETP.GE.AND P1, PT, R2, R230, PT ;  /* 0x000000e60200720c */ /* 0x000fe40003f26270 */
[----:B------:R-:W-:Y:S02]  /*15a60*/  ISETP.GE.OR P0, PT, R0, R233, !P0 ;  /* 0x000000e90000720c */ /* 0x000fe40004706670 */
[----:B------:R-:W-:Y:S02]  /*15a70*/  ISETP.GE.OR P1, PT, R2, R232, !P1 ;  /* 0x000000e80200720c */ /* 0x000fe40004f26670 */
[----:B------:R-:W-:Y:S02]  /*15a80*/  FSEL R242, R11, -INF , !P0 ;  /* 0xff8000000bf27808 */ /* 0x000fe40004000000 */
[C---:B------:R-:W-:Y:S04]  /*15a90*/  ISETP.GE.AND P0, PT, R5.reuse, R230, PT ;  /* 0x000000e60500720c */ /* 0x040fe80003f06270 */
[----:B------:R-:W-:Y:S02]  /*15aa0*/  ISETP.GE.OR P0, PT, R5, R232, !P0 ;  /* 0x000000e80500720c */ /* 0x000fe40004706670 */
[----:B-1----:R-:W-:Y:S02]  /*15ab0*/  IABS R6, R8 ;  /* 0x0000000800067213 */ /* 0x002fe40000000000 */
        /* <DEDUP_REMOVED lines=16> */
[----:B------:R-:W-:Y:S02]  /*15bc0*/  IADD3 R9, R228, -R0, RZ ;  /* 0x80000000e4097210 */ /* 0x000fe40007ffe0ff */
[----:B------:R1:W-:Y:S01]  /*15bd0*/  I2F R10, R6 ;  /* 0x00000006000a7306 */ /* 0x0003e20000201400 */
[----:B------:R-:W-:Y:S02]  /*15be0*/  FMNMX.FTZ R133, R190, R8, !PT ;  /* 0x00000008be857209 */ /* 0x000fe40007810000 */
[----:B------:R-:W-:Y:S02]  /*15bf0*/  FMNMX.FTZ R7, R174, R7, !PT ;  /* 0x00000007ae077209 */ /* 0x000fe40007810000 */
[----:B------:R-:W-:Y:S04]  /*15c00*/  FMNMX.FTZ R133, R245, R133, !PT ;  /* 0x00000085f5857209 */ /* 0x000fe80007810000 */
[----:B------:R-:W-:Y:S04]  /*15c10*/  FMNMX.FTZ R133, R244, R133, !PT ;  /* 0x00000085f4857209 */ /* 0x000fe80007810000 */
[----:B------:R-:W-:Y:S02]  /*15c20*/  FMNMX.FTZ R133, R242, R133, !PT ;  /* 0x00000085f2857209 */ /* 0x000fe40007810000 */
[----:B-1----:R-:W-:Y:S04]  /*15c30*/  IABS R6, R9 ;  /* 0x0000000900067213 */ /* 0x002fe80000000000 */
[----:B------:R1:W2:Y:S02]  /*15c40*/  I2F R8, R6 ;  /* 0x0000000600087306 */ /* 0x0002a40000201400 */
[----:B-1----:R-:W-:Y:S01]  /*15c50*/  FMNMX.FTZ R6, R177, R7, !PT ;  /* 0x00000007b1067209 */ /* 0x002fe20007810000 */
[----:B--2---:R-:W-:Y:S01]  /*15c60*/  FFMA.FTZ R135, R8, -UR23, R135 ;  /* 0x8000001708877c23 */ /* 0x004fe20008010087 */
[----:B------:R-:W1:Y:S02]  /*15c70*/  SHFL.BFLY PT, R7, R133, 0x2, 0x1f ;  /* 0x0c401f0085077f89 */ /* 0x000e6400000e0000 */
[----:B------:R-:W-:Y:S04]  /*15c80*/  FMNMX.FTZ R6, R188, R6, !PT ;  /* 0x00000006bc067209 */ /* 0x000fe80007810000 */
[----:B------:R-:W-:Y:S01]  /*15c90*/  FMNMX.FTZ R4, R182, R6, !PT ;  /* 0x00000006b6047209 */ /* 0x000fe20007810000 */
[----:B------:R-:W-:Y:S02]  /*15ca0*/  FFMA.FTZ R6, R15, -UR23, R186 ;  /* 0x800000170f067c23 */ /* 0x000fe400080100ba */
[----:B------:R-:W-:Y:S01]  /*15cb0*/  LDSM.16.MT88.4 R12, [R201+0x18000] ;  /* 0x01800000c90c783b */ /* 0x000fe20000004200 */
[----:B------:R-:W-:Y:S02]  /*15cc0*/  FMNMX.FTZ R4, R179, R4, !PT ;  /* 0x00000004b3047209 */ /* 0x000fe40007810000 */
[----:B------:R-:W-:Y:S02]  /*15cd0*/  FSEL R186, R6, -INF , !P0 ;  /* 0xff80000006ba7808 */ /* 0x000fe40004000000 */
[----:B------:R-:W-:Y:S01]  /*15ce0*/  FMNMX.FTZ R2, R180, R4, !PT ;  /* 0x00000004b4027209 */ /* 0x000fe20007810000 */
[----:B------:R-:W-:Y:S01]  /*15cf0*/  FFMA.FTZ R4, R10, -UR23, R185 ;  /* 0x800000170a047c23 */ /* 0x000fe200080100b9 */
[----:B------:R-:W-:Y:S02]  /*15d00*/  FSEL R185, R5, -INF , !P6 ;  /* 0xff80000005b97808 */ /* 0x000fe40007000000 */
[----:B------:R-:W-:Y:S02]  /*15d10*/  ISETP.GE.AND P0, PT, R0, R230, PT ;  /* 0x000000e60000720c */ /* 0x000fe40003f06270 */
[----:B------:R-:W-:Y:S02]  /*15d20*/  FMNMX.FTZ R2, R186, R2, !PT ;  /* 0x00000002ba027209 */ /* 0x000fe40007810000 */
[----:B------:R-:W-:Y:S02]  /*15d30*/  ISETP.GE.OR P0, PT, R0, R232, !P0 ;  /* 0x000000e80000720c */ /* 0x000fe40004706670 */
[----:B------:R-:W-:Y:S02]  /*15d40*/  FSEL R243, R4, -INF , !P1 ;  /* 0xff80000004f37808 */ /* 0x000fe40004800000 */
[----:B------:R-:W-:Y:S02]  /*15d50*/  FMNMX.FTZ R0, R185, R2, !PT ;  /* 0x00000002b9007209 */ /* 0x000fe40007810000 */
[----:B------:R-:W-:Y:S02]  /*15d60*/  FSEL R135, R135, -INF , !P0 ;  /* 0xff80000087877808 */ /* 0x000fe40004000000 */
[----:B------:R-:W-:Y:S02]  /*15d70*/  FMNMX.FTZ R0, R243, R0, !PT ;  /* 0x00000000f3007209 */ /* 0x000fe40007810000 */
[----:B-1----:R-:W-:Y:S02]  /*15d80*/  FMNMX.FTZ R133, R133, R7, !PT ;  /* 0x0000000785857209 */ /* 0x002fe40007810000 */
        /* <DEDUP_REMOVED lines=9> */
[--C-:B------:R-:W-:Y:S04]  /*15e20*/  FFMA.FTZ R4, R28, c[0x0][0x23c], -R172.reuse ;  /* 0x00008f001c047a23 */ /* 0x100fe800000108ac */
[----:B------:R2:W-:Y:S01]  /*15e30*/  MUFU.EX2 R250, R4 ;  /* 0x0000000400fa7308 */ /* 0x0005e20000000800 */
[----:B-1----:R-:W-:Y:S01]  /*15e40*/  FMNMX.FTZ R132, R0, R2, !PT ;  /* 0x0000000200847209 */ /* 0x002fe20007810000 */
[--C-:B------:R-:W-:Y:S03]  /*15e50*/  FFMA.FTZ R0, R25, c[0x0][0x23c], -R172.reuse ;  /* 0x00008f0019007a23 */ /* 0x100fe600000108ac */
[C---:B------:R-:W-:Y:S05]  /*15e60*/  FSETP.NEU.FTZ.AND P0, PT, R132.reuse, -INF , PT ;  /* 0xff8000008400780b */ /* 0x040fea0003f1d000 */
[----:B------:R1:W-:Y:S01]  /*15e70*/  MUFU.EX2 R252, R0 ;  /* 0x0000000000fc7308 */ /* 0x0003e20000000800 */
[----:B------:R-:W-:Y:S02]  /*15e80*/  FMUL.FTZ R173, R132, c[0x0][0x23c] ;  /* 0x00008f0084ad7a20 */ /* 0x000fe40000410000 */
[--C-:B--2---:R-:W-:Y:S03]  /*15e90*/  FFMA.FTZ R4, R26, c[0x0][0x23c], -R172.reuse ;  /* 0x00008f001a047a23 */ /* 0x104fe600000108ac */
[----:B------:R-:W-:Y:S04]  /*15ea0*/  FSEL R173, R173, RZ, P0 ;  /* 0x000000ffadad7208 */ /* 0x000fe80000000000 */
[----:B------:R-:W2:Y:S01]  /*15eb0*/  MUFU.EX2 R196, R4 ;  /* 0x0000000400c47308 */ /* 0x000ea20000000800 */
[--C-:B------:R-:W-:Y:S09]  /*15ec0*/  FFMA.FTZ R2, R16, c[0x0][0x23c], -R173.reuse ;  /* 0x00008f0010027a23 */ /* 0x100ff200000108ad */
[----:B------:R3:W-:Y:S01]  /*15ed0*/  MUFU.EX2 R246, R2 ;  /* 0x0000000200f67308 */ /* 0x0007e20000000800 */
[----:B-1----:R-:W-:Y:S09]  /*15ee0*/  FFMA.FTZ R0, R24, c[0x0][0x23c], -R172 ;  /* 0x00008f0018007a23 */ /* 0x002ff200000108ac */
[----:B------:R1:W4:Y:S01]  /*15ef0*/  MUFU.EX2 R251, R0 ;  /* 0x0000000000fb7308 */ /* 0x0003220000000800 */
[----:B--2---:R-:W-:Y:S02]  /*15f00*/  F2FP.PACK_AB R168, R196, R250 ;  /* 0x000000fac4a8723e */ /* 0x004fe400000000ff */
[----:B---3--:R-:W-:Y:S02]  /*15f10*/  FSEL R2, R132, RZ, P0 ;  /* 0x000000ff84027208 */ /* 0x008fe40000000000 */
[----:B------:R-:W-:Y:S01]  /*15f20*/  PLOP3.LUT P0, PT, PT, PT, UP0, 0x80, 0x0 ;  /* 0x000000000000781c */ /* 0x000fe20003f0f008 */
[--C-:B-1----:R-:W-:Y:S01]  /*15f30*/  FFMA.FTZ R0, R30, c[0x0][0x23c], -R173.reuse ;  /* 0x00008f001e007a23 */ /* 0x102fe200000108ad */
[----:B----4-:R-:W-:Y:S01]  /*15f40*/  F2FP.PACK_AB R170, R251, R252 ;  /* 0x000000fcfbaa723e */ /* 0x010fe200000000ff */
[----:B------:R-:W1:Y:S02]  /*15f50*/  LDSM.16.MT88.4 R28, [R204+0x18000] ;  /* 0x01800000cc1c783b */ /* 0x000e640000004200 */
[----:B------:R2:W-:Y:S02]  /*15f60*/  MUFU.EX2 R249, R0 ;  /* 0x0000000000f97308 */ /* 0x0005e40000000800 */
[--C-:B--2---:R-:W-:Y:S08]  /*15f70*/  FFMA.FTZ R0, R18, c[0x0][0x23c], -R173.reuse ;  /* 0x00008f0012007a23 */ /* 0x104ff000000108ad */
[----:B------:R2:W3:Y:S02]  /*15f80*/  MUFU.EX2 R248, R0 ;  /* 0x0000000000f87308 */ /* 0x0004e40000000800 */
[----:B--2---:R-:W-:Y:S01]  /*15f90*/  FFMA.FTZ R0, R17, c[0x0][0x23c], -R173 ;  /* 0x00008f0011007a23 */ /* 0x004fe200000108ad */
[----:B---3--:R-:W-:Y:S07]  /*15fa0*/  F2FP.PACK_AB R169, R248, R249 ;  /* 0x000000f9f8a9723e */ /* 0x008fee00000000ff */
        /* <DEDUP_REMOVED lines=23> */
[C---:B------:R-:W-:Y:S02]  /*16120*/  FMUL.FTZ R40, R3.reuse, R40 ;  /* 0x0000002803287220 */ /* 0x040fe40000410000 */
[C---:B------:R-:W-:Y:S02]  /*16130*/  FMUL.FTZ R41, R3.reuse, R41 ;  /* 0x0000002903297220 */ /* 0x040fe40000410000 */
[C---:B--2---:R-:W-:Y:S02]  /*16140*/  FMUL.FTZ R6, R0.reuse, R138 ;  /* 0x0000008a00067220 */ /* 0x044fe40000410000 */
[C---:B------:R-:W-:Y:S02]  /*16150*/  FMUL.FTZ R7, R0.reuse, R139 ;  /* 0x0000008b00077220 */ /* 0x040fe40000410000 */
[----:B------:R-:W2:Y:S01]  /*16160*/  LDSM.16.MT88.4 R136, [R203+0x18000] ;  /* 0x01800000cb88783b */ /* 0x000ea20000004200 */
[C---:B------:R-:W-:Y:S02]  /*16170*/  FMUL.FTZ R10, R0.reuse, R142 ;  /* 0x0000008e000a7220 */ /* 0x040fe40000410000 */
[C---:B------:R-:W-:Y:S02]  /*16180*/  FMUL.FTZ R11, R0.reuse, R143 ;  /* 0x0000008f000b7220 */ /* 0x040fe40000410000 */
[C---:B------:R-:W-:Y:S03]  /*16190*/  HMMA.16816.F32 R4, R168.reuse, R12, R4 ;  /* 0x0000000ca804723c */ /* 0x040fe60000001804 */
[----:B------:R-:W4:Y:S02]  /*161a0*/  LDSM.16.MT88.4 R140, [R201+0x1a000] ;  /* 0x01a00000c98c783b */ /* 0x000f240000004200 */
        /* <DEDUP_REMOVED lines=10> */
[----:B------:R-:W5:Y:S01]  /*16250*/  LDSM.16.MT88.4 R144, [R202+0x1a000] ;  /* 0x01a00000ca90783b */ /* 0x000f620000004200 */
[C---:B------:R-:W-:Y:S01]  /*16260*/  FMUL.FTZ R34, R0.reuse, R166 ;  /* 0x000000a600227220 */ /* 0x040fe20000410000 */
[C---:B------:R-:W-:Y:S03]  /*16270*/  HMMA.16816.F32 R12, R168.reuse, R20, R12 ;  /* 0x00000014a80c723c */ /* 0x040fe6000000180c */
[C---:B------:R-:W-:Y:S02]  /*16280*/  FMUL.FTZ R35, R0.reuse, R167 ;  /* 0x000000a700237220 */ /* 0x040fe40000410000 */
[--C-:B---3--:R-:W-:Y:S01]  /*16290*/  FFMA.FTZ R2, R181, c[0x0][0x23c], -R172.reuse ;  /* 0x00008f00b5027a23 */ /* 0x108fe200000108ac */
[----:B------:R-:W-:Y:S01]  /*162a0*/  LDSM.16.MT88.4 R156, [R201+0x1a800] ;  /* 0x01a80000c99c783b */ /* 0x000fe20000004200 */
[C---:B------:R-:W-:Y:S01]  /*162b0*/  FMUL.FTZ R20, R3.reuse, R152 ;  /* 0x0000009803147220 */ /* 0x040fe20000410000 */
[C---:B------:R-:W-:Y:S01]  /*162c0*/  HMMA.16816.F32 R16, R168.reuse, R22, R16 ;  /* 0x00000016a810723c */ /* 0x040fe20000001810 */
[----:B------:R3:W2:Y:S03]  /*162d0*/  MUFU.EX2 R240, R2 ;  /* 0x0000000200f07308 */ /* 0x0006a60000000800 */
        /* <DEDUP_REMOVED lines=9> */
[C---:B-1----:R-:W-:Y:S03]  /*16370*/  HMMA.16816.F32 R20, R168.reuse, R28, R20 ;  /* 0x0000001ca814723c */ /* 0x042fe60000001814 */
        /* <DEDUP_REMOVED lines=9> */
[--C-:B---3--:R-:W-:Y:S02]  /*16410*/  FFMA.FTZ R2, R183, c[0x0][0x23c], -R172.reuse ;  /* 0x00008f00b7027a23 */ /* 0x108fe400000108ac */
        /* <DEDUP_REMOVED lines=47> */
[----:B------:R-:W-:Y:S02]  /*16710*/  FMUL.FTZ R75, R0, R75 ;  /* 0x0000004b004b7220 */ /* 0x000fe40000410000 */
[C---:B------:R-:W-:Y:S02]  /*16720*/  FMUL.FTZ R76, R3.reuse, R76 ;  /* 0x0000004c034c7220 */ /* 0x040fe40000410000 */
        /* <DEDUP_REMOVED lines=13> */
[----:B------:R-:W-:Y:S03]  /*16800*/  FMUL.FTZ R85, R3, R85 ;  /* 0x0000005503557220 */ /* 0x000fe60000410000 */
[C---:B------:R-:W-:Y:S01]  /*16810*/  HMMA.16816.F32 R80, R168.reuse, R138, R80 ;  /* 0x0000008aa850723c */ /* 0x040fe20000001850 */
[----:B------:R-:W2:Y:S02]  /*16820*/  LDSM.16.MT88.4 R136, [R201+0x1e000] ;  /* 0x01e00000c988783b */ /* 0x000ea40000004200 */
[C---:B------:R-:W-:Y:S02]  /*16830*/  FMUL.FTZ R86, R0.reuse, R86 ;  /* 0x0000005600567220 */ /* 0x040fe40000410000 */
[C---:B------:R-:W-:Y:S02]  /*16840*/  FMUL.FTZ R87, R0.reuse, R87 ;  /* 0x0000005700577220 */ /* 0x040fe40000410000 */
[--C-:B----4-:R-:W-:Y:S02]  /*16850*/  FFMA.FTZ R2, R175, c[0x0][0x23c], -R173.reuse ;  /* 0x00008f00af027a23 */ /* 0x110fe400000108ad */
[C---:B------:R-:W-:Y:S02]  /*16860*/  FMUL.FTZ R88, R3.reuse, R88 ;  /* 0x0000005803587220 */ /* 0x040fe40000410000 */
[----:B------:R4:W5:Y:S01]  /*16870*/  MUFU.EX2 R236, R2 ;  /* 0x0000000200ec7308 */ /* 0x0009620000000800 */
        /* <DEDUP_REMOVED lines=9> */
[----:B------:R-:W-:Y:S02]  /*16910*/  FMUL.FTZ R95, R0, R95 ;  /* 0x0000005f005f7220 */ /* 0x000fe40000410000 */
[C---:B------:R-:W-:Y:S02]  /*16920*/  FMUL.FTZ R96, R3.reuse, R96 ;  /* 0x0000006003607220 */ /* 0x040fe40000410000 */
        /* <DEDUP_REMOVED lines=54> */
[----:B------:R-:W-:Y:S02]  /*16c90*/  F2FP.PACK_AB R136, R240, R241 ;  /* 0x000000f1f088723e */ /* 0x000fe400000000ff */
[----:B-----5:R-:W-:Y:S03]  /*16ca0*/  F2FP.PACK_AB R137, R236, R237 ;  /* 0x000000edec89723e */ /* 0x020fe600000000ff */
[----:B------:R-:W-:Y:S03]  /*16cb0*/  HMMA.16816.F32 R128, R168, R138, R128 ;  /* 0x0000008aa880723c */ /* 0x000fe60000001880 */
[--C-:B-1----:R-:W-:Y:S01]  /*16cc0*/  FFMA.FTZ R2, R199, c[0x0][0x23c], -R172.reuse ;  /* 0x00008f00c7027a23 */ /* 0x102fe200000108ac */
[----:B------:R-:W-:Y:S03]  /*16cd0*/  MOV R199, R196 ;  /* 0x000000c400c77202 */ /* 0x000fe60000000f00 */
        /* <DEDUP_REMOVED lines=48> */
[--C-:B---3--:R-:W-:Y:S02]  /*16fe0*/  FFMA.FTZ R2, R180, c[0x0][0x23c], -R173.reuse ;  /* 0x00008f00b4027a23 */ /* 0x108fe400000108ad */
[----:B------:R-:W-:Y:S02]  /*16ff0*/  LDSM.16.MT88.4 R180, [R204+0x1b800] ;  /* 0x01b80000ccb4783b */ /* 0x000fe40000004200 */
[C---:B------:R-:W-:Y:S01]  /*17000*/  HMMA.16816.F32 R96, R136.reuse, R142, R96 ;  /* 0x0000008e8860723c */ /* 0x040fe20000001860 */
[----:B------:R2:W3:Y:S05]  /*17010*/  MUFU.EX2 R191, R2 ;  /* 0x0000000200bf7308 */ /* 0x0004ea0000000800 */
[----:B------:R-:W3:Y:S02]  /*17020*/  LDSM.16.MT88.4 R140, [R203+0x1e800] ;  /* 0x01e80000cb8c783b */ /* 0x000ee40000004200 */
[C---:B-1----:R-:W-:Y:S08]  /*17030*/  HMMA.16816.F32 R100, R136.reuse, R148, R100 ;  /* 0x000000948864723c */ /* 0x042ff00000001864 */
[C---:B------:R-:W-:Y:S01]  /*17040*/  HMMA.16816.F32 R104, R136.reuse, R150, R104 ;  /* 0x000000968868723c */ /* 0x040fe20000001868 */
[----:B------:R-:W1:Y:S07]  /*17050*/  LDSM.16.MT88.4 R148, [R201+0x19000] ;  /* 0x01900000c994783b */ /* 0x000e6e0000004200 */
[C---:B----4-:R-:W-:Y:S04]  /*17060*/  HMMA.16816.F32 R108, R136.reuse, R144, R108 ;  /* 0x00000090886c723c */ /* 0x050fe8000000186c */
[--C-:B--2---:R-:W-:Y:S04]  /*17070*/  FFMA.FTZ R2, R190, c[0x0][0x23c], -R172.reuse ;  /* 0x00008f00be027a23 */ /* 0x104fe800000108ac */
[C---:B------:R-:W-:Y:S01]  /*17080*/  HMMA.16816.F32 R112, R136.reuse, R146, R112 ;  /* 0x000000928870723c */ /* 0x040fe20000001870 */
[----:B------:R-:W2:Y:S01]  /*17090*/  LDSM.16.MT88.4 R144, [R204+0x19000] ;  /* 0x01900000cc90783b */ /* 0x000ea20000004200 */
[----:B------:R4:W-:Y:S06]  /*170a0*/  MUFU.EX2 R190, R2 ;  /* 0x0000000200be7308 */ /* 0x0009ec0000000800 */
[C---:B------:R-:W-:Y:S08]  /*170b0*/  HMMA.16816.F32 R116, R136.reuse, R152, R116 ;  /* 0x000000988874723c */ /* 0x040ff00000001874 */
[C---:B------:R-:W-:Y:S01]  /*170c0*/  HMMA.16816.F32 R120, R136.reuse, R154, R120 ;  /* 0x0000009a8878723c */ /* 0x040fe20000001878 */
[----:B------:R-:W2:Y:S07]  /*170d0*/  LDSM.16.MT88.4 R152, [R203+0x19000] ;  /* 0x01900000cb98783b */ /* 0x000eae0000004200 */
[C---:B---3--:R-:W-:Y:S04]  /*170e0*/  HMMA.16816.F32 R124, R136.reuse, R140, R124 ;  /* 0x0000008c887c723c */ /* 0x048fe8000000187c */
[--C-:B----4-:R-:W-:Y:S02]  /*170f0*/  FFMA.FTZ R2, R245, c[0x0][0x23c], -R172.reuse ;  /* 0x00008f00f5027a23 */ /* 0x110fe400000108ac */
[----:B------:R-:W3:Y:S02]  /*17100*/  LDL.LU R245, [R1+0x30] ;  /* 0x0000300001f57983 */ /* 0x000ee40000300800 */
[----:B------:R-:W-:Y:S01]  /*17110*/  HMMA.16816.F32 R128, R136, R142, R128 ;  /* 0x0000008e8880723c */ /* 0x000fe20000001880 */
[----:B------:R4:W2:Y:S01]  /*17120*/  MUFU.EX2 R189, R2 ;  /* 0x0000000200bd7308 */ /* 0x0008a20000000800 */
[----:B------:R-:W2:Y:S05]  /*17130*/  LDSM.16.MT88.4 R140, [R201+0x1b000] ;  /* 0x01b00000c98c783b */ /* 0x000eaa0000004200 */
[----:B-----5:R-:W-:Y:S02]  /*17140*/  F2FP.PACK_AB R136, R197, R198 ;  /* 0x000000c6c588723e */ /* 0x020fe400000000ff */
[----:B------:R-:W-:Y:S03]  /*17150*/  F2FP.PACK_AB R138, R195, R196 ;  /* 0x000000c4c38a723e */ /* 0x000fe600000000ff */
[----:B------:R-:W-:Y:S02]  /*17160*/  F2FP.PACK_AB R137, R193, R194 ;  /* 0x000000c2c189723e */ /* 0x000fe400000000ff */
[----:B------:R-:W-:Y:S07]  /*17170*/  F2FP.PACK_AB R139, R191, R192 ;  /* 0x000000c0bf8b723e */ /* 0x000fee00000000ff */
[C---:B-1----:R-:W-:Y:S03]  /*17180*/  HMMA.16816.F32 R4, R136.reuse, R148, R4 ;  /* 0x000000948804723c */ /* 0x042fe60000001804 */
[--C-:B----4-:R-:W-:Y:S01]  /*17190*/  FFMA.FTZ R2, R244, c[0x0][0x23c], -R172.reuse ;  /* 0x00008f00f4027a23 */ /* 0x110fe200000108ac */
[----:B--2---:R-:W-:Y:S01]  /*171a0*/  F2FP.PACK_AB R168, R189, R190 ;  /* 0x000000bebda8723e */ /* 0x004fe200000000ff */
[----:B------:R-:W2:Y:S01]  /*171b0*/  LDL.LU R244, [R1+0x24] ;  /* 0x0000240001f47983 */ /* 0x000ea20000300800 */
[----:B------:R-:W-:Y:S02]  /*171c0*/  FFMA.FTZ R172, R242, c[0x0][0x23c], -R172 ;  /* 0x00008f00f2ac7a23 */ /* 0x000fe400000108ac */
[C---:B------:R-:W-:Y:S01]  /*171d0*/  HMMA.16816.F32 R8, R136.reuse, R150, R8 ;  /* 0x000000968808723c */ /* 0x040fe20000001808 */
[----:B------:R1:W-:Y:S01]  /*171e0*/  MUFU.EX2 R188, R2 ;  /* 0x0000000200bc7308 */ /* 0x0003e20000000800 */
[----:B------:R-:W4:Y:S06]  /*171f0*/  LDSM.16.MT88.4 R148, [R202+0x1b000] ;  /* 0x01b00000ca94783b */ /* 0x000f2c0000004200 */
[C---:B------:R-:W-:Y:S03]  /*17200*/  HMMA.16816.F32 R12, R136.reuse, R156, R12 ;  /* 0x0000009c880c723c */ /* 0x040fe6000000180c */
[----:B------:R-:W5:Y:S05]  /*17210*/  MUFU.EX2 R187, R172 ;  /* 0x000000ac00bb7308 */ /* 0x000f6a0000000800 */
[C---:B------:R-:W-:Y:S01]  /*17220*/  HMMA.16816.F32 R16, R136.reuse, R158, R16 ;  /* 0x0000009e8810723c */ /* 0x040fe20000001810 */
[----:B------:R-:W4:Y:S07]  /*17230*/  LDSM.16.MT88.4 R156, [R204+0x1b000] ;  /* 0x01b00000cc9c783b */ /* 0x000f2e0000004200 */
[C---:B------:R-:W-:Y:S04]  /*17240*/  HMMA.16816.F32 R20, R136.reuse, R144, R20 ;  /* 0x000000908814723c */ /* 0x040fe80000001814 */
[--C-:B-1----:R-:W-:Y:S04]  /*17250*/  FFMA.FTZ R2, R186, c[0x0][0x23c], -R173.reuse ;  /* 0x00008f00ba027a23 */ /* 0x102fe800000108ad */
[C---:B------:R-:W-:Y:S01]  /*17260*/  HMMA.16816.F32 R24, R136.reuse, R146, R24 ;  /* 0x000000928818723c */ /* 0x040fe20000001818 */
[----:B------:R-:W1:Y:S01]  /*17270*/  LDSM.16.MT88.4 R144, [R203+0x1b000] ;  /* 0x01b00000cb90783b */ /* 0x000e620000004200 */
[----:B------:R4:W-:Y:S02]  /*17280*/  MUFU.EX2 R186, R2 ;  /* 0x0000000200ba7308 */ /* 0x0009e40000000800 */
[----:B-----5:R-:W-:Y:S04]  /*17290*/  F2FP.PACK_AB R170, R187, R188 ;  /* 0x000000bcbbaa723e */ /* 0x020fe800000000ff */
[C---:B------:R-:W-:Y:S08]  /*172a0*/  HMMA.16816.F32 R28, R136.reuse, R152, R28 ;  /* 0x00000098881c723c */ /* 0x040ff0000000181c */
[C---:B------:R-:W-:Y:S01]  /*172b0*/  HMMA.16816.F32 R32, R136.reuse, R154, R32 ;  /* 0x0000009a8820723c */ /* 0x040fe20000001820 */
[----:B------:R-:W5:Y:S07]  /*172c0*/  LDSM.16.MT88.4 R152, [R202+0x1d000] ;  /* 0x01d00000ca98783b */ /* 0x000f6e0000004200 */
[C---:B------:R-:W-:Y:S04]  /*172d0*/  HMMA.16816.F32 R36, R136.reuse, R140, R36 ;  /* 0x0000008c8824723c */ /* 0x040fe80000001824 */
[--C-:B----4-:R-:W-:Y:S04]  /*172e0*/  FFMA.FTZ R2, R185, c[0x0][0x23c], -R173.reuse ;  /* 0x00008f00b9027a23 */ /* 0x110fe800000108ad */
[C---:B------:R-:W-:Y:S01]  /*172f0*/  HMMA.16816.F32 R40, R136.reuse, R142, R40 ;  /* 0x0000008e8828723c */ /* 0x040fe20000001828 */
[----:B------:R-:W4:Y:S01]  /*17300*/  LDSM.16.MT88.4 R140, [R204+0x1d000] ;  /* 0x01d00000cc8c783b */ /* 0x000f220000004200 */
[----:B------:R1:W1:Y:S06]  /*17310*/  MUFU.EX2 R185, R2 ;  /* 0x0000000200b97308 */ /* 0x00026c0000000800 */
[C---:B------:R-:W-:Y:S08]  /*17320*/  HMMA.16816.F32 R44, R136.reuse, R148, R44 ;  /* 0x00000094882c723c */ /* 0x040ff0000000182c */
[C---:B------:R-:W-:Y:S01]  /*17330*/  HMMA.16816.F32 R48, R136.reuse, R150, R48 ;  /* 0x000000968830723c */ /* 0x040fe20000001830 */
[----:B------:R-:W4:Y:S07]  /*17340*/  LDSM.16.MT88.4 R148, [R203+0x1d000] ;  /* 0x01d00000cb94783b */ /* 0x000f2e0000004200 */
[C---:B------:R-:W-:Y:S04]  /*17350*/  HMMA.16816.F32 R52, R136.reuse, R156, R52 ;  /* 0x0000009c8834723c */ /* 0x040fe80000001834 */
[--C-:B-1----:R-:W-:Y:S01]  /*17360*/  FFMA.FTZ R2, R243, c[0x0][0x23c], -R173.reuse ;  /* 0x00008f00f3027a23 */ /* 0x102fe200000108ad */
[----:B------:R-:W-:Y:S01]  /*17370*/  F2FP.PACK_AB R169, R185, R186 ;  /* 0x000000bab9a9723e */ /* 0x000fe200000000ff */
[----:B------:R-:W-:Y:S02]  /*17380*/  FFMA.FTZ R173, R135, c[0x0][0x23c], -R173 ;  /* 0x00008f0087ad7a23 */ /* 0x000fe400000108ad */
[C---:B------:R-:W-:Y:S01]  /*17390*/  HMMA.16816.F32 R56, R136.reuse, R158, R56 ;  /* 0x0000009e8838723c */ /* 0x040fe20000001838 */
[----:B------:R-:W-:Y:S01]  /*173a0*/  LDSM.16.MT88.4 R156, [R202+0x19800] ;  /* 0x01980000ca9c783b */ /* 0x000fe20000004200 */
[----:B------:R1:W-:Y:S06]  /*173b0*/  MUFU.EX2 R134, R173 ;  /* 0x000000ad00867308 */ /* 0x0003ec0000000800 */
[C---:B------:R-:W-:Y:S04]  /*173c0*/  HMMA.16816.F32 R60, R136.reuse, R144, R60 ;  /* 0x00000090883c723c */ /* 0x040fe8000000183c */
[----:B------:R-:W4:Y:S04]  /*173d0*/  MUFU.EX2 R184, R2 ;  /* 0x0000000200b87308 */ /* 0x000f280000000800 */
[C---:B------:R-:W-:Y:S01]  /*173e0*/  HMMA.16816.F32 R64, R136.reuse, R146, R64 ;  /* 0x000000928840723c */ /* 0x040fe20000001840 */
[----:B------:R-:W5:Y:S07]  /*173f0*/  LDSM.16.MT88.4 R144, [R201+0x1f000] ;  /* 0x01f00000c990783b */ /* 0x000f6e0000004200 */
[C---:B------:R-:W-:Y:S01]  /*17400*/  HMMA.16816.F32 R68, R136.reuse, R160, R68 ;  /* 0x000000a08844723c */ /* 0x040fe20000001844 */
[----:B-1----:R-:W-:Y:S07]  /*17410*/  LDSM.16.MT88.4 R172, [R201+0x1b800] ;  /* 0x01b80000c9ac783b */ /* 0x002fee0000004200 */
[C---:B------:R-:W-:Y:S01]  /*17420*/  HMMA.16816.F32 R72, R136.reuse, R162, R72 ;  /* 0x000000a28848723c */ /* 0x040fe20000001848 */
[----:B------:R-:W-:Y:S03]  /*17430*/  LDSM.16.MT88.4 R160, [R204+0x19800] ;  /* 0x01980000cca0783b */ /* 0x000fe60000004200 */
[----:B----4-:R-:W-:Y:S04]  /*17440*/  F2FP.PACK_AB R171, R134, R184 ;  /* 0x000000b886ab723e */ /* 0x010fe800000000ff */
[C---:B-----5:R-:W-:Y:S08]  /*17450*/  HMMA.16816.F32 R76, R136.reuse, R152, R76 ;  /* 0x00000098884c723c */ /* 0x060ff0000000184c */
[C---:B------:R-:W-:Y:S01]  /*17460*/  HMMA.16816.F32 R80, R136.reuse, R154, R80 ;  /* 0x0000009a8850723c */ /* 0x040fe20000001850 */
[----:B------:R-:W1:Y:S07]  /*17470*/  LDSM.16.MT88.4 R152, [R202+0x1f000] ;  /* 0x01f00000ca98783b */ /* 0x000e6e0000004200 */
        /* <DEDUP_REMOVED lines=8> */
[----:B------:R-:W5:Y:S07]  /*17500*/  LDSM.16.MT88.4 R144, [R201+0x19800] ;  /* 0x01980000c990783b */ /* 0x000f6e0000004200 */
[C---:B-1----:R-:W-:Y:S08]  /*17510*/  HMMA.16816.F32 R108, R136.reuse, R152, R108 ;  /* 0x00000098886c723c */ /* 0x042ff0000000186c */
[C---:B------:R-:W-:Y:S08]  /*17520*/  HMMA.16816.F32 R112, R136.reuse, R154, R112 ;  /* 0x0000009a8870723c */ /* 0x040ff00000001870 */
[C---:B----4-:R-:W-:Y:S08]  /*17530*/  HMMA.16816.F32 R116, R136.reuse, R140, R116 ;  /* 0x0000008c8874723c */ /* 0x050ff00000001874 */
[C---:B------:R-:W-:Y:S08]  /*17540*/  HMMA.16816.F32 R120, R136.reuse, R142, R120 ;  /* 0x0000008e8878723c */ /* 0x040ff00000001878 */
[C---:B-----5:R-:W-:Y:S08]  /*17550*/  HMMA.16816.F32 R124, R136.reuse, R148, R124 ;  /* 0x00000094887c723c */ /* 0x060ff0000000187c */
[----:B------:R-:W-:Y:S08]  /*17560*/  HMMA.16816.F32 R128, R136, R150, R128 ;  /* 0x000000968880723c */ /* 0x000ff00000001880 */
[C---:B------:R-:W-:Y:S01]  /*17570*/  HMMA.16816.F32 R136, R168.reuse, R144, R4 ;  /* 0x00000090a888723c */ /* 0x040fe20000001804 */
        /* <DEDUP_REMOVED lines=53> */
[----:B------:R-:W-:Y:S01]  /*178d0*/  FADD.FTZ R0, R134, R0 ;  /* 0x0000000086007221 */ /* 0x000fe20000010000 */
[----:B------:R-:W-:Y:S01]  /*178e0*/  MOV R134, R132 ;  /* 0x0000008400867202 */ /* 0x000fe20000000f00 */
[----:B------:R-:W-:Y:S02]  /*178f0*/  FADD.FTZ R2, R195, R2 ;  /* 0x00000002c3027221 */ /* 0x000fe40000010000 */
[C---:B-----5:R-:W-:Y:S04]  /*17900*/  HMMA.16816.F32 R76, R168.reuse, R12, R76 ;  /* 0x0000000ca84c723c */ /* 0x060fe8000000184c */
[----:B------:R-:W-:Y:S04]  /*17910*/  FADD.FTZ R2, R190, R2 ;  /* 0x00000002be027221 */ /* 0x000fe80000010000 */
[C---:B------:R-:W-:Y:S04]  /*17920*/  HMMA.16816.F32 R80, R168.reuse, R14, R80 ;  /* 0x0000000ea850723c */ /* 0x040fe80000001850 */
[----:B------:R-:W-:Y:S04]  /*17930*/  FADD.FTZ R2, R189, R2 ;  /* 0x00000002bd027221 */ /* 0x000fe80000010000 */
[C---:B---3--:R-:W-:Y:S04]  /*17940*/  HMMA.16816.F32 R84, R168.reuse, R16, R84 ;  /* 0x00000010a854723c */ /* 0x048fe80000001854 */
        /* <DEDUP_REMOVED lines=14> */
[----:B------:R-:W-:Y:S01]  /*17a30*/  HMMA.16816.F32 R128, R168, R10, R128 ;  /* 0x0000000aa880723c */ /* 0x000fe20000001880 */
[----:B---3--:R-:W-:-:S07]  /*17a40*/  @P0 BRA `(.L_x_2008) ;  /* 0xffffb9e000000947 */ /* 0x008fce000383ffff */
.L_x_2007:
        /* <DEDUP_REMOVED lines=408> */
.L_x_2012:
[----:B---34-:R-:W-:Y:S05]  /*193d0*/  BSYNC B0 ;  /* 0x0000000000007941 */ /* 0x018fea0003800000 */
.L_x_2011:
        /* <DEDUP_REMOVED lines=40> */
.L_x_2014:
[----:B----4-:R-:W-:Y:S05]  /*19660*/  BSYNC B0 ;  /* 0x0000000000007941 */ /* 0x010fea0003800000 */
.L_x_2013:
        /* <DEDUP_REMOVED lines=22> */
.L_x_2016:
[----:B------:R-:W-:Y:S05]  /*197d0*/  BSYNC B0 ;  /* 0x0000000000007941 */ /* 0x000fea0003800000 */
.L_x_2015:
        /* <DEDUP_REMOVED lines=22> */
.L_x_2018:
[----:B------:R-:W-:Y:S05]  /*19940*/  BSYNC B0 ;  /* 0x0000000000007941 */ /* 0x000fea0003800000 */
.L_x_2017:
        /* <DEDUP_REMOVED lines=23> */
.L_x_2019:
        /* <DEDUP_REMOVED lines=12> */
.L_x_2065:


//--------------------- .nv.shared._ZN5flash16flash_fwd_kernelI23Flash_fwd_kernel_traitsILi256ELi64ELi64ELi4ELb0ELb0EN7cutlass6half_tE19Flash_kernel_traitsILi256ELi64ELi64ELi4ES3_EELb0ELb0ELb0ELb0ELb0ELb1ELb0ELb0EEEvNS_16Flash_fwd_paramsE --------------------------
	.section	.nv.shared._ZN5flash16flash_fwd_kernelI23Flash_fwd_kernel_traitsILi256ELi64ELi64ELi4ELb0ELb0EN7cutlass6half_tE19Flash_kernel_traitsILi256ELi64ELi64ELi4ES3_EELb0ELb0ELb0ELb0ELb0ELb1ELb0ELb0EEEvNS_16Flash_fwd_paramsE,"aw",@nobits
	.sectionflags	@""
	.align	16


//--------------------- .nv.global                --------------------------
	.section	.nv.global,"aw",@nobits
.nv.global:
	.type		_ZN66_INTERNAL_a1905241_30_flash_fwd_hdim256_fp16_sm80_cu_9949e2e8_40384cute1_E,@object
	.size		_ZN66_INTERNAL_a1905241_30_flash_fwd_hdim256_fp16_sm80_cu_9949e2e8_40384cute1_E,(_ZN66_INTERNAL_a1905241_30_flash_fwd_hdim256_fp16_sm80_cu_9949e2e8_40384cuda3std3__45__cpo6cbeginE - _ZN66_INTERNAL_a1905241_30_flash_fwd_hdim256_fp16_sm80_cu_9949e2e8_40384cute1_E)
_ZN66_INTERNAL_a1905241_30_flash_fwd_hdim256_fp16_sm80_cu_9949e2e8_40384cute1_E:
	.zero		1
	.type		_ZN66_INTERNAL_a1905241_30_flash_fwd_hdim256_fp16_sm80_cu_9949e2e8_40384cuda3std3__45__cpo6cbeginE,@object
	.size		_ZN66_INTERNAL_a1905241_30_flash_fwd_hdim256_fp16_sm80_cu_9949e2e8_40384cuda3std3__45__cpo6cbeginE,(_ZN66_INTERNAL_a1905241_30_flash_fwd_hdim256_fp16_sm80_cu_9949e2e8_40384cuda3std3__48in_placeE - _ZN66_INTERNAL_a1905241_30_flash_fwd_hdim256_fp16_sm80_cu_9949e2e8_40384cuda3std3__45__cpo6cbeginE)
_ZN66_INTERNAL_a1905241_30_flash_fwd_hdim256_fp16_sm80_cu_9949e2e8_40384cuda3std3__45__cpo6cbeginE:
	.zero		1
	.type		_ZN66_INTERNAL_a1905241_30_flash_fwd_hdim256_fp16_sm80_cu_9949e2e8_40384cuda3std3__48in_placeE,@object
	.size		_ZN66_INTERNAL_a1905241_30_flash_fwd_hdim256_fp16_sm80_cu_9949e2e8_40384cuda3std3__48in_placeE,(_ZN66_INTERNAL_a1905241_30_flash_fwd_hdim256_fp16_sm80_cu_9949e2e8_40384cuda3std6ranges3__45__cpo9iter_moveE - _ZN66_INTERNAL_a1905241_30_flash_fwd_hdim256_fp16_sm80_cu_9949e2e8_40384cuda3std3__48in_placeE)
_ZN66_INTERNAL_a1905241_30_flash_fwd_hdim256_fp16_sm80_cu_9949e2e8_40384cuda3std3__48in_placeE:
	.zero		1
	.type		_ZN66_INTERNAL_a1905241_30_flash_fwd_hdim256_fp16_sm80_cu_9949e2e8_40384cuda3std6ranges3__45__cpo9iter_moveE,@object
	.size		_ZN66_INTERNAL_a1905241_30_flash_fwd_hdim256_fp16_sm80_cu_9949e2e8_40384cuda3std6ranges3__45__cpo9iter_moveE,(_ZN66_INTERNAL_a1905241_30_flash_fwd_hdim256_fp16_sm80_cu_9949e2e8_40384cuda3std3__45__cpo5beginE - _ZN66_INTERNAL_a1905241_30_flash_fwd_hdim256_fp16_sm80_cu_9949e2e8_40384cuda3std6ranges3__45__cpo9iter_moveE)
_ZN66_INTERNAL_a1905241_30_flash_fwd_hdim256_fp16_sm80_cu_9949e2e8_40384cuda3std6ranges3__45__cpo9iter_moveE:
	.zero		1
	.type		_ZN66_INTERNAL_a1905241_30_flash_fwd_hdim256_fp16_sm80_cu_9949e2e8_40384cuda3std3__45__cpo5beginE,@object
	.size		_ZN66_INTERNAL_a1905241_30_flash_fwd_hdim256_fp16_sm80_cu_9949e2e8_40384cuda3std3__45__cpo5beginE,(_ZN66_INTERNAL_a1905241_30_flash_fwd_hdim256_fp16_sm80_cu_9949e2e8_40384cuda3std3__468_GLOBAL__N__a1905241_30_flash_fwd_hdim256_fp16_sm80_cu_9949e2e8_40386ignoreE - _ZN66_INTERNAL_a1905241_30_flash_fwd_hdim256_fp16_sm80_cu_9949e2e8_40384cuda3std3__45__cpo5beginE)
_ZN66_INTERNAL_a1905241_30_flash_fwd_hdim256_fp16_sm80_cu_9949e2e8_40384cuda3std3__45__cpo5beginE:
	.zero		1
	.type		_ZN66_INTERNAL_a1905241_30_flash_fwd_hdim256_fp16_sm80_cu_9949e2e8_40384cuda3std3__468_GLOBAL__N__a1905241_30_flash_fwd_hdim256_fp16_sm80_cu_9949e2e8_40386ignoreE,@object
	.size		_ZN66_INTERNAL_a1905241_30_flash_fwd_hdim256_fp16_sm80_cu_9949e2e8_40384cuda3std3__468_GLOBAL__N__a1905241_30_flash_fwd_hdim256_fp16_sm80_cu_9949e2e8_40386ignoreE,(_ZN66_INTERNAL_a1905241_30_flash_fwd_hdim256_fp16_sm80_cu_9949e2e8_40384cute7productE - _ZN66_INTERNAL_a1905241_30_flash_fwd_hdim256_fp16_sm80_cu_9949e2e8_40384cuda3std3__468_GLOBAL__N__a1905241_30_flash_fwd_hdim256_fp16_sm80_cu_9949e2e8_40386ignoreE)
_ZN66_INTERNAL_a1905241_30_flash_fwd_hdim256_fp16_sm80_cu_9949e2e8_40384cuda3std3__468_GLOBAL__N__a1905241_30_flash_fwd_hdim256_fp16_sm80_cu_9949e2e8_40386ignoreE:
	.zero		1
	.type		_ZN66_INTERNAL_a1905241_30_flash_fwd_hdim256_fp16_sm80_cu_9949e2e8_40384cute7productE,@object
	.size		_ZN66_INTERNAL_a1905241_30_flash_fwd_hdim256_fp16_sm80_cu_9949e2e8_40384cute7productE,(_ZN66_INTERNAL_a1905241_30_flash_fwd_hdim256_fp16_sm80_cu_9949e2e8_40384cuda3std3__45__cpo3endE - _ZN66_INTERNAL_a1905241_30_flash_fwd_hdim256_fp16_sm80_cu_9949e2e8_40384cute7productE)
_ZN66_INTERNAL_a1905241_30_flash_fwd_hdim256_fp16_sm80_cu_9949e2e8_40384cute7productE:
	.zero		1
	.type		_ZN66_INTERNAL_a1905241_30_flash_fwd_hdim256_fp16_sm80_cu_9949e2e8_40384cuda3std3__45__cpo3endE,@object
	.size		_ZN66_INTERNAL_a1905241_30_flash_fwd_hdim256_fp16_sm80_cu_9949e2e8_40384cuda3std3__45__cpo3endE,(_ZN66_INTERNAL_a1905241_30_flash_fwd_hdim256_fp16_sm80_cu_9949e2e8_40384cuda3std3__419piecewise_constructE - _ZN66_INTERNAL_a1905241_30_flash_fwd_hdim256_fp16_sm80_cu_9949e2e8_40384cuda3std3__45__cpo3endE)
_ZN66_INTERNAL_a1905241_30_flash_fwd_hdim256_fp16_sm80_cu_9949e2e8_40384cuda3std3__45__cpo3endE:
	.zero		1
	.type		_ZN66_INTERNAL_a1905241_30_flash_fwd_hdim256_fp16_sm80_cu_9949e2e8_40384cuda3std3__419piecewise_constructE,@object
	.size		_ZN66_INTERNAL_a1905241_30_flash_fwd_hdim256_fp16_sm80_cu_9949e2e8_40384cuda3std3__419piecewise_constructE,(_ZN66_INTERNAL_a1905241_30_flash_fwd_hdim256_fp16_sm80_cu_9949e2e8_40384cuda3std3__45__cpo4cendE - _ZN66_INTERNAL_a1905241_30_flash_fwd_hdim256_fp16_sm80_cu_9949e2e8_40384cuda3std3__419piecewise_constructE)
_ZN66_INTERNAL_a1905241_30_flash_fwd_hdim256_fp16_sm80_cu_9949e2e8_40384cuda3std3__419piecewise_constructE:
	.zero		1
	.type		_ZN66_INTERNAL_a1905241_30_flash_fwd_hdim256_fp16_sm80_cu_9949e2e8_40384cuda3std3__45__cpo4cendE,@object
	.size		_ZN66_INTERNAL_a1905241_30_flash_fwd_hdim256_fp16_sm80_cu_9949e2e8_40384cuda3std3__45__cpo4cendE,(_ZN66_INTERNAL_a1905241_30_flash_fwd_hdim256_fp16_sm80_cu_9949e2e8_40384cuda3std6ranges3__45__cpo4swapE - _ZN66_INTERNAL_a1905241_30_flash_fwd_hdim256_fp16_sm80_cu_9949e2e8_40384cuda3std3__45__cpo4cendE)
_ZN66_INTERNAL_a1905241_30_flash_fwd_hdim256_fp16_sm80_cu_9949e2e8_40384cuda3std3__45__cpo4cendE:
	.zero		1
	.type		_ZN66_INTERNAL_a1905241_30_flash_fwd_hdim256_fp16_sm80_cu_9949e2e8_40384cuda3std6ranges3__45__cpo4swapE,@object
	.size		_ZN66_INTERNAL_a1905241_30_flash_fwd_hdim256_fp16_sm80_cu_9949e2e8_40384cuda3std6ranges3__45__cpo4swapE,(.L_7 - _ZN66_INTERNAL_a1905241_30_flash_fwd_hdim256_fp16_sm80_cu_9949e2e8_40384cuda3std6ranges3__45__cpo4swapE)
_ZN66_INTERNAL_a1905241_30_flash_fwd_hdim256_fp16_sm80_cu_9949e2e8_40384cuda3std6ranges3__45__cpo4swapE:
	.zero		1
.L_7:


//--------------------- .nv.shared._ZN5flash16flash_fwd_kernelI23Flash_fwd_kernel_traitsILi256ELi64ELi64ELi4ELb0ELb0EN7cutlass6half_tE19Flash_kernel_traitsILi256ELi64ELi64ELi4ES3_EELb0ELb0ELb0ELb0ELb0ELb0ELb0ELb0EEEvNS_16Flash_fwd_paramsE --------------------------
	.section	.nv.shared._ZN5flash16flash_fwd_kernelI23Flash_fwd_kernel_traitsILi256ELi64ELi64ELi4ELb0ELb0EN7cutlass6half_tE19Flash_kernel_traitsILi256ELi64ELi64ELi4ES3_EELb0ELb0ELb0ELb0ELb0ELb0ELb0ELb0EEEvNS_16Flash_fwd_paramsE,"aw",@nobits
	.sectionflags	@""
	.align	16


//--------------------- .nv.shared._ZN5flash16flash_fwd_kernelI23Flash_fwd_kernel_traitsILi256ELi64ELi64ELi4ELb0ELb0EN7cutlass6half_tE19Flash_kernel_traitsILi256ELi64ELi64ELi4ES3_EELb0ELb0ELb0ELb1ELb0ELb0ELb0ELb0EEEvNS_16Flash_fwd_paramsE --------------------------
	.section	.nv.shared._ZN5flash16flash_fwd_kernelI23Flash_fwd_kernel_traitsILi256ELi64ELi64ELi4ELb0ELb0EN7cutlass6half_tE19Flash_kernel_traitsILi256ELi64ELi64ELi4ES3_EELb0ELb0ELb0ELb1ELb0ELb0ELb0ELb0EEEvNS_16Flash_fwd_paramsE,"aw",@nobits
	.sectionflags	@""
	.align	16


//--------------------- .nv.shared._ZN5flash16flash_fwd_kernelI23Flash_fwd_kernel_traitsILi256ELi64ELi64ELi4ELb0ELb0EN7cutlass6half_tE19Flash_kernel_traitsILi256ELi64ELi64ELi4ES3_EELb0ELb0ELb1ELb0ELb0ELb1ELb0ELb0EEEvNS_16Flash_fwd_paramsE --------------------------
	.section	.nv.shared._ZN5flash16flash_fwd_kernelI23Flash_fwd_kernel_traitsILi256ELi64ELi64ELi4ELb0ELb0EN7cutlass6half_tE19Flash_kernel_traitsILi256ELi64ELi64ELi4ES3_EELb0ELb0ELb1ELb0ELb0ELb1ELb0ELb0EEEvNS_16Flash_fwd_paramsE,"aw",@nobits
	.sectionflags	@""
	.align	16


//--------------------- .nv.shared._ZN5flash16flash_fwd_kernelI23Flash_fwd_kernel_traitsILi256ELi64ELi64ELi4ELb0ELb0EN7cutlass6half_tE19Flash_kernel_traitsILi256ELi64ELi64ELi4ES3_EELb0ELb0ELb1ELb0ELb0ELb0ELb0ELb0EEEvNS_16Flash_fwd_paramsE --------------------------
	.section	.nv.shared._ZN5flash16flash_fwd_kernelI23Flash_fwd_kernel_traitsILi256ELi64ELi64ELi4ELb0ELb0EN7cutlass6half_tE19Flash_kernel_traitsILi256ELi64ELi64ELi4ES3_EELb0ELb0ELb1ELb0ELb0ELb0ELb0ELb0EEEvNS_16Flash_fwd_paramsE,"aw",@nobits
	.sectionflags	@""
	.align	16


//--------------------- .nv.shared._ZN5flash16flash_fwd_kernelI23Flash_fwd_kernel_traitsILi256ELi64ELi64ELi4ELb0ELb0EN7cutlass6half_tE19Flash_kernel_traitsILi256ELi64ELi64ELi4ES3_EELb0ELb0ELb1ELb1ELb0ELb0ELb0ELb0EEEvNS_16Flash_fwd_paramsE --------------------------
	.section	.nv.shared._ZN5flash16flash_fwd_kernelI23Flash_fwd_kernel_traitsILi256ELi64ELi64ELi4ELb0ELb0EN7cutlass6half_tE19Flash_kernel_traitsILi256ELi64ELi64ELi4ES3_EELb0ELb0ELb1ELb1ELb0ELb0ELb0ELb0EEEvNS_16Flash_fwd_paramsE,"aw",@nobits
	.sectionflags	@""
	.align	16


//--------------------- .nv.shared._ZN5flash16flash_fwd_kernelI23Flash_fwd_kernel_traitsILi256ELi128ELi64ELi8ELb0ELb0EN7cutlass6half_tE19Flash_kernel_traitsILi256ELi128ELi64ELi8ES3_EELb0ELb0ELb0ELb0ELb0ELb1ELb0ELb0EEEvNS_16Flash_fwd_paramsE --------------------------
	.section	.nv.shared._ZN5flash16flash_fwd_kernelI23Flash_fwd_kernel_traitsILi256ELi128ELi64ELi8ELb0ELb0EN7cutlass6half_tE19Flash_kernel_traitsILi256ELi128ELi64ELi8ES3_EELb0ELb0ELb0ELb0ELb0ELb1ELb0ELb0EEEvNS_16Flash_fwd_paramsE,"aw",@nobits
	.sectionflags	@""
	.align	16


//--------------------- .nv.shared._ZN5flash16flash_fwd_kernelI23Flash_fwd_kernel_traitsILi256ELi128ELi64ELi8ELb0ELb0EN7cutlass6half_tE19Flash_kernel_traitsILi256ELi128ELi64ELi8ES3_EELb0ELb0ELb0ELb0ELb0ELb0ELb0ELb0EEEvNS_16Flash_fwd_paramsE --------------------------
	.section	.nv.shared._ZN5flash16flash_fwd_kernelI23Flash_fwd_kernel_traitsILi256ELi128ELi64ELi8ELb0ELb0EN7cutlass6half_tE19Flash_kernel_traitsILi256ELi128ELi64ELi8ES3_EELb0ELb0ELb0ELb0ELb0ELb0ELb0ELb0EEEvNS_16Flash_fwd_paramsE,"aw",@nobits
	.sectionflags	@""
	.align	16


//--------------------- .nv.shared._ZN5flash16flash_fwd_kernelI23Flash_fwd_kernel_traitsILi256ELi128ELi64ELi8ELb0ELb0EN7cutlass6half_tE19Flash_kernel_traitsILi256ELi128ELi64ELi8ES3_EELb0ELb0ELb0ELb1ELb0ELb0ELb0ELb0EEEvNS_16Flash_fwd_paramsE --------------------------
	.section	.nv.shared._ZN5flash16flash_fwd_kernelI23Flash_fwd_kernel_traitsILi256ELi128ELi64ELi8ELb0ELb0EN7cutlass6half_tE19Flash_kernel_traitsILi256ELi128ELi64ELi8ES3_EELb0ELb0ELb0ELb1ELb0ELb0ELb0ELb0EEEvNS_16Flash_fwd_paramsE,"aw",@nobits
	.sectionflags	@""
	.align	16


//--------------------- .nv.shared._ZN5flash16flash_fwd_kernelI23Flash_fwd_kernel_traitsILi256ELi128ELi64ELi8ELb0ELb0EN7cutlass6half_tE19Flash_kernel_traitsILi256ELi128ELi64ELi8ES3_EELb0ELb0ELb1ELb0ELb0ELb1ELb0ELb0EEEvNS_16Flash_fwd_paramsE --------------------------
	.section	.nv.shared._ZN5flash16flash_fwd_kernelI23Flash_fwd_kernel_traitsILi256ELi128ELi64ELi8ELb0ELb0EN7cutlass6half_tE19Flash_kernel_traitsILi256ELi128ELi64ELi8ES3_EELb0ELb0ELb1ELb0ELb0ELb1ELb0ELb0EEEvNS_16Flash_fwd_paramsE,"aw",@nobits
	.sectionflags	@""
	.align	16


//--------------------- .nv.shared._ZN5flash16flash_fwd_kernelI23Flash_fwd_kernel_traitsILi256ELi128ELi64ELi8ELb0ELb0EN7cutlass6half_tE19Flash_kernel_traitsILi256ELi128ELi64ELi8ES3_EELb0ELb0ELb1ELb0ELb0ELb0ELb0ELb0EEEvNS_16Flash_fwd_paramsE --------------------------
	.section	.nv.shared._ZN5flash16flash_fwd_kernelI23Flash_fwd_kernel_traitsILi256ELi128ELi64ELi8ELb0ELb0EN7cutlass6half_tE19Flash_kernel_traitsILi256ELi128ELi64ELi8ES3_EELb0ELb0ELb1ELb0ELb0ELb0ELb0ELb0EEEvNS_16Flash_fwd_paramsE,"aw",@nobits
	.sectionflags	@""
	.align	16


//--------------------- .nv.shared._ZN5flash16flash_fwd_kernelI23Flash_fwd_kernel_traitsILi256ELi128ELi64ELi8ELb0ELb0EN7cutlass6half_tE19Flash_kernel_traitsILi256ELi128ELi64ELi8ES3_EELb0ELb0ELb1ELb1ELb0ELb0ELb0ELb0EEEvNS_16Flash_fwd_paramsE --------------------------
	.section	.nv.shared._ZN5flash16flash_fwd_kernelI23Flash_fwd_kernel_traitsILi256ELi128ELi64ELi8ELb0ELb0EN7cutlass6half_tE19Flash_kernel_traitsILi256ELi128ELi64ELi8ES3_EELb0ELb0ELb1ELb1ELb0ELb0ELb0ELb0EEEvNS_16Flash_fwd_paramsE,"aw",@nobits
	.sectionflags	@""
	.align	16


//--------------------- .nv.shared._ZN5flash16flash_fwd_kernelI23Flash_fwd_kernel_traitsILi256ELi64ELi64ELi4ELb0ELb0EN7cutlass6half_tE19Flash_kernel_traitsILi256ELi64ELi64ELi4ES3_EELb1ELb0ELb0ELb0ELb0ELb0ELb0ELb0EEEvNS_16Flash_fwd_paramsE --------------------------
	.section	.nv.shared._ZN5flash16flash_fwd_kernelI23Flash_fwd_kernel_traitsILi256ELi64ELi64ELi4ELb0ELb0EN7cutlass6half_tE19Flash_kernel_traitsILi256ELi64ELi64ELi4ES3_EELb1ELb0ELb0ELb0ELb0ELb0ELb0ELb0EEEvNS_16Flash_fwd_paramsE,"aw",@nobits
	.sectionflags	@""
	.align	16


//--------------------- .nv.shared._ZN5flash16flash_fwd_kernelI23Flash_fwd_kernel_traitsILi256ELi64ELi64ELi4ELb0ELb0EN7cutlass6half_tE19Flash_kernel_traitsILi256ELi64ELi64ELi4ES3_EELb1ELb0ELb1ELb0ELb0ELb0ELb0ELb0EEEvNS_16Flash_fwd_paramsE --------------------------
	.section	.nv.shared._ZN5flash16flash_fwd_kernelI23Flash_fwd_kernel_traitsILi256ELi64ELi64ELi4ELb0ELb0EN7cutlass6half_tE19Flash_kernel_traitsILi256ELi64ELi64ELi4ES3_EELb1ELb0ELb1ELb0ELb0ELb0ELb0ELb0EEEvNS_16Flash_fwd_paramsE,"aw",@nobits
	.sectionflags	@""
	.align	16


//--------------------- .nv.shared._ZN5flash16flash_fwd_kernelI23Flash_fwd_kernel_traitsILi256ELi64ELi64ELi4ELb0ELb0EN7cutlass6half_tE19Flash_kernel_traitsILi256ELi64ELi64ELi4ES3_EELb1ELb0ELb0ELb0ELb0ELb1ELb0ELb0EEEvNS_16Flash_fwd_paramsE --------------------------
	.section	.nv.shared._ZN5flash16flash_fwd_kernelI23Flash_fwd_kernel_traitsILi256ELi64ELi64ELi4ELb0ELb0EN7cutlass6half_tE19Flash_kernel_traitsILi256ELi64ELi64ELi4ES3_EELb1ELb0ELb0ELb0ELb0ELb1ELb0ELb0EEEvNS_16Flash_fwd_paramsE,"aw",@nobits
	.sectionflags	@""
	.align	16


//--------------------- .nv.shared._ZN5flash16flash_fwd_kernelI23Flash_fwd_kernel_traitsILi256ELi64ELi64ELi4ELb0ELb0EN7cutlass6half_tE19Flash_kernel_traitsILi256ELi64ELi64ELi4ES3_EELb0ELb0ELb0ELb0ELb0ELb1ELb1ELb0EEEvNS_16Flash_fwd_paramsE --------------------------
	.section	.nv.shared._ZN5flash16flash_fwd_kernelI23Flash_fwd_kernel_traitsILi256ELi64ELi64ELi4ELb0ELb0EN7cutlass6half_tE19Flash_kernel_traitsILi256ELi64ELi64ELi4ES3_EELb0ELb0ELb0ELb0ELb0ELb1ELb1ELb0EEEvNS_16Flash_fwd_paramsE,"aw",@nobits
	.sectionflags	@""
	.align	16


//--------------------- .nv.shared._ZN5flash16flash_fwd_kernelI23Flash_fwd_kernel_traitsILi256ELi64ELi64ELi4ELb0ELb0EN7cutlass6half_tE19Flash_kernel_traitsILi256ELi64ELi64ELi4ES3_EELb1ELb0ELb0ELb1ELb0ELb0ELb0ELb0EEEvNS_16Flash_fwd_paramsE --------------------------
	.section	.nv.shared._ZN5flash16flash_fwd_kernelI23Flash_fwd_kernel_traitsILi256ELi64ELi64ELi4ELb0ELb0EN7cutlass6half_tE19Flash_kernel_traitsILi256ELi64ELi64ELi4ES3_EELb1ELb0ELb0ELb1ELb0ELb0ELb0ELb0EEEvNS_16Flash_fwd_paramsE,"aw",@nobits
	.sectionflags	@""
	.align	16


//--------------------- .nv.shared._ZN5flash16flash_fwd_kernelI23Flash_fwd_kernel_traitsILi256ELi64ELi64ELi4ELb0ELb0EN7cutlass6half_tE19Flash_kernel_traitsILi256ELi64ELi64ELi4ES3_EELb1ELb0ELb0ELb0ELb0ELb0ELb0ELb1EEEvNS_16Flash_fwd_paramsE --------------------------
	.section	.nv.shared._ZN5flash16flash_fwd_kernelI23Flash_fwd_kernel_traitsILi256ELi64ELi64ELi4ELb0ELb0EN7cutlass6half_tE19Flash_kernel_traitsILi256ELi64ELi64ELi4ES3_EELb1ELb0ELb0ELb0ELb0ELb0ELb0ELb1EEEvNS_16Flash_fwd_paramsE,"aw",@nobits
	.sectionflags	@""
	.align	16


//--------------------- .nv.shared._ZN5flash16flash_fwd_kernelI23Flash_fwd_kernel_traitsILi256ELi64ELi64ELi4ELb0ELb0EN7cutlass6half_tE19Flash_kernel_traitsILi256ELi64ELi64ELi4ES3_EELb0ELb0ELb0ELb0ELb0ELb0ELb1ELb0EEEvNS_16Flash_fwd_paramsE --------------------------
	.section	.nv.shared._ZN5flash16flash_fwd_kernelI23Flash_fwd_kernel_traitsILi256ELi64ELi64ELi4ELb0ELb0EN7cutlass6half_tE19Flash_kernel_traitsILi256ELi64ELi64ELi4ES3_EELb0ELb0ELb0ELb0ELb0ELb0ELb1ELb0EEEvNS_16Flash_fwd_paramsE,"aw",@nobits
	.sectionflags	@""
	.align	16


//--------------------- .nv.shared._ZN5flash16flash_fwd_kernelI23Flash_fwd_kernel_traitsILi256ELi64ELi64ELi4ELb0ELb0EN7cutlass6half_tE19Flash_kernel_traitsILi256ELi64ELi64ELi4ES3_EELb1ELb0ELb0ELb1ELb0ELb0ELb0ELb1EEEvNS_16Flash_fwd_paramsE --------------------------
	.section	.nv.shared._ZN5flash16flash_fwd_kernelI23Flash_fwd_kernel_traitsILi256ELi64ELi64ELi4ELb0ELb0EN7cutlass6half_tE19Flash_kernel_traitsILi256ELi64ELi64ELi4ES3_EELb1ELb0ELb0ELb1ELb0ELb0ELb0ELb1EEEvNS_16Flash_fwd_paramsE,"aw",@nobits
	.sectionflags	@""
	.align	16


//--------------------- .nv.shared._ZN5flash16flash_fwd_kernelI23Flash_fwd_kernel_traitsILi256ELi64ELi64ELi4ELb0ELb0EN7cutlass6half_tE19Flash_kernel_traitsILi256ELi64ELi64ELi4ES3_EELb0ELb0ELb0ELb1ELb0ELb0ELb1ELb0EEEvNS_16Flash_fwd_paramsE --------------------------
	.section	.nv.shared._ZN5flash16flash_fwd_kernelI23Flash_fwd_kernel_traitsILi256ELi64ELi64ELi4ELb0ELb0EN7cutlass6half_tE19Flash_kernel_traitsILi256ELi64ELi64ELi4ES3_EELb0ELb0ELb0ELb1ELb0ELb0ELb1ELb0EEEvNS_16Flash_fwd_paramsE,"aw",@nobits
	.sectionflags	@""
	.align	16


//--------------------- .nv.shared._ZN5flash16flash_fwd_kernelI23Flash_fwd_kernel_traitsILi256ELi64ELi64ELi4ELb0ELb0EN7cutlass6half_tE19Flash_kernel_traitsILi256ELi64ELi64ELi4ES3_EELb1ELb0ELb1ELb0ELb0ELb1ELb0ELb0EEEvNS_16Flash_fwd_paramsE --------------------------
	.section	.nv.shared._ZN5flash16flash_fwd_kernelI23Flash_fwd_kernel_traitsILi256ELi64ELi64ELi4ELb0ELb0EN7cutlass6half_tE19Flash_kernel_traitsILi256ELi64ELi64ELi4ES3_EELb1ELb0ELb1ELb0ELb0ELb1ELb0ELb0EEEvNS_16Flash_fwd_paramsE,"aw",@nobits
	.sectionflags	@""
	.align	16


//--------------------- .nv.shared._ZN5flash16flash_fwd_kernelI23Flash_fwd_kernel_traitsILi256ELi64ELi64ELi4ELb0ELb0EN7cutlass6half_tE19Flash_kernel_traitsILi256ELi64ELi64ELi4ES3_EELb0ELb0ELb1ELb0ELb0ELb1ELb1ELb0EEEvNS_16Flash_fwd_paramsE --------------------------
	.section	.nv.shared._ZN5flash16flash_fwd_kernelI23Flash_fwd_kernel_traitsILi256ELi64ELi64ELi4ELb0ELb0EN7cutlass6half_tE19Flash_kernel_traitsILi256ELi64ELi64ELi4ES3_EELb0ELb0ELb1ELb0ELb0ELb1ELb1ELb0EEEvNS_16Flash_fwd_paramsE,"aw",@nobits
	.sectionflags	@""
	.align	16


//--------------------- .nv.shared._ZN5flash16flash_fwd_kernelI23Flash_fwd_kernel_traitsILi256ELi64ELi64ELi4ELb0ELb0EN7cutlass6half_tE19Flash_kernel_traitsILi256ELi64ELi64ELi4ES3_EELb1ELb0ELb1ELb1ELb0ELb0ELb0ELb0EEEvNS_16Flash_fwd_paramsE --------------------------
	.section	.nv.shared._ZN5flash16flash_fwd_kernelI23Flash_fwd_kernel_traitsILi256ELi64ELi64ELi4ELb0ELb0EN7cutlass6half_tE19Flash_kernel_traitsILi256ELi64ELi64ELi4ES3_EELb1ELb0ELb1ELb1ELb0ELb0ELb0ELb0EEEvNS_16Flash_fwd_paramsE,"aw",@nobits
	.sectionflags	@""
	.align	16


//--------------------- .nv.shared._ZN5flash16flash_fwd_kernelI23Flash_fwd_kernel_traitsILi256ELi64ELi64ELi4ELb0ELb0EN7cutlass6half_tE19Flash_kernel_traitsILi256ELi64ELi64ELi4ES3_EELb1ELb0ELb1ELb0ELb0ELb0ELb0ELb1EEEvNS_16Flash_fwd_paramsE --------------------------
	.section	.nv.shared._ZN5flash16flash_fwd_kernelI23Flash_fwd_kernel_traitsILi256ELi64ELi64ELi4ELb0ELb0EN7cutlass6half_tE19Flash_kernel_traitsILi256ELi64ELi64ELi4ES3_EELb1ELb0ELb1ELb0ELb0ELb0ELb0ELb1EEEvNS_16Flash_fwd_paramsE,"aw",@nobits
	.sectionflags	@""
	.align	16


//--------------------- .nv.shared._ZN5flash16flash_fwd_kernelI23Flash_fwd_kernel_traitsILi256ELi64ELi64ELi4ELb0ELb0EN7cutlass6half_tE19Flash_kernel_traitsILi256ELi64ELi64ELi4ES3_EELb0ELb0ELb1ELb0ELb0ELb0ELb1ELb0EEEvNS_16Flash_fwd_paramsE --------------------------
	.section	.nv.shared._ZN5flash16flash_fwd_kernelI23Flash_fwd_kernel_traitsILi256ELi64ELi64ELi4ELb0ELb0EN7cutlass6half_tE19Flash_kernel_traitsILi256ELi64ELi64ELi4ES3_EELb0ELb0ELb1ELb0ELb0ELb0ELb1ELb0EEEvNS_16Flash_fwd_paramsE,"aw",@nobits
	.sectionflags	@""
	.align	16


//--------------------- .nv.shared._ZN5flash16flash_fwd_kernelI23Flash_fwd_kernel_traitsILi256ELi64ELi64ELi4ELb0ELb0EN7cutlass6half_tE19Flash_kernel_traitsILi256ELi64ELi64ELi4ES3_EELb1ELb0ELb1ELb1ELb0ELb0ELb0ELb1EEEvNS_16Flash_fwd_paramsE --------------------------
	.section	.nv.shared._ZN5flash16flash_fwd_kernelI23Flash_fwd_kernel_traitsILi256ELi64ELi64ELi4ELb0ELb0EN7cutlass6half_tE19Flash_kernel_traitsILi256ELi64ELi64ELi4ES3_EELb1ELb0ELb1ELb1ELb0ELb0ELb0ELb1EEEvNS_16Flash_fwd_paramsE,"aw",@nobits
	.sectionflags	@""
	.align	16


//--------------------- .nv.shared._ZN5flash16flash_fwd_kernelI23Flash_fwd_kernel_traitsILi256ELi64ELi64ELi4ELb0ELb0EN7cutlass6half_tE19Flash_kernel_traitsILi256ELi64ELi64ELi4ES3_EELb0ELb0ELb1ELb1ELb0ELb0ELb1ELb0EEEvNS_16Flash_fwd_paramsE --------------------------
	.section	.nv.shared._ZN5flash16flash_fwd_kernelI23Flash_fwd_kernel_traitsILi256ELi64ELi64ELi4ELb0ELb0EN7cutlass6half_tE19Flash_kernel_traitsILi256ELi64ELi64ELi4ES3_EELb0ELb0ELb1ELb1ELb0ELb0ELb1ELb0EEEvNS_16Flash_fwd_paramsE,"aw",@nobits
	.sectionflags	@""
	.align	16


//--------------------- .nv.shared._ZN5flash16flash_fwd_kernelI23Flash_fwd_kernel_traitsILi256ELi128ELi64ELi8ELb0ELb0EN7cutlass6half_tE19Flash_kernel_traitsILi256ELi128ELi64ELi8ES3_EELb1ELb0ELb0ELb0ELb0ELb0ELb0ELb0EEEvNS_16Flash_fwd_paramsE --------------------------
	.section	.nv.shared._ZN5flash16flash_fwd_kernelI23Flash_fwd_kernel_traitsILi256ELi128ELi64ELi8ELb0ELb0EN7cutlass6half_tE19Flash_kernel_traitsILi256ELi128ELi64ELi8ES3_EELb1ELb0ELb0ELb0ELb0ELb0ELb0ELb0EEEvNS_16Flash_fwd_paramsE,"aw",@nobits
	.sectionflags	@""
	.align	16


//--------------------- .nv.shared._ZN5flash16flash_fwd_kernelI23Flash_fwd_kernel_traitsILi256ELi128ELi64ELi8ELb0ELb0EN7cutlass6half_tE19Flash_kernel_traitsILi256ELi128ELi64ELi8ES3_EELb1ELb0ELb1ELb0ELb0ELb0ELb0ELb0EEEvNS_16Flash_fwd_paramsE --------------------------
	.section	.nv.shared._ZN5flash16flash_fwd_kernelI23Flash_fwd_kernel_traitsILi256ELi128ELi64ELi8ELb0ELb0EN7cutlass6half_tE19Flash_kernel_traitsILi256ELi128ELi64ELi8ES3_EELb1ELb0ELb1ELb0ELb0ELb0ELb0ELb0EEEvNS_16Flash_fwd_paramsE,"aw",@nobits
	.sectionflags	@""
	.align	16


//--------------------- .nv.shared._ZN5flash16flash_fwd_kernelI23Flash_fwd_kernel_traitsILi256ELi128ELi64ELi8ELb0ELb0EN7cutlass6half_tE19Flash_kernel_traitsILi256ELi128ELi64ELi8ES3_EELb1ELb0ELb0ELb0ELb0ELb1ELb0ELb0EEEvNS_16Flash_fwd_paramsE --------------------------
	.section	.nv.shared._ZN5flash16flash_fwd_kernelI23Flash_fwd_kernel_traitsILi256ELi128ELi64ELi8ELb0ELb0EN7cutlass6half_tE19Flash_kernel_traitsILi256ELi128ELi64ELi8ES3_EELb1ELb0ELb0ELb0ELb0ELb1ELb0ELb0EEEvNS_16Flash_fwd_paramsE,"aw",@nobits
	.sectionflags	@""
	.align	16


//--------------------- .nv.shared._ZN5flash16flash_fwd_kernelI23Flash_fwd_kernel_traitsILi256ELi128ELi64ELi8ELb0ELb0EN7cutlass6half_tE19Flash_kernel_traitsILi256ELi128ELi64ELi8ES3_EELb0ELb0ELb0ELb0ELb0ELb1ELb1ELb0EEEvNS_16Flash_fwd_paramsE --------------------------
	.section	.nv.shared._ZN5flash16flash_fwd_kernelI23Flash_fwd_kernel_traitsILi256ELi128ELi64ELi8ELb0ELb0EN7cutlass6half_tE19Flash_kernel_traitsILi256ELi128ELi64ELi8ES3_EELb0ELb0ELb0ELb0ELb0ELb1ELb1ELb0EEEvNS_16Flash_fwd_paramsE,"aw",@nobits
	.sectionflags	@""
	.align	16


//--------------------- .nv.shared._ZN5flash16flash_fwd_kernelI23Flash_fwd_kernel_traitsILi256ELi128ELi64ELi8ELb0ELb0EN7cutlass6half_tE19Flash_kernel_traitsILi256ELi128ELi64ELi8ES3_EELb1ELb0ELb0ELb1ELb0ELb0ELb0ELb0EEEvNS_16Flash_fwd_paramsE --------------------------
	.section	.nv.shared._ZN5flash16flash_fwd_kernelI23Flash_fwd_kernel_traitsILi256ELi128ELi64ELi8ELb0ELb0EN7cutlass6half_tE19Flash_kernel_traitsILi256ELi128ELi64ELi8ES3_EELb1ELb0ELb0ELb1ELb0ELb0ELb0ELb0EEEvNS_16Flash_fwd_paramsE,"aw",@nobits
	.sectionflags	@""
	.align	16


//--------------------- .nv.shared._ZN5flash16flash_fwd_kernelI23Flash_fwd_kernel_traitsILi256ELi128ELi64ELi8ELb0ELb0EN7cutlass6half_tE19Flash_kernel_traitsILi256ELi128ELi64ELi8ES3_EELb1ELb0ELb0ELb0ELb0ELb0ELb0ELb1EEEvNS_16Flash_fwd_paramsE --------------------------
	.section	.nv.shared._ZN5flash16flash_fwd_kernelI23Flash_fwd_kernel_traitsILi256ELi128ELi64ELi8ELb0ELb0EN7cutlass6half_tE19Flash_kernel_traitsILi256ELi128ELi64ELi8ES3_EELb1ELb0ELb0ELb0ELb0ELb0ELb0ELb1EEEvNS_16Flash_fwd_paramsE,"aw",@nobits
	.sectionflags	@""
	.align	16


//--------------------- .nv.shared._ZN5flash16flash_fwd_kernelI23Flash_fwd_kernel_traitsILi256ELi128ELi64ELi8ELb0ELb0EN7cutlass6half_tE19Flash_kernel_traitsILi256ELi128ELi64ELi8ES3_EELb0ELb0ELb0ELb0ELb0ELb0ELb1ELb0EEEvNS_16Flash_fwd_paramsE --------------------------
	.section	.nv.shared._ZN5flash16flash_fwd_kernelI23Flash_fwd_kernel_traitsILi256ELi128ELi64ELi8ELb0ELb0EN7cutlass6half_tE19Flash_kernel_traitsILi256ELi128ELi64ELi8ES3_EELb0ELb0ELb0ELb0ELb0ELb0ELb1ELb0EEEvNS_16Flash_fwd_paramsE,"aw",@nobits
	.sectionflags	@""
	.align	16


//--------------------- .nv.shared._ZN5flash16flash_fwd_kernelI23Flash_fwd_kernel_traitsILi256ELi128ELi64ELi8ELb0ELb0EN7cutlass6half_tE19Flash_kernel_traitsILi256ELi128ELi64ELi8ES3_EELb1ELb0ELb0ELb1ELb0ELb0ELb0ELb1EEEvNS_16Flash_fwd_paramsE --------------------------
	.section	.nv.shared._ZN5flash16flash_fwd_kernelI23Flash_fwd_kernel_traitsILi256ELi128ELi64ELi8ELb0ELb0EN7cutlass6half_tE19Flash_kernel_traitsILi256ELi128ELi64ELi8ES3_EELb1ELb0ELb0ELb1ELb0ELb0ELb0ELb1EEEvNS_16Flash_fwd_paramsE,"aw",@nobits
	.sectionflags	@""
	.align	16


//--------------------- .nv.shared._ZN5flash16flash_fwd_kernelI23Flash_fwd_kernel_traitsILi256ELi128ELi64ELi8ELb0ELb0EN7cutlass6half_tE19Flash_kernel_traitsILi256ELi128ELi64ELi8ES3_EELb0ELb0ELb0ELb1ELb0ELb0ELb1ELb0EEEvNS_16Flash_fwd_paramsE --------------------------
	.section	.nv.shared._ZN5flash16flash_fwd_kernelI23Flash_fwd_kernel_traitsILi256ELi128ELi64ELi8ELb0ELb0EN7cutlass6half_tE19Flash_kernel_traitsILi256ELi128ELi64ELi8ES3_EELb0ELb0ELb0ELb1ELb0ELb0ELb1ELb0EEEvNS_16Flash_fwd_paramsE,"aw",@nobits
	.sectionflags	@""
	.align	16


//--------------------- .nv.shared._ZN5flash16flash_fwd_kernelI23Flash_fwd_kernel_traitsILi256ELi128ELi64ELi8ELb0ELb0EN7cutlass6half_tE19Flash_kernel_traitsILi256ELi128ELi64ELi8ES3_EELb1ELb0ELb1ELb0ELb0ELb1ELb0ELb0EEEvNS_16Flash_fwd_paramsE --------------------------
	.section	.nv.shared._ZN5flash16flash_fwd_kernelI23Flash_fwd_kernel_traitsILi256ELi128ELi64ELi8ELb0ELb0EN7cutlass6half_tE19Flash_kernel_traitsILi256ELi128ELi64ELi8ES3_EELb1ELb0ELb1ELb0ELb0ELb1ELb0ELb0EEEvNS_16Flash_fwd_paramsE,"aw",@nobits
	.sectionflags	@""
	.align	16


//--------------------- .nv.shared._ZN5flash16flash_fwd_kernelI23Flash_fwd_kernel_traitsILi256ELi128ELi64ELi8ELb0ELb0EN7cutlass6half_tE19Flash_kernel_traitsILi256ELi128ELi64ELi8ES3_EELb0ELb0ELb1ELb0ELb0ELb1ELb1ELb0EEEvNS_16Flash_fwd_paramsE --------------------------
	.section	.nv.shared._ZN5flash16flash_fwd_kernelI23Flash_fwd_kernel_traitsILi256ELi128ELi64ELi8ELb0ELb0EN7cutlass6half_tE19Flash_kernel_traitsILi256ELi128ELi64ELi8ES3_EELb0ELb0ELb1ELb0ELb0ELb1ELb1ELb0EEEvNS_16Flash_fwd_paramsE,"aw",@nobits
	.sectionflags	@""
	.align	16


//--------------------- .nv.shared._ZN5flash16flash_fwd_kernelI23Flash_fwd_kernel_traitsILi256ELi128ELi64ELi8ELb0ELb0EN7cutlass6half_tE19Flash_kernel_traitsILi256ELi128ELi64ELi8ES3_EELb1ELb0ELb1ELb1ELb0ELb0ELb0ELb0EEEvNS_16Flash_fwd_paramsE --------------------------
	.section	.nv.shared._ZN5flash16flash_fwd_kernelI23Flash_fwd_kernel_traitsILi256ELi128ELi64ELi8ELb0ELb0EN7cutlass6half_tE19Flash_kernel_traitsILi256ELi128ELi64ELi8ES3_EELb1ELb0ELb1ELb1ELb0ELb0ELb0ELb0EEEvNS_16Flash_fwd_paramsE,"aw",@nobits
	.sectionflags	@""
	.align	16


//--------------------- .nv.shared._ZN5flash16flash_fwd_kernelI23Flash_fwd_kernel_traitsILi256ELi128ELi64ELi8ELb0ELb0EN7cutlass6half_tE19Flash_kernel_traitsILi256ELi128ELi64ELi8ES3_EELb1ELb0ELb1ELb0ELb0ELb0ELb0ELb1EEEvNS_16Flash_fwd_paramsE --------------------------
	.section	.nv.shared._ZN5flash16flash_fwd_kernelI23Flash_fwd_kernel_traitsILi256ELi128ELi64ELi8ELb0ELb0EN7cutlass6half_tE19Flash_kernel_traitsILi256ELi128ELi64ELi8ES3_EELb1ELb0ELb1ELb0ELb0ELb0ELb0ELb1EEEvNS_16Flash_fwd_paramsE,"aw",@nobits
	.sectionflags	@""
	.align	16


//--------------------- .nv.shared._ZN5flash16flash_fwd_kernelI23Flash_fwd_kernel_traitsILi256ELi128ELi64ELi8ELb0ELb0EN7cutlass6half_tE19Flash_kernel_traitsILi256ELi128ELi64ELi8ES3_EELb0ELb0ELb1ELb0ELb0ELb0ELb1ELb0EEEvNS_16Flash_fwd_paramsE --------------------------
	.section	.nv.shared._ZN5flash16flash_fwd_kernelI23Flash_fwd_kernel_traitsILi256ELi128ELi64ELi8ELb0ELb0EN7cutlass6half_tE19Flash_kernel_traitsILi256ELi128ELi64ELi8ES3_EELb0ELb0ELb1ELb0ELb0ELb0ELb1ELb0EEEvNS_16Flash_fwd_paramsE,"aw",@nobits
	.sectionflags	@""
	.align	16


//--------------------- .nv.shared._ZN5flash16flash_fwd_kernelI23Flash_fwd_kernel_traitsILi256ELi128ELi64ELi8ELb0ELb0EN7cutlass6half_tE19Flash_kernel_traitsILi256ELi128ELi64ELi8ES3_EELb1ELb0ELb1ELb1ELb0ELb0ELb0ELb1EEEvNS_16Flash_fwd_paramsE --------------------------
	.section	.nv.shared._ZN5flash16flash_fwd_kernelI23Flash_fwd_kernel_traitsILi256ELi128ELi64ELi8ELb0ELb0EN7cutlass6half_tE19Flash_kernel_traitsILi256ELi128ELi64ELi8ES3_EELb1ELb0ELb1ELb1ELb0ELb0ELb0ELb1EEEvNS_16Flash_fwd_paramsE,"aw",@nobits
	.sectionflags	@""
	.align	16


//--------------------- .nv.shared._ZN5flash16flash_fwd_kernelI23Flash_fwd_kernel_traitsILi256ELi128ELi64ELi8ELb0ELb0EN7cutlass6half_tE19Flash_kernel_traitsILi256ELi128ELi64ELi8ES3_EELb0ELb0ELb1ELb1ELb0ELb0ELb1ELb0EEEvNS_16Flash_fwd_paramsE --------------------------
	.section	.nv.shared._ZN5flash16flash_fwd_kernelI23Flash_fwd_kernel_traitsILi256ELi128ELi64ELi8ELb0ELb0EN7cutlass6half_tE19Flash_kernel_traitsILi256ELi128ELi64ELi8ES3_EELb0ELb0ELb1ELb1ELb0ELb0ELb1ELb0EEEvNS_16Flash_fwd_paramsE,"aw",@nobits
	.sectionflags	@""
	.align	16
